	.target	sm_103a

	.elftype	@"ET_EXEC"


//--------------------- .note.nv.tkinfo           --------------------------
	.section	.note.nv.tkinfo,"",@"SHT_NOTE"
	.sectionflags	@"SHF_NOTE_NV_TKINFO"
	.tkinfo
        /*0018*/ 	.word	0x00000002
        /*0030*/ 	.string	""
        /*0030*/ 	.string	"ptxas"
        /*0030*/ 	.string	"Cuda compilation tools, release 13.0, V13.0.88"
        /*0030*/ 	.string	"Build cuda_13.0.r13.0/compiler.36424714_0"
        /*0030*/ 	.string	"-arch sm_103a -m 64 "



//--------------------- .note.nv.cuinfo           --------------------------
	.section	.note.nv.cuinfo,"",@"SHT_NOTE"
	.sectionflags	@"SHF_NOTE_NV_CUINFO"
        /*0018*/ 	.short	0x0002
        /*001a*/ 	.short	0x0067
        /*001c*/ 	.short	0x0082
	.zero		2


//--------------------- .nv.info                  --------------------------
	.section	.nv.info,"",@"SHT_CUDA_INFO"
	.align	4


	//----- nvinfo : EIATTR_REGCOUNT
	.align		4
        /*0000*/ 	.byte	0x04, 0x2f
        /*0002*/ 	.short	(.L_41 - .L_40)
	.align		4
.L_40:
        /*0004*/ 	.word	index@(_Z35group_norm_nhwc_fwd_one_pass_kernelI11Fp32IOFp16WLi512ELi112ELi448EEv26Group_norm_nhwc_fwd_params)
        /*0008*/ 	.word	0x00000080


	//----- nvinfo : EIATTR_FRAME_SIZE
	.align		4
.L_41:
        /*000c*/ 	.byte	0x04, 0x11
        /*000e*/ 	.short	(.L_43 - .L_42)
	.align		4
.L_42:
        /*0010*/ 	.word	index@(_Z35group_norm_nhwc_fwd_one_pass_kernelI11Fp32IOFp16WLi512ELi112ELi448EEv26Group_norm_nhwc_fwd_params)
        /*0014*/ 	.word	0x00000390


	//----- nvinfo : EIATTR_REGCOUNT
	.align		4
.L_43:
        /*0018*/ 	.byte	0x04, 0x2f
        /*001a*/ 	.short	(.L_45 - .L_44)
	.align		4
.L_44:
        /*001c*/ 	.word	index@(_Z35group_norm_nhwc_fwd_one_pass_kernelI11Fp32IOFp16WLi256ELi112ELi448EEv26Group_norm_nhwc_fwd_params)
        /*0020*/ 	.word	0x00000080


	//----- nvinfo : EIATTR_FRAME_SIZE
	.align		4
.L_45:
        /*0024*/ 	.byte	0x04, 0x11
        /*0026*/ 	.short	(.L_47 - .L_46)
	.align		4
.L_46:
        /*0028*/ 	.word	index@(_Z35group_norm_nhwc_fwd_one_pass_kernelI11Fp32IOFp16WLi256ELi112ELi448EEv26Group_norm_nhwc_fwd_params)
        /*002c*/ 	.word	0x00000000


	//----- nvinfo : EIATTR_REGCOUNT
	.align		4
.L_47:
        /*0030*/ 	.byte	0x04, 0x2f
        /*0032*/ 	.short	(.L_49 - .L_48)
	.align		4
.L_48:
        /*0034*/ 	.word	index@(_Z35group_norm_nhwc_fwd_one_pass_kernelI11Fp32IOFp16WLi128ELi112ELi448EEv26Group_norm_nhwc_fwd_params)
        /*0038*/ 	.word	0x0000006c


	//----- nvinfo : EIATTR_FRAME_SIZE
	.align		4
.L_49:
        /*003c*/ 	.byte	0x04, 0x11
        /*003e*/ 	.short	(.L_51 - .L_50)
	.align		4
.L_50:
        /*0040*/ 	.word	index@(_Z35group_norm_nhwc_fwd_one_pass_kernelI11Fp32IOFp16WLi128ELi112ELi448EEv26Group_norm_nhwc_fwd_params)
        /*0044*/ 	.word	0x00000000


	//----- nvinfo : EIATTR_REGCOUNT
	.align		4
.L_51:
        /*0048*/ 	.byte	0x04, 0x2f
        /*004a*/ 	.short	(.L_53 - .L_52)
	.align		4
.L_52:
        /*004c*/ 	.word	index@(_Z35group_norm_nhwc_fwd_one_pass_kernelI11Fp32IOFp16WLi64ELi112ELi448EEv26Group_norm_nhwc_fwd_params)
        /*0050*/ 	.word	0x00000044


	//----- nvinfo : EIATTR_FRAME_SIZE
	.align		4
.L_53:
        /*0054*/ 	.byte	0x04, 0x11
        /*0056*/ 	.short	(.L_55 - .L_54)
	.align		4
.L_54:
        /*0058*/ 	.word	index@(_Z35group_norm_nhwc_fwd_one_pass_kernelI11Fp32IOFp16WLi64ELi112ELi448EEv26Group_norm_nhwc_fwd_params)
        /*005c*/ 	.word	0x00000000


	//----- nvinfo : EIATTR_REGCOUNT
	.align		4
.L_55:
        /*0060*/ 	.byte	0x04, 0x2f
        /*0062*/ 	.short	(.L_57 - .L_56)
	.align		4
.L_56:
        /*0064*/ 	.word	index@(_Z35group_norm_nhwc_fwd_one_pass_kernelI11Fp32IOBf16WLi512ELi112ELi448EEv26Group_norm_nhwc_fwd_params)
        /*0068*/ 	.word	0x00000080


	//----- nvinfo : EIATTR_FRAME_SIZE
	.align		4
.L_57:
        /*006c*/ 	.byte	0x04, 0x11
        /*006e*/ 	.short	(.L_59 - .L_58)
	.align		4
.L_58:
        /*0070*/ 	.word	index@(_Z35group_norm_nhwc_fwd_one_pass_kernelI11Fp32IOBf16WLi512ELi112ELi448EEv26Group_norm_nhwc_fwd_params)
        /*0074*/ 	.word	0x00000390


	//----- nvinfo : EIATTR_REGCOUNT
	.align		4
.L_59:
        /*0078*/ 	.byte	0x04, 0x2f
        /*007a*/ 	.short	(.L_61 - .L_60)
	.align		4
.L_60:
        /*007c*/ 	.word	index@(_Z35group_norm_nhwc_fwd_one_pass_kernelI11Fp32IOBf16WLi256ELi112ELi448EEv26Group_norm_nhwc_fwd_params)
        /*0080*/ 	.word	0x00000080


	//----- nvinfo : EIATTR_FRAME_SIZE
	.align		4
.L_61:
        /*0084*/ 	.byte	0x04, 0x11
        /*0086*/ 	.short	(.L_63 - .L_62)
	.align		4
.L_62:
        /*0088*/ 	.word	index@(_Z35group_norm_nhwc_fwd_one_pass_kernelI11Fp32IOBf16WLi256ELi112ELi448EEv26Group_norm_nhwc_fwd_params)
        /*008c*/ 	.word	0x00000000


	//----- nvinfo : EIATTR_REGCOUNT
	.align		4
.L_63:
        /*0090*/ 	.byte	0x04, 0x2f
        /*0092*/ 	.short	(.L_65 - .L_64)
	.align		4
.L_64:
        /*0094*/ 	.word	index@(_Z35group_norm_nhwc_fwd_one_pass_kernelI11Fp32IOBf16WLi128ELi112ELi448EEv26Group_norm_nhwc_fwd_params)
        /*0098*/ 	.word	0x0000006c


	//----- nvinfo : EIATTR_FRAME_SIZE
	.align		4
.L_65:
        /*009c*/ 	.byte	0x04, 0x11
        /*009e*/ 	.short	(.L_67 - .L_66)
	.align		4
.L_66:
        /*00a0*/ 	.word	index@(_Z35group_norm_nhwc_fwd_one_pass_kernelI11Fp32IOBf16WLi128ELi112ELi448EEv26Group_norm_nhwc_fwd_params)
        /*00a4*/ 	.word	0x00000000


	//----- nvinfo : EIATTR_REGCOUNT
	.align		4
.L_67:
        /*00a8*/ 	.byte	0x04, 0x2f
        /*00aa*/ 	.short	(.L_69 - .L_68)
	.align		4
.L_68:
        /*00ac*/ 	.word	index@(_Z35group_norm_nhwc_fwd_one_pass_kernelI11Fp32IOBf16WLi64ELi112ELi448EEv26Group_norm_nhwc_fwd_params)
        /*00b0*/ 	.word	0x00000044


	//----- nvinfo : EIATTR_FRAME_SIZE
	.align		4
.L_69:
        /*00b4*/ 	.byte	0x04, 0x11
        /*00b6*/ 	.short	(.L_71 - .L_70)
	.align		4
.L_70:
        /*00b8*/ 	.word	index@(_Z35group_norm_nhwc_fwd_one_pass_kernelI11Fp32IOBf16WLi64ELi112ELi448EEv26Group_norm_nhwc_fwd_params)
        /*00bc*/ 	.word	0x00000000


	//----- nvinfo : EIATTR_REGCOUNT
	.align		4
.L_71:
        /*00c0*/ 	.byte	0x04, 0x2f
        /*00c2*/ 	.short	(.L_73 - .L_72)
	.align		4
.L_72:
        /*00c4*/ 	.word	index@(_Z35group_norm_nhwc_fwd_one_pass_kernelI11Fp32IOFp32WLi512ELi112ELi448EEv26Group_norm_nhwc_fwd_params)
        /*00c8*/ 	.word	0x00000080


	//----- nvinfo : EIATTR_FRAME_SIZE
	.align		4
.L_73:
        /*00cc*/ 	.byte	0x04, 0x11
        /*00ce*/ 	.short	(.L_75 - .L_74)
	.align		4
.L_74:
        /*00d0*/ 	.word	index@(_Z35group_norm_nhwc_fwd_one_pass_kernelI11Fp32IOFp32WLi512ELi112ELi448EEv26Group_norm_nhwc_fwd_params)
        /*00d4*/ 	.word	0x00000300


	//----- nvinfo : EIATTR_REGCOUNT
	.align		4
.L_75:
        /*00d8*/ 	.byte	0x04, 0x2f
        /*00da*/ 	.short	(.L_77 - .L_76)
	.align		4
.L_76:
        /*00dc*/ 	.word	index@(_Z35group_norm_nhwc_fwd_one_pass_kernelI11Fp32IOFp32WLi256ELi112ELi448EEv26Group_norm_nhwc_fwd_params)
        /*00e0*/ 	.word	0x00000080


	//----- nvinfo : EIATTR_FRAME_SIZE
	.align		4
.L_77:
        /*00e4*/ 	.byte	0x04, 0x11
        /*00e6*/ 	.short	(.L_79 - .L_78)
	.align		4
.L_78:
        /*00e8*/ 	.word	index@(_Z35group_norm_nhwc_fwd_one_pass_kernelI11Fp32IOFp32WLi256ELi112ELi448EEv26Group_norm_nhwc_fwd_params)
        /*00ec*/ 	.word	0x00000000


	//----- nvinfo : EIATTR_REGCOUNT
	.align		4
.L_79:
        /*00f0*/ 	.byte	0x04, 0x2f
        /*00f2*/ 	.short	(.L_81 - .L_80)
	.align		4
.L_80:
        /*00f4*/ 	.word	index@(_Z35group_norm_nhwc_fwd_one_pass_kernelI11Fp32IOFp32WLi128ELi112ELi448EEv26Group_norm_nhwc_fwd_params)
        /*00f8*/ 	.word	0x0000006c


	//----- nvinfo : EIATTR_FRAME_SIZE
	.align		4
.L_81:
        /*00fc*/ 	.byte	0x04, 0x11
        /*00fe*/ 	.short	(.L_83 - .L_82)
	.align		4
.L_82:
        /*0100*/ 	.word	index@(_Z35group_norm_nhwc_fwd_one_pass_kernelI11Fp32IOFp32WLi128ELi112ELi448EEv26Group_norm_nhwc_fwd_params)
        /*0104*/ 	.word	0x00000000


	//----- nvinfo : EIATTR_REGCOUNT
	.align		4
.L_83:
        /*0108*/ 	.byte	0x04, 0x2f
        /*010a*/ 	.short	(.L_85 - .L_84)
	.align		4
.L_84:
        /*010c*/ 	.word	index@(_Z35group_norm_nhwc_fwd_one_pass_kernelI11Fp32IOFp32WLi64ELi112ELi448EEv26Group_norm_nhwc_fwd_params)
        /*0110*/ 	.word	0x00000044


	//----- nvinfo : EIATTR_FRAME_SIZE
	.align		4
.L_85:
        /*0114*/ 	.byte	0x04, 0x11
        /*0116*/ 	.short	(.L_87 - .L_86)
	.align		4
.L_86:
        /*0118*/ 	.word	index@(_Z35group_norm_nhwc_fwd_one_pass_kernelI11Fp32IOFp32WLi64ELi112ELi448EEv26Group_norm_nhwc_fwd_params)
        /*011c*/ 	.word	0x00000000


	//----- nvinfo : EIATTR_REGCOUNT
	.align		4
.L_87:
        /*0120*/ 	.byte	0x04, 0x2f
        /*0122*/ 	.short	(.L_89 - .L_88)
	.align		4
.L_88:
        /*0124*/ 	.word	index@(_Z35group_norm_nhwc_fwd_one_pass_kernelI11Fp16IOFp16WLi512ELi112ELi448EEv26Group_norm_nhwc_fwd_params)
        /*0128*/ 	.word	0x0000007f


	//----- nvinfo : EIATTR_FRAME_SIZE
	.align		4
.L_89:
        /*012c*/ 	.byte	0x04, 0x11
        /*012e*/ 	.short	(.L_91 - .L_90)
	.align		4
.L_90:
        /*0130*/ 	.word	index@(_Z35group_norm_nhwc_fwd_one_pass_kernelI11Fp16IOFp16WLi512ELi112ELi448EEv26Group_norm_nhwc_fwd_params)
        /*0134*/ 	.word	0x00000110


	//----- nvinfo : EIATTR_REGCOUNT
	.align		4
.L_91:
        /*0138*/ 	.byte	0x04, 0x2f
        /*013a*/ 	.short	(.L_93 - .L_92)
	.align		4
.L_92:
        /*013c*/ 	.word	index@(_Z35group_norm_nhwc_fwd_one_pass_kernelI11Fp16IOFp16WLi256ELi112ELi448EEv26Group_norm_nhwc_fwd_params)
        /*0140*/ 	.word	0x00000080


	//----- nvinfo : EIATTR_FRAME_SIZE
	.align		4
.L_93:
        /*0144*/ 	.byte	0x04, 0x11
        /*0146*/ 	.short	(.L_95 - .L_94)
	.align		4
.L_94:
        /*0148*/ 	.word	index@(_Z35group_norm_nhwc_fwd_one_pass_kernelI11Fp16IOFp16WLi256ELi112ELi448EEv26Group_norm_nhwc_fwd_params)
        /*014c*/ 	.word	0x00000000


	//----- nvinfo : EIATTR_REGCOUNT
	.align		4
.L_95:
        /*0150*/ 	.byte	0x04, 0x2f
        /*0152*/ 	.short	(.L_97 - .L_96)
	.align		4
.L_96:
        /*0154*/ 	.word	index@(_Z35group_norm_nhwc_fwd_one_pass_kernelI11Fp16IOFp16WLi128ELi112ELi448EEv26Group_norm_nhwc_fwd_params)
        /*0158*/ 	.word	0x0000006e


	//----- nvinfo : EIATTR_FRAME_SIZE
	.align		4
.L_97:
        /*015c*/ 	.byte	0x04, 0x11
        /*015e*/ 	.short	(.L_99 - .L_98)
	.align		4
.L_98:
        /*0160*/ 	.word	index@(_Z35group_norm_nhwc_fwd_one_pass_kernelI11Fp16IOFp16WLi128ELi112ELi448EEv26Group_norm_nhwc_fwd_params)
        /*0164*/ 	.word	0x00000000


	//----- nvinfo : EIATTR_REGCOUNT
	.align		4
.L_99:
        /*0168*/ 	.byte	0x04, 0x2f
        /*016a*/ 	.short	(.L_101 - .L_100)
	.align		4
.L_100:
        /*016c*/ 	.word	index@(_Z35group_norm_nhwc_fwd_one_pass_kernelI11Fp16IOFp16WLi64ELi112ELi448EEv26Group_norm_nhwc_fwd_params)
        /*0170*/ 	.word	0x00000048


	//----- nvinfo : EIATTR_FRAME_SIZE
	.align		4
.L_101:
        /*0174*/ 	.byte	0x04, 0x11
        /*0176*/ 	.short	(.L_103 - .L_102)
	.align		4
.L_102:
        /*0178*/ 	.word	index@(_Z35group_norm_nhwc_fwd_one_pass_kernelI11Fp16IOFp16WLi64ELi112ELi448EEv26Group_norm_nhwc_fwd_params)
        /*017c*/ 	.word	0x00000000


	//----- nvinfo : EIATTR_REGCOUNT
	.align		4
.L_103:
        /*0180*/ 	.byte	0x04, 0x2f
        /*0182*/ 	.short	(.L_105 - .L_104)
	.align		4
.L_104:
        /*0184*/ 	.word	index@(_Z35group_norm_nhwc_fwd_one_pass_kernelI11Fp16IOBf16WLi512ELi112ELi448EEv26Group_norm_nhwc_fwd_params)
        /*0188*/ 	.word	0x0000007f


	//----- nvinfo : EIATTR_FRAME_SIZE
	.align		4
.L_105:
        /*018c*/ 	.byte	0x04, 0x11
        /*018e*/ 	.short	(.L_107 - .L_106)
	.align		4
.L_106:
        /*0190*/ 	.word	index@(_Z35group_norm_nhwc_fwd_one_pass_kernelI11Fp16IOBf16WLi512ELi112ELi448EEv26Group_norm_nhwc_fwd_params)
        /*0194*/ 	.word	0x00000110


	//----- nvinfo : EIATTR_REGCOUNT
	.align		4
.L_107:
        /*0198*/ 	.byte	0x04, 0x2f
        /*019a*/ 	.short	(.L_109 - .L_108)
	.align		4
.L_108:
        /*019c*/ 	.word	index@(_Z35group_norm_nhwc_fwd_one_pass_kernelI11Fp16IOBf16WLi256ELi112ELi448EEv26Group_norm_nhwc_fwd_params)
        /*01a0*/ 	.word	0x00000080


	//----- nvinfo : EIATTR_FRAME_SIZE
	.align		4
.L_109:
        /*01a4*/ 	.byte	0x04, 0x11
        /*01a6*/ 	.short	(.L_111 - .L_110)
	.align		4
.L_110:
        /*01a8*/ 	.word	index@(_Z35group_norm_nhwc_fwd_one_pass_kernelI11Fp16IOBf16WLi256ELi112ELi448EEv26Group_norm_nhwc_fwd_params)
        /*01ac*/ 	.word	0x00000000


	//----- nvinfo : EIATTR_REGCOUNT
	.align		4
.L_111:
        /*01b0*/ 	.byte	0x04, 0x2f
        /*01b2*/ 	.short	(.L_113 - .L_112)
	.align		4
.L_112:
        /*01b4*/ 	.word	index@(_Z35group_norm_nhwc_fwd_one_pass_kernelI11Fp16IOBf16WLi128ELi112ELi448EEv26Group_norm_nhwc_fwd_params)
        /*01b8*/ 	.word	0x0000006e


	//----- nvinfo : EIATTR_FRAME_SIZE
	.align		4
.L_113:
        /*01bc*/ 	.byte	0x04, 0x11
        /*01be*/ 	.short	(.L_115 - .L_114)
	.align		4
.L_114:
        /*01c0*/ 	.word	index@(_Z35group_norm_nhwc_fwd_one_pass_kernelI11Fp16IOBf16WLi128ELi112ELi448EEv26Group_norm_nhwc_fwd_params)
        /*01c4*/ 	.word	0x00000000


	//----- nvinfo : EIATTR_REGCOUNT
	.align		4
.L_115:
        /*01c8*/ 	.byte	0x04, 0x2f
        /*01ca*/ 	.short	(.L_117 - .L_116)
	.align		4
.L_116:
        /*01cc*/ 	.word	index@(_Z35group_norm_nhwc_fwd_one_pass_kernelI11Fp16IOBf16WLi64ELi112ELi448EEv26Group_norm_nhwc_fwd_params)
        /*01d0*/ 	.word	0x00000048


	//----- nvinfo : EIATTR_FRAME_SIZE
	.align		4
.L_117:
        /*01d4*/ 	.byte	0x04, 0x11
        /*01d6*/ 	.short	(.L_119 - .L_118)
	.align		4
.L_118:
        /*01d8*/ 	.word	index@(_Z35group_norm_nhwc_fwd_one_pass_kernelI11Fp16IOBf16WLi64ELi112ELi448EEv26Group_norm_nhwc_fwd_params)
        /*01dc*/ 	.word	0x00000000


	//----- nvinfo : EIATTR_REGCOUNT
	.align		4
.L_119:
        /*01e0*/ 	.byte	0x04, 0x2f
        /*01e2*/ 	.short	(.L_121 - .L_120)
	.align		4
.L_120:
        /*01e4*/ 	.word	index@(_Z35group_norm_nhwc_fwd_one_pass_kernelI11Fp16IOFp32WLi512ELi112ELi448EEv26Group_norm_nhwc_fwd_params)
        /*01e8*/ 	.word	0x0000007f


	//----- nvinfo : EIATTR_FRAME_SIZE
	.align		4
.L_121:
        /*01ec*/ 	.byte	0x04, 0x11
        /*01ee*/ 	.short	(.L_123 - .L_122)
	.align		4
.L_122:
        /*01f0*/ 	.word	index@(_Z35group_norm_nhwc_fwd_one_pass_kernelI11Fp16IOFp32WLi512ELi112ELi448EEv26Group_norm_nhwc_fwd_params)
        /*01f4*/ 	.word	0x00000110


	//----- nvinfo : EIATTR_REGCOUNT
	.align		4
.L_123:
        /*01f8*/ 	.byte	0x04, 0x2f
        /*01fa*/ 	.short	(.L_125 - .L_124)
	.align		4
.L_124:
        /*01fc*/ 	.word	index@(_Z35group_norm_nhwc_fwd_one_pass_kernelI11Fp16IOFp32WLi256ELi112ELi448EEv26Group_norm_nhwc_fwd_params)
        /*0200*/ 	.word	0x00000080


	//----- nvinfo : EIATTR_FRAME_SIZE
	.align		4
.L_125:
        /*0204*/ 	.byte	0x04, 0x11
        /*0206*/ 	.short	(.L_127 - .L_126)
	.align		4
.L_126:
        /*0208*/ 	.word	index@(_Z35group_norm_nhwc_fwd_one_pass_kernelI11Fp16IOFp32WLi256ELi112ELi448EEv26Group_norm_nhwc_fwd_params)
        /*020c*/ 	.word	0x00000000


	//----- nvinfo : EIATTR_REGCOUNT
	.align		4
.L_127:
        /*0210*/ 	.byte	0x04, 0x2f
        /*0212*/ 	.short	(.L_129 - .L_128)
	.align		4
.L_128:
        /*0214*/ 	.word	index@(_Z35group_norm_nhwc_fwd_one_pass_kernelI11Fp16IOFp32WLi128ELi112ELi448EEv26Group_norm_nhwc_fwd_params)
        /*0218*/ 	.word	0x0000006b


	//----- nvinfo : EIATTR_FRAME_SIZE
	.align		4
.L_129:
        /*021c*/ 	.byte	0x04, 0x11
        /*021e*/ 	.short	(.L_131 - .L_130)
	.align		4
.L_130:
        /*0220*/ 	.word	index@(_Z35group_norm_nhwc_fwd_one_pass_kernelI11Fp16IOFp32WLi128ELi112ELi448EEv26Group_norm_nhwc_fwd_params)
        /*0224*/ 	.word	0x00000000


	//----- nvinfo : EIATTR_REGCOUNT
	.align		4
.L_131:
        /*0228*/ 	.byte	0x04, 0x2f
        /*022a*/ 	.short	(.L_133 - .L_132)
	.align		4
.L_132:
        /*022c*/ 	.word	index@(_Z35group_norm_nhwc_fwd_one_pass_kernelI11Fp16IOFp32WLi64ELi112ELi448EEv26Group_norm_nhwc_fwd_params)
        /*0230*/ 	.word	0x00000048


	//----- nvinfo : EIATTR_FRAME_SIZE
	.align		4
.L_133:
        /*0234*/ 	.byte	0x04, 0x11
        /*0236*/ 	.short	(.L_135 - .L_134)
	.align		4
.L_134:
        /*0238*/ 	.word	index@(_Z35group_norm_nhwc_fwd_one_pass_kernelI11Fp16IOFp32WLi64ELi112ELi448EEv26Group_norm_nhwc_fwd_params)
        /*023c*/ 	.word	0x00000000


	//----- nvinfo : EIATTR_REGCOUNT
	.align		4
.L_135:
        /*0240*/ 	.byte	0x04, 0x2f
        /*0242*/ 	.short	(.L_137 - .L_136)
	.align		4
.L_136:
        /*0244*/ 	.word	index@(_Z35group_norm_nhwc_fwd_one_pass_kernelI11Bf16IOFp16WLi512ELi112ELi448EEv26Group_norm_nhwc_fwd_params)
        /*0248*/ 	.word	0x00000048


	//----- nvinfo : EIATTR_FRAME_SIZE
	.align		4
.L_137:
        /*024c*/ 	.byte	0x04, 0x11
        /*024e*/ 	.short	(.L_139 - .L_138)
	.align		4
.L_138:
        /*0250*/ 	.word	index@(_Z35group_norm_nhwc_fwd_one_pass_kernelI11Bf16IOFp16WLi512ELi112ELi448EEv26Group_norm_nhwc_fwd_params)
        /*0254*/ 	.word	0x000003a0


	//----- nvinfo : EIATTR_REGCOUNT
	.align		4
.L_139:
        /*0258*/ 	.byte	0x04, 0x2f
        /*025a*/ 	.short	(.L_141 - .L_140)
	.align		4
.L_140:
        /*025c*/ 	.word	index@(_Z35group_norm_nhwc_fwd_one_pass_kernelI11Bf16IOFp16WLi256ELi112ELi448EEv26Group_norm_nhwc_fwd_params)
        /*0260*/ 	.word	0x00000080


	//----- nvinfo : EIATTR_FRAME_SIZE
	.align		4
.L_141:
        /*0264*/ 	.byte	0x04, 0x11
        /*0266*/ 	.short	(.L_143 - .L_142)
	.align		4
.L_142:
        /*0268*/ 	.word	index@(_Z35group_norm_nhwc_fwd_one_pass_kernelI11Bf16IOFp16WLi256ELi112ELi448EEv26Group_norm_nhwc_fwd_params)
        /*026c*/ 	.word	0x00000000


	//----- nvinfo : EIATTR_REGCOUNT
	.align		4
.L_143:
        /*0270*/ 	.byte	0x04, 0x2f
        /*0272*/ 	.short	(.L_145 - .L_144)
	.align		4
.L_144:
        /*0274*/ 	.word	index@(_Z35group_norm_nhwc_fwd_one_pass_kernelI11Bf16IOFp16WLi128ELi112ELi448EEv26Group_norm_nhwc_fwd_params)
        /*0278*/ 	.word	0x0000006e


	//----- nvinfo : EIATTR_FRAME_SIZE
	.align		4
.L_145:
        /*027c*/ 	.byte	0x04, 0x11
        /*027e*/ 	.short	(.L_147 - .L_146)
	.align		4
.L_146:
        /*0280*/ 	.word	index@(_Z35group_norm_nhwc_fwd_one_pass_kernelI11Bf16IOFp16WLi128ELi112ELi448EEv26Group_norm_nhwc_fwd_params)
        /*0284*/ 	.word	0x00000000


	//----- nvinfo : EIATTR_REGCOUNT
	.align		4
.L_147:
        /*0288*/ 	.byte	0x04, 0x2f
        /*028a*/ 	.short	(.L_149 - .L_148)
	.align		4
.L_148:
        /*028c*/ 	.word	index@(_Z35group_norm_nhwc_fwd_one_pass_kernelI11Bf16IOFp16WLi64ELi112ELi448EEv26Group_norm_nhwc_fwd_params)
        /*0290*/ 	.word	0x00000048


	//----- nvinfo : EIATTR_FRAME_SIZE
	.align		4
.L_149:
        /*0294*/ 	.byte	0x04, 0x11
        /*0296*/ 	.short	(.L_151 - .L_150)
	.align		4
.L_150:
        /*0298*/ 	.word	index@(_Z35group_norm_nhwc_fwd_one_pass_kernelI11Bf16IOFp16WLi64ELi112ELi448EEv26Group_norm_nhwc_fwd_params)
        /*029c*/ 	.word	0x00000000


	//----- nvinfo : EIATTR_REGCOUNT
	.align		4
.L_151:
        /*02a0*/ 	.byte	0x04, 0x2f
        /*02a2*/ 	.short	(.L_153 - .L_152)
	.align		4
.L_152:
        /*02a4*/ 	.word	index@(_Z35group_norm_nhwc_fwd_one_pass_kernelI11Bf16IOBf16WLi512ELi112ELi448EEv26Group_norm_nhwc_fwd_params)
        /*02a8*/ 	.word	0x00000048


	//----- nvinfo : EIATTR_FRAME_SIZE
	.align		4
.L_153:
        /*02ac*/ 	.byte	0x04, 0x11
        /*02ae*/ 	.short	(.L_155 - .L_154)
	.align		4
.L_154:
        /*02b0*/ 	.word	index@(_Z35group_norm_nhwc_fwd_one_pass_kernelI11Bf16IOBf16WLi512ELi112ELi448EEv26Group_norm_nhwc_fwd_params)
        /*02b4*/ 	.word	0x000003a0


	//----- nvinfo : EIATTR_REGCOUNT
	.align		4
.L_155:
        /*02b8*/ 	.byte	0x04, 0x2f
        /*02ba*/ 	.short	(.L_157 - .L_156)
	.align		4
.L_156:
        /*02bc*/ 	.word	index@(_Z35group_norm_nhwc_fwd_one_pass_kernelI11Bf16IOBf16WLi256ELi112ELi448EEv26Group_norm_nhwc_fwd_params)
        /*02c0*/ 	.word	0x00000080


	//----- nvinfo : EIATTR_FRAME_SIZE
	.align		4
.L_157:
        /*02c4*/ 	.byte	0x04, 0x11
        /*02c6*/ 	.short	(.L_159 - .L_158)
	.align		4
.L_158:
        /*02c8*/ 	.word	index@(_Z35group_norm_nhwc_fwd_one_pass_kernelI11Bf16IOBf16WLi256ELi112ELi448EEv26Group_norm_nhwc_fwd_params)
        /*02cc*/ 	.word	0x00000000


	//----- nvinfo : EIATTR_REGCOUNT
	.align		4
.L_159:
        /*02d0*/ 	.byte	0x04, 0x2f
        /*02d2*/ 	.short	(.L_161 - .L_160)
	.align		4
.L_160:
        /*02d4*/ 	.word	index@(_Z35group_norm_nhwc_fwd_one_pass_kernelI11Bf16IOBf16WLi128ELi112ELi448EEv26Group_norm_nhwc_fwd_params)
        /*02d8*/ 	.word	0x0000006e


	//----- nvinfo : EIATTR_FRAME_SIZE
	.align		4
.L_161:
        /*02dc*/ 	.byte	0x04, 0x11
        /*02de*/ 	.short	(.L_163 - .L_162)
	.align		4
.L_162:
        /*02e0*/ 	.word	index@(_Z35group_norm_nhwc_fwd_one_pass_kernelI11Bf16IOBf16WLi128ELi112ELi448EEv26Group_norm_nhwc_fwd_params)
        /*02e4*/ 	.word	0x00000000


	//----- nvinfo : EIATTR_REGCOUNT
	.align		4
.L_163:
        /*02e8*/ 	.byte	0x04, 0x2f
        /*02ea*/ 	.short	(.L_165 - .L_164)
	.align		4
.L_164:
        /*02ec*/ 	.word	index@(_Z35group_norm_nhwc_fwd_one_pass_kernelI11Bf16IOBf16WLi64ELi112ELi448EEv26Group_norm_nhwc_fwd_params)
        /*02f0*/ 	.word	0x00000048


	//----- nvinfo : EIATTR_FRAME_SIZE
	.align		4
.L_165:
        /*02f4*/ 	.byte	0x04, 0x11
        /*02f6*/ 	.short	(.L_167 - .L_166)
	.align		4
.L_166:
        /*02f8*/ 	.word	index@(_Z35group_norm_nhwc_fwd_one_pass_kernelI11Bf16IOBf16WLi64ELi112ELi448EEv26Group_norm_nhwc_fwd_params)
        /*02fc*/ 	.word	0x00000000


	//----- nvinfo : EIATTR_REGCOUNT
	.align		4
.L_167:
        /*0300*/ 	.byte	0x04, 0x2f
        /*0302*/ 	.short	(.L_169 - .L_168)
	.align		4
.L_168:
        /*0304*/ 	.word	index@(_Z35group_norm_nhwc_fwd_one_pass_kernelI11Bf16IOFp32WLi512ELi112ELi448EEv26Group_norm_nhwc_fwd_params)
        /*0308*/ 	.word	0x00000048


	//----- nvinfo : EIATTR_FRAME_SIZE
	.align		4
.L_169:
        /*030c*/ 	.byte	0x04, 0x11
        /*030e*/ 	.short	(.L_171 - .L_170)
	.align		4
.L_170:
        /*0310*/ 	.word	index@(_Z35group_norm_nhwc_fwd_one_pass_kernelI11Bf16IOFp32WLi512ELi112ELi448EEv26Group_norm_nhwc_fwd_params)
        /*0314*/ 	.word	0x000003a0


	//----- nvinfo : EIATTR_REGCOUNT
	.align		4
.L_171:
        /*0318*/ 	.byte	0x04, 0x2f
        /*031a*/ 	.short	(.L_173 - .L_172)
	.align		4
.L_172:
        /*031c*/ 	.word	index@(_Z35group_norm_nhwc_fwd_one_pass_kernelI11Bf16IOFp32WLi256ELi112ELi448EEv26Group_norm_nhwc_fwd_params)
        /*0320*/ 	.word	0x00000080


	//----- nvinfo : EIATTR_FRAME_SIZE
	.align		4
.L_173:
        /*0324*/ 	.byte	0x04, 0x11
        /*0326*/ 	.short	(.L_175 - .L_174)
	.align		4
.L_174:
        /*0328*/ 	.word	index@(_Z35group_norm_nhwc_fwd_one_pass_kernelI11Bf16IOFp32WLi256ELi112ELi448EEv26Group_norm_nhwc_fwd_params)
        /*032c*/ 	.word	0x00000000


	//----- nvinfo : EIATTR_REGCOUNT
	.align		4
.L_175:
        /*0330*/ 	.byte	0x04, 0x2f
        /*0332*/ 	.short	(.L_177 - .L_176)
	.align		4
.L_176:
        /*0334*/ 	.word	index@(_Z35group_norm_nhwc_fwd_one_pass_kernelI11Bf16IOFp32WLi128ELi112ELi448EEv26Group_norm_nhwc_fwd_params)
        /*0338*/ 	.word	0x0000006b


	//----- nvinfo : EIATTR_FRAME_SIZE
	.align		4
.L_177:
        /*033c*/ 	.byte	0x04, 0x11
        /*033e*/ 	.short	(.L_179 - .L_178)
	.align		4
.L_178:
        /*0340*/ 	.word	index@(_Z35group_norm_nhwc_fwd_one_pass_kernelI11Bf16IOFp32WLi128ELi112ELi448EEv26Group_norm_nhwc_fwd_params)
        /*0344*/ 	.word	0x00000000


	//----- nvinfo : EIATTR_REGCOUNT
	.align		4
.L_179:
        /*0348*/ 	.byte	0x04, 0x2f
        /*034a*/ 	.short	(.L_181 - .L_180)
	.align		4
.L_180:
        /*034c*/ 	.word	index@(_Z35group_norm_nhwc_fwd_one_pass_kernelI11Bf16IOFp32WLi64ELi112ELi448EEv26Group_norm_nhwc_fwd_params)
        /*0350*/ 	.word	0x00000048


	//----- nvinfo : EIATTR_FRAME_SIZE
	.align		4
.L_181:
        /*0354*/ 	.byte	0x04, 0x11
        /*0356*/ 	.short	(.L_183 - .L_182)
	.align		4
.L_182:
        /*0358*/ 	.word	index@(_Z35group_norm_nhwc_fwd_one_pass_kernelI11Bf16IOFp32WLi64ELi112ELi448EEv26Group_norm_nhwc_fwd_params)
        /*035c*/ 	.word	0x00000000


	//----- nvinfo : EIATTR_REGCOUNT
	.align		4
.L_183:
        /*0360*/ 	.byte	0x04, 0x2f
        /*0362*/ 	.short	(.L_185 - .L_184)
	.align		4
.L_184:
        /*0364*/ 	.word	index@(_Z35group_norm_nhwc_bwd_one_pass_kernelI11Fp32IOFp16WLi512ELi112ELi448EEv26Group_norm_nhwc_bwd_params)
        /*0368*/ 	.word	0x00000048


	//----- nvinfo : EIATTR_FRAME_SIZE
	.align		4
.L_185:
        /*036c*/ 	.byte	0x04, 0x11
        /*036e*/ 	.short	(.L_187 - .L_186)
	.align		4
.L_186:
        /*0370*/ 	.word	index@(_Z35group_norm_nhwc_bwd_one_pass_kernelI11Fp32IOFp16WLi512ELi112ELi448EEv26Group_norm_nhwc_bwd_params)
        /*0374*/ 	.word	0x00000a80


	//----- nvinfo : EIATTR_REGCOUNT
	.align		4
.L_187:
        /*0378*/ 	.byte	0x04, 0x2f
        /*037a*/ 	.short	(.L_189 - .L_188)
	.align		4
.L_188:
        /*037c*/ 	.word	index@(_Z35group_norm_nhwc_bwd_one_pass_kernelI11Fp32IOFp16WLi256ELi112ELi448EEv26Group_norm_nhwc_bwd_params)
        /*0380*/ 	.word	0x00000080


	//----- nvinfo : EIATTR_FRAME_SIZE
	.align		4
.L_189:
        /*0384*/ 	.byte	0x04, 0x11
        /*0386*/ 	.short	(.L_191 - .L_190)
	.align		4
.L_190:
        /*0388*/ 	.word	index@(_Z35group_norm_nhwc_bwd_one_pass_kernelI11Fp32IOFp16WLi256ELi112ELi448EEv26Group_norm_nhwc_bwd_params)
        /*038c*/ 	.word	0x000002f0


	//----- nvinfo : EIATTR_REGCOUNT
	.align		4
.L_191:
        /*0390*/ 	.byte	0x04, 0x2f
        /*0392*/ 	.short	(.L_193 - .L_192)
	.align		4
.L_192:
        /*0394*/ 	.word	index@(_Z35group_norm_nhwc_bwd_one_pass_kernelI11Fp32IOFp16WLi128ELi112ELi448EEv26Group_norm_nhwc_bwd_params)
        /*0398*/ 	.word	0x00000080


	//----- nvinfo : EIATTR_FRAME_SIZE
	.align		4
.L_193:
        /*039c*/ 	.byte	0x04, 0x11
        /*039e*/ 	.short	(.L_195 - .L_194)
	.align		4
.L_194:
        /*03a0*/ 	.word	index@(_Z35group_norm_nhwc_bwd_one_pass_kernelI11Fp32IOFp16WLi128ELi112ELi448EEv26Group_norm_nhwc_bwd_params)
        /*03a4*/ 	.word	0x00000000


	//----- nvinfo : EIATTR_REGCOUNT
	.align		4
.L_195:
        /*03a8*/ 	.byte	0x04, 0x2f
        /*03aa*/ 	.short	(.L_197 - .L_196)
	.align		4
.L_196:
        /*03ac*/ 	.word	index@(_Z35group_norm_nhwc_bwd_one_pass_kernelI11Fp32IOFp16WLi64ELi112ELi448EEv26Group_norm_nhwc_bwd_params)
        /*03b0*/ 	.word	0x00000048


	//----- nvinfo : EIATTR_FRAME_SIZE
	.align		4
.L_197:
        /*03b4*/ 	.byte	0x04, 0x11
        /*03b6*/ 	.short	(.L_199 - .L_198)
	.align		4
.L_198:
        /*03b8*/ 	.word	index@(_Z35group_norm_nhwc_bwd_one_pass_kernelI11Fp32IOFp16WLi64ELi112ELi448EEv26Group_norm_nhwc_bwd_params)
        /*03bc*/ 	.word	0x00000000


	//----- nvinfo : EIATTR_REGCOUNT
	.align		4
.L_199:
        /*03c0*/ 	.byte	0x04, 0x2f
        /*03c2*/ 	.short	(.L_201 - .L_200)
	.align		4
.L_200:
        /*03c4*/ 	.word	index@(_Z35group_norm_nhwc_bwd_one_pass_kernelI11Fp32IOBf16WLi512ELi112ELi448EEv26Group_norm_nhwc_bwd_params)
        /*03c8*/ 	.word	0x00000048


	//----- nvinfo : EIATTR_FRAME_SIZE
	.align		4
.L_201:
        /*03cc*/ 	.byte	0x04, 0x11
        /*03ce*/ 	.short	(.L_203 - .L_202)
	.align		4
.L_202:
        /*03d0*/ 	.word	index@(_Z35group_norm_nhwc_bwd_one_pass_kernelI11Fp32IOBf16WLi512ELi112ELi448EEv26Group_norm_nhwc_bwd_params)
        /*03d4*/ 	.word	0x00000a80


	//----- nvinfo : EIATTR_REGCOUNT
	.align		4
.L_203:
        /*03d8*/ 	.byte	0x04, 0x2f
        /*03da*/ 	.short	(.L_205 - .L_204)
	.align		4
.L_204:
        /*03dc*/ 	.word	index@(_Z35group_norm_nhwc_bwd_one_pass_kernelI11Fp32IOBf16WLi256ELi112ELi448EEv26Group_norm_nhwc_bwd_params)
        /*03e0*/ 	.word	0x00000080


	//----- nvinfo : EIATTR_FRAME_SIZE
	.align		4
.L_205:
        /*03e4*/ 	.byte	0x04, 0x11
        /*03e6*/ 	.short	(.L_207 - .L_206)
	.align		4
.L_206:
        /*03e8*/ 	.word	index@(_Z35group_norm_nhwc_bwd_one_pass_kernelI11Fp32IOBf16WLi256ELi112ELi448EEv26Group_norm_nhwc_bwd_params)
        /*03ec*/ 	.word	0x000002f0


	//----- nvinfo : EIATTR_REGCOUNT
	.align		4
.L_207:
        /*03f0*/ 	.byte	0x04, 0x2f
        /*03f2*/ 	.short	(.L_209 - .L_208)
	.align		4
.L_208:
        /*03f4*/ 	.word	index@(_Z35group_norm_nhwc_bwd_one_pass_kernelI11Fp32IOBf16WLi128ELi112ELi448EEv26Group_norm_nhwc_bwd_params)
        /*03f8*/ 	.word	0x00000080


	//----- nvinfo : EIATTR_FRAME_SIZE
	.align		4
.L_209:
        /*03fc*/ 	.byte	0x04, 0x11
        /*03fe*/ 	.short	(.L_211 - .L_210)
	.align		4
.L_210:
        /*0400*/ 	.word	index@(_Z35group_norm_nhwc_bwd_one_pass_kernelI11Fp32IOBf16WLi128ELi112ELi448EEv26Group_norm_nhwc_bwd_params)
        /*0404*/ 	.word	0x00000000


	//----- nvinfo : EIATTR_REGCOUNT
	.align		4
.L_211:
        /*0408*/ 	.byte	0x04, 0x2f
        /*040a*/ 	.short	(.L_213 - .L_212)
	.align		4
.L_212:
        /*040c*/ 	.word	index@(_Z35group_norm_nhwc_bwd_one_pass_kernelI11Fp32IOBf16WLi64ELi112ELi448EEv26Group_norm_nhwc_bwd_params)
        /*0410*/ 	.word	0x00000048


	//----- nvinfo : EIATTR_FRAME_SIZE
	.align		4
.L_213:
        /*0414*/ 	.byte	0x04, 0x11
        /*0416*/ 	.short	(.L_215 - .L_214)
	.align		4
.L_214:
        /*0418*/ 	.word	index@(_Z35group_norm_nhwc_bwd_one_pass_kernelI11Fp32IOBf16WLi64ELi112ELi448EEv26Group_norm_nhwc_bwd_params)
        /*041c*/ 	.word	0x00000000


	//----- nvinfo : EIATTR_REGCOUNT
	.align		4
.L_215:
        /*0420*/ 	.byte	0x04, 0x2f
        /*0422*/ 	.short	(.L_217 - .L_216)
	.align		4
.L_216:
        /*0424*/ 	.word	index@(_Z35group_norm_nhwc_bwd_one_pass_kernelI11Fp32IOFp32WLi512ELi112ELi448EEv26Group_norm_nhwc_bwd_params)
        /*0428*/ 	.word	0x00000048


	//----- nvinfo : EIATTR_FRAME_SIZE
	.align		4
.L_217:
        /*042c*/ 	.byte	0x04, 0x11
        /*042e*/ 	.short	(.L_219 - .L_218)
	.align		4
.L_218:
        /*0430*/ 	.word	index@(_Z35group_norm_nhwc_bwd_one_pass_kernelI11Fp32IOFp32WLi512ELi112ELi448EEv26Group_norm_nhwc_bwd_params)
        /*0434*/ 	.word	0x00000a90


	//----- nvinfo : EIATTR_REGCOUNT
	.align		4
.L_219:
        /*0438*/ 	.byte	0x04, 0x2f
        /*043a*/ 	.short	(.L_221 - .L_220)
	.align		4
.L_220:
        /*043c*/ 	.word	index@(_Z35group_norm_nhwc_bwd_one_pass_kernelI11Fp32IOFp32WLi256ELi112ELi448EEv26Group_norm_nhwc_bwd_params)
        /*0440*/ 	.word	0x00000080


	//----- nvinfo : EIATTR_FRAME_SIZE
	.align		4
.L_221:
        /*0444*/ 	.byte	0x04, 0x11
        /*0446*/ 	.short	(.L_223 - .L_222)
	.align		4
.L_222:
        /*0448*/ 	.word	index@(_Z35group_norm_nhwc_bwd_one_pass_kernelI11Fp32IOFp32WLi256ELi112ELi448EEv26Group_norm_nhwc_bwd_params)
        /*044c*/ 	.word	0x000002f0


	//----- nvinfo : EIATTR_REGCOUNT
	.align		4
.L_223:
        /*0450*/ 	.byte	0x04, 0x2f
        /*0452*/ 	.short	(.L_225 - .L_224)
	.align		4
.L_224:
        /*0454*/ 	.word	index@(_Z35group_norm_nhwc_bwd_one_pass_kernelI11Fp32IOFp32WLi128ELi112ELi448EEv26Group_norm_nhwc_bwd_params)
        /*0458*/ 	.word	0x00000080


	//----- nvinfo : EIATTR_FRAME_SIZE
	.align		4
.L_225:
        /*045c*/ 	.byte	0x04, 0x11
        /*045e*/ 	.short	(.L_227 - .L_226)
	.align		4
.L_226:
        /*0460*/ 	.word	index@(_Z35group_norm_nhwc_bwd_one_pass_kernelI11Fp32IOFp32WLi128ELi112ELi448EEv26Group_norm_nhwc_bwd_params)
        /*0464*/ 	.word	0x00000000


	//----- nvinfo : EIATTR_REGCOUNT
	.align		4
.L_227:
        /*0468*/ 	.byte	0x04, 0x2f
        /*046a*/ 	.short	(.L_229 - .L_228)
	.align		4
.L_228:
        /*046c*/ 	.word	index@(_Z35group_norm_nhwc_bwd_one_pass_kernelI11Fp32IOFp32WLi64ELi112ELi448EEv26Group_norm_nhwc_bwd_params)
        /*0470*/ 	.word	0x00000048


	//----- nvinfo : EIATTR_FRAME_SIZE
	.align		4
.L_229:
        /*0474*/ 	.byte	0x04, 0x11
        /*0476*/ 	.short	(.L_231 - .L_230)
	.align		4
.L_230:
        /*0478*/ 	.word	index@(_Z35group_norm_nhwc_bwd_one_pass_kernelI11Fp32IOFp32WLi64ELi112ELi448EEv26Group_norm_nhwc_bwd_params)
        /*047c*/ 	.word	0x00000000


	//----- nvinfo : EIATTR_REGCOUNT
	.align		4
.L_231:
        /*0480*/ 	.byte	0x04, 0x2f
        /*0482*/ 	.short	(.L_233 - .L_232)
	.align		4
.L_232:
        /*0484*/ 	.word	index@(_Z35group_norm_nhwc_bwd_one_pass_kernelI11Fp16IOFp16WLi512ELi112ELi448EEv26Group_norm_nhwc_bwd_params)
        /*0488*/ 	.word	0x00000048


	//----- nvinfo : EIATTR_FRAME_SIZE
	.align		4
.L_233:
        /*048c*/ 	.byte	0x04, 0x11
        /*048e*/ 	.short	(.L_235 - .L_234)
	.align		4
.L_234:
        /*0490*/ 	.word	index@(_Z35group_norm_nhwc_bwd_one_pass_kernelI11Fp16IOFp16WLi512ELi112ELi448EEv26Group_norm_nhwc_bwd_params)
        /*0494*/ 	.word	0x00000780


	//----- nvinfo : EIATTR_REGCOUNT
	.align		4
.L_235:
        /*0498*/ 	.byte	0x04, 0x2f
        /*049a*/ 	.short	(.L_237 - .L_236)
	.align		4
.L_236:
        /*049c*/ 	.word	index@(_Z35group_norm_nhwc_bwd_one_pass_kernelI11Fp16IOFp16WLi256ELi112ELi448EEv26Group_norm_nhwc_bwd_params)
        /*04a0*/ 	.word	0x00000077


	//----- nvinfo : EIATTR_FRAME_SIZE
	.align		4
.L_237:
        /*04a4*/ 	.byte	0x04, 0x11
        /*04a6*/ 	.short	(.L_239 - .L_238)
	.align		4
.L_238:
        /*04a8*/ 	.word	index@(_Z35group_norm_nhwc_bwd_one_pass_kernelI11Fp16IOFp16WLi256ELi112ELi448EEv26Group_norm_nhwc_bwd_params)
        /*04ac*/ 	.word	0x00000110


	//----- nvinfo : EIATTR_REGCOUNT
	.align		4
.L_239:
        /*04b0*/ 	.byte	0x04, 0x2f
        /*04b2*/ 	.short	(.L_241 - .L_240)
	.align		4
.L_240:
        /*04b4*/ 	.word	index@(_Z35group_norm_nhwc_bwd_one_pass_kernelI11Fp16IOFp16WLi128ELi112ELi448EEv26Group_norm_nhwc_bwd_params)
        /*04b8*/ 	.word	0x00000048


	//----- nvinfo : EIATTR_FRAME_SIZE
	.align		4
.L_241:
        /*04bc*/ 	.byte	0x04, 0x11
        /*04be*/ 	.short	(.L_243 - .L_242)
	.align		4
.L_242:
        /*04c0*/ 	.word	index@(_Z35group_norm_nhwc_bwd_one_pass_kernelI11Fp16IOFp16WLi128ELi112ELi448EEv26Group_norm_nhwc_bwd_params)
        /*04c4*/ 	.word	0x00000000


	//----- nvinfo : EIATTR_REGCOUNT
	.align		4
.L_243:
        /*04c8*/ 	.byte	0x04, 0x2f
        /*04ca*/ 	.short	(.L_245 - .L_244)
	.align		4
.L_244:
        /*04cc*/ 	.word	index@(_Z35group_norm_nhwc_bwd_one_pass_kernelI11Fp16IOFp16WLi64ELi112ELi448EEv26Group_norm_nhwc_bwd_params)
        /*04d0*/ 	.word	0x00000048


	//----- nvinfo : EIATTR_FRAME_SIZE
	.align		4
.L_245:
        /*04d4*/ 	.byte	0x04, 0x11
        /*04d6*/ 	.short	(.L_247 - .L_246)
	.align		4
.L_246:
        /*04d8*/ 	.word	index@(_Z35group_norm_nhwc_bwd_one_pass_kernelI11Fp16IOFp16WLi64ELi112ELi448EEv26Group_norm_nhwc_bwd_params)
        /*04dc*/ 	.word	0x00000000


	//----- nvinfo : EIATTR_REGCOUNT
	.align		4
.L_247:
        /*04e0*/ 	.byte	0x04, 0x2f
        /*04e2*/ 	.short	(.L_249 - .L_248)
	.align		4
.L_248:
        /*04e4*/ 	.word	index@(_Z35group_norm_nhwc_bwd_one_pass_kernelI11Fp16IOBf16WLi512ELi112ELi448EEv26Group_norm_nhwc_bwd_params)
        /*04e8*/ 	.word	0x00000048


	//----- nvinfo : EIATTR_FRAME_SIZE
	.align		4
.L_249:
        /*04ec*/ 	.byte	0x04, 0x11
        /*04ee*/ 	.short	(.L_251 - .L_250)
	.align		4
.L_250:
        /*04f0*/ 	.word	index@(_Z35group_norm_nhwc_bwd_one_pass_kernelI11Fp16IOBf16WLi512ELi112ELi448EEv26Group_norm_nhwc_bwd_params)
        /*04f4*/ 	.word	0x00000790


	//----- nvinfo : EIATTR_REGCOUNT
	.align		4
.L_251:
        /*04f8*/ 	.byte	0x04, 0x2f
        /*04fa*/ 	.short	(.L_253 - .L_252)
	.align		4
.L_252:
        /*04fc*/ 	.word	index@(_Z35group_norm_nhwc_bwd_one_pass_kernelI11Fp16IOBf16WLi256ELi112ELi448EEv26Group_norm_nhwc_bwd_params)
        /*0500*/ 	.word	0x00000076


	//----- nvinfo : EIATTR_FRAME_SIZE
	.align		4
.L_253:
        /*0504*/ 	.byte	0x04, 0x11
        /*0506*/ 	.short	(.L_255 - .L_254)
	.align		4
.L_254:
        /*0508*/ 	.word	index@(_Z35group_norm_nhwc_bwd_one_pass_kernelI11Fp16IOBf16WLi256ELi112ELi448EEv26Group_norm_nhwc_bwd_params)
        /*050c*/ 	.word	0x00000110


	//----- nvinfo : EIATTR_REGCOUNT
	.align		4
.L_255:
        /*0510*/ 	.byte	0x04, 0x2f
        /*0512*/ 	.short	(.L_257 - .L_256)
	.align		4
.L_256:
        /*0514*/ 	.word	index@(_Z35group_norm_nhwc_bwd_one_pass_kernelI11Fp16IOBf16WLi128ELi112ELi448EEv26Group_norm_nhwc_bwd_params)
        /*0518*/ 	.word	0x00000048


	//----- nvinfo : EIATTR_FRAME_SIZE
	.align		4
.L_257:
        /*051c*/ 	.byte	0x04, 0x11
        /*051e*/ 	.short	(.L_259 - .L_258)
	.align		4
.L_258:
        /*0520*/ 	.word	index@(_Z35group_norm_nhwc_bwd_one_pass_kernelI11Fp16IOBf16WLi128ELi112ELi448EEv26Group_norm_nhwc_bwd_params)
        /*0524*/ 	.word	0x00000000


	//----- nvinfo : EIATTR_REGCOUNT
	.align		4
.L_259:
        /*0528*/ 	.byte	0x04, 0x2f
        /*052a*/ 	.short	(.L_261 - .L_260)
	.align		4
.L_260:
        /*052c*/ 	.word	index@(_Z35group_norm_nhwc_bwd_one_pass_kernelI11Fp16IOBf16WLi64ELi112ELi448EEv26Group_norm_nhwc_bwd_params)
        /*0530*/ 	.word	0x00000048


	//----- nvinfo : EIATTR_FRAME_SIZE
	.align		4
.L_261:
        /*0534*/ 	.byte	0x04, 0x11
        /*0536*/ 	.short	(.L_263 - .L_262)
	.align		4
.L_262:
        /*0538*/ 	.word	index@(_Z35group_norm_nhwc_bwd_one_pass_kernelI11Fp16IOBf16WLi64ELi112ELi448EEv26Group_norm_nhwc_bwd_params)
        /*053c*/ 	.word	0x00000000


	//----- nvinfo : EIATTR_REGCOUNT
	.align		4
.L_263:
        /*0540*/ 	.byte	0x04, 0x2f
        /*0542*/ 	.short	(.L_265 - .L_264)
	.align		4
.L_264:
        /*0544*/ 	.word	index@(_Z35group_norm_nhwc_bwd_one_pass_kernelI11Fp16IOFp32WLi512ELi112ELi448EEv26Group_norm_nhwc_bwd_params)
        /*0548*/ 	.word	0x00000048


	//----- nvinfo : EIATTR_FRAME_SIZE
	.align		4
.L_265:
        /*054c*/ 	.byte	0x04, 0x11
        /*054e*/ 	.short	(.L_267 - .L_266)
	.align		4
.L_266:
        /*0550*/ 	.word	index@(_Z35group_norm_nhwc_bwd_one_pass_kernelI11Fp16IOFp32WLi512ELi112ELi448EEv26Group_norm_nhwc_bwd_params)
        /*0554*/ 	.word	0x00000780


	//----- nvinfo : EIATTR_REGCOUNT
	.align		4
.L_267:
        /*0558*/ 	.byte	0x04, 0x2f
        /*055a*/ 	.short	(.L_269 - .L_268)
	.align		4
.L_268:
        /*055c*/ 	.word	index@(_Z35group_norm_nhwc_bwd_one_pass_kernelI11Fp16IOFp32WLi256ELi112ELi448EEv26Group_norm_nhwc_bwd_params)
        /*0560*/ 	.word	0x00000075


	//----- nvinfo : EIATTR_FRAME_SIZE
	.align		4
.L_269:
        /*0564*/ 	.byte	0x04, 0x11
        /*0566*/ 	.short	(.L_271 - .L_270)
	.align		4
.L_270:
        /*0568*/ 	.word	index@(_Z35group_norm_nhwc_bwd_one_pass_kernelI11Fp16IOFp32WLi256ELi112ELi448EEv26Group_norm_nhwc_bwd_params)
        /*056c*/ 	.word	0x00000110


	//----- nvinfo : EIATTR_REGCOUNT
	.align		4
.L_271:
        /*0570*/ 	.byte	0x04, 0x2f
        /*0572*/ 	.short	(.L_273 - .L_272)
	.align		4
.L_272:
        /*0574*/ 	.word	index@(_Z35group_norm_nhwc_bwd_one_pass_kernelI11Fp16IOFp32WLi128ELi112ELi448EEv26Group_norm_nhwc_bwd_params)
        /*0578*/ 	.word	0x00000048


	//----- nvinfo : EIATTR_FRAME_SIZE
	.align		4
.L_273:
        /*057c*/ 	.byte	0x04, 0x11
        /*057e*/ 	.short	(.L_275 - .L_274)
	.align		4
.L_274:
        /*0580*/ 	.word	index@(_Z35group_norm_nhwc_bwd_one_pass_kernelI11Fp16IOFp32WLi128ELi112ELi448EEv26Group_norm_nhwc_bwd_params)
        /*0584*/ 	.word	0x00000000


	//----- nvinfo : EIATTR_REGCOUNT
	.align		4
.L_275:
        /*0588*/ 	.byte	0x04, 0x2f
        /*058a*/ 	.short	(.L_277 - .L_276)
	.align		4
.L_276:
        /*058c*/ 	.word	index@(_Z35group_norm_nhwc_bwd_one_pass_kernelI11Fp16IOFp32WLi64ELi112ELi448EEv26Group_norm_nhwc_bwd_params)
        /*0590*/ 	.word	0x00000048


	//----- nvinfo : EIATTR_FRAME_SIZE
	.align		4
.L_277:
        /*0594*/ 	.byte	0x04, 0x11
        /*0596*/ 	.short	(.L_279 - .L_278)
	.align		4
.L_278:
        /*0598*/ 	.word	index@(_Z35group_norm_nhwc_bwd_one_pass_kernelI11Fp16IOFp32WLi64ELi112ELi448EEv26Group_norm_nhwc_bwd_params)
        /*059c*/ 	.word	0x00000000


	//----- nvinfo : EIATTR_REGCOUNT
	.align		4
.L_279:
        /*05a0*/ 	.byte	0x04, 0x2f
        /*05a2*/ 	.short	(.L_281 - .L_280)
	.align		4
.L_280:
        /*05a4*/ 	.word	index@(_Z35group_norm_nhwc_bwd_one_pass_kernelI11Bf16IOFp16WLi512ELi112ELi448EEv26Group_norm_nhwc_bwd_params)
        /*05a8*/ 	.word	0x00000048


	//----- nvinfo : EIATTR_FRAME_SIZE
	.align		4
.L_281:
        /*05ac*/ 	.byte	0x04, 0x11
        /*05ae*/ 	.short	(.L_283 - .L_282)
	.align		4
.L_282:
        /*05b0*/ 	.word	index@(_Z35group_norm_nhwc_bwd_one_pass_kernelI11Bf16IOFp16WLi512ELi112ELi448EEv26Group_norm_nhwc_bwd_params)
        /*05b4*/ 	.word	0x000009b0


	//----- nvinfo : EIATTR_REGCOUNT
	.align		4
.L_283:
        /*05b8*/ 	.byte	0x04, 0x2f
        /*05ba*/ 	.short	(.L_285 - .L_284)
	.align		4
.L_284:
        /*05bc*/ 	.word	index@(_Z35group_norm_nhwc_bwd_one_pass_kernelI11Bf16IOFp16WLi256ELi112ELi448EEv26Group_norm_nhwc_bwd_params)
        /*05c0*/ 	.word	0x00000080


	//----- nvinfo : EIATTR_FRAME_SIZE
	.align		4
.L_285:
        /*05c4*/ 	.byte	0x04, 0x11
        /*05c6*/ 	.short	(.L_287 - .L_286)
	.align		4
.L_286:
        /*05c8*/ 	.word	index@(_Z35group_norm_nhwc_bwd_one_pass_kernelI11Bf16IOFp16WLi256ELi112ELi448EEv26Group_norm_nhwc_bwd_params)
        /*05cc*/ 	.word	0x00000250


	//----- nvinfo : EIATTR_REGCOUNT
	.align		4
.L_287:
        /*05d0*/ 	.byte	0x04, 0x2f
        /*05d2*/ 	.short	(.L_289 - .L_288)
	.align		4
.L_288:
        /*05d4*/ 	.word	index@(_Z35group_norm_nhwc_bwd_one_pass_kernelI11Bf16IOFp16WLi128ELi112ELi448EEv26Group_norm_nhwc_bwd_params)
        /*05d8*/ 	.word	0x00000080


	//----- nvinfo : EIATTR_FRAME_SIZE
	.align		4
.L_289:
        /*05dc*/ 	.byte	0x04, 0x11
        /*05de*/ 	.short	(.L_291 - .L_290)
	.align		4
.L_290:
        /*05e0*/ 	.word	index@(_Z35group_norm_nhwc_bwd_one_pass_kernelI11Bf16IOFp16WLi128ELi112ELi448EEv26Group_norm_nhwc_bwd_params)
        /*05e4*/ 	.word	0x00000000


	//----- nvinfo : EIATTR_REGCOUNT
	.align		4
.L_291:
        /*05e8*/ 	.byte	0x04, 0x2f
        /*05ea*/ 	.short	(.L_293 - .L_292)
	.align		4
.L_292:
        /*05ec*/ 	.word	index@(_Z35group_norm_nhwc_bwd_one_pass_kernelI11Bf16IOFp16WLi64ELi112ELi448EEv26Group_norm_nhwc_bwd_params)
        /*05f0*/ 	.word	0x00000063


	//----- nvinfo : EIATTR_FRAME_SIZE
	.align		4
.L_293:
        /*05f4*/ 	.byte	0x04, 0x11
        /*05f6*/ 	.short	(.L_295 - .L_294)
	.align		4
.L_294:
        /*05f8*/ 	.word	index@(_Z35group_norm_nhwc_bwd_one_pass_kernelI11Bf16IOFp16WLi64ELi112ELi448EEv26Group_norm_nhwc_bwd_params)
        /*05fc*/ 	.word	0x00000000


	//----- nvinfo : EIATTR_REGCOUNT
	.align		4
.L_295:
        /*0600*/ 	.byte	0x04, 0x2f
        /*0602*/ 	.short	(.L_297 - .L_296)
	.align		4
.L_296:
        /*0604*/ 	.word	index@(_Z35group_norm_nhwc_bwd_one_pass_kernelI11Bf16IOBf16WLi512ELi112ELi448EEv26Group_norm_nhwc_bwd_params)
        /*0608*/ 	.word	0x00000048


	//----- nvinfo : EIATTR_FRAME_SIZE
	.align		4
.L_297:
        /*060c*/ 	.byte	0x04, 0x11
        /*060e*/ 	.short	(.L_299 - .L_298)
	.align		4
.L_298:
        /*0610*/ 	.word	index@(_Z35group_norm_nhwc_bwd_one_pass_kernelI11Bf16IOBf16WLi512ELi112ELi448EEv26Group_norm_nhwc_bwd_params)
        /*0614*/ 	.word	0x000009b0


	//----- nvinfo : EIATTR_REGCOUNT
	.align		4
.L_299:
        /*0618*/ 	.byte	0x04, 0x2f
        /*061a*/ 	.short	(.L_301 - .L_300)
	.align		4
.L_300:
        /*061c*/ 	.word	index@(_Z35group_norm_nhwc_bwd_one_pass_kernelI11Bf16IOBf16WLi256ELi112ELi448EEv26Group_norm_nhwc_bwd_params)
        /*0620*/ 	.word	0x00000080


	//----- nvinfo : EIATTR_FRAME_SIZE
	.align		4
.L_301:
        /*0624*/ 	.byte	0x04, 0x11
        /*0626*/ 	.short	(.L_303 - .L_302)
	.align		4
.L_302:
        /*0628*/ 	.word	index@(_Z35group_norm_nhwc_bwd_one_pass_kernelI11Bf16IOBf16WLi256ELi112ELi448EEv26Group_norm_nhwc_bwd_params)
        /*062c*/ 	.word	0x00000250


	//----- nvinfo : EIATTR_REGCOUNT
	.align		4
.L_303:
        /*0630*/ 	.byte	0x04, 0x2f
        /*0632*/ 	.short	(.L_305 - .L_304)
	.align		4
.L_304:
        /*0634*/ 	.word	index@(_Z35group_norm_nhwc_bwd_one_pass_kernelI11Bf16IOBf16WLi128ELi112ELi448EEv26Group_norm_nhwc_bwd_params)
        /*0638*/ 	.word	0x00000080


	//----- nvinfo : EIATTR_FRAME_SIZE
	.align		4
.L_305:
        /*063c*/ 	.byte	0x04, 0x11
        /*063e*/ 	.short	(.L_307 - .L_306)
	.align		4
.L_306:
        /*0640*/ 	.word	index@(_Z35group_norm_nhwc_bwd_one_pass_kernelI11Bf16IOBf16WLi128ELi112ELi448EEv26Group_norm_nhwc_bwd_params)
        /*0644*/ 	.word	0x00000000


	//----- nvinfo : EIATTR_REGCOUNT
	.align		4
.L_307:
        /*0648*/ 	.byte	0x04, 0x2f
        /*064a*/ 	.short	(.L_309 - .L_308)
	.align		4
.L_308:
        /*064c*/ 	.word	index@(_Z35group_norm_nhwc_bwd_one_pass_kernelI11Bf16IOBf16WLi64ELi112ELi448EEv26Group_norm_nhwc_bwd_params)
        /*0650*/ 	.word	0x00000063


	//----- nvinfo : EIATTR_FRAME_SIZE
	.align		4
.L_309:
        /*0654*/ 	.byte	0x04, 0x11
        /*0656*/ 	.short	(.L_311 - .L_310)
	.align		4
.L_310:
        /*0658*/ 	.word	index@(_Z35group_norm_nhwc_bwd_one_pass_kernelI11Bf16IOBf16WLi64ELi112ELi448EEv26Group_norm_nhwc_bwd_params)
        /*065c*/ 	.word	0x00000000


	//----- nvinfo : EIATTR_REGCOUNT
	.align		4
.L_311:
        /*0660*/ 	.byte	0x04, 0x2f
        /*0662*/ 	.short	(.L_313 - .L_312)
	.align		4
.L_312:
        /*0664*/ 	.word	index@(_Z35group_norm_nhwc_bwd_one_pass_kernelI11Bf16IOFp32WLi512ELi112ELi448EEv26Group_norm_nhwc_bwd_params)
        /*0668*/ 	.word	0x00000048


	//----- nvinfo : EIATTR_FRAME_SIZE
	.align		4
.L_313:
        /*066c*/ 	.byte	0x04, 0x11
        /*066e*/ 	.short	(.L_315 - .L_314)
	.align		4
.L_314:
        /*0670*/ 	.word	index@(_Z35group_norm_nhwc_bwd_one_pass_kernelI11Bf16IOFp32WLi512ELi112ELi448EEv26Group_norm_nhwc_bwd_params)
        /*0674*/ 	.word	0x000009e0


	//----- nvinfo : EIATTR_REGCOUNT
	.align		4
.L_315:
        /*0678*/ 	.byte	0x04, 0x2f
        /*067a*/ 	.short	(.L_317 - .L_316)
	.align		4
.L_316:
        /*067c*/ 	.word	index@(_Z35group_norm_nhwc_bwd_one_pass_kernelI11Bf16IOFp32WLi256ELi112ELi448EEv26Group_norm_nhwc_bwd_params)
        /*0680*/ 	.word	0x00000080


	//----- nvinfo : EIATTR_FRAME_SIZE
	.align		4
.L_317:
        /*0684*/ 	.byte	0x04, 0x11
        /*0686*/ 	.short	(.L_319 - .L_318)
	.align		4
.L_318:
        /*0688*/ 	.word	index@(_Z35group_norm_nhwc_bwd_one_pass_kernelI11Bf16IOFp32WLi256ELi112ELi448EEv26Group_norm_nhwc_bwd_params)
        /*068c*/ 	.word	0x00000230


	//----- nvinfo : EIATTR_REGCOUNT
	.align		4
.L_319:
        /*0690*/ 	.byte	0x04, 0x2f
        /*0692*/ 	.short	(.L_321 - .L_320)
	.align		4
.L_320:
        /*0694*/ 	.word	index@(_Z35group_norm_nhwc_bwd_one_pass_kernelI11Bf16IOFp32WLi128ELi112ELi448EEv26Group_norm_nhwc_bwd_params)
        /*0698*/ 	.word	0x00000080


	//----- nvinfo : EIATTR_FRAME_SIZE
	.align		4
.L_321:
        /*069c*/ 	.byte	0x04, 0x11
        /*069e*/ 	.short	(.L_323 - .L_322)
	.align		4
.L_322:
        /*06a0*/ 	.word	index@(_Z35group_norm_nhwc_bwd_one_pass_kernelI11Bf16IOFp32WLi128ELi112ELi448EEv26Group_norm_nhwc_bwd_params)
        /*06a4*/ 	.word	0x00000000


	//----- nvinfo : EIATTR_REGCOUNT
	.align		4
.L_323:
        /*06a8*/ 	.byte	0x04, 0x2f
        /*06aa*/ 	.short	(.L_325 - .L_324)
	.align		4
.L_324:
        /*06ac*/ 	.word	index@(_Z35group_norm_nhwc_bwd_one_pass_kernelI11Bf16IOFp32WLi64ELi112ELi448EEv26Group_norm_nhwc_bwd_params)
        /*06b0*/ 	.word	0x00000063


	//----- nvinfo : EIATTR_FRAME_SIZE
	.align		4
.L_325:
        /*06b4*/ 	.byte	0x04, 0x11
        /*06b6*/ 	.short	(.L_327 - .L_326)
	.align		4
.L_326:
        /*06b8*/ 	.word	index@(_Z35group_norm_nhwc_bwd_one_pass_kernelI11Bf16IOFp32WLi64ELi112ELi448EEv26Group_norm_nhwc_bwd_params)
        /*06bc*/ 	.word	0x00000000


	//----- nvinfo : EIATTR_REGCOUNT
	.align		4
.L_327:
        /*06c0*/ 	.byte	0x04, 0x2f
        /*06c2*/ 	.short	(.L_329 - .L_328)
	.align		4
.L_328:
        /*06c4*/ 	.word	index@(_ZN3cub18CUB_300001_SM_10306detail11EmptyKernelIvEEvv)
        /*06c8*/ 	.word	0x00000004


	//----- nvinfo : EIATTR_FRAME_SIZE
	.align		4
.L_329:
        /*06cc*/ 	.byte	0x04, 0x11
        /*06ce*/ 	.short	(.L_331 - .L_330)
	.align		4
.L_330:
        /*06d0*/ 	.word	index@(_ZN3cub18CUB_300001_SM_10306detail11EmptyKernelIvEEvv)
        /*06d4*/ 	.word	0x00000000


	//----- nvinfo : EIATTR_MIN_STACK_SIZE
	.align		4
.L_331:
        /*06d8*/ 	.byte	0x04, 0x12
        /*06da*/ 	.short	(.L_333 - .L_332)
	.align		4
.L_332:
        /*06dc*/ 	.word	index@(_ZN3cub18CUB_300001_SM_10306detail11EmptyKernelIvEEvv)
        /*06e0*/ 	.word	0x00000000


	//----- nvinfo : EIATTR_MIN_STACK_SIZE
	.align		4
.L_333:
        /*06e4*/ 	.byte	0x04, 0x12
        /*06e6*/ 	.short	(.L_335 - .L_334)
	.align		4
.L_334:
        /*06e8*/ 	.word	index@(_Z35group_norm_nhwc_bwd_one_pass_kernelI11Bf16IOFp32WLi64ELi112ELi448EEv26Group_norm_nhwc_bwd_params)
        /*06ec*/ 	.word	0x00000000


	//----- nvinfo : EIATTR_MIN_STACK_SIZE
	.align		4
.L_335:
        /*06f0*/ 	.byte	0x04, 0x12
        /*06f2*/ 	.short	(.L_337 - .L_336)
	.align		4
.L_336:
        /*06f4*/ 	.word	index@(_Z35group_norm_nhwc_bwd_one_pass_kernelI11Bf16IOFp32WLi128ELi112ELi448EEv26Group_norm_nhwc_bwd_params)
        /*06f8*/ 	.word	0x00000000


	//----- nvinfo : EIATTR_MIN_STACK_SIZE
	.align		4
.L_337:
        /*06fc*/ 	.byte	0x04, 0x12
        /*06fe*/ 	.short	(.L_339 - .L_338)
	.align		4
.L_338:
        /*0700*/ 	.word	index@(_Z35group_norm_nhwc_bwd_one_pass_kernelI11Bf16IOFp32WLi256ELi112ELi448EEv26Group_norm_nhwc_bwd_params)
        /*0704*/ 	.word	0x00000230


	//----- nvinfo : EIATTR_MIN_STACK_SIZE
	.align		4
.L_339:
        /*0708*/ 	.byte	0x04, 0x12
        /*070a*/ 	.short	(.L_341 - .L_340)
	.align		4
.L_340:
        /*070c*/ 	.word	index@(_Z35group_norm_nhwc_bwd_one_pass_kernelI11Bf16IOFp32WLi512ELi112ELi448EEv26Group_norm_nhwc_bwd_params)
        /*0710*/ 	.word	0x000009e0


	//----- nvinfo : EIATTR_MIN_STACK_SIZE
	.align		4
.L_341:
        /*0714*/ 	.byte	0x04, 0x12
        /*0716*/ 	.short	(.L_343 - .L_342)
	.align		4
.L_342:
        /*0718*/ 	.word	index@(_Z35group_norm_nhwc_bwd_one_pass_kernelI11Bf16IOBf16WLi64ELi112ELi448EEv26Group_norm_nhwc_bwd_params)
        /*071c*/ 	.word	0x00000000


	//----- nvinfo : EIATTR_MIN_STACK_SIZE
	.align		4
.L_343:
        /*0720*/ 	.byte	0x04, 0x12
        /*0722*/ 	.short	(.L_345 - .L_344)
	.align		4
.L_344:
        /*0724*/ 	.word	index@(_Z35group_norm_nhwc_bwd_one_pass_kernelI11Bf16IOBf16WLi128ELi112ELi448EEv26Group_norm_nhwc_bwd_params)
        /*0728*/ 	.word	0x00000000


	//----- nvinfo : EIATTR_MIN_STACK_SIZE
	.align		4
.L_345:
        /*072c*/ 	.byte	0x04, 0x12
        /*072e*/ 	.short	(.L_347 - .L_346)
	.align		4
.L_346:
        /*0730*/ 	.word	index@(_Z35group_norm_nhwc_bwd_one_pass_kernelI11Bf16IOBf16WLi256ELi112ELi448EEv26Group_norm_nhwc_bwd_params)
        /*0734*/ 	.word	0x00000250


	//----- nvinfo : EIATTR_MIN_STACK_SIZE
	.align		4
.L_347:
        /*0738*/ 	.byte	0x04, 0x12
        /*073a*/ 	.short	(.L_349 - .L_348)
	.align		4
.L_348:
        /*073c*/ 	.word	index@(_Z35group_norm_nhwc_bwd_one_pass_kernelI11Bf16IOBf16WLi512ELi112ELi448EEv26Group_norm_nhwc_bwd_params)
        /*0740*/ 	.word	0x000009b0


	//----- nvinfo : EIATTR_MIN_STACK_SIZE
	.align		4
.L_349:
        /*0744*/ 	.byte	0x04, 0x12
        /*0746*/ 	.short	(.L_351 - .L_350)
	.align		4
.L_350:
        /*0748*/ 	.word	index@(_Z35group_norm_nhwc_bwd_one_pass_kernelI11Bf16IOFp16WLi64ELi112ELi448EEv26Group_norm_nhwc_bwd_params)
        /*074c*/ 	.word	0x00000000


	//----- nvinfo : EIATTR_MIN_STACK_SIZE
	.align		4
.L_351:
        /*0750*/ 	.byte	0x04, 0x12
        /*0752*/ 	.short	(.L_353 - .L_352)
	.align		4
.L_352:
        /*0754*/ 	.word	index@(_Z35group_norm_nhwc_bwd_one_pass_kernelI11Bf16IOFp16WLi128ELi112ELi448EEv26Group_norm_nhwc_bwd_params)
        /*0758*/ 	.word	0x00000000


	//----- nvinfo : EIATTR_MIN_STACK_SIZE
	.align		4
.L_353:
        /*075c*/ 	.byte	0x04, 0x12
        /*075e*/ 	.short	(.L_355 - .L_354)
	.align		4
.L_354:
        /*0760*/ 	.word	index@(_Z35group_norm_nhwc_bwd_one_pass_kernelI11Bf16IOFp16WLi256ELi112ELi448EEv26Group_norm_nhwc_bwd_params)
        /*0764*/ 	.word	0x00000250


	//----- nvinfo : EIATTR_MIN_STACK_SIZE
	.align		4
.L_355:
        /*0768*/ 	.byte	0x04, 0x12
        /*076a*/ 	.short	(.L_357 - .L_356)
	.align		4
.L_356:
        /*076c*/ 	.word	index@(_Z35group_norm_nhwc_bwd_one_pass_kernelI11Bf16IOFp16WLi512ELi112ELi448EEv26Group_norm_nhwc_bwd_params)
        /*0770*/ 	.word	0x000009b0


	//----- nvinfo : EIATTR_MIN_STACK_SIZE
	.align		4
.L_357:
        /*0774*/ 	.byte	0x04, 0x12
        /*0776*/ 	.short	(.L_359 - .L_358)
	.align		4
.L_358:
        /*0778*/ 	.word	index@(_Z35group_norm_nhwc_bwd_one_pass_kernelI11Fp16IOFp32WLi64ELi112ELi448EEv26Group_norm_nhwc_bwd_params)
        /*077c*/ 	.word	0x00000000


	//----- nvinfo : EIATTR_MIN_STACK_SIZE
	.align		4
.L_359:
        /*0780*/ 	.byte	0x04, 0x12
        /*0782*/ 	.short	(.L_361 - .L_360)
	.align		4
.L_360:
        /*0784*/ 	.word	index@(_Z35group_norm_nhwc_bwd_one_pass_kernelI11Fp16IOFp32WLi128ELi112ELi448EEv26Group_norm_nhwc_bwd_params)
        /*0788*/ 	.word	0x00000000


	//----- nvinfo : EIATTR_MIN_STACK_SIZE
	.align		4
.L_361:
        /*078c*/ 	.byte	0x04, 0x12
        /*078e*/ 	.short	(.L_363 - .L_362)
	.align		4
.L_362:
        /*0790*/ 	.word	index@(_Z35group_norm_nhwc_bwd_one_pass_kernelI11Fp16IOFp32WLi256ELi112ELi448EEv26Group_norm_nhwc_bwd_params)
        /*0794*/ 	.word	0x00000110


	//----- nvinfo : EIATTR_MIN_STACK_SIZE
	.align		4
.L_363:
        /*0798*/ 	.byte	0x04, 0x12
        /*079a*/ 	.short	(.L_365 - .L_364)
	.align		4
.L_364:
        /*079c*/ 	.word	index@(_Z35group_norm_nhwc_bwd_one_pass_kernelI11Fp16IOFp32WLi512ELi112ELi448EEv26Group_norm_nhwc_bwd_params)
        /*07a0*/ 	.word	0x00000780


	//----- nvinfo : EIATTR_MIN_STACK_SIZE
	.align		4
.L_365:
        /*07a4*/ 	.byte	0x04, 0x12
        /*07a6*/ 	.short	(.L_367 - .L_366)
	.align		4
.L_366:
        /*07a8*/ 	.word	index@(_Z35group_norm_nhwc_bwd_one_pass_kernelI11Fp16IOBf16WLi64ELi112ELi448EEv26Group_norm_nhwc_bwd_params)
        /*07ac*/ 	.word	0x00000000


	//----- nvinfo : EIATTR_MIN_STACK_SIZE
	.align		4
.L_367:
        /*07b0*/ 	.byte	0x04, 0x12
        /*07b2*/ 	.short	(.L_369 - .L_368)
	.align		4
.L_368:
        /*07b4*/ 	.word	index@(_Z35group_norm_nhwc_bwd_one_pass_kernelI11Fp16IOBf16WLi128ELi112ELi448EEv26Group_norm_nhwc_bwd_params)
        /*07b8*/ 	.word	0x00000000


	//----- nvinfo : EIATTR_MIN_STACK_SIZE
	.align		4
.L_369:
        /*07bc*/ 	.byte	0x04, 0x12
        /*07be*/ 	.short	(.L_371 - .L_370)
	.align		4
.L_370:
        /*07c0*/ 	.word	index@(_Z35group_norm_nhwc_bwd_one_pass_kernelI11Fp16IOBf16WLi256ELi112ELi448EEv26Group_norm_nhwc_bwd_params)
        /*07c4*/ 	.word	0x00000110


	//----- nvinfo : EIATTR_MIN_STACK_SIZE
	.align		4
.L_371:
        /*07c8*/ 	.byte	0x04, 0x12
        /*07ca*/ 	.short	(.L_373 - .L_372)
	.align		4
.L_372:
        /*07cc*/ 	.word	index@(_Z35group_norm_nhwc_bwd_one_pass_kernelI11Fp16IOBf16WLi512ELi112ELi448EEv26Group_norm_nhwc_bwd_params)
        /*07d0*/ 	.word	0x00000790


	//----- nvinfo : EIATTR_MIN_STACK_SIZE
	.align		4
.L_373:
        /*07d4*/ 	.byte	0x04, 0x12
        /*07d6*/ 	.short	(.L_375 - .L_374)
	.align		4
.L_374:
        /*07d8*/ 	.word	index@(_Z35group_norm_nhwc_bwd_one_pass_kernelI11Fp16IOFp16WLi64ELi112ELi448EEv26Group_norm_nhwc_bwd_params)
        /*07dc*/ 	.word	0x00000000


	//----- nvinfo : EIATTR_MIN_STACK_SIZE
	.align		4
.L_375:
        /*07e0*/ 	.byte	0x04, 0x12
        /*07e2*/ 	.short	(.L_377 - .L_376)
	.align		4
.L_376:
        /*07e4*/ 	.word	index@(_Z35group_norm_nhwc_bwd_one_pass_kernelI11Fp16IOFp16WLi128ELi112ELi448EEv26Group_norm_nhwc_bwd_params)
        /*07e8*/ 	.word	0x00000000


	//----- nvinfo : EIATTR_MIN_STACK_SIZE
	.align		4
.L_377:
        /*07ec*/ 	.byte	0x04, 0x12
        /*07ee*/ 	.short	(.L_379 - .L_378)
	.align		4
.L_378:
        /*07f0*/ 	.word	index@(_Z35group_norm_nhwc_bwd_one_pass_kernelI11Fp16IOFp16WLi256ELi112ELi448EEv26Group_norm_nhwc_bwd_params)
        /*07f4*/ 	.word	0x00000110


	//----- nvinfo : EIATTR_MIN_STACK_SIZE
	.align		4
.L_379:
        /*07f8*/ 	.byte	0x04, 0x12
        /*07fa*/ 	.short	(.L_381 - .L_380)
	.align		4
.L_380:
        /*07fc*/ 	.word	index@(_Z35group_norm_nhwc_bwd_one_pass_kernelI11Fp16IOFp16WLi512ELi112ELi448EEv26Group_norm_nhwc_bwd_params)
        /*0800*/ 	.word	0x00000780


	//----- nvinfo : EIATTR_MIN_STACK_SIZE
	.align		4
.L_381:
        /*0804*/ 	.byte	0x04, 0x12
        /*0806*/ 	.short	(.L_383 - .L_382)
	.align		4
.L_382:
        /*0808*/ 	.word	index@(_Z35group_norm_nhwc_bwd_one_pass_kernelI11Fp32IOFp32WLi64ELi112ELi448EEv26Group_norm_nhwc_bwd_params)
        /*080c*/ 	.word	0x00000000


	//----- nvinfo : EIATTR_MIN_STACK_SIZE
	.align		4
.L_383:
        /*0810*/ 	.byte	0x04, 0x12
        /*0812*/ 	.short	(.L_385 - .L_384)
	.align		4
.L_384:
        /*0814*/ 	.word	index@(_Z35group_norm_nhwc_bwd_one_pass_kernelI11Fp32IOFp32WLi128ELi112ELi448EEv26Group_norm_nhwc_bwd_params)
        /*0818*/ 	.word	0x00000000


	//----- nvinfo : EIATTR_MIN_STACK_SIZE
	.align		4
.L_385:
        /*081c*/ 	.byte	0x04, 0x12
        /*081e*/ 	.short	(.L_387 - .L_386)
	.align		4
.L_386:
        /*0820*/ 	.word	index@(_Z35group_norm_nhwc_bwd_one_pass_kernelI11Fp32IOFp32WLi256ELi112ELi448EEv26Group_norm_nhwc_bwd_params)
        /*0824*/ 	.word	0x000002f0


	//----- nvinfo : EIATTR_MIN_STACK_SIZE
	.align		4
.L_387:
        /*0828*/ 	.byte	0x04, 0x12
        /*082a*/ 	.short	(.L_389 - .L_388)
	.align		4
.L_388:
        /*082c*/ 	.word	index@(_Z35group_norm_nhwc_bwd_one_pass_kernelI11Fp32IOFp32WLi512ELi112ELi448EEv26Group_norm_nhwc_bwd_params)
        /*0830*/ 	.word	0x00000a90


	//----- nvinfo : EIATTR_MIN_STACK_SIZE
	.align		4
.L_389:
        /*0834*/ 	.byte	0x04, 0x12
        /*0836*/ 	.short	(.L_391 - .L_390)
	.align		4
.L_390:
        /*0838*/ 	.word	index@(_Z35group_norm_nhwc_bwd_one_pass_kernelI11Fp32IOBf16WLi64ELi112ELi448EEv26Group_norm_nhwc_bwd_params)
        /*083c*/ 	.word	0x00000000


	//----- nvinfo : EIATTR_MIN_STACK_SIZE
	.align		4
.L_391:
        /*0840*/ 	.byte	0x04, 0x12
        /*0842*/ 	.short	(.L_393 - .L_392)
	.align		4
.L_392:
        /*0844*/ 	.word	index@(_Z35group_norm_nhwc_bwd_one_pass_kernelI11Fp32IOBf16WLi128ELi112ELi448EEv26Group_norm_nhwc_bwd_params)
        /*0848*/ 	.word	0x00000000


	//----- nvinfo : EIATTR_MIN_STACK_SIZE
	.align		4
.L_393:
        /*084c*/ 	.byte	0x04, 0x12
        /*084e*/ 	.short	(.L_395 - .L_394)
	.align		4
.L_394:
        /*0850*/ 	.word	index@(_Z35group_norm_nhwc_bwd_one_pass_kernelI11Fp32IOBf16WLi256ELi112ELi448EEv26Group_norm_nhwc_bwd_params)
        /*0854*/ 	.word	0x000002f0


	//----- nvinfo : EIATTR_MIN_STACK_SIZE
	.align		4
.L_395:
        /*0858*/ 	.byte	0x04, 0x12
        /*085a*/ 	.short	(.L_397 - .L_396)
	.align		4
.L_396:
        /*085c*/ 	.word	index@(_Z35group_norm_nhwc_bwd_one_pass_kernelI11Fp32IOBf16WLi512ELi112ELi448EEv26Group_norm_nhwc_bwd_params)
        /*0860*/ 	.word	0x00000a80


	//----- nvinfo : EIATTR_MIN_STACK_SIZE
	.align		4
.L_397:
        /*0864*/ 	.byte	0x04, 0x12
        /*0866*/ 	.short	(.L_399 - .L_398)
	.align		4
.L_398:
        /*0868*/ 	.word	index@(_Z35group_norm_nhwc_bwd_one_pass_kernelI11Fp32IOFp16WLi64ELi112ELi448EEv26Group_norm_nhwc_bwd_params)
        /*086c*/ 	.word	0x00000000


	//----- nvinfo : EIATTR_MIN_STACK_SIZE
	.align		4
.L_399:
        /*0870*/ 	.byte	0x04, 0x12
        /*0872*/ 	.short	(.L_401 - .L_400)
	.align		4
.L_400:
        /*0874*/ 	.word	index@(_Z35group_norm_nhwc_bwd_one_pass_kernelI11Fp32IOFp16WLi128ELi112ELi448EEv26Group_norm_nhwc_bwd_params)
        /*0878*/ 	.word	0x00000000


	//----- nvinfo : EIATTR_MIN_STACK_SIZE
	.align		4
.L_401:
        /*087c*/ 	.byte	0x04, 0x12
        /*087e*/ 	.short	(.L_403 - .L_402)
	.align		4
.L_402:
        /*0880*/ 	.word	index@(_Z35group_norm_nhwc_bwd_one_pass_kernelI11Fp32IOFp16WLi256ELi112ELi448EEv26Group_norm_nhwc_bwd_params)
        /*0884*/ 	.word	0x000002f0


	//----- nvinfo : EIATTR_MIN_STACK_SIZE
	.align		4
.L_403:
        /*0888*/ 	.byte	0x04, 0x12
        /*088a*/ 	.short	(.L_405 - .L_404)
	.align		4
.L_404:
        /*088c*/ 	.word	index@(_Z35group_norm_nhwc_bwd_one_pass_kernelI11Fp32IOFp16WLi512ELi112ELi448EEv26Group_norm_nhwc_bwd_params)
        /*0890*/ 	.word	0x00000a80


	//----- nvinfo : EIATTR_MIN_STACK_SIZE
	.align		4
.L_405:
        /*0894*/ 	.byte	0x04, 0x12
        /*0896*/ 	.short	(.L_407 - .L_406)
	.align		4
.L_406:
        /*0898*/ 	.word	index@(_Z35group_norm_nhwc_fwd_one_pass_kernelI11Bf16IOFp32WLi64ELi112ELi448EEv26Group_norm_nhwc_fwd_params)
        /*089c*/ 	.word	0x00000000


	//----- nvinfo : EIATTR_MIN_STACK_SIZE
	.align		4
.L_407:
        /*08a0*/ 	.byte	0x04, 0x12
        /*08a2*/ 	.short	(.L_409 - .L_408)
	.align		4
.L_408:
        /*08a4*/ 	.word	index@(_Z35group_norm_nhwc_fwd_one_pass_kernelI11Bf16IOFp32WLi128ELi112ELi448EEv26Group_norm_nhwc_fwd_params)
        /*08a8*/ 	.word	0x00000000


	//----- nvinfo : EIATTR_MIN_STACK_SIZE
	.align		4
.L_409:
        /*08ac*/ 	.byte	0x04, 0x12
        /*08ae*/ 	.short	(.L_411 - .L_410)
	.align		4
.L_410:
        /*08b0*/ 	.word	index@(_Z35group_norm_nhwc_fwd_one_pass_kernelI11Bf16IOFp32WLi256ELi112ELi448EEv26Group_norm_nhwc_fwd_params)
        /*08b4*/ 	.word	0x00000000


	//----- nvinfo : EIATTR_MIN_STACK_SIZE
	.align		4
.L_411:
        /*08b8*/ 	.byte	0x04, 0x12
        /*08ba*/ 	.short	(.L_413 - .L_412)
	.align		4
.L_412:
        /*08bc*/ 	.word	index@(_Z35group_norm_nhwc_fwd_one_pass_kernelI11Bf16IOFp32WLi512ELi112ELi448EEv26Group_norm_nhwc_fwd_params)
        /*08c0*/ 	.word	0x000003a0


	//----- nvinfo : EIATTR_MIN_STACK_SIZE
	.align		4
.L_413:
        /*08c4*/ 	.byte	0x04, 0x12
        /*08c6*/ 	.short	(.L_415 - .L_414)
	.align		4
.L_414:
        /*08c8*/ 	.word	index@(_Z35group_norm_nhwc_fwd_one_pass_kernelI11Bf16IOBf16WLi64ELi112ELi448EEv26Group_norm_nhwc_fwd_params)
        /*08cc*/ 	.word	0x00000000


	//----- nvinfo : EIATTR_MIN_STACK_SIZE
	.align		4
.L_415:
        /*08d0*/ 	.byte	0x04, 0x12
        /*08d2*/ 	.short	(.L_417 - .L_416)
	.align		4
.L_416:
        /*08d4*/ 	.word	index@(_Z35group_norm_nhwc_fwd_one_pass_kernelI11Bf16IOBf16WLi128ELi112ELi448EEv26Group_norm_nhwc_fwd_params)
        /*08d8*/ 	.word	0x00000000


	//----- nvinfo : EIATTR_MIN_STACK_SIZE
	.align		4
.L_417:
        /*08dc*/ 	.byte	0x04, 0x12
        /*08de*/ 	.short	(.L_419 - .L_418)
	.align		4
.L_418:
        /*08e0*/ 	.word	index@(_Z35group_norm_nhwc_fwd_one_pass_kernelI11Bf16IOBf16WLi256ELi112ELi448EEv26Group_norm_nhwc_fwd_params)
        /*08e4*/ 	.word	0x00000000


	//----- nvinfo : EIATTR_MIN_STACK_SIZE
	.align		4
.L_419:
        /*08e8*/ 	.byte	0x04, 0x12
        /*08ea*/ 	.short	(.L_421 - .L_420)
	.align		4
.L_420:
        /*08ec*/ 	.word	index@(_Z35group_norm_nhwc_fwd_one_pass_kernelI11Bf16IOBf16WLi512ELi112ELi448EEv26Group_norm_nhwc_fwd_params)
        /*08f0*/ 	.word	0x000003a0


	//----- nvinfo : EIATTR_MIN_STACK_SIZE
	.align		4
.L_421:
        /*08f4*/ 	.byte	0x04, 0x12
        /*08f6*/ 	.short	(.L_423 - .L_422)
	.align		4
.L_422:
        /*08f8*/ 	.word	index@(_Z35group_norm_nhwc_fwd_one_pass_kernelI11Bf16IOFp16WLi64ELi112ELi448EEv26Group_norm_nhwc_fwd_params)
        /*08fc*/ 	.word	0x00000000


	//----- nvinfo : EIATTR_MIN_STACK_SIZE
	.align		4
.L_423:
        /*0900*/ 	.byte	0x04, 0x12
        /*0902*/ 	.short	(.L_425 - .L_424)
	.align		4
.L_424:
        /*0904*/ 	.word	index@(_Z35group_norm_nhwc_fwd_one_pass_kernelI11Bf16IOFp16WLi128ELi112ELi448EEv26Group_norm_nhwc_fwd_params)
        /*0908*/ 	.word	0x00000000


	//----- nvinfo : EIATTR_MIN_STACK_SIZE
	.align		4
.L_425:
        /*090c*/ 	.byte	0x04, 0x12
        /*090e*/ 	.short	(.L_427 - .L_426)
	.align		4
.L_426:
        /*0910*/ 	.word	index@(_Z35group_norm_nhwc_fwd_one_pass_kernelI11Bf16IOFp16WLi256ELi112ELi448EEv26Group_norm_nhwc_fwd_params)
        /*0914*/ 	.word	0x00000000


	//----- nvinfo : EIATTR_MIN_STACK_SIZE
	.align		4
.L_427:
        /*0918*/ 	.byte	0x04, 0x12
        /*091a*/ 	.short	(.L_429 - .L_428)
	.align		4
.L_428:
        /*091c*/ 	.word	index@(_Z35group_norm_nhwc_fwd_one_pass_kernelI11Bf16IOFp16WLi512ELi112ELi448EEv26Group_norm_nhwc_fwd_params)
        /*0920*/ 	.word	0x000003a0


	//----- nvinfo : EIATTR_MIN_STACK_SIZE
	.align		4
.L_429:
        /*0924*/ 	.byte	0x04, 0x12
        /*0926*/ 	.short	(.L_431 - .L_430)
	.align		4
.L_430:
        /*0928*/ 	.word	index@(_Z35group_norm_nhwc_fwd_one_pass_kernelI11Fp16IOFp32WLi64ELi112ELi448EEv26Group_norm_nhwc_fwd_params)
        /*092c*/ 	.word	0x00000000


	//----- nvinfo : EIATTR_MIN_STACK_SIZE
	.align		4
.L_431:
        /*0930*/ 	.byte	0x04, 0x12
        /*0932*/ 	.short	(.L_433 - .L_432)
	.align		4
.L_432:
        /*0934*/ 	.word	index@(_Z35group_norm_nhwc_fwd_one_pass_kernelI11Fp16IOFp32WLi128ELi112ELi448EEv26Group_norm_nhwc_fwd_params)
        /*0938*/ 	.word	0x00000000


	//----- nvinfo : EIATTR_MIN_STACK_SIZE
	.align		4
.L_433:
        /*093c*/ 	.byte	0x04, 0x12
        /*093e*/ 	.short	(.L_435 - .L_434)
	.align		4
.L_434:
        /*0940*/ 	.word	index@(_Z35group_norm_nhwc_fwd_one_pass_kernelI11Fp16IOFp32WLi256ELi112ELi448EEv26Group_norm_nhwc_fwd_params)
        /*0944*/ 	.word	0x00000000


	//----- nvinfo : EIATTR_MIN_STACK_SIZE
	.align		4
.L_435:
        /*0948*/ 	.byte	0x04, 0x12
        /*094a*/ 	.short	(.L_437 - .L_436)
	.align		4
.L_436:
        /*094c*/ 	.word	index@(_Z35group_norm_nhwc_fwd_one_pass_kernelI11Fp16IOFp32WLi512ELi112ELi448EEv26Group_norm_nhwc_fwd_params)
        /*0950*/ 	.word	0x00000110


	//----- nvinfo : EIATTR_MIN_STACK_SIZE
	.align		4
.L_437:
        /*0954*/ 	.byte	0x04, 0x12
        /*0956*/ 	.short	(.L_439 - .L_438)
	.align		4
.L_438:
        /*0958*/ 	.word	index@(_Z35group_norm_nhwc_fwd_one_pass_kernelI11Fp16IOBf16WLi64ELi112ELi448EEv26Group_norm_nhwc_fwd_params)
        /*095c*/ 	.word	0x00000000


	//----- nvinfo : EIATTR_MIN_STACK_SIZE
	.align		4
.L_439:
        /*0960*/ 	.byte	0x04, 0x12
        /*0962*/ 	.short	(.L_441 - .L_440)
	.align		4
.L_440:
        /*0964*/ 	.word	index@(_Z35group_norm_nhwc_fwd_one_pass_kernelI11Fp16IOBf16WLi128ELi112ELi448EEv26Group_norm_nhwc_fwd_params)
        /*0968*/ 	.word	0x00000000


	//----- nvinfo : EIATTR_MIN_STACK_SIZE
	.align		4
.L_441:
        /*096c*/ 	.byte	0x04, 0x12
        /*096e*/ 	.short	(.L_443 - .L_442)
	.align		4
.L_442:
        /*0970*/ 	.word	index@(_Z35group_norm_nhwc_fwd_one_pass_kernelI11Fp16IOBf16WLi256ELi112ELi448EEv26Group_norm_nhwc_fwd_params)
        /*0974*/ 	.word	0x00000000


	//----- nvinfo : EIATTR_MIN_STACK_SIZE
	.align		4
.L_443:
        /*0978*/ 	.byte	0x04, 0x12
        /*097a*/ 	.short	(.L_445 - .L_444)
	.align		4
.L_444:
        /*097c*/ 	.word	index@(_Z35group_norm_nhwc_fwd_one_pass_kernelI11Fp16IOBf16WLi512ELi112ELi448EEv26Group_norm_nhwc_fwd_params)
        /*0980*/ 	.word	0x00000110


	//----- nvinfo : EIATTR_MIN_STACK_SIZE
	.align		4
.L_445:
        /*0984*/ 	.byte	0x04, 0x12
        /*0986*/ 	.short	(.L_447 - .L_446)
	.align		4
.L_446:
        /*0988*/ 	.word	index@(_Z35group_norm_nhwc_fwd_one_pass_kernelI11Fp16IOFp16WLi64ELi112ELi448EEv26Group_norm_nhwc_fwd_params)
        /*098c*/ 	.word	0x00000000


	//----- nvinfo : EIATTR_MIN_STACK_SIZE
	.align		4
.L_447:
        /*0990*/ 	.byte	0x04, 0x12
        /*0992*/ 	.short	(.L_449 - .L_448)
	.align		4
.L_448:
        /*0994*/ 	.word	index@(_Z35group_norm_nhwc_fwd_one_pass_kernelI11Fp16IOFp16WLi128ELi112ELi448EEv26Group_norm_nhwc_fwd_params)
        /*0998*/ 	.word	0x00000000


	//----- nvinfo : EIATTR_MIN_STACK_SIZE
	.align		4
.L_449:
        /*099c*/ 	.byte	0x04, 0x12
        /*099e*/ 	.short	(.L_451 - .L_450)
	.align		4
.L_450:
        /*09a0*/ 	.word	index@(_Z35group_norm_nhwc_fwd_one_pass_kernelI11Fp16IOFp16WLi256ELi112ELi448EEv26Group_norm_nhwc_fwd_params)
        /*09a4*/ 	.word	0x00000000


	//----- nvinfo : EIATTR_MIN_STACK_SIZE
	.align		4
.L_451:
        /*09a8*/ 	.byte	0x04, 0x12
        /*09aa*/ 	.short	(.L_453 - .L_452)
	.align		4
.L_452:
        /*09ac*/ 	.word	index@(_Z35group_norm_nhwc_fwd_one_pass_kernelI11Fp16IOFp16WLi512ELi112ELi448EEv26Group_norm_nhwc_fwd_params)
        /*09b0*/ 	.word	0x00000110


	//----- nvinfo : EIATTR_MIN_STACK_SIZE
	.align		4
.L_453:
        /*09b4*/ 	.byte	0x04, 0x12
        /*09b6*/ 	.short	(.L_455 - .L_454)
	.align		4
.L_454:
        /*09b8*/ 	.word	index@(_Z35group_norm_nhwc_fwd_one_pass_kernelI11Fp32IOFp32WLi64ELi112ELi448EEv26Group_norm_nhwc_fwd_params)
        /*09bc*/ 	.word	0x00000000


	//----- nvinfo : EIATTR_MIN_STACK_SIZE
	.align		4
.L_455:
        /*09c0*/ 	.byte	0x04, 0x12
        /*09c2*/ 	.short	(.L_457 - .L_456)
	.align		4
.L_456:
        /*09c4*/ 	.word	index@(_Z35group_norm_nhwc_fwd_one_pass_kernelI11Fp32IOFp32WLi128ELi112ELi448EEv26Group_norm_nhwc_fwd_params)
        /*09c8*/ 	.word	0x00000000


	//----- nvinfo : EIATTR_MIN_STACK_SIZE
	.align		4
.L_457:
        /*09cc*/ 	.byte	0x04, 0x12
        /*09ce*/ 	.short	(.L_459 - .L_458)
	.align		4
.L_458:
        /*09d0*/ 	.word	index@(_Z35group_norm_nhwc_fwd_one_pass_kernelI11Fp32IOFp32WLi256ELi112ELi448EEv26Group_norm_nhwc_fwd_params)
        /*09d4*/ 	.word	0x00000000


	//----- nvinfo : EIATTR_MIN_STACK_SIZE
	.align		4
.L_459:
        /*09d8*/ 	.byte	0x04, 0x12
        /*09da*/ 	.short	(.L_461 - .L_460)
	.align		4
.L_460:
        /*09dc*/ 	.word	index@(_Z35group_norm_nhwc_fwd_one_pass_kernelI11Fp32IOFp32WLi512ELi112ELi448EEv26Group_norm_nhwc_fwd_params)
        /*09e0*/ 	.word	0x00000300


	//----- nvinfo : EIATTR_MIN_STACK_SIZE
	.align		4
.L_461:
        /*09e4*/ 	.byte	0x04, 0x12
        /*09e6*/ 	.short	(.L_463 - .L_462)
	.align		4
.L_462:
        /*09e8*/ 	.word	index@(_Z35group_norm_nhwc_fwd_one_pass_kernelI11Fp32IOBf16WLi64ELi112ELi448EEv26Group_norm_nhwc_fwd_params)
        /*09ec*/ 	.word	0x00000000


	//----- nvinfo : EIATTR_MIN_STACK_SIZE
	.align		4
.L_463:
        /*09f0*/ 	.byte	0x04, 0x12
        /*09f2*/ 	.short	(.L_465 - .L_464)
	.align		4
.L_464:
        /*09f4*/ 	.word	index@(_Z35group_norm_nhwc_fwd_one_pass_kernelI11Fp32IOBf16WLi128ELi112ELi448EEv26Group_norm_nhwc_fwd_params)
        /*09f8*/ 	.word	0x00000000


	//----- nvinfo : EIATTR_MIN_STACK_SIZE
	.align		4
.L_465:
        /*09fc*/ 	.byte	0x04, 0x12
        /*09fe*/ 	.short	(.L_467 - .L_466)
	.align		4
.L_466:
        /*0a00*/ 	.word	index@(_Z35group_norm_nhwc_fwd_one_pass_kernelI11Fp32IOBf16WLi256ELi112ELi448EEv26Group_norm_nhwc_fwd_params)
        /*0a04*/ 	.word	0x00000000


	//----- nvinfo : EIATTR_MIN_STACK_SIZE
	.align		4
.L_467:
        /*0a08*/ 	.byte	0x04, 0x12
        /*0a0a*/ 	.short	(.L_469 - .L_468)
	.align		4
.L_468:
        /*0a0c*/ 	.word	index@(_Z35group_norm_nhwc_fwd_one_pass_kernelI11Fp32IOBf16WLi512ELi112ELi448EEv26Group_norm_nhwc_fwd_params)
        /*0a10*/ 	.word	0x00000390


	//----- nvinfo : EIATTR_MIN_STACK_SIZE
	.align		4
.L_469:
        /*0a14*/ 	.byte	0x04, 0x12
        /*0a16*/ 	.short	(.L_471 - .L_470)
	.align		4
.L_470:
        /*0a18*/ 	.word	index@(_Z35group_norm_nhwc_fwd_one_pass_kernelI11Fp32IOFp16WLi64ELi112ELi448EEv26Group_norm_nhwc_fwd_params)
        /*0a1c*/ 	.word	0x00000000


	//----- nvinfo : EIATTR_MIN_STACK_SIZE
	.align		4
.L_471:
        /*0a20*/ 	.byte	0x04, 0x12
        /*0a22*/ 	.short	(.L_473 - .L_472)
	.align		4
.L_472:
        /*0a24*/ 	.word	index@(_Z35group_norm_nhwc_fwd_one_pass_kernelI11Fp32IOFp16WLi128ELi112ELi448EEv26Group_norm_nhwc_fwd_params)
        /*0a28*/ 	.word	0x00000000


	//----- nvinfo : EIATTR_MIN_STACK_SIZE
	.align		4
.L_473:
        /*0a2c*/ 	.byte	0x04, 0x12
        /*0a2e*/ 	.short	(.L_475 - .L_474)
	.align		4
.L_474:
        /*0a30*/ 	.word	index@(_Z35group_norm_nhwc_fwd_one_pass_kernelI11Fp32IOFp16WLi256ELi112ELi448EEv26Group_norm_nhwc_fwd_params)
        /*0a34*/ 	.word	0x00000000


	//----- nvinfo : EIATTR_MIN_STACK_SIZE
	.align		4
.L_475:
        /*0a38*/ 	.byte	0x04, 0x12
        /*0a3a*/ 	.short	(.L_477 - .L_476)
	.align		4
.L_476:
        /*0a3c*/ 	.word	index@(_Z35group_norm_nhwc_fwd_one_pass_kernelI11Fp32IOFp16WLi512ELi112ELi448EEv26Group_norm_nhwc_fwd_params)
        /*0a40*/ 	.word	0x00000390
.L_477:


//--------------------- .nv.compat                --------------------------
	.section	.nv.compat,"",@"SHT_CUDA_COMPAT_INFO"
	.align	4
        /*0000*/ 	.byte	0x02, 0x09, 0x01, 0x00, 0x02, 0x02, 0x01, 0x00, 0x02, 0x05, 0x05, 0x00, 0x03, 0x07, 0x01, 0x01
        /*0010*/ 	.byte	0x02, 0x03, 0x00, 0x00, 0x02, 0x06, 0x01, 0x00, 0x04, 0x0b, 0x08, 0x00, 0x00, 0x00, 0x00, 0x00
        /*0020*/ 	.byte	0x00, 0x00, 0x00, 0x00


//--------------------- .nv.info._ZN3cub18CUB_300001_SM_10306detail11EmptyKernelIvEEvv --------------------------
	.section	.nv.info._ZN3cub18CUB_300001_SM_10306detail11EmptyKernelIvEEvv,"",@"SHT_CUDA_INFO"
	.sectionflags	@""
	.align	4


	//----- nvinfo : EIATTR_CUDA_API_VERSION
	.align		4
        /*0000*/ 	.byte	0x04, 0x37
        /*0002*/ 	.short	(.L_479 - .L_478)
.L_478:
        /*0004*/ 	.word	0x00000082


	//----- nvinfo : EIATTR_SPARSE_MMA_MASK
	.align		4
.L_479:
        /*0008*/ 	.byte	0x03, 0x50
        /*000a*/ 	.short	0x0000


	//----- nvinfo : EIATTR_MAXREG_COUNT
	.align		4
        /*000c*/ 	.byte	0x03, 0x1b
        /*000e*/ 	.short	0x00ff


	//----- nvinfo : EIATTR_MERCURY_ISA_VERSION
	.align		4
        /*0010*/ 	.byte	0x03, 0x5f
        /*0012*/ 	.short	0x0101


	//----- nvinfo : EIATTR_VRC_CTA_INIT_COUNT
	.align		4
        /*0014*/ 	.byte	0x02, 0x4a
	.zero		1
	.zero		1


	//----- nvinfo : EIATTR_EXIT_INSTR_OFFSETS
	.align		4
        /*0018*/ 	.byte	0x04, 0x1c
        /*001a*/ 	.short	(.L_481 - .L_480)


	//   ....[0]....
.L_480:
        /*001c*/ 	.word	0x00000010


	//----- nvinfo : EIATTR_SW_WAR
	.align		4
.L_481:
        /*0020*/ 	.byte	0x04, 0x36
        /*0022*/ 	.short	(.L_483 - .L_482)
.L_482:
        /*0024*/ 	.word	0x00000008
.L_483:


//--------------------- .nv.info._Z35group_norm_nhwc_bwd_one_pass_kernelI11Bf16IOFp32WLi64ELi112ELi448EEv26Group_norm_nhwc_bwd_params --------------------------
	.section	.nv.info._Z35group_norm_nhwc_bwd_one_pass_kernelI11Bf16IOFp32WLi64ELi112ELi448EEv26Group_norm_nhwc_bwd_params,"",@"SHT_CUDA_INFO"
	.sectionflags	@""
	.align	4


	//----- nvinfo : EIATTR_CUDA_API_VERSION
	.align		4
        /*0000*/ 	.byte	0x04, 0x37
        /*0002*/ 	.short	(.L_485 - .L_484)
.L_484:
        /*0004*/ 	.word	0x00000082


	//----- nvinfo : EIATTR_KPARAM_INFO
	.align		4
.L_485:
        /*0008*/ 	.byte	0x04, 0x17
        /*000a*/ 	.short	(.L_487 - .L_486)
.L_486:
        /*000c*/ 	.word	0x00000000
        /*0010*/ 	.short	0x0000
        /*0012*/ 	.short	0x0000
        /*0014*/ 	.byte	0x00, 0xf0, 0xe1, 0x02


	//----- nvinfo : EIATTR_SPARSE_MMA_MASK
	.align		4
.L_487:
        /*0018*/ 	.byte	0x03, 0x50
        /*001a*/ 	.short	0x0000


	//----- nvinfo : EIATTR_MAXREG_COUNT
	.align		4
        /*001c*/ 	.byte	0x03, 0x1b
        /*001e*/ 	.short	0x0080


	//----- nvinfo : EIATTR_NUM_BARRIERS
	.align		4
        /*0020*/ 	.byte	0x02, 0x4c
        /*0022*/ 	.byte	0x01
	.zero		1


	//----- nvinfo : EIATTR_MERCURY_ISA_VERSION
	.align		4
        /*0024*/ 	.byte	0x03, 0x5f
        /*0026*/ 	.short	0x0101


	//----- nvinfo : EIATTR_COOP_GROUP_MASK_REGIDS
	.align		4
        /*0028*/ 	.byte	0x04, 0x29
        /*002a*/ 	.short	(.L_489 - .L_488)


	//   ....[0]....
.L_488:
        /*002c*/ 	.word	0xffffffff


	//   ....[1]....
        /*0030*/ 	.word	0xffffffff


	//   ....[2]....
        /*0034*/ 	.word	0xffffffff


	//   ....[3]....
        /*0038*/ 	.word	0xffffffff


	//   ....[4]....
        /*003c*/ 	.word	0xffffffff


	//   ....[5]....
        /*0040*/ 	.word	0xffffffff


	//   ....[6]....
        /*0044*/ 	.word	0xffffffff


	//   ....[7]....
        /*0048*/ 	.word	0xffffffff


	//   ....[8]....
        /*004c*/ 	.word	0xffffffff


	//   ....[9]....
        /*0050*/ 	.word	0xffffffff


	//----- nvinfo : EIATTR_COOP_GROUP_INSTR_OFFSETS
	.align		4
.L_489:
        /*0054*/ 	.byte	0x04, 0x28
        /*0056*/ 	.short	(.L_491 - .L_490)


	//   ....[0]....
.L_490:
        /*0058*/ 	.word	0x00002da0


	//   ....[1]....
        /*005c*/ 	.word	0x00002dd0


	//   ....[2]....
        /*0060*/ 	.word	0x00002e10


	//   ....[3]....
        /*0064*/ 	.word	0x00002e30


	//   ....[4]....
        /*0068*/ 	.word	0x00002e60


	//   ....[5]....
        /*006c*/ 	.word	0x00002e80


	//   ....[6]....
        /*0070*/ 	.word	0x00002eb0


	//   ....[7]....
        /*0074*/ 	.word	0x00002ed0


	//   ....[8]....
        /*0078*/ 	.word	0x00002f20


	//   ....[9]....
        /*007c*/ 	.word	0x00002f30


	//----- nvinfo : EIATTR_VRC_CTA_INIT_COUNT
	.align		4
.L_491:
        /*0080*/ 	.byte	0x02, 0x4a
	.zero		1
	.zero		1


	//----- nvinfo : EIATTR_EXIT_INSTR_OFFSETS
	.align		4
        /*0084*/ 	.byte	0x04, 0x1c
        /*0086*/ 	.short	(.L_493 - .L_492)


	//   ....[0]....
.L_492:
        /*0088*/ 	.word	0x00005bc0


	//   ....[1]....
        /*008c*/ 	.word	0x00005cf0


	//   ....[2]....
        /*0090*/ 	.word	0x000062f0


	//   ....[3]....
        /*0094*/ 	.word	0x000068a0


	//----- nvinfo : EIATTR_MAX_THREADS
	.align		4
.L_493:
        /*0098*/ 	.byte	0x04, 0x05
        /*009a*/ 	.short	(.L_495 - .L_494)
.L_494:
        /*009c*/ 	.word	0x000001c0
        /*00a0*/ 	.word	0x00000001
        /*00a4*/ 	.word	0x00000001


	//----- nvinfo : EIATTR_CRS_STACK_SIZE
	.align		4
.L_495:
        /*00a8*/ 	.byte	0x04, 0x1e
        /*00aa*/ 	.short	(.L_497 - .L_496)
.L_496:
        /*00ac*/ 	.word	0x00000000


	//----- nvinfo : EIATTR_CBANK_PARAM_SIZE
	.align		4
.L_497:
        /*00b0*/ 	.byte	0x03, 0x19
        /*00b2*/ 	.short	0x00b8


	//----- nvinfo : EIATTR_PARAM_CBANK
	.align		4
        /*00b4*/ 	.byte	0x04, 0x0a
        /*00b6*/ 	.short	(.L_499 - .L_498)
	.align		4
.L_498:
        /*00b8*/ 	.word	index@(.nv.constant0._Z35group_norm_nhwc_bwd_one_pass_kernelI11Bf16IOFp32WLi64ELi112ELi448EEv26Group_norm_nhwc_bwd_params)
        /*00bc*/ 	.short	0x0380
        /*00be*/ 	.short	0x00b8


	//----- nvinfo : EIATTR_SW_WAR
	.align		4
.L_499:
        /*00c0*/ 	.byte	0x04, 0x36
        /*00c2*/ 	.short	(.L_501 - .L_500)
.L_500:
        /*00c4*/ 	.word	0x00000008
.L_501:


//--------------------- .nv.info._Z35group_norm_nhwc_bwd_one_pass_kernelI11Bf16IOFp32WLi128ELi112ELi448EEv26Group_norm_nhwc_bwd_params --------------------------
	.section	.nv.info._Z35group_norm_nhwc_bwd_one_pass_kernelI11Bf16IOFp32WLi128ELi112ELi448EEv26Group_norm_nhwc_bwd_params,"",@"SHT_CUDA_INFO"
	.sectionflags	@""
	.align	4


	//----- nvinfo : EIATTR_CUDA_API_VERSION
	.align		4
        /*0000*/ 	.byte	0x04, 0x37
        /*0002*/ 	.short	(.L_503 - .L_502)
.L_502:
        /*0004*/ 	.word	0x00000082


	//----- nvinfo : EIATTR_KPARAM_INFO
	.align		4
.L_503:
        /*0008*/ 	.byte	0x04, 0x17
        /*000a*/ 	.short	(.L_505 - .L_504)
.L_504:
        /*000c*/ 	.word	0x00000000
        /*0010*/ 	.short	0x0000
        /*0012*/ 	.short	0x0000
        /*0014*/ 	.byte	0x00, 0xf0, 0xe1, 0x02


	//----- nvinfo : EIATTR_SPARSE_MMA_MASK
	.align		4
.L_505:
        /*0018*/ 	.byte	0x03, 0x50
        /*001a*/ 	.short	0x0000


	//----- nvinfo : EIATTR_MAXREG_COUNT
	.align		4
        /*001c*/ 	.byte	0x03, 0x1b
        /*001e*/ 	.short	0x0080


	//----- nvinfo : EIATTR_NUM_BARRIERS
	.align		4
        /*0020*/ 	.byte	0x02, 0x4c
        /*0022*/ 	.byte	0x01
	.zero		1


	//----- nvinfo : EIATTR_MERCURY_ISA_VERSION
	.align		4
        /*0024*/ 	.byte	0x03, 0x5f
        /*0026*/ 	.short	0x0101


	//----- nvinfo : EIATTR_INT_WARP_WIDE_INSTR_OFFSETS
	.align		4
        /*0028*/ 	.byte	0x04, 0x31
        /*002a*/ 	.short	(.L_507 - .L_506)


	//   ....[0]....
.L_506:
        /*002c*/ 	.word	0x00005620


	//----- nvinfo : EIATTR_COOP_GROUP_MASK_REGIDS
	.align		4
.L_507:
        /*0030*/ 	.byte	0x04, 0x29
        /*0032*/ 	.short	(.L_509 - .L_508)


	//   ....[0]....
.L_508:
        /*0034*/ 	.word	0xffffffff


	//   ....[1]....
        /*0038*/ 	.word	0xffffffff


	//   ....[2]....
        /*003c*/ 	.word	0xffffffff


	//   ....[3]....
        /*0040*/ 	.word	0xffffffff


	//   ....[4]....
        /*0044*/ 	.word	0xffffffff


	//   ....[5]....
        /*0048*/ 	.word	0xffffffff


	//   ....[6]....
        /*004c*/ 	.word	0xffffffff


	//   ....[7]....
        /*0050*/ 	.word	0xffffffff


	//   ....[8]....
        /*0054*/ 	.word	0xffffffff


	//   ....[9]....
        /*0058*/ 	.word	0xffffffff


	//----- nvinfo : EIATTR_COOP_GROUP_INSTR_OFFSETS
	.align		4
.L_509:
        /*005c*/ 	.byte	0x04, 0x28
        /*005e*/ 	.short	(.L_511 - .L_510)


	//   ....[0]....
.L_510:
        /*0060*/ 	.word	0x00005380


	//   ....[1]....
        /*0064*/ 	.word	0x000053c0


	//   ....[2]....
        /*0068*/ 	.word	0x00005470


	//   ....[3]....
        /*006c*/ 	.word	0x00005490


	//   ....[4]....
        /*0070*/ 	.word	0x00005500


	//   ....[5]....
        /*0074*/ 	.word	0x00005520


	//   ....[6]....
        /*0078*/ 	.word	0x00005550


	//   ....[7]....
        /*007c*/ 	.word	0x00005570


	//   ....[8]....
        /*0080*/ 	.word	0x000055c0


	//   ....[9]....
        /*0084*/ 	.word	0x000055d0


	//----- nvinfo : EIATTR_VRC_CTA_INIT_COUNT
	.align		4
.L_511:
        /*0088*/ 	.byte	0x02, 0x4a
	.zero		1
	.zero		1


	//----- nvinfo : EIATTR_EXIT_INSTR_OFFSETS
	.align		4
        /*008c*/ 	.byte	0x04, 0x1c
        /*008e*/ 	.short	(.L_513 - .L_512)


	//   ....[0]....
.L_512:
        /*0090*/ 	.word	0x00009e30


	//   ....[1]....
        /*0094*/ 	.word	0x00009f60


	//   ....[2]....
        /*0098*/ 	.word	0x0000a570


	//   ....[3]....
        /*009c*/ 	.word	0x0000ab20


	//----- nvinfo : EIATTR_MAX_THREADS
	.align		4
.L_513:
        /*00a0*/ 	.byte	0x04, 0x05
        /*00a2*/ 	.short	(.L_515 - .L_514)
.L_514:
        /*00a4*/ 	.word	0x000001c0
        /*00a8*/ 	.word	0x00000001
        /*00ac*/ 	.word	0x00000001


	//----- nvinfo : EIATTR_CRS_STACK_SIZE
	.align		4
.L_515:
        /*00b0*/ 	.byte	0x04, 0x1e
        /*00b2*/ 	.short	(.L_517 - .L_516)
.L_516:
        /*00b4*/ 	.word	0x00000000


	//----- nvinfo : EIATTR_CBANK_PARAM_SIZE
	.align		4
.L_517:
        /*00b8*/ 	.byte	0x03, 0x19
        /*00ba*/ 	.short	0x00b8


	//----- nvinfo : EIATTR_PARAM_CBANK
	.align		4
        /*00bc*/ 	.byte	0x04, 0x0a
        /*00be*/ 	.short	(.L_519 - .L_518)
	.align		4
.L_518:
        /*00c0*/ 	.word	index@(.nv.constant0._Z35group_norm_nhwc_bwd_one_pass_kernelI11Bf16IOFp32WLi128ELi112ELi448EEv26Group_norm_nhwc_bwd_params)
        /*00c4*/ 	.short	0x0380
        /*00c6*/ 	.short	0x00b8


	//----- nvinfo : EIATTR_SW_WAR
	.align		4
.L_519:
        /*00c8*/ 	.byte	0x04, 0x36
        /*00ca*/ 	.short	(.L_521 - .L_520)
.L_520:
        /*00cc*/ 	.word	0x00000008
.L_521:


//--------------------- .nv.info._Z35group_norm_nhwc_bwd_one_pass_kernelI11Bf16IOFp32WLi256ELi112ELi448EEv26Group_norm_nhwc_bwd_params --------------------------
	.section	.nv.info._Z35group_norm_nhwc_bwd_one_pass_kernelI11Bf16IOFp32WLi256ELi112ELi448EEv26Group_norm_nhwc_bwd_params,"",@"SHT_CUDA_INFO"
	.sectionflags	@""
	.align	4


	//----- nvinfo : EIATTR_CUDA_API_VERSION
	.align		4
        /*0000*/ 	.byte	0x04, 0x37
        /*0002*/ 	.short	(.L_523 - .L_522)
.L_522:
        /*0004*/ 	.word	0x00000082


	//----- nvinfo : EIATTR_KPARAM_INFO
	.align		4
.L_523:
        /*0008*/ 	.byte	0x04, 0x17
        /*000a*/ 	.short	(.L_525 - .L_524)
.L_524:
        /*000c*/ 	.word	0x00000000
        /*0010*/ 	.short	0x0000
        /*0012*/ 	.short	0x0000
        /*0014*/ 	.byte	0x00, 0xf0, 0xe1, 0x02


	//----- nvinfo : EIATTR_SPARSE_MMA_MASK
	.align		4
.L_525:
        /*0018*/ 	.byte	0x03, 0x50
        /*001a*/ 	.short	0x0000


	//----- nvinfo : EIATTR_MAXREG_COUNT
	.align		4
        /*001c*/ 	.byte	0x03, 0x1b
        /*001e*/ 	.short	0x0080


	//----- nvinfo : EIATTR_NUM_BARRIERS
	.align		4
        /*0020*/ 	.byte	0x02, 0x4c
        /*0022*/ 	.byte	0x01
	.zero		1


	//----- nvinfo : EIATTR_ANNOTATIONS
	.align		4
        /*0024*/ 	.byte	0x04, 0x55
        /*0026*/ 	.short	(.L_527 - .L_526)


	//   ....[0]....
.L_526:
        /*0028*/ 	.word	0x00000001
        /*002c*/ 	.byte	0x90, 0x01, 0x00, 0x00, 0x01, 0x00, 0x00, 0x00, 0xa0, 0x01, 0x00, 0x00, 0x01, 0x00, 0x00, 0x00
        /* <DEDUP_REMOVED lines=81> */
        /*054c*/ 	.byte	0xb0, 0xb6, 0x00, 0x00


	//----- nvinfo : EIATTR_MERCURY_ISA_VERSION
	.align		4
.L_527:
        /*0550*/ 	.byte	0x03, 0x5f
        /*0552*/ 	.short	0x0101


	//----- nvinfo : EIATTR_INT_WARP_WIDE_INSTR_OFFSETS
	.align		4
        /*0554*/ 	.byte	0x04, 0x31
        /*0556*/ 	.short	(.L_529 - .L_528)


	//   ....[0]....
.L_528:
        /*0558*/ 	.word	0x0000c940


	//   ....[1]....
        /*055c*/ 	.word	0x0000d9d0


	//   ....[2]....
        /*0560*/ 	.word	0x0000da10


	//   ....[3]....
        /*0564*/ 	.word	0x0000da50


	//   ....[4]....
        /*0568*/ 	.word	0x0000da90


	//   ....[5]....
        /*056c*/ 	.word	0x0000dcb0


	//----- nvinfo : EIATTR_COOP_GROUP_MASK_REGIDS
	.align		4
.L_529:
        /*0570*/ 	.byte	0x04, 0x29
        /*0572*/ 	.short	(.L_531 - .L_530)


	//   ....[0]....
.L_530:
        /*0574*/ 	.word	0xffffffff


	//   ....[1]....
        /*0578*/ 	.word	0xffffffff


	//   ....[2]....
        /*057c*/ 	.word	0xffffffff


	//   ....[3]....
        /*0580*/ 	.word	0xffffffff


	//   ....[4]....
        /*0584*/ 	.word	0xffffffff


	//   ....[5]....
        /*0588*/ 	.word	0xffffffff


	//   ....[6]....
        /*058c*/ 	.word	0xffffffff


	//   ....[7]....
        /*0590*/ 	.word	0xffffffff


	//   ....[8]....
        /*0594*/ 	.word	0xffffffff


	//   ....[9]....
        /*0598*/ 	.word	0xffffffff


	//----- nvinfo : EIATTR_COOP_GROUP_INSTR_OFFSETS
	.align		4
.L_531:
        /*059c*/ 	.byte	0x04, 0x28
        /*059e*/ 	.short	(.L_533 - .L_532)


	//   ....[0]....
.L_532:
        /*05a0*/ 	.word	0x0000c6e0


	//   ....[1]....
        /*05a4*/ 	.word	0x0000c710


	//   ....[2]....
        /*05a8*/ 	.word	0x0000c7a0


	//   ....[3]....
        /*05ac*/ 	.word	0x0000c7b0


	//   ....[4]....
        /*05b0*/ 	.word	0x0000c7e0


	//   ....[5]....
        /*05b4*/ 	.word	0x0000c800


	//   ....[6]....
        /*05b8*/ 	.word	0x0000c840


	//   ....[7]....
        /*05bc*/ 	.word	0x0000c850


	//   ....[8]....
        /*05c0*/ 	.word	0x0000c8e0


	//   ....[9]....
        /*05c4*/ 	.word	0x0000c8f0


	//----- nvinfo : EIATTR_VRC_CTA_INIT_COUNT
	.align		4
.L_533:
        /*05c8*/ 	.byte	0x02, 0x4a
	.zero		1
	.zero		1


	//----- nvinfo : EIATTR_EXIT_INSTR_OFFSETS
	.align		4
        /*05cc*/ 	.byte	0x04, 0x1c
        /*05ce*/ 	.short	(.L_535 - .L_534)


	//   ....[0]....
.L_534:
        /*05d0*/ 	.word	0x0000e830


	//   ....[1]....
        /*05d4*/ 	.word	0x0000e960


	//   ....[2]....
        /*05d8*/ 	.word	0x0000ef70


	//   ....[3]....
        /*05dc*/ 	.word	0x0000f520


	//----- nvinfo : EIATTR_MAX_THREADS
	.align		4
.L_535:
        /*05e0*/ 	.byte	0x04, 0x05
        /*05e2*/ 	.short	(.L_537 - .L_536)
.L_536:
        /*05e4*/ 	.word	0x000001c0
        /*05e8*/ 	.word	0x00000001
        /*05ec*/ 	.word	0x00000001


	//----- nvinfo : EIATTR_CRS_STACK_SIZE
	.align		4
.L_537:
        /*05f0*/ 	.byte	0x04, 0x1e
        /*05f2*/ 	.short	(.L_539 - .L_538)
.L_538:
        /*05f4*/ 	.word	0x00000000


	//----- nvinfo : EIATTR_CBANK_PARAM_SIZE
	.align		4
.L_539:
        /*05f8*/ 	.byte	0x03, 0x19
        /*05fa*/ 	.short	0x00b8


	//----- nvinfo : EIATTR_PARAM_CBANK
	.align		4
        /*05fc*/ 	.byte	0x04, 0x0a
        /*05fe*/ 	.short	(.L_541 - .L_540)
	.align		4
.L_540:
        /*0600*/ 	.word	index@(.nv.constant0._Z35group_norm_nhwc_bwd_one_pass_kernelI11Bf16IOFp32WLi256ELi112ELi448EEv26Group_norm_nhwc_bwd_params)
        /*0604*/ 	.short	0x0380
        /*0606*/ 	.short	0x00b8


	//----- nvinfo : EIATTR_SW_WAR
	.align		4
.L_541:
        /*0608*/ 	.byte	0x04, 0x36
        /*060a*/ 	.short	(.L_543 - .L_542)
.L_542:
        /*060c*/ 	.word	0x00000008
.L_543:


//--------------------- .nv.info._Z35group_norm_nhwc_bwd_one_pass_kernelI11Bf16IOFp32WLi512ELi112ELi448EEv26Group_norm_nhwc_bwd_params --------------------------
	.section	.nv.info._Z35group_norm_nhwc_bwd_one_pass_kernelI11Bf16IOFp32WLi512ELi112ELi448EEv26Group_norm_nhwc_bwd_params,"",@"SHT_CUDA_INFO"
	.sectionflags	@""
	.align	4


	//----- nvinfo : EIATTR_CUDA_API_VERSION
	.align		4
        /*0000*/ 	.byte	0x04, 0x37
        /*0002*/ 	.short	(.L_545 - .L_544)
.L_544:
        /*0004*/ 	.word	0x00000082


	//----- nvinfo : EIATTR_KPARAM_INFO
	.align		4
.L_545:
        /*0008*/ 	.byte	0x04, 0x17
        /*000a*/ 	.short	(.L_547 - .L_546)
.L_546:
        /*000c*/ 	.word	0x00000000
        /*0010*/ 	.short	0x0000
        /*0012*/ 	.short	0x0000
        /*0014*/ 	.byte	0x00, 0xf0, 0xe1, 0x02


	//----- nvinfo : EIATTR_SPARSE_MMA_MASK
	.align		4
.L_547:
        /*0018*/ 	.byte	0x03, 0x50
        /*001a*/ 	.short	0x0000


	//----- nvinfo : EIATTR_MAXREG_COUNT
	.align		4
        /*001c*/ 	.byte	0x03, 0x1b
        /*001e*/ 	.short	0x0080


	//----- nvinfo : EIATTR_NUM_BARRIERS
	.align		4
        /*0020*/ 	.byte	0x02, 0x4c
        /*0022*/ 	.byte	0x01
	.zero		1


	//----- nvinfo : EIATTR_ANNOTATIONS
	.align		4
        /*0024*/ 	.byte	0x04, 0x55
        /*0026*/ 	.short	(.L_549 - .L_548)


	//   ....[0]....
.L_548:
        /* <DEDUP_REMOVED lines=795> */


	//----- nvinfo : EIATTR_MERCURY_ISA_VERSION
	.align		4
.L_549:
        /*31c0*/ 	.byte	0x03, 0x5f
        /*31c2*/ 	.short	0x0101


	//----- nvinfo : EIATTR_INT_WARP_WIDE_INSTR_OFFSETS
	.align		4
        /*31c4*/ 	.byte	0x04, 0x31
        /*31c6*/ 	.short	(.L_551 - .L_550)


	//   ....[0]....
.L_550:
        /*31c8*/ 	.word	0x0001d870


	//   ....[1]....
        /*31cc*/ 	.word	0x0001e900


	//   ....[2]....
        /*31d0*/ 	.word	0x0001e940


	//   ....[3]....
        /*31d4*/ 	.word	0x0001e980


	//   ....[4]....
        /*31d8*/ 	.word	0x0001e9c0


	//   ....[5]....
        /*31dc*/ 	.word	0x0001ebe0


	//----- nvinfo : EIATTR_COOP_GROUP_MASK_REGIDS
	.align		4
.L_551:
        /*31e0*/ 	.byte	0x04, 0x29
        /*31e2*/ 	.short	(.L_553 - .L_552)


	//   ....[0]....
.L_552:
        /*31e4*/ 	.word	0xffffffff


	//   ....[1]....
        /*31e8*/ 	.word	0xffffffff


	//   ....[2]....
        /*31ec*/ 	.word	0xffffffff


	//   ....[3]....
        /*31f0*/ 	.word	0xffffffff


	//   ....[4]....
        /*31f4*/ 	.word	0xffffffff


	//   ....[5]....
        /*31f8*/ 	.word	0xffffffff


	//   ....[6]....
        /*31fc*/ 	.word	0xffffffff


	//   ....[7]....
        /*3200*/ 	.word	0xffffffff


	//   ....[8]....
        /*3204*/ 	.word	0xffffffff


	//   ....[9]....
        /*3208*/ 	.word	0xffffffff


	//----- nvinfo : EIATTR_COOP_GROUP_INSTR_OFFSETS
	.align		4
.L_553:
        /*320c*/ 	.byte	0x04, 0x28
        /*320e*/ 	.short	(.L_555 - .L_554)


	//   ....[0]....
.L_554:
        /*3210*/ 	.word	0x0001d610


	//   ....[1]....
        /*3214*/ 	.word	0x0001d640


	//   ....[2]....
        /*3218*/ 	.word	0x0001d6f0


	//   ....[3]....
        /*321c*/ 	.word	0x0001d700


	//   ....[4]....
        /*3220*/ 	.word	0x0001d730


	//   ....[5]....
        /*3224*/ 	.word	0x0001d750


	//   ....[6]....
        /*3228*/ 	.word	0x0001d780


	//   ....[7]....
        /*322c*/ 	.word	0x0001d7a0


	//   ....[8]....
        /*3230*/ 	.word	0x0001d810


	//   ....[9]....
        /*3234*/ 	.word	0x0001d820


	//----- nvinfo : EIATTR_VRC_CTA_INIT_COUNT
	.align		4
.L_555:
        /*3238*/ 	.byte	0x02, 0x4a
	.zero		1
	.zero		1


	//----- nvinfo : EIATTR_EXIT_INSTR_OFFSETS
	.align		4
        /*323c*/ 	.byte	0x04, 0x1c
        /*323e*/ 	.short	(.L_557 - .L_556)


	//   ....[0]....
.L_556:
        /*3240*/ 	.word	0x0001f760


	//   ....[1]....
        /*3244*/ 	.word	0x0001f890


	//   ....[2]....
        /*3248*/ 	.word	0x0001fe90


	//   ....[3]....
        /*324c*/ 	.word	0x00020440


	//----- nvinfo : EIATTR_MAX_THREADS
	.align		4
.L_557:
        /*3250*/ 	.byte	0x04, 0x05
        /*3252*/ 	.short	(.L_559 - .L_558)
.L_558:
        /*3254*/ 	.word	0x000001c0
        /*3258*/ 	.word	0x00000001
        /*325c*/ 	.word	0x00000001


	//----- nvinfo : EIATTR_CRS_STACK_SIZE
	.align		4
.L_559:
        /*3260*/ 	.byte	0x04, 0x1e
        /*3262*/ 	.short	(.L_561 - .L_560)
.L_560:
        /*3264*/ 	.word	0x00000000


	//----- nvinfo : EIATTR_CBANK_PARAM_SIZE
	.align		4
.L_561:
        /*3268*/ 	.byte	0x03, 0x19
        /*326a*/ 	.short	0x00b8


	//----- nvinfo : EIATTR_PARAM_CBANK
	.align		4
        /*326c*/ 	.byte	0x04, 0x0a
        /*326e*/ 	.short	(.L_563 - .L_562)
	.align		4
.L_562:
        /*3270*/ 	.word	index@(.nv.constant0._Z35group_norm_nhwc_bwd_one_pass_kernelI11Bf16IOFp32WLi512ELi112ELi448EEv26Group_norm_nhwc_bwd_params)
        /*3274*/ 	.short	0x0380
        /*3276*/ 	.short	0x00b8


	//----- nvinfo : EIATTR_SW_WAR
	.align		4
.L_563:
        /*3278*/ 	.byte	0x04, 0x36
        /*327a*/ 	.short	(.L_565 - .L_564)
.L_564:
        /*327c*/ 	.word	0x00000008
.L_565:


//--------------------- .nv.info._Z35group_norm_nhwc_bwd_one_pass_kernelI11Bf16IOBf16WLi64ELi112ELi448EEv26Group_norm_nhwc_bwd_params --------------------------
	.section	.nv.info._Z35group_norm_nhwc_bwd_one_pass_kernelI11Bf16IOBf16WLi64ELi112ELi448EEv26Group_norm_nhwc_bwd_params,"",@"SHT_CUDA_INFO"
	.sectionflags	@""
	.align	4


	//----- nvinfo : EIATTR_CUDA_API_VERSION
	.align		4
        /*0000*/ 	.byte	0x04, 0x37
        /*0002*/ 	.short	(.L_567 - .L_566)
.L_566:
        /*0004*/ 	.word	0x00000082


	//----- nvinfo : EIATTR_KPARAM_INFO
	.align		4
.L_567:
        /*0008*/ 	.byte	0x04, 0x17
        /*000a*/ 	.short	(.L_569 - .L_568)
.L_568:
        /*000c*/ 	.word	0x00000000
        /*0010*/ 	.short	0x0000
        /*0012*/ 	.short	0x0000
        /*0014*/ 	.byte	0x00, 0xf0, 0xe1, 0x02


	//----- nvinfo : EIATTR_SPARSE_MMA_MASK
	.align		4
.L_569:
        /*0018*/ 	.byte	0x03, 0x50
        /*001a*/ 	.short	0x0000


	//----- nvinfo : EIATTR_MAXREG_COUNT
	.align		4
        /*001c*/ 	.byte	0x03, 0x1b
        /*001e*/ 	.short	0x0080


	//----- nvinfo : EIATTR_NUM_BARRIERS
	.align		4
        /*0020*/ 	.byte	0x02, 0x4c
        /*0022*/ 	.byte	0x01
	.zero		1


	//----- nvinfo : EIATTR_MERCURY_ISA_VERSION
	.align		4
        /*0024*/ 	.byte	0x03, 0x5f
        /*0026*/ 	.short	0x0101


	//----- nvinfo : EIATTR_COOP_GROUP_MASK_REGIDS
	.align		4
        /*0028*/ 	.byte	0x04, 0x29
        /*002a*/ 	.short	(.L_571 - .L_570)


	//   ....[0]....
.L_570:
        /*002c*/ 	.word	0xffffffff


	//   ....[1]....
        /*0030*/ 	.word	0xffffffff


	//   ....[2]....
        /*0034*/ 	.word	0xffffffff


	//   ....[3]....
        /*0038*/ 	.word	0xffffffff


	//   ....[4]....
        /*003c*/ 	.word	0xffffffff


	//   ....[5]....
        /*0040*/ 	.word	0xffffffff


	//   ....[6]....
        /*0044*/ 	.word	0xffffffff


	//   ....[7]....
        /*0048*/ 	.word	0xffffffff


	//   ....[8]....
        /*004c*/ 	.word	0xffffffff


	//   ....[9]....
        /*0050*/ 	.word	0xffffffff


	//----- nvinfo : EIATTR_COOP_GROUP_INSTR_OFFSETS
	.align		4
.L_571:
        /*0054*/ 	.byte	0x04, 0x28
        /*0056*/ 	.short	(.L_573 - .L_572)


	//   ....[0]....
.L_572:
        /*0058*/ 	.word	0x00002e20


	//   ....[1]....
        /*005c*/ 	.word	0x00002e50


	//   ....[2]....
        /*0060*/ 	.word	0x00002e90


	//   ....[3]....
        /*0064*/ 	.word	0x00002eb0


	//   ....[4]....
        /*0068*/ 	.word	0x00002ee0


	//   ....[5]....
        /*006c*/ 	.word	0x00002f00


	//   ....[6]....
        /*0070*/ 	.word	0x00002f30


	//   ....[7]....
        /*0074*/ 	.word	0x00002f50


	//   ....[8]....
        /*0078*/ 	.word	0x00002fa0


	//   ....[9]....
        /*007c*/ 	.word	0x00002fb0


	//----- nvinfo : EIATTR_VRC_CTA_INIT_COUNT
	.align		4
.L_573:
        /*0080*/ 	.byte	0x02, 0x4a
	.zero		1
	.zero		1


	//----- nvinfo : EIATTR_EXIT_INSTR_OFFSETS
	.align		4
        /*0084*/ 	.byte	0x04, 0x1c
        /*0086*/ 	.short	(.L_575 - .L_574)


	//   ....[0]....
.L_574:
        /*0088*/ 	.word	0x00005c50


	//   ....[1]....
        /*008c*/ 	.word	0x00005d80


	//   ....[2]....
        /*0090*/ 	.word	0x000063a0


	//   ....[3]....
        /*0094*/ 	.word	0x000069a0


	//----- nvinfo : EIATTR_MAX_THREADS
	.align		4
.L_575:
        /*0098*/ 	.byte	0x04, 0x05
        /*009a*/ 	.short	(.L_577 - .L_576)
.L_576:
        /*009c*/ 	.word	0x000001c0
        /*00a0*/ 	.word	0x00000001
        /*00a4*/ 	.word	0x00000001


	//----- nvinfo : EIATTR_CRS_STACK_SIZE
	.align		4
.L_577:
        /*00a8*/ 	.byte	0x04, 0x1e
        /*00aa*/ 	.short	(.L_579 - .L_578)
.L_578:
        /*00ac*/ 	.word	0x00000000


	//----- nvinfo : EIATTR_CBANK_PARAM_SIZE
	.align		4
.L_579:
        /*00b0*/ 	.byte	0x03, 0x19
        /*00b2*/ 	.short	0x00b8


	//----- nvinfo : EIATTR_PARAM_CBANK
	.align		4
        /*00b4*/ 	.byte	0x04, 0x0a
        /*00b6*/ 	.short	(.L_581 - .L_580)
	.align		4
.L_580:
        /*00b8*/ 	.word	index@(.nv.constant0._Z35group_norm_nhwc_bwd_one_pass_kernelI11Bf16IOBf16WLi64ELi112ELi448EEv26Group_norm_nhwc_bwd_params)
        /*00bc*/ 	.short	0x0380
        /*00be*/ 	.short	0x00b8


	//----- nvinfo : EIATTR_SW_WAR
	.align		4
.L_581:
        /*00c0*/ 	.byte	0x04, 0x36
        /*00c2*/ 	.short	(.L_583 - .L_582)
.L_582:
        /*00c4*/ 	.word	0x00000008
.L_583:


//--------------------- .nv.info._Z35group_norm_nhwc_bwd_one_pass_kernelI11Bf16IOBf16WLi128ELi112ELi448EEv26Group_norm_nhwc_bwd_params --------------------------
	.section	.nv.info._Z35group_norm_nhwc_bwd_one_pass_kernelI11Bf16IOBf16WLi128ELi112ELi448EEv26Group_norm_nhwc_bwd_params,"",@"SHT_CUDA_INFO"
	.sectionflags	@""
	.align	4


	//----- nvinfo : EIATTR_CUDA_API_VERSION
	.align		4
        /*0000*/ 	.byte	0x04, 0x37
        /*0002*/ 	.short	(.L_585 - .L_584)
.L_584:
        /*0004*/ 	.word	0x00000082


	//----- nvinfo : EIATTR_KPARAM_INFO
	.align		4
.L_585:
        /*0008*/ 	.byte	0x04, 0x17
        /*000a*/ 	.short	(.L_587 - .L_586)
.L_586:
        /*000c*/ 	.word	0x00000000
        /*0010*/ 	.short	0x0000
        /*0012*/ 	.short	0x0000
        /*0014*/ 	.byte	0x00, 0xf0, 0xe1, 0x02


	//----- nvinfo : EIATTR_SPARSE_MMA_MASK
	.align		4
.L_587:
        /*0018*/ 	.byte	0x03, 0x50
        /*001a*/ 	.short	0x0000


	//----- nvinfo : EIATTR_MAXREG_COUNT
	.align		4
        /*001c*/ 	.byte	0x03, 0x1b
        /*001e*/ 	.short	0x0080


	//----- nvinfo : EIATTR_NUM_BARRIERS
	.align		4
        /*0020*/ 	.byte	0x02, 0x4c
        /*0022*/ 	.byte	0x01
	.zero		1


	//----- nvinfo : EIATTR_MERCURY_ISA_VERSION
	.align		4
        /*0024*/ 	.byte	0x03, 0x5f
        /*0026*/ 	.short	0x0101


	//----- nvinfo : EIATTR_INT_WARP_WIDE_INSTR_OFFSETS
	.align		4
        /*0028*/ 	.byte	0x04, 0x31
        /*002a*/ 	.short	(.L_589 - .L_588)


	//   ....[0]....
.L_588:
        /*002c*/ 	.word	0x000056d0


	//----- nvinfo : EIATTR_COOP_GROUP_MASK_REGIDS
	.align		4
.L_589:
        /*0030*/ 	.byte	0x04, 0x29
        /*0032*/ 	.short	(.L_591 - .L_590)


	//   ....[0]....
.L_590:
        /*0034*/ 	.word	0xffffffff


	//   ....[1]....
        /*0038*/ 	.word	0xffffffff


	//   ....[2]....
        /*003c*/ 	.word	0xffffffff


	//   ....[3]....
        /*0040*/ 	.word	0xffffffff


	//   ....[4]....
        /*0044*/ 	.word	0xffffffff


	//   ....[5]....
        /*0048*/ 	.word	0xffffffff


	//   ....[6]....
        /*004c*/ 	.word	0xffffffff


	//   ....[7]....
        /*0050*/ 	.word	0xffffffff


	//   ....[8]....
        /*0054*/ 	.word	0xffffffff


	//   ....[9]....
        /*0058*/ 	.word	0xffffffff


	//----- nvinfo : EIATTR_COOP_GROUP_INSTR_OFFSETS
	.align		4
.L_591:
        /*005c*/ 	.byte	0x04, 0x28
        /*005e*/ 	.short	(.L_593 - .L_592)


	//   ....[0]....
.L_592:
        /*0060*/ 	.word	0x00005430


	//   ....[1]....
        /*0064*/ 	.word	0x00005470


	//   ....[2]....
        /*0068*/ 	.word	0x00005520


	//   ....[3]....
        /*006c*/ 	.word	0x00005540


	//   ....[4]....
        /*0070*/ 	.word	0x000055b0


	//   ....[5]....
        /*0074*/ 	.word	0x000055d0


	//   ....[6]....
        /*0078*/ 	.word	0x00005600


	//   ....[7]....
        /*007c*/ 	.word	0x00005620


	//   ....[8]....
        /*0080*/ 	.word	0x00005670


	//   ....[9]....
        /*0084*/ 	.word	0x00005680


	//----- nvinfo : EIATTR_VRC_CTA_INIT_COUNT
	.align		4
.L_593:
        /*0088*/ 	.byte	0x02, 0x4a
	.zero		1
	.zero		1


	//----- nvinfo : EIATTR_EXIT_INSTR_OFFSETS
	.align		4
        /*008c*/ 	.byte	0x04, 0x1c
        /*008e*/ 	.short	(.L_595 - .L_594)


	//   ....[0]....
.L_594:
        /*0090*/ 	.word	0x00009ee0


	//   ....[1]....
        /*0094*/ 	.word	0x0000a010


	//   ....[2]....
        /*0098*/ 	.word	0x0000a640


	//   ....[3]....
        /*009c*/ 	.word	0x0000ac40


	//----- nvinfo : EIATTR_MAX_THREADS
	.align		4
.L_595:
        /*00a0*/ 	.byte	0x04, 0x05
        /*00a2*/ 	.short	(.L_597 - .L_596)
.L_596:
        /*00a4*/ 	.word	0x000001c0
        /*00a8*/ 	.word	0x00000001
        /*00ac*/ 	.word	0x00000001


	//----- nvinfo : EIATTR_CRS_STACK_SIZE
	.align		4
.L_597:
        /*00b0*/ 	.byte	0x04, 0x1e
        /*00b2*/ 	.short	(.L_599 - .L_598)
.L_598:
        /*00b4*/ 	.word	0x00000000


	//----- nvinfo : EIATTR_CBANK_PARAM_SIZE
	.align		4
.L_599:
        /*00b8*/ 	.byte	0x03, 0x19
        /*00ba*/ 	.short	0x00b8


	//----- nvinfo : EIATTR_PARAM_CBANK
	.align		4
        /*00bc*/ 	.byte	0x04, 0x0a
        /*00be*/ 	.short	(.L_601 - .L_600)
	.align		4
.L_600:
        /*00c0*/ 	.word	index@(.nv.constant0._Z35group_norm_nhwc_bwd_one_pass_kernelI11Bf16IOBf16WLi128ELi112ELi448EEv26Group_norm_nhwc_bwd_params)
        /*00c4*/ 	.short	0x0380
        /*00c6*/ 	.short	0x00b8


	//----- nvinfo : EIATTR_SW_WAR
	.align		4
.L_601:
        /*00c8*/ 	.byte	0x04, 0x36
        /*00ca*/ 	.short	(.L_603 - .L_602)
.L_602:
        /*00cc*/ 	.word	0x00000008
.L_603:


//--------------------- .nv.info._Z35group_norm_nhwc_bwd_one_pass_kernelI11Bf16IOBf16WLi256ELi112ELi448EEv26Group_norm_nhwc_bwd_params --------------------------
	.section	.nv.info._Z35group_norm_nhwc_bwd_one_pass_kernelI11Bf16IOBf16WLi256ELi112ELi448EEv26Group_norm_nhwc_bwd_params,"",@"SHT_CUDA_INFO"
	.sectionflags	@""
	.align	4


	//----- nvinfo : EIATTR_CUDA_API_VERSION
	.align		4
        /*0000*/ 	.byte	0x04, 0x37
        /*0002*/ 	.short	(.L_605 - .L_604)
.L_604:
        /*0004*/ 	.word	0x00000082


	//----- nvinfo : EIATTR_KPARAM_INFO
	.align		4
.L_605:
        /*0008*/ 	.byte	0x04, 0x17
        /*000a*/ 	.short	(.L_607 - .L_606)
.L_606:
        /*000c*/ 	.word	0x00000000
        /*0010*/ 	.short	0x0000
        /*0012*/ 	.short	0x0000
        /*0014*/ 	.byte	0x00, 0xf0, 0xe1, 0x02


	//----- nvinfo : EIATTR_SPARSE_MMA_MASK
	.align		4
.L_607:
        /*0018*/ 	.byte	0x03, 0x50
        /*001a*/ 	.short	0x0000


	//----- nvinfo : EIATTR_MAXREG_COUNT
	.align		4
        /*001c*/ 	.byte	0x03, 0x1b
        /*001e*/ 	.short	0x0080


	//----- nvinfo : EIATTR_NUM_BARRIERS
	.align		4
        /*0020*/ 	.byte	0x02, 0x4c
        /*0022*/ 	.byte	0x01
	.zero		1


	//----- nvinfo : EIATTR_ANNOTATIONS
	.align		4
        /*0024*/ 	.byte	0x04, 0x55
        /*0026*/ 	.short	(.L_609 - .L_608)


	//   ....[0]....
.L_608:
        /* <DEDUP_REMOVED lines=84> */


	//----- nvinfo : EIATTR_MERCURY_ISA_VERSION
	.align		4
.L_609:
        /*0550*/ 	.byte	0x03, 0x5f
        /*0552*/ 	.short	0x0101


	//----- nvinfo : EIATTR_INT_WARP_WIDE_INSTR_OFFSETS
	.align		4
        /*0554*/ 	.byte	0x04, 0x31
        /*0556*/ 	.short	(.L_611 - .L_610)


	//   ....[0]....
.L_610:
        /*0558*/ 	.word	0x0000ca50


	//   ....[1]....
        /*055c*/ 	.word	0x0000dae0


	//   ....[2]....
        /*0560*/ 	.word	0x0000db20


	//   ....[3]....
        /*0564*/ 	.word	0x0000db60


	//   ....[4]....
        /*0568*/ 	.word	0x0000dba0


	//   ....[5]....
        /*056c*/ 	.word	0x0000ddc0


	//----- nvinfo : EIATTR_COOP_GROUP_MASK_REGIDS
	.align		4
.L_611:
        /*0570*/ 	.byte	0x04, 0x29
        /*0572*/ 	.short	(.L_613 - .L_612)


	//   ....[0]....
.L_612:
        /*0574*/ 	.word	0xffffffff


	//   ....[1]....
        /*0578*/ 	.word	0xffffffff


	//   ....[2]....
        /*057c*/ 	.word	0xffffffff


	//   ....[3]....
        /*0580*/ 	.word	0xffffffff


	//   ....[4]....
        /*0584*/ 	.word	0xffffffff


	//   ....[5]....
        /*0588*/ 	.word	0xffffffff


	//   ....[6]....
        /*058c*/ 	.word	0xffffffff


	//   ....[7]....
        /*0590*/ 	.word	0xffffffff


	//   ....[8]....
        /*0594*/ 	.word	0xffffffff


	//   ....[9]....
        /*0598*/ 	.word	0xffffffff


	//----- nvinfo : EIATTR_COOP_GROUP_INSTR_OFFSETS
	.align		4
.L_613:
        /*059c*/ 	.byte	0x04, 0x28
        /*059e*/ 	.short	(.L_615 - .L_614)


	//   ....[0]....
.L_614:
        /*05a0*/ 	.word	0x0000c7f0


	//   ....[1]....
        /*05a4*/ 	.word	0x0000c820


	//   ....[2]....
        /*05a8*/ 	.word	0x0000c8b0


	//   ....[3]....
        /*05ac*/ 	.word	0x0000c8c0


	//   ....[4]....
        /*05b0*/ 	.word	0x0000c8f0


	//   ....[5]....
        /*05b4*/ 	.word	0x0000c910


	//   ....[6]....
        /*05b8*/ 	.word	0x0000c950


	//   ....[7]....
        /*05bc*/ 	.word	0x0000c960


	//   ....[8]....
        /*05c0*/ 	.word	0x0000c9f0


	//   ....[9]....
        /*05c4*/ 	.word	0x0000ca00


	//----- nvinfo : EIATTR_VRC_CTA_INIT_COUNT
	.align		4
.L_615:
        /*05c8*/ 	.byte	0x02, 0x4a
	.zero		1
	.zero		1


	//----- nvinfo : EIATTR_EXIT_INSTR_OFFSETS
	.align		4
        /*05cc*/ 	.byte	0x04, 0x1c
        /*05ce*/ 	.short	(.L_617 - .L_616)


	//   ....[0]....
.L_616:
        /*05d0*/ 	.word	0x0000e940


	//   ....[1]....
        /*05d4*/ 	.word	0x0000ea70


	//   ....[2]....
        /*05d8*/ 	.word	0x0000f0a0


	//   ....[3]....
        /*05dc*/ 	.word	0x0000f6a0


	//----- nvinfo : EIATTR_MAX_THREADS
	.align		4
.L_617:
        /*05e0*/ 	.byte	0x04, 0x05
        /*05e2*/ 	.short	(.L_619 - .L_618)
.L_618:
        /*05e4*/ 	.word	0x000001c0
        /*05e8*/ 	.word	0x00000001
        /*05ec*/ 	.word	0x00000001


	//----- nvinfo : EIATTR_CRS_STACK_SIZE
	.align		4
.L_619:
        /*05f0*/ 	.byte	0x04, 0x1e
        /*05f2*/ 	.short	(.L_621 - .L_620)
.L_620:
        /*05f4*/ 	.word	0x00000000


	//----- nvinfo : EIATTR_CBANK_PARAM_SIZE
	.align		4
.L_621:
        /*05f8*/ 	.byte	0x03, 0x19
        /*05fa*/ 	.short	0x00b8


	//----- nvinfo : EIATTR_PARAM_CBANK
	.align		4
        /*05fc*/ 	.byte	0x04, 0x0a
        /*05fe*/ 	.short	(.L_623 - .L_622)
	.align		4
.L_622:
        /*0600*/ 	.word	index@(.nv.constant0._Z35group_norm_nhwc_bwd_one_pass_kernelI11Bf16IOBf16WLi256ELi112ELi448EEv26Group_norm_nhwc_bwd_params)
        /*0604*/ 	.short	0x0380
        /*0606*/ 	.short	0x00b8


	//----- nvinfo : EIATTR_SW_WAR
	.align		4
.L_623:
        /*0608*/ 	.byte	0x04, 0x36
        /*060a*/ 	.short	(.L_625 - .L_624)
.L_624:
        /*060c*/ 	.word	0x00000008
.L_625:


//--------------------- .nv.info._Z35group_norm_nhwc_bwd_one_pass_kernelI11Bf16IOBf16WLi512ELi112ELi448EEv26Group_norm_nhwc_bwd_params --------------------------
	.section	.nv.info._Z35group_norm_nhwc_bwd_one_pass_kernelI11Bf16IOBf16WLi512ELi112ELi448EEv26Group_norm_nhwc_bwd_params,"",@"SHT_CUDA_INFO"
	.sectionflags	@""
	.align	4


	//----- nvinfo : EIATTR_CUDA_API_VERSION
	.align		4
        /*0000*/ 	.byte	0x04, 0x37
        /*0002*/ 	.short	(.L_627 - .L_626)
.L_626:
        /*0004*/ 	.word	0x00000082


	//----- nvinfo : EIATTR_KPARAM_INFO
	.align		4
.L_627:
        /*0008*/ 	.byte	0x04, 0x17
        /*000a*/ 	.short	(.L_629 - .L_628)
.L_628:
        /*000c*/ 	.word	0x00000000
        /*0010*/ 	.short	0x0000
        /*0012*/ 	.short	0x0000
        /*0014*/ 	.byte	0x00, 0xf0, 0xe1, 0x02


	//----- nvinfo : EIATTR_SPARSE_MMA_MASK
	.align		4
.L_629:
        /*0018*/ 	.byte	0x03, 0x50
        /*001a*/ 	.short	0x0000


	//----- nvinfo : EIATTR_MAXREG_COUNT
	.align		4
        /*001c*/ 	.byte	0x03, 0x1b
        /*001e*/ 	.short	0x0080


	//----- nvinfo : EIATTR_NUM_BARRIERS
	.align		4
        /*0020*/ 	.byte	0x02, 0x4c
        /*0022*/ 	.byte	0x01
	.zero		1


	//----- nvinfo : EIATTR_ANNOTATIONS
	.align		4
        /*0024*/ 	.byte	0x04, 0x55
        /*0026*/ 	.short	(.L_631 - .L_630)


	//   ....[0]....
.L_630:
        /* <DEDUP_REMOVED lines=786> */
        /*313c*/ 	.byte	0x90, 0xd2, 0x01, 0x00, 0x01, 0x00, 0x00, 0x00, 0xa0, 0xd2, 0x01, 0x00


	//----- nvinfo : EIATTR_MERCURY_ISA_VERSION
	.align		4
.L_631:
        /*3148*/ 	.byte	0x03, 0x5f
        /*314a*/ 	.short	0x0101


	//----- nvinfo : EIATTR_INT_WARP_WIDE_INSTR_OFFSETS
	.align		4
        /*314c*/ 	.byte	0x04, 0x31
        /*314e*/ 	.short	(.L_633 - .L_632)


	//   ....[0]....
.L_632:
        /*3150*/ 	.word	0x0001d6a0


	//   ....[1]....
        /*3154*/ 	.word	0x0001e730


	//   ....[2]....
        /*3158*/ 	.word	0x0001e770


	//   ....[3]....
        /*315c*/ 	.word	0x0001e7b0


	//   ....[4]....
        /*3160*/ 	.word	0x0001e7f0


	//   ....[5]....
        /*3164*/ 	.word	0x0001ea10


	//----- nvinfo : EIATTR_COOP_GROUP_MASK_REGIDS
	.align		4
.L_633:
        /*3168*/ 	.byte	0x04, 0x29
        /*316a*/ 	.short	(.L_635 - .L_634)


	//   ....[0]....
.L_634:
        /*316c*/ 	.word	0xffffffff


	//   ....[1]....
        /*3170*/ 	.word	0xffffffff


	//   ....[2]....
        /*3174*/ 	.word	0xffffffff


	//   ....[3]....
        /*3178*/ 	.word	0xffffffff


	//   ....[4]....
        /*317c*/ 	.word	0xffffffff


	//   ....[5]....
        /*3180*/ 	.word	0xffffffff


	//   ....[6]....
        /*3184*/ 	.word	0xffffffff


	//   ....[7]....
        /*3188*/ 	.word	0xffffffff


	//   ....[8]....
        /*318c*/ 	.word	0xffffffff


	//   ....[9]....
        /*3190*/ 	.word	0xffffffff


	//----- nvinfo : EIATTR_COOP_GROUP_INSTR_OFFSETS
	.align		4
.L_635:
        /*3194*/ 	.byte	0x04, 0x28
        /*3196*/ 	.short	(.L_637 - .L_636)


	//   ....[0]....
.L_636:
        /*3198*/ 	.word	0x0001d440


	//   ....[1]....
        /*319c*/ 	.word	0x0001d470


	//   ....[2]....
        /*31a0*/ 	.word	0x0001d500


	//   ....[3]....
        /*31a4*/ 	.word	0x0001d510


	//   ....[4]....
        /*31a8*/ 	.word	0x0001d560


	//   ....[5]....
        /*31ac*/ 	.word	0x0001d570


	//   ....[6]....
        /*31b0*/ 	.word	0x0001d5a0


	//   ....[7]....
        /*31b4*/ 	.word	0x0001d5d0


	//   ....[8]....
        /*31b8*/ 	.word	0x0001d640


	//   ....[9]....
        /*31bc*/ 	.word	0x0001d650


	//----- nvinfo : EIATTR_VRC_CTA_INIT_COUNT
	.align		4
.L_637:
        /*31c0*/ 	.byte	0x02, 0x4a
	.zero		1
	.zero		1


	//----- nvinfo : EIATTR_EXIT_INSTR_OFFSETS
	.align		4
        /*31c4*/ 	.byte	0x04, 0x1c
        /*31c6*/ 	.short	(.L_639 - .L_638)


	//   ....[0]....
.L_638:
        /*31c8*/ 	.word	0x0001f590


	//   ....[1]....
        /*31cc*/ 	.word	0x0001f6c0


	//   ....[2]....
        /*31d0*/ 	.word	0x0001fce0


	//   ....[3]....
        /*31d4*/ 	.word	0x000202e0


	//----- nvinfo : EIATTR_MAX_THREADS
	.align		4
.L_639:
        /*31d8*/ 	.byte	0x04, 0x05
        /*31da*/ 	.short	(.L_641 - .L_640)
.L_640:
        /*31dc*/ 	.word	0x000001c0
        /*31e0*/ 	.word	0x00000001
        /*31e4*/ 	.word	0x00000001


	//----- nvinfo : EIATTR_CRS_STACK_SIZE
	.align		4
.L_641:
        /*31e8*/ 	.byte	0x04, 0x1e
        /*31ea*/ 	.short	(.L_643 - .L_642)
.L_642:
        /*31ec*/ 	.word	0x00000000


	//----- nvinfo : EIATTR_CBANK_PARAM_SIZE
	.align		4
.L_643:
        /*31f0*/ 	.byte	0x03, 0x19
        /*31f2*/ 	.short	0x00b8


	//----- nvinfo : EIATTR_PARAM_CBANK
	.align		4
        /*31f4*/ 	.byte	0x04, 0x0a
        /*31f6*/ 	.short	(.L_645 - .L_644)
	.align		4
.L_644:
        /*31f8*/ 	.word	index@(.nv.constant0._Z35group_norm_nhwc_bwd_one_pass_kernelI11Bf16IOBf16WLi512ELi112ELi448EEv26Group_norm_nhwc_bwd_params)
        /*31fc*/ 	.short	0x0380
        /*31fe*/ 	.short	0x00b8


	//----- nvinfo : EIATTR_SW_WAR
	.align		4
.L_645:
        /*3200*/ 	.byte	0x04, 0x36
        /*3202*/ 	.short	(.L_647 - .L_646)
.L_646:
        /*3204*/ 	.word	0x00000008
.L_647:


//--------------------- .nv.info._Z35group_norm_nhwc_bwd_one_pass_kernelI11Bf16IOFp16WLi64ELi112ELi448EEv26Group_norm_nhwc_bwd_params --------------------------
	.section	.nv.info._Z35group_norm_nhwc_bwd_one_pass_kernelI11Bf16IOFp16WLi64ELi112ELi448EEv26Group_norm_nhwc_bwd_params,"",@"SHT_CUDA_INFO"
	.sectionflags	@""
	.align	4


	//----- nvinfo : EIATTR_CUDA_API_VERSION
	.align		4
        /*0000*/ 	.byte	0x04, 0x37
        /*0002*/ 	.short	(.L_649 - .L_648)
.L_648:
        /*0004*/ 	.word	0x00000082


	//----- nvinfo : EIATTR_KPARAM_INFO
	.align		4
.L_649:
        /*0008*/ 	.byte	0x04, 0x17
        /*000a*/ 	.short	(.L_651 - .L_650)
.L_650:
        /*000c*/ 	.word	0x00000000
        /*0010*/ 	.short	0x0000
        /*0012*/ 	.short	0x0000
        /*0014*/ 	.byte	0x00, 0xf0, 0xe1, 0x02


	//----- nvinfo : EIATTR_SPARSE_MMA_MASK
	.align		4
.L_651:
        /*0018*/ 	.byte	0x03, 0x50
        /*001a*/ 	.short	0x0000


	//----- nvinfo : EIATTR_MAXREG_COUNT
	.align		4
        /*001c*/ 	.byte	0x03, 0x1b
        /*001e*/ 	.short	0x0080


	//----- nvinfo : EIATTR_NUM_BARRIERS
	.align		4
        /*0020*/ 	.byte	0x02, 0x4c
        /*0022*/ 	.byte	0x01
	.zero		1


	//----- nvinfo : EIATTR_MERCURY_ISA_VERSION
	.align		4
        /*0024*/ 	.byte	0x03, 0x5f
        /*0026*/ 	.short	0x0101


	//----- nvinfo : EIATTR_COOP_GROUP_MASK_REGIDS
	.align		4
        /*0028*/ 	.byte	0x04, 0x29
        /*002a*/ 	.short	(.L_653 - .L_652)


	//   ....[0]....
.L_652:
        /*002c*/ 	.word	0xffffffff


	//   ....[1]....
        /*0030*/ 	.word	0xffffffff


	//   ....[2]....
        /*0034*/ 	.word	0xffffffff


	//   ....[3]....
        /*0038*/ 	.word	0xffffffff


	//   ....[4]....
        /*003c*/ 	.word	0xffffffff


	//   ....[5]....
        /*0040*/ 	.word	0xffffffff


	//   ....[6]....
        /*0044*/ 	.word	0xffffffff


	//   ....[7]....
        /*0048*/ 	.word	0xffffffff


	//   ....[8]....
        /*004c*/ 	.word	0xffffffff


	//   ....[9]....
        /*0050*/ 	.word	0xffffffff


	//----- nvinfo : EIATTR_COOP_GROUP_INSTR_OFFSETS
	.align		4
.L_653:
        /*0054*/ 	.byte	0x04, 0x28
        /*0056*/ 	.short	(.L_655 - .L_654)


	//   ....[0]....
.L_654:
        /*0058*/ 	.word	0x00002e20


	//   ....[1]....
        /*005c*/ 	.word	0x00002e50


	//   ....[2]....
        /*0060*/ 	.word	0x00002e90


	//   ....[3]....
        /*0064*/ 	.word	0x00002eb0


	//   ....[4]....
        /*0068*/ 	.word	0x00002ee0


	//   ....[5]....
        /*006c*/ 	.word	0x00002f00


	//   ....[6]....
        /*0070*/ 	.word	0x00002f30


	//   ....[7]....
        /*0074*/ 	.word	0x00002f50


	//   ....[8]....
        /*0078*/ 	.word	0x00002fa0


	//   ....[9]....
        /*007c*/ 	.word	0x00002fb0


	//----- nvinfo : EIATTR_VRC_CTA_INIT_COUNT
	.align		4
.L_655:
        /*0080*/ 	.byte	0x02, 0x4a
	.zero		1
	.zero		1


	//----- nvinfo : EIATTR_EXIT_INSTR_OFFSETS
	.align		4
        /*0084*/ 	.byte	0x04, 0x1c
        /*0086*/ 	.short	(.L_657 - .L_656)


	//   ....[0]....
.L_656:
        /*0088*/ 	.word	0x00005c50


	//   ....[1]....
        /*008c*/ 	.word	0x00005d80


	//   ....[2]....
        /*0090*/ 	.word	0x000063a0


	//   ....[3]....
        /*0094*/ 	.word	0x000069a0


	//----- nvinfo : EIATTR_MAX_THREADS
	.align		4
.L_657:
        /*0098*/ 	.byte	0x04, 0x05
        /*009a*/ 	.short	(.L_659 - .L_658)
.L_658:
        /*009c*/ 	.word	0x000001c0
        /*00a0*/ 	.word	0x00000001
        /*00a4*/ 	.word	0x00000001


	//----- nvinfo : EIATTR_CRS_STACK_SIZE
	.align		4
.L_659:
        /*00a8*/ 	.byte	0x04, 0x1e
        /*00aa*/ 	.short	(.L_661 - .L_660)
.L_660:
        /*00ac*/ 	.word	0x00000000


	//----- nvinfo : EIATTR_CBANK_PARAM_SIZE
	.align		4
.L_661:
        /*00b0*/ 	.byte	0x03, 0x19
        /*00b2*/ 	.short	0x00b8


	//----- nvinfo : EIATTR_PARAM_CBANK
	.align		4
        /*00b4*/ 	.byte	0x04, 0x0a
        /*00b6*/ 	.short	(.L_663 - .L_662)
	.align		4
.L_662:
        /*00b8*/ 	.word	index@(.nv.constant0._Z35group_norm_nhwc_bwd_one_pass_kernelI11Bf16IOFp16WLi64ELi112ELi448EEv26Group_norm_nhwc_bwd_params)
        /*00bc*/ 	.short	0x0380
        /*00be*/ 	.short	0x00b8


	//----- nvinfo : EIATTR_SW_WAR
	.align		4
.L_663:
        /*00c0*/ 	.byte	0x04, 0x36
        /*00c2*/ 	.short	(.L_665 - .L_664)
.L_664:
        /*00c4*/ 	.word	0x00000008
.L_665:


//--------------------- .nv.info._Z35group_norm_nhwc_bwd_one_pass_kernelI11Bf16IOFp16WLi128ELi112ELi448EEv26Group_norm_nhwc_bwd_params --------------------------
	.section	.nv.info._Z35group_norm_nhwc_bwd_one_pass_kernelI11Bf16IOFp16WLi128ELi112ELi448EEv26Group_norm_nhwc_bwd_params,"",@"SHT_CUDA_INFO"
	.sectionflags	@""
	.align	4


	//----- nvinfo : EIATTR_CUDA_API_VERSION
	.align		4
        /*0000*/ 	.byte	0x04, 0x37
        /*0002*/ 	.short	(.L_667 - .L_666)
.L_666:
        /*0004*/ 	.word	0x00000082


	//----- nvinfo : EIATTR_KPARAM_INFO
	.align		4
.L_667:
        /*0008*/ 	.byte	0x04, 0x17
        /*000a*/ 	.short	(.L_669 - .L_668)
.L_668:
        /*000c*/ 	.word	0x00000000
        /*0010*/ 	.short	0x0000
        /*0012*/ 	.short	0x0000
        /*0014*/ 	.byte	0x00, 0xf0, 0xe1, 0x02


	//----- nvinfo : EIATTR_SPARSE_MMA_MASK
	.align		4
.L_669:
        /*0018*/ 	.byte	0x03, 0x50
        /*001a*/ 	.short	0x0000


	//----- nvinfo : EIATTR_MAXREG_COUNT
	.align		4
        /*001c*/ 	.byte	0x03, 0x1b
        /*001e*/ 	.short	0x0080


	//----- nvinfo : EIATTR_NUM_BARRIERS
	.align		4
        /*0020*/ 	.byte	0x02, 0x4c
        /*0022*/ 	.byte	0x01
	.zero		1


	//----- nvinfo : EIATTR_MERCURY_ISA_VERSION
	.align		4
        /*0024*/ 	.byte	0x03, 0x5f
        /*0026*/ 	.short	0x0101


	//----- nvinfo : EIATTR_INT_WARP_WIDE_INSTR_OFFSETS
	.align		4
        /*0028*/ 	.byte	0x04, 0x31
        /*002a*/ 	.short	(.L_671 - .L_670)


	//   ....[0]....
.L_670:
        /*002c*/ 	.word	0x000056c0


	//----- nvinfo : EIATTR_COOP_GROUP_MASK_REGIDS
	.align		4
.L_671:
        /*0030*/ 	.byte	0x04, 0x29
        /*0032*/ 	.short	(.L_673 - .L_672)


	//   ....[0]....
.L_672:
        /*0034*/ 	.word	0xffffffff


	//   ....[1]....
        /*0038*/ 	.word	0xffffffff


	//   ....[2]....
        /*003c*/ 	.word	0xffffffff


	//   ....[3]....
        /*0040*/ 	.word	0xffffffff


	//   ....[4]....
        /*0044*/ 	.word	0xffffffff


	//   ....[5]....
        /*0048*/ 	.word	0xffffffff


	//   ....[6]....
        /*004c*/ 	.word	0xffffffff


	//   ....[7]....
        /*0050*/ 	.word	0xffffffff


	//   ....[8]....
        /*0054*/ 	.word	0xffffffff


	//   ....[9]....
        /*0058*/ 	.word	0xffffffff


	//----- nvinfo : EIATTR_COOP_GROUP_INSTR_OFFSETS
	.align		4
.L_673:
        /*005c*/ 	.byte	0x04, 0x28
        /*005e*/ 	.short	(.L_675 - .L_674)


	//   ....[0]....
.L_674:
        /*0060*/ 	.word	0x00005420


	//   ....[1]....
        /*0064*/ 	.word	0x00005460


	//   ....[2]....
        /*0068*/ 	.word	0x00005510


	//   ....[3]....
        /*006c*/ 	.word	0x00005530


	//   ....[4]....
        /*0070*/ 	.word	0x000055a0


	//   ....[5]....
        /*0074*/ 	.word	0x000055c0


	//   ....[6]....
        /*0078*/ 	.word	0x000055f0


	//   ....[7]....
        /*007c*/ 	.word	0x00005610


	//   ....[8]....
        /*0080*/ 	.word	0x00005660


	//   ....[9]....
        /*0084*/ 	.word	0x00005670


	//----- nvinfo : EIATTR_VRC_CTA_INIT_COUNT
	.align		4
.L_675:
        /*0088*/ 	.byte	0x02, 0x4a
	.zero		1
	.zero		1


	//----- nvinfo : EIATTR_EXIT_INSTR_OFFSETS
	.align		4
        /*008c*/ 	.byte	0x04, 0x1c
        /*008e*/ 	.short	(.L_677 - .L_676)


	//   ....[0]....
.L_676:
        /*0090*/ 	.word	0x00009ed0


	//   ....[1]....
        /*0094*/ 	.word	0x0000a000


	//   ....[2]....
        /*0098*/ 	.word	0x0000a630


	//   ....[3]....
        /*009c*/ 	.word	0x0000ac30


	//----- nvinfo : EIATTR_MAX_THREADS
	.align		4
.L_677:
        /*00a0*/ 	.byte	0x04, 0x05
        /*00a2*/ 	.short	(.L_679 - .L_678)
.L_678:
        /*00a4*/ 	.word	0x000001c0
        /*00a8*/ 	.word	0x00000001
        /*00ac*/ 	.word	0x00000001


	//----- nvinfo : EIATTR_CRS_STACK_SIZE
	.align		4
.L_679:
        /*00b0*/ 	.byte	0x04, 0x1e
        /*00b2*/ 	.short	(.L_681 - .L_680)
.L_680:
        /*00b4*/ 	.word	0x00000000


	//----- nvinfo : EIATTR_CBANK_PARAM_SIZE
	.align		4
.L_681:
        /*00b8*/ 	.byte	0x03, 0x19
        /*00ba*/ 	.short	0x00b8


	//----- nvinfo : EIATTR_PARAM_CBANK
	.align		4
        /*00bc*/ 	.byte	0x04, 0x0a
        /*00be*/ 	.short	(.L_683 - .L_682)
	.align		4
.L_682:
        /*00c0*/ 	.word	index@(.nv.constant0._Z35group_norm_nhwc_bwd_one_pass_kernelI11Bf16IOFp16WLi128ELi112ELi448EEv26Group_norm_nhwc_bwd_params)
        /*00c4*/ 	.short	0x0380
        /*00c6*/ 	.short	0x00b8


	//----- nvinfo : EIATTR_SW_WAR
	.align		4
.L_683:
        /*00c8*/ 	.byte	0x04, 0x36
        /*00ca*/ 	.short	(.L_685 - .L_684)
.L_684:
        /*00cc*/ 	.word	0x00000008
.L_685:


//--------------------- .nv.info._Z35group_norm_nhwc_bwd_one_pass_kernelI11Bf16IOFp16WLi256ELi112ELi448EEv26Group_norm_nhwc_bwd_params --------------------------
	.section	.nv.info._Z35group_norm_nhwc_bwd_one_pass_kernelI11Bf16IOFp16WLi256ELi112ELi448EEv26Group_norm_nhwc_bwd_params,"",@"SHT_CUDA_INFO"
	.sectionflags	@""
	.align	4


	//----- nvinfo : EIATTR_CUDA_API_VERSION
	.align		4
        /*0000*/ 	.byte	0x04, 0x37
        /*0002*/ 	.short	(.L_687 - .L_686)
.L_686:
        /*0004*/ 	.word	0x00000082


	//----- nvinfo : EIATTR_KPARAM_INFO
	.align		4
.L_687:
        /*0008*/ 	.byte	0x04, 0x17
        /*000a*/ 	.short	(.L_689 - .L_688)
.L_688:
        /*000c*/ 	.word	0x00000000
        /*0010*/ 	.short	0x0000
        /*0012*/ 	.short	0x0000
        /*0014*/ 	.byte	0x00, 0xf0, 0xe1, 0x02


	//----- nvinfo : EIATTR_SPARSE_MMA_MASK
	.align		4
.L_689:
        /*0018*/ 	.byte	0x03, 0x50
        /*001a*/ 	.short	0x0000


	//----- nvinfo : EIATTR_MAXREG_COUNT
	.align		4
        /*001c*/ 	.byte	0x03, 0x1b
        /*001e*/ 	.short	0x0080


	//----- nvinfo : EIATTR_NUM_BARRIERS
	.align		4
        /*0020*/ 	.byte	0x02, 0x4c
        /*0022*/ 	.byte	0x01
	.zero		1


	//----- nvinfo : EIATTR_ANNOTATIONS
	.align		4
        /*0024*/ 	.byte	0x04, 0x55
        /*0026*/ 	.short	(.L_691 - .L_690)


	//   ....[0]....
.L_690:
        /* <DEDUP_REMOVED lines=84> */


	//----- nvinfo : EIATTR_MERCURY_ISA_VERSION
	.align		4
.L_691:
        /*0550*/ 	.byte	0x03, 0x5f
        /*0552*/ 	.short	0x0101


	//----- nvinfo : EIATTR_INT_WARP_WIDE_INSTR_OFFSETS
	.align		4
        /*0554*/ 	.byte	0x04, 0x31
        /*0556*/ 	.short	(.L_693 - .L_692)


	//   ....[0]....
.L_692:
        /*0558*/ 	.word	0x0000ca40


	//   ....[1]....
        /*055c*/ 	.word	0x0000dad0


	//   ....[2]....
        /*0560*/ 	.word	0x0000db10


	//   ....[3]....
        /*0564*/ 	.word	0x0000db50


	//   ....[4]....
        /*0568*/ 	.word	0x0000db90


	//   ....[5]....
        /*056c*/ 	.word	0x0000ddb0


	//----- nvinfo : EIATTR_COOP_GROUP_MASK_REGIDS
	.align		4
.L_693:
        /*0570*/ 	.byte	0x04, 0x29
        /*0572*/ 	.short	(.L_695 - .L_694)


	//   ....[0]....
.L_694:
        /*0574*/ 	.word	0xffffffff


	//   ....[1]....
        /*0578*/ 	.word	0xffffffff


	//   ....[2]....
        /*057c*/ 	.word	0xffffffff


	//   ....[3]....
        /*0580*/ 	.word	0xffffffff


	//   ....[4]....
        /*0584*/ 	.word	0xffffffff


	//   ....[5]....
        /*0588*/ 	.word	0xffffffff


	//   ....[6]....
        /*058c*/ 	.word	0xffffffff


	//   ....[7]....
        /*0590*/ 	.word	0xffffffff


	//   ....[8]....
        /*0594*/ 	.word	0xffffffff


	//   ....[9]....
        /*0598*/ 	.word	0xffffffff


	//----- nvinfo : EIATTR_COOP_GROUP_INSTR_OFFSETS
	.align		4
.L_695:
        /*059c*/ 	.byte	0x04, 0x28
        /*059e*/ 	.short	(.L_697 - .L_696)


	//   ....[0]....
.L_696:
        /*05a0*/ 	.word	0x0000c7d0


	//   ....[1]....
        /*05a4*/ 	.word	0x0000c810


	//   ....[2]....
        /*05a8*/ 	.word	0x0000c8a0


	//   ....[3]....
        /*05ac*/ 	.word	0x0000c8b0


	//   ....[4]....
        /*05b0*/ 	.word	0x0000c8e0


	//   ....[5]....
        /*05b4*/ 	.word	0x0000c900


	//   ....[6]....
        /*05b8*/ 	.word	0x0000c940


	//   ....[7]....
        /*05bc*/ 	.word	0x0000c950


	//   ....[8]....
        /*05c0*/ 	.word	0x0000c9e0


	//   ....[9]....
        /*05c4*/ 	.word	0x0000c9f0


	//----- nvinfo : EIATTR_VRC_CTA_INIT_COUNT
	.align		4
.L_697:
        /*05c8*/ 	.byte	0x02, 0x4a
	.zero		1
	.zero		1


	//----- nvinfo : EIATTR_EXIT_INSTR_OFFSETS
	.align		4
        /*05cc*/ 	.byte	0x04, 0x1c
        /*05ce*/ 	.short	(.L_699 - .L_698)


	//   ....[0]....
.L_698:
        /*05d0*/ 	.word	0x0000e930


	//   ....[1]....
        /*05d4*/ 	.word	0x0000ea60


	//   ....[2]....
        /*05d8*/ 	.word	0x0000f090


	//   ....[3]....
        /*05dc*/ 	.word	0x0000f690


	//----- nvinfo : EIATTR_MAX_THREADS
	.align		4
.L_699:
        /*05e0*/ 	.byte	0x04, 0x05
        /*05e2*/ 	.short	(.L_701 - .L_700)
.L_700:
        /*05e4*/ 	.word	0x000001c0
        /*05e8*/ 	.word	0x00000001
        /*05ec*/ 	.word	0x00000001


	//----- nvinfo : EIATTR_CRS_STACK_SIZE
	.align		4
.L_701:
        /*05f0*/ 	.byte	0x04, 0x1e
        /*05f2*/ 	.short	(.L_703 - .L_702)
.L_702:
        /*05f4*/ 	.word	0x00000000


	//----- nvinfo : EIATTR_CBANK_PARAM_SIZE
	.align		4
.L_703:
        /*05f8*/ 	.byte	0x03, 0x19
        /*05fa*/ 	.short	0x00b8


	//----- nvinfo : EIATTR_PARAM_CBANK
	.align		4
        /*05fc*/ 	.byte	0x04, 0x0a
        /*05fe*/ 	.short	(.L_705 - .L_704)
	.align		4
.L_704:
        /*0600*/ 	.word	index@(.nv.constant0._Z35group_norm_nhwc_bwd_one_pass_kernelI11Bf16IOFp16WLi256ELi112ELi448EEv26Group_norm_nhwc_bwd_params)
        /*0604*/ 	.short	0x0380
        /*0606*/ 	.short	0x00b8


	//----- nvinfo : EIATTR_SW_WAR
	.align		4
.L_705:
        /*0608*/ 	.byte	0x04, 0x36
        /*060a*/ 	.short	(.L_707 - .L_706)
.L_706:
        /*060c*/ 	.word	0x00000008
.L_707:


//--------------------- .nv.info._Z35group_norm_nhwc_bwd_one_pass_kernelI11Bf16IOFp16WLi512ELi112ELi448EEv26Group_norm_nhwc_bwd_params --------------------------
	.section	.nv.info._Z35group_norm_nhwc_bwd_one_pass_kernelI11Bf16IOFp16WLi512ELi112ELi448EEv26Group_norm_nhwc_bwd_params,"",@"SHT_CUDA_INFO"
	.sectionflags	@""
	.align	4


	//----- nvinfo : EIATTR_CUDA_API_VERSION
	.align		4
        /*0000*/ 	.byte	0x04, 0x37
        /*0002*/ 	.short	(.L_709 - .L_708)
.L_708:
        /*0004*/ 	.word	0x00000082


	//----- nvinfo : EIATTR_KPARAM_INFO
	.align		4
.L_709:
        /*0008*/ 	.byte	0x04, 0x17
        /*000a*/ 	.short	(.L_711 - .L_710)
.L_710:
        /*000c*/ 	.word	0x00000000
        /*0010*/ 	.short	0x0000
        /*0012*/ 	.short	0x0000
        /*0014*/ 	.byte	0x00, 0xf0, 0xe1, 0x02


	//----- nvinfo : EIATTR_SPARSE_MMA_MASK
	.align		4
.L_711:
        /*0018*/ 	.byte	0x03, 0x50
        /*001a*/ 	.short	0x0000


	//----- nvinfo : EIATTR_MAXREG_COUNT
	.align		4
        /*001c*/ 	.byte	0x03, 0x1b
        /*001e*/ 	.short	0x0080


	//----- nvinfo : EIATTR_NUM_BARRIERS
	.align		4
        /*0020*/ 	.byte	0x02, 0x4c
        /*0022*/ 	.byte	0x01
	.zero		1


	//----- nvinfo : EIATTR_ANNOTATIONS
	.align		4
        /*0024*/ 	.byte	0x04, 0x55
        /*0026*/ 	.short	(.L_713 - .L_712)


	//   ....[0]....
.L_712:
        /* <DEDUP_REMOVED lines=786> */


	//----- nvinfo : EIATTR_MERCURY_ISA_VERSION
	.align		4
.L_713:
        /*3138*/ 	.byte	0x03, 0x5f
        /*313a*/ 	.short	0x0101


	//----- nvinfo : EIATTR_INT_WARP_WIDE_INSTR_OFFSETS
	.align		4
        /*313c*/ 	.byte	0x04, 0x31
        /*313e*/ 	.short	(.L_715 - .L_714)


	//   ....[0]....
.L_714:
        /*3140*/ 	.word	0x0001d680


	//   ....[1]....
        /*3144*/ 	.word	0x0001e710


	//   ....[2]....
        /*3148*/ 	.word	0x0001e750


	//   ....[3]....
        /*314c*/ 	.word	0x0001e790


	//   ....[4]....
        /*3150*/ 	.word	0x0001e7d0


	//   ....[5]....
        /*3154*/ 	.word	0x0001e9f0


	//----- nvinfo : EIATTR_COOP_GROUP_MASK_REGIDS
	.align		4
.L_715:
        /*3158*/ 	.byte	0x04, 0x29
        /*315a*/ 	.short	(.L_717 - .L_716)


	//   ....[0]....
.L_716:
        /*315c*/ 	.word	0xffffffff


	//   ....[1]....
        /*3160*/ 	.word	0xffffffff


	//   ....[2]....
        /*3164*/ 	.word	0xffffffff


	//   ....[3]....
        /*3168*/ 	.word	0xffffffff


	//   ....[4]....
        /*316c*/ 	.word	0xffffffff


	//   ....[5]....
        /*3170*/ 	.word	0xffffffff


	//   ....[6]....
        /*3174*/ 	.word	0xffffffff


	//   ....[7]....
        /*3178*/ 	.word	0xffffffff


	//   ....[8]....
        /*317c*/ 	.word	0xffffffff


	//   ....[9]....
        /*3180*/ 	.word	0xffffffff


	//----- nvinfo : EIATTR_COOP_GROUP_INSTR_OFFSETS
	.align		4
.L_717:
        /*3184*/ 	.byte	0x04, 0x28
        /*3186*/ 	.short	(.L_719 - .L_718)


	//   ....[0]....
.L_718:
        /*3188*/ 	.word	0x0001d420


	//   ....[1]....
        /*318c*/ 	.word	0x0001d450


	//   ....[2]....
        /*3190*/ 	.word	0x0001d4e0


	//   ....[3]....
        /*3194*/ 	.word	0x0001d4f0


	//   ....[4]....
        /*3198*/ 	.word	0x0001d540


	//   ....[5]....
        /*319c*/ 	.word	0x0001d550


	//   ....[6]....
        /*31a0*/ 	.word	0x0001d580


	//   ....[7]....
        /*31a4*/ 	.word	0x0001d5b0


	//   ....[8]....
        /*31a8*/ 	.word	0x0001d620


	//   ....[9]....
        /*31ac*/ 	.word	0x0001d630


	//----- nvinfo : EIATTR_VRC_CTA_INIT_COUNT
	.align		4
.L_719:
        /*31b0*/ 	.byte	0x02, 0x4a
	.zero		1
	.zero		1


	//----- nvinfo : EIATTR_EXIT_INSTR_OFFSETS
	.align		4
        /*31b4*/ 	.byte	0x04, 0x1c
        /*31b6*/ 	.short	(.L_721 - .L_720)


	//   ....[0]....
.L_720:
        /*31b8*/ 	.word	0x0001f570


	//   ....[1]....
        /*31bc*/ 	.word	0x0001f6a0


	//   ....[2]....
        /*31c0*/ 	.word	0x0001fcc0


	//   ....[3]....
        /*31c4*/ 	.word	0x000202c0


	//----- nvinfo : EIATTR_MAX_THREADS
	.align		4
.L_721:
        /*31c8*/ 	.byte	0x04, 0x05
        /*31ca*/ 	.short	(.L_723 - .L_722)
.L_722:
        /*31cc*/ 	.word	0x000001c0
        /*31d0*/ 	.word	0x00000001
        /*31d4*/ 	.word	0x00000001


	//----- nvinfo : EIATTR_CRS_STACK_SIZE
	.align		4
.L_723:
        /*31d8*/ 	.byte	0x04, 0x1e
        /*31da*/ 	.short	(.L_725 - .L_724)
.L_724:
        /*31dc*/ 	.word	0x00000000


	//----- nvinfo : EIATTR_CBANK_PARAM_SIZE
	.align		4
.L_725:
        /*31e0*/ 	.byte	0x03, 0x19
        /*31e2*/ 	.short	0x00b8


	//----- nvinfo : EIATTR_PARAM_CBANK
	.align		4
        /*31e4*/ 	.byte	0x04, 0x0a
        /*31e6*/ 	.short	(.L_727 - .L_726)
	.align		4
.L_726:
        /*31e8*/ 	.word	index@(.nv.constant0._Z35group_norm_nhwc_bwd_one_pass_kernelI11Bf16IOFp16WLi512ELi112ELi448EEv26Group_norm_nhwc_bwd_params)
        /*31ec*/ 	.short	0x0380
        /*31ee*/ 	.short	0x00b8


	//----- nvinfo : EIATTR_SW_WAR
	.align		4
.L_727:
        /*31f0*/ 	.byte	0x04, 0x36
        /*31f2*/ 	.short	(.L_729 - .L_728)
.L_728:
        /*31f4*/ 	.word	0x00000008
.L_729:


//--------------------- .nv.info._Z35group_norm_nhwc_bwd_one_pass_kernelI11Fp16IOFp32WLi64ELi112ELi448EEv26Group_norm_nhwc_bwd_params --------------------------
	.section	.nv.info._Z35group_norm_nhwc_bwd_one_pass_kernelI11Fp16IOFp32WLi64ELi112ELi448EEv26Group_norm_nhwc_bwd_params,"",@"SHT_CUDA_INFO"
	.sectionflags	@""
	.align	4


	//----- nvinfo : EIATTR_CUDA_API_VERSION
	.align		4
        /*0000*/ 	.byte	0x04, 0x37
        /*0002*/ 	.short	(.L_731 - .L_730)
.L_730:
        /*0004*/ 	.word	0x00000082


	//----- nvinfo : EIATTR_KPARAM_INFO
	.align		4
.L_731:
        /*0008*/ 	.byte	0x04, 0x17
        /*000a*/ 	.short	(.L_733 - .L_732)
.L_732:
        /*000c*/ 	.word	0x00000000
        /*0010*/ 	.short	0x0000
        /*0012*/ 	.short	0x0000
        /*0014*/ 	.byte	0x00, 0xf0, 0xe1, 0x02


	//----- nvinfo : EIATTR_SPARSE_MMA_MASK
	.align		4
.L_733:
        /*0018*/ 	.byte	0x03, 0x50
        /*001a*/ 	.short	0x0000


	//----- nvinfo : EIATTR_MAXREG_COUNT
	.align		4
        /*001c*/ 	.byte	0x03, 0x1b
        /*001e*/ 	.short	0x0080


	//----- nvinfo : EIATTR_NUM_BARRIERS
	.align		4
        /*0020*/ 	.byte	0x02, 0x4c
        /*0022*/ 	.byte	0x01
	.zero		1


	//----- nvinfo : EIATTR_MERCURY_ISA_VERSION
	.align		4
        /*0024*/ 	.byte	0x03, 0x5f
        /*0026*/ 	.short	0x0101


	//----- nvinfo : EIATTR_COOP_GROUP_MASK_REGIDS
	.align		4
        /*0028*/ 	.byte	0x04, 0x29
        /*002a*/ 	.short	(.L_735 - .L_734)


	//   ....[0]....
.L_734:
        /*002c*/ 	.word	0xffffffff


	//   ....[1]....
        /*0030*/ 	.word	0xffffffff


	//   ....[2]....
        /*0034*/ 	.word	0xffffffff


	//   ....[3]....
        /*0038*/ 	.word	0xffffffff


	//   ....[4]....
        /*003c*/ 	.word	0xffffffff


	//   ....[5]....
        /*0040*/ 	.word	0xffffffff


	//   ....[6]....
        /*0044*/ 	.word	0xffffffff


	//   ....[7]....
        /*0048*/ 	.word	0xffffffff


	//   ....[8]....
        /*004c*/ 	.word	0xffffffff


	//   ....[9]....
        /*0050*/ 	.word	0xffffffff


	//----- nvinfo : EIATTR_COOP_GROUP_INSTR_OFFSETS
	.align		4
.L_735:
        /*0054*/ 	.byte	0x04, 0x28
        /*0056*/ 	.short	(.L_737 - .L_736)


	//   ....[0]....
.L_736:
        /*0058*/ 	.word	0x00002c30


	//   ....[1]....
        /*005c*/ 	.word	0x00002c70


	//   ....[2]....
        /*0060*/ 	.word	0x00002ce0


	//   ....[3]....
        /*0064*/ 	.word	0x00002d00


	//   ....[4]....
        /*0068*/ 	.word	0x00002d30


	//   ....[5]....
        /*006c*/ 	.word	0x00002d50


	//   ....[6]....
        /*0070*/ 	.word	0x00002d80


	//   ....[7]....
        /*0074*/ 	.word	0x00002da0


	//   ....[8]....
        /*0078*/ 	.word	0x00002df0


	//   ....[9]....
        /*007c*/ 	.word	0x00002e00


	//----- nvinfo : EIATTR_VRC_CTA_INIT_COUNT
	.align		4
.L_737:
        /*0080*/ 	.byte	0x02, 0x4a
	.zero		1
	.zero		1


	//----- nvinfo : EIATTR_EXIT_INSTR_OFFSETS
	.align		4
        /*0084*/ 	.byte	0x04, 0x1c
        /*0086*/ 	.short	(.L_739 - .L_738)


	//   ....[0]....
.L_738:
        /*0088*/ 	.word	0x00005ae0


	//   ....[1]....
        /*008c*/ 	.word	0x00005c10


	//   ....[2]....
        /*0090*/ 	.word	0x00006200


	//   ....[3]....
        /*0094*/ 	.word	0x000067b0


	//----- nvinfo : EIATTR_MAX_THREADS
	.align		4
.L_739:
        /*0098*/ 	.byte	0x04, 0x05
        /*009a*/ 	.short	(.L_741 - .L_740)
.L_740:
        /*009c*/ 	.word	0x000001c0
        /*00a0*/ 	.word	0x00000001
        /*00a4*/ 	.word	0x00000001


	//----- nvinfo : EIATTR_CRS_STACK_SIZE
	.align		4
.L_741:
        /*00a8*/ 	.byte	0x04, 0x1e
        /*00aa*/ 	.short	(.L_743 - .L_742)
.L_742:
        /*00ac*/ 	.word	0x00000000


	//----- nvinfo : EIATTR_CBANK_PARAM_SIZE
	.align		4
.L_743:
        /*00b0*/ 	.byte	0x03, 0x19
        /*00b2*/ 	.short	0x00b8


	//----- nvinfo : EIATTR_PARAM_CBANK
	.align		4
        /*00b4*/ 	.byte	0x04, 0x0a
        /*00b6*/ 	.short	(.L_745 - .L_744)
	.align		4
.L_744:
        /*00b8*/ 	.word	index@(.nv.constant0._Z35group_norm_nhwc_bwd_one_pass_kernelI11Fp16IOFp32WLi64ELi112ELi448EEv26Group_norm_nhwc_bwd_params)
        /*00bc*/ 	.short	0x0380
        /*00be*/ 	.short	0x00b8


	//----- nvinfo : EIATTR_SW_WAR
	.align		4
.L_745:
        /*00c0*/ 	.byte	0x04, 0x36
        /*00c2*/ 	.short	(.L_747 - .L_746)
.L_746:
        /*00c4*/ 	.word	0x00000008
.L_747:


//--------------------- .nv.info._Z35group_norm_nhwc_bwd_one_pass_kernelI11Fp16IOFp32WLi128ELi112ELi448EEv26Group_norm_nhwc_bwd_params --------------------------
	.section	.nv.info._Z35group_norm_nhwc_bwd_one_pass_kernelI11Fp16IOFp32WLi128ELi112ELi448EEv26Group_norm_nhwc_bwd_params,"",@"SHT_CUDA_INFO"
	.sectionflags	@""
	.align	4


	//----- nvinfo : EIATTR_CUDA_API_VERSION
	.align		4
        /*0000*/ 	.byte	0x04, 0x37
        /*0002*/ 	.short	(.L_749 - .L_748)
.L_748:
        /*0004*/ 	.word	0x00000082


	//----- nvinfo : EIATTR_KPARAM_INFO
	.align		4
.L_749:
        /*0008*/ 	.byte	0x04, 0x17
        /*000a*/ 	.short	(.L_751 - .L_750)
.L_750:
        /*000c*/ 	.word	0x00000000
        /*0010*/ 	.short	0x0000
        /*0012*/ 	.short	0x0000
        /*0014*/ 	.byte	0x00, 0xf0, 0xe1, 0x02


	//----- nvinfo : EIATTR_SPARSE_MMA_MASK
	.align		4
.L_751:
        /*0018*/ 	.byte	0x03, 0x50
        /*001a*/ 	.short	0x0000


	//----- nvinfo : EIATTR_MAXREG_COUNT
	.align		4
        /*001c*/ 	.byte	0x03, 0x1b
        /*001e*/ 	.short	0x0080


	//----- nvinfo : EIATTR_NUM_BARRIERS
	.align		4
        /*0020*/ 	.byte	0x02, 0x4c
        /*0022*/ 	.byte	0x01
	.zero		1


	//----- nvinfo : EIATTR_MERCURY_ISA_VERSION
	.align		4
        /*0024*/ 	.byte	0x03, 0x5f
        /*0026*/ 	.short	0x0101


	//----- nvinfo : EIATTR_INT_WARP_WIDE_INSTR_OFFSETS
	.align		4
        /*0028*/ 	.byte	0x04, 0x31
        /*002a*/ 	.short	(.L_753 - .L_752)


	//   ....[0]....
.L_752:
        /*002c*/ 	.word	0x000054a0


	//----- nvinfo : EIATTR_COOP_GROUP_MASK_REGIDS
	.align		4
.L_753:
        /*0030*/ 	.byte	0x04, 0x29
        /*0032*/ 	.short	(.L_755 - .L_754)


	//   ....[0]....
.L_754:
        /*0034*/ 	.word	0xffffffff


	//   ....[1]....
        /*0038*/ 	.word	0xffffffff


	//   ....[2]....
        /*003c*/ 	.word	0xffffffff


	//   ....[3]....
        /*0040*/ 	.word	0xffffffff


	//   ....[4]....
        /*0044*/ 	.word	0xffffffff


	//   ....[5]....
        /*0048*/ 	.word	0xffffffff


	//   ....[6]....
        /*004c*/ 	.word	0xffffffff


	//   ....[7]....
        /*0050*/ 	.word	0xffffffff


	//   ....[8]....
        /*0054*/ 	.word	0xffffffff


	//   ....[9]....
        /*0058*/ 	.word	0xffffffff


	//----- nvinfo : EIATTR_COOP_GROUP_INSTR_OFFSETS
	.align		4
.L_755:
        /*005c*/ 	.byte	0x04, 0x28
        /*005e*/ 	.short	(.L_757 - .L_756)


	//   ....[0]....
.L_756:
        /*0060*/ 	.word	0x00005260


	//   ....[1]....
        /*0064*/ 	.word	0x000052a0


	//   ....[2]....
        /*0068*/ 	.word	0x00005300


	//   ....[3]....
        /*006c*/ 	.word	0x00005330


	//   ....[4]....
        /*0070*/ 	.word	0x00005380


	//   ....[5]....
        /*0074*/ 	.word	0x000053a0


	//   ....[6]....
        /*0078*/ 	.word	0x000053d0


	//   ....[7]....
        /*007c*/ 	.word	0x000053f0


	//   ....[8]....
        /*0080*/ 	.word	0x00005440


	//   ....[9]....
        /*0084*/ 	.word	0x00005450


	//----- nvinfo : EIATTR_VRC_CTA_INIT_COUNT
	.align		4
.L_757:
        /*0088*/ 	.byte	0x02, 0x4a
	.zero		1
	.zero		1


	//----- nvinfo : EIATTR_EXIT_INSTR_OFFSETS
	.align		4
        /*008c*/ 	.byte	0x04, 0x1c
        /*008e*/ 	.short	(.L_759 - .L_758)


	//   ....[0]....
.L_758:
        /*0090*/ 	.word	0x00009dd0


	//   ....[1]....
        /*0094*/ 	.word	0x00009f00


	//   ....[2]....
        /*0098*/ 	.word	0x0000a500


	//   ....[3]....
        /*009c*/ 	.word	0x0000aab0


	//----- nvinfo : EIATTR_MAX_THREADS
	.align		4
.L_759:
        /*00a0*/ 	.byte	0x04, 0x05
        /*00a2*/ 	.short	(.L_761 - .L_760)
.L_760:
        /*00a4*/ 	.word	0x000001c0
        /*00a8*/ 	.word	0x00000001
        /*00ac*/ 	.word	0x00000001


	//----- nvinfo : EIATTR_CRS_STACK_SIZE
	.align		4
.L_761:
        /*00b0*/ 	.byte	0x04, 0x1e
        /*00b2*/ 	.short	(.L_763 - .L_762)
.L_762:
        /*00b4*/ 	.word	0x00000000


	//----- nvinfo : EIATTR_CBANK_PARAM_SIZE
	.align		4
.L_763:
        /*00b8*/ 	.byte	0x03, 0x19
        /*00ba*/ 	.short	0x00b8


	//----- nvinfo : EIATTR_PARAM_CBANK
	.align		4
        /*00bc*/ 	.byte	0x04, 0x0a
        /*00be*/ 	.short	(.L_765 - .L_764)
	.align		4
.L_764:
        /*00c0*/ 	.word	index@(.nv.constant0._Z35group_norm_nhwc_bwd_one_pass_kernelI11Fp16IOFp32WLi128ELi112ELi448EEv26Group_norm_nhwc_bwd_params)
        /*00c4*/ 	.short	0x0380
        /*00c6*/ 	.short	0x00b8


	//----- nvinfo : EIATTR_SW_WAR
	.align		4
.L_765:
        /*00c8*/ 	.byte	0x04, 0x36
        /*00ca*/ 	.short	(.L_767 - .L_766)
.L_766:
        /*00cc*/ 	.word	0x00000008
.L_767:


//--------------------- .nv.info._Z35group_norm_nhwc_bwd_one_pass_kernelI11Fp16IOFp32WLi256ELi112ELi448EEv26Group_norm_nhwc_bwd_params --------------------------
	.section	.nv.info._Z35group_norm_nhwc_bwd_one_pass_kernelI11Fp16IOFp32WLi256ELi112ELi448EEv26Group_norm_nhwc_bwd_params,"",@"SHT_CUDA_INFO"
	.sectionflags	@""
	.align	4


	//----- nvinfo : EIATTR_CUDA_API_VERSION
	.align		4
        /*0000*/ 	.byte	0x04, 0x37
        /*0002*/ 	.short	(.L_769 - .L_768)
.L_768:
        /*0004*/ 	.word	0x00000082


	//----- nvinfo : EIATTR_KPARAM_INFO
	.align		4
.L_769:
        /*0008*/ 	.byte	0x04, 0x17
        /*000a*/ 	.short	(.L_771 - .L_770)
.L_770:
        /*000c*/ 	.word	0x00000000
        /*0010*/ 	.short	0x0000
        /*0012*/ 	.short	0x0000
        /*0014*/ 	.byte	0x00, 0xf0, 0xe1, 0x02


	//----- nvinfo : EIATTR_SPARSE_MMA_MASK
	.align		4
.L_771:
        /*0018*/ 	.byte	0x03, 0x50
        /*001a*/ 	.short	0x0000


	//----- nvinfo : EIATTR_MAXREG_COUNT
	.align		4
        /*001c*/ 	.byte	0x03, 0x1b
        /*001e*/ 	.short	0x0080


	//----- nvinfo : EIATTR_NUM_BARRIERS
	.align		4
        /*0020*/ 	.byte	0x02, 0x4c
        /*0022*/ 	.byte	0x01
	.zero		1


	//----- nvinfo : EIATTR_MERCURY_ISA_VERSION
	.align		4
        /*0024*/ 	.byte	0x03, 0x5f
        /*0026*/ 	.short	0x0101


	//----- nvinfo : EIATTR_INT_WARP_WIDE_INSTR_OFFSETS
	.align		4
        /*0028*/ 	.byte	0x04, 0x31
        /*002a*/ 	.short	(.L_773 - .L_772)


	//   ....[0]....
.L_772:
        /*002c*/ 	.word	0x0000bc40


	//   ....[1]....
        /*0030*/ 	.word	0x0000ccd0


	//   ....[2]....
        /*0034*/ 	.word	0x0000cd10


	//   ....[3]....
        /*0038*/ 	.word	0x0000cd50


	//   ....[4]....
        /*003c*/ 	.word	0x0000cd90


	//   ....[5]....
        /*0040*/ 	.word	0x0000cfb0


	//----- nvinfo : EIATTR_COOP_GROUP_MASK_REGIDS
	.align		4
.L_773:
        /*0044*/ 	.byte	0x04, 0x29
        /*0046*/ 	.short	(.L_775 - .L_774)


	//   ....[0]....
.L_774:
        /*0048*/ 	.word	0xffffffff


	//   ....[1]....
        /*004c*/ 	.word	0xffffffff


	//   ....[2]....
        /*0050*/ 	.word	0xffffffff


	//   ....[3]....
        /*0054*/ 	.word	0xffffffff


	//   ....[4]....
        /*0058*/ 	.word	0xffffffff


	//   ....[5]....
        /*005c*/ 	.word	0xffffffff


	//   ....[6]....
        /*0060*/ 	.word	0xffffffff


	//   ....[7]....
        /*0064*/ 	.word	0xffffffff


	//   ....[8]....
        /*0068*/ 	.word	0xffffffff


	//   ....[9]....
        /*006c*/ 	.word	0xffffffff


	//----- nvinfo : EIATTR_COOP_GROUP_INSTR_OFFSETS
	.align		4
.L_775:
        /*0070*/ 	.byte	0x04, 0x28
        /*0072*/ 	.short	(.L_777 - .L_776)


	//   ....[0]....
.L_776:
        /*0074*/ 	.word	0x0000b9e0


	//   ....[1]....
        /*0078*/ 	.word	0x0000ba10


	//   ....[2]....
        /*007c*/ 	.word	0x0000baa0


	//   ....[3]....
        /*0080*/ 	.word	0x0000bab0


	//   ....[4]....
        /*0084*/ 	.word	0x0000bae0


	//   ....[5]....
        /*0088*/ 	.word	0x0000bb00


	//   ....[6]....
        /*008c*/ 	.word	0x0000bb40


	//   ....[7]....
        /*0090*/ 	.word	0x0000bb50


	//   ....[8]....
        /*0094*/ 	.word	0x0000bbe0


	//   ....[9]....
        /*0098*/ 	.word	0x0000bbf0


	//----- nvinfo : EIATTR_VRC_CTA_INIT_COUNT
	.align		4
.L_777:
        /*009c*/ 	.byte	0x02, 0x4a
	.zero		1
	.zero		1


	//----- nvinfo : EIATTR_EXIT_INSTR_OFFSETS
	.align		4
        /*00a0*/ 	.byte	0x04, 0x1c
        /*00a2*/ 	.short	(.L_779 - .L_778)


	//   ....[0]....
.L_778:
        /*00a4*/ 	.word	0x0000daf0


	//   ....[1]....
        /*00a8*/ 	.word	0x0000dc20


	//   ....[2]....
        /*00ac*/ 	.word	0x0000e230


	//   ....[3]....
        /*00b0*/ 	.word	0x0000e7e0


	//----- nvinfo : EIATTR_MAX_THREADS
	.align		4
.L_779:
        /*00b4*/ 	.byte	0x04, 0x05
        /*00b6*/ 	.short	(.L_781 - .L_780)
.L_780:
        /*00b8*/ 	.word	0x000001c0
        /*00bc*/ 	.word	0x00000001
        /*00c0*/ 	.word	0x00000001


	//----- nvinfo : EIATTR_CRS_STACK_SIZE
	.align		4
.L_781:
        /*00c4*/ 	.byte	0x04, 0x1e
        /*00c6*/ 	.short	(.L_783 - .L_782)
.L_782:
        /*00c8*/ 	.word	0x00000000


	//----- nvinfo : EIATTR_CBANK_PARAM_SIZE
	.align		4
.L_783:
        /*00cc*/ 	.byte	0x03, 0x19
        /*00ce*/ 	.short	0x00b8


	//----- nvinfo : EIATTR_PARAM_CBANK
	.align		4
        /*00d0*/ 	.byte	0x04, 0x0a
        /*00d2*/ 	.short	(.L_785 - .L_784)
	.align		4
.L_784:
        /*00d4*/ 	.word	index@(.nv.constant0._Z35group_norm_nhwc_bwd_one_pass_kernelI11Fp16IOFp32WLi256ELi112ELi448EEv26Group_norm_nhwc_bwd_params)
        /*00d8*/ 	.short	0x0380
        /*00da*/ 	.short	0x00b8


	//----- nvinfo : EIATTR_SW_WAR
	.align		4
.L_785:
        /*00dc*/ 	.byte	0x04, 0x36
        /*00de*/ 	.short	(.L_787 - .L_786)
.L_786:
        /*00e0*/ 	.word	0x00000008
.L_787:


//--------------------- .nv.info._Z35group_norm_nhwc_bwd_one_pass_kernelI11Fp16IOFp32WLi512ELi112ELi448EEv26Group_norm_nhwc_bwd_params --------------------------
	.section	.nv.info._Z35group_norm_nhwc_bwd_one_pass_kernelI11Fp16IOFp32WLi512ELi112ELi448EEv26Group_norm_nhwc_bwd_params,"",@"SHT_CUDA_INFO"
	.sectionflags	@""
	.align	4


	//----- nvinfo : EIATTR_CUDA_API_VERSION
	.align		4
        /*0000*/ 	.byte	0x04, 0x37
        /*0002*/ 	.short	(.L_789 - .L_788)
.L_788:
        /*0004*/ 	.word	0x00000082


	//----- nvinfo : EIATTR_KPARAM_INFO
	.align		4
.L_789:
        /*0008*/ 	.byte	0x04, 0x17
        /*000a*/ 	.short	(.L_791 - .L_790)
.L_790:
        /*000c*/ 	.word	0x00000000
        /*0010*/ 	.short	0x0000
        /*0012*/ 	.short	0x0000
        /*0014*/ 	.byte	0x00, 0xf0, 0xe1, 0x02


	//----- nvinfo : EIATTR_SPARSE_MMA_MASK
	.align		4
.L_791:
        /*0018*/ 	.byte	0x03, 0x50
        /*001a*/ 	.short	0x0000


	//----- nvinfo : EIATTR_MAXREG_COUNT
	.align		4
        /*001c*/ 	.byte	0x03, 0x1b
        /*001e*/ 	.short	0x0080


	//----- nvinfo : EIATTR_NUM_BARRIERS
	.align		4
        /*0020*/ 	.byte	0x02, 0x4c
        /*0022*/ 	.byte	0x01
	.zero		1


	//----- nvinfo : EIATTR_ANNOTATIONS
	.align		4
        /*0024*/ 	.byte	0x04, 0x55
        /*0026*/ 	.short	(.L_793 - .L_792)


	//   ....[0]....
.L_792:
        /* <DEDUP_REMOVED lines=827> */


	//----- nvinfo : EIATTR_MERCURY_ISA_VERSION
	.align		4
.L_793:
        /*33c8*/ 	.byte	0x03, 0x5f
        /*33ca*/ 	.short	0x0101


	//----- nvinfo : EIATTR_INT_WARP_WIDE_INSTR_OFFSETS
	.align		4
        /*33cc*/ 	.byte	0x04, 0x31
        /*33ce*/ 	.short	(.L_795 - .L_794)


	//   ....[0]....
.L_794:
        /*33d0*/ 	.word	0x0001e030


	//   ....[1]....
        /*33d4*/ 	.word	0x0001f0c0


	//   ....[2]....
        /*33d8*/ 	.word	0x0001f100


	//   ....[3]....
        /*33dc*/ 	.word	0x0001f140


	//   ....[4]....
        /*33e0*/ 	.word	0x0001f180


	//   ....[5]....
        /*33e4*/ 	.word	0x0001f3a0


	//----- nvinfo : EIATTR_COOP_GROUP_MASK_REGIDS
	.align		4
.L_795:
        /*33e8*/ 	.byte	0x04, 0x29
        /*33ea*/ 	.short	(.L_797 - .L_796)


	//   ....[0]....
.L_796:
        /*33ec*/ 	.word	0xffffffff


	//   ....[1]....
        /*33f0*/ 	.word	0xffffffff


	//   ....[2]....
        /*33f4*/ 	.word	0xffffffff


	//   ....[3]....
        /*33f8*/ 	.word	0xffffffff


	//   ....[4]....
        /*33fc*/ 	.word	0xffffffff


	//   ....[5]....
        /*3400*/ 	.word	0xffffffff


	//   ....[6]....
        /*3404*/ 	.word	0xffffffff


	//   ....[7]....
        /*3408*/ 	.word	0xffffffff


	//   ....[8]....
        /*340c*/ 	.word	0xffffffff


	//   ....[9]....
        /*3410*/ 	.word	0xffffffff


	//----- nvinfo : EIATTR_COOP_GROUP_INSTR_OFFSETS
	.align		4
.L_797:
        /*3414*/ 	.byte	0x04, 0x28
        /*3416*/ 	.short	(.L_799 - .L_798)


	//   ....[0]....
.L_798:
        /*3418*/ 	.word	0x0001ddd0


	//   ....[1]....
        /*341c*/ 	.word	0x0001de00


	//   ....[2]....
        /*3420*/ 	.word	0x0001de90


	//   ....[3]....
        /*3424*/ 	.word	0x0001dea0


	//   ....[4]....
        /*3428*/ 	.word	0x0001ded0


	//   ....[5]....
        /*342c*/ 	.word	0x0001def0


	//   ....[6]....
        /*3430*/ 	.word	0x0001df30


	//   ....[7]....
        /*3434*/ 	.word	0x0001df40


	//   ....[8]....
        /*3438*/ 	.word	0x0001dfd0


	//   ....[9]....
        /*343c*/ 	.word	0x0001dfe0


	//----- nvinfo : EIATTR_VRC_CTA_INIT_COUNT
	.align		4
.L_799:
        /*3440*/ 	.byte	0x02, 0x4a
	.zero		1
	.zero		1


	//----- nvinfo : EIATTR_EXIT_INSTR_OFFSETS
	.align		4
        /*3444*/ 	.byte	0x04, 0x1c
        /*3446*/ 	.short	(.L_801 - .L_800)


	//   ....[0]....
.L_800:
        /*3448*/ 	.word	0x0001fee0


	//   ....[1]....
        /*344c*/ 	.word	0x00020010


	//   ....[2]....
        /*3450*/ 	.word	0x00020610


	//   ....[3]....
        /*3454*/ 	.word	0x00020bc0


	//----- nvinfo : EIATTR_MAX_THREADS
	.align		4
.L_801:
        /*3458*/ 	.byte	0x04, 0x05
        /*345a*/ 	.short	(.L_803 - .L_802)
.L_802:
        /*345c*/ 	.word	0x000001c0
        /*3460*/ 	.word	0x00000001
        /*3464*/ 	.word	0x00000001


	//----- nvinfo : EIATTR_CRS_STACK_SIZE
	.align		4
.L_803:
        /*3468*/ 	.byte	0x04, 0x1e
        /*346a*/ 	.short	(.L_805 - .L_804)
.L_804:
        /*346c*/ 	.word	0x00000000


	//----- nvinfo : EIATTR_CBANK_PARAM_SIZE
	.align		4
.L_805:
        /*3470*/ 	.byte	0x03, 0x19
        /*3472*/ 	.short	0x00b8


	//----- nvinfo : EIATTR_PARAM_CBANK
	.align		4
        /*3474*/ 	.byte	0x04, 0x0a
        /*3476*/ 	.short	(.L_807 - .L_806)
	.align		4
.L_806:
        /*3478*/ 	.word	index@(.nv.constant0._Z35group_norm_nhwc_bwd_one_pass_kernelI11Fp16IOFp32WLi512ELi112ELi448EEv26Group_norm_nhwc_bwd_params)
        /*347c*/ 	.short	0x0380
        /*347e*/ 	.short	0x00b8


	//----- nvinfo : EIATTR_SW_WAR
	.align		4
.L_807:
        /*3480*/ 	.byte	0x04, 0x36
        /*3482*/ 	.short	(.L_809 - .L_808)
.L_808:
        /*3484*/ 	.word	0x00000008
.L_809:


//--------------------- .nv.info._Z35group_norm_nhwc_bwd_one_pass_kernelI11Fp16IOBf16WLi64ELi112ELi448EEv26Group_norm_nhwc_bwd_params --------------------------
	.section	.nv.info._Z35group_norm_nhwc_bwd_one_pass_kernelI11Fp16IOBf16WLi64ELi112ELi448EEv26Group_norm_nhwc_bwd_params,"",@"SHT_CUDA_INFO"
	.sectionflags	@""
	.align	4


	//----- nvinfo : EIATTR_CUDA_API_VERSION
	.align		4
        /*0000*/ 	.byte	0x04, 0x37
        /*0002*/ 	.short	(.L_811 - .L_810)
.L_810:
        /*0004*/ 	.word	0x00000082


	//----- nvinfo : EIATTR_KPARAM_INFO
	.align		4
.L_811:
        /*0008*/ 	.byte	0x04, 0x17
        /*000a*/ 	.short	(.L_813 - .L_812)
.L_812:
        /*000c*/ 	.word	0x00000000
        /*0010*/ 	.short	0x0000
        /*0012*/ 	.short	0x0000
        /*0014*/ 	.byte	0x00, 0xf0, 0xe1, 0x02


	//----- nvinfo : EIATTR_SPARSE_MMA_MASK
	.align		4
.L_813:
        /*0018*/ 	.byte	0x03, 0x50
        /*001a*/ 	.short	0x0000


	//----- nvinfo : EIATTR_MAXREG_COUNT
	.align		4
        /*001c*/ 	.byte	0x03, 0x1b
        /*001e*/ 	.short	0x0080


	//----- nvinfo : EIATTR_NUM_BARRIERS
	.align		4
        /*0020*/ 	.byte	0x02, 0x4c
        /*0022*/ 	.byte	0x01
	.zero		1


	//----- nvinfo : EIATTR_MERCURY_ISA_VERSION
	.align		4
        /*0024*/ 	.byte	0x03, 0x5f
        /*0026*/ 	.short	0x0101


	//----- nvinfo : EIATTR_COOP_GROUP_MASK_REGIDS
	.align		4
        /*0028*/ 	.byte	0x04, 0x29
        /*002a*/ 	.short	(.L_815 - .L_814)


	//   ....[0]....
.L_814:
        /*002c*/ 	.word	0xffffffff


	//   ....[1]....
        /*0030*/ 	.word	0xffffffff


	//   ....[2]....
        /*0034*/ 	.word	0xffffffff


	//   ....[3]....
        /*0038*/ 	.word	0xffffffff


	//   ....[4]....
        /*003c*/ 	.word	0xffffffff


	//   ....[5]....
        /*0040*/ 	.word	0xffffffff


	//   ....[6]....
        /*0044*/ 	.word	0xffffffff


	//   ....[7]....
        /*0048*/ 	.word	0xffffffff


	//   ....[8]....
        /*004c*/ 	.word	0xffffffff


	//   ....[9]....
        /*0050*/ 	.word	0xffffffff


	//----- nvinfo : EIATTR_COOP_GROUP_INSTR_OFFSETS
	.align		4
.L_815:
        /*0054*/ 	.byte	0x04, 0x28
        /*0056*/ 	.short	(.L_817 - .L_816)


	//   ....[0]....
.L_816:
        /*0058*/ 	.word	0x00002ce0


	//   ....[1]....
        /*005c*/ 	.word	0x00002d10


	//   ....[2]....
        /*0060*/ 	.word	0x00002d50


	//   ....[3]....
        /*0064*/ 	.word	0x00002d70


	//   ....[4]....
        /*0068*/ 	.word	0x00002da0


	//   ....[5]....
        /*006c*/ 	.word	0x00002dc0


	//   ....[6]....
        /*0070*/ 	.word	0x00002df0


	//   ....[7]....
        /*0074*/ 	.word	0x00002e10


	//   ....[8]....
        /*0078*/ 	.word	0x00002e60


	//   ....[9]....
        /*007c*/ 	.word	0x00002e70


	//----- nvinfo : EIATTR_VRC_CTA_INIT_COUNT
	.align		4
.L_817:
        /*0080*/ 	.byte	0x02, 0x4a
	.zero		1
	.zero		1


	//----- nvinfo : EIATTR_EXIT_INSTR_OFFSETS
	.align		4
        /*0084*/ 	.byte	0x04, 0x1c
        /*0086*/ 	.short	(.L_819 - .L_818)


	//   ....[0]....
.L_818:
        /*0088*/ 	.word	0x00005b50


	//   ....[1]....
        /*008c*/ 	.word	0x00005c80


	//   ....[2]....
        /*0090*/ 	.word	0x00006290


	//   ....[3]....
        /*0094*/ 	.word	0x00006890


	//----- nvinfo : EIATTR_MAX_THREADS
	.align		4
.L_819:
        /*0098*/ 	.byte	0x04, 0x05
        /*009a*/ 	.short	(.L_821 - .L_820)
.L_820:
        /*009c*/ 	.word	0x000001c0
        /*00a0*/ 	.word	0x00000001
        /*00a4*/ 	.word	0x00000001


	//----- nvinfo : EIATTR_CRS_STACK_SIZE
	.align		4
.L_821:
        /*00a8*/ 	.byte	0x04, 0x1e
        /*00aa*/ 	.short	(.L_823 - .L_822)
.L_822:
        /*00ac*/ 	.word	0x00000000


	//----- nvinfo : EIATTR_CBANK_PARAM_SIZE
	.align		4
.L_823:
        /*00b0*/ 	.byte	0x03, 0x19
        /*00b2*/ 	.short	0x00b8


	//----- nvinfo : EIATTR_PARAM_CBANK
	.align		4
        /*00b4*/ 	.byte	0x04, 0x0a
        /*00b6*/ 	.short	(.L_825 - .L_824)
	.align		4
.L_824:
        /*00b8*/ 	.word	index@(.nv.constant0._Z35group_norm_nhwc_bwd_one_pass_kernelI11Fp16IOBf16WLi64ELi112ELi448EEv26Group_norm_nhwc_bwd_params)
        /*00bc*/ 	.short	0x0380
        /*00be*/ 	.short	0x00b8


	//----- nvinfo : EIATTR_SW_WAR
	.align		4
.L_825:
        /*00c0*/ 	.byte	0x04, 0x36
        /*00c2*/ 	.short	(.L_827 - .L_826)
.L_826:
        /*00c4*/ 	.word	0x00000008
.L_827:


//--------------------- .nv.info._Z35group_norm_nhwc_bwd_one_pass_kernelI11Fp16IOBf16WLi128ELi112ELi448EEv26Group_norm_nhwc_bwd_params --------------------------
	.section	.nv.info._Z35group_norm_nhwc_bwd_one_pass_kernelI11Fp16IOBf16WLi128ELi112ELi448EEv26Group_norm_nhwc_bwd_params,"",@"SHT_CUDA_INFO"
	.sectionflags	@""
	.align	4


	//----- nvinfo : EIATTR_CUDA_API_VERSION
	.align		4
        /*0000*/ 	.byte	0x04, 0x37
        /*0002*/ 	.short	(.L_829 - .L_828)
.L_828:
        /*0004*/ 	.word	0x00000082


	//----- nvinfo : EIATTR_KPARAM_INFO
	.align		4
.L_829:
        /*0008*/ 	.byte	0x04, 0x17
        /*000a*/ 	.short	(.L_831 - .L_830)
.L_830:
        /*000c*/ 	.word	0x00000000
        /*0010*/ 	.short	0x0000
        /*0012*/ 	.short	0x0000
        /*0014*/ 	.byte	0x00, 0xf0, 0xe1, 0x02


	//----- nvinfo : EIATTR_SPARSE_MMA_MASK
	.align		4
.L_831:
        /*0018*/ 	.byte	0x03, 0x50
        /*001a*/ 	.short	0x0000


	//----- nvinfo : EIATTR_MAXREG_COUNT
	.align		4
        /*001c*/ 	.byte	0x03, 0x1b
        /*001e*/ 	.short	0x0080


	//----- nvinfo : EIATTR_NUM_BARRIERS
	.align		4
        /*0020*/ 	.byte	0x02, 0x4c
        /*0022*/ 	.byte	0x01
	.zero		1


	//----- nvinfo : EIATTR_MERCURY_ISA_VERSION
	.align		4
        /*0024*/ 	.byte	0x03, 0x5f
        /*0026*/ 	.short	0x0101


	//----- nvinfo : EIATTR_INT_WARP_WIDE_INSTR_OFFSETS
	.align		4
        /*0028*/ 	.byte	0x04, 0x31
        /*002a*/ 	.short	(.L_833 - .L_832)


	//   ....[0]....
.L_832:
        /*002c*/ 	.word	0x000054e0


	//----- nvinfo : EIATTR_COOP_GROUP_MASK_REGIDS
	.align		4
.L_833:
        /*0030*/ 	.byte	0x04, 0x29
        /*0032*/ 	.short	(.L_835 - .L_834)


	//   ....[0]....
.L_834:
        /*0034*/ 	.word	0xffffffff


	//   ....[1]....
        /*0038*/ 	.word	0xffffffff


	//   ....[2]....
        /*003c*/ 	.word	0xffffffff


	//   ....[3]....
        /*0040*/ 	.word	0xffffffff


	//   ....[4]....
        /*0044*/ 	.word	0xffffffff


	//   ....[5]....
        /*0048*/ 	.word	0xffffffff


	//   ....[6]....
        /*004c*/ 	.word	0xffffffff


	//   ....[7]....
        /*0050*/ 	.word	0xffffffff


	//   ....[8]....
        /*0054*/ 	.word	0xffffffff


	//   ....[9]....
        /*0058*/ 	.word	0xffffffff


	//----- nvinfo : EIATTR_COOP_GROUP_INSTR_OFFSETS
	.align		4
.L_835:
        /*005c*/ 	.byte	0x04, 0x28
        /*005e*/ 	.short	(.L_837 - .L_836)


	//   ....[0]....
.L_836:
        /*0060*/ 	.word	0x00005270


	//   ....[1]....
        /*0064*/ 	.word	0x000052b0


	//   ....[2]....
        /*0068*/ 	.word	0x00005340


	//   ....[3]....
        /*006c*/ 	.word	0x00005360


	//   ....[4]....
        /*0070*/ 	.word	0x000053c0


	//   ....[5]....
        /*0074*/ 	.word	0x000053e0


	//   ....[6]....
        /*0078*/ 	.word	0x00005410


	//   ....[7]....
        /*007c*/ 	.word	0x00005430


	//   ....[8]....
        /*0080*/ 	.word	0x00005480


	//   ....[9]....
        /*0084*/ 	.word	0x00005490


	//----- nvinfo : EIATTR_VRC_CTA_INIT_COUNT
	.align		4
.L_837:
        /*0088*/ 	.byte	0x02, 0x4a
	.zero		1
	.zero		1


	//----- nvinfo : EIATTR_EXIT_INSTR_OFFSETS
	.align		4
        /*008c*/ 	.byte	0x04, 0x1c
        /*008e*/ 	.short	(.L_839 - .L_838)


	//   ....[0]....
.L_838:
        /*0090*/ 	.word	0x00009e10


	//   ....[1]....
        /*0094*/ 	.word	0x00009f40


	//   ....[2]....
        /*0098*/ 	.word	0x0000a560


	//   ....[3]....
        /*009c*/ 	.word	0x0000ab60


	//----- nvinfo : EIATTR_MAX_THREADS
	.align		4
.L_839:
        /*00a0*/ 	.byte	0x04, 0x05
        /*00a2*/ 	.short	(.L_841 - .L_840)
.L_840:
        /*00a4*/ 	.word	0x000001c0
        /*00a8*/ 	.word	0x00000001
        /*00ac*/ 	.word	0x00000001


	//----- nvinfo : EIATTR_CRS_STACK_SIZE
	.align		4
.L_841:
        /*00b0*/ 	.byte	0x04, 0x1e
        /*00b2*/ 	.short	(.L_843 - .L_842)
.L_842:
        /*00b4*/ 	.word	0x00000000


	//----- nvinfo : EIATTR_CBANK_PARAM_SIZE
	.align		4
.L_843:
        /*00b8*/ 	.byte	0x03, 0x19
        /*00ba*/ 	.short	0x00b8


	//----- nvinfo : EIATTR_PARAM_CBANK
	.align		4
        /*00bc*/ 	.byte	0x04, 0x0a
        /*00be*/ 	.short	(.L_845 - .L_844)
	.align		4
.L_844:
        /*00c0*/ 	.word	index@(.nv.constant0._Z35group_norm_nhwc_bwd_one_pass_kernelI11Fp16IOBf16WLi128ELi112ELi448EEv26Group_norm_nhwc_bwd_params)
        /*00c4*/ 	.short	0x0380
        /*00c6*/ 	.short	0x00b8


	//----- nvinfo : EIATTR_SW_WAR
	.align		4
.L_845:
        /*00c8*/ 	.byte	0x04, 0x36
        /*00ca*/ 	.short	(.L_847 - .L_846)
.L_846:
        /*00cc*/ 	.word	0x00000008
.L_847:


//--------------------- .nv.info._Z35group_norm_nhwc_bwd_one_pass_kernelI11Fp16IOBf16WLi256ELi112ELi448EEv26Group_norm_nhwc_bwd_params --------------------------
	.section	.nv.info._Z35group_norm_nhwc_bwd_one_pass_kernelI11Fp16IOBf16WLi256ELi112ELi448EEv26Group_norm_nhwc_bwd_params,"",@"SHT_CUDA_INFO"
	.sectionflags	@""
	.align	4


	//----- nvinfo : EIATTR_CUDA_API_VERSION
	.align		4
        /*0000*/ 	.byte	0x04, 0x37
        /*0002*/ 	.short	(.L_849 - .L_848)
.L_848:
        /*0004*/ 	.word	0x00000082


	//----- nvinfo : EIATTR_KPARAM_INFO
	.align		4
.L_849:
        /*0008*/ 	.byte	0x04, 0x17
        /*000a*/ 	.short	(.L_851 - .L_850)
.L_850:
        /*000c*/ 	.word	0x00000000
        /*0010*/ 	.short	0x0000
        /*0012*/ 	.short	0x0000
        /*0014*/ 	.byte	0x00, 0xf0, 0xe1, 0x02


	//----- nvinfo : EIATTR_SPARSE_MMA_MASK
	.align		4
.L_851:
        /*0018*/ 	.byte	0x03, 0x50
        /*001a*/ 	.short	0x0000


	//----- nvinfo : EIATTR_MAXREG_COUNT
	.align		4
        /*001c*/ 	.byte	0x03, 0x1b
        /*001e*/ 	.short	0x0080


	//----- nvinfo : EIATTR_NUM_BARRIERS
	.align		4
        /*0020*/ 	.byte	0x02, 0x4c
        /*0022*/ 	.byte	0x01
	.zero		1


	//----- nvinfo : EIATTR_MERCURY_ISA_VERSION
	.align		4
        /*0024*/ 	.byte	0x03, 0x5f
        /*0026*/ 	.short	0x0101


	//----- nvinfo : EIATTR_INT_WARP_WIDE_INSTR_OFFSETS
	.align		4
        /*0028*/ 	.byte	0x04, 0x31
        /*002a*/ 	.short	(.L_853 - .L_852)


	//   ....[0]....
.L_852:
        /*002c*/ 	.word	0x0000bcd0


	//   ....[1]....
        /*0030*/ 	.word	0x0000cd60


	//   ....[2]....
        /*0034*/ 	.word	0x0000cda0


	//   ....[3]....
        /*0038*/ 	.word	0x0000cde0


	//   ....[4]....
        /*003c*/ 	.word	0x0000ce20


	//   ....[5]....
        /*0040*/ 	.word	0x0000d040


	//----- nvinfo : EIATTR_COOP_GROUP_MASK_REGIDS
	.align		4
.L_853:
        /*0044*/ 	.byte	0x04, 0x29
        /*0046*/ 	.short	(.L_855 - .L_854)


	//   ....[0]....
.L_854:
        /*0048*/ 	.word	0xffffffff


	//   ....[1]....
        /*004c*/ 	.word	0xffffffff


	//   ....[2]....
        /*0050*/ 	.word	0xffffffff


	//   ....[3]....
        /*0054*/ 	.word	0xffffffff


	//   ....[4]....
        /*0058*/ 	.word	0xffffffff


	//   ....[5]....
        /*005c*/ 	.word	0xffffffff


	//   ....[6]....
        /*0060*/ 	.word	0xffffffff


	//   ....[7]....
        /*0064*/ 	.word	0xffffffff


	//   ....[8]....
        /*0068*/ 	.word	0xffffffff


	//   ....[9]....
        /*006c*/ 	.word	0xffffffff


	//----- nvinfo : EIATTR_COOP_GROUP_INSTR_OFFSETS
	.align		4
.L_855:
        /*0070*/ 	.byte	0x04, 0x28
        /*0072*/ 	.short	(.L_857 - .L_856)


	//   ....[0]....
.L_856:
        /*0074*/ 	.word	0x0000ba70


	//   ....[1]....
        /*0078*/ 	.word	0x0000baa0


	//   ....[2]....
        /*007c*/ 	.word	0x0000bb30


	//   ....[3]....
        /*0080*/ 	.word	0x0000bb40


	//   ....[4]....
        /*0084*/ 	.word	0x0000bb90


	//   ....[5]....
        /*0088*/ 	.word	0x0000bba0


	//   ....[6]....
        /*008c*/ 	.word	0x0000bbd0


	//   ....[7]....
        /*0090*/ 	.word	0x0000bc00


	//   ....[8]....
        /*0094*/ 	.word	0x0000bc70


	//   ....[9]....
        /*0098*/ 	.word	0x0000bc80


	//----- nvinfo : EIATTR_VRC_CTA_INIT_COUNT
	.align		4
.L_857:
        /*009c*/ 	.byte	0x02, 0x4a
	.zero		1
	.zero		1


	//----- nvinfo : EIATTR_EXIT_INSTR_OFFSETS
	.align		4
        /*00a0*/ 	.byte	0x04, 0x1c
        /*00a2*/ 	.short	(.L_859 - .L_858)


	//   ....[0]....
.L_858:
        /*00a4*/ 	.word	0x0000db80


	//   ....[1]....
        /*00a8*/ 	.word	0x0000dcb0


	//   ....[2]....
        /*00ac*/ 	.word	0x0000e2e0


	//   ....[3]....
        /*00b0*/ 	.word	0x0000e8e0


	//----- nvinfo : EIATTR_MAX_THREADS
	.align		4
.L_859:
        /*00b4*/ 	.byte	0x04, 0x05
        /*00b6*/ 	.short	(.L_861 - .L_860)
.L_860:
        /*00b8*/ 	.word	0x000001c0
        /*00bc*/ 	.word	0x00000001
        /*00c0*/ 	.word	0x00000001


	//----- nvinfo : EIATTR_CRS_STACK_SIZE
	.align		4
.L_861:
        /*00c4*/ 	.byte	0x04, 0x1e
        /*00c6*/ 	.short	(.L_863 - .L_862)
.L_862:
        /*00c8*/ 	.word	0x00000000


	//----- nvinfo : EIATTR_CBANK_PARAM_SIZE
	.align		4
.L_863:
        /*00cc*/ 	.byte	0x03, 0x19
        /*00ce*/ 	.short	0x00b8


	//----- nvinfo : EIATTR_PARAM_CBANK
	.align		4
        /*00d0*/ 	.byte	0x04, 0x0a
        /*00d2*/ 	.short	(.L_865 - .L_864)
	.align		4
.L_864:
        /*00d4*/ 	.word	index@(.nv.constant0._Z35group_norm_nhwc_bwd_one_pass_kernelI11Fp16IOBf16WLi256ELi112ELi448EEv26Group_norm_nhwc_bwd_params)
        /*00d8*/ 	.short	0x0380
        /*00da*/ 	.short	0x00b8


	//----- nvinfo : EIATTR_SW_WAR
	.align		4
.L_865:
        /*00dc*/ 	.byte	0x04, 0x36
        /*00de*/ 	.short	(.L_867 - .L_866)
.L_866:
        /*00e0*/ 	.word	0x00000008
.L_867:


//--------------------- .nv.info._Z35group_norm_nhwc_bwd_one_pass_kernelI11Fp16IOBf16WLi512ELi112ELi448EEv26Group_norm_nhwc_bwd_params --------------------------
	.section	.nv.info._Z35group_norm_nhwc_bwd_one_pass_kernelI11Fp16IOBf16WLi512ELi112ELi448EEv26Group_norm_nhwc_bwd_params,"",@"SHT_CUDA_INFO"
	.sectionflags	@""
	.align	4


	//----- nvinfo : EIATTR_CUDA_API_VERSION
	.align		4
        /*0000*/ 	.byte	0x04, 0x37
        /*0002*/ 	.short	(.L_869 - .L_868)
.L_868:
        /*0004*/ 	.word	0x00000082


	//----- nvinfo : EIATTR_KPARAM_INFO
	.align		4
.L_869:
        /*0008*/ 	.byte	0x04, 0x17
        /*000a*/ 	.short	(.L_871 - .L_870)
.L_870:
        /*000c*/ 	.word	0x00000000
        /*0010*/ 	.short	0x0000
        /*0012*/ 	.short	0x0000
        /*0014*/ 	.byte	0x00, 0xf0, 0xe1, 0x02


	//----- nvinfo : EIATTR_SPARSE_MMA_MASK
	.align		4
.L_871:
        /*0018*/ 	.byte	0x03, 0x50
        /*001a*/ 	.short	0x0000


	//----- nvinfo : EIATTR_MAXREG_COUNT
	.align		4
        /*001c*/ 	.byte	0x03, 0x1b
        /*001e*/ 	.short	0x0080


	//----- nvinfo : EIATTR_NUM_BARRIERS
	.align		4
        /*0020*/ 	.byte	0x02, 0x4c
        /*0022*/ 	.byte	0x01
	.zero		1


	//----- nvinfo : EIATTR_ANNOTATIONS
	.align		4
        /*0024*/ 	.byte	0x04, 0x55
        /*0026*/ 	.short	(.L_873 - .L_872)


	//   ....[0]....
.L_872:
        /* <DEDUP_REMOVED lines=826> */


	//----- nvinfo : EIATTR_MERCURY_ISA_VERSION
	.align		4
.L_873:
        /*33b8*/ 	.byte	0x03, 0x5f
        /*33ba*/ 	.short	0x0101


	//----- nvinfo : EIATTR_INT_WARP_WIDE_INSTR_OFFSETS
	.align		4
        /*33bc*/ 	.byte	0x04, 0x31
        /*33be*/ 	.short	(.L_875 - .L_874)


	//   ....[0]....
.L_874:
        /*33c0*/ 	.word	0x0001e1c0


	//   ....[1]....
        /*33c4*/ 	.word	0x0001f250


	//   ....[2]....
        /*33c8*/ 	.word	0x0001f290


	//   ....[3]....
        /*33cc*/ 	.word	0x0001f2d0


	//   ....[4]....
        /*33d0*/ 	.word	0x0001f310


	//   ....[5]....
        /*33d4*/ 	.word	0x0001f530


	//----- nvinfo : EIATTR_COOP_GROUP_MASK_REGIDS
	.align		4
.L_875:
        /*33d8*/ 	.byte	0x04, 0x29
        /*33da*/ 	.short	(.L_877 - .L_876)


	//   ....[0]....
.L_876:
        /*33dc*/ 	.word	0xffffffff


	//   ....[1]....
        /*33e0*/ 	.word	0xffffffff


	//   ....[2]....
        /*33e4*/ 	.word	0xffffffff


	//   ....[3]....
        /*33e8*/ 	.word	0xffffffff


	//   ....[4]....
        /*33ec*/ 	.word	0xffffffff


	//   ....[5]....
        /*33f0*/ 	.word	0xffffffff


	//   ....[6]....
        /*33f4*/ 	.word	0xffffffff


	//   ....[7]....
        /*33f8*/ 	.word	0xffffffff


	//   ....[8]....
        /*33fc*/ 	.word	0xffffffff


	//   ....[9]....
        /*3400*/ 	.word	0xffffffff


	//----- nvinfo : EIATTR_COOP_GROUP_INSTR_OFFSETS
	.align		4
.L_877:
        /*3404*/ 	.byte	0x04, 0x28
        /*3406*/ 	.short	(.L_879 - .L_878)


	//   ....[0]....
.L_878:
        /*3408*/ 	.word	0x0001df60


	//   ....[1]....
        /*340c*/ 	.word	0x0001df90


	//   ....[2]....
        /*3410*/ 	.word	0x0001e020


	//   ....[3]....
        /*3414*/ 	.word	0x0001e030


	//   ....[4]....
        /*3418*/ 	.word	0x0001e080


	//   ....[5]....
        /*341c*/ 	.word	0x0001e090


	//   ....[6]....
        /*3420*/ 	.word	0x0001e0c0


	//   ....[7]....
        /*3424*/ 	.word	0x0001e0f0


	//   ....[8]....
        /*3428*/ 	.word	0x0001e160


	//   ....[9]....
        /*342c*/ 	.word	0x0001e170


	//----- nvinfo : EIATTR_VRC_CTA_INIT_COUNT
	.align		4
.L_879:
        /*3430*/ 	.byte	0x02, 0x4a
	.zero		1
	.zero		1


	//----- nvinfo : EIATTR_EXIT_INSTR_OFFSETS
	.align		4
        /*3434*/ 	.byte	0x04, 0x1c
        /*3436*/ 	.short	(.L_881 - .L_880)


	//   ....[0]....
.L_880:
        /*3438*/ 	.word	0x00020070


	//   ....[1]....
        /*343c*/ 	.word	0x000201a0


	//   ....[2]....
        /*3440*/ 	.word	0x000207c0


	//   ....[3]....
        /*3444*/ 	.word	0x00020dc0


	//----- nvinfo : EIATTR_MAX_THREADS
	.align		4
.L_881:
        /*3448*/ 	.byte	0x04, 0x05
        /*344a*/ 	.short	(.L_883 - .L_882)
.L_882:
        /*344c*/ 	.word	0x000001c0
        /*3450*/ 	.word	0x00000001
        /*3454*/ 	.word	0x00000001


	//----- nvinfo : EIATTR_CRS_STACK_SIZE
	.align		4
.L_883:
        /*3458*/ 	.byte	0x04, 0x1e
        /*345a*/ 	.short	(.L_885 - .L_884)
.L_884:
        /*345c*/ 	.word	0x00000000


	//----- nvinfo : EIATTR_CBANK_PARAM_SIZE
	.align		4
.L_885:
        /*3460*/ 	.byte	0x03, 0x19
        /*3462*/ 	.short	0x00b8


	//----- nvinfo : EIATTR_PARAM_CBANK
	.align		4
        /*3464*/ 	.byte	0x04, 0x0a
        /*3466*/ 	.short	(.L_887 - .L_886)
	.align		4
.L_886:
        /*3468*/ 	.word	index@(.nv.constant0._Z35group_norm_nhwc_bwd_one_pass_kernelI11Fp16IOBf16WLi512ELi112ELi448EEv26Group_norm_nhwc_bwd_params)
        /*346c*/ 	.short	0x0380
        /*346e*/ 	.short	0x00b8


	//----- nvinfo : EIATTR_SW_WAR
	.align		4
.L_887:
        /*3470*/ 	.byte	0x04, 0x36
        /*3472*/ 	.short	(.L_889 - .L_888)
.L_888:
        /*3474*/ 	.word	0x00000008
.L_889:


//--------------------- .nv.info._Z35group_norm_nhwc_bwd_one_pass_kernelI11Fp16IOFp16WLi64ELi112ELi448EEv26Group_norm_nhwc_bwd_params --------------------------
	.section	.nv.info._Z35group_norm_nhwc_bwd_one_pass_kernelI11Fp16IOFp16WLi64ELi112ELi448EEv26Group_norm_nhwc_bwd_params,"",@"SHT_CUDA_INFO"
	.sectionflags	@""
	.align	4


	//----- nvinfo : EIATTR_CUDA_API_VERSION
	.align		4
        /*0000*/ 	.byte	0x04, 0x37
        /*0002*/ 	.short	(.L_891 - .L_890)
.L_890:
        /*0004*/ 	.word	0x00000082


	//----- nvinfo : EIATTR_KPARAM_INFO
	.align		4
.L_891:
        /*0008*/ 	.byte	0x04, 0x17
        /*000a*/ 	.short	(.L_893 - .L_892)
.L_892:
        /*000c*/ 	.word	0x00000000
        /*0010*/ 	.short	0x0000
        /*0012*/ 	.short	0x0000
        /*0014*/ 	.byte	0x00, 0xf0, 0xe1, 0x02


	//----- nvinfo : EIATTR_SPARSE_MMA_MASK
	.align		4
.L_893:
        /*0018*/ 	.byte	0x03, 0x50
        /*001a*/ 	.short	0x0000


	//----- nvinfo : EIATTR_MAXREG_COUNT
	.align		4
        /*001c*/ 	.byte	0x03, 0x1b
        /*001e*/ 	.short	0x0080


	//----- nvinfo : EIATTR_NUM_BARRIERS
	.align		4
        /*0020*/ 	.byte	0x02, 0x4c
        /*0022*/ 	.byte	0x01
	.zero		1


	//----- nvinfo : EIATTR_MERCURY_ISA_VERSION
	.align		4
        /*0024*/ 	.byte	0x03, 0x5f
        /*0026*/ 	.short	0x0101


	//----- nvinfo : EIATTR_COOP_GROUP_MASK_REGIDS
	.align		4
        /*0028*/ 	.byte	0x04, 0x29
        /*002a*/ 	.short	(.L_895 - .L_894)


	//   ....[0]....
.L_894:
        /*002c*/ 	.word	0xffffffff


	//   ....[1]....
        /*0030*/ 	.word	0xffffffff


	//   ....[2]....
        /*0034*/ 	.word	0xffffffff


	//   ....[3]....
        /*0038*/ 	.word	0xffffffff


	//   ....[4]....
        /*003c*/ 	.word	0xffffffff


	//   ....[5]....
        /*0040*/ 	.word	0xffffffff


	//   ....[6]....
        /*0044*/ 	.word	0xffffffff


	//   ....[7]....
        /*0048*/ 	.word	0xffffffff


	//   ....[8]....
        /*004c*/ 	.word	0xffffffff


	//   ....[9]....
        /*0050*/ 	.word	0xffffffff


	//----- nvinfo : EIATTR_COOP_GROUP_INSTR_OFFSETS
	.align		4
.L_895:
        /*0054*/ 	.byte	0x04, 0x28
        /*0056*/ 	.short	(.L_897 - .L_896)


	//   ....[0]....
.L_896:
        /*0058*/ 	.word	0x00002ce0


	//   ....[1]....
        /*005c*/ 	.word	0x00002d10


	//   ....[2]....
        /*0060*/ 	.word	0x00002d50


	//   ....[3]....
        /*0064*/ 	.word	0x00002d70


	//   ....[4]....
        /*0068*/ 	.word	0x00002da0


	//   ....[5]....
        /*006c*/ 	.word	0x00002dc0


	//   ....[6]....
        /*0070*/ 	.word	0x00002df0


	//   ....[7]....
        /*0074*/ 	.word	0x00002e10


	//   ....[8]....
        /*0078*/ 	.word	0x00002e60


	//   ....[9]....
        /*007c*/ 	.word	0x00002e70


	//----- nvinfo : EIATTR_VRC_CTA_INIT_COUNT
	.align		4
.L_897:
        /*0080*/ 	.byte	0x02, 0x4a
	.zero		1
	.zero		1


	//----- nvinfo : EIATTR_EXIT_INSTR_OFFSETS
	.align		4
        /*0084*/ 	.byte	0x04, 0x1c
        /*0086*/ 	.short	(.L_899 - .L_898)


	//   ....[0]....
.L_898:
        /*0088*/ 	.word	0x00005b50


	//   ....[1]....
        /*008c*/ 	.word	0x00005c80


	//   ....[2]....
        /*0090*/ 	.word	0x00006290


	//   ....[3]....
        /*0094*/ 	.word	0x00006890


	//----- nvinfo : EIATTR_MAX_THREADS
	.align		4
.L_899:
        /*0098*/ 	.byte	0x04, 0x05
        /*009a*/ 	.short	(.L_901 - .L_900)
.L_900:
        /*009c*/ 	.word	0x000001c0
        /*00a0*/ 	.word	0x00000001
        /*00a4*/ 	.word	0x00000001


	//----- nvinfo : EIATTR_CRS_STACK_SIZE
	.align		4
.L_901:
        /*00a8*/ 	.byte	0x04, 0x1e
        /*00aa*/ 	.short	(.L_903 - .L_902)
.L_902:
        /*00ac*/ 	.word	0x00000000


	//----- nvinfo : EIATTR_CBANK_PARAM_SIZE
	.align		4
.L_903:
        /*00b0*/ 	.byte	0x03, 0x19
        /*00b2*/ 	.short	0x00b8


	//----- nvinfo : EIATTR_PARAM_CBANK
	.align		4
        /*00b4*/ 	.byte	0x04, 0x0a
        /*00b6*/ 	.short	(.L_905 - .L_904)
	.align		4
.L_904:
        /*00b8*/ 	.word	index@(.nv.constant0._Z35group_norm_nhwc_bwd_one_pass_kernelI11Fp16IOFp16WLi64ELi112ELi448EEv26Group_norm_nhwc_bwd_params)
        /*00bc*/ 	.short	0x0380
        /*00be*/ 	.short	0x00b8


	//----- nvinfo : EIATTR_SW_WAR
	.align		4
.L_905:
        /*00c0*/ 	.byte	0x04, 0x36
        /*00c2*/ 	.short	(.L_907 - .L_906)
.L_906:
        /*00c4*/ 	.word	0x00000008
.L_907:


//--------------------- .nv.info._Z35group_norm_nhwc_bwd_one_pass_kernelI11Fp16IOFp16WLi128ELi112ELi448EEv26Group_norm_nhwc_bwd_params --------------------------
	.section	.nv.info._Z35group_norm_nhwc_bwd_one_pass_kernelI11Fp16IOFp16WLi128ELi112ELi448EEv26Group_norm_nhwc_bwd_params,"",@"SHT_CUDA_INFO"
	.sectionflags	@""
	.align	4


	//----- nvinfo : EIATTR_CUDA_API_VERSION
	.align		4
        /*0000*/ 	.byte	0x04, 0x37
        /*0002*/ 	.short	(.L_909 - .L_908)
.L_908:
        /*0004*/ 	.word	0x00000082


	//----- nvinfo : EIATTR_KPARAM_INFO
	.align		4
.L_909:
        /*0008*/ 	.byte	0x04, 0x17
        /*000a*/ 	.short	(.L_911 - .L_910)
.L_910:
        /*000c*/ 	.word	0x00000000
        /*0010*/ 	.short	0x0000
        /*0012*/ 	.short	0x0000
        /*0014*/ 	.byte	0x00, 0xf0, 0xe1, 0x02


	//----- nvinfo : EIATTR_SPARSE_MMA_MASK
	.align		4
.L_911:
        /*0018*/ 	.byte	0x03, 0x50
        /*001a*/ 	.short	0x0000


	//----- nvinfo : EIATTR_MAXREG_COUNT
	.align		4
        /*001c*/ 	.byte	0x03, 0x1b
        /*001e*/ 	.short	0x0080


	//----- nvinfo : EIATTR_NUM_BARRIERS
	.align		4
        /*0020*/ 	.byte	0x02, 0x4c
        /*0022*/ 	.byte	0x01
	.zero		1


	//----- nvinfo : EIATTR_MERCURY_ISA_VERSION
	.align		4
        /*0024*/ 	.byte	0x03, 0x5f
        /*0026*/ 	.short	0x0101


	//----- nvinfo : EIATTR_INT_WARP_WIDE_INSTR_OFFSETS
	.align		4
        /*0028*/ 	.byte	0x04, 0x31
        /*002a*/ 	.short	(.L_913 - .L_912)


	//   ....[0]....
.L_912:
        /*002c*/ 	.word	0x000054e0


	//----- nvinfo : EIATTR_COOP_GROUP_MASK_REGIDS
	.align		4
.L_913:
        /*0030*/ 	.byte	0x04, 0x29
        /*0032*/ 	.short	(.L_915 - .L_914)


	//   ....[0]....
.L_914:
        /*0034*/ 	.word	0xffffffff


	//   ....[1]....
        /*0038*/ 	.word	0xffffffff


	//   ....[2]....
        /*003c*/ 	.word	0xffffffff


	//   ....[3]....
        /*0040*/ 	.word	0xffffffff


	//   ....[4]....
        /*0044*/ 	.word	0xffffffff


	//   ....[5]....
        /*0048*/ 	.word	0xffffffff


	//   ....[6]....
        /*004c*/ 	.word	0xffffffff


	//   ....[7]....
        /*0050*/ 	.word	0xffffffff


	//   ....[8]....
        /*0054*/ 	.word	0xffffffff


	//   ....[9]....
        /*0058*/ 	.word	0xffffffff


	//----- nvinfo : EIATTR_COOP_GROUP_INSTR_OFFSETS
	.align		4
.L_915:
        /*005c*/ 	.byte	0x04, 0x28
        /*005e*/ 	.short	(.L_917 - .L_916)


	//   ....[0]....
.L_916:
        /*0060*/ 	.word	0x00005270


	//   ....[1]....
        /*0064*/ 	.word	0x000052b0


	//   ....[2]....
        /*0068*/ 	.word	0x00005340


	//   ....[3]....
        /*006c*/ 	.word	0x00005360


	//   ....[4]....
        /*0070*/ 	.word	0x000053c0


	//   ....[5]....
        /*0074*/ 	.word	0x000053e0


	//   ....[6]....
        /*0078*/ 	.word	0x00005410


	//   ....[7]....
        /*007c*/ 	.word	0x00005430


	//   ....[8]....
        /*0080*/ 	.word	0x00005480


	//   ....[9]....
        /*0084*/ 	.word	0x00005490


	//----- nvinfo : EIATTR_VRC_CTA_INIT_COUNT
	.align		4
.L_917:
        /*0088*/ 	.byte	0x02, 0x4a
	.zero		1
	.zero		1


	//----- nvinfo : EIATTR_EXIT_INSTR_OFFSETS
	.align		4
        /*008c*/ 	.byte	0x04, 0x1c
        /*008e*/ 	.short	(.L_919 - .L_918)


	//   ....[0]....
.L_918:
        /*0090*/ 	.word	0x00009e10


	//   ....[1]....
        /*0094*/ 	.word	0x00009f40


	//   ....[2]....
        /*0098*/ 	.word	0x0000a560


	//   ....[3]....
        /*009c*/ 	.word	0x0000ab60


	//----- nvinfo : EIATTR_MAX_THREADS
	.align		4
.L_919:
        /*00a0*/ 	.byte	0x04, 0x05
        /*00a2*/ 	.short	(.L_921 - .L_920)
.L_920:
        /*00a4*/ 	.word	0x000001c0
        /*00a8*/ 	.word	0x00000001
        /*00ac*/ 	.word	0x00000001


	//----- nvinfo : EIATTR_CRS_STACK_SIZE
	.align		4
.L_921:
        /*00b0*/ 	.byte	0x04, 0x1e
        /*00b2*/ 	.short	(.L_923 - .L_922)
.L_922:
        /*00b4*/ 	.word	0x00000000


	//----- nvinfo : EIATTR_CBANK_PARAM_SIZE
	.align		4
.L_923:
        /*00b8*/ 	.byte	0x03, 0x19
        /*00ba*/ 	.short	0x00b8


	//----- nvinfo : EIATTR_PARAM_CBANK
	.align		4
        /*00bc*/ 	.byte	0x04, 0x0a
        /*00be*/ 	.short	(.L_925 - .L_924)
	.align		4
.L_924:
        /*00c0*/ 	.word	index@(.nv.constant0._Z35group_norm_nhwc_bwd_one_pass_kernelI11Fp16IOFp16WLi128ELi112ELi448EEv26Group_norm_nhwc_bwd_params)
        /*00c4*/ 	.short	0x0380
        /*00c6*/ 	.short	0x00b8


	//----- nvinfo : EIATTR_SW_WAR
	.align		4
.L_925:
        /*00c8*/ 	.byte	0x04, 0x36
        /*00ca*/ 	.short	(.L_927 - .L_926)
.L_926:
        /*00cc*/ 	.word	0x00000008
.L_927:


//--------------------- .nv.info._Z35group_norm_nhwc_bwd_one_pass_kernelI11Fp16IOFp16WLi256ELi112ELi448EEv26Group_norm_nhwc_bwd_params --------------------------
	.section	.nv.info._Z35group_norm_nhwc_bwd_one_pass_kernelI11Fp16IOFp16WLi256ELi112ELi448EEv26Group_norm_nhwc_bwd_params,"",@"SHT_CUDA_INFO"
	.sectionflags	@""
	.align	4


	//----- nvinfo : EIATTR_CUDA_API_VERSION
	.align		4
        /*0000*/ 	.byte	0x04, 0x37
        /*0002*/ 	.short	(.L_929 - .L_928)
.L_928:
        /*0004*/ 	.word	0x00000082


	//----- nvinfo : EIATTR_KPARAM_INFO
	.align		4
.L_929:
        /*0008*/ 	.byte	0x04, 0x17
        /*000a*/ 	.short	(.L_931 - .L_930)
.L_930:
        /*000c*/ 	.word	0x00000000
        /*0010*/ 	.short	0x0000
        /*0012*/ 	.short	0x0000
        /*0014*/ 	.byte	0x00, 0xf0, 0xe1, 0x02


	//----- nvinfo : EIATTR_SPARSE_MMA_MASK
	.align		4
.L_931:
        /*0018*/ 	.byte	0x03, 0x50
        /*001a*/ 	.short	0x0000


	//----- nvinfo : EIATTR_MAXREG_COUNT
	.align		4
        /*001c*/ 	.byte	0x03, 0x1b
        /*001e*/ 	.short	0x0080


	//----- nvinfo : EIATTR_NUM_BARRIERS
	.align		4
        /*0020*/ 	.byte	0x02, 0x4c
        /*0022*/ 	.byte	0x01
	.zero		1


	//----- nvinfo : EIATTR_MERCURY_ISA_VERSION
	.align		4
        /*0024*/ 	.byte	0x03, 0x5f
        /*0026*/ 	.short	0x0101


	//----- nvinfo : EIATTR_INT_WARP_WIDE_INSTR_OFFSETS
	.align		4
        /*0028*/ 	.byte	0x04, 0x31
        /*002a*/ 	.short	(.L_933 - .L_932)


	//   ....[0]....
.L_932:
        /*002c*/ 	.word	0x0000bcc0


	//   ....[1]....
        /*0030*/ 	.word	0x0000cd50


	//   ....[2]....
        /*0034*/ 	.word	0x0000cd90


	//   ....[3]....
        /*0038*/ 	.word	0x0000cdd0


	//   ....[4]....
        /*003c*/ 	.word	0x0000ce10


	//   ....[5]....
        /*0040*/ 	.word	0x0000d030


	//----- nvinfo : EIATTR_COOP_GROUP_MASK_REGIDS
	.align		4
.L_933:
        /*0044*/ 	.byte	0x04, 0x29
        /*0046*/ 	.short	(.L_935 - .L_934)


	//   ....[0]....
.L_934:
        /*0048*/ 	.word	0xffffffff


	//   ....[1]....
        /*004c*/ 	.word	0xffffffff


	//   ....[2]....
        /*0050*/ 	.word	0xffffffff


	//   ....[3]....
        /*0054*/ 	.word	0xffffffff


	//   ....[4]....
        /*0058*/ 	.word	0xffffffff


	//   ....[5]....
        /*005c*/ 	.word	0xffffffff


	//   ....[6]....
        /*0060*/ 	.word	0xffffffff


	//   ....[7]....
        /*0064*/ 	.word	0xffffffff


	//   ....[8]....
        /*0068*/ 	.word	0xffffffff


	//   ....[9]....
        /*006c*/ 	.word	0xffffffff


	//----- nvinfo : EIATTR_COOP_GROUP_INSTR_OFFSETS
	.align		4
.L_935:
        /*0070*/ 	.byte	0x04, 0x28
        /*0072*/ 	.short	(.L_937 - .L_936)


	//   ....[0]....
.L_936:
        /*0074*/ 	.word	0x0000ba60


	//   ....[1]....
        /*0078*/ 	.word	0x0000ba90


	//   ....[2]....
        /*007c*/ 	.word	0x0000bb20


	//   ....[3]....
        /*0080*/ 	.word	0x0000bb30


	//   ....[4]....
        /*0084*/ 	.word	0x0000bb80


	//   ....[5]....
        /*0088*/ 	.word	0x0000bb90


	//   ....[6]....
        /*008c*/ 	.word	0x0000bbc0


	//   ....[7]....
        /*0090*/ 	.word	0x0000bbf0


	//   ....[8]....
        /*0094*/ 	.word	0x0000bc60


	//   ....[9]....
        /*0098*/ 	.word	0x0000bc70


	//----- nvinfo : EIATTR_VRC_CTA_INIT_COUNT
	.align		4
.L_937:
        /*009c*/ 	.byte	0x02, 0x4a
	.zero		1
	.zero		1


	//----- nvinfo : EIATTR_EXIT_INSTR_OFFSETS
	.align		4
        /*00a0*/ 	.byte	0x04, 0x1c
        /*00a2*/ 	.short	(.L_939 - .L_938)


	//   ....[0]....
.L_938:
        /*00a4*/ 	.word	0x0000db70


	//   ....[1]....
        /*00a8*/ 	.word	0x0000dca0


	//   ....[2]....
        /*00ac*/ 	.word	0x0000e2d0


	//   ....[3]....
        /*00b0*/ 	.word	0x0000e8d0


	//----- nvinfo : EIATTR_MAX_THREADS
	.align		4
.L_939:
        /*00b4*/ 	.byte	0x04, 0x05
        /*00b6*/ 	.short	(.L_941 - .L_940)
.L_940:
        /*00b8*/ 	.word	0x000001c0
        /*00bc*/ 	.word	0x00000001
        /*00c0*/ 	.word	0x00000001


	//----- nvinfo : EIATTR_CRS_STACK_SIZE
	.align		4
.L_941:
        /*00c4*/ 	.byte	0x04, 0x1e
        /*00c6*/ 	.short	(.L_943 - .L_942)
.L_942:
        /*00c8*/ 	.word	0x00000000


	//----- nvinfo : EIATTR_CBANK_PARAM_SIZE
	.align		4
.L_943:
        /*00cc*/ 	.byte	0x03, 0x19
        /*00ce*/ 	.short	0x00b8


	//----- nvinfo : EIATTR_PARAM_CBANK
	.align		4
        /*00d0*/ 	.byte	0x04, 0x0a
        /*00d2*/ 	.short	(.L_945 - .L_944)
	.align		4
.L_944:
        /*00d4*/ 	.word	index@(.nv.constant0._Z35group_norm_nhwc_bwd_one_pass_kernelI11Fp16IOFp16WLi256ELi112ELi448EEv26Group_norm_nhwc_bwd_params)
        /*00d8*/ 	.short	0x0380
        /*00da*/ 	.short	0x00b8


	//----- nvinfo : EIATTR_SW_WAR
	.align		4
.L_945:
        /*00dc*/ 	.byte	0x04, 0x36
        /*00de*/ 	.short	(.L_947 - .L_946)
.L_946:
        /*00e0*/ 	.word	0x00000008
.L_947:


//--------------------- .nv.info._Z35group_norm_nhwc_bwd_one_pass_kernelI11Fp16IOFp16WLi512ELi112ELi448EEv26Group_norm_nhwc_bwd_params --------------------------
	.section	.nv.info._Z35group_norm_nhwc_bwd_one_pass_kernelI11Fp16IOFp16WLi512ELi112ELi448EEv26Group_norm_nhwc_bwd_params,"",@"SHT_CUDA_INFO"
	.sectionflags	@""
	.align	4


	//----- nvinfo : EIATTR_CUDA_API_VERSION
	.align		4
        /*0000*/ 	.byte	0x04, 0x37
        /*0002*/ 	.short	(.L_949 - .L_948)
.L_948:
        /*0004*/ 	.word	0x00000082


	//----- nvinfo : EIATTR_KPARAM_INFO
	.align		4
.L_949:
        /*0008*/ 	.byte	0x04, 0x17
        /*000a*/ 	.short	(.L_951 - .L_950)
.L_950:
        /*000c*/ 	.word	0x00000000
        /*0010*/ 	.short	0x0000
        /*0012*/ 	.short	0x0000
        /*0014*/ 	.byte	0x00, 0xf0, 0xe1, 0x02


	//----- nvinfo : EIATTR_SPARSE_MMA_MASK
	.align		4
.L_951:
        /*0018*/ 	.byte	0x03, 0x50
        /*001a*/ 	.short	0x0000


	//----- nvinfo : EIATTR_MAXREG_COUNT
	.align		4
        /*001c*/ 	.byte	0x03, 0x1b
        /*001e*/ 	.short	0x0080


	//----- nvinfo : EIATTR_NUM_BARRIERS
	.align		4
        /*0020*/ 	.byte	0x02, 0x4c
        /*0022*/ 	.byte	0x01
	.zero		1


	//----- nvinfo : EIATTR_ANNOTATIONS
	.align		4
        /*0024*/ 	.byte	0x04, 0x55
        /*0026*/ 	.short	(.L_953 - .L_952)


	//   ....[0]....
.L_952:
        /* <DEDUP_REMOVED lines=824> */


	//----- nvinfo : EIATTR_MERCURY_ISA_VERSION
	.align		4
.L_953:
        /*3398*/ 	.byte	0x03, 0x5f
        /*339a*/ 	.short	0x0101


	//----- nvinfo : EIATTR_INT_WARP_WIDE_INSTR_OFFSETS
	.align		4
        /*339c*/ 	.byte	0x04, 0x31
        /*339e*/ 	.short	(.L_955 - .L_954)


	//   ....[0]....
.L_954:
        /*33a0*/ 	.word	0x0001e150


	//   ....[1]....
        /*33a4*/ 	.word	0x0001f1e0


	//   ....[2]....
        /*33a8*/ 	.word	0x0001f220


	//   ....[3]....
        /*33ac*/ 	.word	0x0001f260


	//   ....[4]....
        /*33b0*/ 	.word	0x0001f2a0


	//   ....[5]....
        /*33b4*/ 	.word	0x0001f4c0


	//----- nvinfo : EIATTR_COOP_GROUP_MASK_REGIDS
	.align		4
.L_955:
        /*33b8*/ 	.byte	0x04, 0x29
        /*33ba*/ 	.short	(.L_957 - .L_956)


	//   ....[0]....
.L_956:
        /*33bc*/ 	.word	0xffffffff


	//   ....[1]....
        /*33c0*/ 	.word	0xffffffff


	//   ....[2]....
        /*33c4*/ 	.word	0xffffffff


	//   ....[3]....
        /*33c8*/ 	.word	0xffffffff


	//   ....[4]....
        /*33cc*/ 	.word	0xffffffff


	//   ....[5]....
        /*33d0*/ 	.word	0xffffffff


	//   ....[6]....
        /*33d4*/ 	.word	0xffffffff


	//   ....[7]....
        /*33d8*/ 	.word	0xffffffff


	//   ....[8]....
        /*33dc*/ 	.word	0xffffffff


	//   ....[9]....
        /*33e0*/ 	.word	0xffffffff


	//----- nvinfo : EIATTR_COOP_GROUP_INSTR_OFFSETS
	.align		4
.L_957:
        /*33e4*/ 	.byte	0x04, 0x28
        /*33e6*/ 	.short	(.L_959 - .L_958)


	//   ....[0]....
.L_958:
        /*33e8*/ 	.word	0x0001def0


	//   ....[1]....
        /*33ec*/ 	.word	0x0001df20


	//   ....[2]....
        /*33f0*/ 	.word	0x0001dfb0


	//   ....[3]....
        /*33f4*/ 	.word	0x0001dfc0


	//   ....[4]....
        /*33f8*/ 	.word	0x0001e010


	//   ....[5]....
        /*33fc*/ 	.word	0x0001e020


	//   ....[6]....
        /*3400*/ 	.word	0x0001e050


	//   ....[7]....
        /*3404*/ 	.word	0x0001e080


	//   ....[8]....
        /*3408*/ 	.word	0x0001e0f0


	//   ....[9]....
        /*340c*/ 	.word	0x0001e100


	//----- nvinfo : EIATTR_VRC_CTA_INIT_COUNT
	.align		4
.L_959:
        /*3410*/ 	.byte	0x02, 0x4a
	.zero		1
	.zero		1


	//----- nvinfo : EIATTR_EXIT_INSTR_OFFSETS
	.align		4
        /*3414*/ 	.byte	0x04, 0x1c
        /*3416*/ 	.short	(.L_961 - .L_960)


	//   ....[0]....
.L_960:
        /*3418*/ 	.word	0x00020000


	//   ....[1]....
        /*341c*/ 	.word	0x00020130


	//   ....[2]....
        /*3420*/ 	.word	0x00020750


	//   ....[3]....
        /*3424*/ 	.word	0x00020d50


	//----- nvinfo : EIATTR_MAX_THREADS
	.align		4
.L_961:
        /*3428*/ 	.byte	0x04, 0x05
        /*342a*/ 	.short	(.L_963 - .L_962)
.L_962:
        /*342c*/ 	.word	0x000001c0
        /*3430*/ 	.word	0x00000001
        /*3434*/ 	.word	0x00000001


	//----- nvinfo : EIATTR_CRS_STACK_SIZE
	.align		4
.L_963:
        /*3438*/ 	.byte	0x04, 0x1e
        /*343a*/ 	.short	(.L_965 - .L_964)
.L_964:
        /*343c*/ 	.word	0x00000000


	//----- nvinfo : EIATTR_CBANK_PARAM_SIZE
	.align		4
.L_965:
        /*3440*/ 	.byte	0x03, 0x19
        /*3442*/ 	.short	0x00b8


	//----- nvinfo : EIATTR_PARAM_CBANK
	.align		4
        /*3444*/ 	.byte	0x04, 0x0a
        /*3446*/ 	.short	(.L_967 - .L_966)
	.align		4
.L_966:
        /*3448*/ 	.word	index@(.nv.constant0._Z35group_norm_nhwc_bwd_one_pass_kernelI11Fp16IOFp16WLi512ELi112ELi448EEv26Group_norm_nhwc_bwd_params)
        /*344c*/ 	.short	0x0380
        /*344e*/ 	.short	0x00b8


	//----- nvinfo : EIATTR_SW_WAR
	.align		4
.L_967:
        /*3450*/ 	.byte	0x04, 0x36
        /*3452*/ 	.short	(.L_969 - .L_968)
.L_968:
        /*3454*/ 	.word	0x00000008
.L_969:


//--------------------- .nv.info._Z35group_norm_nhwc_bwd_one_pass_kernelI11Fp32IOFp32WLi64ELi112ELi448EEv26Group_norm_nhwc_bwd_params --------------------------
	.section	.nv.info._Z35group_norm_nhwc_bwd_one_pass_kernelI11Fp32IOFp32WLi64ELi112ELi448EEv26Group_norm_nhwc_bwd_params,"",@"SHT_CUDA_INFO"
	.sectionflags	@""
	.align	4


	//----- nvinfo : EIATTR_CUDA_API_VERSION
	.align		4
        /*0000*/ 	.byte	0x04, 0x37
        /*0002*/ 	.short	(.L_971 - .L_970)
.L_970:
        /*0004*/ 	.word	0x00000082


	//----- nvinfo : EIATTR_KPARAM_INFO
	.align		4
.L_971:
        /*0008*/ 	.byte	0x04, 0x17
        /*000a*/ 	.short	(.L_973 - .L_972)
.L_972:
        /*000c*/ 	.word	0x00000000
        /*0010*/ 	.short	0x0000
        /*0012*/ 	.short	0x0000
        /*0014*/ 	.byte	0x00, 0xf0, 0xe1, 0x02


	//----- nvinfo : EIATTR_SPARSE_MMA_MASK
	.align		4
.L_973:
        /*0018*/ 	.byte	0x03, 0x50
        /*001a*/ 	.short	0x0000


	//----- nvinfo : EIATTR_MAXREG_COUNT
	.align		4
        /*001c*/ 	.byte	0x03, 0x1b
        /*001e*/ 	.short	0x0080


	//----- nvinfo : EIATTR_NUM_BARRIERS
	.align		4
        /*0020*/ 	.byte	0x02, 0x4c
        /*0022*/ 	.byte	0x01
	.zero		1


	//----- nvinfo : EIATTR_MERCURY_ISA_VERSION
	.align		4
        /*0024*/ 	.byte	0x03, 0x5f
        /*0026*/ 	.short	0x0101


	//----- nvinfo : EIATTR_INT_WARP_WIDE_INSTR_OFFSETS
	.align		4
        /*0028*/ 	.byte	0x04, 0x31
        /*002a*/ 	.short	(.L_975 - .L_974)


	//   ....[0]....
.L_974:
        /*002c*/ 	.word	0x00002b50


	//----- nvinfo : EIATTR_COOP_GROUP_MASK_REGIDS
	.align		4
.L_975:
        /*0030*/ 	.byte	0x04, 0x29
        /*0032*/ 	.short	(.L_977 - .L_976)


	//   ....[0]....
.L_976:
        /*0034*/ 	.word	0xffffffff


	//   ....[1]....
        /*0038*/ 	.word	0xffffffff


	//   ....[2]....
        /*003c*/ 	.word	0xffffffff


	//   ....[3]....
        /*0040*/ 	.word	0xffffffff


	//   ....[4]....
        /*0044*/ 	.word	0xffffffff


	//   ....[5]....
        /*0048*/ 	.word	0xffffffff


	//   ....[6]....
        /*004c*/ 	.word	0xffffffff


	//   ....[7]....
        /*0050*/ 	.word	0xffffffff


	//   ....[8]....
        /*0054*/ 	.word	0xffffffff


	//   ....[9]....
        /*0058*/ 	.word	0xffffffff


	//----- nvinfo : EIATTR_COOP_GROUP_INSTR_OFFSETS
	.align		4
.L_977:
        /*005c*/ 	.byte	0x04, 0x28
        /*005e*/ 	.short	(.L_979 - .L_978)


	//   ....[0]....
.L_978:
        /*0060*/ 	.word	0x00002910


	//   ....[1]....
        /*0064*/ 	.word	0x00002950


	//   ....[2]....
        /*0068*/ 	.word	0x000029d0


	//   ....[3]....
        /*006c*/ 	.word	0x000029f0


	//   ....[4]....
        /*0070*/ 	.word	0x00002a30


	//   ....[5]....
        /*0074*/ 	.word	0x00002a50


	//   ....[6]....
        /*0078*/ 	.word	0x00002a80


	//   ....[7]....
        /*007c*/ 	.word	0x00002aa0


	//   ....[8]....
        /*0080*/ 	.word	0x00002af0


	//   ....[9]....
        /*0084*/ 	.word	0x00002b00


	//----- nvinfo : EIATTR_VRC_CTA_INIT_COUNT
	.align		4
.L_979:
        /*0088*/ 	.byte	0x02, 0x4a
	.zero		1
	.zero		1


	//----- nvinfo : EIATTR_EXIT_INSTR_OFFSETS
	.align		4
        /*008c*/ 	.byte	0x04, 0x1c
        /*008e*/ 	.short	(.L_981 - .L_980)


	//   ....[0]....
.L_980:
        /*0090*/ 	.word	0x00005720


	//   ....[1]....
        /*0094*/ 	.word	0x00005850


	//   ....[2]....
        /*0098*/ 	.word	0x00005e30


	//   ....[3]....
        /*009c*/ 	.word	0x000063e0


	//----- nvinfo : EIATTR_MAX_THREADS
	.align		4
.L_981:
        /*00a0*/ 	.byte	0x04, 0x05
        /*00a2*/ 	.short	(.L_983 - .L_982)
.L_982:
        /*00a4*/ 	.word	0x000001c0
        /*00a8*/ 	.word	0x00000001
        /*00ac*/ 	.word	0x00000001


	//----- nvinfo : EIATTR_CRS_STACK_SIZE
	.align		4
.L_983:
        /*00b0*/ 	.byte	0x04, 0x1e
        /*00b2*/ 	.short	(.L_985 - .L_984)
.L_984:
        /*00b4*/ 	.word	0x00000000


	//----- nvinfo : EIATTR_CBANK_PARAM_SIZE
	.align		4
.L_985:
        /*00b8*/ 	.byte	0x03, 0x19
        /*00ba*/ 	.short	0x00b8


	//----- nvinfo : EIATTR_PARAM_CBANK
	.align		4
        /*00bc*/ 	.byte	0x04, 0x0a
        /*00be*/ 	.short	(.L_987 - .L_986)
	.align		4
.L_986:
        /*00c0*/ 	.word	index@(.nv.constant0._Z35group_norm_nhwc_bwd_one_pass_kernelI11Fp32IOFp32WLi64ELi112ELi448EEv26Group_norm_nhwc_bwd_params)
        /*00c4*/ 	.short	0x0380
        /*00c6*/ 	.short	0x00b8


	//----- nvinfo : EIATTR_SW_WAR
	.align		4
.L_987:
        /*00c8*/ 	.byte	0x04, 0x36
        /*00ca*/ 	.short	(.L_989 - .L_988)
.L_988:
        /*00cc*/ 	.word	0x00000008
.L_989:


//--------------------- .nv.info._Z35group_norm_nhwc_bwd_one_pass_kernelI11Fp32IOFp32WLi128ELi112ELi448EEv26Group_norm_nhwc_bwd_params --------------------------
	.section	.nv.info._Z35group_norm_nhwc_bwd_one_pass_kernelI11Fp32IOFp32WLi128ELi112ELi448EEv26Group_norm_nhwc_bwd_params,"",@"SHT_CUDA_INFO"
	.sectionflags	@""
	.align	4


	//----- nvinfo : EIATTR_CUDA_API_VERSION
	.align		4
        /*0000*/ 	.byte	0x04, 0x37
        /*0002*/ 	.short	(.L_991 - .L_990)
.L_990:
        /*0004*/ 	.word	0x00000082


	//----- nvinfo : EIATTR_KPARAM_INFO
	.align		4
.L_991:
        /*0008*/ 	.byte	0x04, 0x17
        /*000a*/ 	.short	(.L_993 - .L_992)
.L_992:
        /*000c*/ 	.word	0x00000000
        /*0010*/ 	.short	0x0000
        /*0012*/ 	.short	0x0000
        /*0014*/ 	.byte	0x00, 0xf0, 0xe1, 0x02


	//----- nvinfo : EIATTR_SPARSE_MMA_MASK
	.align		4
.L_993:
        /*0018*/ 	.byte	0x03, 0x50
        /*001a*/ 	.short	0x0000


	//----- nvinfo : EIATTR_MAXREG_COUNT
	.align		4
        /*001c*/ 	.byte	0x03, 0x1b
        /*001e*/ 	.short	0x0080


	//----- nvinfo : EIATTR_NUM_BARRIERS
	.align		4
        /*0020*/ 	.byte	0x02, 0x4c
        /*0022*/ 	.byte	0x01
	.zero		1


	//----- nvinfo : EIATTR_MERCURY_ISA_VERSION
	.align		4
        /*0024*/ 	.byte	0x03, 0x5f
        /*0026*/ 	.short	0x0101


	//----- nvinfo : EIATTR_INT_WARP_WIDE_INSTR_OFFSETS
	.align		4
        /*0028*/ 	.byte	0x04, 0x31
        /*002a*/ 	.short	(.L_995 - .L_994)


	//   ....[0]....
.L_994:
        /*002c*/ 	.word	0x00005870


	//   ....[1]....
        /*0030*/ 	.word	0x00005890


	//   ....[2]....
        /*0034*/ 	.word	0x000058c0


	//   ....[3]....
        /*0038*/ 	.word	0x00005910


	//   ....[4]....
        /*003c*/ 	.word	0x00005a90


	//   ....[5]....
        /*0040*/ 	.word	0x00005ae0


	//   ....[6]....
        /*0044*/ 	.word	0x00005af0


	//   ....[7]....
        /*0048*/ 	.word	0x00005b40


	//----- nvinfo : EIATTR_COOP_GROUP_MASK_REGIDS
	.align		4
.L_995:
        /*004c*/ 	.byte	0x04, 0x29
        /*004e*/ 	.short	(.L_997 - .L_996)


	//   ....[0]....
.L_996:
        /*0050*/ 	.word	0xffffffff


	//   ....[1]....
        /*0054*/ 	.word	0xffffffff


	//   ....[2]....
        /*0058*/ 	.word	0xffffffff


	//   ....[3]....
        /*005c*/ 	.word	0xffffffff


	//   ....[4]....
        /*0060*/ 	.word	0xffffffff


	//   ....[5]....
        /*0064*/ 	.word	0xffffffff


	//   ....[6]....
        /*0068*/ 	.word	0xffffffff


	//   ....[7]....
        /*006c*/ 	.word	0xffffffff


	//   ....[8]....
        /*0070*/ 	.word	0xffffffff


	//   ....[9]....
        /*0074*/ 	.word	0xffffffff


	//----- nvinfo : EIATTR_COOP_GROUP_INSTR_OFFSETS
	.align		4
.L_997:
        /*0078*/ 	.byte	0x04, 0x28
        /*007a*/ 	.short	(.L_999 - .L_998)


	//   ....[0]....
.L_998:
        /*007c*/ 	.word	0x00004be0


	//   ....[1]....
        /*0080*/ 	.word	0x00004c20


	//   ....[2]....
        /*0084*/ 	.word	0x00004c80


	//   ....[3]....
        /*0088*/ 	.word	0x00004ca0


	//   ....[4]....
        /*008c*/ 	.word	0x00004cd0


	//   ....[5]....
        /*0090*/ 	.word	0x00004cf0


	//   ....[6]....
        /*0094*/ 	.word	0x00004d20


	//   ....[7]....
        /*0098*/ 	.word	0x00004d40


	//   ....[8]....
        /*009c*/ 	.word	0x00004d90


	//   ....[9]....
        /*00a0*/ 	.word	0x00004da0


	//----- nvinfo : EIATTR_VRC_CTA_INIT_COUNT
	.align		4
.L_999:
        /*00a4*/ 	.byte	0x02, 0x4a
	.zero		1
	.zero		1


	//----- nvinfo : EIATTR_EXIT_INSTR_OFFSETS
	.align		4
        /*00a8*/ 	.byte	0x04, 0x1c
        /*00aa*/ 	.short	(.L_1001 - .L_1000)


	//   ....[0]....
.L_1000:
        /*00ac*/ 	.word	0x00009250


	//   ....[1]....
        /*00b0*/ 	.word	0x00009380


	//   ....[2]....
        /*00b4*/ 	.word	0x00009980


	//   ....[3]....
        /*00b8*/ 	.word	0x00009f30


	//----- nvinfo : EIATTR_MAX_THREADS
	.align		4
.L_1001:
        /*00bc*/ 	.byte	0x04, 0x05
        /*00be*/ 	.short	(.L_1003 - .L_1002)
.L_1002:
        /*00c0*/ 	.word	0x000001c0
        /*00c4*/ 	.word	0x00000001
        /*00c8*/ 	.word	0x00000001


	//----- nvinfo : EIATTR_CRS_STACK_SIZE
	.align		4
.L_1003:
        /*00cc*/ 	.byte	0x04, 0x1e
        /*00ce*/ 	.short	(.L_1005 - .L_1004)
.L_1004:
        /*00d0*/ 	.word	0x00000000


	//----- nvinfo : EIATTR_CBANK_PARAM_SIZE
	.align		4
.L_1005:
        /*00d4*/ 	.byte	0x03, 0x19
        /*00d6*/ 	.short	0x00b8


	//----- nvinfo : EIATTR_PARAM_CBANK
	.align		4
        /*00d8*/ 	.byte	0x04, 0x0a
        /*00da*/ 	.short	(.L_1007 - .L_1006)
	.align		4
.L_1006:
        /*00dc*/ 	.word	index@(.nv.constant0._Z35group_norm_nhwc_bwd_one_pass_kernelI11Fp32IOFp32WLi128ELi112ELi448EEv26Group_norm_nhwc_bwd_params)
        /*00e0*/ 	.short	0x0380
        /*00e2*/ 	.short	0x00b8


	//----- nvinfo : EIATTR_SW_WAR
	.align		4
.L_1007:
        /*00e4*/ 	.byte	0x04, 0x36
        /*00e6*/ 	.short	(.L_1009 - .L_1008)
.L_1008:
        /*00e8*/ 	.word	0x00000008
.L_1009:


//--------------------- .nv.info._Z35group_norm_nhwc_bwd_one_pass_kernelI11Fp32IOFp32WLi256ELi112ELi448EEv26Group_norm_nhwc_bwd_params --------------------------
	.section	.nv.info._Z35group_norm_nhwc_bwd_one_pass_kernelI11Fp32IOFp32WLi256ELi112ELi448EEv26Group_norm_nhwc_bwd_params,"",@"SHT_CUDA_INFO"
	.sectionflags	@""
	.align	4


	//----- nvinfo : EIATTR_CUDA_API_VERSION
	.align		4
        /*0000*/ 	.byte	0x04, 0x37
        /*0002*/ 	.short	(.L_1011 - .L_1010)
.L_1010:
        /*0004*/ 	.word	0x00000082


	//----- nvinfo : EIATTR_KPARAM_INFO
	.align		4
.L_1011:
        /*0008*/ 	.byte	0x04, 0x17
        /*000a*/ 	.short	(.L_1013 - .L_1012)
.L_1012:
        /*000c*/ 	.word	0x00000000
        /*0010*/ 	.short	0x0000
        /*0012*/ 	.short	0x0000
        /*0014*/ 	.byte	0x00, 0xf0, 0xe1, 0x02


	//----- nvinfo : EIATTR_SPARSE_MMA_MASK
	.align		4
.L_1013:
        /*0018*/ 	.byte	0x03, 0x50
        /*001a*/ 	.short	0x0000


	//----- nvinfo : EIATTR_MAXREG_COUNT
	.align		4
        /*001c*/ 	.byte	0x03, 0x1b
        /*001e*/ 	.short	0x0080


	//----- nvinfo : EIATTR_NUM_BARRIERS
	.align		4
        /*0020*/ 	.byte	0x02, 0x4c
        /*0022*/ 	.byte	0x01
	.zero		1


	//----- nvinfo : EIATTR_ANNOTATIONS
	.align		4
        /*0024*/ 	.byte	0x04, 0x55
        /*0026*/ 	.short	(.L_1015 - .L_1014)


	//   ....[0]....
.L_1014:
        /* <DEDUP_REMOVED lines=64> */


	//----- nvinfo : EIATTR_MERCURY_ISA_VERSION
	.align		4
.L_1015:
        /*0418*/ 	.byte	0x03, 0x5f
        /*041a*/ 	.short	0x0101


	//----- nvinfo : EIATTR_INT_WARP_WIDE_INSTR_OFFSETS
	.align		4
        /*041c*/ 	.byte	0x04, 0x31
        /*041e*/ 	.short	(.L_1017 - .L_1016)


	//   ....[0]....
.L_1016:
        /*0420*/ 	.word	0x0000b630


	//   ....[1]....
        /*0424*/ 	.word	0x0000c6c0


	//   ....[2]....
        /*0428*/ 	.word	0x0000c700


	//   ....[3]....
        /*042c*/ 	.word	0x0000c740


	//   ....[4]....
        /*0430*/ 	.word	0x0000c780


	//   ....[5]....
        /*0434*/ 	.word	0x0000c9a0


	//----- nvinfo : EIATTR_COOP_GROUP_MASK_REGIDS
	.align		4
.L_1017:
        /*0438*/ 	.byte	0x04, 0x29
        /*043a*/ 	.short	(.L_1019 - .L_1018)


	//   ....[0]....
.L_1018:
        /*043c*/ 	.word	0xffffffff


	//   ....[1]....
        /*0440*/ 	.word	0xffffffff


	//   ....[2]....
        /*0444*/ 	.word	0xffffffff


	//   ....[3]....
        /*0448*/ 	.word	0xffffffff


	//   ....[4]....
        /*044c*/ 	.word	0xffffffff


	//   ....[5]....
        /*0450*/ 	.word	0xffffffff


	//   ....[6]....
        /*0454*/ 	.word	0xffffffff


	//   ....[7]....
        /*0458*/ 	.word	0xffffffff


	//   ....[8]....
        /*045c*/ 	.word	0xffffffff


	//   ....[9]....
        /*0460*/ 	.word	0xffffffff


	//----- nvinfo : EIATTR_COOP_GROUP_INSTR_OFFSETS
	.align		4
.L_1019:
        /*0464*/ 	.byte	0x04, 0x28
        /*0466*/ 	.short	(.L_1021 - .L_1020)


	//   ....[0]....
.L_1020:
        /*0468*/ 	.word	0x0000b3c0


	//   ....[1]....
        /*046c*/ 	.word	0x0000b400


	//   ....[2]....
        /*0470*/ 	.word	0x0000b490


	//   ....[3]....
        /*0474*/ 	.word	0x0000b4a0


	//   ....[4]....
        /*0478*/ 	.word	0x0000b4d0


	//   ....[5]....
        /*047c*/ 	.word	0x0000b4f0


	//   ....[6]....
        /*0480*/ 	.word	0x0000b530


	//   ....[7]....
        /*0484*/ 	.word	0x0000b540


	//   ....[8]....
        /*0488*/ 	.word	0x0000b5d0


	//   ....[9]....
        /*048c*/ 	.word	0x0000b5e0


	//----- nvinfo : EIATTR_VRC_CTA_INIT_COUNT
	.align		4
.L_1021:
        /*0490*/ 	.byte	0x02, 0x4a
	.zero		1
	.zero		1


	//----- nvinfo : EIATTR_EXIT_INSTR_OFFSETS
	.align		4
        /*0494*/ 	.byte	0x04, 0x1c
        /*0496*/ 	.short	(.L_1023 - .L_1022)


	//   ....[0]....
.L_1022:
        /*0498*/ 	.word	0x0000d440


	//   ....[1]....
        /*049c*/ 	.word	0x0000d570


	//   ....[2]....
        /*04a0*/ 	.word	0x0000db80


	//   ....[3]....
        /*04a4*/ 	.word	0x0000e130


	//----- nvinfo : EIATTR_MAX_THREADS
	.align		4
.L_1023:
        /*04a8*/ 	.byte	0x04, 0x05
        /*04aa*/ 	.short	(.L_1025 - .L_1024)
.L_1024:
        /*04ac*/ 	.word	0x000001c0
        /*04b0*/ 	.word	0x00000001
        /*04b4*/ 	.word	0x00000001


	//----- nvinfo : EIATTR_CRS_STACK_SIZE
	.align		4
.L_1025:
        /*04b8*/ 	.byte	0x04, 0x1e
        /*04ba*/ 	.short	(.L_1027 - .L_1026)
.L_1026:
        /*04bc*/ 	.word	0x00000000


	//----- nvinfo : EIATTR_CBANK_PARAM_SIZE
	.align		4
.L_1027:
        /*04c0*/ 	.byte	0x03, 0x19
        /*04c2*/ 	.short	0x00b8


	//----- nvinfo : EIATTR_PARAM_CBANK
	.align		4
        /*04c4*/ 	.byte	0x04, 0x0a
        /*04c6*/ 	.short	(.L_1029 - .L_1028)
	.align		4
.L_1028:
        /*04c8*/ 	.word	index@(.nv.constant0._Z35group_norm_nhwc_bwd_one_pass_kernelI11Fp32IOFp32WLi256ELi112ELi448EEv26Group_norm_nhwc_bwd_params)
        /*04cc*/ 	.short	0x0380
        /*04ce*/ 	.short	0x00b8


	//----- nvinfo : EIATTR_SW_WAR
	.align		4
.L_1029:
        /*04d0*/ 	.byte	0x04, 0x36
        /*04d2*/ 	.short	(.L_1031 - .L_1030)
.L_1030:
        /*04d4*/ 	.word	0x00000008
.L_1031:


//--------------------- .nv.info._Z35group_norm_nhwc_bwd_one_pass_kernelI11Fp32IOFp32WLi512ELi112ELi448EEv26Group_norm_nhwc_bwd_params --------------------------
	.section	.nv.info._Z35group_norm_nhwc_bwd_one_pass_kernelI11Fp32IOFp32WLi512ELi112ELi448EEv26Group_norm_nhwc_bwd_params,"",@"SHT_CUDA_INFO"
	.sectionflags	@""
	.align	4


	//----- nvinfo : EIATTR_CUDA_API_VERSION
	.align		4
        /*0000*/ 	.byte	0x04, 0x37
        /*0002*/ 	.short	(.L_1033 - .L_1032)
.L_1032:
        /*0004*/ 	.word	0x00000082


	//----- nvinfo : EIATTR_KPARAM_INFO
	.align		4
.L_1033:
        /*0008*/ 	.byte	0x04, 0x17
        /*000a*/ 	.short	(.L_1035 - .L_1034)
.L_1034:
        /*000c*/ 	.word	0x00000000
        /*0010*/ 	.short	0x0000
        /*0012*/ 	.short	0x0000
        /*0014*/ 	.byte	0x00, 0xf0, 0xe1, 0x02


	//----- nvinfo : EIATTR_SPARSE_MMA_MASK
	.align		4
.L_1035:
        /*0018*/ 	.byte	0x03, 0x50
        /*001a*/ 	.short	0x0000


	//----- nvinfo : EIATTR_MAXREG_COUNT
	.align		4
        /*001c*/ 	.byte	0x03, 0x1b
        /*001e*/ 	.short	0x0080


	//----- nvinfo : EIATTR_NUM_BARRIERS
	.align		4
        /*0020*/ 	.byte	0x02, 0x4c
        /*0022*/ 	.byte	0x01
	.zero		1


	//----- nvinfo : EIATTR_ANNOTATIONS
	.align		4
        /*0024*/ 	.byte	0x04, 0x55
        /*0026*/ 	.short	(.L_1037 - .L_1036)


	//   ....[0]....
.L_1036:
        /* <DEDUP_REMOVED lines=687> */


	//----- nvinfo : EIATTR_MERCURY_ISA_VERSION
	.align		4
.L_1037:
        /*2b00*/ 	.byte	0x03, 0x5f
        /*2b02*/ 	.short	0x0101


	//----- nvinfo : EIATTR_INT_WARP_WIDE_INSTR_OFFSETS
	.align		4
        /*2b04*/ 	.byte	0x04, 0x31
        /*2b06*/ 	.short	(.L_1039 - .L_1038)


	//   ....[0]....
.L_1038:
        /*2b08*/ 	.word	0x0001b640


	//   ....[1]....
        /*2b0c*/ 	.word	0x0001c6d0


	//   ....[2]....
        /*2b10*/ 	.word	0x0001c710


	//   ....[3]....
        /*2b14*/ 	.word	0x0001c750


	//   ....[4]....
        /*2b18*/ 	.word	0x0001c790


	//   ....[5]....
        /*2b1c*/ 	.word	0x0001c9b0


	//----- nvinfo : EIATTR_COOP_GROUP_MASK_REGIDS
	.align		4
.L_1039:
        /*2b20*/ 	.byte	0x04, 0x29
        /*2b22*/ 	.short	(.L_1041 - .L_1040)


	//   ....[0]....
.L_1040:
        /*2b24*/ 	.word	0xffffffff


	//   ....[1]....
        /*2b28*/ 	.word	0xffffffff


	//   ....[2]....
        /*2b2c*/ 	.word	0xffffffff


	//   ....[3]....
        /*2b30*/ 	.word	0xffffffff


	//   ....[4]....
        /*2b34*/ 	.word	0xffffffff


	//   ....[5]....
        /*2b38*/ 	.word	0xffffffff


	//   ....[6]....
        /*2b3c*/ 	.word	0xffffffff


	//   ....[7]....
        /*2b40*/ 	.word	0xffffffff


	//   ....[8]....
        /*2b44*/ 	.word	0xffffffff


	//   ....[9]....
        /*2b48*/ 	.word	0xffffffff


	//----- nvinfo : EIATTR_COOP_GROUP_INSTR_OFFSETS
	.align		4
.L_1041:
        /*2b4c*/ 	.byte	0x04, 0x28
        /*2b4e*/ 	.short	(.L_1043 - .L_1042)


	//   ....[0]....
.L_1042:
        /*2b50*/ 	.word	0x0001b3d0


	//   ....[1]....
        /*2b54*/ 	.word	0x0001b410


	//   ....[2]....
        /*2b58*/ 	.word	0x0001b4c0


	//   ....[3]....
        /*2b5c*/ 	.word	0x0001b4d0


	//   ....[4]....
        /*2b60*/ 	.word	0x0001b500


	//   ....[5]....
        /*2b64*/ 	.word	0x0001b520


	//   ....[6]....
        /*2b68*/ 	.word	0x0001b550


	//   ....[7]....
        /*2b6c*/ 	.word	0x0001b570


	//   ....[8]....
        /*2b70*/ 	.word	0x0001b5e0


	//   ....[9]....
        /*2b74*/ 	.word	0x0001b5f0


	//----- nvinfo : EIATTR_VRC_CTA_INIT_COUNT
	.align		4
.L_1043:
        /*2b78*/ 	.byte	0x02, 0x4a
	.zero		1
	.zero		1


	//----- nvinfo : EIATTR_EXIT_INSTR_OFFSETS
	.align		4
        /*2b7c*/ 	.byte	0x04, 0x1c
        /*2b7e*/ 	.short	(.L_1045 - .L_1044)


	//   ....[0]....
.L_1044:
        /*2b80*/ 	.word	0x0001d450


	//   ....[1]....
        /*2b84*/ 	.word	0x0001d580


	//   ....[2]....
        /*2b88*/ 	.word	0x0001db80


	//   ....[3]....
        /*2b8c*/ 	.word	0x0001e130


	//----- nvinfo : EIATTR_MAX_THREADS
	.align		4
.L_1045:
        /*2b90*/ 	.byte	0x04, 0x05
        /*2b92*/ 	.short	(.L_1047 - .L_1046)
.L_1046:
        /*2b94*/ 	.word	0x000001c0
        /*2b98*/ 	.word	0x00000001
        /*2b9c*/ 	.word	0x00000001


	//----- nvinfo : EIATTR_CRS_STACK_SIZE
	.align		4
.L_1047:
        /*2ba0*/ 	.byte	0x04, 0x1e
        /*2ba2*/ 	.short	(.L_1049 - .L_1048)
.L_1048:
        /*2ba4*/ 	.word	0x00000000


	//----- nvinfo : EIATTR_CBANK_PARAM_SIZE
	.align		4
.L_1049:
        /*2ba8*/ 	.byte	0x03, 0x19
        /*2baa*/ 	.short	0x00b8


	//----- nvinfo : EIATTR_PARAM_CBANK
	.align		4
        /*2bac*/ 	.byte	0x04, 0x0a
        /*2bae*/ 	.short	(.L_1051 - .L_1050)
	.align		4
.L_1050:
        /*2bb0*/ 	.word	index@(.nv.constant0._Z35group_norm_nhwc_bwd_one_pass_kernelI11Fp32IOFp32WLi512ELi112ELi448EEv26Group_norm_nhwc_bwd_params)
        /*2bb4*/ 	.short	0x0380
        /*2bb6*/ 	.short	0x00b8


	//----- nvinfo : EIATTR_SW_WAR
	.align		4
.L_1051:
        /*2bb8*/ 	.byte	0x04, 0x36
        /*2bba*/ 	.short	(.L_1053 - .L_1052)
.L_1052:
        /*2bbc*/ 	.word	0x00000008
.L_1053:


//--------------------- .nv.info._Z35group_norm_nhwc_bwd_one_pass_kernelI11Fp32IOBf16WLi64ELi112ELi448EEv26Group_norm_nhwc_bwd_params --------------------------
	.section	.nv.info._Z35group_norm_nhwc_bwd_one_pass_kernelI11Fp32IOBf16WLi64ELi112ELi448EEv26Group_norm_nhwc_bwd_params,"",@"SHT_CUDA_INFO"
	.sectionflags	@""
	.align	4


	//----- nvinfo : EIATTR_CUDA_API_VERSION
	.align		4
        /*0000*/ 	.byte	0x04, 0x37
        /*0002*/ 	.short	(.L_1055 - .L_1054)
.L_1054:
        /*0004*/ 	.word	0x00000082


	//----- nvinfo : EIATTR_KPARAM_INFO
	.align		4
.L_1055:
        /*0008*/ 	.byte	0x04, 0x17
        /*000a*/ 	.short	(.L_1057 - .L_1056)
.L_1056:
        /*000c*/ 	.word	0x00000000
        /*0010*/ 	.short	0x0000
        /*0012*/ 	.short	0x0000
        /*0014*/ 	.byte	0x00, 0xf0, 0xe1, 0x02


	//----- nvinfo : EIATTR_SPARSE_MMA_MASK
	.align		4
.L_1057:
        /*0018*/ 	.byte	0x03, 0x50
        /*001a*/ 	.short	0x0000


	//----- nvinfo : EIATTR_MAXREG_COUNT
	.align		4
        /*001c*/ 	.byte	0x03, 0x1b
        /*001e*/ 	.short	0x0080


	//----- nvinfo : EIATTR_NUM_BARRIERS
	.align		4
        /*0020*/ 	.byte	0x02, 0x4c
        /*0022*/ 	.byte	0x01
	.zero		1


	//----- nvinfo : EIATTR_MERCURY_ISA_VERSION
	.align		4
        /*0024*/ 	.byte	0x03, 0x5f
        /*0026*/ 	.short	0x0101


	//----- nvinfo : EIATTR_INT_WARP_WIDE_INSTR_OFFSETS
	.align		4
        /*0028*/ 	.byte	0x04, 0x31
        /*002a*/ 	.short	(.L_1059 - .L_1058)


	//   ....[0]....
.L_1058:
        /*002c*/ 	.word	0x00002bc0


	//----- nvinfo : EIATTR_COOP_GROUP_MASK_REGIDS
	.align		4
.L_1059:
        /*0030*/ 	.byte	0x04, 0x29
        /*0032*/ 	.short	(.L_1061 - .L_1060)


	//   ....[0]....
.L_1060:
        /*0034*/ 	.word	0xffffffff


	//   ....[1]....
        /*0038*/ 	.word	0xffffffff


	//   ....[2]....
        /*003c*/ 	.word	0xffffffff


	//   ....[3]....
        /*0040*/ 	.word	0xffffffff


	//   ....[4]....
        /*0044*/ 	.word	0xffffffff


	//   ....[5]....
        /*0048*/ 	.word	0xffffffff


	//   ....[6]....
        /*004c*/ 	.word	0xffffffff


	//   ....[7]....
        /*0050*/ 	.word	0xffffffff


	//   ....[8]....
        /*0054*/ 	.word	0xffffffff


	//   ....[9]....
        /*0058*/ 	.word	0xffffffff


	//----- nvinfo : EIATTR_COOP_GROUP_INSTR_OFFSETS
	.align		4
.L_1061:
        /*005c*/ 	.byte	0x04, 0x28
        /*005e*/ 	.short	(.L_1063 - .L_1062)


	//   ....[0]....
.L_1062:
        /*0060*/ 	.word	0x00002980


	//   ....[1]....
        /*0064*/ 	.word	0x000029c0


	//   ....[2]....
        /*0068*/ 	.word	0x00002a40


	//   ....[3]....
        /*006c*/ 	.word	0x00002a60


	//   ....[4]....
        /*0070*/ 	.word	0x00002aa0


	//   ....[5]....
        /*0074*/ 	.word	0x00002ac0


	//   ....[6]....
        /*0078*/ 	.word	0x00002af0


	//   ....[7]....
        /*007c*/ 	.word	0x00002b10


	//   ....[8]....
        /*0080*/ 	.word	0x00002b60


	//   ....[9]....
        /*0084*/ 	.word	0x00002b70


	//----- nvinfo : EIATTR_VRC_CTA_INIT_COUNT
	.align		4
.L_1063:
        /*0088*/ 	.byte	0x02, 0x4a
	.zero		1
	.zero		1


	//----- nvinfo : EIATTR_EXIT_INSTR_OFFSETS
	.align		4
        /*008c*/ 	.byte	0x04, 0x1c
        /*008e*/ 	.short	(.L_1065 - .L_1064)


	//   ....[0]....
.L_1064:
        /*0090*/ 	.word	0x00005790


	//   ....[1]....
        /*0094*/ 	.word	0x000058c0


	//   ....[2]....
        /*0098*/ 	.word	0x00005ec0


	//   ....[3]....
        /*009c*/ 	.word	0x000064c0


	//----- nvinfo : EIATTR_MAX_THREADS
	.align		4
.L_1065:
        /*00a0*/ 	.byte	0x04, 0x05
        /*00a2*/ 	.short	(.L_1067 - .L_1066)
.L_1066:
        /*00a4*/ 	.word	0x000001c0
        /*00a8*/ 	.word	0x00000001
        /*00ac*/ 	.word	0x00000001


	//----- nvinfo : EIATTR_CRS_STACK_SIZE
	.align		4
.L_1067:
        /*00b0*/ 	.byte	0x04, 0x1e
        /*00b2*/ 	.short	(.L_1069 - .L_1068)
.L_1068:
        /*00b4*/ 	.word	0x00000000


	//----- nvinfo : EIATTR_CBANK_PARAM_SIZE
	.align		4
.L_1069:
        /*00b8*/ 	.byte	0x03, 0x19
        /*00ba*/ 	.short	0x00b8


	//----- nvinfo : EIATTR_PARAM_CBANK
	.align		4
        /*00bc*/ 	.byte	0x04, 0x0a
        /*00be*/ 	.short	(.L_1071 - .L_1070)
	.align		4
.L_1070:
        /*00c0*/ 	.word	index@(.nv.constant0._Z35group_norm_nhwc_bwd_one_pass_kernelI11Fp32IOBf16WLi64ELi112ELi448EEv26Group_norm_nhwc_bwd_params)
        /*00c4*/ 	.short	0x0380
        /*00c6*/ 	.short	0x00b8


	//----- nvinfo : EIATTR_SW_WAR
	.align		4
.L_1071:
        /*00c8*/ 	.byte	0x04, 0x36
        /*00ca*/ 	.short	(.L_1073 - .L_1072)
.L_1072:
        /*00cc*/ 	.word	0x00000008
.L_1073:


//--------------------- .nv.info._Z35group_norm_nhwc_bwd_one_pass_kernelI11Fp32IOBf16WLi128ELi112ELi448EEv26Group_norm_nhwc_bwd_params --------------------------
	.section	.nv.info._Z35group_norm_nhwc_bwd_one_pass_kernelI11Fp32IOBf16WLi128ELi112ELi448EEv26Group_norm_nhwc_bwd_params,"",@"SHT_CUDA_INFO"
	.sectionflags	@""
	.align	4


	//----- nvinfo : EIATTR_CUDA_API_VERSION
	.align		4
        /*0000*/ 	.byte	0x04, 0x37
        /*0002*/ 	.short	(.L_1075 - .L_1074)
.L_1074:
        /*0004*/ 	.word	0x00000082


	//----- nvinfo : EIATTR_KPARAM_INFO
	.align		4
.L_1075:
        /*0008*/ 	.byte	0x04, 0x17
        /*000a*/ 	.short	(.L_1077 - .L_1076)
.L_1076:
        /*000c*/ 	.word	0x00000000
        /*0010*/ 	.short	0x0000
        /*0012*/ 	.short	0x0000
        /*0014*/ 	.byte	0x00, 0xf0, 0xe1, 0x02


	//----- nvinfo : EIATTR_SPARSE_MMA_MASK
	.align		4
.L_1077:
        /*0018*/ 	.byte	0x03, 0x50
        /*001a*/ 	.short	0x0000


	//----- nvinfo : EIATTR_MAXREG_COUNT
	.align		4
        /*001c*/ 	.byte	0x03, 0x1b
        /*001e*/ 	.short	0x0080


	//----- nvinfo : EIATTR_NUM_BARRIERS
	.align		4
        /*0020*/ 	.byte	0x02, 0x4c
        /*0022*/ 	.byte	0x01
	.zero		1


	//----- nvinfo : EIATTR_MERCURY_ISA_VERSION
	.align		4
        /*0024*/ 	.byte	0x03, 0x5f
        /*0026*/ 	.short	0x0101


	//----- nvinfo : EIATTR_COOP_GROUP_MASK_REGIDS
	.align		4
        /*0028*/ 	.byte	0x04, 0x29
        /*002a*/ 	.short	(.L_1079 - .L_1078)


	//   ....[0]....
.L_1078:
        /*002c*/ 	.word	0xffffffff


	//   ....[1]....
        /*0030*/ 	.word	0xffffffff


	//   ....[2]....
        /*0034*/ 	.word	0xffffffff


	//   ....[3]....
        /*0038*/ 	.word	0xffffffff


	//   ....[4]....
        /*003c*/ 	.word	0xffffffff


	//   ....[5]....
        /*0040*/ 	.word	0xffffffff


	//   ....[6]....
        /*0044*/ 	.word	0xffffffff


	//   ....[7]....
        /*0048*/ 	.word	0xffffffff


	//   ....[8]....
        /*004c*/ 	.word	0xffffffff


	//   ....[9]....
        /*0050*/ 	.word	0xffffffff


	//----- nvinfo : EIATTR_COOP_GROUP_INSTR_OFFSETS
	.align		4
.L_1079:
        /*0054*/ 	.byte	0x04, 0x28
        /*0056*/ 	.short	(.L_1081 - .L_1080)


	//   ....[0]....
.L_1080:
        /*0058*/ 	.word	0x00004c30


	//   ....[1]....
        /*005c*/ 	.word	0x00004c60


	//   ....[2]....
        /*0060*/ 	.word	0x00004ca0


	//   ....[3]....
        /*0064*/ 	.word	0x00004cc0


	//   ....[4]....
        /*0068*/ 	.word	0x00004cf0


	//   ....[5]....
        /*006c*/ 	.word	0x00004d10


	//   ....[6]....
        /*0070*/ 	.word	0x00004d40


	//   ....[7]....
        /*0074*/ 	.word	0x00004d60


	//   ....[8]....
        /*0078*/ 	.word	0x00004db0


	//   ....[9]....
        /*007c*/ 	.word	0x00004dc0


	//----- nvinfo : EIATTR_VRC_CTA_INIT_COUNT
	.align		4
.L_1081:
        /*0080*/ 	.byte	0x02, 0x4a
	.zero		1
	.zero		1


	//----- nvinfo : EIATTR_EXIT_INSTR_OFFSETS
	.align		4
        /*0084*/ 	.byte	0x04, 0x1c
        /*0086*/ 	.short	(.L_1083 - .L_1082)


	//   ....[0]....
.L_1082:
        /*0088*/ 	.word	0x00008f60


	//   ....[1]....
        /*008c*/ 	.word	0x00009090


	//   ....[2]....
        /*0090*/ 	.word	0x00009690


	//   ....[3]....
        /*0094*/ 	.word	0x00009c90


	//----- nvinfo : EIATTR_MAX_THREADS
	.align		4
.L_1083:
        /*0098*/ 	.byte	0x04, 0x05
        /*009a*/ 	.short	(.L_1085 - .L_1084)
.L_1084:
        /*009c*/ 	.word	0x000001c0
        /*00a0*/ 	.word	0x00000001
        /*00a4*/ 	.word	0x00000001


	//----- nvinfo : EIATTR_CRS_STACK_SIZE
	.align		4
.L_1085:
        /*00a8*/ 	.byte	0x04, 0x1e
        /*00aa*/ 	.short	(.L_1087 - .L_1086)
.L_1086:
        /*00ac*/ 	.word	0x00000000


	//----- nvinfo : EIATTR_CBANK_PARAM_SIZE
	.align		4
.L_1087:
        /*00b0*/ 	.byte	0x03, 0x19
        /*00b2*/ 	.short	0x00b8


	//----- nvinfo : EIATTR_PARAM_CBANK
	.align		4
        /*00b4*/ 	.byte	0x04, 0x0a
        /*00b6*/ 	.short	(.L_1089 - .L_1088)
	.align		4
.L_1088:
        /*00b8*/ 	.word	index@(.nv.constant0._Z35group_norm_nhwc_bwd_one_pass_kernelI11Fp32IOBf16WLi128ELi112ELi448EEv26Group_norm_nhwc_bwd_params)
        /*00bc*/ 	.short	0x0380
        /*00be*/ 	.short	0x00b8


	//----- nvinfo : EIATTR_SW_WAR
	.align		4
.L_1089:
        /*00c0*/ 	.byte	0x04, 0x36
        /*00c2*/ 	.short	(.L_1091 - .L_1090)
.L_1090:
        /*00c4*/ 	.word	0x00000008
.L_1091:


//--------------------- .nv.info._Z35group_norm_nhwc_bwd_one_pass_kernelI11Fp32IOBf16WLi256ELi112ELi448EEv26Group_norm_nhwc_bwd_params --------------------------
	.section	.nv.info._Z35group_norm_nhwc_bwd_one_pass_kernelI11Fp32IOBf16WLi256ELi112ELi448EEv26Group_norm_nhwc_bwd_params,"",@"SHT_CUDA_INFO"
	.sectionflags	@""
	.align	4


	//----- nvinfo : EIATTR_CUDA_API_VERSION
	.align		4
        /*0000*/ 	.byte	0x04, 0x37
        /*0002*/ 	.short	(.L_1093 - .L_1092)
.L_1092:
        /*0004*/ 	.word	0x00000082


	//----- nvinfo : EIATTR_KPARAM_INFO
	.align		4
.L_1093:
        /*0008*/ 	.byte	0x04, 0x17
        /*000a*/ 	.short	(.L_1095 - .L_1094)
.L_1094:
        /*000c*/ 	.word	0x00000000
        /*0010*/ 	.short	0x0000
        /*0012*/ 	.short	0x0000
        /*0014*/ 	.byte	0x00, 0xf0, 0xe1, 0x02


	//----- nvinfo : EIATTR_SPARSE_MMA_MASK
	.align		4
.L_1095:
        /*0018*/ 	.byte	0x03, 0x50
        /*001a*/ 	.short	0x0000


	//----- nvinfo : EIATTR_MAXREG_COUNT
	.align		4
        /*001c*/ 	.byte	0x03, 0x1b
        /*001e*/ 	.short	0x0080


	//----- nvinfo : EIATTR_NUM_BARRIERS
	.align		4
        /*0020*/ 	.byte	0x02, 0x4c
        /*0022*/ 	.byte	0x01
	.zero		1


	//----- nvinfo : EIATTR_ANNOTATIONS
	.align		4
        /*0024*/ 	.byte	0x04, 0x55
        /*0026*/ 	.short	(.L_1097 - .L_1096)


	//   ....[0]....
.L_1096:
        /* <DEDUP_REMOVED lines=62> */


	//----- nvinfo : EIATTR_MERCURY_ISA_VERSION
	.align		4
.L_1097:
        /*03f8*/ 	.byte	0x03, 0x5f
        /*03fa*/ 	.short	0x0101


	//----- nvinfo : EIATTR_INT_WARP_WIDE_INSTR_OFFSETS
	.align		4
        /*03fc*/ 	.byte	0x04, 0x31
        /*03fe*/ 	.short	(.L_1099 - .L_1098)


	//   ....[0]....
.L_1098:
        /*0400*/ 	.word	0x0000b5a0


	//   ....[1]....
        /*0404*/ 	.word	0x0000c630


	//   ....[2]....
        /*0408*/ 	.word	0x0000c670


	//   ....[3]....
        /*040c*/ 	.word	0x0000c6b0


	//   ....[4]....
        /*0410*/ 	.word	0x0000c6f0


	//   ....[5]....
        /*0414*/ 	.word	0x0000c910


	//----- nvinfo : EIATTR_COOP_GROUP_MASK_REGIDS
	.align		4
.L_1099:
        /*0418*/ 	.byte	0x04, 0x29
        /*041a*/ 	.short	(.L_1101 - .L_1100)


	//   ....[0]....
.L_1100:
        /*041c*/ 	.word	0xffffffff


	//   ....[1]....
        /*0420*/ 	.word	0xffffffff


	//   ....[2]....
        /*0424*/ 	.word	0xffffffff


	//   ....[3]....
        /*0428*/ 	.word	0xffffffff


	//   ....[4]....
        /*042c*/ 	.word	0xffffffff


	//   ....[5]....
        /*0430*/ 	.word	0xffffffff


	//   ....[6]....
        /*0434*/ 	.word	0xffffffff


	//   ....[7]....
        /*0438*/ 	.word	0xffffffff


	//   ....[8]....
        /*043c*/ 	.word	0xffffffff


	//   ....[9]....
        /*0440*/ 	.word	0xffffffff


	//----- nvinfo : EIATTR_COOP_GROUP_INSTR_OFFSETS
	.align		4
.L_1101:
        /*0444*/ 	.byte	0x04, 0x28
        /*0446*/ 	.short	(.L_1103 - .L_1102)


	//   ....[0]....
.L_1102:
        /*0448*/ 	.word	0x0000b330


	//   ....[1]....
        /*044c*/ 	.word	0x0000b370


	//   ....[2]....
        /*0450*/ 	.word	0x0000b400


	//   ....[3]....
        /*0454*/ 	.word	0x0000b410


	//   ....[4]....
        /*0458*/ 	.word	0x0000b440


	//   ....[5]....
        /*045c*/ 	.word	0x0000b460


	//   ....[6]....
        /*0460*/ 	.word	0x0000b4a0


	//   ....[7]....
        /*0464*/ 	.word	0x0000b4b0


	//   ....[8]....
        /*0468*/ 	.word	0x0000b540


	//   ....[9]....
        /*046c*/ 	.word	0x0000b550


	//----- nvinfo : EIATTR_VRC_CTA_INIT_COUNT
	.align		4
.L_1103:
        /*0470*/ 	.byte	0x02, 0x4a
	.zero		1
	.zero		1


	//----- nvinfo : EIATTR_EXIT_INSTR_OFFSETS
	.align		4
        /*0474*/ 	.byte	0x04, 0x1c
        /*0476*/ 	.short	(.L_1105 - .L_1104)


	//   ....[0]....
.L_1104:
        /*0478*/ 	.word	0x0000d3b0


	//   ....[1]....
        /*047c*/ 	.word	0x0000d4e0


	//   ....[2]....
        /*0480*/ 	.word	0x0000db10


	//   ....[3]....
        /*0484*/ 	.word	0x0000e110


	//----- nvinfo : EIATTR_MAX_THREADS
	.align		4
.L_1105:
        /*0488*/ 	.byte	0x04, 0x05
        /*048a*/ 	.short	(.L_1107 - .L_1106)
.L_1106:
        /*048c*/ 	.word	0x000001c0
        /*0490*/ 	.word	0x00000001
        /*0494*/ 	.word	0x00000001


	//----- nvinfo : EIATTR_CRS_STACK_SIZE
	.align		4
.L_1107:
        /*0498*/ 	.byte	0x04, 0x1e
        /*049a*/ 	.short	(.L_1109 - .L_1108)
.L_1108:
        /*049c*/ 	.word	0x00000000


	//----- nvinfo : EIATTR_CBANK_PARAM_SIZE
	.align		4
.L_1109:
        /*04a0*/ 	.byte	0x03, 0x19
        /*04a2*/ 	.short	0x00b8


	//----- nvinfo : EIATTR_PARAM_CBANK
	.align		4
        /*04a4*/ 	.byte	0x04, 0x0a
        /*04a6*/ 	.short	(.L_1111 - .L_1110)
	.align		4
.L_1110:
        /*04a8*/ 	.word	index@(.nv.constant0._Z35group_norm_nhwc_bwd_one_pass_kernelI11Fp32IOBf16WLi256ELi112ELi448EEv26Group_norm_nhwc_bwd_params)
        /*04ac*/ 	.short	0x0380
        /*04ae*/ 	.short	0x00b8


	//----- nvinfo : EIATTR_SW_WAR
	.align		4
.L_1111:
        /*04b0*/ 	.byte	0x04, 0x36
        /*04b2*/ 	.short	(.L_1113 - .L_1112)
.L_1112:
        /*04b4*/ 	.word	0x00000008
.L_1113:


//--------------------- .nv.info._Z35group_norm_nhwc_bwd_one_pass_kernelI11Fp32IOBf16WLi512ELi112ELi448EEv26Group_norm_nhwc_bwd_params --------------------------
	.section	.nv.info._Z35group_norm_nhwc_bwd_one_pass_kernelI11Fp32IOBf16WLi512ELi112ELi448EEv26Group_norm_nhwc_bwd_params,"",@"SHT_CUDA_INFO"
	.sectionflags	@""
	.align	4


	//----- nvinfo : EIATTR_CUDA_API_VERSION
	.align		4
        /*0000*/ 	.byte	0x04, 0x37
        /*0002*/ 	.short	(.L_1115 - .L_1114)
.L_1114:
        /*0004*/ 	.word	0x00000082


	//----- nvinfo : EIATTR_KPARAM_INFO
	.align		4
.L_1115:
        /*0008*/ 	.byte	0x04, 0x17
        /*000a*/ 	.short	(.L_1117 - .L_1116)
.L_1116:
        /*000c*/ 	.word	0x00000000
        /*0010*/ 	.short	0x0000
        /*0012*/ 	.short	0x0000
        /*0014*/ 	.byte	0x00, 0xf0, 0xe1, 0x02


	//----- nvinfo : EIATTR_SPARSE_MMA_MASK
	.align		4
.L_1117:
        /*0018*/ 	.byte	0x03, 0x50
        /*001a*/ 	.short	0x0000


	//----- nvinfo : EIATTR_MAXREG_COUNT
	.align		4
        /*001c*/ 	.byte	0x03, 0x1b
        /*001e*/ 	.short	0x0080


	//----- nvinfo : EIATTR_NUM_BARRIERS
	.align		4
        /*0020*/ 	.byte	0x02, 0x4c
        /*0022*/ 	.byte	0x01
	.zero		1


	//----- nvinfo : EIATTR_ANNOTATIONS
	.align		4
        /*0024*/ 	.byte	0x04, 0x55
        /*0026*/ 	.short	(.L_1119 - .L_1118)


	//   ....[0]....
.L_1118:
        /* <DEDUP_REMOVED lines=681> */


	//----- nvinfo : EIATTR_MERCURY_ISA_VERSION
	.align		4
.L_1119:
        /*2aa8*/ 	.byte	0x03, 0x5f
        /*2aaa*/ 	.short	0x0101


	//----- nvinfo : EIATTR_INT_WARP_WIDE_INSTR_OFFSETS
	.align		4
        /*2aac*/ 	.byte	0x04, 0x31
        /*2aae*/ 	.short	(.L_1121 - .L_1120)


	//   ....[0]....
.L_1120:
        /*2ab0*/ 	.word	0x0001b270


	//   ....[1]....
        /*2ab4*/ 	.word	0x0001c300


	//   ....[2]....
        /*2ab8*/ 	.word	0x0001c340


	//   ....[3]....
        /*2abc*/ 	.word	0x0001c380


	//   ....[4]....
        /*2ac0*/ 	.word	0x0001c3c0


	//   ....[5]....
        /*2ac4*/ 	.word	0x0001c5e0


	//----- nvinfo : EIATTR_COOP_GROUP_MASK_REGIDS
	.align		4
.L_1121:
        /*2ac8*/ 	.byte	0x04, 0x29
        /*2aca*/ 	.short	(.L_1123 - .L_1122)


	//   ....[0]....
.L_1122:
        /*2acc*/ 	.word	0xffffffff


	//   ....[1]....
        /*2ad0*/ 	.word	0xffffffff


	//   ....[2]....
        /*2ad4*/ 	.word	0xffffffff


	//   ....[3]....
        /*2ad8*/ 	.word	0xffffffff


	//   ....[4]....
        /*2adc*/ 	.word	0xffffffff


	//   ....[5]....
        /*2ae0*/ 	.word	0xffffffff


	//   ....[6]....
        /*2ae4*/ 	.word	0xffffffff


	//   ....[7]....
        /*2ae8*/ 	.word	0xffffffff


	//   ....[8]....
        /*2aec*/ 	.word	0xffffffff


	//   ....[9]....
        /*2af0*/ 	.word	0xffffffff


	//----- nvinfo : EIATTR_COOP_GROUP_INSTR_OFFSETS
	.align		4
.L_1123:
        /*2af4*/ 	.byte	0x04, 0x28
        /*2af6*/ 	.short	(.L_1125 - .L_1124)


	//   ....[0]....
.L_1124:
        /*2af8*/ 	.word	0x0001b010


	//   ....[1]....
        /*2afc*/ 	.word	0x0001b040


	//   ....[2]....
        /*2b00*/ 	.word	0x0001b0d0


	//   ....[3]....
        /*2b04*/ 	.word	0x0001b0e0


	//   ....[4]....
        /*2b08*/ 	.word	0x0001b130


	//   ....[5]....
        /*2b0c*/ 	.word	0x0001b140


	//   ....[6]....
        /*2b10*/ 	.word	0x0001b170


	//   ....[7]....
        /*2b14*/ 	.word	0x0001b1a0


	//   ....[8]....
        /*2b18*/ 	.word	0x0001b210


	//   ....[9]....
        /*2b1c*/ 	.word	0x0001b220


	//----- nvinfo : EIATTR_VRC_CTA_INIT_COUNT
	.align		4
.L_1125:
        /*2b20*/ 	.byte	0x02, 0x4a
	.zero		1
	.zero		1


	//----- nvinfo : EIATTR_EXIT_INSTR_OFFSETS
	.align		4
        /*2b24*/ 	.byte	0x04, 0x1c
        /*2b26*/ 	.short	(.L_1127 - .L_1126)


	//   ....[0]....
.L_1126:
        /*2b28*/ 	.word	0x0001d080


	//   ....[1]....
        /*2b2c*/ 	.word	0x0001d1b0


	//   ....[2]....
        /*2b30*/ 	.word	0x0001d7d0


	//   ....[3]....
        /*2b34*/ 	.word	0x0001ddd0


	//----- nvinfo : EIATTR_MAX_THREADS
	.align		4
.L_1127:
        /*2b38*/ 	.byte	0x04, 0x05
        /*2b3a*/ 	.short	(.L_1129 - .L_1128)
.L_1128:
        /*2b3c*/ 	.word	0x000001c0
        /*2b40*/ 	.word	0x00000001
        /*2b44*/ 	.word	0x00000001


	//----- nvinfo : EIATTR_CRS_STACK_SIZE
	.align		4
.L_1129:
        /*2b48*/ 	.byte	0x04, 0x1e
        /*2b4a*/ 	.short	(.L_1131 - .L_1130)
.L_1130:
        /*2b4c*/ 	.word	0x00000000


	//----- nvinfo : EIATTR_CBANK_PARAM_SIZE
	.align		4
.L_1131:
        /*2b50*/ 	.byte	0x03, 0x19
        /*2b52*/ 	.short	0x00b8


	//----- nvinfo : EIATTR_PARAM_CBANK
	.align		4
        /*2b54*/ 	.byte	0x04, 0x0a
        /*2b56*/ 	.short	(.L_1133 - .L_1132)
	.align		4
.L_1132:
        /*2b58*/ 	.word	index@(.nv.constant0._Z35group_norm_nhwc_bwd_one_pass_kernelI11Fp32IOBf16WLi512ELi112ELi448EEv26Group_norm_nhwc_bwd_params)
        /*2b5c*/ 	.short	0x0380
        /*2b5e*/ 	.short	0x00b8


	//----- nvinfo : EIATTR_SW_WAR
	.align		4
.L_1133:
        /*2b60*/ 	.byte	0x04, 0x36
        /*2b62*/ 	.short	(.L_1135 - .L_1134)
.L_1134:
        /*2b64*/ 	.word	0x00000008
.L_1135:


//--------------------- .nv.info._Z35group_norm_nhwc_bwd_one_pass_kernelI11Fp32IOFp16WLi64ELi112ELi448EEv26Group_norm_nhwc_bwd_params --------------------------
	.section	.nv.info._Z35group_norm_nhwc_bwd_one_pass_kernelI11Fp32IOFp16WLi64ELi112ELi448EEv26Group_norm_nhwc_bwd_params,"",@"SHT_CUDA_INFO"
	.sectionflags	@""
	.align	4


	//----- nvinfo : EIATTR_CUDA_API_VERSION
	.align		4
        /*0000*/ 	.byte	0x04, 0x37
        /*0002*/ 	.short	(.L_1137 - .L_1136)
.L_1136:
        /*0004*/ 	.word	0x00000082


	//----- nvinfo : EIATTR_KPARAM_INFO
	.align		4
.L_1137:
        /*0008*/ 	.byte	0x04, 0x17
        /*000a*/ 	.short	(.L_1139 - .L_1138)
.L_1138:
        /*000c*/ 	.word	0x00000000
        /*0010*/ 	.short	0x0000
        /*0012*/ 	.short	0x0000
        /*0014*/ 	.byte	0x00, 0xf0, 0xe1, 0x02


	//----- nvinfo : EIATTR_SPARSE_MMA_MASK
	.align		4
.L_1139:
        /*0018*/ 	.byte	0x03, 0x50
        /*001a*/ 	.short	0x0000


	//----- nvinfo : EIATTR_MAXREG_COUNT
	.align		4
        /*001c*/ 	.byte	0x03, 0x1b
        /*001e*/ 	.short	0x0080


	//----- nvinfo : EIATTR_NUM_BARRIERS
	.align		4
        /*0020*/ 	.byte	0x02, 0x4c
        /*0022*/ 	.byte	0x01
	.zero		1


	//----- nvinfo : EIATTR_MERCURY_ISA_VERSION
	.align		4
        /*0024*/ 	.byte	0x03, 0x5f
        /*0026*/ 	.short	0x0101


	//----- nvinfo : EIATTR_INT_WARP_WIDE_INSTR_OFFSETS
	.align		4
        /*0028*/ 	.byte	0x04, 0x31
        /*002a*/ 	.short	(.L_1141 - .L_1140)


	//   ....[0]....
.L_1140:
        /*002c*/ 	.word	0x00002bc0


	//----- nvinfo : EIATTR_COOP_GROUP_MASK_REGIDS
	.align		4
.L_1141:
        /*0030*/ 	.byte	0x04, 0x29
        /*0032*/ 	.short	(.L_1143 - .L_1142)


	//   ....[0]....
.L_1142:
        /*0034*/ 	.word	0xffffffff


	//   ....[1]....
        /*0038*/ 	.word	0xffffffff


	//   ....[2]....
        /*003c*/ 	.word	0xffffffff


	//   ....[3]....
        /*0040*/ 	.word	0xffffffff


	//   ....[4]....
        /*0044*/ 	.word	0xffffffff


	//   ....[5]....
        /*0048*/ 	.word	0xffffffff


	//   ....[6]....
        /*004c*/ 	.word	0xffffffff


	//   ....[7]....
        /*0050*/ 	.word	0xffffffff


	//   ....[8]....
        /*0054*/ 	.word	0xffffffff


	//   ....[9]....
        /*0058*/ 	.word	0xffffffff


	//----- nvinfo : EIATTR_COOP_GROUP_INSTR_OFFSETS
	.align		4
.L_1143:
        /*005c*/ 	.byte	0x04, 0x28
        /*005e*/ 	.short	(.L_1145 - .L_1144)


	//   ....[0]....
.L_1144:
        /*0060*/ 	.word	0x00002980


	//   ....[1]....
        /*0064*/ 	.word	0x000029c0


	//   ....[2]....
        /*0068*/ 	.word	0x00002a40


	//   ....[3]....
        /*006c*/ 	.word	0x00002a60


	//   ....[4]....
        /*0070*/ 	.word	0x00002aa0


	//   ....[5]....
        /*0074*/ 	.word	0x00002ac0


	//   ....[6]....
        /*0078*/ 	.word	0x00002af0


	//   ....[7]....
        /*007c*/ 	.word	0x00002b10


	//   ....[8]....
        /*0080*/ 	.word	0x00002b60


	//   ....[9]....
        /*0084*/ 	.word	0x00002b70


	//----- nvinfo : EIATTR_VRC_CTA_INIT_COUNT
	.align		4
.L_1145:
        /*0088*/ 	.byte	0x02, 0x4a
	.zero		1
	.zero		1


	//----- nvinfo : EIATTR_EXIT_INSTR_OFFSETS
	.align		4
        /*008c*/ 	.byte	0x04, 0x1c
        /*008e*/ 	.short	(.L_1147 - .L_1146)


	//   ....[0]....
.L_1146:
        /*0090*/ 	.word	0x00005790


	//   ....[1]....
        /*0094*/ 	.word	0x000058c0


	//   ....[2]....
        /*0098*/ 	.word	0x00005ec0


	//   ....[3]....
        /*009c*/ 	.word	0x000064c0


	//----- nvinfo : EIATTR_MAX_THREADS
	.align		4
.L_1147:
        /*00a0*/ 	.byte	0x04, 0x05
        /*00a2*/ 	.short	(.L_1149 - .L_1148)
.L_1148:
        /*00a4*/ 	.word	0x000001c0
        /*00a8*/ 	.word	0x00000001
        /*00ac*/ 	.word	0x00000001


	//----- nvinfo : EIATTR_CRS_STACK_SIZE
	.align		4
.L_1149:
        /*00b0*/ 	.byte	0x04, 0x1e
        /*00b2*/ 	.short	(.L_1151 - .L_1150)
.L_1150:
        /*00b4*/ 	.word	0x00000000


	//----- nvinfo : EIATTR_CBANK_PARAM_SIZE
	.align		4
.L_1151:
        /*00b8*/ 	.byte	0x03, 0x19
        /*00ba*/ 	.short	0x00b8


	//----- nvinfo : EIATTR_PARAM_CBANK
	.align		4
        /*00bc*/ 	.byte	0x04, 0x0a
        /*00be*/ 	.short	(.L_1153 - .L_1152)
	.align		4
.L_1152:
        /*00c0*/ 	.word	index@(.nv.constant0._Z35group_norm_nhwc_bwd_one_pass_kernelI11Fp32IOFp16WLi64ELi112ELi448EEv26Group_norm_nhwc_bwd_params)
        /*00c4*/ 	.short	0x0380
        /*00c6*/ 	.short	0x00b8


	//----- nvinfo : EIATTR_SW_WAR
	.align		4
.L_1153:
        /*00c8*/ 	.byte	0x04, 0x36
        /*00ca*/ 	.short	(.L_1155 - .L_1154)
.L_1154:
        /*00cc*/ 	.word	0x00000008
.L_1155:


//--------------------- .nv.info._Z35group_norm_nhwc_bwd_one_pass_kernelI11Fp32IOFp16WLi128ELi112ELi448EEv26Group_norm_nhwc_bwd_params --------------------------
	.section	.nv.info._Z35group_norm_nhwc_bwd_one_pass_kernelI11Fp32IOFp16WLi128ELi112ELi448EEv26Group_norm_nhwc_bwd_params,"",@"SHT_CUDA_INFO"
	.sectionflags	@""
	.align	4


	//----- nvinfo : EIATTR_CUDA_API_VERSION
	.align		4
        /*0000*/ 	.byte	0x04, 0x37
        /*0002*/ 	.short	(.L_1157 - .L_1156)
.L_1156:
        /*0004*/ 	.word	0x00000082


	//----- nvinfo : EIATTR_KPARAM_INFO
	.align		4
.L_1157:
        /*0008*/ 	.byte	0x04, 0x17
        /*000a*/ 	.short	(.L_1159 - .L_1158)
.L_1158:
        /*000c*/ 	.word	0x00000000
        /*0010*/ 	.short	0x0000
        /*0012*/ 	.short	0x0000
        /*0014*/ 	.byte	0x00, 0xf0, 0xe1, 0x02


	//----- nvinfo : EIATTR_SPARSE_MMA_MASK
	.align		4
.L_1159:
        /*0018*/ 	.byte	0x03, 0x50
        /*001a*/ 	.short	0x0000


	//----- nvinfo : EIATTR_MAXREG_COUNT
	.align		4
        /*001c*/ 	.byte	0x03, 0x1b
        /*001e*/ 	.short	0x0080


	//----- nvinfo : EIATTR_NUM_BARRIERS
	.align		4
        /*0020*/ 	.byte	0x02, 0x4c
        /*0022*/ 	.byte	0x01
	.zero		1


	//----- nvinfo : EIATTR_MERCURY_ISA_VERSION
	.align		4
        /*0024*/ 	.byte	0x03, 0x5f
        /*0026*/ 	.short	0x0101


	//----- nvinfo : EIATTR_COOP_GROUP_MASK_REGIDS
	.align		4
        /*0028*/ 	.byte	0x04, 0x29
        /*002a*/ 	.short	(.L_1161 - .L_1160)


	//   ....[0]....
.L_1160:
        /*002c*/ 	.word	0xffffffff


	//   ....[1]....
        /*0030*/ 	.word	0xffffffff


	//   ....[2]....
        /*0034*/ 	.word	0xffffffff


	//   ....[3]....
        /*0038*/ 	.word	0xffffffff


	//   ....[4]....
        /*003c*/ 	.word	0xffffffff


	//   ....[5]....
        /*0040*/ 	.word	0xffffffff


	//   ....[6]....
        /*0044*/ 	.word	0xffffffff


	//   ....[7]....
        /*0048*/ 	.word	0xffffffff


	//   ....[8]....
        /*004c*/ 	.word	0xffffffff


	//   ....[9]....
        /*0050*/ 	.word	0xffffffff


	//----- nvinfo : EIATTR_COOP_GROUP_INSTR_OFFSETS
	.align		4
.L_1161:
        /*0054*/ 	.byte	0x04, 0x28
        /*0056*/ 	.short	(.L_1163 - .L_1162)


	//   ....[0]....
.L_1162:
        /*0058*/ 	.word	0x00004c30


	//   ....[1]....
        /*005c*/ 	.word	0x00004c60


	//   ....[2]....
        /*0060*/ 	.word	0x00004ca0


	//   ....[3]....
        /*0064*/ 	.word	0x00004cc0


	//   ....[4]....
        /*0068*/ 	.word	0x00004cf0


	//   ....[5]....
        /*006c*/ 	.word	0x00004d10


	//   ....[6]....
        /*0070*/ 	.word	0x00004d40


	//   ....[7]....
        /*0074*/ 	.word	0x00004d60


	//   ....[8]....
        /*0078*/ 	.word	0x00004db0


	//   ....[9]....
        /*007c*/ 	.word	0x00004dc0


	//----- nvinfo : EIATTR_VRC_CTA_INIT_COUNT
	.align		4
.L_1163:
        /*0080*/ 	.byte	0x02, 0x4a
	.zero		1
	.zero		1


	//----- nvinfo : EIATTR_EXIT_INSTR_OFFSETS
	.align		4
        /*0084*/ 	.byte	0x04, 0x1c
        /*0086*/ 	.short	(.L_1165 - .L_1164)


	//   ....[0]....
.L_1164:
        /*0088*/ 	.word	0x00008f60


	//   ....[1]....
        /*008c*/ 	.word	0x00009090


	//   ....[2]....
        /*0090*/ 	.word	0x00009690


	//   ....[3]....
        /*0094*/ 	.word	0x00009c90


	//----- nvinfo : EIATTR_MAX_THREADS
	.align		4
.L_1165:
        /*0098*/ 	.byte	0x04, 0x05
        /*009a*/ 	.short	(.L_1167 - .L_1166)
.L_1166:
        /*009c*/ 	.word	0x000001c0
        /*00a0*/ 	.word	0x00000001
        /*00a4*/ 	.word	0x00000001


	//----- nvinfo : EIATTR_CRS_STACK_SIZE
	.align		4
.L_1167:
        /*00a8*/ 	.byte	0x04, 0x1e
        /*00aa*/ 	.short	(.L_1169 - .L_1168)
.L_1168:
        /*00ac*/ 	.word	0x00000000


	//----- nvinfo : EIATTR_CBANK_PARAM_SIZE
	.align		4
.L_1169:
        /*00b0*/ 	.byte	0x03, 0x19
        /*00b2*/ 	.short	0x00b8


	//----- nvinfo : EIATTR_PARAM_CBANK
	.align		4
        /*00b4*/ 	.byte	0x04, 0x0a
        /*00b6*/ 	.short	(.L_1171 - .L_1170)
	.align		4
.L_1170:
        /*00b8*/ 	.word	index@(.nv.constant0._Z35group_norm_nhwc_bwd_one_pass_kernelI11Fp32IOFp16WLi128ELi112ELi448EEv26Group_norm_nhwc_bwd_params)
        /*00bc*/ 	.short	0x0380
        /*00be*/ 	.short	0x00b8


	//----- nvinfo : EIATTR_SW_WAR
	.align		4
.L_1171:
        /*00c0*/ 	.byte	0x04, 0x36
        /*00c2*/ 	.short	(.L_1173 - .L_1172)
.L_1172:
        /*00c4*/ 	.word	0x00000008
.L_1173:


//--------------------- .nv.info._Z35group_norm_nhwc_bwd_one_pass_kernelI11Fp32IOFp16WLi256ELi112ELi448EEv26Group_norm_nhwc_bwd_params --------------------------
	.section	.nv.info._Z35group_norm_nhwc_bwd_one_pass_kernelI11Fp32IOFp16WLi256ELi112ELi448EEv26Group_norm_nhwc_bwd_params,"",@"SHT_CUDA_INFO"
	.sectionflags	@""
	.align	4


	//----- nvinfo : EIATTR_CUDA_API_VERSION
	.align		4
        /*0000*/ 	.byte	0x04, 0x37
        /*0002*/ 	.short	(.L_1175 - .L_1174)
.L_1174:
        /*0004*/ 	.word	0x00000082


	//----- nvinfo : EIATTR_KPARAM_INFO
	.align		4
.L_1175:
        /*0008*/ 	.byte	0x04, 0x17
        /*000a*/ 	.short	(.L_1177 - .L_1176)
.L_1176:
        /*000c*/ 	.word	0x00000000
        /*0010*/ 	.short	0x0000
        /*0012*/ 	.short	0x0000
        /*0014*/ 	.byte	0x00, 0xf0, 0xe1, 0x02


	//----- nvinfo : EIATTR_SPARSE_MMA_MASK
	.align		4
.L_1177:
        /*0018*/ 	.byte	0x03, 0x50
        /*001a*/ 	.short	0x0000


	//----- nvinfo : EIATTR_MAXREG_COUNT
	.align		4
        /*001c*/ 	.byte	0x03, 0x1b
        /*001e*/ 	.short	0x0080


	//----- nvinfo : EIATTR_NUM_BARRIERS
	.align		4
        /*0020*/ 	.byte	0x02, 0x4c
        /*0022*/ 	.byte	0x01
	.zero		1


	//----- nvinfo : EIATTR_ANNOTATIONS
	.align		4
        /*0024*/ 	.byte	0x04, 0x55
        /*0026*/ 	.short	(.L_1179 - .L_1178)


	//   ....[0]....
.L_1178:
        /* <DEDUP_REMOVED lines=62> */


	//----- nvinfo : EIATTR_MERCURY_ISA_VERSION
	.align		4
.L_1179:
        /*03f8*/ 	.byte	0x03, 0x5f
        /*03fa*/ 	.short	0x0101


	//----- nvinfo : EIATTR_INT_WARP_WIDE_INSTR_OFFSETS
	.align		4
        /*03fc*/ 	.byte	0x04, 0x31
        /*03fe*/ 	.short	(.L_1181 - .L_1180)


	//   ....[0]....
.L_1180:
        /*0400*/ 	.word	0x0000b5d0


	//   ....[1]....
        /*0404*/ 	.word	0x0000c660


	//   ....[2]....
        /*0408*/ 	.word	0x0000c6a0


	//   ....[3]....
        /*040c*/ 	.word	0x0000c6e0


	//   ....[4]....
        /*0410*/ 	.word	0x0000c720


	//   ....[5]....
        /*0414*/ 	.word	0x0000c940


	//----- nvinfo : EIATTR_COOP_GROUP_MASK_REGIDS
	.align		4
.L_1181:
        /*0418*/ 	.byte	0x04, 0x29
        /*041a*/ 	.short	(.L_1183 - .L_1182)


	//   ....[0]....
.L_1182:
        /*041c*/ 	.word	0xffffffff


	//   ....[1]....
        /*0420*/ 	.word	0xffffffff


	//   ....[2]....
        /*0424*/ 	.word	0xffffffff


	//   ....[3]....
        /*0428*/ 	.word	0xffffffff


	//   ....[4]....
        /*042c*/ 	.word	0xffffffff


	//   ....[5]....
        /*0430*/ 	.word	0xffffffff


	//   ....[6]....
        /*0434*/ 	.word	0xffffffff


	//   ....[7]....
        /*0438*/ 	.word	0xffffffff


	//   ....[8]....
        /*043c*/ 	.word	0xffffffff


	//   ....[9]....
        /*0440*/ 	.word	0xffffffff


	//----- nvinfo : EIATTR_COOP_GROUP_INSTR_OFFSETS
	.align		4
.L_1183:
        /*0444*/ 	.byte	0x04, 0x28
        /*0446*/ 	.short	(.L_1185 - .L_1184)


	//   ....[0]....
.L_1184:
        /*0448*/ 	.word	0x0000b360


	//   ....[1]....
        /*044c*/ 	.word	0x0000b3a0


	//   ....[2]....
        /*0450*/ 	.word	0x0000b430


	//   ....[3]....
        /*0454*/ 	.word	0x0000b440


	//   ....[4]....
        /*0458*/ 	.word	0x0000b470


	//   ....[5]....
        /*045c*/ 	.word	0x0000b490


	//   ....[6]....
        /*0460*/ 	.word	0x0000b4d0


	//   ....[7]....
        /*0464*/ 	.word	0x0000b4e0


	//   ....[8]....
        /*0468*/ 	.word	0x0000b570


	//   ....[9]....
        /*046c*/ 	.word	0x0000b580


	//----- nvinfo : EIATTR_VRC_CTA_INIT_COUNT
	.align		4
.L_1185:
        /*0470*/ 	.byte	0x02, 0x4a
	.zero		1
	.zero		1


	//----- nvinfo : EIATTR_EXIT_INSTR_OFFSETS
	.align		4
        /*0474*/ 	.byte	0x04, 0x1c
        /*0476*/ 	.short	(.L_1187 - .L_1186)


	//   ....[0]....
.L_1186:
        /*0478*/ 	.word	0x0000d3e0


	//   ....[1]....
        /*047c*/ 	.word	0x0000d510


	//   ....[2]....
        /*0480*/ 	.word	0x0000db40


	//   ....[3]....
        /*0484*/ 	.word	0x0000e140


	//----- nvinfo : EIATTR_MAX_THREADS
	.align		4
.L_1187:
        /*0488*/ 	.byte	0x04, 0x05
        /*048a*/ 	.short	(.L_1189 - .L_1188)
.L_1188:
        /*048c*/ 	.word	0x000001c0
        /*0490*/ 	.word	0x00000001
        /*0494*/ 	.word	0x00000001


	//----- nvinfo : EIATTR_CRS_STACK_SIZE
	.align		4
.L_1189:
        /*0498*/ 	.byte	0x04, 0x1e
        /*049a*/ 	.short	(.L_1191 - .L_1190)
.L_1190:
        /*049c*/ 	.word	0x00000000


	//----- nvinfo : EIATTR_CBANK_PARAM_SIZE
	.align		4
.L_1191:
        /*04a0*/ 	.byte	0x03, 0x19
        /*04a2*/ 	.short	0x00b8


	//----- nvinfo : EIATTR_PARAM_CBANK
	.align		4
        /*04a4*/ 	.byte	0x04, 0x0a
        /*04a6*/ 	.short	(.L_1193 - .L_1192)
	.align		4
.L_1192:
        /*04a8*/ 	.word	index@(.nv.constant0._Z35group_norm_nhwc_bwd_one_pass_kernelI11Fp32IOFp16WLi256ELi112ELi448EEv26Group_norm_nhwc_bwd_params)
        /*04ac*/ 	.short	0x0380
        /*04ae*/ 	.short	0x00b8


	//----- nvinfo : EIATTR_SW_WAR
	.align		4
.L_1193:
        /*04b0*/ 	.byte	0x04, 0x36
        /*04b2*/ 	.short	(.L_1195 - .L_1194)
.L_1194:
        /*04b4*/ 	.word	0x00000008
.L_1195:


//--------------------- .nv.info._Z35group_norm_nhwc_bwd_one_pass_kernelI11Fp32IOFp16WLi512ELi112ELi448EEv26Group_norm_nhwc_bwd_params --------------------------
	.section	.nv.info._Z35group_norm_nhwc_bwd_one_pass_kernelI11Fp32IOFp16WLi512ELi112ELi448EEv26Group_norm_nhwc_bwd_params,"",@"SHT_CUDA_INFO"
	.sectionflags	@""
	.align	4


	//----- nvinfo : EIATTR_CUDA_API_VERSION
	.align		4
        /*0000*/ 	.byte	0x04, 0x37
        /*0002*/ 	.short	(.L_1197 - .L_1196)
.L_1196:
        /*0004*/ 	.word	0x00000082


	//----- nvinfo : EIATTR_KPARAM_INFO
	.align		4
.L_1197:
        /*0008*/ 	.byte	0x04, 0x17
        /*000a*/ 	.short	(.L_1199 - .L_1198)
.L_1198:
        /*000c*/ 	.word	0x00000000
        /*0010*/ 	.short	0x0000
        /*0012*/ 	.short	0x0000
        /*0014*/ 	.byte	0x00, 0xf0, 0xe1, 0x02


	//----- nvinfo : EIATTR_SPARSE_MMA_MASK
	.align		4
.L_1199:
        /*0018*/ 	.byte	0x03, 0x50
        /*001a*/ 	.short	0x0000


	//----- nvinfo : EIATTR_MAXREG_COUNT
	.align		4
        /*001c*/ 	.byte	0x03, 0x1b
        /*001e*/ 	.short	0x0080


	//----- nvinfo : EIATTR_NUM_BARRIERS
	.align		4
        /*0020*/ 	.byte	0x02, 0x4c
        /*0022*/ 	.byte	0x01
	.zero		1


	//----- nvinfo : EIATTR_ANNOTATIONS
	.align		4
        /*0024*/ 	.byte	0x04, 0x55
        /*0026*/ 	.short	(.L_1201 - .L_1200)


	//   ....[0]....
.L_1200:
        /* <DEDUP_REMOVED lines=683> */


	//----- nvinfo : EIATTR_MERCURY_ISA_VERSION
	.align		4
.L_1201:
        /*2ac8*/ 	.byte	0x03, 0x5f
        /*2aca*/ 	.short	0x0101


	//----- nvinfo : EIATTR_INT_WARP_WIDE_INSTR_OFFSETS
	.align		4
        /*2acc*/ 	.byte	0x04, 0x31
        /*2ace*/ 	.short	(.L_1203 - .L_1202)


	//   ....[0]....
.L_1202:
        /*2ad0*/ 	.word	0x0001b3b0


	//   ....[1]....
        /*2ad4*/ 	.word	0x0001c440


	//   ....[2]....
        /*2ad8*/ 	.word	0x0001c480


	//   ....[3]....
        /*2adc*/ 	.word	0x0001c4c0


	//   ....[4]....
        /*2ae0*/ 	.word	0x0001c500


	//   ....[5]....
        /*2ae4*/ 	.word	0x0001c720


	//----- nvinfo : EIATTR_COOP_GROUP_MASK_REGIDS
	.align		4
.L_1203:
        /*2ae8*/ 	.byte	0x04, 0x29
        /*2aea*/ 	.short	(.L_1205 - .L_1204)


	//   ....[0]....
.L_1204:
        /*2aec*/ 	.word	0xffffffff


	//   ....[1]....
        /*2af0*/ 	.word	0xffffffff


	//   ....[2]....
        /*2af4*/ 	.word	0xffffffff


	//   ....[3]....
        /*2af8*/ 	.word	0xffffffff


	//   ....[4]....
        /*2afc*/ 	.word	0xffffffff


	//   ....[5]....
        /*2b00*/ 	.word	0xffffffff


	//   ....[6]....
        /*2b04*/ 	.word	0xffffffff


	//   ....[7]....
        /*2b08*/ 	.word	0xffffffff


	//   ....[8]....
        /*2b0c*/ 	.word	0xffffffff


	//   ....[9]....
        /*2b10*/ 	.word	0xffffffff


	//----- nvinfo : EIATTR_COOP_GROUP_INSTR_OFFSETS
	.align		4
.L_1205:
        /*2b14*/ 	.byte	0x04, 0x28
        /*2b16*/ 	.short	(.L_1207 - .L_1206)


	//   ....[0]....
.L_1206:
        /*2b18*/ 	.word	0x0001b150


	//   ....[1]....
        /*2b1c*/ 	.word	0x0001b180


	//   ....[2]....
        /*2b20*/ 	.word	0x0001b210


	//   ....[3]....
        /*2b24*/ 	.word	0x0001b220


	//   ....[4]....
        /*2b28*/ 	.word	0x0001b270


	//   ....[5]....
        /*2b2c*/ 	.word	0x0001b280


	//   ....[6]....
        /*2b30*/ 	.word	0x0001b2b0


	//   ....[7]....
        /*2b34*/ 	.word	0x0001b2e0


	//   ....[8]....
        /*2b38*/ 	.word	0x0001b350


	//   ....[9]....
        /*2b3c*/ 	.word	0x0001b360


	//----- nvinfo : EIATTR_VRC_CTA_INIT_COUNT
	.align		4
.L_1207:
        /*2b40*/ 	.byte	0x02, 0x4a
	.zero		1
	.zero		1


	//----- nvinfo : EIATTR_EXIT_INSTR_OFFSETS
	.align		4
        /*2b44*/ 	.byte	0x04, 0x1c
        /*2b46*/ 	.short	(.L_1209 - .L_1208)


	//   ....[0]....
.L_1208:
        /*2b48*/ 	.word	0x0001d1c0


	//   ....[1]....
        /*2b4c*/ 	.word	0x0001d2f0


	//   ....[2]....
        /*2b50*/ 	.word	0x0001d910


	//   ....[3]....
        /*2b54*/ 	.word	0x0001df10


	//----- nvinfo : EIATTR_MAX_THREADS
	.align		4
.L_1209:
        /*2b58*/ 	.byte	0x04, 0x05
        /*2b5a*/ 	.short	(.L_1211 - .L_1210)
.L_1210:
        /*2b5c*/ 	.word	0x000001c0
        /*2b60*/ 	.word	0x00000001
        /*2b64*/ 	.word	0x00000001


	//----- nvinfo : EIATTR_CRS_STACK_SIZE
	.align		4
.L_1211:
        /*2b68*/ 	.byte	0x04, 0x1e
        /*2b6a*/ 	.short	(.L_1213 - .L_1212)
.L_1212:
        /*2b6c*/ 	.word	0x00000000


	//----- nvinfo : EIATTR_CBANK_PARAM_SIZE
	.align		4
.L_1213:
        /*2b70*/ 	.byte	0x03, 0x19
        /*2b72*/ 	.short	0x00b8


	//----- nvinfo : EIATTR_PARAM_CBANK
	.align		4
        /*2b74*/ 	.byte	0x04, 0x0a
        /*2b76*/ 	.short	(.L_1215 - .L_1214)
	.align		4
.L_1214:
        /*2b78*/ 	.word	index@(.nv.constant0._Z35group_norm_nhwc_bwd_one_pass_kernelI11Fp32IOFp16WLi512ELi112ELi448EEv26Group_norm_nhwc_bwd_params)
        /*2b7c*/ 	.short	0x0380
        /*2b7e*/ 	.short	0x00b8


	//----- nvinfo : EIATTR_SW_WAR
	.align		4
.L_1215:
        /*2b80*/ 	.byte	0x04, 0x36
        /*2b82*/ 	.short	(.L_1217 - .L_1216)
.L_1216:
        /*2b84*/ 	.word	0x00000008
.L_1217:


//--------------------- .nv.info._Z35group_norm_nhwc_fwd_one_pass_kernelI11Bf16IOFp32WLi64ELi112ELi448EEv26Group_norm_nhwc_fwd_params --------------------------
	.section	.nv.info._Z35group_norm_nhwc_fwd_one_pass_kernelI11Bf16IOFp32WLi64ELi112ELi448EEv26Group_norm_nhwc_fwd_params,"",@"SHT_CUDA_INFO"
	.sectionflags	@""
	.align	4


	//----- nvinfo : EIATTR_CUDA_API_VERSION
	.align		4
        /*0000*/ 	.byte	0x04, 0x37
        /*0002*/ 	.short	(.L_1219 - .L_1218)
.L_1218:
        /*0004*/ 	.word	0x00000082


	//----- nvinfo : EIATTR_KPARAM_INFO
	.align		4
.L_1219:
        /*0008*/ 	.byte	0x04, 0x17
        /*000a*/ 	.short	(.L_1221 - .L_1220)
.L_1220:
        /*000c*/ 	.word	0x00000000
        /*0010*/ 	.short	0x0000
        /*0012*/ 	.short	0x0000
        /*0014*/ 	.byte	0x00, 0xf0, 0x81, 0x02


	//----- nvinfo : EIATTR_SPARSE_MMA_MASK
	.align		4
.L_1221:
        /*0018*/ 	.byte	0x03, 0x50
        /*001a*/ 	.short	0x0000


	//----- nvinfo : EIATTR_MAXREG_COUNT
	.align		4
        /*001c*/ 	.byte	0x03, 0x1b
        /*001e*/ 	.short	0x0080


	//----- nvinfo : EIATTR_NUM_BARRIERS
	.align		4
        /*0020*/ 	.byte	0x02, 0x4c
        /*0022*/ 	.byte	0x01
	.zero		1


	//----- nvinfo : EIATTR_MERCURY_ISA_VERSION
	.align		4
        /*0024*/ 	.byte	0x03, 0x5f
        /*0026*/ 	.short	0x0101


	//----- nvinfo : EIATTR_COOP_GROUP_MASK_REGIDS
	.align		4
        /*0028*/ 	.byte	0x04, 0x29
        /*002a*/ 	.short	(.L_1223 - .L_1222)


	//   ....[0]....
.L_1222:
        /*002c*/ 	.word	0xffffffff


	//   ....[1]....
        /*0030*/ 	.word	0xffffffff


	//   ....[2]....
        /*0034*/ 	.word	0xffffffff


	//   ....[3]....
        /*0038*/ 	.word	0xffffffff


	//   ....[4]....
        /*003c*/ 	.word	0xffffffff


	//   ....[5]....
        /*0040*/ 	.word	0xffffffff


	//   ....[6]....
        /*0044*/ 	.word	0xffffffff


	//   ....[7]....
        /*0048*/ 	.word	0xffffffff


	//   ....[8]....
        /*004c*/ 	.word	0xffffffff


	//   ....[9]....
        /*0050*/ 	.word	0xffffffff


	//----- nvinfo : EIATTR_COOP_GROUP_INSTR_OFFSETS
	.align		4
.L_1223:
        /*0054*/ 	.byte	0x04, 0x28
        /*0056*/ 	.short	(.L_1225 - .L_1224)


	//   ....[0]....
.L_1224:
        /*0058*/ 	.word	0x00001050


	//   ....[1]....
        /*005c*/ 	.word	0x00001060


	//   ....[2]....
        /*0060*/ 	.word	0x00001090


	//   ....[3]....
        /*0064*/ 	.word	0x000010a0


	//   ....[4]....
        /*0068*/ 	.word	0x000010e0


	//   ....[5]....
        /*006c*/ 	.word	0x000010f0


	//   ....[6]....
        /*0070*/ 	.word	0x00001130


	//   ....[7]....
        /*0074*/ 	.word	0x00001140


	//   ....[8]....
        /*0078*/ 	.word	0x000011b0


	//   ....[9]....
        /*007c*/ 	.word	0x000011c0


	//----- nvinfo : EIATTR_VRC_CTA_INIT_COUNT
	.align		4
.L_1225:
        /*0080*/ 	.byte	0x02, 0x4a
	.zero		1
	.zero		1


	//----- nvinfo : EIATTR_EXIT_INSTR_OFFSETS
	.align		4
        /*0084*/ 	.byte	0x04, 0x1c
        /*0086*/ 	.short	(.L_1227 - .L_1226)


	//   ....[0]....
.L_1226:
        /*0088*/ 	.word	0x00000060


	//   ....[1]....
        /*008c*/ 	.word	0x00003e60


	//----- nvinfo : EIATTR_MAX_THREADS
	.align		4
.L_1227:
        /*0090*/ 	.byte	0x04, 0x05
        /*0092*/ 	.short	(.L_1229 - .L_1228)
.L_1228:
        /*0094*/ 	.word	0x000001c0
        /*0098*/ 	.word	0x00000001
        /*009c*/ 	.word	0x00000001


	//----- nvinfo : EIATTR_CRS_STACK_SIZE
	.align		4
.L_1229:
        /*00a0*/ 	.byte	0x04, 0x1e
        /*00a2*/ 	.short	(.L_1231 - .L_1230)
.L_1230:
        /*00a4*/ 	.word	0x00000000


	//----- nvinfo : EIATTR_CBANK_PARAM_SIZE
	.align		4
.L_1231:
        /*00a8*/ 	.byte	0x03, 0x19
        /*00aa*/ 	.short	0x00a0


	//----- nvinfo : EIATTR_PARAM_CBANK
	.align		4
        /*00ac*/ 	.byte	0x04, 0x0a
        /*00ae*/ 	.short	(.L_1233 - .L_1232)
	.align		4
.L_1232:
        /*00b0*/ 	.word	index@(.nv.constant0._Z35group_norm_nhwc_fwd_one_pass_kernelI11Bf16IOFp32WLi64ELi112ELi448EEv26Group_norm_nhwc_fwd_params)
        /*00b4*/ 	.short	0x0380
        /*00b6*/ 	.short	0x00a0


	//----- nvinfo : EIATTR_SW_WAR
	.align		4
.L_1233:
        /*00b8*/ 	.byte	0x04, 0x36
        /*00ba*/ 	.short	(.L_1235 - .L_1234)
.L_1234:
        /*00bc*/ 	.word	0x00000008
.L_1235:


//--------------------- .nv.info._Z35group_norm_nhwc_fwd_one_pass_kernelI11Bf16IOFp32WLi128ELi112ELi448EEv26Group_norm_nhwc_fwd_params --------------------------
	.section	.nv.info._Z35group_norm_nhwc_fwd_one_pass_kernelI11Bf16IOFp32WLi128ELi112ELi448EEv26Group_norm_nhwc_fwd_params,"",@"SHT_CUDA_INFO"
	.sectionflags	@""
	.align	4


	//----- nvinfo : EIATTR_CUDA_API_VERSION
	.align		4
        /*0000*/ 	.byte	0x04, 0x37
        /*0002*/ 	.short	(.L_1237 - .L_1236)
.L_1236:
        /*0004*/ 	.word	0x00000082


	//----- nvinfo : EIATTR_KPARAM_INFO
	.align		4
.L_1237:
        /*0008*/ 	.byte	0x04, 0x17
        /*000a*/ 	.short	(.L_1239 - .L_1238)
.L_1238:
        /*000c*/ 	.word	0x00000000
        /*0010*/ 	.short	0x0000
        /*0012*/ 	.short	0x0000
        /*0014*/ 	.byte	0x00, 0xf0, 0x81, 0x02


	//----- nvinfo : EIATTR_SPARSE_MMA_MASK
	.align		4
.L_1239:
        /*0018*/ 	.byte	0x03, 0x50
        /*001a*/ 	.short	0x0000


	//----- nvinfo : EIATTR_MAXREG_COUNT
	.align		4
        /*001c*/ 	.byte	0x03, 0x1b
        /*001e*/ 	.short	0x0080


	//----- nvinfo : EIATTR_NUM_BARRIERS
	.align		4
        /*0020*/ 	.byte	0x02, 0x4c
        /*0022*/ 	.byte	0x01
	.zero		1


	//----- nvinfo : EIATTR_MERCURY_ISA_VERSION
	.align		4
        /*0024*/ 	.byte	0x03, 0x5f
        /*0026*/ 	.short	0x0101


	//----- nvinfo : EIATTR_COOP_GROUP_MASK_REGIDS
	.align		4
        /*0028*/ 	.byte	0x04, 0x29
        /*002a*/ 	.short	(.L_1241 - .L_1240)


	//   ....[0]....
.L_1240:
        /*002c*/ 	.word	0xffffffff


	//   ....[1]....
        /*0030*/ 	.word	0xffffffff


	//   ....[2]....
        /*0034*/ 	.word	0xffffffff


	//   ....[3]....
        /*0038*/ 	.word	0xffffffff


	//   ....[4]....
        /*003c*/ 	.word	0xffffffff


	//   ....[5]....
        /*0040*/ 	.word	0xffffffff


	//   ....[6]....
        /*0044*/ 	.word	0xffffffff


	//   ....[7]....
        /*0048*/ 	.word	0xffffffff


	//   ....[8]....
        /*004c*/ 	.word	0xffffffff


	//   ....[9]....
        /*0050*/ 	.word	0xffffffff


	//----- nvinfo : EIATTR_COOP_GROUP_INSTR_OFFSETS
	.align		4
.L_1241:
        /*0054*/ 	.byte	0x04, 0x28
        /*0056*/ 	.short	(.L_1243 - .L_1242)


	//   ....[0]....
.L_1242:
        /*0058*/ 	.word	0x00001c20


	//   ....[1]....
        /*005c*/ 	.word	0x00001c30


	//   ....[2]....
        /*0060*/ 	.word	0x00001c70


	//   ....[3]....
        /*0064*/ 	.word	0x00001c80


	//   ....[4]....
        /*0068*/ 	.word	0x00001cc0


	//   ....[5]....
        /*006c*/ 	.word	0x00001cd0


	//   ....[6]....
        /*0070*/ 	.word	0x00001d10


	//   ....[7]....
        /*0074*/ 	.word	0x00001d20


	//   ....[8]....
        /*0078*/ 	.word	0x00001da0


	//   ....[9]....
        /*007c*/ 	.word	0x00001db0


	//----- nvinfo : EIATTR_VRC_CTA_INIT_COUNT
	.align		4
.L_1243:
        /*0080*/ 	.byte	0x02, 0x4a
	.zero		1
	.zero		1


	//----- nvinfo : EIATTR_EXIT_INSTR_OFFSETS
	.align		4
        /*0084*/ 	.byte	0x04, 0x1c
        /*0086*/ 	.short	(.L_1245 - .L_1244)


	//   ....[0]....
.L_1244:
        /*0088*/ 	.word	0x00000060


	//   ....[1]....
        /*008c*/ 	.word	0x000065c0


	//----- nvinfo : EIATTR_MAX_THREADS
	.align		4
.L_1245:
        /*0090*/ 	.byte	0x04, 0x05
        /*0092*/ 	.short	(.L_1247 - .L_1246)
.L_1246:
        /*0094*/ 	.word	0x000001c0
        /*0098*/ 	.word	0x00000001
        /*009c*/ 	.word	0x00000001


	//----- nvinfo : EIATTR_CRS_STACK_SIZE
	.align		4
.L_1247:
        /*00a0*/ 	.byte	0x04, 0x1e
        /*00a2*/ 	.short	(.L_1249 - .L_1248)
.L_1248:
        /*00a4*/ 	.word	0x00000000


	//----- nvinfo : EIATTR_CBANK_PARAM_SIZE
	.align		4
.L_1249:
        /*00a8*/ 	.byte	0x03, 0x19
        /*00aa*/ 	.short	0x00a0


	//----- nvinfo : EIATTR_PARAM_CBANK
	.align		4
        /*00ac*/ 	.byte	0x04, 0x0a
        /*00ae*/ 	.short	(.L_1251 - .L_1250)
	.align		4
.L_1250:
        /*00b0*/ 	.word	index@(.nv.constant0._Z35group_norm_nhwc_fwd_one_pass_kernelI11Bf16IOFp32WLi128ELi112ELi448EEv26Group_norm_nhwc_fwd_params)
        /*00b4*/ 	.short	0x0380
        /*00b6*/ 	.short	0x00a0


	//----- nvinfo : EIATTR_SW_WAR
	.align		4
.L_1251:
        /*00b8*/ 	.byte	0x04, 0x36
        /*00ba*/ 	.short	(.L_1253 - .L_1252)
.L_1252:
        /*00bc*/ 	.word	0x00000008
.L_1253:


//--------------------- .nv.info._Z35group_norm_nhwc_fwd_one_pass_kernelI11Bf16IOFp32WLi256ELi112ELi448EEv26Group_norm_nhwc_fwd_params --------------------------
	.section	.nv.info._Z35group_norm_nhwc_fwd_one_pass_kernelI11Bf16IOFp32WLi256ELi112ELi448EEv26Group_norm_nhwc_fwd_params,"",@"SHT_CUDA_INFO"
	.sectionflags	@""
	.align	4


	//----- nvinfo : EIATTR_CUDA_API_VERSION
	.align		4
        /*0000*/ 	.byte	0x04, 0x37
        /*0002*/ 	.short	(.L_1255 - .L_1254)
.L_1254:
        /*0004*/ 	.word	0x00000082


	//----- nvinfo : EIATTR_KPARAM_INFO
	.align		4
.L_1255:
        /*0008*/ 	.byte	0x04, 0x17
        /*000a*/ 	.short	(.L_1257 - .L_1256)
.L_1256:
        /*000c*/ 	.word	0x00000000
        /*0010*/ 	.short	0x0000
        /*0012*/ 	.short	0x0000
        /*0014*/ 	.byte	0x00, 0xf0, 0x81, 0x02


	//----- nvinfo : EIATTR_SPARSE_MMA_MASK
	.align		4
.L_1257:
        /*0018*/ 	.byte	0x03, 0x50
        /*001a*/ 	.short	0x0000


	//----- nvinfo : EIATTR_MAXREG_COUNT
	.align		4
        /*001c*/ 	.byte	0x03, 0x1b
        /*001e*/ 	.short	0x0080


	//----- nvinfo : EIATTR_NUM_BARRIERS
	.align		4
        /*0020*/ 	.byte	0x02, 0x4c
        /*0022*/ 	.byte	0x01
	.zero		1


	//----- nvinfo : EIATTR_MERCURY_ISA_VERSION
	.align		4
        /*0024*/ 	.byte	0x03, 0x5f
        /*0026*/ 	.short	0x0101


	//----- nvinfo : EIATTR_COOP_GROUP_MASK_REGIDS
	.align		4
        /*0028*/ 	.byte	0x04, 0x29
        /*002a*/ 	.short	(.L_1259 - .L_1258)


	//   ....[0]....
.L_1258:
        /*002c*/ 	.word	0xffffffff


	//   ....[1]....
        /*0030*/ 	.word	0xffffffff


	//   ....[2]....
        /*0034*/ 	.word	0xffffffff


	//   ....[3]....
        /*0038*/ 	.word	0xffffffff


	//   ....[4]....
        /*003c*/ 	.word	0xffffffff


	//   ....[5]....
        /*0040*/ 	.word	0xffffffff


	//   ....[6]....
        /*0044*/ 	.word	0xffffffff


	//   ....[7]....
        /*0048*/ 	.word	0xffffffff


	//   ....[8]....
        /*004c*/ 	.word	0xffffffff


	//   ....[9]....
        /*0050*/ 	.word	0xffffffff


	//----- nvinfo : EIATTR_COOP_GROUP_INSTR_OFFSETS
	.align		4
.L_1259:
        /*0054*/ 	.byte	0x04, 0x28
        /*0056*/ 	.short	(.L_1261 - .L_1260)


	//   ....[0]....
.L_1260:
        /*0058*/ 	.word	0x000033b0


	//   ....[1]....
        /*005c*/ 	.word	0x000033c0


	//   ....[2]....
        /*0060*/ 	.word	0x00003400


	//   ....[3]....
        /*0064*/ 	.word	0x00003410


	//   ....[4]....
        /*0068*/ 	.word	0x00003450


	//   ....[5]....
        /*006c*/ 	.word	0x00003460


	//   ....[6]....
        /*0070*/ 	.word	0x000034a0


	//   ....[7]....
        /*0074*/ 	.word	0x000034b0


	//   ....[8]....
        /*0078*/ 	.word	0x00003540


	//   ....[9]....
        /*007c*/ 	.word	0x00003550


	//----- nvinfo : EIATTR_VRC_CTA_INIT_COUNT
	.align		4
.L_1261:
        /*0080*/ 	.byte	0x02, 0x4a
	.zero		1
	.zero		1


	//----- nvinfo : EIATTR_EXIT_INSTR_OFFSETS
	.align		4
        /*0084*/ 	.byte	0x04, 0x1c
        /*0086*/ 	.short	(.L_1263 - .L_1262)


	//   ....[0]....
.L_1262:
        /*0088*/ 	.word	0x00000060


	//   ....[1]....
        /*008c*/ 	.word	0x0000ba50


	//----- nvinfo : EIATTR_MAX_THREADS
	.align		4
.L_1263:
        /*0090*/ 	.byte	0x04, 0x05
        /*0092*/ 	.short	(.L_1265 - .L_1264)
.L_1264:
        /*0094*/ 	.word	0x000001c0
        /*0098*/ 	.word	0x00000001
        /*009c*/ 	.word	0x00000001


	//----- nvinfo : EIATTR_CRS_STACK_SIZE
	.align		4
.L_1265:
        /*00a0*/ 	.byte	0x04, 0x1e
        /*00a2*/ 	.short	(.L_1267 - .L_1266)
.L_1266:
        /*00a4*/ 	.word	0x00000000


	//----- nvinfo : EIATTR_CBANK_PARAM_SIZE
	.align		4
.L_1267:
        /*00a8*/ 	.byte	0x03, 0x19
        /*00aa*/ 	.short	0x00a0


	//----- nvinfo : EIATTR_PARAM_CBANK
	.align		4
        /*00ac*/ 	.byte	0x04, 0x0a
        /*00ae*/ 	.short	(.L_1269 - .L_1268)
	.align		4
.L_1268:
        /*00b0*/ 	.word	index@(.nv.constant0._Z35group_norm_nhwc_fwd_one_pass_kernelI11Bf16IOFp32WLi256ELi112ELi448EEv26Group_norm_nhwc_fwd_params)
        /*00b4*/ 	.short	0x0380
        /*00b6*/ 	.short	0x00a0


	//----- nvinfo : EIATTR_SW_WAR
	.align		4
.L_1269:
        /*00b8*/ 	.byte	0x04, 0x36
        /*00ba*/ 	.short	(.L_1271 - .L_1270)
.L_1270:
        /*00bc*/ 	.word	0x00000008
.L_1271:


//--------------------- .nv.info._Z35group_norm_nhwc_fwd_one_pass_kernelI11Bf16IOFp32WLi512ELi112ELi448EEv26Group_norm_nhwc_fwd_params --------------------------
	.section	.nv.info._Z35group_norm_nhwc_fwd_one_pass_kernelI11Bf16IOFp32WLi512ELi112ELi448EEv26Group_norm_nhwc_fwd_params,"",@"SHT_CUDA_INFO"
	.sectionflags	@""
	.align	4


	//----- nvinfo : EIATTR_CUDA_API_VERSION
	.align		4
        /*0000*/ 	.byte	0x04, 0x37
        /*0002*/ 	.short	(.L_1273 - .L_1272)
.L_1272:
        /*0004*/ 	.word	0x00000082


	//----- nvinfo : EIATTR_KPARAM_INFO
	.align		4
.L_1273:
        /*0008*/ 	.byte	0x04, 0x17
        /*000a*/ 	.short	(.L_1275 - .L_1274)
.L_1274:
        /*000c*/ 	.word	0x00000000
        /*0010*/ 	.short	0x0000
        /*0012*/ 	.short	0x0000
        /*0014*/ 	.byte	0x00, 0xf0, 0x81, 0x02


	//----- nvinfo : EIATTR_SPARSE_MMA_MASK
	.align		4
.L_1275:
        /*0018*/ 	.byte	0x03, 0x50
        /*001a*/ 	.short	0x0000


	//----- nvinfo : EIATTR_MAXREG_COUNT
	.align		4
        /*001c*/ 	.byte	0x03, 0x1b
        /*001e*/ 	.short	0x0080


	//----- nvinfo : EIATTR_NUM_BARRIERS
	.align		4
        /*0020*/ 	.byte	0x02, 0x4c
        /*0022*/ 	.byte	0x01
	.zero		1


	//----- nvinfo : EIATTR_ANNOTATIONS
	.align		4
        /*0024*/ 	.byte	0x04, 0x55
        /*0026*/ 	.short	(.L_1277 - .L_1276)


	//   ....[0]....
.L_1276:
        /* <DEDUP_REMOVED lines=146> */


	//----- nvinfo : EIATTR_MERCURY_ISA_VERSION
	.align		4
.L_1277:
        /*0938*/ 	.byte	0x03, 0x5f
        /*093a*/ 	.short	0x0101


	//----- nvinfo : EIATTR_INT_WARP_WIDE_INSTR_OFFSETS
	.align		4
        /*093c*/ 	.byte	0x04, 0x31
        /*093e*/ 	.short	(.L_1279 - .L_1278)


	//   ....[0]....
.L_1278:
        /*0940*/ 	.word	0x00009cc0


	//   ....[1]....
        /*0944*/ 	.word	0x00009cf0


	//   ....[2]....
        /*0948*/ 	.word	0x00009d30


	//   ....[3]....
        /*094c*/ 	.word	0x00009f30


	//   ....[4]....
        /*0950*/ 	.word	0x00009f60


	//   ....[5]....
        /*0954*/ 	.word	0x00009fa0


	//   ....[6]....
        /*0958*/ 	.word	0x00009fd0


	//   ....[7]....
        /*095c*/ 	.word	0x0000a010


	//   ....[8]....
        /*0960*/ 	.word	0x0000a3a0


	//   ....[9]....
        /*0964*/ 	.word	0x0000a3d0


	//   ....[10]....
        /*0968*/ 	.word	0x0000a3f0


	//   ....[11]....
        /*096c*/ 	.word	0x0000a410


	//   ....[12]....
        /*0970*/ 	.word	0x0000a660


	//   ....[13]....
        /*0974*/ 	.word	0x0000a680


	//----- nvinfo : EIATTR_COOP_GROUP_MASK_REGIDS
	.align		4
.L_1279:
        /*0978*/ 	.byte	0x04, 0x29
        /*097a*/ 	.short	(.L_1281 - .L_1280)


	//   ....[0]....
.L_1280:
        /*097c*/ 	.word	0xffffffff


	//   ....[1]....
        /*0980*/ 	.word	0xffffffff


	//   ....[2]....
        /*0984*/ 	.word	0xffffffff


	//   ....[3]....
        /*0988*/ 	.word	0xffffffff


	//   ....[4]....
        /*098c*/ 	.word	0xffffffff


	//   ....[5]....
        /*0990*/ 	.word	0xffffffff


	//   ....[6]....
        /*0994*/ 	.word	0xffffffff


	//   ....[7]....
        /*0998*/ 	.word	0xffffffff


	//   ....[8]....
        /*099c*/ 	.word	0xffffffff


	//   ....[9]....
        /*09a0*/ 	.word	0xffffffff


	//----- nvinfo : EIATTR_COOP_GROUP_INSTR_OFFSETS
	.align		4
.L_1281:
        /*09a4*/ 	.byte	0x04, 0x28
        /*09a6*/ 	.short	(.L_1283 - .L_1282)


	//   ....[0]....
.L_1282:
        /*09a8*/ 	.word	0x000092a0


	//   ....[1]....
        /*09ac*/ 	.word	0x000092b0


	//   ....[2]....
        /*09b0*/ 	.word	0x000092f0


	//   ....[3]....
        /*09b4*/ 	.word	0x00009300


	//   ....[4]....
        /*09b8*/ 	.word	0x00009340


	//   ....[5]....
        /*09bc*/ 	.word	0x00009350


	//   ....[6]....
        /*09c0*/ 	.word	0x000093a0


	//   ....[7]....
        /*09c4*/ 	.word	0x000093b0


	//   ....[8]....
        /*09c8*/ 	.word	0x00009510


	//   ....[9]....
        /*09cc*/ 	.word	0x00009530


	//----- nvinfo : EIATTR_VRC_CTA_INIT_COUNT
	.align		4
.L_1283:
        /*09d0*/ 	.byte	0x02, 0x4a
	.zero		1
	.zero		1


	//----- nvinfo : EIATTR_EXIT_INSTR_OFFSETS
	.align		4
        /*09d4*/ 	.byte	0x04, 0x1c
        /*09d6*/ 	.short	(.L_1285 - .L_1284)


	//   ....[0]....
.L_1284:
        /*09d8*/ 	.word	0x00000080


	//   ....[1]....
        /*09dc*/ 	.word	0x0000c320


	//----- nvinfo : EIATTR_MAX_THREADS
	.align		4
.L_1285:
        /*09e0*/ 	.byte	0x04, 0x05
        /*09e2*/ 	.short	(.L_1287 - .L_1286)
.L_1286:
        /*09e4*/ 	.word	0x000001c0
        /*09e8*/ 	.word	0x00000001
        /*09ec*/ 	.word	0x00000001


	//----- nvinfo : EIATTR_CRS_STACK_SIZE
	.align		4
.L_1287:
        /*09f0*/ 	.byte	0x04, 0x1e
        /*09f2*/ 	.short	(.L_1289 - .L_1288)
.L_1288:
        /*09f4*/ 	.word	0x00000000


	//----- nvinfo : EIATTR_CBANK_PARAM_SIZE
	.align		4
.L_1289:
        /*09f8*/ 	.byte	0x03, 0x19
        /*09fa*/ 	.short	0x00a0


	//----- nvinfo : EIATTR_PARAM_CBANK
	.align		4
        /*09fc*/ 	.byte	0x04, 0x0a
        /*09fe*/ 	.short	(.L_1291 - .L_1290)
	.align		4
.L_1290:
        /*0a00*/ 	.word	index@(.nv.constant0._Z35group_norm_nhwc_fwd_one_pass_kernelI11Bf16IOFp32WLi512ELi112ELi448EEv26Group_norm_nhwc_fwd_params)
        /*0a04*/ 	.short	0x0380
        /*0a06*/ 	.short	0x00a0


	//----- nvinfo : EIATTR_SW_WAR
	.align		4
.L_1291:
        /*0a08*/ 	.byte	0x04, 0x36
        /*0a0a*/ 	.short	(.L_1293 - .L_1292)
.L_1292:
        /*0a0c*/ 	.word	0x00000008
.L_1293:


//--------------------- .nv.info._Z35group_norm_nhwc_fwd_one_pass_kernelI11Bf16IOBf16WLi64ELi112ELi448EEv26Group_norm_nhwc_fwd_params --------------------------
	.section	.nv.info._Z35group_norm_nhwc_fwd_one_pass_kernelI11Bf16IOBf16WLi64ELi112ELi448EEv26Group_norm_nhwc_fwd_params,"",@"SHT_CUDA_INFO"
	.sectionflags	@""
	.align	4


	//----- nvinfo : EIATTR_CUDA_API_VERSION
	.align		4
        /*0000*/ 	.byte	0x04, 0x37
        /*0002*/ 	.short	(.L_1295 - .L_1294)
.L_1294:
        /*0004*/ 	.word	0x00000082


	//----- nvinfo : EIATTR_KPARAM_INFO
	.align		4
.L_1295:
        /*0008*/ 	.byte	0x04, 0x17
        /*000a*/ 	.short	(.L_1297 - .L_1296)
.L_1296:
        /*000c*/ 	.word	0x00000000
        /*0010*/ 	.short	0x0000
        /*0012*/ 	.short	0x0000
        /*0014*/ 	.byte	0x00, 0xf0, 0x81, 0x02


	//----- nvinfo : EIATTR_SPARSE_MMA_MASK
	.align		4
.L_1297:
        /*0018*/ 	.byte	0x03, 0x50
        /*001a*/ 	.short	0x0000


	//----- nvinfo : EIATTR_MAXREG_COUNT
	.align		4
        /*001c*/ 	.byte	0x03, 0x1b
        /*001e*/ 	.short	0x0080


	//----- nvinfo : EIATTR_NUM_BARRIERS
	.align		4
        /*0020*/ 	.byte	0x02, 0x4c
        /*0022*/ 	.byte	0x01
	.zero		1


	//----- nvinfo : EIATTR_MERCURY_ISA_VERSION
	.align		4
        /*0024*/ 	.byte	0x03, 0x5f
        /*0026*/ 	.short	0x0101


	//----- nvinfo : EIATTR_COOP_GROUP_MASK_REGIDS
	.align		4
        /*0028*/ 	.byte	0x04, 0x29
        /*002a*/ 	.short	(.L_1299 - .L_1298)


	//   ....[0]....
.L_1298:
        /*002c*/ 	.word	0xffffffff


	//   ....[1]....
        /*0030*/ 	.word	0xffffffff


	//   ....[2]....
        /*0034*/ 	.word	0xffffffff


	//   ....[3]....
        /*0038*/ 	.word	0xffffffff


	//   ....[4]....
        /*003c*/ 	.word	0xffffffff


	//   ....[5]....
        /*0040*/ 	.word	0xffffffff


	//   ....[6]....
        /*0044*/ 	.word	0xffffffff


	//   ....[7]....
        /*0048*/ 	.word	0xffffffff


	//   ....[8]....
        /*004c*/ 	.word	0xffffffff


	//   ....[9]....
        /*0050*/ 	.word	0xffffffff


	//----- nvinfo : EIATTR_COOP_GROUP_INSTR_OFFSETS
	.align		4
.L_1299:
        /*0054*/ 	.byte	0x04, 0x28
        /*0056*/ 	.short	(.L_1301 - .L_1300)


	//   ....[0]....
.L_1300:
        /*0058*/ 	.word	0x00001040


	//   ....[1]....
        /*005c*/ 	.word	0x00001050


	//   ....[2]....
        /*0060*/ 	.word	0x00001080


	//   ....[3]....
        /*0064*/ 	.word	0x00001090


	//   ....[4]....
        /*0068*/ 	.word	0x000010d0


	//   ....[5]....
        /*006c*/ 	.word	0x000010e0


	//   ....[6]....
        /*0070*/ 	.word	0x00001120


	//   ....[7]....
        /*0074*/ 	.word	0x00001130


	//   ....[8]....
        /*0078*/ 	.word	0x000011c0


	//   ....[9]....
        /*007c*/ 	.word	0x000011d0


	//----- nvinfo : EIATTR_VRC_CTA_INIT_COUNT
	.align		4
.L_1301:
        /*0080*/ 	.byte	0x02, 0x4a
	.zero		1
	.zero		1


	//----- nvinfo : EIATTR_EXIT_INSTR_OFFSETS
	.align		4
        /*0084*/ 	.byte	0x04, 0x1c
        /*0086*/ 	.short	(.L_1303 - .L_1302)


	//   ....[0]....
.L_1302:
        /*0088*/ 	.word	0x00000060


	//   ....[1]....
        /*008c*/ 	.word	0x00003ed0


	//----- nvinfo : EIATTR_MAX_THREADS
	.align		4
.L_1303:
        /*0090*/ 	.byte	0x04, 0x05
        /*0092*/ 	.short	(.L_1305 - .L_1304)
.L_1304:
        /*0094*/ 	.word	0x000001c0
        /*0098*/ 	.word	0x00000001
        /*009c*/ 	.word	0x00000001


	//----- nvinfo : EIATTR_CRS_STACK_SIZE
	.align		4
.L_1305:
        /*00a0*/ 	.byte	0x04, 0x1e
        /*00a2*/ 	.short	(.L_1307 - .L_1306)
.L_1306:
        /*00a4*/ 	.word	0x00000000


	//----- nvinfo : EIATTR_CBANK_PARAM_SIZE
	.align		4
.L_1307:
        /*00a8*/ 	.byte	0x03, 0x19
        /*00aa*/ 	.short	0x00a0


	//----- nvinfo : EIATTR_PARAM_CBANK
	.align		4
        /*00ac*/ 	.byte	0x04, 0x0a
        /*00ae*/ 	.short	(.L_1309 - .L_1308)
	.align		4
.L_1308:
        /*00b0*/ 	.word	index@(.nv.constant0._Z35group_norm_nhwc_fwd_one_pass_kernelI11Bf16IOBf16WLi64ELi112ELi448EEv26Group_norm_nhwc_fwd_params)
        /*00b4*/ 	.short	0x0380
        /*00b6*/ 	.short	0x00a0


	//----- nvinfo : EIATTR_SW_WAR
	.align		4
.L_1309:
        /*00b8*/ 	.byte	0x04, 0x36
        /*00ba*/ 	.short	(.L_1311 - .L_1310)
.L_1310:
        /*00bc*/ 	.word	0x00000008
.L_1311:


//--------------------- .nv.info._Z35group_norm_nhwc_fwd_one_pass_kernelI11Bf16IOBf16WLi128ELi112ELi448EEv26Group_norm_nhwc_fwd_params --------------------------
	.section	.nv.info._Z35group_norm_nhwc_fwd_one_pass_kernelI11Bf16IOBf16WLi128ELi112ELi448EEv26Group_norm_nhwc_fwd_params,"",@"SHT_CUDA_INFO"
	.sectionflags	@""
	.align	4


	//----- nvinfo : EIATTR_CUDA_API_VERSION
	.align		4
        /*0000*/ 	.byte	0x04, 0x37
        /*0002*/ 	.short	(.L_1313 - .L_1312)
.L_1312:
        /*0004*/ 	.word	0x00000082


	//----- nvinfo : EIATTR_KPARAM_INFO
	.align		4
.L_1313:
        /*0008*/ 	.byte	0x04, 0x17
        /*000a*/ 	.short	(.L_1315 - .L_1314)
.L_1314:
        /*000c*/ 	.word	0x00000000
        /*0010*/ 	.short	0x0000
        /*0012*/ 	.short	0x0000
        /*0014*/ 	.byte	0x00, 0xf0, 0x81, 0x02


	//----- nvinfo : EIATTR_SPARSE_MMA_MASK
	.align		4
.L_1315:
        /*0018*/ 	.byte	0x03, 0x50
        /*001a*/ 	.short	0x0000


	//----- nvinfo : EIATTR_MAXREG_COUNT
	.align		4
        /*001c*/ 	.byte	0x03, 0x1b
        /*001e*/ 	.short	0x0080


	//----- nvinfo : EIATTR_NUM_BARRIERS
	.align		4
        /*0020*/ 	.byte	0x02, 0x4c
        /*0022*/ 	.byte	0x01
	.zero		1


	//----- nvinfo : EIATTR_MERCURY_ISA_VERSION
	.align		4
        /*0024*/ 	.byte	0x03, 0x5f
        /*0026*/ 	.short	0x0101


	//----- nvinfo : EIATTR_COOP_GROUP_MASK_REGIDS
	.align		4
        /*0028*/ 	.byte	0x04, 0x29
        /*002a*/ 	.short	(.L_1317 - .L_1316)


	//   ....[0]....
.L_1316:
        /*002c*/ 	.word	0xffffffff


	//   ....[1]....
        /*0030*/ 	.word	0xffffffff


	//   ....[2]....
        /*0034*/ 	.word	0xffffffff


	//   ....[3]....
        /*0038*/ 	.word	0xffffffff


	//   ....[4]....
        /*003c*/ 	.word	0xffffffff


	//   ....[5]....
        /*0040*/ 	.word	0xffffffff


	//   ....[6]....
        /*0044*/ 	.word	0xffffffff


	//   ....[7]....
        /*0048*/ 	.word	0xffffffff


	//   ....[8]....
        /*004c*/ 	.word	0xffffffff


	//   ....[9]....
        /*0050*/ 	.word	0xffffffff


	//----- nvinfo : EIATTR_COOP_GROUP_INSTR_OFFSETS
	.align		4
.L_1317:
        /*0054*/ 	.byte	0x04, 0x28
        /*0056*/ 	.short	(.L_1319 - .L_1318)


	//   ....[0]....
.L_1318:
        /*0058*/ 	.word	0x00001c20


	//   ....[1]....
        /*005c*/ 	.word	0x00001c30


	//   ....[2]....
        /*0060*/ 	.word	0x00001c70


	//   ....[3]....
        /*0064*/ 	.word	0x00001c80


	//   ....[4]....
        /*0068*/ 	.word	0x00001cc0


	//   ....[5]....
        /*006c*/ 	.word	0x00001cd0


	//   ....[6]....
        /*0070*/ 	.word	0x00001d10


	//   ....[7]....
        /*0074*/ 	.word	0x00001d20


	//   ....[8]....
        /*0078*/ 	.word	0x00001da0


	//   ....[9]....
        /*007c*/ 	.word	0x00001db0


	//----- nvinfo : EIATTR_VRC_CTA_INIT_COUNT
	.align		4
.L_1319:
        /*0080*/ 	.byte	0x02, 0x4a
	.zero		1
	.zero		1


	//----- nvinfo : EIATTR_EXIT_INSTR_OFFSETS
	.align		4
        /*0084*/ 	.byte	0x04, 0x1c
        /*0086*/ 	.short	(.L_1321 - .L_1320)


	//   ....[0]....
.L_1320:
        /*0088*/ 	.word	0x00000060


	//   ....[1]....
        /*008c*/ 	.word	0x00006620


	//----- nvinfo : EIATTR_MAX_THREADS
	.align		4
.L_1321:
        /*0090*/ 	.byte	0x04, 0x05
        /*0092*/ 	.short	(.L_1323 - .L_1322)
.L_1322:
        /*0094*/ 	.word	0x000001c0
        /*0098*/ 	.word	0x00000001
        /*009c*/ 	.word	0x00000001


	//----- nvinfo : EIATTR_CRS_STACK_SIZE
	.align		4
.L_1323:
        /*00a0*/ 	.byte	0x04, 0x1e
        /*00a2*/ 	.short	(.L_1325 - .L_1324)
.L_1324:
        /*00a4*/ 	.word	0x00000000


	//----- nvinfo : EIATTR_CBANK_PARAM_SIZE
	.align		4
.L_1325:
        /*00a8*/ 	.byte	0x03, 0x19
        /*00aa*/ 	.short	0x00a0


	//----- nvinfo : EIATTR_PARAM_CBANK
	.align		4
        /*00ac*/ 	.byte	0x04, 0x0a
        /*00ae*/ 	.short	(.L_1327 - .L_1326)
	.align		4
.L_1326:
        /*00b0*/ 	.word	index@(.nv.constant0._Z35group_norm_nhwc_fwd_one_pass_kernelI11Bf16IOBf16WLi128ELi112ELi448EEv26Group_norm_nhwc_fwd_params)
        /*00b4*/ 	.short	0x0380
        /*00b6*/ 	.short	0x00a0


	//----- nvinfo : EIATTR_SW_WAR
	.align		4
.L_1327:
        /*00b8*/ 	.byte	0x04, 0x36
        /*00ba*/ 	.short	(.L_1329 - .L_1328)
.L_1328:
        /*00bc*/ 	.word	0x00000008
.L_1329:


//--------------------- .nv.info._Z35group_norm_nhwc_fwd_one_pass_kernelI11Bf16IOBf16WLi256ELi112ELi448EEv26Group_norm_nhwc_fwd_params --------------------------
	.section	.nv.info._Z35group_norm_nhwc_fwd_one_pass_kernelI11Bf16IOBf16WLi256ELi112ELi448EEv26Group_norm_nhwc_fwd_params,"",@"SHT_CUDA_INFO"
	.sectionflags	@""
	.align	4


	//----- nvinfo : EIATTR_CUDA_API_VERSION
	.align		4
        /*0000*/ 	.byte	0x04, 0x37
        /*0002*/ 	.short	(.L_1331 - .L_1330)
.L_1330:
        /*0004*/ 	.word	0x00000082


	//----- nvinfo : EIATTR_KPARAM_INFO
	.align		4
.L_1331:
        /*0008*/ 	.byte	0x04, 0x17
        /*000a*/ 	.short	(.L_1333 - .L_1332)
.L_1332:
        /*000c*/ 	.word	0x00000000
        /*0010*/ 	.short	0x0000
        /*0012*/ 	.short	0x0000
        /*0014*/ 	.byte	0x00, 0xf0, 0x81, 0x02


	//----- nvinfo : EIATTR_SPARSE_MMA_MASK
	.align		4
.L_1333:
        /*0018*/ 	.byte	0x03, 0x50
        /*001a*/ 	.short	0x0000


	//----- nvinfo : EIATTR_MAXREG_COUNT
	.align		4
        /*001c*/ 	.byte	0x03, 0x1b
        /*001e*/ 	.short	0x0080


	//----- nvinfo : EIATTR_NUM_BARRIERS
	.align		4
        /*0020*/ 	.byte	0x02, 0x4c
        /*0022*/ 	.byte	0x01
	.zero		1


	//----- nvinfo : EIATTR_MERCURY_ISA_VERSION
	.align		4
        /*0024*/ 	.byte	0x03, 0x5f
        /*0026*/ 	.short	0x0101


	//----- nvinfo : EIATTR_COOP_GROUP_MASK_REGIDS
	.align		4
        /*0028*/ 	.byte	0x04, 0x29
        /*002a*/ 	.short	(.L_1335 - .L_1334)


	//   ....[0]....
.L_1334:
        /*002c*/ 	.word	0xffffffff


	//   ....[1]....
        /*0030*/ 	.word	0xffffffff


	//   ....[2]....
        /*0034*/ 	.word	0xffffffff


	//   ....[3]....
        /*0038*/ 	.word	0xffffffff


	//   ....[4]....
        /*003c*/ 	.word	0xffffffff


	//   ....[5]....
        /*0040*/ 	.word	0xffffffff


	//   ....[6]....
        /*0044*/ 	.word	0xffffffff


	//   ....[7]....
        /*0048*/ 	.word	0xffffffff


	//   ....[8]....
        /*004c*/ 	.word	0xffffffff


	//   ....[9]....
        /*0050*/ 	.word	0xffffffff


	//----- nvinfo : EIATTR_COOP_GROUP_INSTR_OFFSETS
	.align		4
.L_1335:
        /*0054*/ 	.byte	0x04, 0x28
        /*0056*/ 	.short	(.L_1337 - .L_1336)


	//   ....[0]....
.L_1336:
        /*0058*/ 	.word	0x00003400


	//   ....[1]....
        /*005c*/ 	.word	0x00003410


	//   ....[2]....
        /*0060*/ 	.word	0x00003450


	//   ....[3]....
        /*0064*/ 	.word	0x00003460


	//   ....[4]....
        /*0068*/ 	.word	0x000034a0


	//   ....[5]....
        /*006c*/ 	.word	0x000034b0


	//   ....[6]....
        /*0070*/ 	.word	0x000034f0


	//   ....[7]....
        /*0074*/ 	.word	0x00003500


	//   ....[8]....
        /*0078*/ 	.word	0x00003590


	//   ....[9]....
        /*007c*/ 	.word	0x000035a0


	//----- nvinfo : EIATTR_VRC_CTA_INIT_COUNT
	.align		4
.L_1337:
        /*0080*/ 	.byte	0x02, 0x4a
	.zero		1
	.zero		1


	//----- nvinfo : EIATTR_EXIT_INSTR_OFFSETS
	.align		4
        /*0084*/ 	.byte	0x04, 0x1c
        /*0086*/ 	.short	(.L_1339 - .L_1338)


	//   ....[0]....
.L_1338:
        /*0088*/ 	.word	0x00000060


	//   ....[1]....
        /*008c*/ 	.word	0x0000bb00


	//----- nvinfo : EIATTR_MAX_THREADS
	.align		4
.L_1339:
        /*0090*/ 	.byte	0x04, 0x05
        /*0092*/ 	.short	(.L_1341 - .L_1340)
.L_1340:
        /*0094*/ 	.word	0x000001c0
        /*0098*/ 	.word	0x00000001
        /*009c*/ 	.word	0x00000001


	//----- nvinfo : EIATTR_CRS_STACK_SIZE
	.align		4
.L_1341:
        /*00a0*/ 	.byte	0x04, 0x1e
        /*00a2*/ 	.short	(.L_1343 - .L_1342)
.L_1342:
        /*00a4*/ 	.word	0x00000000


	//----- nvinfo : EIATTR_CBANK_PARAM_SIZE
	.align		4
.L_1343:
        /*00a8*/ 	.byte	0x03, 0x19
        /*00aa*/ 	.short	0x00a0


	//----- nvinfo : EIATTR_PARAM_CBANK
	.align		4
        /*00ac*/ 	.byte	0x04, 0x0a
        /*00ae*/ 	.short	(.L_1345 - .L_1344)
	.align		4
.L_1344:
        /*00b0*/ 	.word	index@(.nv.constant0._Z35group_norm_nhwc_fwd_one_pass_kernelI11Bf16IOBf16WLi256ELi112ELi448EEv26Group_norm_nhwc_fwd_params)
        /*00b4*/ 	.short	0x0380
        /*00b6*/ 	.short	0x00a0


	//----- nvinfo : EIATTR_SW_WAR
	.align		4
.L_1345:
        /*00b8*/ 	.byte	0x04, 0x36
        /*00ba*/ 	.short	(.L_1347 - .L_1346)
.L_1346:
        /*00bc*/ 	.word	0x00000008
.L_1347:


//--------------------- .nv.info._Z35group_norm_nhwc_fwd_one_pass_kernelI11Bf16IOBf16WLi512ELi112ELi448EEv26Group_norm_nhwc_fwd_params --------------------------
	.section	.nv.info._Z35group_norm_nhwc_fwd_one_pass_kernelI11Bf16IOBf16WLi512ELi112ELi448EEv26Group_norm_nhwc_fwd_params,"",@"SHT_CUDA_INFO"
	.sectionflags	@""
	.align	4


	//----- nvinfo : EIATTR_CUDA_API_VERSION
	.align		4
        /*0000*/ 	.byte	0x04, 0x37
        /*0002*/ 	.short	(.L_1349 - .L_1348)
.L_1348:
        /*0004*/ 	.word	0x00000082


	//----- nvinfo : EIATTR_KPARAM_INFO
	.align		4
.L_1349:
        /*0008*/ 	.byte	0x04, 0x17
        /*000a*/ 	.short	(.L_1351 - .L_1350)
.L_1350:
        /*000c*/ 	.word	0x00000000
        /*0010*/ 	.short	0x0000
        /*0012*/ 	.short	0x0000
        /*0014*/ 	.byte	0x00, 0xf0, 0x81, 0x02


	//----- nvinfo : EIATTR_SPARSE_MMA_MASK
	.align		4
.L_1351:
        /*0018*/ 	.byte	0x03, 0x50
        /*001a*/ 	.short	0x0000


	//----- nvinfo : EIATTR_MAXREG_COUNT
	.align		4
        /*001c*/ 	.byte	0x03, 0x1b
        /*001e*/ 	.short	0x0080


	//----- nvinfo : EIATTR_NUM_BARRIERS
	.align		4
        /*0020*/ 	.byte	0x02, 0x4c
        /*0022*/ 	.byte	0x01
	.zero		1


	//----- nvinfo : EIATTR_ANNOTATIONS
	.align		4
        /*0024*/ 	.byte	0x04, 0x55
        /*0026*/ 	.short	(.L_1353 - .L_1352)


	//   ....[0]....
.L_1352:
        /* <DEDUP_REMOVED lines=146> */


	//----- nvinfo : EIATTR_MERCURY_ISA_VERSION
	.align		4
.L_1353:
        /*0938*/ 	.byte	0x03, 0x5f
        /*093a*/ 	.short	0x0101


	//----- nvinfo : EIATTR_INT_WARP_WIDE_INSTR_OFFSETS
	.align		4
        /*093c*/ 	.byte	0x04, 0x31
        /*093e*/ 	.short	(.L_1355 - .L_1354)


	//   ....[0]....
.L_1354:
        /*0940*/ 	.word	0x00009cc0


	//   ....[1]....
        /*0944*/ 	.word	0x00009cf0


	//   ....[2]....
        /*0948*/ 	.word	0x00009d30


	//   ....[3]....
        /*094c*/ 	.word	0x00009f40


	//   ....[4]....
        /*0950*/ 	.word	0x00009f60


	//   ....[5]....
        /*0954*/ 	.word	0x00009fa0


	//   ....[6]....
        /*0958*/ 	.word	0x00009fb0


	//   ....[7]....
        /*095c*/ 	.word	0x0000a010


	//   ....[8]....
        /*0960*/ 	.word	0x0000a3a0


	//   ....[9]....
        /*0964*/ 	.word	0x0000a3d0


	//   ....[10]....
        /*0968*/ 	.word	0x0000a3f0


	//   ....[11]....
        /*096c*/ 	.word	0x0000a410


	//   ....[12]....
        /*0970*/ 	.word	0x0000a660


	//   ....[13]....
        /*0974*/ 	.word	0x0000a680


	//----- nvinfo : EIATTR_COOP_GROUP_MASK_REGIDS
	.align		4
.L_1355:
        /*0978*/ 	.byte	0x04, 0x29
        /*097a*/ 	.short	(.L_1357 - .L_1356)


	//   ....[0]....
.L_1356:
        /*097c*/ 	.word	0xffffffff


	//   ....[1]....
        /*0980*/ 	.word	0xffffffff


	//   ....[2]....
        /*0984*/ 	.word	0xffffffff


	//   ....[3]....
        /*0988*/ 	.word	0xffffffff


	//   ....[4]....
        /*098c*/ 	.word	0xffffffff


	//   ....[5]....
        /*0990*/ 	.word	0xffffffff


	//   ....[6]....
        /*0994*/ 	.word	0xffffffff


	//   ....[7]....
        /*0998*/ 	.word	0xffffffff


	//   ....[8]....
        /*099c*/ 	.word	0xffffffff


	//   ....[9]....
        /*09a0*/ 	.word	0xffffffff


	//----- nvinfo : EIATTR_COOP_GROUP_INSTR_OFFSETS
	.align		4
.L_1357:
        /*09a4*/ 	.byte	0x04, 0x28
        /*09a6*/ 	.short	(.L_1359 - .L_1358)


	//   ....[0]....
.L_1358:
        /*09a8*/ 	.word	0x000092a0


	//   ....[1]....
        /*09ac*/ 	.word	0x000092b0


	//   ....[2]....
        /*09b0*/ 	.word	0x000092f0


	//   ....[3]....
        /*09b4*/ 	.word	0x00009300


	//   ....[4]....
        /*09b8*/ 	.word	0x00009340


	//   ....[5]....
        /*09bc*/ 	.word	0x00009350


	//   ....[6]....
        /*09c0*/ 	.word	0x000093a0


	//   ....[7]....
        /*09c4*/ 	.word	0x000093b0


	//   ....[8]....
        /*09c8*/ 	.word	0x00009510


	//   ....[9]....
        /*09cc*/ 	.word	0x00009530


	//----- nvinfo : EIATTR_VRC_CTA_INIT_COUNT
	.align		4
.L_1359:
        /*09d0*/ 	.byte	0x02, 0x4a
	.zero		1
	.zero		1


	//----- nvinfo : EIATTR_EXIT_INSTR_OFFSETS
	.align		4
        /*09d4*/ 	.byte	0x04, 0x1c
        /*09d6*/ 	.short	(.L_1361 - .L_1360)


	//   ....[0]....
.L_1360:
        /*09d8*/ 	.word	0x00000080


	//   ....[1]....
        /*09dc*/ 	.word	0x0000c380


	//----- nvinfo : EIATTR_MAX_THREADS
	.align		4
.L_1361:
        /*09e0*/ 	.byte	0x04, 0x05
        /*09e2*/ 	.short	(.L_1363 - .L_1362)
.L_1362:
        /*09e4*/ 	.word	0x000001c0
        /*09e8*/ 	.word	0x00000001
        /*09ec*/ 	.word	0x00000001


	//----- nvinfo : EIATTR_CRS_STACK_SIZE
	.align		4
.L_1363:
        /*09f0*/ 	.byte	0x04, 0x1e
        /*09f2*/ 	.short	(.L_1365 - .L_1364)
.L_1364:
        /*09f4*/ 	.word	0x00000000


	//----- nvinfo : EIATTR_CBANK_PARAM_SIZE
	.align		4
.L_1365:
        /*09f8*/ 	.byte	0x03, 0x19
        /*09fa*/ 	.short	0x00a0


	//----- nvinfo : EIATTR_PARAM_CBANK
	.align		4
        /*09fc*/ 	.byte	0x04, 0x0a
        /*09fe*/ 	.short	(.L_1367 - .L_1366)
	.align		4
.L_1366:
        /*0a00*/ 	.word	index@(.nv.constant0._Z35group_norm_nhwc_fwd_one_pass_kernelI11Bf16IOBf16WLi512ELi112ELi448EEv26Group_norm_nhwc_fwd_params)
        /*0a04*/ 	.short	0x0380
        /*0a06*/ 	.short	0x00a0


	//----- nvinfo : EIATTR_SW_WAR
	.align		4
.L_1367:
        /*0a08*/ 	.byte	0x04, 0x36
        /*0a0a*/ 	.short	(.L_1369 - .L_1368)
.L_1368:
        /*0a0c*/ 	.word	0x00000008
.L_1369:


//--------------------- .nv.info._Z35group_norm_nhwc_fwd_one_pass_kernelI11Bf16IOFp16WLi64ELi112ELi448EEv26Group_norm_nhwc_fwd_params --------------------------
	.section	.nv.info._Z35group_norm_nhwc_fwd_one_pass_kernelI11Bf16IOFp16WLi64ELi112ELi448EEv26Group_norm_nhwc_fwd_params,"",@"SHT_CUDA_INFO"
	.sectionflags	@""
	.align	4


	//----- nvinfo : EIATTR_CUDA_API_VERSION
	.align		4
        /*0000*/ 	.byte	0x04, 0x37
        /*0002*/ 	.short	(.L_1371 - .L_1370)
.L_1370:
        /*0004*/ 	.word	0x00000082


	//----- nvinfo : EIATTR_KPARAM_INFO
	.align		4
.L_1371:
        /*0008*/ 	.byte	0x04, 0x17
        /*000a*/ 	.short	(.L_1373 - .L_1372)
.L_1372:
        /*000c*/ 	.word	0x00000000
        /*0010*/ 	.short	0x0000
        /*0012*/ 	.short	0x0000
        /*0014*/ 	.byte	0x00, 0xf0, 0x81, 0x02


	//----- nvinfo : EIATTR_SPARSE_MMA_MASK
	.align		4
.L_1373:
        /*0018*/ 	.byte	0x03, 0x50
        /*001a*/ 	.short	0x0000


	//----- nvinfo : EIATTR_MAXREG_COUNT
	.align		4
        /*001c*/ 	.byte	0x03, 0x1b
        /*001e*/ 	.short	0x0080


	//----- nvinfo : EIATTR_NUM_BARRIERS
	.align		4
        /*0020*/ 	.byte	0x02, 0x4c
        /*0022*/ 	.byte	0x01
	.zero		1


	//----- nvinfo : EIATTR_MERCURY_ISA_VERSION
	.align		4
        /*0024*/ 	.byte	0x03, 0x5f
        /*0026*/ 	.short	0x0101


	//----- nvinfo : EIATTR_COOP_GROUP_MASK_REGIDS
	.align		4
        /*0028*/ 	.byte	0x04, 0x29
        /*002a*/ 	.short	(.L_1375 - .L_1374)


	//   ....[0]....
.L_1374:
        /*002c*/ 	.word	0xffffffff


	//   ....[1]....
        /*0030*/ 	.word	0xffffffff


	//   ....[2]....
        /*0034*/ 	.word	0xffffffff


	//   ....[3]....
        /*0038*/ 	.word	0xffffffff


	//   ....[4]....
        /*003c*/ 	.word	0xffffffff


	//   ....[5]....
        /*0040*/ 	.word	0xffffffff


	//   ....[6]....
        /*0044*/ 	.word	0xffffffff


	//   ....[7]....
        /*0048*/ 	.word	0xffffffff


	//   ....[8]....
        /*004c*/ 	.word	0xffffffff


	//   ....[9]....
        /*0050*/ 	.word	0xffffffff


	//----- nvinfo : EIATTR_COOP_GROUP_INSTR_OFFSETS
	.align		4
.L_1375:
        /*0054*/ 	.byte	0x04, 0x28
        /*0056*/ 	.short	(.L_1377 - .L_1376)


	//   ....[0]....
.L_1376:
        /*0058*/ 	.word	0x00001040


	//   ....[1]....
        /*005c*/ 	.word	0x00001050


	//   ....[2]....
        /*0060*/ 	.word	0x00001080


	//   ....[3]....
        /*0064*/ 	.word	0x00001090


	//   ....[4]....
        /*0068*/ 	.word	0x000010d0


	//   ....[5]....
        /*006c*/ 	.word	0x000010e0


	//   ....[6]....
        /*0070*/ 	.word	0x00001120


	//   ....[7]....
        /*0074*/ 	.word	0x00001130


	//   ....[8]....
        /*0078*/ 	.word	0x000011c0


	//   ....[9]....
        /*007c*/ 	.word	0x000011d0


	//----- nvinfo : EIATTR_VRC_CTA_INIT_COUNT
	.align		4
.L_1377:
        /*0080*/ 	.byte	0x02, 0x4a
	.zero		1
	.zero		1


	//----- nvinfo : EIATTR_EXIT_INSTR_OFFSETS
	.align		4
        /*0084*/ 	.byte	0x04, 0x1c
        /*0086*/ 	.short	(.L_1379 - .L_1378)


	//   ....[0]....
.L_1378:
        /*0088*/ 	.word	0x00000060


	//   ....[1]....
        /*008c*/ 	.word	0x00003ed0


	//----- nvinfo : EIATTR_MAX_THREADS
	.align		4
.L_1379:
        /*0090*/ 	.byte	0x04, 0x05
        /*0092*/ 	.short	(.L_1381 - .L_1380)
.L_1380:
        /*0094*/ 	.word	0x000001c0
        /*0098*/ 	.word	0x00000001
        /*009c*/ 	.word	0x00000001


	//----- nvinfo : EIATTR_CRS_STACK_SIZE
	.align		4
.L_1381:
        /*00a0*/ 	.byte	0x04, 0x1e
        /*00a2*/ 	.short	(.L_1383 - .L_1382)
.L_1382:
        /*00a4*/ 	.word	0x00000000


	//----- nvinfo : EIATTR_CBANK_PARAM_SIZE
	.align		4
.L_1383:
        /*00a8*/ 	.byte	0x03, 0x19
        /*00aa*/ 	.short	0x00a0


	//----- nvinfo : EIATTR_PARAM_CBANK
	.align		4
        /*00ac*/ 	.byte	0x04, 0x0a
        /*00ae*/ 	.short	(.L_1385 - .L_1384)
	.align		4
.L_1384:
        /*00b0*/ 	.word	index@(.nv.constant0._Z35group_norm_nhwc_fwd_one_pass_kernelI11Bf16IOFp16WLi64ELi112ELi448EEv26Group_norm_nhwc_fwd_params)
        /*00b4*/ 	.short	0x0380
        /*00b6*/ 	.short	0x00a0


	//----- nvinfo : EIATTR_SW_WAR
	.align		4
.L_1385:
        /*00b8*/ 	.byte	0x04, 0x36
        /*00ba*/ 	.short	(.L_1387 - .L_1386)
.L_1386:
        /*00bc*/ 	.word	0x00000008
.L_1387:


//--------------------- .nv.info._Z35group_norm_nhwc_fwd_one_pass_kernelI11Bf16IOFp16WLi128ELi112ELi448EEv26Group_norm_nhwc_fwd_params --------------------------
	.section	.nv.info._Z35group_norm_nhwc_fwd_one_pass_kernelI11Bf16IOFp16WLi128ELi112ELi448EEv26Group_norm_nhwc_fwd_params,"",@"SHT_CUDA_INFO"
	.sectionflags	@""
	.align	4


	//----- nvinfo : EIATTR_CUDA_API_VERSION
	.align		4
        /*0000*/ 	.byte	0x04, 0x37
        /*0002*/ 	.short	(.L_1389 - .L_1388)
.L_1388:
        /*0004*/ 	.word	0x00000082


	//----- nvinfo : EIATTR_KPARAM_INFO
	.align		4
.L_1389:
        /*0008*/ 	.byte	0x04, 0x17
        /*000a*/ 	.short	(.L_1391 - .L_1390)
.L_1390:
        /*000c*/ 	.word	0x00000000
        /*0010*/ 	.short	0x0000
        /*0012*/ 	.short	0x0000
        /*0014*/ 	.byte	0x00, 0xf0, 0x81, 0x02


	//----- nvinfo : EIATTR_SPARSE_MMA_MASK
	.align		4
.L_1391:
        /*0018*/ 	.byte	0x03, 0x50
        /*001a*/ 	.short	0x0000


	//----- nvinfo : EIATTR_MAXREG_COUNT
	.align		4
        /*001c*/ 	.byte	0x03, 0x1b
        /*001e*/ 	.short	0x0080


	//----- nvinfo : EIATTR_NUM_BARRIERS
	.align		4
        /*0020*/ 	.byte	0x02, 0x4c
        /*0022*/ 	.byte	0x01
	.zero		1


	//----- nvinfo : EIATTR_MERCURY_ISA_VERSION
	.align		4
        /*0024*/ 	.byte	0x03, 0x5f
        /*0026*/ 	.short	0x0101


	//----- nvinfo : EIATTR_COOP_GROUP_MASK_REGIDS
	.align		4
        /*0028*/ 	.byte	0x04, 0x29
        /*002a*/ 	.short	(.L_1393 - .L_1392)


	//   ....[0]....
.L_1392:
        /*002c*/ 	.word	0xffffffff


	//   ....[1]....
        /*0030*/ 	.word	0xffffffff


	//   ....[2]....
        /*0034*/ 	.word	0xffffffff


	//   ....[3]....
        /*0038*/ 	.word	0xffffffff


	//   ....[4]....
        /*003c*/ 	.word	0xffffffff


	//   ....[5]....
        /*0040*/ 	.word	0xffffffff


	//   ....[6]....
        /*0044*/ 	.word	0xffffffff


	//   ....[7]....
        /*0048*/ 	.word	0xffffffff


	//   ....[8]....
        /*004c*/ 	.word	0xffffffff


	//   ....[9]....
        /*0050*/ 	.word	0xffffffff


	//----- nvinfo : EIATTR_COOP_GROUP_INSTR_OFFSETS
	.align		4
.L_1393:
        /*0054*/ 	.byte	0x04, 0x28
        /*0056*/ 	.short	(.L_1395 - .L_1394)


	//   ....[0]....
.L_1394:
        /*0058*/ 	.word	0x00001c20


	//   ....[1]....
        /*005c*/ 	.word	0x00001c30


	//   ....[2]....
        /*0060*/ 	.word	0x00001c70


	//   ....[3]....
        /*0064*/ 	.word	0x00001c80


	//   ....[4]....
        /*0068*/ 	.word	0x00001cc0


	//   ....[5]....
        /*006c*/ 	.word	0x00001cd0


	//   ....[6]....
        /*0070*/ 	.word	0x00001d10


	//   ....[7]....
        /*0074*/ 	.word	0x00001d20


	//   ....[8]....
        /*0078*/ 	.word	0x00001da0


	//   ....[9]....
        /*007c*/ 	.word	0x00001db0


	//----- nvinfo : EIATTR_VRC_CTA_INIT_COUNT
	.align		4
.L_1395:
        /*0080*/ 	.byte	0x02, 0x4a
	.zero		1
	.zero		1


	//----- nvinfo : EIATTR_EXIT_INSTR_OFFSETS
	.align		4
        /*0084*/ 	.byte	0x04, 0x1c
        /*0086*/ 	.short	(.L_1397 - .L_1396)


	//   ....[0]....
.L_1396:
        /*0088*/ 	.word	0x00000060


	//   ....[1]....
        /*008c*/ 	.word	0x00006620


	//----- nvinfo : EIATTR_MAX_THREADS
	.align		4
.L_1397:
        /*0090*/ 	.byte	0x04, 0x05
        /*0092*/ 	.short	(.L_1399 - .L_1398)
.L_1398:
        /*0094*/ 	.word	0x000001c0
        /*0098*/ 	.word	0x00000001
        /*009c*/ 	.word	0x00000001


	//----- nvinfo : EIATTR_CRS_STACK_SIZE
	.align		4
.L_1399:
        /*00a0*/ 	.byte	0x04, 0x1e
        /*00a2*/ 	.short	(.L_1401 - .L_1400)
.L_1400:
        /*00a4*/ 	.word	0x00000000


	//----- nvinfo : EIATTR_CBANK_PARAM_SIZE
	.align		4
.L_1401:
        /*00a8*/ 	.byte	0x03, 0x19
        /*00aa*/ 	.short	0x00a0


	//----- nvinfo : EIATTR_PARAM_CBANK
	.align		4
        /*00ac*/ 	.byte	0x04, 0x0a
        /*00ae*/ 	.short	(.L_1403 - .L_1402)
	.align		4
.L_1402:
        /*00b0*/ 	.word	index@(.nv.constant0._Z35group_norm_nhwc_fwd_one_pass_kernelI11Bf16IOFp16WLi128ELi112ELi448EEv26Group_norm_nhwc_fwd_params)
        /*00b4*/ 	.short	0x0380
        /*00b6*/ 	.short	0x00a0


	//----- nvinfo : EIATTR_SW_WAR
	.align		4
.L_1403:
        /*00b8*/ 	.byte	0x04, 0x36
        /*00ba*/ 	.short	(.L_1405 - .L_1404)
.L_1404:
        /*00bc*/ 	.word	0x00000008
.L_1405:


//--------------------- .nv.info._Z35group_norm_nhwc_fwd_one_pass_kernelI11Bf16IOFp16WLi256ELi112ELi448EEv26Group_norm_nhwc_fwd_params --------------------------
	.section	.nv.info._Z35group_norm_nhwc_fwd_one_pass_kernelI11Bf16IOFp16WLi256ELi112ELi448EEv26Group_norm_nhwc_fwd_params,"",@"SHT_CUDA_INFO"
	.sectionflags	@""
	.align	4


	//----- nvinfo : EIATTR_CUDA_API_VERSION
	.align		4
        /*0000*/ 	.byte	0x04, 0x37
        /*0002*/ 	.short	(.L_1407 - .L_1406)
.L_1406:
        /*0004*/ 	.word	0x00000082


	//----- nvinfo : EIATTR_KPARAM_INFO
	.align		4
.L_1407:
        /*0008*/ 	.byte	0x04, 0x17
        /*000a*/ 	.short	(.L_1409 - .L_1408)
.L_1408:
        /*000c*/ 	.word	0x00000000
        /*0010*/ 	.short	0x0000
        /*0012*/ 	.short	0x0000
        /*0014*/ 	.byte	0x00, 0xf0, 0x81, 0x02


	//----- nvinfo : EIATTR_SPARSE_MMA_MASK
	.align		4
.L_1409:
        /*0018*/ 	.byte	0x03, 0x50
        /*001a*/ 	.short	0x0000


	//----- nvinfo : EIATTR_MAXREG_COUNT
	.align		4
        /*001c*/ 	.byte	0x03, 0x1b
        /*001e*/ 	.short	0x0080


	//----- nvinfo : EIATTR_NUM_BARRIERS
	.align		4
        /*0020*/ 	.byte	0x02, 0x4c
        /*0022*/ 	.byte	0x01
	.zero		1


	//----- nvinfo : EIATTR_MERCURY_ISA_VERSION
	.align		4
        /*0024*/ 	.byte	0x03, 0x5f
        /*0026*/ 	.short	0x0101


	//----- nvinfo : EIATTR_COOP_GROUP_MASK_REGIDS
	.align		4
        /*0028*/ 	.byte	0x04, 0x29
        /*002a*/ 	.short	(.L_1411 - .L_1410)


	//   ....[0]....
.L_1410:
        /*002c*/ 	.word	0xffffffff


	//   ....[1]....
        /*0030*/ 	.word	0xffffffff


	//   ....[2]....
        /*0034*/ 	.word	0xffffffff


	//   ....[3]....
        /*0038*/ 	.word	0xffffffff


	//   ....[4]....
        /*003c*/ 	.word	0xffffffff


	//   ....[5]....
        /*0040*/ 	.word	0xffffffff


	//   ....[6]....
        /*0044*/ 	.word	0xffffffff


	//   ....[7]....
        /*0048*/ 	.word	0xffffffff


	//   ....[8]....
        /*004c*/ 	.word	0xffffffff


	//   ....[9]....
        /*0050*/ 	.word	0xffffffff


	//----- nvinfo : EIATTR_COOP_GROUP_INSTR_OFFSETS
	.align		4
.L_1411:
        /*0054*/ 	.byte	0x04, 0x28
        /*0056*/ 	.short	(.L_1413 - .L_1412)


	//   ....[0]....
.L_1412:
        /*0058*/ 	.word	0x00003400


	//   ....[1]....
        /*005c*/ 	.word	0x00003410


	//   ....[2]....
        /*0060*/ 	.word	0x00003450


	//   ....[3]....
        /*0064*/ 	.word	0x00003460


	//   ....[4]....
        /*0068*/ 	.word	0x000034a0


	//   ....[5]....
        /*006c*/ 	.word	0x000034b0


	//   ....[6]....
        /*0070*/ 	.word	0x000034f0


	//   ....[7]....
        /*0074*/ 	.word	0x00003500


	//   ....[8]....
        /*0078*/ 	.word	0x00003590


	//   ....[9]....
        /*007c*/ 	.word	0x000035a0


	//----- nvinfo : EIATTR_VRC_CTA_INIT_COUNT
	.align		4
.L_1413:
        /*0080*/ 	.byte	0x02, 0x4a
	.zero		1
	.zero		1


	//----- nvinfo : EIATTR_EXIT_INSTR_OFFSETS
	.align		4
        /*0084*/ 	.byte	0x04, 0x1c
        /*0086*/ 	.short	(.L_1415 - .L_1414)


	//   ....[0]....
.L_1414:
        /*0088*/ 	.word	0x00000060


	//   ....[1]....
        /*008c*/ 	.word	0x0000bb00


	//----- nvinfo : EIATTR_MAX_THREADS
	.align		4
.L_1415:
        /*0090*/ 	.byte	0x04, 0x05
        /*0092*/ 	.short	(.L_1417 - .L_1416)
.L_1416:
        /*0094*/ 	.word	0x000001c0
        /*0098*/ 	.word	0x00000001
        /*009c*/ 	.word	0x00000001


	//----- nvinfo : EIATTR_CRS_STACK_SIZE
	.align		4
.L_1417:
        /*00a0*/ 	.byte	0x04, 0x1e
        /*00a2*/ 	.short	(.L_1419 - .L_1418)
.L_1418:
        /*00a4*/ 	.word	0x00000000


	//----- nvinfo : EIATTR_CBANK_PARAM_SIZE
	.align		4
.L_1419:
        /*00a8*/ 	.byte	0x03, 0x19
        /*00aa*/ 	.short	0x00a0


	//----- nvinfo : EIATTR_PARAM_CBANK
	.align		4
        /*00ac*/ 	.byte	0x04, 0x0a
        /*00ae*/ 	.short	(.L_1421 - .L_1420)
	.align		4
.L_1420:
        /*00b0*/ 	.word	index@(.nv.constant0._Z35group_norm_nhwc_fwd_one_pass_kernelI11Bf16IOFp16WLi256ELi112ELi448EEv26Group_norm_nhwc_fwd_params)
        /*00b4*/ 	.short	0x0380
        /*00b6*/ 	.short	0x00a0


	//----- nvinfo : EIATTR_SW_WAR
	.align		4
.L_1421:
        /*00b8*/ 	.byte	0x04, 0x36
        /*00ba*/ 	.short	(.L_1423 - .L_1422)
.L_1422:
        /*00bc*/ 	.word	0x00000008
.L_1423:


//--------------------- .nv.info._Z35group_norm_nhwc_fwd_one_pass_kernelI11Bf16IOFp16WLi512ELi112ELi448EEv26Group_norm_nhwc_fwd_params --------------------------
	.section	.nv.info._Z35group_norm_nhwc_fwd_one_pass_kernelI11Bf16IOFp16WLi512ELi112ELi448EEv26Group_norm_nhwc_fwd_params,"",@"SHT_CUDA_INFO"
	.sectionflags	@""
	.align	4


	//----- nvinfo : EIATTR_CUDA_API_VERSION
	.align		4
        /*0000*/ 	.byte	0x04, 0x37
        /*0002*/ 	.short	(.L_1425 - .L_1424)
.L_1424:
        /*0004*/ 	.word	0x00000082


	//----- nvinfo : EIATTR_KPARAM_INFO
	.align		4
.L_1425:
        /*0008*/ 	.byte	0x04, 0x17
        /*000a*/ 	.short	(.L_1427 - .L_1426)
.L_1426:
        /*000c*/ 	.word	0x00000000
        /*0010*/ 	.short	0x0000
        /*0012*/ 	.short	0x0000
        /*0014*/ 	.byte	0x00, 0xf0, 0x81, 0x02


	//----- nvinfo : EIATTR_SPARSE_MMA_MASK
	.align		4
.L_1427:
        /*0018*/ 	.byte	0x03, 0x50
        /*001a*/ 	.short	0x0000


	//----- nvinfo : EIATTR_MAXREG_COUNT
	.align		4
        /*001c*/ 	.byte	0x03, 0x1b
        /*001e*/ 	.short	0x0080


	//----- nvinfo : EIATTR_NUM_BARRIERS
	.align		4
        /*0020*/ 	.byte	0x02, 0x4c
        /*0022*/ 	.byte	0x01
	.zero		1


	//----- nvinfo : EIATTR_ANNOTATIONS
	.align		4
        /*0024*/ 	.byte	0x04, 0x55
        /*0026*/ 	.short	(.L_1429 - .L_1428)


	//   ....[0]....
.L_1428:
        /* <DEDUP_REMOVED lines=146> */


	//----- nvinfo : EIATTR_MERCURY_ISA_VERSION
	.align		4
.L_1429:
        /*0938*/ 	.byte	0x03, 0x5f
        /*093a*/ 	.short	0x0101


	//----- nvinfo : EIATTR_INT_WARP_WIDE_INSTR_OFFSETS
	.align		4
        /*093c*/ 	.byte	0x04, 0x31
        /*093e*/ 	.short	(.L_1431 - .L_1430)


	//   ....[0]....
.L_1430:
        /*0940*/ 	.word	0x00009cc0


	//   ....[1]....
        /*0944*/ 	.word	0x00009cf0


	//   ....[2]....
        /*0948*/ 	.word	0x00009d30


	//   ....[3]....
        /*094c*/ 	.word	0x00009f30


	//   ....[4]....
        /*0950*/ 	.word	0x00009f60


	//   ....[5]....
        /*0954*/ 	.word	0x00009fa0


	//   ....[6]....
        /*0958*/ 	.word	0x00009fd0


	//   ....[7]....
        /*095c*/ 	.word	0x0000a010


	//   ....[8]....
        /*0960*/ 	.word	0x0000a3a0


	//   ....[9]....
        /*0964*/ 	.word	0x0000a3d0


	//   ....[10]....
        /*0968*/ 	.word	0x0000a3f0


	//   ....[11]....
        /*096c*/ 	.word	0x0000a410


	//   ....[12]....
        /*0970*/ 	.word	0x0000a660


	//   ....[13]....
        /*0974*/ 	.word	0x0000a680


	//----- nvinfo : EIATTR_COOP_GROUP_MASK_REGIDS
	.align		4
.L_1431:
        /*0978*/ 	.byte	0x04, 0x29
        /*097a*/ 	.short	(.L_1433 - .L_1432)


	//   ....[0]....
.L_1432:
        /*097c*/ 	.word	0xffffffff


	//   ....[1]....
        /*0980*/ 	.word	0xffffffff


	//   ....[2]....
        /*0984*/ 	.word	0xffffffff


	//   ....[3]....
        /*0988*/ 	.word	0xffffffff


	//   ....[4]....
        /*098c*/ 	.word	0xffffffff


	//   ....[5]....
        /*0990*/ 	.word	0xffffffff


	//   ....[6]....
        /*0994*/ 	.word	0xffffffff


	//   ....[7]....
        /*0998*/ 	.word	0xffffffff


	//   ....[8]....
        /*099c*/ 	.word	0xffffffff


	//   ....[9]....
        /*09a0*/ 	.word	0xffffffff


	//----- nvinfo : EIATTR_COOP_GROUP_INSTR_OFFSETS
	.align		4
.L_1433:
        /*09a4*/ 	.byte	0x04, 0x28
        /*09a6*/ 	.short	(.L_1435 - .L_1434)


	//   ....[0]....
.L_1434:
        /*09a8*/ 	.word	0x000092a0


	//   ....[1]....
        /*09ac*/ 	.word	0x000092b0


	//   ....[2]....
        /*09b0*/ 	.word	0x000092f0


	//   ....[3]....
        /*09b4*/ 	.word	0x00009300


	//   ....[4]....
        /*09b8*/ 	.word	0x00009340


	//   ....[5]....
        /*09bc*/ 	.word	0x00009350


	//   ....[6]....
        /*09c0*/ 	.word	0x000093a0


	//   ....[7]....
        /*09c4*/ 	.word	0x000093b0


	//   ....[8]....
        /*09c8*/ 	.word	0x00009510


	//   ....[9]....
        /*09cc*/ 	.word	0x00009530


	//----- nvinfo : EIATTR_VRC_CTA_INIT_COUNT
	.align		4
.L_1435:
        /*09d0*/ 	.byte	0x02, 0x4a
	.zero		1
	.zero		1


	//----- nvinfo : EIATTR_EXIT_INSTR_OFFSETS
	.align		4
        /*09d4*/ 	.byte	0x04, 0x1c
        /*09d6*/ 	.short	(.L_1437 - .L_1436)


	//   ....[0]....
.L_1436:
        /*09d8*/ 	.word	0x00000080


	//   ....[1]....
        /*09dc*/ 	.word	0x0000c380


	//----- nvinfo : EIATTR_MAX_THREADS
	.align		4
.L_1437:
        /*09e0*/ 	.byte	0x04, 0x05
        /*09e2*/ 	.short	(.L_1439 - .L_1438)
.L_1438:
        /*09e4*/ 	.word	0x000001c0
        /*09e8*/ 	.word	0x00000001
        /*09ec*/ 	.word	0x00000001


	//----- nvinfo : EIATTR_CRS_STACK_SIZE
	.align		4
.L_1439:
        /*09f0*/ 	.byte	0x04, 0x1e
        /*09f2*/ 	.short	(.L_1441 - .L_1440)
.L_1440:
        /*09f4*/ 	.word	0x00000000


	//----- nvinfo : EIATTR_CBANK_PARAM_SIZE
	.align		4
.L_1441:
        /*09f8*/ 	.byte	0x03, 0x19
        /*09fa*/ 	.short	0x00a0


	//----- nvinfo : EIATTR_PARAM_CBANK
	.align		4
        /*09fc*/ 	.byte	0x04, 0x0a
        /*09fe*/ 	.short	(.L_1443 - .L_1442)
	.align		4
.L_1442:
        /*0a00*/ 	.word	index@(.nv.constant0._Z35group_norm_nhwc_fwd_one_pass_kernelI11Bf16IOFp16WLi512ELi112ELi448EEv26Group_norm_nhwc_fwd_params)
        /*0a04*/ 	.short	0x0380
        /*0a06*/ 	.short	0x00a0


	//----- nvinfo : EIATTR_SW_WAR
	.align		4
.L_1443:
        /*0a08*/ 	.byte	0x04, 0x36
        /*0a0a*/ 	.short	(.L_1445 - .L_1444)
.L_1444:
        /*0a0c*/ 	.word	0x00000008
.L_1445:


//--------------------- .nv.info._Z35group_norm_nhwc_fwd_one_pass_kernelI11Fp16IOFp32WLi64ELi112ELi448EEv26Group_norm_nhwc_fwd_params --------------------------
	.section	.nv.info._Z35group_norm_nhwc_fwd_one_pass_kernelI11Fp16IOFp32WLi64ELi112ELi448EEv26Group_norm_nhwc_fwd_params,"",@"SHT_CUDA_INFO"
	.sectionflags	@""
	.align	4


	//----- nvinfo : EIATTR_CUDA_API_VERSION
	.align		4
        /*0000*/ 	.byte	0x04, 0x37
        /*0002*/ 	.short	(.L_1447 - .L_1446)
.L_1446:
        /*0004*/ 	.word	0x00000082


	//----- nvinfo : EIATTR_KPARAM_INFO
	.align		4
.L_1447:
        /*0008*/ 	.byte	0x04, 0x17
        /*000a*/ 	.short	(.L_1449 - .L_1448)
.L_1448:
        /*000c*/ 	.word	0x00000000
        /*0010*/ 	.short	0x0000
        /*0012*/ 	.short	0x0000
        /*0014*/ 	.byte	0x00, 0xf0, 0x81, 0x02


	//----- nvinfo : EIATTR_SPARSE_MMA_MASK
	.align		4
.L_1449:
        /*0018*/ 	.byte	0x03, 0x50
        /*001a*/ 	.short	0x0000


	//----- nvinfo : EIATTR_MAXREG_COUNT
	.align		4
        /*001c*/ 	.byte	0x03, 0x1b
        /*001e*/ 	.short	0x0080


	//----- nvinfo : EIATTR_NUM_BARRIERS
	.align		4
        /*0020*/ 	.byte	0x02, 0x4c
        /*0022*/ 	.byte	0x01
	.zero		1


	//----- nvinfo : EIATTR_MERCURY_ISA_VERSION
	.align		4
        /*0024*/ 	.byte	0x03, 0x5f
        /*0026*/ 	.short	0x0101


	//----- nvinfo : EIATTR_COOP_GROUP_MASK_REGIDS
	.align		4
        /*0028*/ 	.byte	0x04, 0x29
        /*002a*/ 	.short	(.L_1451 - .L_1450)


	//   ....[0]....
.L_1450:
        /*002c*/ 	.word	0xffffffff


	//   ....[1]....
        /*0030*/ 	.word	0xffffffff


	//   ....[2]....
        /*0034*/ 	.word	0xffffffff


	//   ....[3]....
        /*0038*/ 	.word	0xffffffff


	//   ....[4]....
        /*003c*/ 	.word	0xffffffff


	//   ....[5]....
        /*0040*/ 	.word	0xffffffff


	//   ....[6]....
        /*0044*/ 	.word	0xffffffff


	//   ....[7]....
        /*0048*/ 	.word	0xffffffff


	//   ....[8]....
        /*004c*/ 	.word	0xffffffff


	//   ....[9]....
        /*0050*/ 	.word	0xffffffff


	//----- nvinfo : EIATTR_COOP_GROUP_INSTR_OFFSETS
	.align		4
.L_1451:
        /*0054*/ 	.byte	0x04, 0x28
        /*0056*/ 	.short	(.L_1453 - .L_1452)


	//   ....[0]....
.L_1452:
        /*0058*/ 	.word	0x00000fc0


	//   ....[1]....
        /*005c*/ 	.word	0x00000fd0


	//   ....[2]....
        /*0060*/ 	.word	0x00001000


	//   ....[3]....
        /*0064*/ 	.word	0x00001010


	//   ....[4]....
        /*0068*/ 	.word	0x00001050


	//   ....[5]....
        /*006c*/ 	.word	0x00001060


	//   ....[6]....
        /*0070*/ 	.word	0x000010a0


	//   ....[7]....
        /*0074*/ 	.word	0x000010b0


	//   ....[8]....
        /*0078*/ 	.word	0x00001140


	//   ....[9]....
        /*007c*/ 	.word	0x00001150


	//----- nvinfo : EIATTR_VRC_CTA_INIT_COUNT
	.align		4
.L_1453:
        /*0080*/ 	.byte	0x02, 0x4a
	.zero		1
	.zero		1


	//----- nvinfo : EIATTR_EXIT_INSTR_OFFSETS
	.align		4
        /*0084*/ 	.byte	0x04, 0x1c
        /*0086*/ 	.short	(.L_1455 - .L_1454)


	//   ....[0]....
.L_1454:
        /*0088*/ 	.word	0x00000060


	//   ....[1]....
        /*008c*/ 	.word	0x00003df0


	//----- nvinfo : EIATTR_MAX_THREADS
	.align		4
.L_1455:
        /*0090*/ 	.byte	0x04, 0x05
        /*0092*/ 	.short	(.L_1457 - .L_1456)
.L_1456:
        /*0094*/ 	.word	0x000001c0
        /*0098*/ 	.word	0x00000001
        /*009c*/ 	.word	0x00000001


	//----- nvinfo : EIATTR_CRS_STACK_SIZE
	.align		4
.L_1457:
        /*00a0*/ 	.byte	0x04, 0x1e
        /*00a2*/ 	.short	(.L_1459 - .L_1458)
.L_1458:
        /*00a4*/ 	.word	0x00000000


	//----- nvinfo : EIATTR_CBANK_PARAM_SIZE
	.align		4
.L_1459:
        /*00a8*/ 	.byte	0x03, 0x19
        /*00aa*/ 	.short	0x00a0


	//----- nvinfo : EIATTR_PARAM_CBANK
	.align		4
        /*00ac*/ 	.byte	0x04, 0x0a
        /*00ae*/ 	.short	(.L_1461 - .L_1460)
	.align		4
.L_1460:
        /*00b0*/ 	.word	index@(.nv.constant0._Z35group_norm_nhwc_fwd_one_pass_kernelI11Fp16IOFp32WLi64ELi112ELi448EEv26Group_norm_nhwc_fwd_params)
        /*00b4*/ 	.short	0x0380
        /*00b6*/ 	.short	0x00a0


	//----- nvinfo : EIATTR_SW_WAR
	.align		4
.L_1461:
        /*00b8*/ 	.byte	0x04, 0x36
        /*00ba*/ 	.short	(.L_1463 - .L_1462)
.L_1462:
        /*00bc*/ 	.word	0x00000008
.L_1463:


//--------------------- .nv.info._Z35group_norm_nhwc_fwd_one_pass_kernelI11Fp16IOFp32WLi128ELi112ELi448EEv26Group_norm_nhwc_fwd_params --------------------------
	.section	.nv.info._Z35group_norm_nhwc_fwd_one_pass_kernelI11Fp16IOFp32WLi128ELi112ELi448EEv26Group_norm_nhwc_fwd_params,"",@"SHT_CUDA_INFO"
	.sectionflags	@""
	.align	4


	//----- nvinfo : EIATTR_CUDA_API_VERSION
	.align		4
        /*0000*/ 	.byte	0x04, 0x37
        /*0002*/ 	.short	(.L_1465 - .L_1464)
.L_1464:
        /*0004*/ 	.word	0x00000082


	//----- nvinfo : EIATTR_KPARAM_INFO
	.align		4
.L_1465:
        /*0008*/ 	.byte	0x04, 0x17
        /*000a*/ 	.short	(.L_1467 - .L_1466)
.L_1466:
        /*000c*/ 	.word	0x00000000
        /*0010*/ 	.short	0x0000
        /*0012*/ 	.short	0x0000
        /*0014*/ 	.byte	0x00, 0xf0, 0x81, 0x02


	//----- nvinfo : EIATTR_SPARSE_MMA_MASK
	.align		4
.L_1467:
        /*0018*/ 	.byte	0x03, 0x50
        /*001a*/ 	.short	0x0000


	//----- nvinfo : EIATTR_MAXREG_COUNT
	.align		4
        /*001c*/ 	.byte	0x03, 0x1b
        /*001e*/ 	.short	0x0080


	//----- nvinfo : EIATTR_NUM_BARRIERS
	.align		4
        /*0020*/ 	.byte	0x02, 0x4c
        /*0022*/ 	.byte	0x01
	.zero		1


	//----- nvinfo : EIATTR_MERCURY_ISA_VERSION
	.align		4
        /*0024*/ 	.byte	0x03, 0x5f
        /*0026*/ 	.short	0x0101


	//----- nvinfo : EIATTR_COOP_GROUP_MASK_REGIDS
	.align		4
        /*0028*/ 	.byte	0x04, 0x29
        /*002a*/ 	.short	(.L_1469 - .L_1468)


	//   ....[0]....
.L_1468:
        /*002c*/ 	.word	0xffffffff


	//   ....[1]....
        /*0030*/ 	.word	0xffffffff


	//   ....[2]....
        /*0034*/ 	.word	0xffffffff


	//   ....[3]....
        /*0038*/ 	.word	0xffffffff


	//   ....[4]....
        /*003c*/ 	.word	0xffffffff


	//   ....[5]....
        /*0040*/ 	.word	0xffffffff


	//   ....[6]....
        /*0044*/ 	.word	0xffffffff


	//   ....[7]....
        /*0048*/ 	.word	0xffffffff


	//   ....[8]....
        /*004c*/ 	.word	0xffffffff


	//   ....[9]....
        /*0050*/ 	.word	0xffffffff


	//----- nvinfo : EIATTR_COOP_GROUP_INSTR_OFFSETS
	.align		4
.L_1469:
        /*0054*/ 	.byte	0x04, 0x28
        /*0056*/ 	.short	(.L_1471 - .L_1470)


	//   ....[0]....
.L_1470:
        /*0058*/ 	.word	0x00001b30


	//   ....[1]....
        /*005c*/ 	.word	0x00001b40


	//   ....[2]....
        /*0060*/ 	.word	0x00001b70


	//   ....[3]....
        /*0064*/ 	.word	0x00001b80


	//   ....[4]....
        /*0068*/ 	.word	0x00001bc0


	//   ....[5]....
        /*006c*/ 	.word	0x00001bd0


	//   ....[6]....
        /*0070*/ 	.word	0x00001c10


	//   ....[7]....
        /*0074*/ 	.word	0x00001c20


	//   ....[8]....
        /*0078*/ 	.word	0x00001ca0


	//   ....[9]....
        /*007c*/ 	.word	0x00001cb0


	//----- nvinfo : EIATTR_VRC_CTA_INIT_COUNT
	.align		4
.L_1471:
        /*0080*/ 	.byte	0x02, 0x4a
	.zero		1
	.zero		1


	//----- nvinfo : EIATTR_EXIT_INSTR_OFFSETS
	.align		4
        /*0084*/ 	.byte	0x04, 0x1c
        /*0086*/ 	.short	(.L_1473 - .L_1472)


	//   ....[0]....
.L_1472:
        /*0088*/ 	.word	0x00000060


	//   ....[1]....
        /*008c*/ 	.word	0x000064c0


	//----- nvinfo : EIATTR_MAX_THREADS
	.align		4
.L_1473:
        /*0090*/ 	.byte	0x04, 0x05
        /*0092*/ 	.short	(.L_1475 - .L_1474)
.L_1474:
        /*0094*/ 	.word	0x000001c0
        /*0098*/ 	.word	0x00000001
        /*009c*/ 	.word	0x00000001


	//----- nvinfo : EIATTR_CRS_STACK_SIZE
	.align		4
.L_1475:
        /*00a0*/ 	.byte	0x04, 0x1e
        /*00a2*/ 	.short	(.L_1477 - .L_1476)
.L_1476:
        /*00a4*/ 	.word	0x00000000


	//----- nvinfo : EIATTR_CBANK_PARAM_SIZE
	.align		4
.L_1477:
        /*00a8*/ 	.byte	0x03, 0x19
        /*00aa*/ 	.short	0x00a0


	//----- nvinfo : EIATTR_PARAM_CBANK
	.align		4
        /*00ac*/ 	.byte	0x04, 0x0a
        /*00ae*/ 	.short	(.L_1479 - .L_1478)
	.align		4
.L_1478:
        /*00b0*/ 	.word	index@(.nv.constant0._Z35group_norm_nhwc_fwd_one_pass_kernelI11Fp16IOFp32WLi128ELi112ELi448EEv26Group_norm_nhwc_fwd_params)
        /*00b4*/ 	.short	0x0380
        /*00b6*/ 	.short	0x00a0


	//----- nvinfo : EIATTR_SW_WAR
	.align		4
.L_1479:
        /*00b8*/ 	.byte	0x04, 0x36
        /*00ba*/ 	.short	(.L_1481 - .L_1480)
.L_1480:
        /*00bc*/ 	.word	0x00000008
.L_1481:


//--------------------- .nv.info._Z35group_norm_nhwc_fwd_one_pass_kernelI11Fp16IOFp32WLi256ELi112ELi448EEv26Group_norm_nhwc_fwd_params --------------------------
	.section	.nv.info._Z35group_norm_nhwc_fwd_one_pass_kernelI11Fp16IOFp32WLi256ELi112ELi448EEv26Group_norm_nhwc_fwd_params,"",@"SHT_CUDA_INFO"
	.sectionflags	@""
	.align	4


	//----- nvinfo : EIATTR_CUDA_API_VERSION
	.align		4
        /*0000*/ 	.byte	0x04, 0x37
        /*0002*/ 	.short	(.L_1483 - .L_1482)
.L_1482:
        /*0004*/ 	.word	0x00000082


	//----- nvinfo : EIATTR_KPARAM_INFO
	.align		4
.L_1483:
        /*0008*/ 	.byte	0x04, 0x17
        /*000a*/ 	.short	(.L_1485 - .L_1484)
.L_1484:
        /*000c*/ 	.word	0x00000000
        /*0010*/ 	.short	0x0000
        /*0012*/ 	.short	0x0000
        /*0014*/ 	.byte	0x00, 0xf0, 0x81, 0x02


	//----- nvinfo : EIATTR_SPARSE_MMA_MASK
	.align		4
.L_1485:
        /*0018*/ 	.byte	0x03, 0x50
        /*001a*/ 	.short	0x0000


	//----- nvinfo : EIATTR_MAXREG_COUNT
	.align		4
        /*001c*/ 	.byte	0x03, 0x1b
        /*001e*/ 	.short	0x0080


	//----- nvinfo : EIATTR_NUM_BARRIERS
	.align		4
        /*0020*/ 	.byte	0x02, 0x4c
        /*0022*/ 	.byte	0x01
	.zero		1


	//----- nvinfo : EIATTR_MERCURY_ISA_VERSION
	.align		4
        /*0024*/ 	.byte	0x03, 0x5f
        /*0026*/ 	.short	0x0101


	//----- nvinfo : EIATTR_COOP_GROUP_MASK_REGIDS
	.align		4
        /*0028*/ 	.byte	0x04, 0x29
        /*002a*/ 	.short	(.L_1487 - .L_1486)


	//   ....[0]....
.L_1486:
        /*002c*/ 	.word	0xffffffff


	//   ....[1]....
        /*0030*/ 	.word	0xffffffff


	//   ....[2]....
        /*0034*/ 	.word	0xffffffff


	//   ....[3]....
        /*0038*/ 	.word	0xffffffff


	//   ....[4]....
        /*003c*/ 	.word	0xffffffff


	//   ....[5]....
        /*0040*/ 	.word	0xffffffff


	//   ....[6]....
        /*0044*/ 	.word	0xffffffff


	//   ....[7]....
        /*0048*/ 	.word	0xffffffff


	//   ....[8]....
        /*004c*/ 	.word	0xffffffff


	//   ....[9]....
        /*0050*/ 	.word	0xffffffff


	//----- nvinfo : EIATTR_COOP_GROUP_INSTR_OFFSETS
	.align		4
.L_1487:
        /*0054*/ 	.byte	0x04, 0x28
        /*0056*/ 	.short	(.L_1489 - .L_1488)


	//   ....[0]....
.L_1488:
        /*0058*/ 	.word	0x000031e0


	//   ....[1]....
        /*005c*/ 	.word	0x000031f0


	//   ....[2]....
        /*0060*/ 	.word	0x00003230


	//   ....[3]....
        /*0064*/ 	.word	0x00003240


	//   ....[4]....
        /*0068*/ 	.word	0x00003280


	//   ....[5]....
        /*006c*/ 	.word	0x00003290


	//   ....[6]....
        /*0070*/ 	.word	0x000032d0


	//   ....[7]....
        /*0074*/ 	.word	0x000032e0


	//   ....[8]....
        /*0078*/ 	.word	0x00003370


	//   ....[9]....
        /*007c*/ 	.word	0x00003380


	//----- nvinfo : EIATTR_VRC_CTA_INIT_COUNT
	.align		4
.L_1489:
        /*0080*/ 	.byte	0x02, 0x4a
	.zero		1
	.zero		1


	//----- nvinfo : EIATTR_EXIT_INSTR_OFFSETS
	.align		4
        /*0084*/ 	.byte	0x04, 0x1c
        /*0086*/ 	.short	(.L_1491 - .L_1490)


	//   ....[0]....
.L_1490:
        /*0088*/ 	.word	0x00000060


	//   ....[1]....
        /*008c*/ 	.word	0x0000b880


	//----- nvinfo : EIATTR_MAX_THREADS
	.align		4
.L_1491:
        /*0090*/ 	.byte	0x04, 0x05
        /*0092*/ 	.short	(.L_1493 - .L_1492)
.L_1492:
        /*0094*/ 	.word	0x000001c0
        /*0098*/ 	.word	0x00000001
        /*009c*/ 	.word	0x00000001


	//----- nvinfo : EIATTR_CRS_STACK_SIZE
	.align		4
.L_1493:
        /*00a0*/ 	.byte	0x04, 0x1e
        /*00a2*/ 	.short	(.L_1495 - .L_1494)
.L_1494:
        /*00a4*/ 	.word	0x00000000


	//----- nvinfo : EIATTR_CBANK_PARAM_SIZE
	.align		4
.L_1495:
        /*00a8*/ 	.byte	0x03, 0x19
        /*00aa*/ 	.short	0x00a0


	//----- nvinfo : EIATTR_PARAM_CBANK
	.align		4
        /*00ac*/ 	.byte	0x04, 0x0a
        /*00ae*/ 	.short	(.L_1497 - .L_1496)
	.align		4
.L_1496:
        /*00b0*/ 	.word	index@(.nv.constant0._Z35group_norm_nhwc_fwd_one_pass_kernelI11Fp16IOFp32WLi256ELi112ELi448EEv26Group_norm_nhwc_fwd_params)
        /*00b4*/ 	.short	0x0380
        /*00b6*/ 	.short	0x00a0


	//----- nvinfo : EIATTR_SW_WAR
	.align		4
.L_1497:
        /*00b8*/ 	.byte	0x04, 0x36
        /*00ba*/ 	.short	(.L_1499 - .L_1498)
.L_1498:
        /*00bc*/ 	.word	0x00000008
.L_1499:


//--------------------- .nv.info._Z35group_norm_nhwc_fwd_one_pass_kernelI11Fp16IOFp32WLi512ELi112ELi448EEv26Group_norm_nhwc_fwd_params --------------------------
	.section	.nv.info._Z35group_norm_nhwc_fwd_one_pass_kernelI11Fp16IOFp32WLi512ELi112ELi448EEv26Group_norm_nhwc_fwd_params,"",@"SHT_CUDA_INFO"
	.sectionflags	@""
	.align	4


	//----- nvinfo : EIATTR_CUDA_API_VERSION
	.align		4
        /*0000*/ 	.byte	0x04, 0x37
        /*0002*/ 	.short	(.L_1501 - .L_1500)
.L_1500:
        /*0004*/ 	.word	0x00000082


	//----- nvinfo : EIATTR_KPARAM_INFO
	.align		4
.L_1501:
        /*0008*/ 	.byte	0x04, 0x17
        /*000a*/ 	.short	(.L_1503 - .L_1502)
.L_1502:
        /*000c*/ 	.word	0x00000000
        /*0010*/ 	.short	0x0000
        /*0012*/ 	.short	0x0000
        /*0014*/ 	.byte	0x00, 0xf0, 0x81, 0x02


	//----- nvinfo : EIATTR_SPARSE_MMA_MASK
	.align		4
.L_1503:
        /*0018*/ 	.byte	0x03, 0x50
        /*001a*/ 	.short	0x0000


	//----- nvinfo : EIATTR_MAXREG_COUNT
	.align		4
        /*001c*/ 	.byte	0x03, 0x1b
        /*001e*/ 	.short	0x0080


	//----- nvinfo : EIATTR_NUM_BARRIERS
	.align		4
        /*0020*/ 	.byte	0x02, 0x4c
        /*0022*/ 	.byte	0x01
	.zero		1


	//----- nvinfo : EIATTR_MERCURY_ISA_VERSION
	.align		4
        /*0024*/ 	.byte	0x03, 0x5f
        /*0026*/ 	.short	0x0101


	//----- nvinfo : EIATTR_INT_WARP_WIDE_INSTR_OFFSETS
	.align		4
        /*0028*/ 	.byte	0x04, 0x31
        /*002a*/ 	.short	(.L_1505 - .L_1504)


	//   ....[0]....
.L_1504:
        /*002c*/ 	.word	0x00008990


	//   ....[1]....
        /*0030*/ 	.word	0x000089c0


	//   ....[2]....
        /*0034*/ 	.word	0x00008a00


	//   ....[3]....
        /*0038*/ 	.word	0x00008c00


	//   ....[4]....
        /*003c*/ 	.word	0x00008c30


	//   ....[5]....
        /*0040*/ 	.word	0x00008c70


	//   ....[6]....
        /*0044*/ 	.word	0x00008cb0


	//   ....[7]....
        /*0048*/ 	.word	0x00008ce0


	//   ....[8]....
        /*004c*/ 	.word	0x00009070


	//   ....[9]....
        /*0050*/ 	.word	0x000090a0


	//   ....[10]....
        /*0054*/ 	.word	0x000090c0


	//   ....[11]....
        /*0058*/ 	.word	0x000090e0


	//   ....[12]....
        /*005c*/ 	.word	0x00009330


	//   ....[13]....
        /*0060*/ 	.word	0x00009350


	//----- nvinfo : EIATTR_COOP_GROUP_MASK_REGIDS
	.align		4
.L_1505:
        /*0064*/ 	.byte	0x04, 0x29
        /*0066*/ 	.short	(.L_1507 - .L_1506)


	//   ....[0]....
.L_1506:
        /*0068*/ 	.word	0xffffffff


	//   ....[1]....
        /*006c*/ 	.word	0xffffffff


	//   ....[2]....
        /*0070*/ 	.word	0xffffffff


	//   ....[3]....
        /*0074*/ 	.word	0xffffffff


	//   ....[4]....
        /*0078*/ 	.word	0xffffffff


	//   ....[5]....
        /*007c*/ 	.word	0xffffffff


	//   ....[6]....
        /*0080*/ 	.word	0xffffffff


	//   ....[7]....
        /*0084*/ 	.word	0xffffffff


	//   ....[8]....
        /*0088*/ 	.word	0xffffffff


	//   ....[9]....
        /*008c*/ 	.word	0xffffffff


	//----- nvinfo : EIATTR_COOP_GROUP_INSTR_OFFSETS
	.align		4
.L_1507:
        /*0090*/ 	.byte	0x04, 0x28
        /*0092*/ 	.short	(.L_1509 - .L_1508)


	//   ....[0]....
.L_1508:
        /*0094*/ 	.word	0x00007f20


	//   ....[1]....
        /*0098*/ 	.word	0x00007f30


	//   ....[2]....
        /*009c*/ 	.word	0x00007f70


	//   ....[3]....
        /*00a0*/ 	.word	0x00007f80


	//   ....[4]....
        /*00a4*/ 	.word	0x00007fc0


	//   ....[5]....
        /*00a8*/ 	.word	0x00007fd0


	//   ....[6]....
        /*00ac*/ 	.word	0x00008020


	//   ....[7]....
        /*00b0*/ 	.word	0x00008030


	//   ....[8]....
        /*00b4*/ 	.word	0x000081e0


	//   ....[9]....
        /*00b8*/ 	.word	0x00008200


	//----- nvinfo : EIATTR_VRC_CTA_INIT_COUNT
	.align		4
.L_1509:
        /*00bc*/ 	.byte	0x02, 0x4a
	.zero		1
	.zero		1


	//----- nvinfo : EIATTR_EXIT_INSTR_OFFSETS
	.align		4
        /*00c0*/ 	.byte	0x04, 0x1c
        /*00c2*/ 	.short	(.L_1511 - .L_1510)


	//   ....[0]....
.L_1510:
        /*00c4*/ 	.word	0x00000080


	//   ....[1]....
        /*00c8*/ 	.word	0x0000af40


	//----- nvinfo : EIATTR_MAX_THREADS
	.align		4
.L_1511:
        /*00cc*/ 	.byte	0x04, 0x05
        /*00ce*/ 	.short	(.L_1513 - .L_1512)
.L_1512:
        /*00d0*/ 	.word	0x000001c0
        /*00d4*/ 	.word	0x00000001
        /*00d8*/ 	.word	0x00000001


	//----- nvinfo : EIATTR_CRS_STACK_SIZE
	.align		4
.L_1513:
        /*00dc*/ 	.byte	0x04, 0x1e
        /*00de*/ 	.short	(.L_1515 - .L_1514)
.L_1514:
        /*00e0*/ 	.word	0x00000000


	//----- nvinfo : EIATTR_CBANK_PARAM_SIZE
	.align		4
.L_1515:
        /*00e4*/ 	.byte	0x03, 0x19
        /*00e6*/ 	.short	0x00a0


	//----- nvinfo : EIATTR_PARAM_CBANK
	.align		4
        /*00e8*/ 	.byte	0x04, 0x0a
        /*00ea*/ 	.short	(.L_1517 - .L_1516)
	.align		4
.L_1516:
        /*00ec*/ 	.word	index@(.nv.constant0._Z35group_norm_nhwc_fwd_one_pass_kernelI11Fp16IOFp32WLi512ELi112ELi448EEv26Group_norm_nhwc_fwd_params)
        /*00f0*/ 	.short	0x0380
        /*00f2*/ 	.short	0x00a0


	//----- nvinfo : EIATTR_SW_WAR
	.align		4
.L_1517:
        /*00f4*/ 	.byte	0x04, 0x36
        /*00f6*/ 	.short	(.L_1519 - .L_1518)
.L_1518:
        /*00f8*/ 	.word	0x00000008
.L_1519:


//--------------------- .nv.info._Z35group_norm_nhwc_fwd_one_pass_kernelI11Fp16IOBf16WLi64ELi112ELi448EEv26Group_norm_nhwc_fwd_params --------------------------
	.section	.nv.info._Z35group_norm_nhwc_fwd_one_pass_kernelI11Fp16IOBf16WLi64ELi112ELi448EEv26Group_norm_nhwc_fwd_params,"",@"SHT_CUDA_INFO"
	.sectionflags	@""
	.align	4


	//----- nvinfo : EIATTR_CUDA_API_VERSION
	.align		4
        /*0000*/ 	.byte	0x04, 0x37
        /*0002*/ 	.short	(.L_1521 - .L_1520)
.L_1520:
        /*0004*/ 	.word	0x00000082


	//----- nvinfo : EIATTR_KPARAM_INFO
	.align		4
.L_1521:
        /*0008*/ 	.byte	0x04, 0x17
        /*000a*/ 	.short	(.L_1523 - .L_1522)
.L_1522:
        /*000c*/ 	.word	0x00000000
        /*0010*/ 	.short	0x0000
        /*0012*/ 	.short	0x0000
        /*0014*/ 	.byte	0x00, 0xf0, 0x81, 0x02


	//----- nvinfo : EIATTR_SPARSE_MMA_MASK
	.align		4
.L_1523:
        /*0018*/ 	.byte	0x03, 0x50
        /*001a*/ 	.short	0x0000


	//----- nvinfo : EIATTR_MAXREG_COUNT
	.align		4
        /*001c*/ 	.byte	0x03, 0x1b
        /*001e*/ 	.short	0x0080


	//----- nvinfo : EIATTR_NUM_BARRIERS
	.align		4
        /*0020*/ 	.byte	0x02, 0x4c
        /*0022*/ 	.byte	0x01
	.zero		1


	//----- nvinfo : EIATTR_MERCURY_ISA_VERSION
	.align		4
        /*0024*/ 	.byte	0x03, 0x5f
        /*0026*/ 	.short	0x0101


	//----- nvinfo : EIATTR_COOP_GROUP_MASK_REGIDS
	.align		4
        /*0028*/ 	.byte	0x04, 0x29
        /*002a*/ 	.short	(.L_1525 - .L_1524)


	//   ....[0]....
.L_1524:
        /*002c*/ 	.word	0xffffffff


	//   ....[1]....
        /*0030*/ 	.word	0xffffffff


	//   ....[2]....
        /*0034*/ 	.word	0xffffffff


	//   ....[3]....
        /*0038*/ 	.word	0xffffffff


	//   ....[4]....
        /*003c*/ 	.word	0xffffffff


	//   ....[5]....
        /*0040*/ 	.word	0xffffffff


	//   ....[6]....
        /*0044*/ 	.word	0xffffffff


	//   ....[7]....
        /*0048*/ 	.word	0xffffffff


	//   ....[8]....
        /*004c*/ 	.word	0xffffffff


	//   ....[9]....
        /*0050*/ 	.word	0xffffffff


	//----- nvinfo : EIATTR_COOP_GROUP_INSTR_OFFSETS
	.align		4
.L_1525:
        /*0054*/ 	.byte	0x04, 0x28
        /*0056*/ 	.short	(.L_1527 - .L_1526)


	//   ....[0]....
.L_1526:
        /*0058*/ 	.word	0x00000fe0


	//   ....[1]....
        /*005c*/ 	.word	0x00000ff0


	//   ....[2]....
        /*0060*/ 	.word	0x00001020


	//   ....[3]....
        /*0064*/ 	.word	0x00001030


	//   ....[4]....
        /*0068*/ 	.word	0x00001070


	//   ....[5]....
        /*006c*/ 	.word	0x00001080


	//   ....[6]....
        /*0070*/ 	.word	0x000010c0


	//   ....[7]....
        /*0074*/ 	.word	0x000010d0


	//   ....[8]....
        /*0078*/ 	.word	0x00001130


	//   ....[9]....
        /*007c*/ 	.word	0x00001140


	//----- nvinfo : EIATTR_VRC_CTA_INIT_COUNT
	.align		4
.L_1527:
        /*0080*/ 	.byte	0x02, 0x4a
	.zero		1
	.zero		1


	//----- nvinfo : EIATTR_EXIT_INSTR_OFFSETS
	.align		4
        /*0084*/ 	.byte	0x04, 0x1c
        /*0086*/ 	.short	(.L_1529 - .L_1528)


	//   ....[0]....
.L_1528:
        /*0088*/ 	.word	0x00000060


	//   ....[1]....
        /*008c*/ 	.word	0x00003e40


	//----- nvinfo : EIATTR_MAX_THREADS
	.align		4
.L_1529:
        /*0090*/ 	.byte	0x04, 0x05
        /*0092*/ 	.short	(.L_1531 - .L_1530)
.L_1530:
        /*0094*/ 	.word	0x000001c0
        /*0098*/ 	.word	0x00000001
        /*009c*/ 	.word	0x00000001


	//----- nvinfo : EIATTR_CRS_STACK_SIZE
	.align		4
.L_1531:
        /*00a0*/ 	.byte	0x04, 0x1e
        /*00a2*/ 	.short	(.L_1533 - .L_1532)
.L_1532:
        /*00a4*/ 	.word	0x00000000


	//----- nvinfo : EIATTR_CBANK_PARAM_SIZE
	.align		4
.L_1533:
        /*00a8*/ 	.byte	0x03, 0x19
        /*00aa*/ 	.short	0x00a0


	//----- nvinfo : EIATTR_PARAM_CBANK
	.align		4
        /*00ac*/ 	.byte	0x04, 0x0a
        /*00ae*/ 	.short	(.L_1535 - .L_1534)
	.align		4
.L_1534:
        /*00b0*/ 	.word	index@(.nv.constant0._Z35group_norm_nhwc_fwd_one_pass_kernelI11Fp16IOBf16WLi64ELi112ELi448EEv26Group_norm_nhwc_fwd_params)
        /*00b4*/ 	.short	0x0380
        /*00b6*/ 	.short	0x00a0


	//----- nvinfo : EIATTR_SW_WAR
	.align		4
.L_1535:
        /*00b8*/ 	.byte	0x04, 0x36
        /*00ba*/ 	.short	(.L_1537 - .L_1536)
.L_1536:
        /*00bc*/ 	.word	0x00000008
.L_1537:


//--------------------- .nv.info._Z35group_norm_nhwc_fwd_one_pass_kernelI11Fp16IOBf16WLi128ELi112ELi448EEv26Group_norm_nhwc_fwd_params --------------------------
	.section	.nv.info._Z35group_norm_nhwc_fwd_one_pass_kernelI11Fp16IOBf16WLi128ELi112ELi448EEv26Group_norm_nhwc_fwd_params,"",@"SHT_CUDA_INFO"
	.sectionflags	@""
	.align	4


	//----- nvinfo : EIATTR_CUDA_API_VERSION
	.align		4
        /*0000*/ 	.byte	0x04, 0x37
        /*0002*/ 	.short	(.L_1539 - .L_1538)
.L_1538:
        /*0004*/ 	.word	0x00000082


	//----- nvinfo : EIATTR_KPARAM_INFO
	.align		4
.L_1539:
        /*0008*/ 	.byte	0x04, 0x17
        /*000a*/ 	.short	(.L_1541 - .L_1540)
.L_1540:
        /*000c*/ 	.word	0x00000000
        /*0010*/ 	.short	0x0000
        /*0012*/ 	.short	0x0000
        /*0014*/ 	.byte	0x00, 0xf0, 0x81, 0x02


	//----- nvinfo : EIATTR_SPARSE_MMA_MASK
	.align		4
.L_1541:
        /*0018*/ 	.byte	0x03, 0x50
        /*001a*/ 	.short	0x0000


	//----- nvinfo : EIATTR_MAXREG_COUNT
	.align		4
        /*001c*/ 	.byte	0x03, 0x1b
        /*001e*/ 	.short	0x0080


	//----- nvinfo : EIATTR_NUM_BARRIERS
	.align		4
        /*0020*/ 	.byte	0x02, 0x4c
        /*0022*/ 	.byte	0x01
	.zero		1


	//----- nvinfo : EIATTR_MERCURY_ISA_VERSION
	.align		4
        /*0024*/ 	.byte	0x03, 0x5f
        /*0026*/ 	.short	0x0101


	//----- nvinfo : EIATTR_COOP_GROUP_MASK_REGIDS
	.align		4
        /*0028*/ 	.byte	0x04, 0x29
        /*002a*/ 	.short	(.L_1543 - .L_1542)


	//   ....[0]....
.L_1542:
        /*002c*/ 	.word	0xffffffff


	//   ....[1]....
        /*0030*/ 	.word	0xffffffff


	//   ....[2]....
        /*0034*/ 	.word	0xffffffff


	//   ....[3]....
        /*0038*/ 	.word	0xffffffff


	//   ....[4]....
        /*003c*/ 	.word	0xffffffff


	//   ....[5]....
        /*0040*/ 	.word	0xffffffff


	//   ....[6]....
        /*0044*/ 	.word	0xffffffff


	//   ....[7]....
        /*0048*/ 	.word	0xffffffff


	//   ....[8]....
        /*004c*/ 	.word	0xffffffff


	//   ....[9]....
        /*0050*/ 	.word	0xffffffff


	//----- nvinfo : EIATTR_COOP_GROUP_INSTR_OFFSETS
	.align		4
.L_1543:
        /*0054*/ 	.byte	0x04, 0x28
        /*0056*/ 	.short	(.L_1545 - .L_1544)


	//   ....[0]....
.L_1544:
        /*0058*/ 	.word	0x00001b30


	//   ....[1]....
        /*005c*/ 	.word	0x00001b40


	//   ....[2]....
        /*0060*/ 	.word	0x00001b70


	//   ....[3]....
        /*0064*/ 	.word	0x00001b80


	//   ....[4]....
        /*0068*/ 	.word	0x00001bc0


	//   ....[5]....
        /*006c*/ 	.word	0x00001bd0


	//   ....[6]....
        /*0070*/ 	.word	0x00001c10


	//   ....[7]....
        /*0074*/ 	.word	0x00001c20


	//   ....[8]....
        /*0078*/ 	.word	0x00001ca0


	//   ....[9]....
        /*007c*/ 	.word	0x00001cb0


	//----- nvinfo : EIATTR_VRC_CTA_INIT_COUNT
	.align		4
.L_1545:
        /*0080*/ 	.byte	0x02, 0x4a
	.zero		1
	.zero		1


	//----- nvinfo : EIATTR_EXIT_INSTR_OFFSETS
	.align		4
        /*0084*/ 	.byte	0x04, 0x1c
        /*0086*/ 	.short	(.L_1547 - .L_1546)


	//   ....[0]....
.L_1546:
        /*0088*/ 	.word	0x00000060


	//   ....[1]....
        /*008c*/ 	.word	0x00006520


	//----- nvinfo : EIATTR_MAX_THREADS
	.align		4
.L_1547:
        /*0090*/ 	.byte	0x04, 0x05
        /*0092*/ 	.short	(.L_1549 - .L_1548)
.L_1548:
        /*0094*/ 	.word	0x000001c0
        /*0098*/ 	.word	0x00000001
        /*009c*/ 	.word	0x00000001


	//----- nvinfo : EIATTR_CRS_STACK_SIZE
	.align		4
.L_1549:
        /*00a0*/ 	.byte	0x04, 0x1e
        /*00a2*/ 	.short	(.L_1551 - .L_1550)
.L_1550:
        /*00a4*/ 	.word	0x00000000


	//----- nvinfo : EIATTR_CBANK_PARAM_SIZE
	.align		4
.L_1551:
        /*00a8*/ 	.byte	0x03, 0x19
        /*00aa*/ 	.short	0x00a0


	//----- nvinfo : EIATTR_PARAM_CBANK
	.align		4
        /*00ac*/ 	.byte	0x04, 0x0a
        /*00ae*/ 	.short	(.L_1553 - .L_1552)
	.align		4
.L_1552:
        /*00b0*/ 	.word	index@(.nv.constant0._Z35group_norm_nhwc_fwd_one_pass_kernelI11Fp16IOBf16WLi128ELi112ELi448EEv26Group_norm_nhwc_fwd_params)
        /*00b4*/ 	.short	0x0380
        /*00b6*/ 	.short	0x00a0


	//----- nvinfo : EIATTR_SW_WAR
	.align		4
.L_1553:
        /*00b8*/ 	.byte	0x04, 0x36
        /*00ba*/ 	.short	(.L_1555 - .L_1554)
.L_1554:
        /*00bc*/ 	.word	0x00000008
.L_1555:


//--------------------- .nv.info._Z35group_norm_nhwc_fwd_one_pass_kernelI11Fp16IOBf16WLi256ELi112ELi448EEv26Group_norm_nhwc_fwd_params --------------------------
	.section	.nv.info._Z35group_norm_nhwc_fwd_one_pass_kernelI11Fp16IOBf16WLi256ELi112ELi448EEv26Group_norm_nhwc_fwd_params,"",@"SHT_CUDA_INFO"
	.sectionflags	@""
	.align	4


	//----- nvinfo : EIATTR_CUDA_API_VERSION
	.align		4
        /*0000*/ 	.byte	0x04, 0x37
        /*0002*/ 	.short	(.L_1557 - .L_1556)
.L_1556:
        /*0004*/ 	.word	0x00000082


	//----- nvinfo : EIATTR_KPARAM_INFO
	.align		4
.L_1557:
        /*0008*/ 	.byte	0x04, 0x17
        /*000a*/ 	.short	(.L_1559 - .L_1558)
.L_1558:
        /*000c*/ 	.word	0x00000000
        /*0010*/ 	.short	0x0000
        /*0012*/ 	.short	0x0000
        /*0014*/ 	.byte	0x00, 0xf0, 0x81, 0x02


	//----- nvinfo : EIATTR_SPARSE_MMA_MASK
	.align		4
.L_1559:
        /*0018*/ 	.byte	0x03, 0x50
        /*001a*/ 	.short	0x0000


	//----- nvinfo : EIATTR_MAXREG_COUNT
	.align		4
        /*001c*/ 	.byte	0x03, 0x1b
        /*001e*/ 	.short	0x0080


	//----- nvinfo : EIATTR_NUM_BARRIERS
	.align		4
        /*0020*/ 	.byte	0x02, 0x4c
        /*0022*/ 	.byte	0x01
	.zero		1


	//----- nvinfo : EIATTR_MERCURY_ISA_VERSION
	.align		4
        /*0024*/ 	.byte	0x03, 0x5f
        /*0026*/ 	.short	0x0101


	//----- nvinfo : EIATTR_COOP_GROUP_MASK_REGIDS
	.align		4
        /*0028*/ 	.byte	0x04, 0x29
        /*002a*/ 	.short	(.L_1561 - .L_1560)


	//   ....[0]....
.L_1560:
        /*002c*/ 	.word	0xffffffff


	//   ....[1]....
        /*0030*/ 	.word	0xffffffff


	//   ....[2]....
        /*0034*/ 	.word	0xffffffff


	//   ....[3]....
        /*0038*/ 	.word	0xffffffff


	//   ....[4]....
        /*003c*/ 	.word	0xffffffff


	//   ....[5]....
        /*0040*/ 	.word	0xffffffff


	//   ....[6]....
        /*0044*/ 	.word	0xffffffff


	//   ....[7]....
        /*0048*/ 	.word	0xffffffff


	//   ....[8]....
        /*004c*/ 	.word	0xffffffff


	//   ....[9]....
        /*0050*/ 	.word	0xffffffff


	//----- nvinfo : EIATTR_COOP_GROUP_INSTR_OFFSETS
	.align		4
.L_1561:
        /*0054*/ 	.byte	0x04, 0x28
        /*0056*/ 	.short	(.L_1563 - .L_1562)


	//   ....[0]....
.L_1562:
        /*0058*/ 	.word	0x00003200


	//   ....[1]....
        /*005c*/ 	.word	0x00003210


	//   ....[2]....
        /*0060*/ 	.word	0x00003250


	//   ....[3]....
        /*0064*/ 	.word	0x00003260


	//   ....[4]....
        /*0068*/ 	.word	0x000032a0


	//   ....[5]....
        /*006c*/ 	.word	0x000032b0


	//   ....[6]....
        /*0070*/ 	.word	0x000032f0


	//   ....[7]....
        /*0074*/ 	.word	0x00003300


	//   ....[8]....
        /*0078*/ 	.word	0x00003390


	//   ....[9]....
        /*007c*/ 	.word	0x000033a0


	//----- nvinfo : EIATTR_VRC_CTA_INIT_COUNT
	.align		4
.L_1563:
        /*0080*/ 	.byte	0x02, 0x4a
	.zero		1
	.zero		1


	//----- nvinfo : EIATTR_EXIT_INSTR_OFFSETS
	.align		4
        /*0084*/ 	.byte	0x04, 0x1c
        /*0086*/ 	.short	(.L_1565 - .L_1564)


	//   ....[0]....
.L_1564:
        /*0088*/ 	.word	0x00000060


	//   ....[1]....
        /*008c*/ 	.word	0x0000b900


	//----- nvinfo : EIATTR_MAX_THREADS
	.align		4
.L_1565:
        /*0090*/ 	.byte	0x04, 0x05
        /*0092*/ 	.short	(.L_1567 - .L_1566)
.L_1566:
        /*0094*/ 	.word	0x000001c0
        /*0098*/ 	.word	0x00000001
        /*009c*/ 	.word	0x00000001


	//----- nvinfo : EIATTR_CRS_STACK_SIZE
	.align		4
.L_1567:
        /*00a0*/ 	.byte	0x04, 0x1e
        /*00a2*/ 	.short	(.L_1569 - .L_1568)
.L_1568:
        /*00a4*/ 	.word	0x00000000


	//----- nvinfo : EIATTR_CBANK_PARAM_SIZE
	.align		4
.L_1569:
        /*00a8*/ 	.byte	0x03, 0x19
        /*00aa*/ 	.short	0x00a0


	//----- nvinfo : EIATTR_PARAM_CBANK
	.align		4
        /*00ac*/ 	.byte	0x04, 0x0a
        /*00ae*/ 	.short	(.L_1571 - .L_1570)
	.align		4
.L_1570:
        /*00b0*/ 	.word	index@(.nv.constant0._Z35group_norm_nhwc_fwd_one_pass_kernelI11Fp16IOBf16WLi256ELi112ELi448EEv26Group_norm_nhwc_fwd_params)
        /*00b4*/ 	.short	0x0380
        /*00b6*/ 	.short	0x00a0


	//----- nvinfo : EIATTR_SW_WAR
	.align		4
.L_1571:
        /*00b8*/ 	.byte	0x04, 0x36
        /*00ba*/ 	.short	(.L_1573 - .L_1572)
.L_1572:
        /*00bc*/ 	.word	0x00000008
.L_1573:


//--------------------- .nv.info._Z35group_norm_nhwc_fwd_one_pass_kernelI11Fp16IOBf16WLi512ELi112ELi448EEv26Group_norm_nhwc_fwd_params --------------------------
	.section	.nv.info._Z35group_norm_nhwc_fwd_one_pass_kernelI11Fp16IOBf16WLi512ELi112ELi448EEv26Group_norm_nhwc_fwd_params,"",@"SHT_CUDA_INFO"
	.sectionflags	@""
	.align	4


	//----- nvinfo : EIATTR_CUDA_API_VERSION
	.align		4
        /*0000*/ 	.byte	0x04, 0x37
        /*0002*/ 	.short	(.L_1575 - .L_1574)
.L_1574:
        /*0004*/ 	.word	0x00000082


	//----- nvinfo : EIATTR_KPARAM_INFO
	.align		4
.L_1575:
        /*0008*/ 	.byte	0x04, 0x17
        /*000a*/ 	.short	(.L_1577 - .L_1576)
.L_1576:
        /*000c*/ 	.word	0x00000000
        /*0010*/ 	.short	0x0000
        /*0012*/ 	.short	0x0000
        /*0014*/ 	.byte	0x00, 0xf0, 0x81, 0x02


	//----- nvinfo : EIATTR_SPARSE_MMA_MASK
	.align		4
.L_1577:
        /*0018*/ 	.byte	0x03, 0x50
        /*001a*/ 	.short	0x0000


	//----- nvinfo : EIATTR_MAXREG_COUNT
	.align		4
        /*001c*/ 	.byte	0x03, 0x1b
        /*001e*/ 	.short	0x0080


	//----- nvinfo : EIATTR_NUM_BARRIERS
	.align		4
        /*0020*/ 	.byte	0x02, 0x4c
        /*0022*/ 	.byte	0x01
	.zero		1


	//----- nvinfo : EIATTR_MERCURY_ISA_VERSION
	.align		4
        /*0024*/ 	.byte	0x03, 0x5f
        /*0026*/ 	.short	0x0101


	//----- nvinfo : EIATTR_INT_WARP_WIDE_INSTR_OFFSETS
	.align		4
        /*0028*/ 	.byte	0x04, 0x31
        /*002a*/ 	.short	(.L_1579 - .L_1578)


	//   ....[0]....
.L_1578:
        /*002c*/ 	.word	0x00008990


	//   ....[1]....
        /*0030*/ 	.word	0x000089c0


	//   ....[2]....
        /*0034*/ 	.word	0x00008a00


	//   ....[3]....
        /*0038*/ 	.word	0x00008c00


	//   ....[4]....
        /*003c*/ 	.word	0x00008c30


	//   ....[5]....
        /*0040*/ 	.word	0x00008c70


	//   ....[6]....
        /*0044*/ 	.word	0x00008cb0


	//   ....[7]....
        /*0048*/ 	.word	0x00008ce0


	//   ....[8]....
        /*004c*/ 	.word	0x00009070


	//   ....[9]....
        /*0050*/ 	.word	0x000090a0


	//   ....[10]....
        /*0054*/ 	.word	0x000090c0


	//   ....[11]....
        /*0058*/ 	.word	0x000090e0


	//   ....[12]....
        /*005c*/ 	.word	0x00009330


	//   ....[13]....
        /*0060*/ 	.word	0x00009350


	//----- nvinfo : EIATTR_COOP_GROUP_MASK_REGIDS
	.align		4
.L_1579:
        /*0064*/ 	.byte	0x04, 0x29
        /*0066*/ 	.short	(.L_1581 - .L_1580)


	//   ....[0]....
.L_1580:
        /*0068*/ 	.word	0xffffffff


	//   ....[1]....
        /*006c*/ 	.word	0xffffffff


	//   ....[2]....
        /*0070*/ 	.word	0xffffffff


	//   ....[3]....
        /*0074*/ 	.word	0xffffffff


	//   ....[4]....
        /*0078*/ 	.word	0xffffffff


	//   ....[5]....
        /*007c*/ 	.word	0xffffffff


	//   ....[6]....
        /*0080*/ 	.word	0xffffffff


	//   ....[7]....
        /*0084*/ 	.word	0xffffffff


	//   ....[8]....
        /*0088*/ 	.word	0xffffffff


	//   ....[9]....
        /*008c*/ 	.word	0xffffffff


	//----- nvinfo : EIATTR_COOP_GROUP_INSTR_OFFSETS
	.align		4
.L_1581:
        /*0090*/ 	.byte	0x04, 0x28
        /*0092*/ 	.short	(.L_1583 - .L_1582)


	//   ....[0]....
.L_1582:
        /*0094*/ 	.word	0x00007f20


	//   ....[1]....
        /*0098*/ 	.word	0x00007f30


	//   ....[2]....
        /*009c*/ 	.word	0x00007f70


	//   ....[3]....
        /*00a0*/ 	.word	0x00007f80


	//   ....[4]....
        /*00a4*/ 	.word	0x00007fc0


	//   ....[5]....
        /*00a8*/ 	.word	0x00007fd0


	//   ....[6]....
        /*00ac*/ 	.word	0x00008020


	//   ....[7]....
        /*00b0*/ 	.word	0x00008030


	//   ....[8]....
        /*00b4*/ 	.word	0x000081e0


	//   ....[9]....
        /*00b8*/ 	.word	0x00008200


	//----- nvinfo : EIATTR_VRC_CTA_INIT_COUNT
	.align		4
.L_1583:
        /*00bc*/ 	.byte	0x02, 0x4a
	.zero		1
	.zero		1


	//----- nvinfo : EIATTR_EXIT_INSTR_OFFSETS
	.align		4
        /*00c0*/ 	.byte	0x04, 0x1c
        /*00c2*/ 	.short	(.L_1585 - .L_1584)


	//   ....[0]....
.L_1584:
        /*00c4*/ 	.word	0x00000080


	//   ....[1]....
        /*00c8*/ 	.word	0x0000afa0


	//----- nvinfo : EIATTR_MAX_THREADS
	.align		4
.L_1585:
        /*00cc*/ 	.byte	0x04, 0x05
        /*00ce*/ 	.short	(.L_1587 - .L_1586)
.L_1586:
        /*00d0*/ 	.word	0x000001c0
        /*00d4*/ 	.word	0x00000001
        /*00d8*/ 	.word	0x00000001


	//----- nvinfo : EIATTR_CRS_STACK_SIZE
	.align		4
.L_1587:
        /*00dc*/ 	.byte	0x04, 0x1e
        /*00de*/ 	.short	(.L_1589 - .L_1588)
.L_1588:
        /*00e0*/ 	.word	0x00000000


	//----- nvinfo : EIATTR_CBANK_PARAM_SIZE
	.align		4
.L_1589:
        /*00e4*/ 	.byte	0x03, 0x19
        /*00e6*/ 	.short	0x00a0


	//----- nvinfo : EIATTR_PARAM_CBANK
	.align		4
        /*00e8*/ 	.byte	0x04, 0x0a
        /*00ea*/ 	.short	(.L_1591 - .L_1590)
	.align		4
.L_1590:
        /*00ec*/ 	.word	index@(.nv.constant0._Z35group_norm_nhwc_fwd_one_pass_kernelI11Fp16IOBf16WLi512ELi112ELi448EEv26Group_norm_nhwc_fwd_params)
        /*00f0*/ 	.short	0x0380
        /*00f2*/ 	.short	0x00a0


	//----- nvinfo : EIATTR_SW_WAR
	.align		4
.L_1591:
        /*00f4*/ 	.byte	0x04, 0x36
        /*00f6*/ 	.short	(.L_1593 - .L_1592)
.L_1592:
        /*00f8*/ 	.word	0x00000008
.L_1593:


//--------------------- .nv.info._Z35group_norm_nhwc_fwd_one_pass_kernelI11Fp16IOFp16WLi64ELi112ELi448EEv26Group_norm_nhwc_fwd_params --------------------------
	.section	.nv.info._Z35group_norm_nhwc_fwd_one_pass_kernelI11Fp16IOFp16WLi64ELi112ELi448EEv26Group_norm_nhwc_fwd_params,"",@"SHT_CUDA_INFO"
	.sectionflags	@""
	.align	4


	//----- nvinfo : EIATTR_CUDA_API_VERSION
	.align		4
        /*0000*/ 	.byte	0x04, 0x37
        /*0002*/ 	.short	(.L_1595 - .L_1594)
.L_1594:
        /*0004*/ 	.word	0x00000082


	//----- nvinfo : EIATTR_KPARAM_INFO
	.align		4
.L_1595:
        /*0008*/ 	.byte	0x04, 0x17
        /*000a*/ 	.short	(.L_1597 - .L_1596)
.L_1596:
        /*000c*/ 	.word	0x00000000
        /*0010*/ 	.short	0x0000
        /*0012*/ 	.short	0x0000
        /*0014*/ 	.byte	0x00, 0xf0, 0x81, 0x02


	//----- nvinfo : EIATTR_SPARSE_MMA_MASK
	.align		4
.L_1597:
        /*0018*/ 	.byte	0x03, 0x50
        /*001a*/ 	.short	0x0000


	//----- nvinfo : EIATTR_MAXREG_COUNT
	.align		4
        /*001c*/ 	.byte	0x03, 0x1b
        /*001e*/ 	.short	0x0080


	//----- nvinfo : EIATTR_NUM_BARRIERS
	.align		4
        /*0020*/ 	.byte	0x02, 0x4c
        /*0022*/ 	.byte	0x01
	.zero		1


	//----- nvinfo : EIATTR_MERCURY_ISA_VERSION
	.align		4
        /*0024*/ 	.byte	0x03, 0x5f
        /*0026*/ 	.short	0x0101


	//----- nvinfo : EIATTR_COOP_GROUP_MASK_REGIDS
	.align		4
        /*0028*/ 	.byte	0x04, 0x29
        /*002a*/ 	.short	(.L_1599 - .L_1598)


	//   ....[0]....
.L_1598:
        /*002c*/ 	.word	0xffffffff


	//   ....[1]....
        /*0030*/ 	.word	0xffffffff


	//   ....[2]....
        /*0034*/ 	.word	0xffffffff


	//   ....[3]....
        /*0038*/ 	.word	0xffffffff


	//   ....[4]....
        /*003c*/ 	.word	0xffffffff


	//   ....[5]....
        /*0040*/ 	.word	0xffffffff


	//   ....[6]....
        /*0044*/ 	.word	0xffffffff


	//   ....[7]....
        /*0048*/ 	.word	0xffffffff


	//   ....[8]....
        /*004c*/ 	.word	0xffffffff


	//   ....[9]....
        /*0050*/ 	.word	0xffffffff


	//----- nvinfo : EIATTR_COOP_GROUP_INSTR_OFFSETS
	.align		4
.L_1599:
        /*0054*/ 	.byte	0x04, 0x28
        /*0056*/ 	.short	(.L_1601 - .L_1600)


	//   ....[0]....
.L_1600:
        /*0058*/ 	.word	0x00000fe0


	//   ....[1]....
        /*005c*/ 	.word	0x00000ff0


	//   ....[2]....
        /*0060*/ 	.word	0x00001020


	//   ....[3]....
        /*0064*/ 	.word	0x00001030


	//   ....[4]....
        /*0068*/ 	.word	0x00001070


	//   ....[5]....
        /*006c*/ 	.word	0x00001080


	//   ....[6]....
        /*0070*/ 	.word	0x000010c0


	//   ....[7]....
        /*0074*/ 	.word	0x000010d0


	//   ....[8]....
        /*0078*/ 	.word	0x00001130


	//   ....[9]....
        /*007c*/ 	.word	0x00001140


	//----- nvinfo : EIATTR_VRC_CTA_INIT_COUNT
	.align		4
.L_1601:
        /*0080*/ 	.byte	0x02, 0x4a
	.zero		1
	.zero		1


	//----- nvinfo : EIATTR_EXIT_INSTR_OFFSETS
	.align		4
        /*0084*/ 	.byte	0x04, 0x1c
        /*0086*/ 	.short	(.L_1603 - .L_1602)


	//   ....[0]....
.L_1602:
        /*0088*/ 	.word	0x00000060


	//   ....[1]....
        /*008c*/ 	.word	0x00003e40


	//----- nvinfo : EIATTR_MAX_THREADS
	.align		4
.L_1603:
        /*0090*/ 	.byte	0x04, 0x05
        /*0092*/ 	.short	(.L_1605 - .L_1604)
.L_1604:
        /*0094*/ 	.word	0x000001c0
        /*0098*/ 	.word	0x00000001
        /*009c*/ 	.word	0x00000001


	//----- nvinfo : EIATTR_CRS_STACK_SIZE
	.align		4
.L_1605:
        /*00a0*/ 	.byte	0x04, 0x1e
        /*00a2*/ 	.short	(.L_1607 - .L_1606)
.L_1606:
        /*00a4*/ 	.word	0x00000000


	//----- nvinfo : EIATTR_CBANK_PARAM_SIZE
	.align		4
.L_1607:
        /*00a8*/ 	.byte	0x03, 0x19
        /*00aa*/ 	.short	0x00a0


	//----- nvinfo : EIATTR_PARAM_CBANK
	.align		4
        /*00ac*/ 	.byte	0x04, 0x0a
        /*00ae*/ 	.short	(.L_1609 - .L_1608)
	.align		4
.L_1608:
        /*00b0*/ 	.word	index@(.nv.constant0._Z35group_norm_nhwc_fwd_one_pass_kernelI11Fp16IOFp16WLi64ELi112ELi448EEv26Group_norm_nhwc_fwd_params)
        /*00b4*/ 	.short	0x0380
        /*00b6*/ 	.short	0x00a0


	//----- nvinfo : EIATTR_SW_WAR
	.align		4
.L_1609:
        /*00b8*/ 	.byte	0x04, 0x36
        /*00ba*/ 	.short	(.L_1611 - .L_1610)
.L_1610:
        /*00bc*/ 	.word	0x00000008
.L_1611:


//--------------------- .nv.info._Z35group_norm_nhwc_fwd_one_pass_kernelI11Fp16IOFp16WLi128ELi112ELi448EEv26Group_norm_nhwc_fwd_params --------------------------
	.section	.nv.info._Z35group_norm_nhwc_fwd_one_pass_kernelI11Fp16IOFp16WLi128ELi112ELi448EEv26Group_norm_nhwc_fwd_params,"",@"SHT_CUDA_INFO"
	.sectionflags	@""
	.align	4


	//----- nvinfo : EIATTR_CUDA_API_VERSION
	.align		4
        /*0000*/ 	.byte	0x04, 0x37
        /*0002*/ 	.short	(.L_1613 - .L_1612)
.L_1612:
        /*0004*/ 	.word	0x00000082


	//----- nvinfo : EIATTR_KPARAM_INFO
	.align		4
.L_1613:
        /*0008*/ 	.byte	0x04, 0x17
        /*000a*/ 	.short	(.L_1615 - .L_1614)
.L_1614:
        /*000c*/ 	.word	0x00000000
        /*0010*/ 	.short	0x0000
        /*0012*/ 	.short	0x0000
        /*0014*/ 	.byte	0x00, 0xf0, 0x81, 0x02


	//----- nvinfo : EIATTR_SPARSE_MMA_MASK
	.align		4
.L_1615:
        /*0018*/ 	.byte	0x03, 0x50
        /*001a*/ 	.short	0x0000


	//----- nvinfo : EIATTR_MAXREG_COUNT
	.align		4
        /*001c*/ 	.byte	0x03, 0x1b
        /*001e*/ 	.short	0x0080


	//----- nvinfo : EIATTR_NUM_BARRIERS
	.align		4
        /*0020*/ 	.byte	0x02, 0x4c
        /*0022*/ 	.byte	0x01
	.zero		1


	//----- nvinfo : EIATTR_MERCURY_ISA_VERSION
	.align		4
        /*0024*/ 	.byte	0x03, 0x5f
        /*0026*/ 	.short	0x0101


	//----- nvinfo : EIATTR_COOP_GROUP_MASK_REGIDS
	.align		4
        /*0028*/ 	.byte	0x04, 0x29
        /*002a*/ 	.short	(.L_1617 - .L_1616)


	//   ....[0]....
.L_1616:
        /*002c*/ 	.word	0xffffffff


	//   ....[1]....
        /*0030*/ 	.word	0xffffffff


	//   ....[2]....
        /*0034*/ 	.word	0xffffffff


	//   ....[3]....
        /*0038*/ 	.word	0xffffffff


	//   ....[4]....
        /*003c*/ 	.word	0xffffffff


	//   ....[5]....
        /*0040*/ 	.word	0xffffffff


	//   ....[6]....
        /*0044*/ 	.word	0xffffffff


	//   ....[7]....
        /*0048*/ 	.word	0xffffffff


	//   ....[8]....
        /*004c*/ 	.word	0xffffffff


	//   ....[9]....
        /*0050*/ 	.word	0xffffffff


	//----- nvinfo : EIATTR_COOP_GROUP_INSTR_OFFSETS
	.align		4
.L_1617:
        /*0054*/ 	.byte	0x04, 0x28
        /*0056*/ 	.short	(.L_1619 - .L_1618)


	//   ....[0]....
.L_1618:
        /*0058*/ 	.word	0x00001b30


	//   ....[1]....
        /*005c*/ 	.word	0x00001b40


	//   ....[2]....
        /*0060*/ 	.word	0x00001b70


	//   ....[3]....
        /*0064*/ 	.word	0x00001b80


	//   ....[4]....
        /*0068*/ 	.word	0x00001bc0


	//   ....[5]....
        /*006c*/ 	.word	0x00001bd0


	//   ....[6]....
        /*0070*/ 	.word	0x00001c10


	//   ....[7]....
        /*0074*/ 	.word	0x00001c20


	//   ....[8]....
        /*0078*/ 	.word	0x00001ca0


	//   ....[9]....
        /*007c*/ 	.word	0x00001cb0


	//----- nvinfo : EIATTR_VRC_CTA_INIT_COUNT
	.align		4
.L_1619:
        /*0080*/ 	.byte	0x02, 0x4a
	.zero		1
	.zero		1


	//----- nvinfo : EIATTR_EXIT_INSTR_OFFSETS
	.align		4
        /*0084*/ 	.byte	0x04, 0x1c
        /*0086*/ 	.short	(.L_1621 - .L_1620)


	//   ....[0]....
.L_1620:
        /*0088*/ 	.word	0x00000060


	//   ....[1]....
        /*008c*/ 	.word	0x00006520


	//----- nvinfo : EIATTR_MAX_THREADS
	.align		4
.L_1621:
        /*0090*/ 	.byte	0x04, 0x05
        /*0092*/ 	.short	(.L_1623 - .L_1622)
.L_1622:
        /*0094*/ 	.word	0x000001c0
        /*0098*/ 	.word	0x00000001
        /*009c*/ 	.word	0x00000001


	//----- nvinfo : EIATTR_CRS_STACK_SIZE
	.align		4
.L_1623:
        /*00a0*/ 	.byte	0x04, 0x1e
        /*00a2*/ 	.short	(.L_1625 - .L_1624)
.L_1624:
        /*00a4*/ 	.word	0x00000000


	//----- nvinfo : EIATTR_CBANK_PARAM_SIZE
	.align		4
.L_1625:
        /*00a8*/ 	.byte	0x03, 0x19
        /*00aa*/ 	.short	0x00a0


	//----- nvinfo : EIATTR_PARAM_CBANK
	.align		4
        /*00ac*/ 	.byte	0x04, 0x0a
        /*00ae*/ 	.short	(.L_1627 - .L_1626)
	.align		4
.L_1626:
        /*00b0*/ 	.word	index@(.nv.constant0._Z35group_norm_nhwc_fwd_one_pass_kernelI11Fp16IOFp16WLi128ELi112ELi448EEv26Group_norm_nhwc_fwd_params)
        /*00b4*/ 	.short	0x0380
        /*00b6*/ 	.short	0x00a0


	//----- nvinfo : EIATTR_SW_WAR
	.align		4
.L_1627:
        /*00b8*/ 	.byte	0x04, 0x36
        /*00ba*/ 	.short	(.L_1629 - .L_1628)
.L_1628:
        /*00bc*/ 	.word	0x00000008
.L_1629:


//--------------------- .nv.info._Z35group_norm_nhwc_fwd_one_pass_kernelI11Fp16IOFp16WLi256ELi112ELi448EEv26Group_norm_nhwc_fwd_params --------------------------
	.section	.nv.info._Z35group_norm_nhwc_fwd_one_pass_kernelI11Fp16IOFp16WLi256ELi112ELi448EEv26Group_norm_nhwc_fwd_params,"",@"SHT_CUDA_INFO"
	.sectionflags	@""
	.align	4


	//----- nvinfo : EIATTR_CUDA_API_VERSION
	.align		4
        /*0000*/ 	.byte	0x04, 0x37
        /*0002*/ 	.short	(.L_1631 - .L_1630)
.L_1630:
        /*0004*/ 	.word	0x00000082


	//----- nvinfo : EIATTR_KPARAM_INFO
	.align		4
.L_1631:
        /*0008*/ 	.byte	0x04, 0x17
        /*000a*/ 	.short	(.L_1633 - .L_1632)
.L_1632:
        /*000c*/ 	.word	0x00000000
        /*0010*/ 	.short	0x0000
        /*0012*/ 	.short	0x0000
        /*0014*/ 	.byte	0x00, 0xf0, 0x81, 0x02


	//----- nvinfo : EIATTR_SPARSE_MMA_MASK
	.align		4
.L_1633:
        /*0018*/ 	.byte	0x03, 0x50
        /*001a*/ 	.short	0x0000


	//----- nvinfo : EIATTR_MAXREG_COUNT
	.align		4
        /*001c*/ 	.byte	0x03, 0x1b
        /*001e*/ 	.short	0x0080


	//----- nvinfo : EIATTR_NUM_BARRIERS
	.align		4
        /*0020*/ 	.byte	0x02, 0x4c
        /*0022*/ 	.byte	0x01
	.zero		1


	//----- nvinfo : EIATTR_MERCURY_ISA_VERSION
	.align		4
        /*0024*/ 	.byte	0x03, 0x5f
        /*0026*/ 	.short	0x0101


	//----- nvinfo : EIATTR_COOP_GROUP_MASK_REGIDS
	.align		4
        /*0028*/ 	.byte	0x04, 0x29
        /*002a*/ 	.short	(.L_1635 - .L_1634)


	//   ....[0]....
.L_1634:
        /*002c*/ 	.word	0xffffffff


	//   ....[1]....
        /*0030*/ 	.word	0xffffffff


	//   ....[2]....
        /*0034*/ 	.word	0xffffffff


	//   ....[3]....
        /*0038*/ 	.word	0xffffffff


	//   ....[4]....
        /*003c*/ 	.word	0xffffffff


	//   ....[5]....
        /*0040*/ 	.word	0xffffffff


	//   ....[6]....
        /*0044*/ 	.word	0xffffffff


	//   ....[7]....
        /*0048*/ 	.word	0xffffffff


	//   ....[8]....
        /*004c*/ 	.word	0xffffffff


	//   ....[9]....
        /*0050*/ 	.word	0xffffffff


	//----- nvinfo : EIATTR_COOP_GROUP_INSTR_OFFSETS
	.align		4
.L_1635:
        /*0054*/ 	.byte	0x04, 0x28
        /*0056*/ 	.short	(.L_1637 - .L_1636)


	//   ....[0]....
.L_1636:
        /*0058*/ 	.word	0x00003200


	//   ....[1]....
        /*005c*/ 	.word	0x00003210


	//   ....[2]....
        /*0060*/ 	.word	0x00003250


	//   ....[3]....
        /*0064*/ 	.word	0x00003260


	//   ....[4]....
        /*0068*/ 	.word	0x000032a0


	//   ....[5]....
        /*006c*/ 	.word	0x000032b0


	//   ....[6]....
        /*0070*/ 	.word	0x000032f0


	//   ....[7]....
        /*0074*/ 	.word	0x00003300


	//   ....[8]....
        /*0078*/ 	.word	0x00003390


	//   ....[9]....
        /*007c*/ 	.word	0x000033a0


	//----- nvinfo : EIATTR_VRC_CTA_INIT_COUNT
	.align		4
.L_1637:
        /*0080*/ 	.byte	0x02, 0x4a
	.zero		1
	.zero		1


	//----- nvinfo : EIATTR_EXIT_INSTR_OFFSETS
	.align		4
        /*0084*/ 	.byte	0x04, 0x1c
        /*0086*/ 	.short	(.L_1639 - .L_1638)


	//   ....[0]....
.L_1638:
        /*0088*/ 	.word	0x00000060


	//   ....[1]....
        /*008c*/ 	.word	0x0000b900


	//----- nvinfo : EIATTR_MAX_THREADS
	.align		4
.L_1639:
        /*0090*/ 	.byte	0x04, 0x05
        /*0092*/ 	.short	(.L_1641 - .L_1640)
.L_1640:
        /*0094*/ 	.word	0x000001c0
        /*0098*/ 	.word	0x00000001
        /*009c*/ 	.word	0x00000001


	//----- nvinfo : EIATTR_CRS_STACK_SIZE
	.align		4
.L_1641:
        /*00a0*/ 	.byte	0x04, 0x1e
        /*00a2*/ 	.short	(.L_1643 - .L_1642)
.L_1642:
        /*00a4*/ 	.word	0x00000000


	//----- nvinfo : EIATTR_CBANK_PARAM_SIZE
	.align		4
.L_1643:
        /*00a8*/ 	.byte	0x03, 0x19
        /*00aa*/ 	.short	0x00a0


	//----- nvinfo : EIATTR_PARAM_CBANK
	.align		4
        /*00ac*/ 	.byte	0x04, 0x0a
        /*00ae*/ 	.short	(.L_1645 - .L_1644)
	.align		4
.L_1644:
        /*00b0*/ 	.word	index@(.nv.constant0._Z35group_norm_nhwc_fwd_one_pass_kernelI11Fp16IOFp16WLi256ELi112ELi448EEv26Group_norm_nhwc_fwd_params)
        /*00b4*/ 	.short	0x0380
        /*00b6*/ 	.short	0x00a0


	//----- nvinfo : EIATTR_SW_WAR
	.align		4
.L_1645:
        /*00b8*/ 	.byte	0x04, 0x36
        /*00ba*/ 	.short	(.L_1647 - .L_1646)
.L_1646:
        /*00bc*/ 	.word	0x00000008
.L_1647:


//--------------------- .nv.info._Z35group_norm_nhwc_fwd_one_pass_kernelI11Fp16IOFp16WLi512ELi112ELi448EEv26Group_norm_nhwc_fwd_params --------------------------
	.section	.nv.info._Z35group_norm_nhwc_fwd_one_pass_kernelI11Fp16IOFp16WLi512ELi112ELi448EEv26Group_norm_nhwc_fwd_params,"",@"SHT_CUDA_INFO"
	.sectionflags	@""
	.align	4


	//----- nvinfo : EIATTR_CUDA_API_VERSION
	.align		4
        /*0000*/ 	.byte	0x04, 0x37
        /*0002*/ 	.short	(.L_1649 - .L_1648)
.L_1648:
        /*0004*/ 	.word	0x00000082


	//----- nvinfo : EIATTR_KPARAM_INFO
	.align		4
.L_1649:
        /*0008*/ 	.byte	0x04, 0x17
        /*000a*/ 	.short	(.L_1651 - .L_1650)
.L_1650:
        /*000c*/ 	.word	0x00000000
        /*0010*/ 	.short	0x0000
        /*0012*/ 	.short	0x0000
        /*0014*/ 	.byte	0x00, 0xf0, 0x81, 0x02


	//----- nvinfo : EIATTR_SPARSE_MMA_MASK
	.align		4
.L_1651:
        /*0018*/ 	.byte	0x03, 0x50
        /*001a*/ 	.short	0x0000


	//----- nvinfo : EIATTR_MAXREG_COUNT
	.align		4
        /*001c*/ 	.byte	0x03, 0x1b
        /*001e*/ 	.short	0x0080


	//----- nvinfo : EIATTR_NUM_BARRIERS
	.align		4
        /*0020*/ 	.byte	0x02, 0x4c
        /*0022*/ 	.byte	0x01
	.zero		1


	//----- nvinfo : EIATTR_MERCURY_ISA_VERSION
	.align		4
        /*0024*/ 	.byte	0x03, 0x5f
        /*0026*/ 	.short	0x0101


	//----- nvinfo : EIATTR_INT_WARP_WIDE_INSTR_OFFSETS
	.align		4
        /*0028*/ 	.byte	0x04, 0x31
        /*002a*/ 	.short	(.L_1653 - .L_1652)


	//   ....[0]....
.L_1652:
        /*002c*/ 	.word	0x00008990


	//   ....[1]....
        /*0030*/ 	.word	0x000089c0


	//   ....[2]....
        /*0034*/ 	.word	0x00008a00


	//   ....[3]....
        /*0038*/ 	.word	0x00008c00


	//   ....[4]....
        /*003c*/ 	.word	0x00008c30


	//   ....[5]....
        /*0040*/ 	.word	0x00008c70


	//   ....[6]....
        /*0044*/ 	.word	0x00008cb0


	//   ....[7]....
        /*0048*/ 	.word	0x00008ce0


	//   ....[8]....
        /*004c*/ 	.word	0x00009070


	//   ....[9]....
        /*0050*/ 	.word	0x000090a0


	//   ....[10]....
        /*0054*/ 	.word	0x000090c0


	//   ....[11]....
        /*0058*/ 	.word	0x000090e0


	//   ....[12]....
        /*005c*/ 	.word	0x00009330


	//   ....[13]....
        /*0060*/ 	.word	0x00009350


	//----- nvinfo : EIATTR_COOP_GROUP_MASK_REGIDS
	.align		4
.L_1653:
        /*0064*/ 	.byte	0x04, 0x29
        /*0066*/ 	.short	(.L_1655 - .L_1654)


	//   ....[0]....
.L_1654:
        /*0068*/ 	.word	0xffffffff


	//   ....[1]....
        /*006c*/ 	.word	0xffffffff


	//   ....[2]....
        /*0070*/ 	.word	0xffffffff


	//   ....[3]....
        /*0074*/ 	.word	0xffffffff


	//   ....[4]....
        /*0078*/ 	.word	0xffffffff


	//   ....[5]....
        /*007c*/ 	.word	0xffffffff


	//   ....[6]....
        /*0080*/ 	.word	0xffffffff


	//   ....[7]....
        /*0084*/ 	.word	0xffffffff


	//   ....[8]....
        /*0088*/ 	.word	0xffffffff


	//   ....[9]....
        /*008c*/ 	.word	0xffffffff


	//----- nvinfo : EIATTR_COOP_GROUP_INSTR_OFFSETS
	.align		4
.L_1655:
        /*0090*/ 	.byte	0x04, 0x28
        /*0092*/ 	.short	(.L_1657 - .L_1656)


	//   ....[0]....
.L_1656:
        /*0094*/ 	.word	0x00007f20


	//   ....[1]....
        /*0098*/ 	.word	0x00007f30


	//   ....[2]....
        /*009c*/ 	.word	0x00007f70


	//   ....[3]....
        /*00a0*/ 	.word	0x00007f80


	//   ....[4]....
        /*00a4*/ 	.word	0x00007fc0


	//   ....[5]....
        /*00a8*/ 	.word	0x00007fd0


	//   ....[6]....
        /*00ac*/ 	.word	0x00008020


	//   ....[7]....
        /*00b0*/ 	.word	0x00008030


	//   ....[8]....
        /*00b4*/ 	.word	0x000081e0


	//   ....[9]....
        /*00b8*/ 	.word	0x00008200


	//----- nvinfo : EIATTR_VRC_CTA_INIT_COUNT
	.align		4
.L_1657:
        /*00bc*/ 	.byte	0x02, 0x4a
	.zero		1
	.zero		1


	//----- nvinfo : EIATTR_EXIT_INSTR_OFFSETS
	.align		4
        /*00c0*/ 	.byte	0x04, 0x1c
        /*00c2*/ 	.short	(.L_1659 - .L_1658)


	//   ....[0]....
.L_1658:
        /*00c4*/ 	.word	0x00000080


	//   ....[1]....
        /*00c8*/ 	.word	0x0000afa0


	//----- nvinfo : EIATTR_MAX_THREADS
	.align		4
.L_1659:
        /*00cc*/ 	.byte	0x04, 0x05
        /*00ce*/ 	.short	(.L_1661 - .L_1660)
.L_1660:
        /*00d0*/ 	.word	0x000001c0
        /*00d4*/ 	.word	0x00000001
        /*00d8*/ 	.word	0x00000001


	//----- nvinfo : EIATTR_CRS_STACK_SIZE
	.align		4
.L_1661:
        /*00dc*/ 	.byte	0x04, 0x1e
        /*00de*/ 	.short	(.L_1663 - .L_1662)
.L_1662:
        /*00e0*/ 	.word	0x00000000


	//----- nvinfo : EIATTR_CBANK_PARAM_SIZE
	.align		4
.L_1663:
        /*00e4*/ 	.byte	0x03, 0x19
        /*00e6*/ 	.short	0x00a0


	//----- nvinfo : EIATTR_PARAM_CBANK
	.align		4
        /*00e8*/ 	.byte	0x04, 0x0a
        /*00ea*/ 	.short	(.L_1665 - .L_1664)
	.align		4
.L_1664:
        /*00ec*/ 	.word	index@(.nv.constant0._Z35group_norm_nhwc_fwd_one_pass_kernelI11Fp16IOFp16WLi512ELi112ELi448EEv26Group_norm_nhwc_fwd_params)
        /*00f0*/ 	.short	0x0380
        /*00f2*/ 	.short	0x00a0


	//----- nvinfo : EIATTR_SW_WAR
	.align		4
.L_1665:
        /*00f4*/ 	.byte	0x04, 0x36
        /*00f6*/ 	.short	(.L_1667 - .L_1666)
.L_1666:
        /*00f8*/ 	.word	0x00000008
.L_1667:


//--------------------- .nv.info._Z35group_norm_nhwc_fwd_one_pass_kernelI11Fp32IOFp32WLi64ELi112ELi448EEv26Group_norm_nhwc_fwd_params --------------------------
	.section	.nv.info._Z35group_norm_nhwc_fwd_one_pass_kernelI11Fp32IOFp32WLi64ELi112ELi448EEv26Group_norm_nhwc_fwd_params,"",@"SHT_CUDA_INFO"
	.sectionflags	@""
	.align	4


	//----- nvinfo : EIATTR_CUDA_API_VERSION
	.align		4
        /*0000*/ 	.byte	0x04, 0x37
        /*0002*/ 	.short	(.L_1669 - .L_1668)
.L_1668:
        /*0004*/ 	.word	0x00000082


	//----- nvinfo : EIATTR_KPARAM_INFO
	.align		4
.L_1669:
        /*0008*/ 	.byte	0x04, 0x17
        /*000a*/ 	.short	(.L_1671 - .L_1670)
.L_1670:
        /*000c*/ 	.word	0x00000000
        /*0010*/ 	.short	0x0000
        /*0012*/ 	.short	0x0000
        /*0014*/ 	.byte	0x00, 0xf0, 0x81, 0x02


	//----- nvinfo : EIATTR_SPARSE_MMA_MASK
	.align		4
.L_1671:
        /*0018*/ 	.byte	0x03, 0x50
        /*001a*/ 	.short	0x0000


	//----- nvinfo : EIATTR_MAXREG_COUNT
	.align		4
        /*001c*/ 	.byte	0x03, 0x1b
        /*001e*/ 	.short	0x0080


	//----- nvinfo : EIATTR_NUM_BARRIERS
	.align		4
        /*0020*/ 	.byte	0x02, 0x4c
        /*0022*/ 	.byte	0x01
	.zero		1


	//----- nvinfo : EIATTR_MERCURY_ISA_VERSION
	.align		4
        /*0024*/ 	.byte	0x03, 0x5f
        /*0026*/ 	.short	0x0101


	//----- nvinfo : EIATTR_COOP_GROUP_MASK_REGIDS
	.align		4
        /*0028*/ 	.byte	0x04, 0x29
        /*002a*/ 	.short	(.L_1673 - .L_1672)


	//   ....[0]....
.L_1672:
        /*002c*/ 	.word	0xffffffff


	//   ....[1]....
        /*0030*/ 	.word	0xffffffff


	//   ....[2]....
        /*0034*/ 	.word	0xffffffff


	//   ....[3]....
        /*0038*/ 	.word	0xffffffff


	//   ....[4]....
        /*003c*/ 	.word	0xffffffff


	//   ....[5]....
        /*0040*/ 	.word	0xffffffff


	//   ....[6]....
        /*0044*/ 	.word	0xffffffff


	//   ....[7]....
        /*0048*/ 	.word	0xffffffff


	//   ....[8]....
        /*004c*/ 	.word	0xffffffff


	//   ....[9]....
        /*0050*/ 	.word	0xffffffff


	//----- nvinfo : EIATTR_COOP_GROUP_INSTR_OFFSETS
	.align		4
.L_1673:
        /*0054*/ 	.byte	0x04, 0x28
        /*0056*/ 	.short	(.L_1675 - .L_1674)


	//   ....[0]....
.L_1674:
        /*0058*/ 	.word	0x00000ed0


	//   ....[1]....
        /*005c*/ 	.word	0x00000ee0


	//   ....[2]....
        /*0060*/ 	.word	0x00000f10


	//   ....[3]....
        /*0064*/ 	.word	0x00000f20


	//   ....[4]....
        /*0068*/ 	.word	0x00000f60


	//   ....[5]....
        /*006c*/ 	.word	0x00000f70


	//   ....[6]....
        /*0070*/ 	.word	0x00000fb0


	//   ....[7]....
        /*0074*/ 	.word	0x00000fc0


	//   ....[8]....
        /*0078*/ 	.word	0x00001040


	//   ....[9]....
        /*007c*/ 	.word	0x00001050


	//----- nvinfo : EIATTR_VRC_CTA_INIT_COUNT
	.align		4
.L_1675:
        /*0080*/ 	.byte	0x02, 0x4a
	.zero		1
	.zero		1


	//----- nvinfo : EIATTR_EXIT_INSTR_OFFSETS
	.align		4
        /*0084*/ 	.byte	0x04, 0x1c
        /*0086*/ 	.short	(.L_1677 - .L_1676)


	//   ....[0]....
.L_1676:
        /*0088*/ 	.word	0x00000060


	//   ....[1]....
        /*008c*/ 	.word	0x00003c00


	//----- nvinfo : EIATTR_MAX_THREADS
	.align		4
.L_1677:
        /*0090*/ 	.byte	0x04, 0x05
        /*0092*/ 	.short	(.L_1679 - .L_1678)
.L_1678:
        /*0094*/ 	.word	0x000001c0
        /*0098*/ 	.word	0x00000001
        /*009c*/ 	.word	0x00000001


	//----- nvinfo : EIATTR_CRS_STACK_SIZE
	.align		4
.L_1679:
        /*00a0*/ 	.byte	0x04, 0x1e
        /*00a2*/ 	.short	(.L_1681 - .L_1680)
.L_1680:
        /*00a4*/ 	.word	0x00000000


	//----- nvinfo : EIATTR_CBANK_PARAM_SIZE
	.align		4
.L_1681:
        /*00a8*/ 	.byte	0x03, 0x19
        /*00aa*/ 	.short	0x00a0


	//----- nvinfo : EIATTR_PARAM_CBANK
	.align		4
        /*00ac*/ 	.byte	0x04, 0x0a
        /*00ae*/ 	.short	(.L_1683 - .L_1682)
	.align		4
.L_1682:
        /*00b0*/ 	.word	index@(.nv.constant0._Z35group_norm_nhwc_fwd_one_pass_kernelI11Fp32IOFp32WLi64ELi112ELi448EEv26Group_norm_nhwc_fwd_params)
        /*00b4*/ 	.short	0x0380
        /*00b6*/ 	.short	0x00a0


	//----- nvinfo : EIATTR_SW_WAR
	.align		4
.L_1683:
        /*00b8*/ 	.byte	0x04, 0x36
        /*00ba*/ 	.short	(.L_1685 - .L_1684)
.L_1684:
        /*00bc*/ 	.word	0x00000008
.L_1685:


//--------------------- .nv.info._Z35group_norm_nhwc_fwd_one_pass_kernelI11Fp32IOFp32WLi128ELi112ELi448EEv26Group_norm_nhwc_fwd_params --------------------------
	.section	.nv.info._Z35group_norm_nhwc_fwd_one_pass_kernelI11Fp32IOFp32WLi128ELi112ELi448EEv26Group_norm_nhwc_fwd_params,"",@"SHT_CUDA_INFO"
	.sectionflags	@""
	.align	4


	//----- nvinfo : EIATTR_CUDA_API_VERSION
	.align		4
        /*0000*/ 	.byte	0x04, 0x37
        /*0002*/ 	.short	(.L_1687 - .L_1686)
.L_1686:
        /*0004*/ 	.word	0x00000082


	//----- nvinfo : EIATTR_KPARAM_INFO
	.align		4
.L_1687:
        /*0008*/ 	.byte	0x04, 0x17
        /*000a*/ 	.short	(.L_1689 - .L_1688)
.L_1688:
        /*000c*/ 	.word	0x00000000
        /*0010*/ 	.short	0x0000
        /*0012*/ 	.short	0x0000
        /*0014*/ 	.byte	0x00, 0xf0, 0x81, 0x02


	//----- nvinfo : EIATTR_SPARSE_MMA_MASK
	.align		4
.L_1689:
        /*0018*/ 	.byte	0x03, 0x50
        /*001a*/ 	.short	0x0000


	//----- nvinfo : EIATTR_MAXREG_COUNT
	.align		4
        /*001c*/ 	.byte	0x03, 0x1b
        /*001e*/ 	.short	0x0080


	//----- nvinfo : EIATTR_NUM_BARRIERS
	.align		4
        /*0020*/ 	.byte	0x02, 0x4c
        /*0022*/ 	.byte	0x01
	.zero		1


	//----- nvinfo : EIATTR_MERCURY_ISA_VERSION
	.align		4
        /*0024*/ 	.byte	0x03, 0x5f
        /*0026*/ 	.short	0x0101


	//----- nvinfo : EIATTR_COOP_GROUP_MASK_REGIDS
	.align		4
        /*0028*/ 	.byte	0x04, 0x29
        /*002a*/ 	.short	(.L_1691 - .L_1690)


	//   ....[0]....
.L_1690:
        /*002c*/ 	.word	0xffffffff


	//   ....[1]....
        /*0030*/ 	.word	0xffffffff


	//   ....[2]....
        /*0034*/ 	.word	0xffffffff


	//   ....[3]....
        /*0038*/ 	.word	0xffffffff


	//   ....[4]....
        /*003c*/ 	.word	0xffffffff


	//   ....[5]....
        /*0040*/ 	.word	0xffffffff


	//   ....[6]....
        /*0044*/ 	.word	0xffffffff


	//   ....[7]....
        /*0048*/ 	.word	0xffffffff


	//   ....[8]....
        /*004c*/ 	.word	0xffffffff


	//   ....[9]....
        /*0050*/ 	.word	0xffffffff


	//----- nvinfo : EIATTR_COOP_GROUP_INSTR_OFFSETS
	.align		4
.L_1691:
        /*0054*/ 	.byte	0x04, 0x28
        /*0056*/ 	.short	(.L_1693 - .L_1692)


	//   ....[0]....
.L_1692:
        /*0058*/ 	.word	0x00001930


	//   ....[1]....
        /*005c*/ 	.word	0x00001940


	//   ....[2]....
        /*0060*/ 	.word	0x00001970


	//   ....[3]....
        /*0064*/ 	.word	0x00001980


	//   ....[4]....
        /*0068*/ 	.word	0x000019c0


	//   ....[5]....
        /*006c*/ 	.word	0x000019d0


	//   ....[6]....
        /*0070*/ 	.word	0x00001a10


	//   ....[7]....
        /*0074*/ 	.word	0x00001a20


	//   ....[8]....
        /*0078*/ 	.word	0x00001aa0


	//   ....[9]....
        /*007c*/ 	.word	0x00001ab0


	//----- nvinfo : EIATTR_VRC_CTA_INIT_COUNT
	.align		4
.L_1693:
        /*0080*/ 	.byte	0x02, 0x4a
	.zero		1
	.zero		1


	//----- nvinfo : EIATTR_EXIT_INSTR_OFFSETS
	.align		4
        /*0084*/ 	.byte	0x04, 0x1c
        /*0086*/ 	.short	(.L_1695 - .L_1694)


	//   ....[0]....
.L_1694:
        /*0088*/ 	.word	0x00000060


	//   ....[1]....
        /*008c*/ 	.word	0x000060c0


	//----- nvinfo : EIATTR_MAX_THREADS
	.align		4
.L_1695:
        /*0090*/ 	.byte	0x04, 0x05
        /*0092*/ 	.short	(.L_1697 - .L_1696)
.L_1696:
        /*0094*/ 	.word	0x000001c0
        /*0098*/ 	.word	0x00000001
        /*009c*/ 	.word	0x00000001


	//----- nvinfo : EIATTR_CRS_STACK_SIZE
	.align		4
.L_1697:
        /*00a0*/ 	.byte	0x04, 0x1e
        /*00a2*/ 	.short	(.L_1699 - .L_1698)
.L_1698:
        /*00a4*/ 	.word	0x00000000


	//----- nvinfo : EIATTR_CBANK_PARAM_SIZE
	.align		4
.L_1699:
        /*00a8*/ 	.byte	0x03, 0x19
        /*00aa*/ 	.short	0x00a0


	//----- nvinfo : EIATTR_PARAM_CBANK
	.align		4
        /*00ac*/ 	.byte	0x04, 0x0a
        /*00ae*/ 	.short	(.L_1701 - .L_1700)
	.align		4
.L_1700:
        /*00b0*/ 	.word	index@(.nv.constant0._Z35group_norm_nhwc_fwd_one_pass_kernelI11Fp32IOFp32WLi128ELi112ELi448EEv26Group_norm_nhwc_fwd_params)
        /*00b4*/ 	.short	0x0380
        /*00b6*/ 	.short	0x00a0


	//----- nvinfo : EIATTR_SW_WAR
	.align		4
.L_1701:
        /*00b8*/ 	.byte	0x04, 0x36
        /*00ba*/ 	.short	(.L_1703 - .L_1702)
.L_1702:
        /*00bc*/ 	.word	0x00000008
.L_1703:


//--------------------- .nv.info._Z35group_norm_nhwc_fwd_one_pass_kernelI11Fp32IOFp32WLi256ELi112ELi448EEv26Group_norm_nhwc_fwd_params --------------------------
	.section	.nv.info._Z35group_norm_nhwc_fwd_one_pass_kernelI11Fp32IOFp32WLi256ELi112ELi448EEv26Group_norm_nhwc_fwd_params,"",@"SHT_CUDA_INFO"
	.sectionflags	@""
	.align	4


	//----- nvinfo : EIATTR_CUDA_API_VERSION
	.align		4
        /*0000*/ 	.byte	0x04, 0x37
        /*0002*/ 	.short	(.L_1705 - .L_1704)
.L_1704:
        /*0004*/ 	.word	0x00000082


	//----- nvinfo : EIATTR_KPARAM_INFO
	.align		4
.L_1705:
        /*0008*/ 	.byte	0x04, 0x17
        /*000a*/ 	.short	(.L_1707 - .L_1706)
.L_1706:
        /*000c*/ 	.word	0x00000000
        /*0010*/ 	.short	0x0000
        /*0012*/ 	.short	0x0000
        /*0014*/ 	.byte	0x00, 0xf0, 0x81, 0x02


	//----- nvinfo : EIATTR_SPARSE_MMA_MASK
	.align		4
.L_1707:
        /*0018*/ 	.byte	0x03, 0x50
        /*001a*/ 	.short	0x0000


	//----- nvinfo : EIATTR_MAXREG_COUNT
	.align		4
        /*001c*/ 	.byte	0x03, 0x1b
        /*001e*/ 	.short	0x0080


	//----- nvinfo : EIATTR_NUM_BARRIERS
	.align		4
        /*0020*/ 	.byte	0x02, 0x4c
        /*0022*/ 	.byte	0x01
	.zero		1


	//----- nvinfo : EIATTR_MERCURY_ISA_VERSION
	.align		4
        /*0024*/ 	.byte	0x03, 0x5f
        /*0026*/ 	.short	0x0101


	//----- nvinfo : EIATTR_COOP_GROUP_MASK_REGIDS
	.align		4
        /*0028*/ 	.byte	0x04, 0x29
        /*002a*/ 	.short	(.L_1709 - .L_1708)


	//   ....[0]....
.L_1708:
        /*002c*/ 	.word	0xffffffff


	//   ....[1]....
        /*0030*/ 	.word	0xffffffff


	//   ....[2]....
        /*0034*/ 	.word	0xffffffff


	//   ....[3]....
        /*0038*/ 	.word	0xffffffff


	//   ....[4]....
        /*003c*/ 	.word	0xffffffff


	//   ....[5]....
        /*0040*/ 	.word	0xffffffff


	//   ....[6]....
        /*0044*/ 	.word	0xffffffff


	//   ....[7]....
        /*0048*/ 	.word	0xffffffff


	//   ....[8]....
        /*004c*/ 	.word	0xffffffff


	//   ....[9]....
        /*0050*/ 	.word	0xffffffff


	//----- nvinfo : EIATTR_COOP_GROUP_INSTR_OFFSETS
	.align		4
.L_1709:
        /*0054*/ 	.byte	0x04, 0x28
        /*0056*/ 	.short	(.L_1711 - .L_1710)


	//   ....[0]....
.L_1710:
        /*0058*/ 	.word	0x00002e40


	//   ....[1]....
        /*005c*/ 	.word	0x00002e50


	//   ....[2]....
        /*0060*/ 	.word	0x00002e90


	//   ....[3]....
        /*0064*/ 	.word	0x00002ea0


	//   ....[4]....
        /*0068*/ 	.word	0x00002ee0


	//   ....[5]....
        /*006c*/ 	.word	0x00002ef0


	//   ....[6]....
        /*0070*/ 	.word	0x00002f30


	//   ....[7]....
        /*0074*/ 	.word	0x00002f40


	//   ....[8]....
        /*0078*/ 	.word	0x00002fd0


	//   ....[9]....
        /*007c*/ 	.word	0x00002fe0


	//----- nvinfo : EIATTR_VRC_CTA_INIT_COUNT
	.align		4
.L_1711:
        /*0080*/ 	.byte	0x02, 0x4a
	.zero		1
	.zero		1


	//----- nvinfo : EIATTR_EXIT_INSTR_OFFSETS
	.align		4
        /*0084*/ 	.byte	0x04, 0x1c
        /*0086*/ 	.short	(.L_1713 - .L_1712)


	//   ....[0]....
.L_1712:
        /*0088*/ 	.word	0x00000060


	//   ....[1]....
        /*008c*/ 	.word	0x0000b0e0


	//----- nvinfo : EIATTR_MAX_THREADS
	.align		4
.L_1713:
        /*0090*/ 	.byte	0x04, 0x05
        /*0092*/ 	.short	(.L_1715 - .L_1714)
.L_1714:
        /*0094*/ 	.word	0x000001c0
        /*0098*/ 	.word	0x00000001
        /*009c*/ 	.word	0x00000001


	//----- nvinfo : EIATTR_CRS_STACK_SIZE
	.align		4
.L_1715:
        /*00a0*/ 	.byte	0x04, 0x1e
        /*00a2*/ 	.short	(.L_1717 - .L_1716)
.L_1716:
        /*00a4*/ 	.word	0x00000000


	//----- nvinfo : EIATTR_CBANK_PARAM_SIZE
	.align		4
.L_1717:
        /*00a8*/ 	.byte	0x03, 0x19
        /*00aa*/ 	.short	0x00a0


	//----- nvinfo : EIATTR_PARAM_CBANK
	.align		4
        /*00ac*/ 	.byte	0x04, 0x0a
        /*00ae*/ 	.short	(.L_1719 - .L_1718)
	.align		4
.L_1718:
        /*00b0*/ 	.word	index@(.nv.constant0._Z35group_norm_nhwc_fwd_one_pass_kernelI11Fp32IOFp32WLi256ELi112ELi448EEv26Group_norm_nhwc_fwd_params)
        /*00b4*/ 	.short	0x0380
        /*00b6*/ 	.short	0x00a0


	//----- nvinfo : EIATTR_SW_WAR
	.align		4
.L_1719:
        /*00b8*/ 	.byte	0x04, 0x36
        /*00ba*/ 	.short	(.L_1721 - .L_1720)
.L_1720:
        /*00bc*/ 	.word	0x00000008
.L_1721:


//--------------------- .nv.info._Z35group_norm_nhwc_fwd_one_pass_kernelI11Fp32IOFp32WLi512ELi112ELi448EEv26Group_norm_nhwc_fwd_params --------------------------
	.section	.nv.info._Z35group_norm_nhwc_fwd_one_pass_kernelI11Fp32IOFp32WLi512ELi112ELi448EEv26Group_norm_nhwc_fwd_params,"",@"SHT_CUDA_INFO"
	.sectionflags	@""
	.align	4


	//----- nvinfo : EIATTR_CUDA_API_VERSION
	.align		4
        /*0000*/ 	.byte	0x04, 0x37
        /*0002*/ 	.short	(.L_1723 - .L_1722)
.L_1722:
        /*0004*/ 	.word	0x00000082


	//----- nvinfo : EIATTR_KPARAM_INFO
	.align		4
.L_1723:
        /*0008*/ 	.byte	0x04, 0x17
        /*000a*/ 	.short	(.L_1725 - .L_1724)
.L_1724:
        /*000c*/ 	.word	0x00000000
        /*0010*/ 	.short	0x0000
        /*0012*/ 	.short	0x0000
        /*0014*/ 	.byte	0x00, 0xf0, 0x81, 0x02


	//----- nvinfo : EIATTR_SPARSE_MMA_MASK
	.align		4
.L_1725:
        /*0018*/ 	.byte	0x03, 0x50
        /*001a*/ 	.short	0x0000


	//----- nvinfo : EIATTR_MAXREG_COUNT
	.align		4
        /*001c*/ 	.byte	0x03, 0x1b
        /*001e*/ 	.short	0x0080


	//----- nvinfo : EIATTR_NUM_BARRIERS
	.align		4
        /*0020*/ 	.byte	0x02, 0x4c
        /*0022*/ 	.byte	0x01
	.zero		1


	//----- nvinfo : EIATTR_ANNOTATIONS
	.align		4
        /*0024*/ 	.byte	0x04, 0x55
        /*0026*/ 	.short	(.L_1727 - .L_1726)


	//   ....[0]....
.L_1726:
        /* <DEDUP_REMOVED lines=66> */


	//----- nvinfo : EIATTR_MERCURY_ISA_VERSION
	.align		4
.L_1727:
        /*0430*/ 	.byte	0x03, 0x5f
        /*0432*/ 	.short	0x0101


	//----- nvinfo : EIATTR_COOP_GROUP_MASK_REGIDS
	.align		4
        /*0434*/ 	.byte	0x04, 0x29
        /*0436*/ 	.short	(.L_1729 - .L_1728)


	//   ....[0]....
.L_1728:
        /*0438*/ 	.word	0xffffffff


	//   ....[1]....
        /*043c*/ 	.word	0xffffffff


	//   ....[2]....
        /*0440*/ 	.word	0xffffffff


	//   ....[3]....
        /*0444*/ 	.word	0xffffffff


	//   ....[4]....
        /*0448*/ 	.word	0xffffffff


	//   ....[5]....
        /*044c*/ 	.word	0xffffffff


	//   ....[6]....
        /*0450*/ 	.word	0xffffffff


	//   ....[7]....
        /*0454*/ 	.word	0xffffffff


	//   ....[8]....
        /*0458*/ 	.word	0xffffffff


	//   ....[9]....
        /*045c*/ 	.word	0xffffffff


	//----- nvinfo : EIATTR_COOP_GROUP_INSTR_OFFSETS
	.align		4
.L_1729:
        /*0460*/ 	.byte	0x04, 0x28
        /*0462*/ 	.short	(.L_1731 - .L_1730)


	//   ....[0]....
.L_1730:
        /*0464*/ 	.word	0x00007dd0


	//   ....[1]....
        /*0468*/ 	.word	0x00007e00


	//   ....[2]....
        /*046c*/ 	.word	0x00007e20


	//   ....[3]....
        /*0470*/ 	.word	0x00007e50


	//   ....[4]....
        /*0474*/ 	.word	0x00007e70


	//   ....[5]....
        /*0478*/ 	.word	0x00007e90


	//   ....[6]....
        /*047c*/ 	.word	0x00007ec0


	//   ....[7]....
        /*0480*/ 	.word	0x00007ee0


	//   ....[8]....
        /*0484*/ 	.word	0x00007fc0


	//   ....[9]....
        /*0488*/ 	.word	0x00007fd0


	//----- nvinfo : EIATTR_VRC_CTA_INIT_COUNT
	.align		4
.L_1731:
        /*048c*/ 	.byte	0x02, 0x4a
	.zero		1
	.zero		1


	//----- nvinfo : EIATTR_EXIT_INSTR_OFFSETS
	.align		4
        /*0490*/ 	.byte	0x04, 0x1c
        /*0492*/ 	.short	(.L_1733 - .L_1732)


	//   ....[0]....
.L_1732:
        /*0494*/ 	.word	0x00000080


	//   ....[1]....
        /*0498*/ 	.word	0x000107d0


	//----- nvinfo : EIATTR_MAX_THREADS
	.align		4
.L_1733:
        /*049c*/ 	.byte	0x04, 0x05
        /*049e*/ 	.short	(.L_1735 - .L_1734)
.L_1734:
        /*04a0*/ 	.word	0x000001c0
        /*04a4*/ 	.word	0x00000001
        /*04a8*/ 	.word	0x00000001


	//----- nvinfo : EIATTR_CRS_STACK_SIZE
	.align		4
.L_1735:
        /*04ac*/ 	.byte	0x04, 0x1e
        /*04ae*/ 	.short	(.L_1737 - .L_1736)
.L_1736:
        /*04b0*/ 	.word	0x00000000


	//----- nvinfo : EIATTR_CBANK_PARAM_SIZE
	.align		4
.L_1737:
        /*04b4*/ 	.byte	0x03, 0x19
        /*04b6*/ 	.short	0x00a0


	//----- nvinfo : EIATTR_PARAM_CBANK
	.align		4
        /*04b8*/ 	.byte	0x04, 0x0a
        /*04ba*/ 	.short	(.L_1739 - .L_1738)
	.align		4
.L_1738:
        /*04bc*/ 	.word	index@(.nv.constant0._Z35group_norm_nhwc_fwd_one_pass_kernelI11Fp32IOFp32WLi512ELi112ELi448EEv26Group_norm_nhwc_fwd_params)
        /*04c0*/ 	.short	0x0380
        /*04c2*/ 	.short	0x00a0


	//----- nvinfo : EIATTR_SW_WAR
	.align		4
.L_1739:
        /*04c4*/ 	.byte	0x04, 0x36
        /*04c6*/ 	.short	(.L_1741 - .L_1740)
.L_1740:
        /*04c8*/ 	.word	0x00000008
.L_1741:


//--------------------- .nv.info._Z35group_norm_nhwc_fwd_one_pass_kernelI11Fp32IOBf16WLi64ELi112ELi448EEv26Group_norm_nhwc_fwd_params --------------------------
	.section	.nv.info._Z35group_norm_nhwc_fwd_one_pass_kernelI11Fp32IOBf16WLi64ELi112ELi448EEv26Group_norm_nhwc_fwd_params,"",@"SHT_CUDA_INFO"
	.sectionflags	@""
	.align	4


	//----- nvinfo : EIATTR_CUDA_API_VERSION
	.align		4
        /*0000*/ 	.byte	0x04, 0x37
        /*0002*/ 	.short	(.L_1743 - .L_1742)
.L_1742:
        /*0004*/ 	.word	0x00000082


	//----- nvinfo : EIATTR_KPARAM_INFO
	.align		4
.L_1743:
        /*0008*/ 	.byte	0x04, 0x17
        /*000a*/ 	.short	(.L_1745 - .L_1744)
.L_1744:
        /*000c*/ 	.word	0x00000000
        /*0010*/ 	.short	0x0000
        /*0012*/ 	.short	0x0000
        /*0014*/ 	.byte	0x00, 0xf0, 0x81, 0x02


	//----- nvinfo : EIATTR_SPARSE_MMA_MASK
	.align		4
.L_1745:
        /*0018*/ 	.byte	0x03, 0x50
        /*001a*/ 	.short	0x0000


	//----- nvinfo : EIATTR_MAXREG_COUNT
	.align		4
        /*001c*/ 	.byte	0x03, 0x1b
        /*001e*/ 	.short	0x0080


	//----- nvinfo : EIATTR_NUM_BARRIERS
	.align		4
        /*0020*/ 	.byte	0x02, 0x4c
        /*0022*/ 	.byte	0x01
	.zero		1


	//----- nvinfo : EIATTR_MERCURY_ISA_VERSION
	.align		4
        /*0024*/ 	.byte	0x03, 0x5f
        /*0026*/ 	.short	0x0101


	//----- nvinfo : EIATTR_COOP_GROUP_MASK_REGIDS
	.align		4
        /*0028*/ 	.byte	0x04, 0x29
        /*002a*/ 	.short	(.L_1747 - .L_1746)


	//   ....[0]....
.L_1746:
        /*002c*/ 	.word	0xffffffff


	//   ....[1]....
        /*0030*/ 	.word	0xffffffff


	//   ....[2]....
        /*0034*/ 	.word	0xffffffff


	//   ....[3]....
        /*0038*/ 	.word	0xffffffff


	//   ....[4]....
        /*003c*/ 	.word	0xffffffff


	//   ....[5]....
        /*0040*/ 	.word	0xffffffff


	//   ....[6]....
        /*0044*/ 	.word	0xffffffff


	//   ....[7]....
        /*0048*/ 	.word	0xffffffff


	//   ....[8]....
        /*004c*/ 	.word	0xffffffff


	//   ....[9]....
        /*0050*/ 	.word	0xffffffff


	//----- nvinfo : EIATTR_COOP_GROUP_INSTR_OFFSETS
	.align		4
.L_1747:
        /*0054*/ 	.byte	0x04, 0x28
        /*0056*/ 	.short	(.L_1749 - .L_1748)


	//   ....[0]....
.L_1748:
        /*0058*/ 	.word	0x00000ed0


	//   ....[1]....
        /*005c*/ 	.word	0x00000ee0


	//   ....[2]....
        /*0060*/ 	.word	0x00000f10


	//   ....[3]....
        /*0064*/ 	.word	0x00000f20


	//   ....[4]....
        /*0068*/ 	.word	0x00000f60


	//   ....[5]....
        /*006c*/ 	.word	0x00000f70


	//   ....[6]....
        /*0070*/ 	.word	0x00000fb0


	//   ....[7]....
        /*0074*/ 	.word	0x00000fc0


	//   ....[8]....
        /*0078*/ 	.word	0x00001040


	//   ....[9]....
        /*007c*/ 	.word	0x00001050


	//----- nvinfo : EIATTR_VRC_CTA_INIT_COUNT
	.align		4
.L_1749:
        /*0080*/ 	.byte	0x02, 0x4a
	.zero		1
	.zero		1


	//----- nvinfo : EIATTR_EXIT_INSTR_OFFSETS
	.align		4
        /*0084*/ 	.byte	0x04, 0x1c
        /*0086*/ 	.short	(.L_1751 - .L_1750)


	//   ....[0]....
.L_1750:
        /*0088*/ 	.word	0x00000060


	//   ....[1]....
        /*008c*/ 	.word	0x00003c60


	//----- nvinfo : EIATTR_MAX_THREADS
	.align		4
.L_1751:
        /*0090*/ 	.byte	0x04, 0x05
        /*0092*/ 	.short	(.L_1753 - .L_1752)
.L_1752:
        /*0094*/ 	.word	0x000001c0
        /*0098*/ 	.word	0x00000001
        /*009c*/ 	.word	0x00000001


	//----- nvinfo : EIATTR_CRS_STACK_SIZE
	.align		4
.L_1753:
        /*00a0*/ 	.byte	0x04, 0x1e
        /*00a2*/ 	.short	(.L_1755 - .L_1754)
.L_1754:
        /*00a4*/ 	.word	0x00000000


	//----- nvinfo : EIATTR_CBANK_PARAM_SIZE
	.align		4
.L_1755:
        /*00a8*/ 	.byte	0x03, 0x19
        /*00aa*/ 	.short	0x00a0


	//----- nvinfo : EIATTR_PARAM_CBANK
	.align		4
        /*00ac*/ 	.byte	0x04, 0x0a
        /*00ae*/ 	.short	(.L_1757 - .L_1756)
	.align		4
.L_1756:
        /*00b0*/ 	.word	index@(.nv.constant0._Z35group_norm_nhwc_fwd_one_pass_kernelI11Fp32IOBf16WLi64ELi112ELi448EEv26Group_norm_nhwc_fwd_params)
        /*00b4*/ 	.short	0x0380
        /*00b6*/ 	.short	0x00a0


	//----- nvinfo : EIATTR_SW_WAR
	.align		4
.L_1757:
        /*00b8*/ 	.byte	0x04, 0x36
        /*00ba*/ 	.short	(.L_1759 - .L_1758)
.L_1758:
        /*00bc*/ 	.word	0x00000008
.L_1759:


//--------------------- .nv.info._Z35group_norm_nhwc_fwd_one_pass_kernelI11Fp32IOBf16WLi128ELi112ELi448EEv26Group_norm_nhwc_fwd_params --------------------------
	.section	.nv.info._Z35group_norm_nhwc_fwd_one_pass_kernelI11Fp32IOBf16WLi128ELi112ELi448EEv26Group_norm_nhwc_fwd_params,"",@"SHT_CUDA_INFO"
	.sectionflags	@""
	.align	4


	//----- nvinfo : EIATTR_CUDA_API_VERSION
	.align		4
        /*0000*/ 	.byte	0x04, 0x37
        /*0002*/ 	.short	(.L_1761 - .L_1760)
.L_1760:
        /*0004*/ 	.word	0x00000082


	//----- nvinfo : EIATTR_KPARAM_INFO
	.align		4
.L_1761:
        /*0008*/ 	.byte	0x04, 0x17
        /*000a*/ 	.short	(.L_1763 - .L_1762)
.L_1762:
        /*000c*/ 	.word	0x00000000
        /*0010*/ 	.short	0x0000
        /*0012*/ 	.short	0x0000
        /*0014*/ 	.byte	0x00, 0xf0, 0x81, 0x02


	//----- nvinfo : EIATTR_SPARSE_MMA_MASK
	.align		4
.L_1763:
        /*0018*/ 	.byte	0x03, 0x50
        /*001a*/ 	.short	0x0000


	//----- nvinfo : EIATTR_MAXREG_COUNT
	.align		4
        /*001c*/ 	.byte	0x03, 0x1b
        /*001e*/ 	.short	0x0080


	//----- nvinfo : EIATTR_NUM_BARRIERS
	.align		4
        /*0020*/ 	.byte	0x02, 0x4c
        /*0022*/ 	.byte	0x01
	.zero		1


	//----- nvinfo : EIATTR_MERCURY_ISA_VERSION
	.align		4
        /*0024*/ 	.byte	0x03, 0x5f
        /*0026*/ 	.short	0x0101


	//----- nvinfo : EIATTR_COOP_GROUP_MASK_REGIDS
	.align		4
        /*0028*/ 	.byte	0x04, 0x29
        /*002a*/ 	.short	(.L_1765 - .L_1764)


	//   ....[0]....
.L_1764:
        /*002c*/ 	.word	0xffffffff


	//   ....[1]....
        /*0030*/ 	.word	0xffffffff


	//   ....[2]....
        /*0034*/ 	.word	0xffffffff


	//   ....[3]....
        /*0038*/ 	.word	0xffffffff


	//   ....[4]....
        /*003c*/ 	.word	0xffffffff


	//   ....[5]....
        /*0040*/ 	.word	0xffffffff


	//   ....[6]....
        /*0044*/ 	.word	0xffffffff


	//   ....[7]....
        /*0048*/ 	.word	0xffffffff


	//   ....[8]....
        /*004c*/ 	.word	0xffffffff


	//   ....[9]....
        /*0050*/ 	.word	0xffffffff


	//----- nvinfo : EIATTR_COOP_GROUP_INSTR_OFFSETS
	.align		4
.L_1765:
        /*0054*/ 	.byte	0x04, 0x28
        /*0056*/ 	.short	(.L_1767 - .L_1766)


	//   ....[0]....
.L_1766:
        /*0058*/ 	.word	0x00001930


	//   ....[1]....
        /*005c*/ 	.word	0x00001940


	//   ....[2]....
        /*0060*/ 	.word	0x00001970


	//   ....[3]....
        /*0064*/ 	.word	0x00001980


	//   ....[4]....
        /*0068*/ 	.word	0x000019c0


	//   ....[5]....
        /*006c*/ 	.word	0x000019d0


	//   ....[6]....
        /*0070*/ 	.word	0x00001a10


	//   ....[7]....
        /*0074*/ 	.word	0x00001a20


	//   ....[8]....
        /*0078*/ 	.word	0x00001aa0


	//   ....[9]....
        /*007c*/ 	.word	0x00001ab0


	//----- nvinfo : EIATTR_VRC_CTA_INIT_COUNT
	.align		4
.L_1767:
        /*0080*/ 	.byte	0x02, 0x4a
	.zero		1
	.zero		1


	//----- nvinfo : EIATTR_EXIT_INSTR_OFFSETS
	.align		4
        /*0084*/ 	.byte	0x04, 0x1c
        /*0086*/ 	.short	(.L_1769 - .L_1768)


	//   ....[0]....
.L_1768:
        /*0088*/ 	.word	0x00000060


	//   ....[1]....
        /*008c*/ 	.word	0x00006120


	//----- nvinfo : EIATTR_MAX_THREADS
	.align		4
.L_1769:
        /*0090*/ 	.byte	0x04, 0x05
        /*0092*/ 	.short	(.L_1771 - .L_1770)
.L_1770:
        /*0094*/ 	.word	0x000001c0
        /*0098*/ 	.word	0x00000001
        /*009c*/ 	.word	0x00000001


	//----- nvinfo : EIATTR_CRS_STACK_SIZE
	.align		4
.L_1771:
        /*00a0*/ 	.byte	0x04, 0x1e
        /*00a2*/ 	.short	(.L_1773 - .L_1772)
.L_1772:
        /*00a4*/ 	.word	0x00000000


	//----- nvinfo : EIATTR_CBANK_PARAM_SIZE
	.align		4
.L_1773:
        /*00a8*/ 	.byte	0x03, 0x19
        /*00aa*/ 	.short	0x00a0


	//----- nvinfo : EIATTR_PARAM_CBANK
	.align		4
        /*00ac*/ 	.byte	0x04, 0x0a
        /*00ae*/ 	.short	(.L_1775 - .L_1774)
	.align		4
.L_1774:
        /*00b0*/ 	.word	index@(.nv.constant0._Z35group_norm_nhwc_fwd_one_pass_kernelI11Fp32IOBf16WLi128ELi112ELi448EEv26Group_norm_nhwc_fwd_params)
        /*00b4*/ 	.short	0x0380
        /*00b6*/ 	.short	0x00a0


	//----- nvinfo : EIATTR_SW_WAR
	.align		4
.L_1775:
        /*00b8*/ 	.byte	0x04, 0x36
        /*00ba*/ 	.short	(.L_1777 - .L_1776)
.L_1776:
        /*00bc*/ 	.word	0x00000008
.L_1777:


//--------------------- .nv.info._Z35group_norm_nhwc_fwd_one_pass_kernelI11Fp32IOBf16WLi256ELi112ELi448EEv26Group_norm_nhwc_fwd_params --------------------------
	.section	.nv.info._Z35group_norm_nhwc_fwd_one_pass_kernelI11Fp32IOBf16WLi256ELi112ELi448EEv26Group_norm_nhwc_fwd_params,"",@"SHT_CUDA_INFO"
	.sectionflags	@""
	.align	4


	//----- nvinfo : EIATTR_CUDA_API_VERSION
	.align		4
        /*0000*/ 	.byte	0x04, 0x37
        /*0002*/ 	.short	(.L_1779 - .L_1778)
.L_1778:
        /*0004*/ 	.word	0x00000082


	//----- nvinfo : EIATTR_KPARAM_INFO
	.align		4
.L_1779:
        /*0008*/ 	.byte	0x04, 0x17
        /*000a*/ 	.short	(.L_1781 - .L_1780)
.L_1780:
        /*000c*/ 	.word	0x00000000
        /*0010*/ 	.short	0x0000
        /*0012*/ 	.short	0x0000
        /*0014*/ 	.byte	0x00, 0xf0, 0x81, 0x02


	//----- nvinfo : EIATTR_SPARSE_MMA_MASK
	.align		4
.L_1781:
        /*0018*/ 	.byte	0x03, 0x50
        /*001a*/ 	.short	0x0000


	//----- nvinfo : EIATTR_MAXREG_COUNT
	.align		4
        /*001c*/ 	.byte	0x03, 0x1b
        /*001e*/ 	.short	0x0080


	//----- nvinfo : EIATTR_NUM_BARRIERS
	.align		4
        /*0020*/ 	.byte	0x02, 0x4c
        /*0022*/ 	.byte	0x01
	.zero		1


	//----- nvinfo : EIATTR_MERCURY_ISA_VERSION
	.align		4
        /*0024*/ 	.byte	0x03, 0x5f
        /*0026*/ 	.short	0x0101


	//----- nvinfo : EIATTR_COOP_GROUP_MASK_REGIDS
	.align		4
        /*0028*/ 	.byte	0x04, 0x29
        /*002a*/ 	.short	(.L_1783 - .L_1782)


	//   ....[0]....
.L_1782:
        /*002c*/ 	.word	0xffffffff


	//   ....[1]....
        /*0030*/ 	.word	0xffffffff


	//   ....[2]....
        /*0034*/ 	.word	0xffffffff


	//   ....[3]....
        /*0038*/ 	.word	0xffffffff


	//   ....[4]....
        /*003c*/ 	.word	0xffffffff


	//   ....[5]....
        /*0040*/ 	.word	0xffffffff


	//   ....[6]....
        /*0044*/ 	.word	0xffffffff


	//   ....[7]....
        /*0048*/ 	.word	0xffffffff


	//   ....[8]....
        /*004c*/ 	.word	0xffffffff


	//   ....[9]....
        /*0050*/ 	.word	0xffffffff


	//----- nvinfo : EIATTR_COOP_GROUP_INSTR_OFFSETS
	.align		4
.L_1783:
        /*0054*/ 	.byte	0x04, 0x28
        /*0056*/ 	.short	(.L_1785 - .L_1784)


	//   ....[0]....
.L_1784:
        /*0058*/ 	.word	0x00002e30


	//   ....[1]....
        /*005c*/ 	.word	0x00002e40


	//   ....[2]....
        /*0060*/ 	.word	0x00002e80


	//   ....[3]....
        /*0064*/ 	.word	0x00002e90


	//   ....[4]....
        /*0068*/ 	.word	0x00002ed0


	//   ....[5]....
        /*006c*/ 	.word	0x00002ee0


	//   ....[6]....
        /*0070*/ 	.word	0x00002f20


	//   ....[7]....
        /*0074*/ 	.word	0x00002f30


	//   ....[8]....
        /*0078*/ 	.word	0x00002fc0


	//   ....[9]....
        /*007c*/ 	.word	0x00002fd0


	//----- nvinfo : EIATTR_VRC_CTA_INIT_COUNT
	.align		4
.L_1785:
        /*0080*/ 	.byte	0x02, 0x4a
	.zero		1
	.zero		1


	//----- nvinfo : EIATTR_EXIT_INSTR_OFFSETS
	.align		4
        /*0084*/ 	.byte	0x04, 0x1c
        /*0086*/ 	.short	(.L_1787 - .L_1786)


	//   ....[0]....
.L_1786:
        /*0088*/ 	.word	0x00000060


	//   ....[1]....
        /*008c*/ 	.word	0x0000b130


	//----- nvinfo : EIATTR_MAX_THREADS
	.align		4
.L_1787:
        /*0090*/ 	.byte	0x04, 0x05
        /*0092*/ 	.short	(.L_1789 - .L_1788)
.L_1788:
        /*0094*/ 	.word	0x000001c0
        /*0098*/ 	.word	0x00000001
        /*009c*/ 	.word	0x00000001


	//----- nvinfo : EIATTR_CRS_STACK_SIZE
	.align		4
.L_1789:
        /*00a0*/ 	.byte	0x04, 0x1e
        /*00a2*/ 	.short	(.L_1791 - .L_1790)
.L_1790:
        /*00a4*/ 	.word	0x00000000


	//----- nvinfo : EIATTR_CBANK_PARAM_SIZE
	.align		4
.L_1791:
        /*00a8*/ 	.byte	0x03, 0x19
        /*00aa*/ 	.short	0x00a0


	//----- nvinfo : EIATTR_PARAM_CBANK
	.align		4
        /*00ac*/ 	.byte	0x04, 0x0a
        /*00ae*/ 	.short	(.L_1793 - .L_1792)
	.align		4
.L_1792:
        /*00b0*/ 	.word	index@(.nv.constant0._Z35group_norm_nhwc_fwd_one_pass_kernelI11Fp32IOBf16WLi256ELi112ELi448EEv26Group_norm_nhwc_fwd_params)
        /*00b4*/ 	.short	0x0380
        /*00b6*/ 	.short	0x00a0


	//----- nvinfo : EIATTR_SW_WAR
	.align		4
.L_1793:
        /*00b8*/ 	.byte	0x04, 0x36
        /*00ba*/ 	.short	(.L_1795 - .L_1794)
.L_1794:
        /*00bc*/ 	.word	0x00000008
.L_1795:


//--------------------- .nv.info._Z35group_norm_nhwc_fwd_one_pass_kernelI11Fp32IOBf16WLi512ELi112ELi448EEv26Group_norm_nhwc_fwd_params --------------------------
	.section	.nv.info._Z35group_norm_nhwc_fwd_one_pass_kernelI11Fp32IOBf16WLi512ELi112ELi448EEv26Group_norm_nhwc_fwd_params,"",@"SHT_CUDA_INFO"
	.sectionflags	@""
	.align	4


	//----- nvinfo : EIATTR_CUDA_API_VERSION
	.align		4
        /*0000*/ 	.byte	0x04, 0x37
        /*0002*/ 	.short	(.L_1797 - .L_1796)
.L_1796:
        /*0004*/ 	.word	0x00000082


	//----- nvinfo : EIATTR_KPARAM_INFO
	.align		4
.L_1797:
        /*0008*/ 	.byte	0x04, 0x17
        /*000a*/ 	.short	(.L_1799 - .L_1798)
.L_1798:
        /*000c*/ 	.word	0x00000000
        /*0010*/ 	.short	0x0000
        /*0012*/ 	.short	0x0000
        /*0014*/ 	.byte	0x00, 0xf0, 0x81, 0x02


	//----- nvinfo : EIATTR_SPARSE_MMA_MASK
	.align		4
.L_1799:
        /*0018*/ 	.byte	0x03, 0x50
        /*001a*/ 	.short	0x0000


	//----- nvinfo : EIATTR_MAXREG_COUNT
	.align		4
        /*001c*/ 	.byte	0x03, 0x1b
        /*001e*/ 	.short	0x0080


	//----- nvinfo : EIATTR_NUM_BARRIERS
	.align		4
        /*0020*/ 	.byte	0x02, 0x4c
        /*0022*/ 	.byte	0x01
	.zero		1


	//----- nvinfo : EIATTR_ANNOTATIONS
	.align		4
        /*0024*/ 	.byte	0x04, 0x55
        /*0026*/ 	.short	(.L_1801 - .L_1800)


	//   ....[0]....
.L_1800:
        /* <DEDUP_REMOVED lines=124> */


	//----- nvinfo : EIATTR_MERCURY_ISA_VERSION
	.align		4
.L_1801:
        /*07d8*/ 	.byte	0x03, 0x5f
        /*07da*/ 	.short	0x0101


	//----- nvinfo : EIATTR_COOP_GROUP_MASK_REGIDS
	.align		4
        /*07dc*/ 	.byte	0x04, 0x29
        /*07de*/ 	.short	(.L_1803 - .L_1802)


	//   ....[0]....
.L_1802:
        /*07e0*/ 	.word	0xffffffff


	//   ....[1]....
        /*07e4*/ 	.word	0xffffffff


	//   ....[2]....
        /*07e8*/ 	.word	0xffffffff


	//   ....[3]....
        /*07ec*/ 	.word	0xffffffff


	//   ....[4]....
        /*07f0*/ 	.word	0xffffffff


	//   ....[5]....
        /*07f4*/ 	.word	0xffffffff


	//   ....[6]....
        /*07f8*/ 	.word	0xffffffff


	//   ....[7]....
        /*07fc*/ 	.word	0xffffffff


	//   ....[8]....
        /*0800*/ 	.word	0xffffffff


	//   ....[9]....
        /*0804*/ 	.word	0xffffffff


	//----- nvinfo : EIATTR_COOP_GROUP_INSTR_OFFSETS
	.align		4
.L_1803:
        /*0808*/ 	.byte	0x04, 0x28
        /*080a*/ 	.short	(.L_1805 - .L_1804)


	//   ....[0]....
.L_1804:
        /*080c*/ 	.word	0x00008490


	//   ....[1]....
        /*0810*/ 	.word	0x000084c0


	//   ....[2]....
        /*0814*/ 	.word	0x000084e0


	//   ....[3]....
        /*0818*/ 	.word	0x00008510


	//   ....[4]....
        /*081c*/ 	.word	0x00008530


	//   ....[5]....
        /*0820*/ 	.word	0x00008550


	//   ....[6]....
        /*0824*/ 	.word	0x00008580


	//   ....[7]....
        /*0828*/ 	.word	0x000085a0


	//   ....[8]....
        /*082c*/ 	.word	0x00008680


	//   ....[9]....
        /*0830*/ 	.word	0x00008690


	//----- nvinfo : EIATTR_VRC_CTA_INIT_COUNT
	.align		4
.L_1805:
        /*0834*/ 	.byte	0x02, 0x4a
	.zero		1
	.zero		1


	//----- nvinfo : EIATTR_EXIT_INSTR_OFFSETS
	.align		4
        /*0838*/ 	.byte	0x04, 0x1c
        /*083a*/ 	.short	(.L_1807 - .L_1806)


	//   ....[0]....
.L_1806:
        /*083c*/ 	.word	0x00000080


	//   ....[1]....
        /*0840*/ 	.word	0x00011150


	//----- nvinfo : EIATTR_MAX_THREADS
	.align		4
.L_1807:
        /*0844*/ 	.byte	0x04, 0x05
        /*0846*/ 	.short	(.L_1809 - .L_1808)
.L_1808:
        /*0848*/ 	.word	0x000001c0
        /*084c*/ 	.word	0x00000001
        /*0850*/ 	.word	0x00000001


	//----- nvinfo : EIATTR_CRS_STACK_SIZE
	.align		4
.L_1809:
        /*0854*/ 	.byte	0x04, 0x1e
        /*0856*/ 	.short	(.L_1811 - .L_1810)
.L_1810:
        /*0858*/ 	.word	0x00000000


	//----- nvinfo : EIATTR_CBANK_PARAM_SIZE
	.align		4
.L_1811:
        /*085c*/ 	.byte	0x03, 0x19
        /*085e*/ 	.short	0x00a0


	//----- nvinfo : EIATTR_PARAM_CBANK
	.align		4
        /*0860*/ 	.byte	0x04, 0x0a
        /*0862*/ 	.short	(.L_1813 - .L_1812)
	.align		4
.L_1812:
        /*0864*/ 	.word	index@(.nv.constant0._Z35group_norm_nhwc_fwd_one_pass_kernelI11Fp32IOBf16WLi512ELi112ELi448EEv26Group_norm_nhwc_fwd_params)
        /*0868*/ 	.short	0x0380
        /*086a*/ 	.short	0x00a0


	//----- nvinfo : EIATTR_SW_WAR
	.align		4
.L_1813:
        /*086c*/ 	.byte	0x04, 0x36
        /*086e*/ 	.short	(.L_1815 - .L_1814)
.L_1814:
        /*0870*/ 	.word	0x00000008
.L_1815:


//--------------------- .nv.info._Z35group_norm_nhwc_fwd_one_pass_kernelI11Fp32IOFp16WLi64ELi112ELi448EEv26Group_norm_nhwc_fwd_params --------------------------
	.section	.nv.info._Z35group_norm_nhwc_fwd_one_pass_kernelI11Fp32IOFp16WLi64ELi112ELi448EEv26Group_norm_nhwc_fwd_params,"",@"SHT_CUDA_INFO"
	.sectionflags	@""
	.align	4


	//----- nvinfo : EIATTR_CUDA_API_VERSION
	.align		4
        /*0000*/ 	.byte	0x04, 0x37
        /*0002*/ 	.short	(.L_1817 - .L_1816)
.L_1816:
        /*0004*/ 	.word	0x00000082


	//----- nvinfo : EIATTR_KPARAM_INFO
	.align		4
.L_1817:
        /*0008*/ 	.byte	0x04, 0x17
        /*000a*/ 	.short	(.L_1819 - .L_1818)
.L_1818:
        /*000c*/ 	.word	0x00000000
        /*0010*/ 	.short	0x0000
        /*0012*/ 	.short	0x0000
        /*0014*/ 	.byte	0x00, 0xf0, 0x81, 0x02


	//----- nvinfo : EIATTR_SPARSE_MMA_MASK
	.align		4
.L_1819:
        /*0018*/ 	.byte	0x03, 0x50
        /*001a*/ 	.short	0x0000


	//----- nvinfo : EIATTR_MAXREG_COUNT
	.align		4
        /*001c*/ 	.byte	0x03, 0x1b
        /*001e*/ 	.short	0x0080


	//----- nvinfo : EIATTR_NUM_BARRIERS
	.align		4
        /*0020*/ 	.byte	0x02, 0x4c
        /*0022*/ 	.byte	0x01
	.zero		1


	//----- nvinfo : EIATTR_MERCURY_ISA_VERSION
	.align		4
        /*0024*/ 	.byte	0x03, 0x5f
        /*0026*/ 	.short	0x0101


	//----- nvinfo : EIATTR_COOP_GROUP_MASK_REGIDS
	.align		4
        /*0028*/ 	.byte	0x04, 0x29
        /*002a*/ 	.short	(.L_1821 - .L_1820)


	//   ....[0]....
.L_1820:
        /*002c*/ 	.word	0xffffffff


	//   ....[1]....
        /*0030*/ 	.word	0xffffffff


	//   ....[2]....
        /*0034*/ 	.word	0xffffffff


	//   ....[3]....
        /*0038*/ 	.word	0xffffffff


	//   ....[4]....
        /*003c*/ 	.word	0xffffffff


	//   ....[5]....
        /*0040*/ 	.word	0xffffffff


	//   ....[6]....
        /*0044*/ 	.word	0xffffffff


	//   ....[7]....
        /*0048*/ 	.word	0xffffffff


	//   ....[8]....
        /*004c*/ 	.word	0xffffffff


	//   ....[9]....
        /*0050*/ 	.word	0xffffffff


	//----- nvinfo : EIATTR_COOP_GROUP_INSTR_OFFSETS
	.align		4
.L_1821:
        /*0054*/ 	.byte	0x04, 0x28
        /*0056*/ 	.short	(.L_1823 - .L_1822)


	//   ....[0]....
.L_1822:
        /*0058*/ 	.word	0x00000ed0


	//   ....[1]....
        /*005c*/ 	.word	0x00000ee0


	//   ....[2]....
        /*0060*/ 	.word	0x00000f10


	//   ....[3]....
        /*0064*/ 	.word	0x00000f20


	//   ....[4]....
        /*0068*/ 	.word	0x00000f60


	//   ....[5]....
        /*006c*/ 	.word	0x00000f70


	//   ....[6]....
        /*0070*/ 	.word	0x00000fb0


	//   ....[7]....
        /*0074*/ 	.word	0x00000fc0


	//   ....[8]....
        /*0078*/ 	.word	0x00001040


	//   ....[9]....
        /*007c*/ 	.word	0x00001050


	//----- nvinfo : EIATTR_VRC_CTA_INIT_COUNT
	.align		4
.L_1823:
        /*0080*/ 	.byte	0x02, 0x4a
	.zero		1
	.zero		1


	//----- nvinfo : EIATTR_EXIT_INSTR_OFFSETS
	.align		4
        /*0084*/ 	.byte	0x04, 0x1c
        /*0086*/ 	.short	(.L_1825 - .L_1824)


	//   ....[0]....
.L_1824:
        /*0088*/ 	.word	0x00000060


	//   ....[1]....
        /*008c*/ 	.word	0x00003c60


	//----- nvinfo : EIATTR_MAX_THREADS
	.align		4
.L_1825:
        /*0090*/ 	.byte	0x04, 0x05
        /*0092*/ 	.short	(.L_1827 - .L_1826)
.L_1826:
        /*0094*/ 	.word	0x000001c0
        /*0098*/ 	.word	0x00000001
        /*009c*/ 	.word	0x00000001


	//----- nvinfo : EIATTR_CRS_STACK_SIZE
	.align		4
.L_1827:
        /*00a0*/ 	.byte	0x04, 0x1e
        /*00a2*/ 	.short	(.L_1829 - .L_1828)
.L_1828:
        /*00a4*/ 	.word	0x00000000


	//----- nvinfo : EIATTR_CBANK_PARAM_SIZE
	.align		4
.L_1829:
        /*00a8*/ 	.byte	0x03, 0x19
        /*00aa*/ 	.short	0x00a0


	//----- nvinfo : EIATTR_PARAM_CBANK
	.align		4
        /*00ac*/ 	.byte	0x04, 0x0a
        /*00ae*/ 	.short	(.L_1831 - .L_1830)
	.align		4
.L_1830:
        /*00b0*/ 	.word	index@(.nv.constant0._Z35group_norm_nhwc_fwd_one_pass_kernelI11Fp32IOFp16WLi64ELi112ELi448EEv26Group_norm_nhwc_fwd_params)
        /*00b4*/ 	.short	0x0380
        /*00b6*/ 	.short	0x00a0


	//----- nvinfo : EIATTR_SW_WAR
	.align		4
.L_1831:
        /*00b8*/ 	.byte	0x04, 0x36
        /*00ba*/ 	.short	(.L_1833 - .L_1832)
.L_1832:
        /*00bc*/ 	.word	0x00000008
.L_1833:


//--------------------- .nv.info._Z35group_norm_nhwc_fwd_one_pass_kernelI11Fp32IOFp16WLi128ELi112ELi448EEv26Group_norm_nhwc_fwd_params --------------------------
	.section	.nv.info._Z35group_norm_nhwc_fwd_one_pass_kernelI11Fp32IOFp16WLi128ELi112ELi448EEv26Group_norm_nhwc_fwd_params,"",@"SHT_CUDA_INFO"
	.sectionflags	@""
	.align	4


	//----- nvinfo : EIATTR_CUDA_API_VERSION
	.align		4
        /*0000*/ 	.byte	0x04, 0x37
        /*0002*/ 	.short	(.L_1835 - .L_1834)
.L_1834:
        /*0004*/ 	.word	0x00000082


	//----- nvinfo : EIATTR_KPARAM_INFO
	.align		4
.L_1835:
        /*0008*/ 	.byte	0x04, 0x17
        /*000a*/ 	.short	(.L_1837 - .L_1836)
.L_1836:
        /*000c*/ 	.word	0x00000000
        /*0010*/ 	.short	0x0000
        /*0012*/ 	.short	0x0000
        /*0014*/ 	.byte	0x00, 0xf0, 0x81, 0x02


	//----- nvinfo : EIATTR_SPARSE_MMA_MASK
	.align		4
.L_1837:
        /*0018*/ 	.byte	0x03, 0x50
        /*001a*/ 	.short	0x0000


	//----- nvinfo : EIATTR_MAXREG_COUNT
	.align		4
        /*001c*/ 	.byte	0x03, 0x1b
        /*001e*/ 	.short	0x0080


	//----- nvinfo : EIATTR_NUM_BARRIERS
	.align		4
        /*0020*/ 	.byte	0x02, 0x4c
        /*0022*/ 	.byte	0x01
	.zero		1


	//----- nvinfo : EIATTR_MERCURY_ISA_VERSION
	.align		4
        /*0024*/ 	.byte	0x03, 0x5f
        /*0026*/ 	.short	0x0101


	//----- nvinfo : EIATTR_COOP_GROUP_MASK_REGIDS
	.align		4
        /*0028*/ 	.byte	0x04, 0x29
        /*002a*/ 	.short	(.L_1839 - .L_1838)


	//   ....[0]....
.L_1838:
        /*002c*/ 	.word	0xffffffff


	//   ....[1]....
        /*0030*/ 	.word	0xffffffff


	//   ....[2]....
        /*0034*/ 	.word	0xffffffff


	//   ....[3]....
        /*0038*/ 	.word	0xffffffff


	//   ....[4]....
        /*003c*/ 	.word	0xffffffff


	//   ....[5]....
        /*0040*/ 	.word	0xffffffff


	//   ....[6]....
        /*0044*/ 	.word	0xffffffff


	//   ....[7]....
        /*0048*/ 	.word	0xffffffff


	//   ....[8]....
        /*004c*/ 	.word	0xffffffff


	//   ....[9]....
        /*0050*/ 	.word	0xffffffff


	//----- nvinfo : EIATTR_COOP_GROUP_INSTR_OFFSETS
	.align		4
.L_1839:
        /*0054*/ 	.byte	0x04, 0x28
        /*0056*/ 	.short	(.L_1841 - .L_1840)


	//   ....[0]....
.L_1840:
        /*0058*/ 	.word	0x00001930


	//   ....[1]....
        /*005c*/ 	.word	0x00001940


	//   ....[2]....
        /*0060*/ 	.word	0x00001970


	//   ....[3]....
        /*0064*/ 	.word	0x00001980


	//   ....[4]....
        /*0068*/ 	.word	0x000019c0


	//   ....[5]....
        /*006c*/ 	.word	0x000019d0


	//   ....[6]....
        /*0070*/ 	.word	0x00001a10


	//   ....[7]....
        /*0074*/ 	.word	0x00001a20


	//   ....[8]....
        /*0078*/ 	.word	0x00001aa0


	//   ....[9]....
        /*007c*/ 	.word	0x00001ab0


	//----- nvinfo : EIATTR_VRC_CTA_INIT_COUNT
	.align		4
.L_1841:
        /*0080*/ 	.byte	0x02, 0x4a
	.zero		1
	.zero		1


	//----- nvinfo : EIATTR_EXIT_INSTR_OFFSETS
	.align		4
        /*0084*/ 	.byte	0x04, 0x1c
        /*0086*/ 	.short	(.L_1843 - .L_1842)


	//   ....[0]....
.L_1842:
        /*0088*/ 	.word	0x00000060


	//   ....[1]....
        /*008c*/ 	.word	0x00006120


	//----- nvinfo : EIATTR_MAX_THREADS
	.align		4
.L_1843:
        /*0090*/ 	.byte	0x04, 0x05
        /*0092*/ 	.short	(.L_1845 - .L_1844)
.L_1844:
        /*0094*/ 	.word	0x000001c0
        /*0098*/ 	.word	0x00000001
        /*009c*/ 	.word	0x00000001


	//----- nvinfo : EIATTR_CRS_STACK_SIZE
	.align		4
.L_1845:
        /*00a0*/ 	.byte	0x04, 0x1e
        /*00a2*/ 	.short	(.L_1847 - .L_1846)
.L_1846:
        /*00a4*/ 	.word	0x00000000


	//----- nvinfo : EIATTR_CBANK_PARAM_SIZE
	.align		4
.L_1847:
        /*00a8*/ 	.byte	0x03, 0x19
        /*00aa*/ 	.short	0x00a0


	//----- nvinfo : EIATTR_PARAM_CBANK
	.align		4
        /*00ac*/ 	.byte	0x04, 0x0a
        /*00ae*/ 	.short	(.L_1849 - .L_1848)
	.align		4
.L_1848:
        /*00b0*/ 	.word	index@(.nv.constant0._Z35group_norm_nhwc_fwd_one_pass_kernelI11Fp32IOFp16WLi128ELi112ELi448EEv26Group_norm_nhwc_fwd_params)
        /*00b4*/ 	.short	0x0380
        /*00b6*/ 	.short	0x00a0


	//----- nvinfo : EIATTR_SW_WAR
	.align		4
.L_1849:
        /*00b8*/ 	.byte	0x04, 0x36
        /*00ba*/ 	.short	(.L_1851 - .L_1850)
.L_1850:
        /*00bc*/ 	.word	0x00000008
.L_1851:


//--------------------- .nv.info._Z35group_norm_nhwc_fwd_one_pass_kernelI11Fp32IOFp16WLi256ELi112ELi448EEv26Group_norm_nhwc_fwd_params --------------------------
	.section	.nv.info._Z35group_norm_nhwc_fwd_one_pass_kernelI11Fp32IOFp16WLi256ELi112ELi448EEv26Group_norm_nhwc_fwd_params,"",@"SHT_CUDA_INFO"
	.sectionflags	@""
	.align	4


	//----- nvinfo : EIATTR_CUDA_API_VERSION
	.align		4
        /*0000*/ 	.byte	0x04, 0x37
        /*0002*/ 	.short	(.L_1853 - .L_1852)
.L_1852:
        /*0004*/ 	.word	0x00000082


	//----- nvinfo : EIATTR_KPARAM_INFO
	.align		4
.L_1853:
        /*0008*/ 	.byte	0x04, 0x17
        /*000a*/ 	.short	(.L_1855 - .L_1854)
.L_1854:
        /*000c*/ 	.word	0x00000000
        /*0010*/ 	.short	0x0000
        /*0012*/ 	.short	0x0000
        /*0014*/ 	.byte	0x00, 0xf0, 0x81, 0x02


	//----- nvinfo : EIATTR_SPARSE_MMA_MASK
	.align		4
.L_1855:
        /*0018*/ 	.byte	0x03, 0x50
        /*001a*/ 	.short	0x0000


	//----- nvinfo : EIATTR_MAXREG_COUNT
	.align		4
        /*001c*/ 	.byte	0x03, 0x1b
        /*001e*/ 	.short	0x0080


	//----- nvinfo : EIATTR_NUM_BARRIERS
	.align		4
        /*0020*/ 	.byte	0x02, 0x4c
        /*0022*/ 	.byte	0x01
	.zero		1


	//----- nvinfo : EIATTR_MERCURY_ISA_VERSION
	.align		4
        /*0024*/ 	.byte	0x03, 0x5f
        /*0026*/ 	.short	0x0101


	//----- nvinfo : EIATTR_COOP_GROUP_MASK_REGIDS
	.align		4
        /*0028*/ 	.byte	0x04, 0x29
        /*002a*/ 	.short	(.L_1857 - .L_1856)


	//   ....[0]....
.L_1856:
        /*002c*/ 	.word	0xffffffff


	//   ....[1]....
        /*0030*/ 	.word	0xffffffff


	//   ....[2]....
        /*0034*/ 	.word	0xffffffff


	//   ....[3]....
        /*0038*/ 	.word	0xffffffff


	//   ....[4]....
        /*003c*/ 	.word	0xffffffff


	//   ....[5]....
        /*0040*/ 	.word	0xffffffff


	//   ....[6]....
        /*0044*/ 	.word	0xffffffff


	//   ....[7]....
        /*0048*/ 	.word	0xffffffff


	//   ....[8]....
        /*004c*/ 	.word	0xffffffff


	//   ....[9]....
        /*0050*/ 	.word	0xffffffff


	//----- nvinfo : EIATTR_COOP_GROUP_INSTR_OFFSETS
	.align		4
.L_1857:
        /*0054*/ 	.byte	0x04, 0x28
        /*0056*/ 	.short	(.L_1859 - .L_1858)


	//   ....[0]....
.L_1858:
        /*0058*/ 	.word	0x00002e30


	//   ....[1]....
        /*005c*/ 	.word	0x00002e40


	//   ....[2]....
        /*0060*/ 	.word	0x00002e80


	//   ....[3]....
        /*0064*/ 	.word	0x00002e90


	//   ....[4]....
        /*0068*/ 	.word	0x00002ed0


	//   ....[5]....
        /*006c*/ 	.word	0x00002ee0


	//   ....[6]....
        /*0070*/ 	.word	0x00002f20


	//   ....[7]....
        /*0074*/ 	.word	0x00002f30


	//   ....[8]....
        /*0078*/ 	.word	0x00002fc0


	//   ....[9]....
        /*007c*/ 	.word	0x00002fd0


	//----- nvinfo : EIATTR_VRC_CTA_INIT_COUNT
	.align		4
.L_1859:
        /*0080*/ 	.byte	0x02, 0x4a
	.zero		1
	.zero		1


	//----- nvinfo : EIATTR_EXIT_INSTR_OFFSETS
	.align		4
        /*0084*/ 	.byte	0x04, 0x1c
        /*0086*/ 	.short	(.L_1861 - .L_1860)


	//   ....[0]....
.L_1860:
        /*0088*/ 	.word	0x00000060


	//   ....[1]....
        /*008c*/ 	.word	0x0000b130


	//----- nvinfo : EIATTR_MAX_THREADS
	.align		4
.L_1861:
        /*0090*/ 	.byte	0x04, 0x05
        /*0092*/ 	.short	(.L_1863 - .L_1862)
.L_1862:
        /*0094*/ 	.word	0x000001c0
        /*0098*/ 	.word	0x00000001
        /*009c*/ 	.word	0x00000001


	//----- nvinfo : EIATTR_CRS_STACK_SIZE
	.align		4
.L_1863:
        /*00a0*/ 	.byte	0x04, 0x1e
        /*00a2*/ 	.short	(.L_1865 - .L_1864)
.L_1864:
        /*00a4*/ 	.word	0x00000000


	//----- nvinfo : EIATTR_CBANK_PARAM_SIZE
	.align		4
.L_1865:
        /*00a8*/ 	.byte	0x03, 0x19
        /*00aa*/ 	.short	0x00a0


	//----- nvinfo : EIATTR_PARAM_CBANK
	.align		4
        /*00ac*/ 	.byte	0x04, 0x0a
        /*00ae*/ 	.short	(.L_1867 - .L_1866)
	.align		4
.L_1866:
        /*00b0*/ 	.word	index@(.nv.constant0._Z35group_norm_nhwc_fwd_one_pass_kernelI11Fp32IOFp16WLi256ELi112ELi448EEv26Group_norm_nhwc_fwd_params)
        /*00b4*/ 	.short	0x0380
        /*00b6*/ 	.short	0x00a0


	//----- nvinfo : EIATTR_SW_WAR
	.align		4
.L_1867:
        /*00b8*/ 	.byte	0x04, 0x36
        /*00ba*/ 	.short	(.L_1869 - .L_1868)
.L_1868:
        /*00bc*/ 	.word	0x00000008
.L_1869:


//--------------------- .nv.info._Z35group_norm_nhwc_fwd_one_pass_kernelI11Fp32IOFp16WLi512ELi112ELi448EEv26Group_norm_nhwc_fwd_params --------------------------
	.section	.nv.info._Z35group_norm_nhwc_fwd_one_pass_kernelI11Fp32IOFp16WLi512ELi112ELi448EEv26Group_norm_nhwc_fwd_params,"",@"SHT_CUDA_INFO"
	.sectionflags	@""
	.align	4


	//----- nvinfo : EIATTR_CUDA_API_VERSION
	.align		4
        /*0000*/ 	.byte	0x04, 0x37
        /*0002*/ 	.short	(.L_1871 - .L_1870)
.L_1870:
        /*0004*/ 	.word	0x00000082


	//----- nvinfo : EIATTR_KPARAM_INFO
	.align		4
.L_1871:
        /*0008*/ 	.byte	0x04, 0x17
        /*000a*/ 	.short	(.L_1873 - .L_1872)
.L_1872:
        /*000c*/ 	.word	0x00000000
        /*0010*/ 	.short	0x0000
        /*0012*/ 	.short	0x0000
        /*0014*/ 	.byte	0x00, 0xf0, 0x81, 0x02


	//----- nvinfo : EIATTR_SPARSE_MMA_MASK
	.align		4
.L_1873:
        /*0018*/ 	.byte	0x03, 0x50
        /*001a*/ 	.short	0x0000


	//----- nvinfo : EIATTR_MAXREG_COUNT
	.align		4
        /*001c*/ 	.byte	0x03, 0x1b
        /*001e*/ 	.short	0x0080


	//----- nvinfo : EIATTR_NUM_BARRIERS
	.align		4
        /*0020*/ 	.byte	0x02, 0x4c
        /*0022*/ 	.byte	0x01
	.zero		1


	//----- nvinfo : EIATTR_ANNOTATIONS
	.align		4
        /*0024*/ 	.byte	0x04, 0x55
        /*0026*/ 	.short	(.L_1875 - .L_1874)


	//   ....[0]....
.L_1874:
        /* <DEDUP_REMOVED lines=124> */


	//----- nvinfo : EIATTR_MERCURY_ISA_VERSION
	.align		4
.L_1875:
        /*07d8*/ 	.byte	0x03, 0x5f
        /*07da*/ 	.short	0x0101


	//----- nvinfo : EIATTR_COOP_GROUP_MASK_REGIDS
	.align		4
        /*07dc*/ 	.byte	0x04, 0x29
        /*07de*/ 	.short	(.L_1877 - .L_1876)


	//   ....[0]....
.L_1876:
        /*07e0*/ 	.word	0xffffffff


	//   ....[1]....
        /*07e4*/ 	.word	0xffffffff


	//   ....[2]....
        /*07e8*/ 	.word	0xffffffff


	//   ....[3]....
        /*07ec*/ 	.word	0xffffffff


	//   ....[4]....
        /*07f0*/ 	.word	0xffffffff


	//   ....[5]....
        /*07f4*/ 	.word	0xffffffff


	//   ....[6]....
        /*07f8*/ 	.word	0xffffffff


	//   ....[7]....
        /*07fc*/ 	.word	0xffffffff


	//   ....[8]....
        /*0800*/ 	.word	0xffffffff


	//   ....[9]....
        /*0804*/ 	.word	0xffffffff


	//----- nvinfo : EIATTR_COOP_GROUP_INSTR_OFFSETS
	.align		4
.L_1877:
        /*0808*/ 	.byte	0x04, 0x28
        /*080a*/ 	.short	(.L_1879 - .L_1878)


	//   ....[0]....
.L_1878:
        /*080c*/ 	.word	0x00008490


	//   ....[1]....
        /*0810*/ 	.word	0x000084c0


	//   ....[2]....
        /*0814*/ 	.word	0x000084e0


	//   ....[3]....
        /*0818*/ 	.word	0x00008510


	//   ....[4]....
        /*081c*/ 	.word	0x00008530


	//   ....[5]....
        /*0820*/ 	.word	0x00008550


	//   ....[6]....
        /*0824*/ 	.word	0x00008580


	//   ....[7]....
        /*0828*/ 	.word	0x000085a0


	//   ....[8]....
        /*082c*/ 	.word	0x00008680


	//   ....[9]....
        /*0830*/ 	.word	0x00008690


	//----- nvinfo : EIATTR_VRC_CTA_INIT_COUNT
	.align		4
.L_1879:
        /*0834*/ 	.byte	0x02, 0x4a
	.zero		1
	.zero		1


	//----- nvinfo : EIATTR_EXIT_INSTR_OFFSETS
	.align		4
        /*0838*/ 	.byte	0x04, 0x1c
        /*083a*/ 	.short	(.L_1881 - .L_1880)


	//   ....[0]....
.L_1880:
        /*083c*/ 	.word	0x00000080


	//   ....[1]....
        /*0840*/ 	.word	0x00011150


	//----- nvinfo : EIATTR_MAX_THREADS
	.align		4
.L_1881:
        /*0844*/ 	.byte	0x04, 0x05
        /*0846*/ 	.short	(.L_1883 - .L_1882)
.L_1882:
        /*0848*/ 	.word	0x000001c0
        /*084c*/ 	.word	0x00000001
        /*0850*/ 	.word	0x00000001


	//----- nvinfo : EIATTR_CRS_STACK_SIZE
	.align		4
.L_1883:
        /*0854*/ 	.byte	0x04, 0x1e
        /*0856*/ 	.short	(.L_1885 - .L_1884)
.L_1884:
        /*0858*/ 	.word	0x00000000


	//----- nvinfo : EIATTR_CBANK_PARAM_SIZE
	.align		4
.L_1885:
        /*085c*/ 	.byte	0x03, 0x19
        /*085e*/ 	.short	0x00a0


	//----- nvinfo : EIATTR_PARAM_CBANK
	.align		4
        /*0860*/ 	.byte	0x04, 0x0a
        /*0862*/ 	.short	(.L_1887 - .L_1886)
	.align		4
.L_1886:
        /*0864*/ 	.word	index@(.nv.constant0._Z35group_norm_nhwc_fwd_one_pass_kernelI11Fp32IOFp16WLi512ELi112ELi448EEv26Group_norm_nhwc_fwd_params)
        /*0868*/ 	.short	0x0380
        /*086a*/ 	.short	0x00a0


	//----- nvinfo : EIATTR_SW_WAR
	.align		4
.L_1887:
        /*086c*/ 	.byte	0x04, 0x36
        /*086e*/ 	.short	(.L_1889 - .L_1888)
.L_1888:
        /*0870*/ 	.word	0x00000008
.L_1889:


//--------------------- .nv.callgraph             --------------------------
	.section	.nv.callgraph,"",@"SHT_CUDA_CALLGRAPH"
	.align	4
	.sectionentsize	8
	.align		4
        /*0000*/ 	.word	0x00000000
	.align		4
        /*0004*/ 	.word	0xffffffff
	.align		4
        /*0008*/ 	.word	0x00000000
	.align		4
        /*000c*/ 	.word	0xfffffffe
	.align		4
        /*0010*/ 	.word	0x00000000
	.align		4
        /*0014*/ 	.word	0xfffffffd
	.align		4
        /*0018*/ 	.word	0x00000000
	.align		4
        /*001c*/ 	.word	0xfffffffc


//--------------------- .nv.constant4             --------------------------
	.section	.nv.constant4,"a",@progbits
	.align	8
	.align		8
.nv.constant4:
        /*0000*/ 	.dword	_ZN62_INTERNAL_e6b187e3_31_group_norm_nhwc_one_pass_112_cu_d920b5314cuda3std3__45__cpo5beginE
	.align		8
        /*0008*/ 	.dword	_ZN62_INTERNAL_e6b187e3_31_group_norm_nhwc_one_pass_112_cu_d920b5314cuda3std3__45__cpo3endE
	.align		8
        /*0010*/ 	.dword	_ZN62_INTERNAL_e6b187e3_31_group_norm_nhwc_one_pass_112_cu_d920b5314cuda3std3__45__cpo6cbeginE
	.align		8
        /*0018*/ 	.dword	_ZN62_INTERNAL_e6b187e3_31_group_norm_nhwc_one_pass_112_cu_d920b5314cuda3std3__45__cpo4cendE
	.align		8
        /*0020*/ 	.dword	_ZN62_INTERNAL_e6b187e3_31_group_norm_nhwc_one_pass_112_cu_d920b5314cuda3std3__45__cpo6rbeginE
	.align		8
        /*0028*/ 	.dword	_ZN62_INTERNAL_e6b187e3_31_group_norm_nhwc_one_pass_112_cu_d920b5314cuda3std3__45__cpo4rendE
	.align		8
        /*0030*/ 	.dword	_ZN62_INTERNAL_e6b187e3_31_group_norm_nhwc_one_pass_112_cu_d920b5314cuda3std3__45__cpo7crbeginE
	.align		8
        /*0038*/ 	.dword	_ZN62_INTERNAL_e6b187e3_31_group_norm_nhwc_one_pass_112_cu_d920b5314cuda3std3__45__cpo5crendE
	.align		8
        /*0040*/ 	.dword	_ZN62_INTERNAL_e6b187e3_31_group_norm_nhwc_one_pass_112_cu_d920b5314cuda3std3__464_GLOBAL__N__e6b187e3_31_group_norm_nhwc_one_pass_112_cu_d920b5316ignoreE
	.align		8
        /*0048*/ 	.dword	_ZN62_INTERNAL_e6b187e3_31_group_norm_nhwc_one_pass_112_cu_d920b5314cuda3std3__419piecewise_constructE
	.align		8
        /*0050*/ 	.dword	_ZN62_INTERNAL_e6b187e3_31_group_norm_nhwc_one_pass_112_cu_d920b5314cuda3std3__48in_placeE
	.align		8
        /*0058*/ 	.dword	_ZN62_INTERNAL_e6b187e3_31_group_norm_nhwc_one_pass_112_cu_d920b5314cuda3std3__420unreachable_sentinelE
	.align		8
        /*0060*/ 	.dword	_ZN62_INTERNAL_e6b187e3_31_group_norm_nhwc_one_pass_112_cu_d920b5314cuda3std3__47nulloptE
	.align		8
        /*0068*/ 	.dword	_ZN62_INTERNAL_e6b187e3_31_group_norm_nhwc_one_pass_112_cu_d920b5314cuda3std3__48unexpectE
	.align		8
        /*0070*/ 	.dword	_ZN62_INTERNAL_e6b187e3_31_group_norm_nhwc_one_pass_112_cu_d920b5314cuda3std6ranges3__45__cpo4swapE
	.align		8
        /*0078*/ 	.dword	_ZN62_INTERNAL_e6b187e3_31_group_norm_nhwc_one_pass_112_cu_d920b5314cuda3std6ranges3__45__cpo9iter_moveE
	.align		8
        /*0080*/ 	.dword	_ZN62_INTERNAL_e6b187e3_31_group_norm_nhwc_one_pass_112_cu_d920b5314cuda3std6ranges3__45__cpo5beginE
	.align		8
        /*0088*/ 	.dword	_ZN62_INTERNAL_e6b187e3_31_group_norm_nhwc_one_pass_112_cu_d920b5314cuda3std6ranges3__45__cpo3endE
	.align		8
        /*0090*/ 	.dword	_ZN62_INTERNAL_e6b187e3_31_group_norm_nhwc_one_pass_112_cu_d920b5314cuda3std6ranges3__45__cpo6cbeginE
	.align		8
        /*0098*/ 	.dword	_ZN62_INTERNAL_e6b187e3_31_group_norm_nhwc_one_pass_112_cu_d920b5314cuda3std6ranges3__45__cpo4cendE
	.align		8
        /*00a0*/ 	.dword	_ZN62_INTERNAL_e6b187e3_31_group_norm_nhwc_one_pass_112_cu_d920b5314cuda3std6ranges3__45__cpo7advanceE
	.align		8
        /*00a8*/ 	.dword	_ZN62_INTERNAL_e6b187e3_31_group_norm_nhwc_one_pass_112_cu_d920b5314cuda3std6ranges3__45__cpo9iter_swapE
	.align		8
        /*00b0*/ 	.dword	_ZN62_INTERNAL_e6b187e3_31_group_norm_nhwc_one_pass_112_cu_d920b5314cuda3std6ranges3__45__cpo4nextE
	.align		8
        /*00b8*/ 	.dword	_ZN62_INTERNAL_e6b187e3_31_group_norm_nhwc_one_pass_112_cu_d920b5314cuda3std6ranges3__45__cpo4prevE
	.align		8
        /*00c0*/ 	.dword	_ZN62_INTERNAL_e6b187e3_31_group_norm_nhwc_one_pass_112_cu_d920b5314cuda3std6ranges3__45__cpo4dataE
	.align		8
        /*00c8*/ 	.dword	_ZN62_INTERNAL_e6b187e3_31_group_norm_nhwc_one_pass_112_cu_d920b5314cuda3std6ranges3__45__cpo5cdataE
	.align		8
        /*00d0*/ 	.dword	_ZN62_INTERNAL_e6b187e3_31_group_norm_nhwc_one_pass_112_cu_d920b5314cuda3std6ranges3__45__cpo4sizeE
	.align		8
        /*00d8*/ 	.dword	_ZN62_INTERNAL_e6b187e3_31_group_norm_nhwc_one_pass_112_cu_d920b5314cuda3std6ranges3__45__cpo5ssizeE
	.align		8
        /*00e0*/ 	.dword	_ZN62_INTERNAL_e6b187e3_31_group_norm_nhwc_one_pass_112_cu_d920b5314cuda3std6ranges3__45__cpo8distanceE
	.align		8
        /*00e8*/ 	.dword	_ZN62_INTERNAL_e6b187e3_31_group_norm_nhwc_one_pass_112_cu_d920b5316thrust24THRUST_300001_SM_1030_NS6system6detail10sequential3seqE
	.align		8
        /*00f0*/ 	.dword	_ZN62_INTERNAL_e6b187e3_31_group_norm_nhwc_one_pass_112_cu_d920b5316thrust24THRUST_300001_SM_1030_NS12placeholders2_1E
	.align		8
        /*00f8*/ 	.dword	_ZN62_INTERNAL_e6b187e3_31_group_norm_nhwc_one_pass_112_cu_d920b5316thrust24THRUST_300001_SM_1030_NS12placeholders2_2E
	.align		8
        /*0100*/ 	.dword	_ZN62_INTERNAL_e6b187e3_31_group_norm_nhwc_one_pass_112_cu_d920b5316thrust24THRUST_300001_SM_1030_NS12placeholders2_3E
	.align		8
        /*0108*/ 	.dword	_ZN62_INTERNAL_e6b187e3_31_group_norm_nhwc_one_pass_112_cu_d920b5316thrust24THRUST_300001_SM_1030_NS12placeholders2_4E
	.align		8
        /*0110*/ 	.dword	_ZN62_INTERNAL_e6b187e3_31_group_norm_nhwc_one_pass_112_cu_d920b5316thrust24THRUST_300001_SM_1030_NS12placeholders2_5E
	.align		8
        /*0118*/ 	.dword	_ZN62_INTERNAL_e6b187e3_31_group_norm_nhwc_one_pass_112_cu_d920b5316thrust24THRUST_300001_SM_1030_NS12placeholders2_6E
	.align		8
        /*0120*/ 	.dword	_ZN62_INTERNAL_e6b187e3_31_group_norm_nhwc_one_pass_112_cu_d920b5316thrust24THRUST_300001_SM_1030_NS12placeholders2_7E
	.align		8
        /*0128*/ 	.dword	_ZN62_INTERNAL_e6b187e3_31_group_norm_nhwc_one_pass_112_cu_d920b5316thrust24THRUST_300001_SM_1030_NS12placeholders2_8E
	.align		8
        /*0130*/ 	.dword	_ZN62_INTERNAL_e6b187e3_31_group_norm_nhwc_one_pass_112_cu_d920b5316thrust24THRUST_300001_SM_1030_NS12placeholders2_9E
	.align		8
        /*0138*/ 	.dword	_ZN62_INTERNAL_e6b187e3_31_group_norm_nhwc_one_pass_112_cu_d920b5316thrust24THRUST_300001_SM_1030_NS12placeholders3_10E


//--------------------- .text._ZN3cub18CUB_300001_SM_10306detail11EmptyKernelIvEEvv --------------------------
	.section	.text._ZN3cub18CUB_300001_SM_10306detail11EmptyKernelIvEEvv,"ax",@progbits
	.align	128
        .global         _ZN3cub18CUB_300001_SM_10306detail11EmptyKernelIvEEvv
        .type           _ZN3cub18CUB_300001_SM_10306detail11EmptyKernelIvEEvv,@function
        .size           _ZN3cub18CUB_300001_SM_10306detail11EmptyKernelIvEEvv,(.L_x_4879 - _ZN3cub18CUB_300001_SM_10306detail11EmptyKernelIvEEvv)
        .other          _ZN3cub18CUB_300001_SM_10306detail11EmptyKernelIvEEvv,@"STO_CUDA_ENTRY STV_DEFAULT"
_ZN3cub18CUB_300001_SM_10306detail11EmptyKernelIvEEvv:
.text._ZN3cub18CUB_300001_SM_10306detail11EmptyKernelIvEEvv:
[----:B------:R-:W-:Y:S01]  /*0000*/  LDC R1, c[0x0][0x37c] ;  /* 0x0000df00ff017b82 */ /* 0x000fe20000000800 */
[----:B------:R-:W-:Y:S05]  /*0010*/  EXIT ;  /* 0x000000000000794d */ /* 0x000fea0003800000 */
.L_x_0:
[----:B------:R-:W-:-:S00]  /*0020*/  BRA `(.L_x_0) ;  /* 0xfffffffc00fc7947 */ /* 0x000fc0000383ffff */
[----:B------:R-:W-:-:S00]  /*0030*/  NOP ;  /* 0x0000000000007918 */ /* 0x000fc00000000000 */
        /* <DEDUP_REMOVED lines=12> */
.L_x_4879:


//--------------------- .text._Z35group_norm_nhwc_bwd_one_pass_kernelI11Bf16IOFp32WLi64ELi112ELi448EEv26Group_norm_nhwc_bwd_params --------------------------
	.section	.text._Z35group_norm_nhwc_bwd_one_pass_kernelI11Bf16IOFp32WLi64ELi112ELi448EEv26Group_norm_nhwc_bwd_params,"ax",@progbits
	.align	128
        .global         _Z35group_norm_nhwc_bwd_one_pass_kernelI11Bf16IOFp32WLi64ELi112ELi448EEv26Group_norm_nhwc_bwd_params
        .type           _Z35group_norm_nhwc_bwd_one_pass_kernelI11Bf16IOFp32WLi64ELi112ELi448EEv26Group_norm_nhwc_bwd_params,@function
        .size           _Z35group_norm_nhwc_bwd_one_pass_kernelI11Bf16IOFp32WLi64ELi112ELi448EEv26Group_norm_nhwc_bwd_params,(.L_x_4880 - _Z35group_norm_nhwc_bwd_one_pass_kernelI11Bf16IOFp32WLi64ELi112ELi448EEv26Group_norm_nhwc_bwd_params)
        .other          _Z35group_norm_nhwc_bwd_one_pass_kernelI11Bf16IOFp32WLi64ELi112ELi448EEv26Group_norm_nhwc_bwd_params,@"STO_CUDA_ENTRY STV_DEFAULT"
_Z35group_norm_nhwc_bwd_one_pass_kernelI11Bf16IOFp32WLi64ELi112ELi448EEv26Group_norm_nhwc_bwd_params:
.text._Z35group_norm_nhwc_bwd_one_pass_kernelI11Bf16IOFp32WLi64ELi112ELi448EEv26Group_norm_nhwc_bwd_params:
[----:B------:R-:W-:Y:S01]  /*0000*/  LDC R1, c[0x0][0x37c] ;  /* 0x0000df00ff017b82 */ /* 0x000fe20000000800 */
[----:B------:R-:W0:Y:S01]  /*0010*/  S2R R0, SR_CTAID.Y ;  /* 0x0000000000007919 */ /* 0x000e220000002600 */
[----:B------:R-:W1:Y:S06]  /*0020*/  LDCU UR4, c[0x0][0x410] ;  /* 0x00008200ff0477ac */ /* 0x000e6c0008000800 */
[----:B------:R-:W2:Y:S01]  /*0030*/  S2UR UR10, SR_CTAID.X ;  /* 0x00000000000a79c3 */ /* 0x000ea20000002500 */
[----:B------:R-:W3:Y:S01]  /*0040*/  S2R R2, SR_TID.X ;  /* 0x0000000000027919 */ /* 0x000ee20000002100 */
[----:B------:R-:W1:Y:S01]  /*0050*/  LDCU UR5, c[0x0][0x3e0] ;  /* 0x00007c00ff0577ac */ /* 0x000e620008000800 */
[----:B------:R-:W4:Y:S01]  /*0060*/  LDCU.64 UR8, c[0x0][0x358] ;  /* 0x00006b00ff0877ac */ /* 0x000f220008000a00 */
[----:B-1----:R-:W-:-:S06]  /*0070*/  UIMAD UR4, UR4, UR5, URZ ;  /* 0x00000005040472a4 */ /* 0x002fcc000f8e02ff */
[----:B0-----:R-:W-:-:S13]  /*0080*/  ISETP.GE.AND P0, PT, R0, UR4, PT ;  /* 0x0000000400007c0c */ /* 0x001fda000bf06270 */
[----:B--234-:R-:W-:Y:S05]  /*0090*/  @P0 BRA `(.L_x_1) ;  /* 0x0000005800780947 */ /* 0x01cfea0003800000 */
[----:B------:R-:W-:Y:S01]  /*00a0*/  LOP3.LUT R5, R2, 0xffff, RZ, 0xc0, !PT ;  /* 0x0000ffff02057812 */ /* 0x000fe200078ec0ff */
[----:B------:R-:W0:Y:S01]  /*00b0*/  LDC R12, c[0x0][0x41c] ;  /* 0x00010700ff0c7b82 */ /* 0x000e220000000800 */
[----:B------:R-:W-:Y:S01]  /*00c0*/  UMOV UR5, 0x400 ;  /* 0x0000040000057882 */ /* 0x000fe20000000000 */
[----:B------:R-:W-:Y:S01]  /*00d0*/  SHF.R.U32.HI R10, RZ, 0x2, R2 ;  /* 0x00000002ff0a7819 */ /* 0x000fe20000011602 */
[----:B------:R-:W-:Y:S01]  /*00e0*/  UIADD3 UR6, UPT, UPT, UR5, 0x90, URZ ;  /* 0x0000009005067890 */ /* 0x000fe2000fffe0ff */
[----:B------:R-:W-:Y:S02]  /*00f0*/  IMAD R9, R5, 0x493, RZ ;  /* 0x0000049305097824 */ /* 0x000fe400078e02ff */
[----:B------:R-:W-:Y:S01]  /*0100*/  HFMA2 R6, -RZ, RZ, 0, 0 ;  /* 0x00000000ff067431 */ /* 0x000fe200000001ff */
[----:B------:R-:W1:Y:S01]  /*0110*/  S2R R5, SR_LANEID ;  /* 0x0000000000057919 */ /* 0x000e620000000000 */
[----:B------:R-:W-:Y:S01]  /*0120*/  MOV R8, R0 ;  /* 0x0000000000087202 */ /* 0x000fe20000000f00 */
[----:B------:R-:W2:Y:S01]  /*0130*/  S2UR UR7, SR_CgaCtaId ;  /* 0x00000000000779c3 */ /* 0x000ea20000008800 */
[----:B------:R-:W-:Y:S01]  /*0140*/  SHF.R.U32.HI R9, RZ, 0x10, R9 ;  /* 0x00000010ff097819 */ /* 0x000fe20000011609 */
[----:B------:R-:W3:Y:S03]  /*0150*/  LDCU.U8 UR11, c[0x0][0x414] ;  /* 0x00008280ff0b77ac */ /* 0x000ee60008000000 */
[----:B------:R-:W-:-:S03]  /*0160*/  PRMT R20, R9, 0x9910, RZ ;  /* 0x0000991009147816 */ /* 0x000fc600000000ff */
[----:B------:R-:W4:Y:S02]  /*0170*/  LDC R3, c[0x0][0x374] ;  /* 0x0000dd00ff037b82 */ /* 0x000f240000000800 */
[----:B------:R-:W-:-:S05]  /*0180*/  IMAD R20, R20, 0x38, RZ ;  /* 0x0000003814147824 */ /* 0x000fca00078e02ff */
[----:B------:R-:W-:Y:S01]  /*0190*/  IADD3 R31, PT, PT, RZ, -R20, RZ ;  /* 0x80000014ff1f7210 */ /* 0x000fe20007ffe0ff */
[----:B------:R-:W5:Y:S01]  /*01a0*/  LDC R4, c[0x0][0x370] ;  /* 0x0000dc00ff047b82 */ /* 0x000f620000000800 */
[----:B0-----:R-:W-:Y:S01]  /*01b0*/  IMAD R7, R12, UR10, R9 ;  /* 0x0000000a0c077c24 */ /* 0x001fe2000f8e0209 */
[----:B------:R-:W-:Y:S02]  /*01c0*/  LOP3.LUT R9, R10, 0xf8, RZ, 0xc0, !PT ;  /* 0x000000f80a097812 */ /* 0x000fe400078ec0ff */
[----:B------:R-:W-:Y:S02]  /*01d0*/  PRMT R31, R31, 0x7710, RZ ;  /* 0x000077101f1f7816 */ /* 0x000fe400000000ff */
[C---:B------:R-:W-:Y:S01]  /*01e0*/  IADD3 R14, PT, PT, R7.reuse, 0x8, RZ ;  /* 0x00000008070e7810 */ /* 0x040fe20007ffe0ff */
[----:B--2---:R-:W-:Y:S01]  /*01f0*/  ULEA UR6, UR7, UR6, 0x18 ;  /* 0x0000000607067291 */ /* 0x004fe2000f8ec0ff */
[C---:B------:R-:W-:Y:S01]  /*0200*/  IADD3 R16, PT, PT, R7.reuse, 0x10, RZ ;  /* 0x0000001007107810 */ /* 0x040fe20007ffe0ff */
[----:B------:R-:W-:Y:S01]  /*0210*/  ULEA UR5, UR7, UR5, 0x18 ;  /* 0x0000000507057291 */ /* 0x000fe2000f8ec0ff */
[----:B------:R-:W-:-:S02]  /*0220*/  IADD3 R17, PT, PT, R7, 0x18, RZ ;  /* 0x0000001807117810 */ /* 0x000fc40007ffe0ff */
[C---:B------:R-:W-:Y:S02]  /*0230*/  IADD3 R18, PT, PT, R7.reuse, 0x20, RZ ;  /* 0x0000002007127810 */ /* 0x040fe40007ffe0ff */
[----:B------:R-:W-:Y:S01]  /*0240*/  IADD3 R19, PT, PT, R7, 0x28, RZ ;  /* 0x0000002807137810 */ /* 0x000fe20007ffe0ff */
[--C-:B----4-:R-:W-:Y:S01]  /*0250*/  IMAD R10, R3, UR10, R0.reuse ;  /* 0x0000000a030a7c24 */ /* 0x110fe2000f8e0200 */
[----:B------:R-:W-:Y:S01]  /*0260*/  IADD3 R20, PT, PT, R7, 0x30, RZ ;  /* 0x0000003007147810 */ /* 0x000fe20007ffe0ff */
[----:B------:R-:W-:Y:S01]  /*0270*/  IMAD R11, R3, 0x7, R0 ;  /* 0x00000007030b7824 */ /* 0x000fe200078e0200 */
[----:B------:R-:W-:Y:S02]  /*0280*/  IADD3 R21, PT, PT, R7, 0x38, RZ ;  /* 0x0000003807157810 */ /* 0x000fe40007ffe0ff */
[----:B------:R-:W-:Y:S02]  /*0290*/  IADD3 R22, PT, PT, R31, R2, RZ ;  /* 0x000000021f167210 */ /* 0x000fe40007ffe0ff */
[----:B------:R-:W-:-:S02]  /*02a0*/  LEA R13, R2, UR6, 0x4 ;  /* 0x00000006020d7c11 */ /* 0x000fc4000f8e20ff */
[----:B-----5:R-:W-:Y:S02]  /*02b0*/  LOP3.LUT R12, R4, 0x7, RZ, 0xc0, !PT ;  /* 0x00000007040c7812 */ /* 0x020fe400078ec0ff */
[----:B------:R-:W-:Y:S02]  /*02c0*/  SHF.R.S32.HI R15, RZ, 0x1f, R7 ;  /* 0x0000001fff0f7819 */ /* 0x000fe40000011407 */
[----:B------:R-:W-:Y:S02]  /*02d0*/  SHF.R.S32.HI R23, RZ, 0x1f, R14 ;  /* 0x0000001fff177819 */ /* 0x000fe4000001140e */
[----:B------:R-:W-:Y:S02]  /*02e0*/  SHF.R.S32.HI R25, RZ, 0x1f, R16 ;  /* 0x0000001fff197819 */ /* 0x000fe40000011410 */
[----:B------:R-:W-:Y:S02]  /*02f0*/  SHF.R.S32.HI R27, RZ, 0x1f, R17 ;  /* 0x0000001fff1b7819 */ /* 0x000fe40000011411 */
[----:B------:R-:W-:-:S02]  /*0300*/  SHF.R.S32.HI R29, RZ, 0x1f, R18 ;  /* 0x0000001fff1d7819 */ /* 0x000fc40000011412 */
[----:B------:R-:W-:Y:S02]  /*0310*/  SHF.R.S32.HI R31, RZ, 0x1f, R19 ;  /* 0x0000001fff1f7819 */ /* 0x000fe40000011413 */
[----:B------:R-:W-:Y:S02]  /*0320*/  SHF.R.S32.HI R49, RZ, 0x1f, R20 ;  /* 0x0000001fff317819 */ /* 0x000fe40000011414 */
[----:B------:R-:W-:Y:S02]  /*0330*/  SHF.R.S32.HI R51, RZ, 0x1f, R21 ;  /* 0x0000001fff337819 */ /* 0x000fe40000011415 */
[----:B-1-3--:R-:W-:-:S07]  /*0340*/  SHF.L.U32 R22, R22, 0x1, RZ ;  /* 0x0000000116167819 */ /* 0x00afce00000006ff */
.L_x_44:
[----:B0-----:R-:W0:Y:S01]  /*0350*/  LDC R39, c[0x0][0x410] ;  /* 0x00010400ff277b82 */ /* 0x001e220000000800 */
[----:B------:R-:W1:Y:S01]  /*0360*/  LDCU.128 UR12, c[0x0][0x400] ;  /* 0x00008000ff0c77ac */ /* 0x000e620008000c00 */
[----:B------:R-:W-:Y:S02]  /*0370*/  ISETP.GE.AND P2, PT, R8, RZ, PT ;  /* 0x000000ff0800720c */ /* 0x000fe40003f46270 */
[----:B------:R-:W-:Y:S02]  /*0380*/  LOP3.LUT R38, R22, 0xffff, RZ, 0xc0, !PT ;  /* 0x0000ffff16267812 */ /* 0x000fe400078ec0ff */
[----:B-1----:R-:W-:-:S04]  /*0390*/  ISETP.GE.U32.AND P0, PT, R14, UR12, PT ;  /* 0x0000000c0e007c0c */ /* 0x002fc8000bf06070 */
[----:B------:R-:W-:Y:S02]  /*03a0*/  ISETP.GE.AND.EX P0, PT, R23, UR13, PT, P0 ;  /* 0x0000000d17007c0c */ /* 0x000fe4000bf06300 */
[----:B0-----:R-:W-:-:S04]  /*03b0*/  IABS R35, R39 ;  /* 0x0000002700237213 */ /* 0x001fc80000000000 */
[----:B------:R-:W0:Y:S07]  /*03c0*/  I2F.RP R24, R35 ;  /* 0x0000002300187306 */ /* 0x000e2e0000209400 */
[----:B------:R-:W1:Y:S01]  /*03d0*/  @!P0 LDC.64 R42, c[0x0][0x3a0] ;  /* 0x0000e800ff2a8b82 */ /* 0x000e620000000a00 */
[----:B0-----:R-:W0:Y:S07]  /*03e0*/  MUFU.RCP R24, R24 ;  /* 0x0000001800187308 */ /* 0x001e2e0000001000 */
[----:B------:R-:W2:Y:S01]  /*03f0*/  @!P0 LDC.64 R44, c[0x0][0x398] ;  /* 0x0000e600ff2c8b82 */ /* 0x000ea20000000a00 */
[----:B0-----:R-:W-:-:S04]  /*0400*/  IADD3 R32, PT, PT, R24, 0xffffffe, RZ ;  /* 0x0ffffffe18207810 */ /* 0x001fc80007ffe0ff */
[----:B------:R0:W3:Y:S02]  /*0410*/  F2I.FTZ.U32.TRUNC.NTZ R33, R32 ;  /* 0x0000002000217305 */ /* 0x0000e4000021f000 */
[----:B0-----:R-:W-:Y:S02]  /*0420*/  MOV R32, RZ ;  /* 0x000000ff00207202 */ /* 0x001fe40000000f00 */
[----:B---3--:R-:W-:-:S05]  /*0430*/  IADD3 R26, PT, PT, RZ, -R33, RZ ;  /* 0x80000021ff1a7210 */ /* 0x008fca0007ffe0ff */
[----:B------:R-:W-:Y:S01]  /*0440*/  IMAD R37, R26, R35, RZ ;  /* 0x000000231a257224 */ /* 0x000fe200078e02ff */
[----:B------:R-:W-:-:S03]  /*0450*/  IABS R26, R8 ;  /* 0x00000008001a7213 */ /* 0x000fc60000000000 */
[----:B------:R-:W-:Y:S02]  /*0460*/  IMAD.HI.U32 R33, R33, R37, R32 ;  /* 0x0000002521217227 */ /* 0x000fe400078e0020 */
[----:B------:R-:W0:Y:S04]  /*0470*/  @!P0 LDC.64 R36, c[0x0][0x3f8] ;  /* 0x0000fe00ff248b82 */ /* 0x000e280000000a00 */
[----:B------:R-:W-:-:S05]  /*0480*/  IMAD.HI.U32 R33, R33, R26, RZ ;  /* 0x0000001a21217227 */ /* 0x000fca00078e00ff */
[----:B------:R-:W-:-:S05]  /*0490*/  IADD3 R24, PT, PT, -R33, RZ, RZ ;  /* 0x000000ff21187210 */ /* 0x000fca0007ffe1ff */
[----:B------:R-:W-:Y:S01]  /*04a0*/  IMAD R24, R35, R24, R26 ;  /* 0x0000001823187224 */ /* 0x000fe200078e021a */
[----:B------:R-:W-:-:S04]  /*04b0*/  LOP3.LUT R26, R8, R39, RZ, 0x3c, !PT ;  /* 0x00000027081a7212 */ /* 0x000fc800078e3cff */
[----:B------:R-:W-:Y:S02]  /*04c0*/  ISETP.GT.U32.AND P4, PT, R35, R24, PT ;  /* 0x000000182300720c */ /* 0x000fe40003f84070 */
[----:B------:R-:W-:-:S11]  /*04d0*/  ISETP.GE.AND P1, PT, R26, RZ, PT ;  /* 0x000000ff1a00720c */ /* 0x000fd60003f26270 */
[-C--:B------:R-:W-:Y:S02]  /*04e0*/  @!P4 IADD3 R24, PT, PT, R24, -R35.reuse, RZ ;  /* 0x800000231818c210 */ /* 0x080fe40007ffe0ff */
[----:B------:R-:W-:Y:S02]  /*04f0*/  @!P4 IADD3 R33, PT, PT, R33, 0x1, RZ ;  /* 0x000000012121c810 */ /* 0x000fe40007ffe0ff */
[CC--:B------:R-:W-:Y:S02]  /*0500*/  ISETP.GE.U32.AND P3, PT, R24.reuse, R35.reuse, PT ;  /* 0x000000231800720c */ /* 0x0c0fe40003f66070 */
[----:B------:R-:W-:Y:S02]  /*0510*/  ISETP.GT.U32.AND P4, PT, R35, R24, PT ;  /* 0x000000182300720c */ /* 0x000fe40003f84070 */
[----:B------:R-:W-:-:S04]  /*0520*/  IADD3 R35, PT, PT, R24, -R35, RZ ;  /* 0x8000002318237210 */ /* 0x000fc80007ffe0ff */
[----:B------:R-:W-:Y:S02]  /*0530*/  SEL R24, R35, R24, !P4 ;  /* 0x0000001823187207 */ /* 0x000fe40006000000 */
[----:B------:R-:W-:Y:S02]  /*0540*/  ISETP.NE.AND P4, PT, R39, RZ, PT ;  /* 0x000000ff2700720c */ /* 0x000fe40003f85270 */
[----:B------:R-:W-:Y:S02]  /*0550*/  LOP3.LUT R35, RZ, R39, RZ, 0x33, !PT ;  /* 0x00000027ff237212 */ /* 0x000fe400078e33ff */
[----:B------:R-:W-:Y:S02]  /*0560*/  @!P2 IADD3 R24, PT, PT, -R24, RZ, RZ ;  /* 0x000000ff1818a210 */ /* 0x000fe40007ffe1ff */
[----:B------:R-:W-:Y:S02]  /*0570*/  @P3 IADD3 R33, PT, PT, R33, 0x1, RZ ;  /* 0x0000000121213810 */ /* 0x000fe40007ffe0ff */
[----:B------:R-:W-:-:S02]  /*0580*/  SEL R87, R35, R24, !P4 ;  /* 0x0000001823577207 */ /* 0x000fc40006000000 */
[----:B------:R-:W-:Y:S02]  /*0590*/  @!P1 IADD3 R33, PT, PT, -R33, RZ, RZ ;  /* 0x000000ff21219210 */ /* 0x000fe40007ffe1ff */
[----:B------:R-:W-:Y:S01]  /*05a0*/  ISETP.GE.U32.AND P3, PT, R16, UR12, PT ;  /* 0x0000000c10007c0c */ /* 0x000fe2000bf66070 */
[----:B------:R-:W-:Y:S01]  /*05b0*/  IMAD R39, R87, 0x70, RZ ;  /* 0x0000007057277824 */ /* 0x000fe200078e02ff */
[----:B------:R-:W-:Y:S02]  /*05c0*/  SEL R33, R35, R33, !P4 ;  /* 0x0000002123217207 */ /* 0x000fe40006000000 */
[----:B------:R-:W-:Y:S02]  /*05d0*/  ISETP.GE.AND.EX P3, PT, R25, UR13, PT, P3 ;  /* 0x0000000d19007c0c */ /* 0x000fe4000bf66330 */
[----:B------:R-:W-:Y:S02]  /*05e0*/  SHF.R.S32.HI R24, RZ, 0x1f, R33 ;  /* 0x0000001fff187819 */ /* 0x000fe40000011421 */
[----:B------:R-:W-:-:S02]  /*05f0*/  IADD3 R90, P1, PT, R38, R39, RZ ;  /* 0x00000027265a7210 */ /* 0x000fc40007f3e0ff */
[----:B------:R-:W-:Y:S01]  /*0600*/  ISETP.GE.U32.AND P2, PT, R17, UR12, PT ;  /* 0x0000000c11007c0c */ /* 0x000fe2000bf46070 */
[----:B------:R-:W-:Y:S01]  /*0610*/  IMAD R24, R24, UR14, RZ ;  /* 0x0000000e18187c24 */ /* 0x000fe2000f8e02ff */
[----:B------:R-:W-:Y:S02]  /*0620*/  LEA.HI.X.SX32 R91, R39, RZ, 0x1, P1 ;  /* 0x000000ff275b7211 */ /* 0x000fe400008f0eff */
[----:B------:R-:W-:Y:S01]  /*0630*/  ISETP.GE.AND.EX P2, PT, R27, UR13, PT, P2 ;  /* 0x0000000d1b007c0c */ /* 0x000fe2000bf46320 */
[C---:B------:R-:W-:Y:S02]  /*0640*/  IMAD R89, R33.reuse, UR15, R24 ;  /* 0x0000000f21597c24 */ /* 0x040fe4000f8e0218 */
[----:B------:R-:W-:Y:S01]  /*0650*/  IMAD.WIDE.U32 R90, R33, UR14, R90 ;  /* 0x0000000e215a7c25 */ /* 0x000fe2000f8e005a */
[----:B------:R-:W3:Y:S03]  /*0660*/  @!P3 LDC.64 R40, c[0x0][0x3f8] ;  /* 0x0000fe00ff28bb82 */ /* 0x000ee60000000a00 */
[----:B0-----:R-:W-:Y:S01]  /*0670*/  @!P0 IMAD R24, R23, R36, RZ ;  /* 0x0000002417188224 */ /* 0x001fe200078e02ff */
[----:B------:R-:W-:-:S02]  /*0680*/  IADD3 R89, PT, PT, R91, R89, RZ ;  /* 0x000000595b597210 */ /* 0x000fc40007ffe0ff */
[----:B------:R-:W-:Y:S01]  /*0690*/  @!P0 MOV R88, R90 ;  /* 0x0000005a00588202 */ /* 0x000fe20000000f00 */
[C---:B------:R-:W-:Y:S01]  /*06a0*/  @!P0 IMAD R35, R14.reuse, R37, R24 ;  /* 0x000000250e238224 */ /* 0x040fe200078e0218 */
[----:B------:R-:W0:Y:S01]  /*06b0*/  @!P3 LDC.64 R52, c[0x0][0x398] ;  /* 0x0000e600ff34bb82 */ /* 0x000e220000000a00 */
[----:B------:R-:W-:Y:S02]  /*06c0*/  @!P3 MOV R37, R89 ;  /* 0x000000590025b202 */ /* 0x000fe40000000f00 */
[----:B------:R-:W-:Y:S01]  /*06d0*/  @!P0 IMAD.WIDE.U32 R32, R14, R36, R88 ;  /* 0x000000240e208225 */ /* 0x000fe200078e0058 */
[----:B------:R-:W-:-:S04]  /*06e0*/  @!P3 MOV R36, R90 ;  /* 0x0000005a0024b202 */ /* 0x000fc80000000f00 */
[----:B------:R-:W-:Y:S01]  /*06f0*/  @!P0 IADD3 R33, PT, PT, R33, R35, RZ ;  /* 0x0000002321218210 */ /* 0x000fe20007ffe0ff */
[----:B------:R-:W4:Y:S01]  /*0700*/  @!P3 LDC.64 R46, c[0x0][0x3a0] ;  /* 0x0000e800ff2ebb82 */ /* 0x000f220000000a00 */
[C---:B------:R-:W-:Y:S02]  /*0710*/  @!P0 SHF.L.U32 R35, R32.reuse, 0x1, RZ ;  /* 0x0000000120238819 */ /* 0x040fe400000006ff */
[----:B------:R-:W-:Y:S02]  /*0720*/  @!P0 SHF.L.U64.HI R26, R32, 0x1, R33 ;  /* 0x00000001201a8819 */ /* 0x000fe40000010221 */
[----:B-1----:R-:W-:Y:S01]  /*0730*/  @!P0 IADD3 R32, P1, PT, R35, R42, RZ ;  /* 0x0000002a23208210 */ /* 0x002fe20007f3e0ff */
[-C--:B---3--:R-:W-:Y:S02]  /*0740*/  @!P3 IMAD R24, R25, R40.reuse, RZ ;  /* 0x000000281918b224 */ /* 0x088fe400078e02ff */
[----:B------:R-:W1:Y:S01]  /*0750*/  @!P2 LDC.64 R54, c[0x0][0x3f8] ;  /* 0x0000fe00ff36ab82 */ /* 0x000e620000000a00 */
[----:B------:R-:W-:Y:S01]  /*0760*/  @!P0 IADD3.X R33, PT, PT, R26, R43, RZ, P1, !PT ;  /* 0x0000002b1a218210 */ /* 0x000fe20000ffe4ff */
[----:B------:R-:W-:Y:S01]  /*0770*/  @!P3 IMAD.WIDE.U32 R36, R16, R40, R36 ;  /* 0x000000281024b225 */ /* 0x000fe200078e0024 */
[----:B------:R-:W-:-:S02]  /*0780*/  ISETP.GE.U32.AND P1, PT, R18, UR12, PT ;  /* 0x0000000c12007c0c */ /* 0x000fc4000bf26070 */
[----:B--2---:R-:W-:Y:S01]  /*0790*/  @!P0 IADD3 R34, P4, PT, R35, R44, RZ ;  /* 0x0000002c23228210 */ /* 0x004fe20007f9e0ff */
[----:B------:R-:W-:Y:S01]  /*07a0*/  @!P3 IMAD R41, R16, R41, R24 ;  /* 0x000000291029b224 */ /* 0x000fe200078e0218 */
[----:B------:R-:W-:Y:S02]  /*07b0*/  ISETP.GE.AND.EX P1, PT, R29, UR13, PT, P1 ;  /* 0x0000000d1d007c0c */ /* 0x000fe4000bf26310 */
[----:B------:R-:W-:Y:S02]  /*07c0*/  @!P3 SHF.L.U32 R43, R36, 0x1, RZ ;  /* 0x00000001242bb819 */ /* 0x000fe400000006ff */
[----:B------:R-:W-:Y:S02]  /*07d0*/  @!P3 IADD3 R37, PT, PT, R37, R41, RZ ;  /* 0x000000292525b210 */ /* 0x000fe40007ffe0ff */
[----:B------:R-:W-:Y:S02]  /*07e0*/  @!P0 IADD3.X R35, PT, PT, R26, R45, RZ, P4, !PT ;  /* 0x0000002d1a238210 */ /* 0x000fe400027fe4ff */
[----:B------:R-:W-:Y:S01]  /*07f0*/  MOV R24, RZ ;  /* 0x000000ff00187202 */ /* 0x000fe20000000f00 */
[----:B------:R-:W2:Y:S01]  /*0800*/  @!P2 LDC.64 R44, c[0x0][0x398] ;  /* 0x0000e600ff2cab82 */ /* 0x000ea20000000a00 */
[----:B------:R-:W-:-:S02]  /*0810*/  MOV R26, RZ ;  /* 0x000000ff001a7202 */ /* 0x000fc40000000f00 */
[----:B------:R-:W-:Y:S02]  /*0820*/  @!P3 SHF.L.U64.HI R28, R36, 0x1, R37 ;  /* 0x00000001241cb819 */ /* 0x000fe40000010225 */
[C---:B0-----:R-:W-:Y:S01]  /*0830*/  @!P3 IADD3 R42, P5, PT, R43.reuse, R52, RZ ;  /* 0x000000342b2ab210 */ /* 0x041fe20007fbe0ff */
[----:B------:R0:W3:Y:S01]  /*0840*/  @!P0 LDG.E R24, desc[UR8][R32.64] ;  /* 0x0000000820188981 */ /* 0x0000e2000c1e1900 */
[----:B----4-:R-:W-:Y:S01]  /*0850*/  @!P3 IADD3 R36, P4, PT, R43, R46, RZ ;  /* 0x0000002e2b24b210 */ /* 0x010fe20007f9e0ff */
[----:B------:R-:W4:Y:S01]  /*0860*/  @!P1 LDC.64 R56, c[0x0][0x3f8] ;  /* 0x0000fe00ff389b82 */ /* 0x000f220000000a00 */
[C---:B------:R-:W-:Y:S01]  /*0870*/  @!P3 IADD3.X R43, PT, PT, R28.reuse, R53, RZ, P5, !PT ;  /* 0x000000351c2bb210 */ /* 0x040fe20002ffe4ff */
[----:B------:R0:W3:Y:S01]  /*0880*/  @!P0 LDG.E R26, desc[UR8][R34.64] ;  /* 0x00000008221a8981 */ /* 0x0000e2000c1e1900 */
[----:B------:R-:W-:Y:S01]  /*0890*/  ISETP.GE.U32.AND P0, PT, R19, UR12, PT ;  /* 0x0000000c13007c0c */ /* 0x000fe2000bf06070 */
[----:B-1----:R-:W-:Y:S01]  /*08a0*/  @!P2 IMAD R30, R27, R54, RZ ;  /* 0x000000361b1ea224 */ /* 0x002fe200078e02ff */
[----:B------:R-:W-:-:S03]  /*08b0*/  @!P3 IADD3.X R37, PT, PT, R28, R47, RZ, P4, !PT ;  /* 0x0000002f1c25b210 */ /* 0x000fc600027fe4ff */
[----:B------:R-:W1:Y:S01]  /*08c0*/  @!P2 LDC.64 R52, c[0x0][0x3a0] ;  /* 0x0000e800ff34ab82 */ /* 0x000e620000000a00 */
[----:B------:R-:W-:Y:S01]  /*08d0*/  ISETP.GE.AND.EX P0, PT, R31, UR13, PT, P0 ;  /* 0x0000000d1f007c0c */ /* 0x000fe2000bf06300 */
[C---:B------:R-:W-:Y:S01]  /*08e0*/  @!P2 IMAD R41, R17.reuse, R55, R30 ;  /* 0x000000371129a224 */ /* 0x040fe200078e021e */
[----:B0-----:R-:W-:Y:S02]  /*08f0*/  @!P2 MOV R32, R90 ;  /* 0x0000005a0020a202 */ /* 0x001fe40000000f00 */
[----:B------:R-:W-:Y:S02]  /*0900*/  @!P2 MOV R33, R89 ;  /* 0x000000590021a202 */ /* 0x000fe40000000f00 */
[----:B------:R-:W-:Y:S01]  /*0910*/  MOV R28, RZ ;  /* 0x000000ff001c7202 */ /* 0x000fe20000000f00 */
[----:B------:R-:W0:Y:S01]  /*0920*/  @!P1 LDC.64 R46, c[0x0][0x398] ;  /* 0x0000e600ff2e9b82 */ /* 0x000e220000000a00 */
[----:B------:R-:W-:Y:S01]  /*0930*/  ISETP.GE.U32.AND P4, PT, R20, UR12, PT ;  /* 0x0000000c14007c0c */ /* 0x000fe2000bf86070 */
[----:B------:R-:W-:Y:S01]  /*0940*/  @!P2 IMAD.WIDE.U32 R32, R17, R54, R32 ;  /* 0x000000361120a225 */ /* 0x000fe200078e0020 */
[----:B------:R-:W-:-:S02]  /*0950*/  MOV R48, RZ ;  /* 0x000000ff00307202 */ /* 0x000fc40000000f00 */
[----:B------:R2:W3:Y:S01]  /*0960*/  @!P3 LDG.E R28, desc[UR8][R36.64] ;  /* 0x00000008241cb981 */ /* 0x0004e2000c1e1900 */
[----:B------:R-:W-:Y:S02]  /*0970*/  MOV R50, RZ ;  /* 0x000000ff00327202 */ /* 0x000fe40000000f00 */
[----:B------:R-:W-:Y:S02]  /*0980*/  @!P2 IADD3 R33, PT, PT, R33, R41, RZ ;  /* 0x000000292121a210 */ /* 0x000fe40007ffe0ff */
[----:B------:R-:W0:Y:S01]  /*0990*/  @!P1 LDC.64 R40, c[0x0][0x3a0] ;  /* 0x0000e800ff289b82 */ /* 0x000e220000000a00 */
[C---:B------:R-:W-:Y:S02]  /*09a0*/  @!P2 SHF.L.U32 R55, R32.reuse, 0x1, RZ ;  /* 0x000000012037a819 */ /* 0x040fe400000006ff */
[----:B------:R-:W-:Y:S01]  /*09b0*/  @!P2 SHF.L.U64.HI R34, R32, 0x1, R33 ;  /* 0x000000012022a819 */ /* 0x000fe20000010221 */
[----:B----4-:R-:W-:Y:S01]  /*09c0*/  @!P1 IMAD R32, R29, R56, RZ ;  /* 0x000000381d209224 */ /* 0x010fe200078e02ff */
[----:B------:R-:W-:-:S03]  /*09d0*/  MOV R30, RZ ;  /* 0x000000ff001e7202 */ /* 0x000fc60000000f00 */
[----:B--2---:R-:W2:Y:S01]  /*09e0*/  @!P0 LDC.64 R36, c[0x0][0x3f8] ;  /* 0x0000fe00ff248b82 */ /* 0x004ea20000000a00 */
[----:B-1----:R-:W-:Y:S01]  /*09f0*/  @!P2 IADD3 R52, P6, PT, R55, R52, RZ ;  /* 0x000000343734a210 */ /* 0x002fe20007fde0ff */
[----:B------:R-:W-:Y:S01]  /*0a00*/  @!P1 IMAD R35, R18, R57, R32 ;  /* 0x0000003912239224 */ /* 0x000fe200078e0220 */
[----:B------:R-:W-:Y:S01]  /*0a10*/  @!P1 MOV R32, R90 ;  /* 0x0000005a00209202 */ /* 0x000fe20000000f00 */
[----:B------:R1:W4:Y:S01]  /*0a20*/  @!P3 LDG.E R30, desc[UR8][R42.64] ;  /* 0x000000082a1eb981 */ /* 0x000322000c1e1900 */
[----:B------:R-:W-:Y:S02]  /*0a30*/  @!P1 MOV R33, R89 ;  /* 0x0000005900219202 */ /* 0x000fe40000000f00 */
[----:B------:R-:W-:Y:S02]  /*0a40*/  ISETP.GE.AND.EX P4, PT, R49, UR13, PT, P4 ;  /* 0x0000000d31007c0c */ /* 0x000fe4000bf86340 */
[----:B------:R-:W-:Y:S01]  /*0a50*/  @!P2 IADD3.X R53, PT, PT, R34, R53, RZ, P6, !PT ;  /* 0x000000352235a210 */ /* 0x000fe200037fe4ff */
[----:B------:R-:W-:Y:S01]  /*0a60*/  @!P1 IMAD.WIDE.U32 R32, R18, R56, R32 ;  /* 0x0000003812209225 */ /* 0x000fe200078e0020 */
[----:B------:R-:W-:-:S03]  /*0a70*/  @!P2 IADD3 R54, P6, PT, R55, R44, RZ ;  /* 0x0000002c3736a210 */ /* 0x000fc60007fde0ff */
[----:B------:R-:W4:Y:S01]  /*0a80*/  @!P2 LDG.E R48, desc[UR8][R52.64] ;  /* 0x000000083430a981 */ /* 0x000f22000c1e1900 */
[----:B------:R-:W-:Y:S02]  /*0a90*/  @!P2 IADD3.X R55, PT, PT, R34, R45, RZ, P6, !PT ;  /* 0x0000002d2237a210 */ /* 0x000fe400037fe4ff */
[C---:B------:R-:W-:Y:S01]  /*0aa0*/  @!P1 SHF.L.U32 R61, R32.reuse, 0x1, RZ ;  /* 0x00000001203d9819 */ /* 0x040fe200000006ff */
[----:B------:R-:W1:Y:S01]  /*0ab0*/  LDC.64 R44, c[0x0][0x3b8] ;  /* 0x0000ee00ff2c7b82 */ /* 0x000e620000000a00 */
[----:B------:R-:W-:Y:S01]  /*0ac0*/  @!P1 IADD3 R33, PT, PT, R33, R35, RZ ;  /* 0x0000002321219210 */ /* 0x000fe20007ffe0ff */
[----:B------:R1:W4:Y:S01]  /*0ad0*/  @!P2 LDG.E R50, desc[UR8][R54.64] ;  /* 0x000000083632a981 */ /* 0x000322000c1e1900 */
[----:B0-----:R-:W-:Y:S02]  /*0ae0*/  @!P1 IADD3 R56, P2, PT, R61, R40, RZ ;  /* 0x000000283d389210 */ /* 0x001fe40007f5e0ff */
[----:B------:R-:W-:Y:S01]  /*0af0*/  @!P1 SHF.L.U64.HI R58, R32, 0x1, R33 ;  /* 0x00000001203a9819 */ /* 0x000fe20000010221 */
[----:B--2---:R-:W-:-:S02]  /*0b00*/  @!P0 IMAD R40, R31, R36, RZ ;  /* 0x000000241f288224 */ /* 0x004fc400078e02ff */
[----:B-1----:R-:W0:Y:S01]  /*0b10*/  @!P4 LDC.64 R42, c[0x0][0x3f8] ;  /* 0x0000fe00ff2acb82 */ /* 0x002e220000000a00 */
[----:B------:R-:W-:Y:S01]  /*0b20*/  IADD3 R38, PT, PT, R38, R39, RZ ;  /* 0x0000002726267210 */ /* 0x000fe20007ffe0ff */
[----:B------:R-:W-:Y:S01]  /*0b30*/  @!P0 IMAD R39, R19, R37, R40 ;  /* 0x0000002513278224 */ /* 0x000fe200078e0228 */
[----:B------:R-:W-:Y:S02]  /*0b40*/  ISETP.GE.U32.AND P3, PT, R7, UR12, PT ;  /* 0x0000000c07007c0c */ /* 0x000fe4000bf66070 */
[----:B------:R-:W-:-:S03]  /*0b50*/  @!P1 IADD3.X R57, PT, PT, R58, R41, RZ, P2, !PT ;  /* 0x000000293a399210 */ /* 0x000fc600017fe4ff */
[----:B------:R-:W1:Y:S01]  /*0b60*/  @!P0 LDC.64 R34, c[0x0][0x3a0] ;  /* 0x0000e800ff228b82 */ /* 0x000e620000000a00 */
[----:B------:R-:W-:Y:S02]  /*0b70*/  @!P0 MOV R40, R90 ;  /* 0x0000005a00288202 */ /* 0x000fe40000000f00 */
[----:B------:R-:W-:Y:S02]  /*0b80*/  @!P0 MOV R41, R89 ;  /* 0x0000005900298202 */ /* 0x000fe40000000f00 */
[----:B------:R-:W-:Y:S01]  /*0b90*/  ISETP.GE.AND.EX P3, PT, R15, UR13, PT, P3 ;  /* 0x0000000d0f007c0c */ /* 0x000fe2000bf66330 */
[----:B------:R-:W-:Y:S02]  /*0ba0*/  @!P0 IMAD.WIDE.U32 R36, R19, R36, R40 ;  /* 0x0000002413248225 */ /* 0x000fe400078e0028 */
[----:B------:R-:W2:Y:S01]  /*0bb0*/  @!P0 LDC.64 R32, c[0x0][0x398] ;  /* 0x0000e600ff208b82 */ /* 0x000ea20000000a00 */
[----:B------:R-:W-:Y:S02]  /*0bc0*/  ISETP.GE.U32.AND P5, PT, R21, UR12, PT ;  /* 0x0000000c15007c0c */ /* 0x000fe4000bfa6070 */
[----:B------:R-:W-:-:S02]  /*0bd0*/  @!P1 IADD3 R60, P6, PT, R61, R46, RZ ;  /* 0x0000002e3d3c9210 */ /* 0x000fc40007fde0ff */
[----:B------:R-:W-:Y:S02]  /*0be0*/  @!P0 IADD3 R37, PT, PT, R37, R39, RZ ;  /* 0x0000002725258210 */ /* 0x000fe40007ffe0ff */
[----:B------:R-:W-:Y:S01]  /*0bf0*/  ISETP.GE.AND.EX P5, PT, R51, UR13, PT, P5 ;  /* 0x0000000d33007c0c */ /* 0x000fe2000bfa6350 */
[----:B------:R-:W2:Y:S01]  /*0c00*/  @!P4 LDC.64 R40, c[0x0][0x3a0] ;  /* 0x0000e800ff28cb82 */ /* 0x000ea20000000a00 */
[----:B------:R-:W-:Y:S02]  /*0c10*/  @!P1 IADD3.X R61, PT, PT, R58, R47, RZ, P6, !PT ;  /* 0x0000002f3a3d9210 */ /* 0x000fe400037fe4ff */
[----:B------:R-:W-:Y:S02]  /*0c20*/  CS2R R58, SRZ ;  /* 0x00000000003a7805 */ /* 0x000fe4000001ff00 */
[C---:B------:R-:W-:Y:S02]  /*0c30*/  @!P0 SHF.L.U32 R47, R36.reuse, 0x1, RZ ;  /* 0x00000001242f8819 */ /* 0x040fe400000006ff */
[----:B------:R-:W-:Y:S01]  /*0c40*/  @!P0 SHF.L.U64.HI R64, R36, 0x1, R37 ;  /* 0x0000000124408819 */ /* 0x000fe20000010225 */
[----:B------:R-:W-:Y:S01]  /*0c50*/  IMAD.WIDE R44, R8, 0x8, R44 ;  /* 0x00000008082c7825 */ /* 0x000fe200078e022c */
[----:B------:R-:W2:Y:S01]  /*0c60*/  @!P3 LDC.64 R36, c[0x0][0x3f8] ;  /* 0x0000fe00ff24bb82 */ /* 0x000ea20000000a00 */
[----:B------:R-:W-:Y:S01]  /*0c70*/  @!P4 MOV R54, R90 ;  /* 0x0000005a0036c202 */ /* 0x000fe20000000f00 */
[----:B------:R-:W4:Y:S01]  /*0c80*/  @!P1 LDG.E R58, desc[UR8][R56.64] ;  /* 0x00000008383a9981 */ /* 0x000f22000c1e1900 */
[----:B------:R-:W-:Y:S01]  /*0c90*/  @!P4 MOV R55, R89 ;  /* 0x000000590037c202 */ /* 0x000fe20000000f00 */
[----:B0-----:R-:W-:-:S02]  /*0ca0*/  @!P4 IMAD R39, R49, R42, RZ ;  /* 0x0000002a3127c224 */ /* 0x001fc400078e02ff */
[----:B------:R0:W4:Y:S01]  /*0cb0*/  @!P1 LDG.E R59, desc[UR8][R60.64] ;  /* 0x000000083c3b9981 */ /* 0x000122000c1e1900 */
[C---:B-1----:R-:W-:Y:S01]  /*0cc0*/  @!P0 IADD3 R52, P1, PT, R47.reuse, R34, RZ ;  /* 0x000000222f348210 */ /* 0x042fe20007f3e0ff */
[C---:B------:R-:W-:Y:S02]  /*0cd0*/  @!P4 IMAD R39, R20.reuse, R43, R39 ;  /* 0x0000002b1427c224 */ /* 0x040fe400078e0227 */
[----:B------:R-:W-:Y:S01]  /*0ce0*/  @!P4 IMAD.WIDE.U32 R54, R20, R42, R54 ;  /* 0x0000002a1436c225 */ /* 0x000fe200078e0036 */
[----:B------:R1:W4:Y:S01]  /*0cf0*/  LDG.E.64 R56, desc[UR8][R44.64] ;  /* 0x000000082c387981 */ /* 0x000322000c1e1b00 */
[----:B------:R-:W-:Y:S01]  /*0d00*/  @!P0 IADD3.X R53, PT, PT, R64, R35, RZ, P1, !PT ;  /* 0x0000002340358210 */ /* 0x000fe20000ffe4ff */
[----:B------:R-:W1:Y:S01]  /*0d10*/  @!P4 LDC.64 R42, c[0x0][0x398] ;  /* 0x0000e600ff2acb82 */ /* 0x000e620000000a00 */
[----:B--2---:R-:W-:-:S07]  /*0d20*/  @!P0 IADD3 R46, P2, PT, R47, R32, RZ ;  /* 0x000000202f2e8210 */ /* 0x004fce0007f5e0ff */
[----:B------:R-:W2:Y:S01]  /*0d30*/  @!P5 LDC.64 R34, c[0x0][0x3f8] ;  /* 0x0000fe00ff22db82 */ /* 0x000ea20000000a00 */
[----:B------:R-:W-:Y:S02]  /*0d40*/  @!P4 IADD3 R47, PT, PT, R55, R39, RZ ;  /* 0x00000027372fc210 */ /* 0x000fe40007ffe0ff */
[C---:B------:R-:W-:Y:S02]  /*0d50*/  @!P4 SHF.L.U32 R39, R54.reuse, 0x1, RZ ;  /* 0x000000013627c819 */ /* 0x040fe400000006ff */
[----:B0-----:R-:W-:Y:S02]  /*0d60*/  CS2R R60, SRZ ;  /* 0x00000000003c7805 */ /* 0x001fe4000001ff00 */
[----:B------:R-:W-:Y:S02]  /*0d70*/  @!P4 SHF.L.U64.HI R66, R54, 0x1, R47 ;  /* 0x000000013642c819 */ /* 0x000fe4000001022f */
[----:B------:R-:W-:Y:S01]  /*0d80*/  @!P4 IADD3 R62, P1, PT, R39, R40, RZ ;  /* 0x00000028273ec210 */ /* 0x000fe20007f3e0ff */
[----:B------:R-:W-:Y:S01]  /*0d90*/  @!P3 IMAD R32, R15, R36, RZ ;  /* 0x000000240f20b224 */ /* 0x000fe200078e02ff */
[----:B------:R-:W-:Y:S01]  /*0da0*/  @!P3 MOV R54, R90 ;  /* 0x0000005a0036b202 */ /* 0x000fe20000000f00 */
[----:B-1----:R-:W0:Y:S01]  /*0db0*/  @!P3 LDC.64 R44, c[0x0][0x3a0] ;  /* 0x0000e800ff2cbb82 */ /* 0x002e220000000a00 */
[----:B------:R-:W-:Y:S01]  /*0dc0*/  @!P3 MOV R55, R89 ;  /* 0x000000590037b202 */ /* 0x000fe20000000f00 */
[----:B------:R1:W4:Y:S01]  /*0dd0*/  @!P0 LDG.E R60, desc[UR8][R52.64] ;  /* 0x00000008343c8981 */ /* 0x000322000c1e1900 */
[----:B------:R-:W-:-:S02]  /*0de0*/  @!P4 IADD3.X R63, PT, PT, R66, R41, RZ, P1, !PT ;  /* 0x00000029423fc210 */ /* 0x000fc40000ffe4ff */
[----:B------:R-:W-:Y:S02]  /*0df0*/  @!P0 IADD3.X R47, PT, PT, R64, R33, RZ, P2, !PT ;  /* 0x00000021402f8210 */ /* 0x000fe400017fe4ff */
[----:B------:R-:W-:Y:S01]  /*0e00*/  ISETP.NE.AND P1, PT, RZ, UR11, PT ;  /* 0x0000000bff007c0c */ /* 0x000fe2000bf25270 */
[C---:B------:R-:W-:Y:S01]  /*0e10*/  @!P3 IMAD.WIDE.U32 R54, R7.reuse, R36, R54 ;  /* 0x000000240736b225 */ /* 0x040fe200078e0036 */
[----:B------:R-:W0:Y:S01]  /*0e20*/  @!P5 LDC.64 R40, c[0x0][0x3a0] ;  /* 0x0000e800ff28db82 */ /* 0x000e220000000a00 */
[----:B------:R2:W4:Y:S02]  /*0e30*/  @!P0 LDG.E R61, desc[UR8][R46.64] ;  /* 0x000000082e3d8981 */ /* 0x000524000c1e1900 */
[----:B-1----:R-:W-:Y:S01]  /*0e40*/  @!P3 IMAD R53, R7, R37, R32 ;  /* 0x000000250735b224 */ /* 0x002fe200078e0220 */
[----:B------:R-:W-:Y:S01]  /*0e50*/  @!P4 IADD3 R52, P0, PT, R39, R42, RZ ;  /* 0x0000002a2734c210 */ /* 0x000fe20007f1e0ff */
[----:B--2---:R-:W-:-:S03]  /*0e60*/  @!P5 IMAD R42, R51, R34, RZ ;  /* 0x00000022332ad224 */ /* 0x004fc600078e02ff */
[----:B------:R-:W1:Y:S01]  /*0e70*/  @!P3 LDC.64 R32, c[0x0][0x398] ;  /* 0x0000e600ff20bb82 */ /* 0x000e620000000a00 */
[----:B------:R-:W-:Y:S02]  /*0e80*/  @!P3 IADD3 R39, PT, PT, R55, R53, RZ ;  /* 0x000000353727b210 */ /* 0x000fe40007ffe0ff */
[----:B------:R-:W-:Y:S02]  /*0e90*/  @!P5 MOV R46, R90 ;  /* 0x0000005a002ed202 */ /* 0x000fe40000000f00 */
[----:B------:R-:W-:-:S03]  /*0ea0*/  @!P5 MOV R47, R89 ;  /* 0x00000059002fd202 */ /* 0x000fc60000000f00 */
[----:B------:R-:W2:Y:S01]  /*0eb0*/  @!P5 LDC.64 R36, c[0x0][0x398] ;  /* 0x0000e600ff24db82 */ /* 0x000ea20000000a00 */
[C---:B------:R-:W-:Y:S01]  /*0ec0*/  @!P3 SHF.L.U32 R55, R54.reuse, 0x1, RZ ;  /* 0x000000013637b819 */ /* 0x040fe200000006ff */
[C---:B------:R-:W-:Y:S01]  /*0ed0*/  @!P5 IMAD.WIDE.U32 R46, R21.reuse, R34, R46 ;  /* 0x00000022152ed225 */ /* 0x040fe200078e002e */
[----:B------:R-:W-:Y:S02]  /*0ee0*/  @!P3 SHF.L.U64.HI R54, R54, 0x1, R39 ;  /* 0x000000013636b819 */ /* 0x000fe40000010227 */
[----:B------:R-:W-:Y:S01]  /*0ef0*/  @!P4 IADD3.X R53, PT, PT, R66, R43, RZ, P0, !PT ;  /* 0x0000002b4235c210 */ /* 0x000fe200007fe4ff */
[----:B------:R-:W-:Y:S02]  /*0f00*/  @!P5 IMAD R39, R21, R35, R42 ;  /* 0x000000231527d224 */ /* 0x000fe400078e022a */
[----:B------:R-:W2:Y:S08]  /*0f10*/  LDC.64 R34, c[0x0][0x3a8] ;  /* 0x0000ea00ff227b82 */ /* 0x000eb00000000a00 */
[----:B------:R-:W2:Y:S01]  /*0f20*/  @P1 LDC.64 R42, c[0x0][0x3b0] ;  /* 0x0000ec00ff2a1b82 */ /* 0x000ea20000000a00 */
[----:B------:R-:W-:-:S02]  /*0f30*/  CS2R R64, SRZ ;  /* 0x0000000000407805 */ /* 0x000fc4000001ff00 */
[----:B0-----:R-:W-:Y:S02]  /*0f40*/  @!P3 IADD3 R44, P0, PT, R55, R44, RZ ;  /* 0x0000002c372cb210 */ /* 0x001fe40007f1e0ff */
[----:B------:R-:W-:Y:S02]  /*0f50*/  @!P5 IADD3 R47, PT, PT, R47, R39, RZ ;  /* 0x000000272f2fd210 */ /* 0x000fe40007ffe0ff */
[----:B------:R-:W-:Y:S01]  /*0f60*/  @!P5 SHF.L.U32 R39, R46, 0x1, RZ ;  /* 0x000000012e27d819 */ /* 0x000fe200000006ff */
[----:B------:R-:W4:Y:S01]  /*0f70*/  @!P4 LDG.E R64, desc[UR8][R62.64] ;  /* 0x000000083e40c981 */ /* 0x000f22000c1e1900 */
[----:B------:R-:W-:Y:S02]  /*0f80*/  @!P3 IADD3.X R45, PT, PT, R54, R45, RZ, P0, !PT ;  /* 0x0000002d362db210 */ /* 0x000fe400007fe4ff */
[----:B-1----:R-:W-:Y:S01]  /*0f90*/  @!P3 IADD3 R32, P0, PT, R55, R32, RZ ;  /* 0x000000203720b210 */ /* 0x002fe20007f1e0ff */
[----:B------:R0:W4:Y:S01]  /*0fa0*/  @!P4 LDG.E R65, desc[UR8][R52.64] ;  /* 0x000000083441c981 */ /* 0x000122000c1e1900 */
[----:B------:R-:W-:-:S02]  /*0fb0*/  @!P5 SHF.L.U64.HI R46, R46, 0x1, R47 ;  /* 0x000000012e2ed819 */ /* 0x000fc4000001022f */
[C---:B------:R-:W-:Y:S02]  /*0fc0*/  @!P5 IADD3 R40, P2, PT, R39.reuse, R40, RZ ;  /* 0x000000282728d210 */ /* 0x040fe40007f5e0ff */
[----:B--2---:R-:W-:Y:S02]  /*0fd0*/  @!P5 IADD3 R36, P4, PT, R39, R36, RZ ;  /* 0x000000242724d210 */ /* 0x004fe40007f9e0ff */
[----:B------:R-:W-:Y:S02]  /*0fe0*/  CS2R R66, SRZ ;  /* 0x0000000000427805 */ /* 0x000fe4000001ff00 */
[----:B------:R-:W-:Y:S02]  /*0ff0*/  CS2R R68, SRZ ;  /* 0x0000000000447805 */ /* 0x000fe4000001ff00 */
[----:B------:R-:W-:Y:S02]  /*1000*/  @!P3 IADD3.X R33, PT, PT, R54, R33, RZ, P0, !PT ;  /* 0x000000213621b210 */ /* 0x000fe400007fe4ff */
[----:B------:R-:W-:-:S02]  /*1010*/  @!P5 IADD3.X R41, PT, PT, R46, R41, RZ, P2, !PT ;  /* 0x000000292e29d210 */ /* 0x000fc400017fe4ff */
[----:B------:R-:W-:Y:S02]  /*1020*/  @!P5 IADD3.X R37, PT, PT, R46, R37, RZ, P4, !PT ;  /* 0x000000252e25d210 */ /* 0x000fe400027fe4ff */
[----:B0-----:R-:W-:Y:S01]  /*1030*/  CS2R R52, SRZ ;  /* 0x0000000000347805 */ /* 0x001fe2000001ff00 */
[C---:B------:R-:W-:Y:S01]  /*1040*/  @P1 IMAD.WIDE R42, R38.reuse, 0x4, R42 ;  /* 0x00000004262a1825 */ /* 0x040fe200078e022a */
[----:B------:R-:W2:Y:S03]  /*1050*/  @!P3 LDG.E R66, desc[UR8][R44.64] ;  /* 0x000000082c42b981 */ /* 0x000ea6000c1e1900 */
[----:B------:R-:W-:Y:S01]  /*1060*/  IMAD.WIDE R34, R38, 0x4, R34 ;  /* 0x0000000426227825 */ /* 0x000fe200078e0222 */
[----:B------:R0:W2:Y:S04]  /*1070*/  @!P3 LDG.E R67, desc[UR8][R32.64] ;  /* 0x000000082043b981 */ /* 0x0000a8000c1e1900 */
[----:B------:R-:W2:Y:S04]  /*1080*/  @!P5 LDG.E R68, desc[UR8][R40.64] ;  /* 0x000000082844d981 */ /* 0x000ea8000c1e1900 */
[----:B------:R-:W2:Y:S04]  /*1090*/  @!P5 LDG.E R69, desc[UR8][R36.64] ;  /* 0x000000082445d981 */ /* 0x000ea8000c1e1900 */
[----:B------:R1:W5:Y:S04]  /*10a0*/  @P1 LDG.E.64 R52, desc[UR8][R42.64] ;  /* 0x000000082a341981 */ /* 0x000368000c1e1b00 */
[----:B------:R1:W5:Y:S01]  /*10b0*/  LDG.E.64 R54, desc[UR8][R34.64] ;  /* 0x0000000822367981 */ /* 0x000362000c1e1b00 */
[----:B------:R-:W-:Y:S01]  /*10c0*/  MOV R85, 0x3f800000 ;  /* 0x3f80000000557802 */ /* 0x000fe20000000f00 */
[----:B------:R-:W-:Y:S01]  /*10d0*/  UISETP.NE.AND UP0, UPT, UR11, URZ, UPT ;  /* 0x000000ff0b00728c */ /* 0x000fe2000bf05270 */
[----:B---3--:R-:W-:-:S02]  /*10e0*/  PRMT R81, R24, 0x7632, R81 ;  /* 0x0000763218517816 */ /* 0x008fc40000000051 */
[----:B------:R-:W-:Y:S02]  /*10f0*/  PRMT R82, R26, 0x7632, R82 ;  /* 0x000076321a527816 */ /* 0x000fe40000000052 */
[----:B------:R-:W-:Y:S02]  /*1100*/  PRMT R79, R28, 0x7632, R79 ;  /* 0x000076321c4f7816 */ /* 0x000fe4000000004f */
[----:B----4-:R-:W-:Y:S01]  /*1110*/  PRMT R80, R30, 0x7632, R80 ;  /* 0x000076321e507816 */ /* 0x010fe20000000050 */
[----:B------:R-:W-:-:S05]  /*1120*/  FFMA.FTZ R57, -R56, R56, R57 ;  /* 0x0000003838397223 */ /* 0x000fca0000010139 */
[----:B------:R-:W-:-:S13]  /*1130*/  FSETP.GTU.FTZ.AND P0, PT, R57, RZ, PT ;  /* 0x000000ff3900720b */ /* 0x000fda0003f1c000 */
[----:B0-----:R-:W0:Y:S01]  /*1140*/  @P0 LDC R32, c[0x0][0x3c0] ;  /* 0x0000f000ff200b82 */ /* 0x001e220000000800 */
[----:B------:R-:W-:Y:S02]  /*1150*/  PRMT R70, R50, 0x7632, R70 ;  /* 0x0000763232467816 */ /* 0x000fe40000000046 */
[----:B------:R-:W-:Y:S02]  /*1160*/  PRMT R71, R58, 0x7632, R71 ;  /* 0x000076323a477816 */ /* 0x000fe40000000047 */
[----:B------:R-:W-:Y:S02]  /*1170*/  PRMT R72, R59, 0x7632, R72 ;  /* 0x000076323b487816 */ /* 0x000fe40000000048 */
[----:B------:R-:W-:Y:S01]  /*1180*/  PRMT R73, R60, 0x7632, R73 ;  /* 0x000076323c497816 */ /* 0x000fe20000000049 */
[----:B0-----:R-:W-:-:S04]  /*1190*/  @P0 FADD.FTZ R32, R57, R32 ;  /* 0x0000002039200221 */ /* 0x001fc80000010000 */
[----:B------:R1:W0:Y:S01]  /*11a0*/  @P0 MUFU.RSQ R85, R32 ;  /* 0x0000002000550308 */ /* 0x0002220000001400 */
[----:B------:R-:W-:Y:S02]  /*11b0*/  PRMT R57, R48, 0x7632, R57 ;  /* 0x0000763230397816 */ /* 0x000fe40000000039 */
[----:B------:R-:W-:Y:S02]  /*11c0*/  PRMT R74, R61, 0x7632, R74 ;  /* 0x000076323d4a7816 */ /* 0x000fe4000000004a */
[----:B------:R-:W-:Y:S02]  /*11d0*/  PRMT R75, R64, 0x7632, R75 ;  /* 0x00007632404b7816 */ /* 0x000fe4000000004b */
[----:B------:R-:W-:Y:S02]  /*11e0*/  PRMT R76, R65, 0x7632, R76 ;  /* 0x00007632414c7816 */ /* 0x000fe4000000004c */
[----:B--2---:R-:W-:Y:S02]  /*11f0*/  PRMT R83, R66, 0x7632, R83 ;  /* 0x0000763242537816 */ /* 0x004fe40000000053 */
[----:B------:R-:W-:-:S02]  /*1200*/  PRMT R84, R67, 0x7632, R84 ;  /* 0x0000763243547816 */ /* 0x000fc40000000054 */
[----:B------:R-:W-:Y:S02]  /*1210*/  PRMT R77, R68, 0x7632, R77 ;  /* 0x00007632444d7816 */ /* 0x000fe4000000004d */
[----:B------:R-:W-:Y:S01]  /*1220*/  PRMT R78, R69, 0x7632, R78 ;  /* 0x00007632454e7816 */ /* 0x000fe2000000004e */
[----:B01----:R-:W-:Y:S06]  /*1230*/  BRA.U UP0, `(.L_x_2) ;  /* 0x0000000900447547 */ /* 0x003fec000b800000 */
[----:B------:R-:W-:Y:S02]  /*1240*/  SHF.L.U32 R35, R66, 0x10, RZ ;  /* 0x0000001042237819 */ /* 0x000fe400000006ff */
[----:B------:R-:W-:Y:S02]  /*1250*/  SHF.L.U32 R37, R83, 0x10, RZ ;  /* 0x0000001053257819 */ /* 0x000fe400000006ff */
[----:B------:R-:W-:Y:S01]  /*1260*/  SHF.L.U32 R33, R67, 0x10, RZ ;  /* 0x0000001043217819 */ /* 0x000fe200000006ff */
[----:B------:R-:W-:Y:S01]  /*1270*/  FADD.FTZ R34, -R56, R35 ;  /* 0x0000002338227221 */ /* 0x000fe20000010100 */
[----:B------:R-:W-:Y:S01]  /*1280*/  SHF.L.U32 R39, R24, 0x10, RZ ;  /* 0x0000001018277819 */ /* 0x000fe200000006ff */
[----:B------:R-:W-:Y:S01]  /*1290*/  FADD.FTZ R36, -R56, R37 ;  /* 0x0000002538247221 */ /* 0x000fe20000010100 */
[----:B------:R-:W-:Y:S01]  /*12a0*/  SHF.L.U32 R32, R84, 0x10, RZ ;  /* 0x0000001054207819 */ /* 0x000fe200000006ff */
[----:B-----5:R-:W-:Y:S01]  /*12b0*/  FMUL.FTZ R37, R54, R33 ;  /* 0x0000002136257220 */ /* 0x020fe20000410000 */
[-C--:B------:R-:W-:Y:S01]  /*12c0*/  FMUL.FTZ R34, R34, R85.reuse ;  /* 0x0000005522227220 */ /* 0x080fe20000410000 */
[----:B------:R-:W-:Y:S01]  /*12d0*/  FADD.FTZ R40, -R56, R39 ;  /* 0x0000002738287221 */ /* 0x000fe20000010100 */
[----:B------:R-:W-:Y:S01]  /*12e0*/  FMUL.FTZ R35, R36, R85 ;  /* 0x0000005524237220 */ /* 0x000fe20000410000 */
[----:B------:R-:W-:Y:S01]  /*12f0*/  SHF.L.U32 R41, R26, 0x10, RZ ;  /* 0x000000101a297819 */ /* 0x000fe200000006ff */
[----:B------:R-:W-:Y:S01]  /*1300*/  FMUL.FTZ R38, R55, R32 ;  /* 0x0000002037267220 */ /* 0x000fe20000410000 */
[----:B------:R-:W-:Y:S01]  /*1310*/  FADD.FTZ R39, RZ, R37 ;  /* 0x00000025ff277221 */ /* 0x000fe20000010000 */
[----:B------:R-:W-:Y:S01]  /*1320*/  FFMA.FTZ R36, R34, R37, RZ ;  /* 0x0000002522247223 */ /* 0x000fe200000100ff */
[----:B------:R-:W-:Y:S01]  /*1330*/  FFMA.FTZ R34, R33, R34, RZ ;  /* 0x0000002221227223 */ /* 0x000fe200000100ff */
[----:B------:R-:W-:Y:S01]  /*1340*/  FADD.FTZ R42, RZ, R33 ;  /* 0x00000021ff2a7221 */ /* 0x000fe20000010000 */
[----:B------:R-:W-:Y:S01]  /*1350*/  FADD.FTZ R39, R38, R39 ;  /* 0x0000002726277221 */ /* 0x000fe20000010000 */
[----:B------:R-:W-:Y:S01]  /*1360*/  FFMA.FTZ R36, R35, R38, R36 ;  /* 0x0000002623247223 */ /* 0x000fe20000010024 */
[----:B------:R-:W-:Y:S01]  /*1370*/  FMUL.FTZ R38, R54, R41 ;  /* 0x0000002936267220 */ /* 0x000fe20000410000 */
[----:B------:R-:W-:Y:S01]  /*1380*/  FMUL.FTZ R37, R40, R85 ;  /* 0x0000005528257220 */ /* 0x000fe20000410000 */
[----:B------:R-:W-:Y:S01]  /*1390*/  SHF.L.U32 R33, R81, 0x10, RZ ;  /* 0x0000001051217819 */ /* 0x000fe200000006ff */
[----:B------:R-:W-:Y:S01]  /*13a0*/  FADD.FTZ R42, R41, R42 ;  /* 0x0000002a292a7221 */ /* 0x000fe20000010000 */
[----:B------:R-:W-:Y:S01]  /*13b0*/  FADD.FTZ R39, R39, R38 ;  /* 0x0000002627277221 */ /* 0x000fe20000010000 */
[----:B------:R-:W-:Y:S01]  /*13c0*/  FFMA.FTZ R38, R37, R38, R36 ;  /* 0x0000002625267223 */ /* 0x000fe20000010024 */
[----:B------:R-:W-:Y:S01]  /*13d0*/  SHF.L.U32 R43, R28, 0x10, RZ ;  /* 0x000000101c2b7819 */ /* 0x000fe200000006ff */
[----:B------:R-:W-:Y:S01]  /*13e0*/  FADD.FTZ R36, -R56, R33 ;  /* 0x0000002138247221 */ /* 0x000fe20000010100 */
[----:B------:R-:W-:Y:S01]  /*13f0*/  FFMA.FTZ R41, R41, R37, R34 ;  /* 0x0000002529297223 */ /* 0x000fe20000010022 */
[----:B------:R-:W-:Y:S01]  /*1400*/  SHF.L.U32 R34, R82, 0x10, RZ ;  /* 0x0000001052227819 */ /* 0x000fe200000006ff */
[----:B------:R-:W-:Y:S01]  /*1410*/  FFMA.FTZ R35, R32, R35, RZ ;  /* 0x0000002320237223 */ /* 0x000fe200000100ff */
[----:B------:R-:W-:Y:S01]  /*1420*/  FADD.FTZ R37, RZ, R32 ;  /* 0x00000020ff257221 */ /* 0x000fe20000010000 */
[----:B------:R-:W-:Y:S01]  /*1430*/  FADD.FTZ R32, -R56, R43 ;  /* 0x0000002b38207221 */ /* 0x000fe20000010100 */
[-C--:B------:R-:W-:Y:S01]  /*1440*/  FMUL.FTZ R33, R36, R85.reuse ;  /* 0x0000005524217220 */ /* 0x080fe20000410000 */
[----:B------:R-:W-:Y:S01]  /*1450*/  SHF.L.U32 R40, R30, 0x10, RZ ;  /* 0x000000101e287819 */ /* 0x000fe200000006ff */
[----:B------:R-:W-:Y:S01]  /*1460*/  FADD.FTZ R37, R34, R37 ;  /* 0x0000002522257221 */ /* 0x000fe20000010000 */
[----:B------:R-:W-:Y:S01]  /*1470*/  FMUL.FTZ R45, R32, R85 ;  /* 0x00000055202d7220 */ /* 0x000fe20000410000 */
[----:B------:R-:W-:Y:S01]  /*1480*/  FFMA.FTZ R35, R34, R33, R35 ;  /* 0x0000002122237223 */ /* 0x000fe20000010023 */
[----:B------:R-:W-:Y:S01]  /*1490*/  SHF.L.U32 R43, R79, 0x10, RZ ;  /* 0x000000104f2b7819 */ /* 0x000fe200000006ff */
[----:B------:R-:W-:Y:S01]  /*14a0*/  FMUL.FTZ R34, R55, R34 ;  /* 0x0000002237227220 */ /* 0x000fe20000410000 */
[----:B------:R-:W-:Y:S01]  /*14b0*/  FADD.FTZ R42, R42, R40 ;  /* 0x000000282a2a7221 */ /* 0x000fe20000010000 */
[----:B------:R-:W-:Y:S01]  /*14c0*/  FFMA.FTZ R41, R40, R45, R41 ;  /* 0x0000002d28297223 */ /* 0x000fe20000010029 */
[----:B------:R-:W-:Y:S01]  /*14d0*/  FMUL.FTZ R40, R54, R40 ;  /* 0x0000002836287220 */ /* 0x000fe20000410000 */
[----:B------:R-:W-:Y:S01]  /*14e0*/  FADD.FTZ R39, R34, R39 ;  /* 0x0000002722277221 */ /* 0x000fe20000010000 */
[----:B------:R-:W-:Y:S01]  /*14f0*/  FFMA.FTZ R38, R33, R34, R38 ;  /* 0x0000002221267223 */ /* 0x000fe20000010026 */
[----:B------:R-:W-:Y:S01]  /*1500*/  FADD.FTZ R34, -R56, R43 ;  /* 0x0000002b38227221 */ /* 0x000fe20000010100 */
[----:B------:R-:W-:Y:S01]  /*1510*/  SHF.L.U32 R32, R80, 0x10, RZ ;  /* 0x0000001050207819 */ /* 0x000fe200000006ff */
[----:B------:R-:W-:Y:S01]  /*1520*/  FADD.FTZ R36, R39, R40 ;  /* 0x0000002827247221 */ /* 0x000fe20000010000 */
[----:B------:R-:W-:Y:S01]  /*1530*/  SHF.L.U32 R39, R48, 0x10, RZ ;  /* 0x0000001030277819 */ /* 0x000fe200000006ff */
[----:B------:R-:W-:Y:S01]  /*1540*/  FMUL.FTZ R34, R34, R85 ;  /* 0x0000005522227220 */ /* 0x000fe20000410000 */
[----:B------:R-:W-:Y:S01]  /*1550*/  SHF.L.U32 R43, R57, 0x10, RZ ;  /* 0x00000010392b7819 */ /* 0x000fe200000006ff */
[----:B------:R-:W-:Y:S01]  /*1560*/  FFMA.FTZ R45, R45, R40, R38 ;  /* 0x000000282d2d7223 */ /* 0x000fe20000010026 */
[----:B------:R-:W-:Y:S01]  /*1570*/  FMUL.FTZ R33, R55, R32 ;  /* 0x0000002037217220 */ /* 0x000fe20000410000 */
[----:B------:R-:W-:Y:S01]  /*1580*/  FADD.FTZ R37, R37, R32 ;  /* 0x0000002025257221 */ /* 0x000fe20000010000 */
[----:B------:R-:W-:Y:S01]  /*1590*/  FFMA.FTZ R35, R32, R34, R35 ;  /* 0x0000002220237223 */ /* 0x000fe20000010023 */
[----:B------:R-:W-:Y:S01]  /*15a0*/  FADD.FTZ R38, -R56, R39 ;  /* 0x0000002738267221 */ /* 0x000fe20000010100 */
[----:B------:R-:W-:Y:S01]  /*15b0*/  SHF.L.U32 R32, R50, 0x10, RZ ;  /* 0x0000001032207819 */ /* 0x000fe200000006ff */
[----:B------:R-:W-:Y:S01]  /*15c0*/  FADD.FTZ R40, -R56, R43 ;  /* 0x0000002b38287221 */ /* 0x000fe20000010100 */
[----:B------:R-:W-:Y:S01]  /*15d0*/  FFMA.FTZ R45, R34, R33, R45 ;  /* 0x00000021222d7223 */ /* 0x000fe2000001002d */
[----:B------:R-:W-:Y:S01]  /*15e0*/  FADD.FTZ R36, R33, R36 ;  /* 0x0000002421247221 */ /* 0x000fe20000010000 */
[----:B------:R-:W-:Y:S01]  /*15f0*/  SHF.L.U32 R34, R70, 0x10, RZ ;  /* 0x0000001046227819 */ /* 0x000fe200000006ff */
[-C--:B------:R-:W-:Y:S01]  /*1600*/  FMUL.FTZ R38, R38, R85.reuse ;  /* 0x0000005526267220 */ /* 0x080fe20000410000 */
[----:B------:R-:W-:Y:S01]  /*1610*/  SHF.L.U32 R43, R58, 0x10, RZ ;  /* 0x000000103a2b7819 */ /* 0x000fe200000006ff */
[----:B------:R-:W-:Y:S01]  /*1620*/  FMUL.FTZ R40, R40, R85 ;  /* 0x0000005528287220 */ /* 0x000fe20000410000 */
[----:B------:R-:W-:Y:S01]  /*1630*/  FMUL.FTZ R33, R54, R32 ;  /* 0x0000002036217220 */ /* 0x000fe20000410000 */
[----:B------:R-:W-:Y:S01]  /*1640*/  FADD.FTZ R42, R42, R32 ;  /* 0x000000202a2a7221 */ /* 0x000fe20000010000 */
[----:B------:R-:W-:Y:S01]  /*1650*/  FFMA.FTZ R41, R32, R38, R41 ;  /* 0x0000002620297223 */ /* 0x000fe20000010029 */
[----:B------:R-:W-:Y:S01]  /*1660*/  FADD.FTZ R37, R37, R34 ;  /* 0x0000002225257221 */ /* 0x000fe20000010000 */
[----:B------:R-:W-:Y:S01]  /*1670*/  FFMA.FTZ R35, R34, R40, R35 ;  /* 0x0000002822237223 */ /* 0x000fe20000010023 */
[----:B------:R-:W-:Y:S01]  /*1680*/  FMUL.FTZ R39, R55, R34 ;  /* 0x0000002237277220 */ /* 0x000fe20000410000 */
[----:B------:R-:W-:Y:S01]  /*1690*/  FADD.FTZ R36, R36, R33 ;  /* 0x0000002124247221 */ /* 0x000fe20000010000 */
[----:B------:R-:W-:Y:S01]  /*16a0*/  FFMA.FTZ R45, R38, R33, R45 ;  /* 0x00000021262d7223 */ /* 0x000fe2000001002d */
[----:B------:R-:W-:Y:S01]  /*16b0*/  SHF.L.U32 R32, R59, 0x10, RZ ;  /* 0x000000103b207819 */ /* 0x000fe200000006ff */
[----:B------:R-:W-:Y:S01]  /*16c0*/  FADD.FTZ R34, -R56, R43 ;  /* 0x0000002b38227221 */ /* 0x000fe20000010100 */
[----:B------:R-:W-:Y:S01]  /*16d0*/  SHF.L.U32 R43, R60, 0x10, RZ ;  /* 0x000000103c2b7819 */ /* 0x000fe200000006ff */
[----:B------:R-:W-:Y:S01]  /*16e0*/  FADD.FTZ R36, R39, R36 ;  /* 0x0000002427247221 */ /* 0x000fe20000010000 */
[----:B------:R-:W-:Y:S01]  /*16f0*/  FFMA.FTZ R45, R40, R39, R45 ;  /* 0x00000027282d7223 */ /* 0x000fe2000001002d */
[----:B------:R-:W-:Y:S01]  /*1700*/  FMUL.FTZ R34, R34, R85 ;  /* 0x0000005522227220 */ /* 0x000fe20000410000 */
[----:B------:R-:W-:Y:S01]  /*1710*/  SHF.L.U32 R33, R71, 0x10, RZ ;  /* 0x0000001047217819 */ /* 0x000fe200000006ff */
[----:B------:R-:W-:Y:S01]  /*1720*/  FMUL.FTZ R39, R54, R32 ;  /* 0x0000002036277220 */ /* 0x000fe20000410000 */
[----:B------:R-:W-:Y:S01]  /*1730*/  FADD.FTZ R40, -R56, R43 ;  /* 0x0000002b38287221 */ /* 0x000fe20000010100 */
[----:B------:R-:W-:Y:S01]  /*1740*/  FADD.FTZ R42, R42, R32 ;  /* 0x000000202a2a7221 */ /* 0x000fe20000010000 */
[----:B------:R-:W-:Y:S01]  /*1750*/  FFMA.FTZ R41, R32, R34, R41 ;  /* 0x0000002220297223 */ /* 0x000fe20000010029 */
[----:B------:R-:W-:Y:S01]  /*1760*/  FFMA.FTZ R45, R34, R39, R45 ;  /* 0x00000027222d7223 */ /* 0x000fe2000001002d */
[----:B------:R-:W-:Y:S01]  /*1770*/  FADD.FTZ R34, -R56, R33 ;  /* 0x0000002138227221 */ /* 0x000fe20000010100 */
[----:B------:R-:W-:Y:S01]  /*1780*/  SHF.L.U32 R32, R72, 0x10, RZ ;  /* 0x0000001048207819 */ /* 0x000fe200000006ff */
        /* <DEDUP_REMOVED lines=8> */
[----:B------:R-:W-:Y:S01]  /*1810*/  FMUL.FTZ R43, R54, R38 ;  /* 0x00000026362b7220 */ /* 0x000fe20000410000 */
[----:B------:R-:W-:Y:S01]  /*1820*/  FADD.FTZ R38, -R56, R39 ;  /* 0x0000002738267221 */ /* 0x000fe20000010100 */
[----:B------:R-:W-:Y:S01]  /*1830*/  FADD.FTZ R37, R37, R32 ;  /* 0x0000002025257221 */ /* 0x000fe20000010000 */
[----:B------:R-:W-:Y:S01]  /*1840*/  FFMA.FTZ R35, R32, R34, R35 ;  /* 0x0000002220237223 */ /* 0x000fe20000010023 */
[----:B------:R-:W-:Y:S01]  /*1850*/  FADD.FTZ R36, R33, R36 ;  /* 0x0000002421247221 */ /* 0x000fe20000010000 */
[----:B------:R-:W-:Y:S01]  /*1860*/  FFMA.FTZ R45, R34, R33, R45 ;  /* 0x00000021222d7223 */ /* 0x000fe2000001002d */
[----:B------:R-:W-:Y:S01]  /*1870*/  SHF.L.U32 R32, R74, 0x10, RZ ;  /* 0x000000104a207819 */ /* 0x000fe200000006ff */
[----:B------:R-:W-:Y:S01]  /*1880*/  FMUL.FTZ R38, R38, R85 ;  /* 0x0000005526267220 */ /* 0x000fe20000410000 */
[----:B------:R-:W-:Y:S01]  /*1890*/  SHF.L.U32 R39, R64, 0x10, RZ ;  /* 0x0000001040277819 */ /* 0x000fe200000006ff */
[----:B------:R-:W-:Y:S01]  /*18a0*/  FADD.FTZ R36, R36, R43 ;  /* 0x0000002b24247221 */ /* 0x000fe20000010000 */
[----:B------:R-:W-:Y:S01]  /*18b0*/  FFMA.FTZ R45, R40, R43, R45 ;  /* 0x0000002b282d7223 */ /* 0x000fe2000001002d */
[----:B------:R-:W-:Y:S01]  /*18c0*/  FMUL.FTZ R33, R55, R32 ;  /* 0x0000002037217220 */ /* 0x000fe20000410000 */
[----:B------:R-:W-:Y:S01]  /*18d0*/  SHF.L.U32 R43, R75, 0x10, RZ ;  /* 0x000000104b2b7819 */ /* 0x000fe200000006ff */
[----:B------:R-:W-:Y:S01]  /*18e0*/  FADD.FTZ R40, -R56, R39 ;  /* 0x0000002738287221 */ /* 0x000fe20000010100 */
[----:B------:R-:W-:Y:S01]  /*18f0*/  FADD.FTZ R37, R37, R32 ;  /* 0x0000002025257221 */ /* 0x000fe20000010000 */
[----:B------:R-:W-:Y:S01]  /*1900*/  FFMA.FTZ R35, R32, R38, R35 ;  /* 0x0000002620237223 */ /* 0x000fe20000010023 */
[----:B------:R-:W-:Y:S01]  /*1910*/  SHF.L.U32 R32, R65, 0x10, RZ ;  /* 0x0000001041207819 */ /* 0x000fe200000006ff */
[----:B------:R-:W-:Y:S01]  /*1920*/  FFMA.FTZ R45, R38, R33, R45 ;  /* 0x00000021262d7223 */ /* 0x000fe2000001002d */
[-C--:B------:R-:W-:Y:S01]  /*1930*/  FMUL.FTZ R40, R40, R85.reuse ;  /* 0x0000005528287220 */ /* 0x080fe20000410000 */
[----:B------:R-:W-:Y:S01]  /*1940*/  FADD.FTZ R38, -R56, R43 ;  /* 0x0000002b38267221 */ /* 0x000fe20000010100 */
[----:B------:R-:W-:Y:S01]  /*1950*/  FADD.FTZ R36, R33, R36 ;  /* 0x0000002421247221 */ /* 0x000fe20000010000 */
[----:B------:R-:W-:Y:S01]  /*1960*/  FMUL.FTZ R33, R54, R32 ;  /* 0x0000002036217220 */ /* 0x000fe20000410000 */
[----:B------:R-:W-:Y:S01]  /*1970*/  FADD.FTZ R42, R42, R32 ;  /* 0x000000202a2a7221 */ /* 0x000fe20000010000 */
[----:B------:R-:W-:Y:S01]  /*1980*/  SHF.L.U32 R34, R76, 0x10, RZ ;  /* 0x000000104c227819 */ /* 0x000fe200000006ff */
[----:B------:R-:W-:Y:S01]  /*1990*/  FFMA.FTZ R32, R32, R40, R41 ;  /* 0x0000002820207223 */ /* 0x000fe20000010029 */
[----:B------:R-:W-:Y:S01]  /*19a0*/  FMUL.FTZ R38, R38, R85 ;  /* 0x0000005526267220 */ /* 0x000fe20000410000 */
[----:B------:R-:W-:Y:S01]  /*19b0*/  SHF.L.U32 R41, R68, 0x10, RZ ;  /* 0x0000001044297819 */ /* 0x000fe200000006ff */
[----:B------:R-:W-:Y:S01]  /*19c0*/  FADD.FTZ R36, R36, R33 ;  /* 0x0000002124247221 */ /* 0x000fe20000010000 */
[----:B------:R-:W-:Y:S01]  /*19d0*/  FFMA.FTZ R45, R40, R33, R45 ;  /* 0x00000021282d7223 */ /* 0x000fe2000001002d */
[----:B------:R-:W-:Y:S01]  /*19e0*/  FMUL.FTZ R39, R55, R34 ;  /* 0x0000002237277220 */ /* 0x000fe20000410000 */
[----:B------:R-:W-:Y:S01]  /*19f0*/  FFMA.FTZ R33, R34, R38, R35 ;  /* 0x0000002622217223 */ /* 0x000fe20000010023 */
[----:B------:R-:W-:Y:S01]  /*1a00*/  SHF.L.U32 R43, R69, 0x10, RZ ;  /* 0x00000010452b7819 */ /* 0x000fe200000006ff */
[----:B------:R-:W-:Y:S01]  /*1a10*/  FADD.FTZ R40, -R56, R41 ;  /* 0x0000002938287221 */ /* 0x000fe20000010100 */
[----:B------:R-:W-:Y:S01]  /*1a20*/  SHF.L.U32 R35, R77, 0x10, RZ ;  /* 0x000000104d237819 */ /* 0x000fe200000006ff */
[----:B------:R-:W-:Y:S01]  /*1a30*/  FFMA.FTZ R45, R38, R39, R45 ;  /* 0x00000027262d7223 */ /* 0x000fe2000001002d */
[----:B------:R-:W-:Y:S01]  /*1a40*/  FADD.FTZ R36, R39, R36 ;  /* 0x0000002427247221 */ /* 0x000fe20000010000 */
[----:B------:R-:W-:Y:S01]  /*1a50*/  SHF.L.U32 R38, R78, 0x10, RZ ;  /* 0x000000104e267819 */ /* 0x000fe200000006ff */
[----:B------:R-:W-:Y:S01]  /*1a60*/  FMUL.FTZ R44, R40, R85 ;  /* 0x00000055282c7220 */ /* 0x000fe20000410000 */
[----:B------:R-:W-:Y:S01]  /*1a70*/  FMUL.FTZ R39, R54, R43 ;  /* 0x0000002b36277220 */ /* 0x000fe20000410000 */
[----:B------:R-:W-:Y:S01]  /*1a80*/  FADD.FTZ R40, -R56, R35 ;  /* 0x0000002338287221 */ /* 0x000fe20000010100 */
[----:B------:R-:W-:Y:S01]  /*1a90*/  FADD.FTZ R37, R37, R34 ;  /* 0x0000002225257221 */ /* 0x000fe20000010000 */
[----:B------:R-:W-:Y:S01]  /*1aa0*/  FMUL.FTZ R35, R55, R38 ;  /* 0x0000002637237220 */ /* 0x000fe20000410000 */
[----:B------:R-:W-:Y:S01]  /*1ab0*/  FADD.FTZ R36, R36, R39 ;  /* 0x0000002724247221 */ /* 0x000fe20000010000 */
[----:B------:R-:W-:Y:S01]  /*1ac0*/  FFMA.FTZ R45, R44, R39, R45 ;  /* 0x000000272c2d7223 */ /* 0x000fe2000001002d */
[----:B------:R-:W-:Y:S01]  /*1ad0*/  FMUL.FTZ R40, R40, R85 ;  /* 0x0000005528287220 */ /* 0x000fe20000410000 */
[----:B------:R-:W-:Y:S01]  /*1ae0*/  FADD.FTZ R34, R42, R43 ;  /* 0x0000002b2a227221 */ /* 0x000fe20000010000 */
[----:B------:R-:W-:Y:S01]  /*1af0*/  FADD.FTZ R36, R35, R36 ;  /* 0x0000002423247221 */ /* 0x000fe20000010000 */
[----:B------:R-:W-:Y:S01]  /*1b00*/  FFMA.FTZ R32, R43, R44, R32 ;  /* 0x0000002c2b207223 */ /* 0x000fe20000010020 */
[----:B------:R-:W-:Y:S01]  /*1b10*/  FFMA.FTZ R45, R40, R35, R45 ;  /* 0x00000023282d7223 */ /* 0x000fe2000001002d */
[----:B------:R-:W-:Y:S01]  /*1b20*/  FADD.FTZ R35, R37, R38 ;  /* 0x0000002625237221 */ /* 0x000fe20000010000 */
[----:B------:R-:W-:Y:S01]  /*1b30*/  FFMA.FTZ R33, R38, R40, R33 ;  /* 0x0000002826217223 */ /* 0x000fe20000010021 */
[----:B------:R-:W-:Y:S06]  /*1b40*/  BRA `(.L_x_3) ;  /* 0x0000001000807947 */ /* 0x000fec0003800000 */
.L_x_2:
[----:B------:R-:W-:Y:S02]  /*1b50*/  SHF.L.U32 R33, R66, 0x10, RZ ;  /* 0x0000001042217819 */ /* 0x000fe400000006ff */
[----:B------:R-:W-:Y:S02]  /*1b60*/  SHF.L.U32 R35, R83, 0x10, RZ ;  /* 0x0000001053237819 */ /* 0x000fe400000006ff */
[----:B------:R-:W-:Y:S01]  /*1b70*/  SHF.L.U32 R41, R81, 0x10, RZ ;  /* 0x0000001051297819 */ /* 0x000fe200000006ff */
[----:B------:R-:W-:Y:S01]  /*1b80*/  FADD.FTZ R32, -R56, R33 ;  /* 0x0000002138207221 */ /* 0x000fe20000010100 */
[----:B------:R-:W-:Y:S02]  /*1b90*/  SHF.L.U32 R47, R28, 0x10, RZ ;  /* 0x000000101c2f7819 */ /* 0x000fe400000006ff */
[----:B------:R-:W-:Y:S01]  /*1ba0*/  SHF.L.U32 R86, R84, 0x10, RZ ;  /* 0x0000001054567819 */ /* 0x000fe200000006ff */
[----:B------:R-:W-:Y:S01]  /*1bb0*/  FMUL.FTZ R33, R32, R85 ;  /* 0x0000005520217220 */ /* 0x000fe20000410000 */
[----:B------:R-:W-:Y:S01]  /*1bc0*/  FADD.FTZ R32, -R56, R35 ;  /* 0x0000002338207221 */ /* 0x000fe20000010100 */
[----:B------:R-:W-:Y:S01]  /*1bd0*/  SHF.L.U32 R35, R24, 0x10, RZ ;  /* 0x0000001018237819 */ /* 0x000fe200000006ff */
[----:B------:R-:W-:Y:S01]  /*1be0*/  FADD.FTZ R44, -R56, R41 ;  /* 0x00000029382c7221 */ /* 0x000fe20000010100 */
[--C-:B-----5:R-:W-:Y:S01]  /*1bf0*/  FFMA.FTZ R36, R54, R33, R52.reuse ;  /* 0x0000002136247223 */ /* 0x120fe20000010034 */
[-C--:B------:R-:W-:Y:S01]  /*1c00*/  FMUL.FTZ R32, R32, R85.reuse ;  /* 0x0000005520207220 */ /* 0x080fe20000410000 */
[C---:B------:R-:W-:Y:S01]  /*1c10*/  FADD.FTZ R62, -R56.reuse, R47 ;  /* 0x0000002f383e7221 */ /* 0x040fe20000010100 */
[----:B------:R-:W-:Y:S01]  /*1c20*/  FADD.FTZ R42, -R56, R35 ;  /* 0x00000023382a7221 */ /* 0x000fe20000010100 */
[----:B------:R-:W-:Y:S01]  /*1c30*/  FMUL.FTZ R34, R36, -1.4426950216293334961 ;  /* 0xbfb8aa3b24227820 */ /* 0x000fe20000410000 */
[----:B------:R-:W-:Y:S01]  /*1c40*/  FFMA.FTZ R38, R55, R32, R53 ;  /* 0x0000002037267223 */ /* 0x000fe20000010035 */
[----:B------:R-:W-:Y:S01]  /*1c50*/  SHF.L.U32 R63, R48, 0x10, RZ ;  /* 0x00000010303f7819 */ /* 0x000fe200000006ff */
[----:B------:R-:W-:Y:S01]  /*1c60*/  FMUL.FTZ R35, R42, R85 ;  /* 0x000000552a237220 */ /* 0x000fe20000410000 */
[----:B------:R-:W-:Y:S01]  /*1c70*/  SHF.L.U32 R93, R80, 0x10, RZ ;  /* 0x00000010505d7819 */ /* 0x000fe200000006ff */
[----:B------:R-:W-:Y:S01]  /*1c80*/  FMUL.FTZ R40, R38, -1.4426950216293334961 ;  /* 0xbfb8aa3b26287820 */ /* 0x000fe20000410000 */
[----:B------:R-:W0:Y:S01]  /*1c90*/  MUFU.EX2 R34, R34 ;  /* 0x0000002200227308 */ /* 0x000e220000000800 */
[----:B------:R-:W-:Y:S01]  /*1ca0*/  FFMA.FTZ R42, R54, R35, R52 ;  /* 0x00000023362a7223 */ /* 0x000fe20000010034 */
[----:B------:R-:W-:-:S03]  /*1cb0*/  SHF.L.U32 R94, R70, 0x10, RZ ;  /* 0x00000010465e7819 */ /* 0x000fc600000006ff */
[----:B------:R-:W1:Y:S01]  /*1cc0*/  MUFU.EX2 R40, R40 ;  /* 0x0000002800287308 */ /* 0x000e620000000800 */
[----:B0-----:R-:W-:Y:S01]  /*1cd0*/  FADD.FTZ R37, R34, 1 ;  /* 0x3f80000022257421 */ /* 0x001fe20000010000 */
[----:B------:R-:W-:Y:S01]  /*1ce0*/  FMUL.FTZ R34, R44, R85 ;  /* 0x000000552c227220 */ /* 0x000fe20000410000 */
[----:B------:R-:W-:Y:S02]  /*1cf0*/  FMUL.FTZ R44, R42, -1.4426950216293334961 ;  /* 0xbfb8aa3b2a2c7820 */ /* 0x000fe40000410000 */
[----:B------:R-:W0:Y:S01]  /*1d00*/  MUFU.RCP R39, R37 ;  /* 0x0000002500277308 */ /* 0x000e220000001000 */
[----:B------:R-:W-:Y:S01]  /*1d10*/  FFMA.FTZ R46, R55, R34, R53 ;  /* 0x00000022372e7223 */ /* 0x000fe20000010035 */
[----:B-1----:R-:W-:Y:S01]  /*1d20*/  FADD.FTZ R41, R40, 1 ;  /* 0x3f80000028297421 */ /* 0x002fe20000010000 */
[----:B------:R-:W-:Y:S02]  /*1d30*/  SHF.L.U32 R40, R67, 0x10, RZ ;  /* 0x0000001043287819 */ /* 0x000fe400000006ff */
[----:B------:R-:W-:-:S03]  /*1d40*/  FMUL.FTZ R45, R46, -1.4426950216293334961 ;  /* 0xbfb8aa3b2e2d7820 */ /* 0x000fc60000410000 */
[----:B------:R-:W1:Y:S04]  /*1d50*/  MUFU.EX2 R44, R44 ;  /* 0x0000002c002c7308 */ /* 0x000e680000000800 */
[----:B------:R-:W2:Y:S01]  /*1d60*/  MUFU.RCP R41, R41 ;  /* 0x0000002900297308 */ /* 0x000ea20000001000 */
[----:B0-----:R-:W-:-:S07]  /*1d70*/  FADD.FTZ R37, -R39, 1 ;  /* 0x3f80000027257421 */ /* 0x001fce0000010100 */
[----:B------:R-:W0:Y:S01]  /*1d80*/  MUFU.EX2 R45, R45 ;  /* 0x0000002d002d7308 */ /* 0x000e220000000800 */
[----:B------:R-:W-:Y:S01]  /*1d90*/  FFMA.FTZ R43, R36, R37, 1 ;  /* 0x3f800000242b7423 */ /* 0x000fe20000010025 */
[----:B------:R-:W-:Y:S01]  /*1da0*/  FMUL.FTZ R37, R62, R85 ;  /* 0x000000553e257220 */ /* 0x000fe20000410000 */
[----:B-1----:R-:W-:Y:S01]  /*1db0*/  FADD.FTZ R36, R44, 1 ;  /* 0x3f8000002c247421 */ /* 0x002fe20000010000 */
[----:B------:R-:W-:Y:S02]  /*1dc0*/  FMUL.FTZ R44, R40, R39 ;  /* 0x00000027282c7220 */ /* 0x000fe40000410000 */
[----:B------:R-:W-:Y:S02]  /*1dd0*/  FFMA.FTZ R47, R54, R37, R52 ;  /* 0x00000025362f7223 */ /* 0x000fe40000010034 */
[----:B------:R-:W-:Y:S01]  /*1de0*/  FMUL.FTZ R44, R44, R43 ;  /* 0x0000002b2c2c7220 */ /* 0x000fe20000410000 */
[----:B------:R-:W1:Y:S01]  /*1df0*/  MUFU.RCP R36, R36 ;  /* 0x0000002400247308 */ /* 0x000e620000001000 */
[----:B------:R-:W-:Y:S01]  /*1e00*/  FMUL.FTZ R62, R47, -1.4426950216293334961 ;  /* 0xbfb8aa3b2f3e7820 */ /* 0x000fe20000410000 */
[----:B--2---:R-:W-:Y:S01]  /*1e10*/  FADD.FTZ R39, -R41, 1 ;  /* 0x3f80000029277421 */ /* 0x004fe20000010100 */
[----:B------:R-:W-:Y:S01]  /*1e20*/  SHF.L.U32 R43, R82, 0x10, RZ ;  /* 0x00000010522b7819 */ /* 0x000fe200000006ff */
[----:B0-----:R-:W-:Y:S01]  /*1e30*/  FADD.FTZ R40, R45, 1 ;  /* 0x3f8000002d287421 */ /* 0x001fe20000010000 */
[----:B------:R-:W-:Y:S01]  /*1e40*/  SHF.L.U32 R45, R26, 0x10, RZ ;  /* 0x000000101a2d7819 */ /* 0x000fe200000006ff */
[----:B------:R-:W-:Y:S01]  /*1e50*/  FFMA.FTZ R39, R38, R39, 1 ;  /* 0x3f80000026277423 */ /* 0x000fe20000010027 */
[----:B------:R-:W-:Y:S01]  /*1e60*/  FMUL.FTZ R38, R86, R41 ;  /* 0x0000002956267220 */ /* 0x000fe20000410000 */
[----:B------:R-:W0:Y:S01]  /*1e70*/  MUFU.EX2 R62, R62 ;  /* 0x0000003e003e7308 */ /* 0x000e220000000800 */
[----:B------:R-:W-:-:S02]  /*1e80*/  FADD.FTZ R86, -R56, R63 ;  /* 0x0000003f38567221 */ /* 0x000fc40000010100 */
[----:B------:R-:W-:Y:S01]  /*1e90*/  FMUL.FTZ R38, R38, R39 ;  /* 0x0000002726267220 */ /* 0x000fe20000410000 */
[----:B------:R-:W2:Y:S01]  /*1ea0*/  MUFU.RCP R40, R40 ;  /* 0x0000002800287308 */ /* 0x000ea20000001000 */
[----:B------:R-:W-:Y:S01]  /*1eb0*/  SHF.L.U32 R39, R79, 0x10, RZ ;  /* 0x000000104f277819 */ /* 0x000fe200000006ff */
[----:B-1----:R-:W-:Y:S01]  /*1ec0*/  FADD.FTZ R41, -R36, 1 ;  /* 0x3f80000024297421 */ /* 0x002fe20000010100 */
[----:B------:R-:W-:-:S03]  /*1ed0*/  FMUL.FTZ R45, R45, R36 ;  /* 0x000000242d2d7220 */ /* 0x000fc60000410000 */
[----:B------:R-:W-:Y:S01]  /*1ee0*/  FADD.FTZ R36, -R56, R39 ;  /* 0x0000002738247221 */ /* 0x000fe20000010100 */
[----:B0-----:R-:W-:Y:S01]  /*1ef0*/  FADD.FTZ R62, R62, 1 ;  /* 0x3f8000003e3e7421 */ /* 0x001fe20000010000 */
[----:B------:R-:W-:Y:S02]  /*1f00*/  FFMA.FTZ R42, R42, R41, 1 ;  /* 0x3f8000002a2a7423 */ /* 0x000fe40000010029 */
[----:B------:R-:W-:Y:S02]  /*1f10*/  FMUL.FTZ R36, R36, R85 ;  /* 0x0000005524247220 */ /* 0x000fe40000410000 */
[----:B------:R-:W-:Y:S01]  /*1f20*/  FMUL.FTZ R45, R45, R42 ;  /* 0x0000002a2d2d7220 */ /* 0x000fe20000410000 */
[----:B------:R-:W0:Y:S01]  /*1f30*/  MUFU.RCP R62, R62 ;  /* 0x0000003e003e7308 */ /* 0x000e220000001000 */
[----:B--2---:R-:W-:Y:S01]  /*1f40*/  FADD.FTZ R39, -R40, 1 ;  /* 0x3f80000028277421 */ /* 0x004fe20000010100 */
[----:B------:R-:W-:Y:S01]  /*1f50*/  FMUL.FTZ R43, R43, R40 ;  /* 0x000000282b2b7220 */ /* 0x000fe20000410000 */
[----:B------:R-:W-:-:S02]  /*1f60*/  FFMA.FTZ R40, R55, R36, R53 ;  /* 0x0000002437287223 */ /* 0x000fc40000010035 */
[----:B------:R-:W-:Y:S01]  /*1f70*/  FFMA.FTZ R46, R46, R39, 1 ;  /* 0x3f8000002e2e7423 */ /* 0x000fe20000010027 */
[----:B------:R-:W-:Y:S01]  /*1f80*/  SHF.L.U32 R39, R30, 0x10, RZ ;  /* 0x000000101e277819 */ /* 0x000fe200000006ff */
[----:B------:R-:W-:Y:S02]  /*1f90*/  FMUL.FTZ R41, R40, -1.4426950216293334961 ;  /* 0xbfb8aa3b28297820 */ /* 0x000fe40000410000 */
[----:B------:R-:W-:-:S04]  /*1fa0*/  FMUL.FTZ R43, R43, R46 ;  /* 0x0000002e2b2b7220 */ /* 0x000fc80000410000 */
[----:B------:R-:W1:Y:S01]  /*1fb0*/  MUFU.EX2 R41, R41 ;  /* 0x0000002900297308 */ /* 0x000e620000000800 */
[----:B0-----:R-:W-:Y:S01]  /*1fc0*/  FADD.FTZ R42, -R62, 1 ;  /* 0x3f8000003e2a7421 */ /* 0x001fe20000010100 */
[----:B------:R-:W-:Y:S01]  /*1fd0*/  FMUL.FTZ R62, R39, R62 ;  /* 0x0000003e273e7220 */ /* 0x000fe20000410000 */
[----:B------:R-:W-:Y:S02]  /*1fe0*/  FMUL.FTZ R39, R86, R85 ;  /* 0x0000005556277220 */ /* 0x000fe40000410000 */
[----:B------:R-:W-:Y:S02]  /*1ff0*/  FFMA.FTZ R47, R47, R42, 1 ;  /* 0x3f8000002f2f7423 */ /* 0x000fe4000001002a */
[----:B------:R-:W-:Y:S01]  /*2000*/  FFMA.FTZ R92, R54, R39, R52 ;  /* 0x00000027365c7223 */ /* 0x000fe20000010034 */
[----:B-1----:R-:W-:-:S03]  /*2010*/  FADD.FTZ R42, R41, 1 ;  /* 0x3f800000292a7421 */ /* 0x002fc60000010000 */
[----:B------:R-:W-:Y:S01]  /*2020*/  FMUL.FTZ R63, R92, -1.4426950216293334961 ;  /* 0xbfb8aa3b5c3f7820 */ /* 0x000fe20000410000 */
[----:B------:R-:W-:Y:S01]  /*2030*/  FMUL.FTZ R41, R62, R47 ;  /* 0x0000002f3e297220 */ /* 0x000fe20000410000 */
[----:B------:R-:W-:Y:S01]  /*2040*/  FADD.FTZ R62, RZ, R44 ;  /* 0x0000002cff3e7221 */ /* 0x000fe20000010000 */
[----:B------:R-:W0:Y:S03]  /*2050*/  MUFU.RCP R42, R42 ;  /* 0x0000002a002a7308 */ /* 0x000e260000001000 */
[----:B------:R-:W-:-:S05]  /*2060*/  FADD.FTZ R62, R62, R45 ;  /* 0x0000002d3e3e7221 */ /* 0x000fca0000010000 */
[----:B------:R-:W1:Y:S01]  /*2070*/  MUFU.EX2 R63, R63 ;  /* 0x0000003f003f7308 */ /* 0x000e620000000800 */
[----:B0-----:R-:W-:Y:S01]  /*2080*/  FADD.FTZ R47, -R42, 1 ;  /* 0x3f8000002a2f7421 */ /* 0x001fe20000010100 */
[----:B-1----:R-:W-:-:S03]  /*2090*/  FADD.FTZ R46, R63, 1 ;  /* 0x3f8000003f2e7421 */ /* 0x002fc60000010000 */
[----:B------:R-:W-:Y:S01]  /*20a0*/  FFMA.FTZ R47, R40, R47, 1 ;  /* 0x3f800000282f7423 */ /* 0x000fe2000001002f */
[----:B------:R-:W-:Y:S01]  /*20b0*/  FMUL.FTZ R40, R93, R42 ;  /* 0x0000002a5d287220 */ /* 0x000fe20000410000 */
[----:B------:R-:W-:Y:S01]  /*20c0*/  FMUL.FTZ R42, R54, R44 ;  /* 0x0000002c362a7220 */ /* 0x000fe20000410000 */
[----:B------:R-:W0:Y:S02]  /*20d0*/  MUFU.RCP R46, R46 ;  /* 0x0000002e002e7308 */ /* 0x000e240000001000 */
[----:B------:R-:W-:Y:S01]  /*20e0*/  FMUL.FTZ R40, R40, R47 ;  /* 0x0000002f28287220 */ /* 0x000fe20000410000 */
[----:B------:R-:W-:Y:S01]  /*20f0*/  FFMA.FTZ R63, R33, R42, RZ ;  /* 0x0000002a213f7223 */ /* 0x000fe200000100ff */
[----:B------:R-:W-:Y:S01]  /*2100*/  FMUL.FTZ R47, R55, R38 ;  /* 0x00000026372f7220 */ /* 0x000fe20000410000 */
[----:B------:R-:W-:-:S03]  /*2110*/  FADD.FTZ R42, RZ, R42 ;  /* 0x0000002aff2a7221 */ /* 0x000fc60000010000 */
[----:B------:R-:W-:Y:S01]  /*2120*/  FFMA.FTZ R86, R32, R47, R63 ;  /* 0x0000002f20567223 */ /* 0x000fe2000001003f */
[----:B------:R-:W-:Y:S01]  /*2130*/  SHF.L.U32 R63, R50, 0x10, RZ ;  /* 0x00000010323f7819 */ /* 0x000fe200000006ff */
[----:B------:R-:W-:-:S04]  /*2140*/  FADD.FTZ R47, R47, R42 ;  /* 0x0000002a2f2f7221 */ /* 0x000fc80000010000 */
[----:B0-----:R-:W-:Y:S01]  /*2150*/  FMUL.FTZ R42, R63, R46 ;  /* 0x0000002e3f2a7220 */ /* 0x001fe20000410000 */
[----:B------:R-:W-:Y:S01]  /*2160*/  FADD.FTZ R63, -R46, 1 ;  /* 0x3f8000002e3f7421 */ /* 0x000fe20000010100 */
[----:B------:R-:W-:Y:S01]  /*2170*/  FFMA.FTZ R46, R33, R44, RZ ;  /* 0x0000002c212e7223 */ /* 0x000fe200000100ff */
[----:B------:R-:W-:Y:S02]  /*2180*/  SHF.L.U32 R33, R57, 0x10, RZ ;  /* 0x0000001039217819 */ /* 0x000fe400000006ff */
[----:B------:R-:W-:Y:S01]  /*2190*/  FFMA.FTZ R63, R92, R63, 1 ;  /* 0x3f8000005c3f7423 */ /* 0x000fe2000001003f */
[CC--:B------:R-:W-:Y:S01]  /*21a0*/  FFMA.FTZ R46, R35.reuse, R45.reuse, R46 ;  /* 0x0000002d232e7223 */ /* 0x0c0fe2000001002e */
[----:B------:R-:W-:Y:S01]  /*21b0*/  FMUL.FTZ R45, R54, R45 ;  /* 0x0000002d362d7220 */ /* 0x000fe20000410000 */
[----:B------:R-:W-:Y:S01]  /*21c0*/  FADD.FTZ R44, -R56, R33 ;  /* 0x00000021382c7221 */ /* 0x000fe20000010100 */
[----:B------:R-:W-:Y:S02]  /*21d0*/  FMUL.FTZ R42, R42, R63 ;  /* 0x0000003f2a2a7220 */ /* 0x000fe40000410000 */
[----:B------:R-:W-:Y:S01]  /*21e0*/  FFMA.FTZ R86, R35, R45, R86 ;  /* 0x0000002d23567223 */ /* 0x000fe20000010056 */
[----:B------:R-:W-:Y:S01]  /*21f0*/  FMUL.FTZ R44, R44, R85 ;  /* 0x000000552c2c7220 */ /* 0x000fe20000410000 */
[----:B------:R-:W-:Y:S01]  /*2200*/  FADD.FTZ R92, R47, R45 ;  /* 0x0000002d2f5c7221 */ /* 0x000fe20000010000 */
[----:B------:R-:W-:-:S02]  /*2210*/  SHF.L.U32 R45, R58, 0x10, RZ ;  /* 0x000000103a2d7819 */ /* 0x000fc400000006ff */
[----:B------:R-:W-:-:S04]  /*2220*/  FFMA.FTZ R33, R55, R44, R53 ;  /* 0x0000002c37217223 */ /* 0x000fc80000010035 */
[----:B------:R-:W-:-:S06]  /*2230*/  FMUL.FTZ R63, R33, -1.4426950216293334961 ;  /* 0xbfb8aa3b213f7820 */ /* 0x000fcc0000410000 */
[----:B------:R-:W0:Y:S02]  /*2240*/  MUFU.EX2 R63, R63 ;  /* 0x0000003f003f7308 */ /* 0x000e240000000800 */
[----:B0-----:R-:W-:-:S06]  /*2250*/  FADD.FTZ R93, R63, 1 ;  /* 0x3f8000003f5d7421 */ /* 0x001fcc0000010000 */
[----:B------:R-:W0:Y:S02]  /*2260*/  MUFU.RCP R93, R93 ;  /* 0x0000005d005d7308 */ /* 0x000e240000001000 */
[----:B0-----:R-:W-:Y:S01]  /*2270*/  FMUL.FTZ R35, R94, R93 ;  /* 0x0000005d5e237220 */ /* 0x001fe20000410000 */
[----:B------:R-:W-:-:S04]  /*2280*/  FADD.FTZ R94, -R93, 1 ;  /* 0x3f8000005d5e7421 */ /* 0x000fc80000010100 */
[----:B------:R-:W-:Y:S01]  /*2290*/  FFMA.FTZ R94, R33, R94, 1 ;  /* 0x3f800000215e7423 */ /* 0x000fe2000001005e */
[----:B------:R-:W-:Y:S01]  /*22a0*/  FFMA.FTZ R33, R32, R38, RZ ;  /* 0x0000002620217223 */ /* 0x000fe200000100ff */
[----:B------:R-:W-:Y:S01]  /*22b0*/  FADD.FTZ R32, -R56, R45 ;  /* 0x0000002d38207221 */ /* 0x000fe20000010100 */
[----:B------:R-:W-:Y:S01]  /*22c0*/  FADD.FTZ R38, RZ, R38 ;  /* 0x00000026ff267221 */ /* 0x000fe20000010000 */
[----:B------:R-:W-:Y:S01]  /*22d0*/  FMUL.FTZ R35, R35, R94 ;  /* 0x0000005e23237220 */ /* 0x000fe20000410000 */
[----:B------:R-:W-:Y:S01]  /*22e0*/  FFMA.FTZ R47, R34, R43, R33 ;  /* 0x0000002b222f7223 */ /* 0x000fe20000010021 */
[----:B------:R-:W-:Y:S01]  /*22f0*/  FMUL.FTZ R33, R32, R85 ;  /* 0x0000005520217220 */ /* 0x000fe20000410000 */
[----:B------:R-:W-:Y:S01]  /*2300*/  FADD.FTZ R45, R38, R43 ;  /* 0x0000002b262d7221 */ /* 0x000fe20000010000 */
[----:B------:R-:W-:Y:S01]  /*2310*/  FMUL.FTZ R43, R55, R43 ;  /* 0x0000002b372b7220 */ /* 0x000fe20000410000 */
[----:B------:R-:W-:Y:S01]  /*2320*/  FFMA.FTZ R47, R36, R40, R47 ;  /* 0x00000028242f7223 */ /* 0x000fe2000001002f */
[----:B------:R-:W-:-:S02]  /*2330*/  FFMA.FTZ R32, R54, R33, R52 ;  /* 0x0000002136207223 */ /* 0x000fc40000010034 */
[----:B------:R-:W-:Y:S01]  /*2340*/  FFMA.FTZ R86, R34, R43, R86 ;  /* 0x0000002b22567223 */ /* 0x000fe20000010056 */
[----:B------:R-:W-:Y:S01]  /*2350*/  FADD.FTZ R92, R43, R92 ;  /* 0x0000005c2b5c7221 */ /* 0x000fe20000010000 */
[----:B------:R-:W-:Y:S01]  /*2360*/  FMUL.FTZ R38, R32, -1.4426950216293334961 ;  /* 0xbfb8aa3b20267820 */ /* 0x000fe20000410000 */
[----:B------:R-:W-:Y:S01]  /*2370*/  SHF.L.U32 R34, R59, 0x10, RZ ;  /* 0x000000103b227819 */ /* 0x000fe200000006ff */
[----:B------:R-:W-:-:S04]  /*2380*/  FFMA.FTZ R47, R44, R35, R47 ;  /* 0x000000232c2f7223 */ /* 0x000fc8000001002f */
[----:B------:R-:W0:Y:S02]  /*2390*/  MUFU.EX2 R38, R38 ;  /* 0x0000002600267308 */ /* 0x000e240000000800 */
[----:B0-----:R-:W-:Y:S01]  /*23a0*/  FADD.FTZ R63, R38, 1 ;  /* 0x3f800000263f7421 */ /* 0x001fe20000010000 */
[----:B------:R-:W-:-:S05]  /*23b0*/  SHF.L.U32 R38, R72, 0x10, RZ ;  /* 0x0000001048267819 */ /* 0x000fca00000006ff */
[----:B------:R-:W0:Y:S02]  /*23c0*/  MUFU.RCP R63, R63 ;  /* 0x0000003f003f7308 */ /* 0x000e240000001000 */
[----:B0-----:R-:W-:Y:S01]  /*23d0*/  FADD.FTZ R43, -R63, 1 ;  /* 0x3f8000003f2b7421 */ /* 0x001fe20000010100 */
[----:B------:R-:W-:-:S03]  /*23e0*/  FMUL.FTZ R34, R34, R63 ;  /* 0x0000003f22227220 */ /* 0x000fc60000410000 */
[----:B------:R-:W-:-:S04]  /*23f0*/  FFMA.FTZ R43, R32, R43, 1 ;  /* 0x3f800000202b7423 */ /* 0x000fc8000001002b */
[----:B------:R-:W-:Y:S01]  /*2400*/  FMUL.FTZ R34, R34, R43 ;  /* 0x0000002b22227220 */ /* 0x000fe20000410000 */
[----:B------:R-:W-:-:S05]  /*2410*/  SHF.L.U32 R43, R71, 0x10, RZ ;  /* 0x00000010472b7819 */ /* 0x000fca00000006ff */
[----:B------:R-:W-:Y:S01]  /*2420*/  FADD.FTZ R32, -R56, R43 ;  /* 0x0000002b38207221 */ /* 0x000fe20000010100 */
[----:B------:R-:W-:Y:S01]  /*2430*/  FADD.FTZ R43, R62, R41 ;  /* 0x000000293e2b7221 */ /* 0x000fe20000010000 */
[-C--:B------:R-:W-:Y:S01]  /*2440*/  FFMA.FTZ R62, R37, R41.reuse, R46 ;  /* 0x00000029253e7223 */ /* 0x080fe2000001002e */
[----:B------:R-:W-:Y:S01]  /*2450*/  FMUL.FTZ R41, R54, R41 ;  /* 0x0000002936297220 */ /* 0x000fe20000410000 */
[----:B------:R-:W-:Y:S01]  /*2460*/  FMUL.FTZ R32, R32, R85 ;  /* 0x0000005520207220 */ /* 0x000fe20000410000 */
[----:B------:R-:W-:Y:S01]  /*2470*/  FADD.FTZ R43, R43, R42 ;  /* 0x0000002a2b2b7221 */ /* 0x000fe20000010000 */
[----:B------:R-:W-:Y:S01]  /*2480*/  FFMA.FTZ R62, R39, R42, R62 ;  /* 0x0000002a273e7223 */ /* 0x000fe2000001003e */
[----:B------:R-:W-:Y:S01]  /*2490*/  FFMA.FTZ R86, R37, R41, R86 ;  /* 0x0000002925567223 */ /* 0x000fe20000010056 */
[C---:B------:R-:W-:Y:S01]  /*24a0*/  FFMA.FTZ R37, R55.reuse, R32, R53 ;  /* 0x0000002037257223 */ /* 0x040fe20000010035 */
[----:B------:R-:W-:Y:S01]  /*24b0*/  FADD.FTZ R92, R92, R41 ;  /* 0x000000295c5c7221 */ /* 0x000fe20000010000 */
[----:B------:R-:W-:Y:S01]  /*24c0*/  FMUL.FTZ R41, R55, R40 ;  /* 0x0000002837297220 */ /* 0x000fe20000410000 */
[----:B------:R-:W-:Y:S01]  /*24d0*/  FFMA.FTZ R62, R33, R34, R62 ;  /* 0x00000022213e7223 */ /* 0x000fe2000001003e */
[----:B------:R-:W-:-:S02]  /*24e0*/  FMUL.FTZ R46, R37, -1.4426950216293334961 ;  /* 0xbfb8aa3b252e7820 */ /* 0x000fc40000410000 */
[----:B------:R-:W-:Y:S01]  /*24f0*/  FFMA.FTZ R86, R36, R41, R86 ;  /* 0x0000002924567223 */ /* 0x000fe20000010056 */
[----:B------:R-:W-:-:S03]  /*2500*/  FADD.FTZ R92, R41, R92 ;  /* 0x0000005c295c7221 */ /* 0x000fc60000010000 */
[----:B------:R-:W0:Y:S02]  /*2510*/  MUFU.EX2 R46, R46 ;  /* 0x0000002e002e7308 */ /* 0x000e240000000800 */
[----:B0-----:R-:W-:Y:S01]  /*2520*/  FADD.FTZ R63, R46, 1 ;  /* 0x3f8000002e3f7421 */ /* 0x001fe20000010000 */
[----:B------:R-:W-:-:S05]  /*2530*/  FADD.FTZ R46, R45, R40 ;  /* 0x000000282d2e7221 */ /* 0x000fca0000010000 */
[----:B------:R-:W0:Y:S02]  /*2540*/  MUFU.RCP R63, R63 ;  /* 0x0000003f003f7308 */ /* 0x000e240000001000 */
[----:B0-----:R-:W-:Y:S01]  /*2550*/  FADD.FTZ R94, -R63, 1 ;  /* 0x3f8000003f5e7421 */ /* 0x001fe20000010100 */
[----:B------:R-:W-:-:S03]  /*2560*/  FMUL.FTZ R38, R38, R63 ;  /* 0x0000003f26267220 */ /* 0x000fc60000410000 */
[----:B------:R-:W-:-:S04]  /*2570*/  FFMA.FTZ R37, R37, R94, 1 ;  /* 0x3f80000025257423 */ /* 0x000fc8000001005e */
[----:B------:R-:W-:Y:S01]  /*2580*/  FMUL.FTZ R38, R38, R37 ;  /* 0x0000002526267220 */ /* 0x000fe20000410000 */
[----:B------:R-:W-:-:S03]  /*2590*/  SHF.L.U32 R37, R60, 0x10, RZ ;  /* 0x000000103c257819 */ /* 0x000fc600000006ff */
[----:B------:R-:W-:Y:S02]  /*25a0*/  FFMA.FTZ R47, R32, R38, R47 ;  /* 0x00000026202f7223 */ /* 0x000fe4000001002f */
[----:B------:R-:W-:-:S04]  /*25b0*/  FADD.FTZ R94, -R56, R37 ;  /* 0x00000025385e7221 */ /* 0x000fc80000010100 */
[----:B------:R-:W-:Y:S01]  /*25c0*/  FMUL.FTZ R37, R94, R85 ;  /* 0x000000555e257220 */ /* 0x000fe20000410000 */
[----:B------:R-:W-:-:S03]  /*25d0*/  SHF.L.U32 R94, R61, 0x10, RZ ;  /* 0x000000103d5e7819 */ /* 0x000fc600000006ff */
[----:B------:R-:W-:-:S04]  /*25e0*/  FFMA.FTZ R36, R54, R37, R52 ;  /* 0x0000002536247223 */ /* 0x000fc80000010034 */
[----:B------:R-:W-:-:S06]  /*25f0*/  FMUL.FTZ R40, R36, -1.4426950216293334961 ;  /* 0xbfb8aa3b24287820 */ /* 0x000fcc0000410000 */
[----:B------:R-:W0:Y:S02]  /*2600*/  MUFU.EX2 R40, R40 ;  /* 0x0000002800287308 */ /* 0x000e240000000800 */
[----:B0-----:R-:W-:-:S06]  /*2610*/  FADD.FTZ R45, R40, 1 ;  /* 0x3f800000282d7421 */ /* 0x001fcc0000010000 */
[----:B------:R-:W0:Y:S02]  /*2620*/  MUFU.RCP R45, R45 ;  /* 0x0000002d002d7308 */ /* 0x000e240000001000 */
[----:B0-----:R-:W-:Y:S01]  /*2630*/  FADD.FTZ R63, -R45, 1 ;  /* 0x3f8000002d3f7421 */ /* 0x001fe20000010100 */
[----:B------:R-:W-:Y:S01]  /*2640*/  FMUL.FTZ R41, R94, R45 ;  /* 0x0000002d5e297220 */ /* 0x000fe20000410000 */
[----:B------:R-:W-:Y:S02]  /*2650*/  FADD.FTZ R45, R46, R35 ;  /* 0x000000232e2d7221 */ /* 0x000fe40000010000 */
[----:B------:R-:W-:-:S04]  /*2660*/  FFMA.FTZ R36, R36, R63, 1 ;  /* 0x3f80000024247423 */ /* 0x000fc8000001003f */
[----:B------:R-:W-:Y:S01]  /*2670*/  FMUL.FTZ R36, R41, R36 ;  /* 0x0000002429247220 */ /* 0x000fe20000410000 */
[----:B------:R-:W-:-:S03]  /*2680*/  SHF.L.U32 R41, R73, 0x10, RZ ;  /* 0x0000001049297819 */ /* 0x000fc600000006ff */
[----:B------:R-:W-:Y:S02]  /*2690*/  FFMA.FTZ R62, R37, R36, R62 ;  /* 0x00000024253e7223 */ /* 0x000fe4000001003e */
[----:B------:R-:W-:Y:S01]  /*26a0*/  FADD.FTZ R94, -R56, R41 ;  /* 0x00000029385e7221 */ /* 0x000fe20000010100 */
[----:B------:R-:W-:-:S03]  /*26b0*/  FMUL.FTZ R41, R54, R42 ;  /* 0x0000002a36297220 */ /* 0x000fc60000410000 */
[----:B------:R-:W-:Y:S01]  /*26c0*/  FMUL.FTZ R40, R94, R85 ;  /* 0x000000555e287220 */ /* 0x000fe20000410000 */
[----:B------:R-:W-:Y:S01]  /*26d0*/  FFMA.FTZ R86, R39, R41, R86 ;  /* 0x0000002927567223 */ /* 0x000fe20000010056 */
[----:B------:R-:W-:Y:S01]  /*26e0*/  SHF.L.U32 R94, R74, 0x10, RZ ;  /* 0x000000104a5e7819 */ /* 0x000fe200000006ff */
[----:B------:R-:W-:Y:S01]  /*26f0*/  FADD.FTZ R92, R92, R41 ;  /* 0x000000295c5c7221 */ /* 0x000fe20000010000 */
[----:B------:R-:W-:-:S04]  /*2700*/  FFMA.FTZ R39, R55, R40, R53 ;  /* 0x0000002837277223 */ /* 0x000fc80000010035 */
[----:B------:R-:W-:-:S06]  /*2710*/  FMUL.FTZ R42, R39, -1.4426950216293334961 ;  /* 0xbfb8aa3b272a7820 */ /* 0x000fcc0000410000 */
[----:B------:R-:W0:Y:S02]  /*2720*/  MUFU.EX2 R42, R42 ;  /* 0x0000002a002a7308 */ /* 0x000e240000000800 */
[----:B0-----:R-:W-:-:S06]  /*2730*/  FADD.FTZ R63, R42, 1 ;  /* 0x3f8000002a3f7421 */ /* 0x001fcc0000010000 */
[----:B------:R-:W0:Y:S02]  /*2740*/  MUFU.RCP R63, R63 ;  /* 0x0000003f003f7308 */ /* 0x000e240000001000 */
[----:B0-----:R-:W-:Y:S01]  /*2750*/  FMUL.FTZ R41, R94, R63 ;  /* 0x0000003f5e297220 */ /* 0x001fe20000410000 */
[----:B------:R-:W-:-:S04]  /*2760*/  FADD.FTZ R94, -R63, 1 ;  /* 0x3f8000003f5e7421 */ /* 0x000fc80000010100 */
        /* <DEDUP_REMOVED lines=8> */
[----:B------:R-:W-:Y:S01]  /*27f0*/  FADD.FTZ R92, R41, R92 ;  /* 0x0000005c295c7221 */ /* 0x000fe20000010000 */
[----:B------:R-:W-:Y:S01]  /*2800*/  SHF.L.U32 R41, R65, 0x10, RZ ;  /* 0x0000001041297819 */ /* 0x000fe200000006ff */
[----:B------:R-:W-:-:S04]  /*2810*/  FFMA.FTZ R42, R54, R35, R52 ;  /* 0x00000023362a7223 */ /* 0x000fc80000010034 */
[----:B------:R-:W-:-:S06]  /*2820*/  FMUL.FTZ R44, R42, -1.4426950216293334961 ;  /* 0xbfb8aa3b2a2c7820 */ /* 0x000fcc0000410000 */
[----:B------:R-:W0:Y:S02]  /*2830*/  MUFU.EX2 R44, R44 ;  /* 0x0000002c002c7308 */ /* 0x000e240000000800 */
[----:B0-----:R-:W-:-:S06]  /*2840*/  FADD.FTZ R46, R44, 1 ;  /* 0x3f8000002c2e7421 */ /* 0x001fcc0000010000 */
[----:B------:R-:W0:Y:S02]  /*2850*/  MUFU.RCP R46, R46 ;  /* 0x0000002e002e7308 */ /* 0x000e240000001000 */
[----:B0-----:R-:W-:Y:S01]  /*2860*/  FADD.FTZ R63, -R46, 1 ;  /* 0x3f8000002e3f7421 */ /* 0x001fe20000010100 */
[----:B------:R-:W-:-:S03]  /*2870*/  FMUL.FTZ R41, R41, R46 ;  /* 0x0000002e29297220 */ /* 0x000fc60000410000 */
[----:B------:R-:W-:Y:S01]  /*2880*/  FFMA.FTZ R42, R42, R63, 1 ;  /* 0x3f8000002a2a7423 */ /* 0x000fe2000001003f */
[----:B------:R-:W-:-:S03]  /*2890*/  SHF.L.U32 R63, R75, 0x10, RZ ;  /* 0x000000104b3f7819 */ /* 0x000fc600000006ff */
[----:B------:R-:W-:Y:S02]  /*28a0*/  FMUL.FTZ R41, R41, R42 ;  /* 0x0000002a29297220 */ /* 0x000fe40000410000 */
[----:B------:R-:W-:Y:S01]  /*28b0*/  FADD.FTZ R42, -R56, R63 ;  /* 0x0000003f382a7221 */ /* 0x000fe20000010100 */
[----:B------:R-:W-:Y:S01]  /*28c0*/  FADD.FTZ R63, R43, R34 ;  /* 0x000000222b3f7221 */ /* 0x000fe20000010000 */
[----:B------:R-:W-:Y:S01]  /*28d0*/  FMUL.FTZ R43, R54, R34 ;  /* 0x00000022362b7220 */ /* 0x000fe20000410000 */
[----:B------:R-:W-:Y:S01]  /*28e0*/  FFMA.FTZ R62, R35, R41, R62 ;  /* 0x00000029233e7223 */ /* 0x000fe2000001003e */
[----:B------:R-:W-:Y:S02]  /*28f0*/  FMUL.FTZ R34, R42, R85 ;  /* 0x000000552a227220 */ /* 0x000fe40000410000 */
[----:B------:R-:W-:Y:S01]  /*2900*/  FFMA.FTZ R86, R33, R43, R86 ;  /* 0x0000002b21567223 */ /* 0x000fe20000010056 */
[----:B------:R-:W-:Y:S01]  /*2910*/  FADD.FTZ R92, R92, R43 ;  /* 0x0000002b5c5c7221 */ /* 0x000fe20000010000 */
[----:B------:R-:W-:Y:S01]  /*2920*/  FFMA.FTZ R33, R55, R34, R53 ;  /* 0x0000002237217223 */ /* 0x000fe20000010035 */
[----:B------:R-:W-:-:S03]  /*2930*/  SHF.L.U32 R43, R76, 0x10, RZ ;  /* 0x000000104c2b7819 */ /* 0x000fc600000006ff */
[----:B------:R-:W-:-:S06]  /*2940*/  FMUL.FTZ R42, R33, -1.4426950216293334961 ;  /* 0xbfb8aa3b212a7820 */ /* 0x000fcc0000410000 */
[----:B------:R-:W0:Y:S02]  /*2950*/  MUFU.EX2 R42, R42 ;  /* 0x0000002a002a7308 */ /* 0x000e240000000800 */
[----:B0-----:R-:W-:Y:S01]  /*2960*/  FADD.FTZ R44, R42, 1 ;  /* 0x3f8000002a2c7421 */ /* 0x001fe20000010000 */
[----:B------:R-:W-:Y:S01]  /*2970*/  FADD.FTZ R42, R45, R38 ;  /* 0x000000262d2a7221 */ /* 0x000fe20000010000 */
[----:B------:R-:W-:-:S03]  /*2980*/  FMUL.FTZ R45, R55, R38 ;  /* 0x00000026372d7220 */ /* 0x000fc60000410000 */
[----:B------:R-:W-:Y:S01]  /*2990*/  FADD.FTZ R42, R42, R39 ;  /* 0x000000272a2a7221 */ /* 0x000fe20000010000 */
[----:B------:R-:W0:Y:S01]  /*29a0*/  MUFU.RCP R44, R44 ;  /* 0x0000002c002c7308 */ /* 0x000e220000001000 */
[----:B------:R-:W-:Y:S01]  /*29b0*/  FFMA.FTZ R86, R32, R45, R86 ;  /* 0x0000002d20567223 */ /* 0x000fe20000010056 */
[----:B------:R-:W-:Y:S01]  /*29c0*/  FADD.FTZ R92, R45, R92 ;  /* 0x0000005c2d5c7221 */ /* 0x000fe20000010000 */
[----:B------:R-:W-:Y:S01]  /*29d0*/  SHF.L.U32 R45, R69, 0x10, RZ ;  /* 0x00000010452d7819 */ /* 0x000fe200000006ff */
[----:B------:R-:W-:Y:S01]  /*29e0*/  FMUL.FTZ R39, R55, R39 ;  /* 0x0000002737277220 */ /* 0x000fe20000410000 */
[----:B0-----:R-:W-:Y:S01]  /*29f0*/  FADD.FTZ R46, -R44, 1 ;  /* 0x3f8000002c2e7421 */ /* 0x001fe20000010100 */
[----:B------:R-:W-:-:S03]  /*2a00*/  FMUL.FTZ R43, R43, R44 ;  /* 0x0000002c2b2b7220 */ /* 0x000fc60000410000 */
[----:B------:R-:W-:-:S04]  /*2a10*/  FFMA.FTZ R46, R33, R46, 1 ;  /* 0x3f800000212e7423 */ /* 0x000fc8000001002e */
[----:B------:R-:W-:Y:S01]  /*2a20*/  FMUL.FTZ R33, R43, R46 ;  /* 0x0000002e2b217220 */ /* 0x000fe20000410000 */
[----:B------:R-:W-:-:S03]  /*2a30*/  SHF.L.U32 R43, R68, 0x10, RZ ;  /* 0x00000010442b7819 */ /* 0x000fc600000006ff */
[----:B------:R-:W-:Y:S01]  /*2a40*/  FFMA.FTZ R47, R34, R33, R47 ;  /* 0x00000021222f7223 */ /* 0x000fe2000001002f */
[----:B------:R-:W-:Y:S01]  /*2a50*/  FADD.FTZ R42, R42, R33 ;  /* 0x000000212a2a7221 */ /* 0x000fe20000010000 */
[----:B------:R-:W-:-:S04]  /*2a60*/  FADD.FTZ R46, -R56, R43 ;  /* 0x0000002b382e7221 */ /* 0x000fc80000010100 */
[----:B------:R-:W-:-:S04]  /*2a70*/  FMUL.FTZ R43, R46, R85 ;  /* 0x000000552e2b7220 */ /* 0x000fc80000410000 */
        /* <DEDUP_REMOVED lines=8> */
[----:B------:R-:W-:-:S03]  /*2b00*/  FADD.FTZ R32, R63, R36 ;  /* 0x000000243f207221 */ /* 0x000fc60000010000 */
[----:B------:R-:W-:Y:S01]  /*2b10*/  FMUL.FTZ R38, R38, R45 ;  /* 0x0000002d26267220 */ /* 0x000fe20000410000 */
[----:B------:R-:W-:-:S05]  /*2b20*/  SHF.L.U32 R45, R77, 0x10, RZ ;  /* 0x000000104d2d7819 */ /* 0x000fca00000006ff */
[----:B------:R-:W-:Y:S01]  /*2b30*/  FADD.FTZ R94, -R56, R45 ;  /* 0x0000002d385e7221 */ /* 0x000fe20000010100 */
[----:B------:R-:W-:-:S03]  /*2b40*/  FMUL.FTZ R45, R54, R36 ;  /* 0x00000024362d7220 */ /* 0x000fc60000410000 */
[----:B------:R-:W-:Y:S01]  /*2b50*/  FMUL.FTZ R94, R94, R85 ;  /* 0x000000555e5e7220 */ /* 0x000fe20000410000 */
[----:B------:R-:W-:Y:S01]  /*2b60*/  FFMA.FTZ R86, R37, R45, R86 ;  /* 0x0000002d25567223 */ /* 0x000fe20000010056 */
[----:B------:R-:W-:Y:S01]  /*2b70*/  FADD.FTZ R92, R92, R45 ;  /* 0x0000002d5c5c7221 */ /* 0x000fe20000010000 */
[----:B------:R-:W-:Y:S01]  /*2b80*/  SHF.L.U32 R45, R78, 0x10, RZ ;  /* 0x000000104e2d7819 */ /* 0x000fe200000006ff */
[----:B------:R-:W-:Y:S01]  /*2b90*/  FFMA.FTZ R36, R55, R94, R53 ;  /* 0x0000005e37247223 */ /* 0x000fe20000010035 */
[----:B------:R-:W-:Y:S01]  /*2ba0*/  FFMA.FTZ R86, R40, R39, R86 ;  /* 0x0000002728567223 */ /* 0x000fe20000010056 */
[----:B------:R-:W-:Y:S01]  /*2bb0*/  FADD.FTZ R92, R39, R92 ;  /* 0x0000005c275c7221 */ /* 0x000fe20000010000 */
[----:B------:R-:W-:Y:S01]  /*2bc0*/  FMUL.FTZ R39, R54, R41 ;  /* 0x0000002936277220 */ /* 0x000fe20000410000 */
[----:B------:R-:W-:-:S03]  /*2bd0*/  FMUL.FTZ R37, R36, -1.4426950216293334961 ;  /* 0xbfb8aa3b24257820 */ /* 0x000fc60000410000 */
[----:B------:R-:W-:-:S03]  /*2be0*/  FADD.FTZ R92, R92, R39 ;  /* 0x000000275c5c7221 */ /* 0x000fc60000010000 */
[----:B------:R-:W0:Y:S02]  /*2bf0*/  MUFU.EX2 R37, R37 ;  /* 0x0000002500257308 */ /* 0x000e240000000800 */
[----:B0-----:R-:W-:Y:S01]  /*2c00*/  FADD.FTZ R44, R37, 1 ;  /* 0x3f800000252c7421 */ /* 0x001fe20000010000 */
[----:B------:R-:W-:Y:S01]  /*2c10*/  FADD.FTZ R37, R32, R41 ;  /* 0x0000002920257221 */ /* 0x000fe20000010000 */
[----:B------:R-:W-:Y:S01]  /*2c20*/  FFMA.FTZ R41, R35, R39, R86 ;  /* 0x0000002723297223 */ /* 0x000fe20000010056 */
[----:B------:R-:W-:-:S03]  /*2c30*/  FMUL.FTZ R35, R55, R33 ;  /* 0x0000002137237220 */ /* 0x000fc60000410000 */
[----:B------:R-:W0:Y:S01]  /*2c40*/  MUFU.RCP R44, R44 ;  /* 0x0000002c002c7308 */ /* 0x000e220000001000 */
[----:B------:R-:W-:Y:S01]  /*2c50*/  FFMA.FTZ R32, R34, R35, R41 ;  /* 0x0000002322207223 */ /* 0x000fe20000010029 */
[----:B------:R-:W-:Y:S01]  /*2c60*/  FADD.FTZ R92, R35, R92 ;  /* 0x0000005c235c7221 */ /* 0x000fe20000010000 */
[----:B------:R-:W-:Y:S01]  /*2c70*/  FMUL.FTZ R35, R54, R38 ;  /* 0x0000002636237220 */ /* 0x000fe20000410000 */
[----:B------:R-:W-:Y:S01]  /*2c80*/  FADD.FTZ R34, R37, R38 ;  /* 0x0000002625227221 */ /* 0x000fe20000010000 */
[----:B0-----:R-:W-:Y:S01]  /*2c90*/  FADD.FTZ R63, -R44, 1 ;  /* 0x3f8000002c3f7421 */ /* 0x001fe20000010100 */
[----:B------:R-:W-:-:S03]  /*2ca0*/  FMUL.FTZ R45, R45, R44 ;  /* 0x0000002c2d2d7220 */ /* 0x000fc60000410000 */
[----:B------:R-:W-:-:S04]  /*2cb0*/  FFMA.FTZ R36, R36, R63, 1 ;  /* 0x3f80000024247423 */ /* 0x000fc8000001003f */
[----:B------:R-:W-:Y:S01]  /*2cc0*/  FMUL.FTZ R46, R45, R36 ;  /* 0x000000242d2e7220 */ /* 0x000fe20000410000 */
[C---:B------:R-:W-:Y:S01]  /*2cd0*/  FFMA.FTZ R45, R43.reuse, R35, R32 ;  /* 0x000000232b2d7223 */ /* 0x040fe20000010020 */
[----:B------:R-:W-:Y:S01]  /*2ce0*/  FADD.FTZ R35, R92, R35 ;  /* 0x000000235c237221 */ /* 0x000fe20000010000 */
[----:B------:R-:W-:Y:S01]  /*2cf0*/  FFMA.FTZ R32, R43, R38, R62 ;  /* 0x000000262b207223 */ /* 0x000fe2000001003e */
[-C--:B------:R-:W-:Y:S01]  /*2d00*/  FMUL.FTZ R36, R55, R46.reuse ;  /* 0x0000002e37247220 */ /* 0x080fe20000410000 */
[----:B------:R-:W-:-:S03]  /*2d10*/  FFMA.FTZ R33, R94, R46, R47 ;  /* 0x0000002e5e217223 */ /* 0x000fc6000001002f */
[----:B------:R-:W-:Y:S01]  /*2d20*/  FFMA.FTZ R45, R94, R36, R45 ;  /* 0x000000245e2d7223 */ /* 0x000fe2000001002d */
[----:B------:R-:W-:Y:S01]  /*2d30*/  FADD.FTZ R36, R36, R35 ;  /* 0x0000002324247221 */ /* 0x000fe20000010000 */
[----:B------:R-:W-:-:S07]  /*2d40*/  FADD.FTZ R35, R42, R46 ;  /* 0x0000002e2a237221 */ /* 0x000fce0000010000 */
.L_x_3:
[----:B------:R-:W-:Y:S01]  /*2d50*/  MOV R38, R36 ;  /* 0x0000002400267202 */ /* 0x000fe20000000f00 */
[----:B------:R-:W-:Y:S01]  /*2d60*/  STS.128 [R13], R32 ;  /* 0x000000200d007388 */ /* 0x000fe20000000c00 */
[C---:B------:R-:W-:Y:S01]  /*2d70*/  ISETP.GT.AND P0, PT, R5.reuse, 0x1e, PT ;  /* 0x0000001e0500780c */ /* 0x040fe20003f04270 */
[----:B------:R-:W-:Y:S01]  /*2d80*/  BSSY.RECONVERGENT B0, `(.L_x_4) ;  /* 0x0000021000007945 */ /* 0x000fe20003800200 */
[C---:B------:R-:W-:Y:S01]  /*2d90*/  ISETP.GT.AND P6, PT, R5.reuse, 0xf, PT ;  /* 0x0000000f0500780c */ /* 0x040fe20003fc4270 */
[----:B------:R-:W0:Y:S01]  /*2da0*/  SHFL.DOWN PT, R36, R45, 0x1, 0x1f ;  /* 0x08201f002d247f89 */ /* 0x000e2200000e0000 */
[----:B------:R-:W-:Y:S02]  /*2db0*/  ISETP.GT.AND P5, PT, R5, 0x17, PT ;  /* 0x000000170500780c */ /* 0x000fe40003fa4270 */
[----:B------:R-:W-:Y:S01]  /*2dc0*/  ISETP.NE.AND P2, PT, R2, RZ, PT ;  /* 0x000000ff0200720c */ /* 0x000fe20003f45270 */
[----:B------:R-:W1:Y:S01]  /*2dd0*/  SHFL.DOWN PT, R37, R38, 0x1, 0x1f ;  /* 0x08201f0026257f89 */ /* 0x000e6200000e0000 */
[----:B------:R-:W-:-:S05]  /*2de0*/  ISETP.GE.U32.AND P4, PT, R4, 0x2, PT ;  /* 0x000000020400780c */ /* 0x000fca0003f86070 */
[----:B0-----:R-:W-:Y:S01]  /*2df0*/  @!P0 FADD.FTZ R45, R36, R45 ;  /* 0x0000002d242d8221 */ /* 0x001fe20000010000 */
[----:B-1----:R-:W-:-:S04]  /*2e00*/  @!P0 FADD.FTZ R38, R37, R38 ;  /* 0x0000002625268221 */ /* 0x002fc80000010000 */
[----:B------:R-:W0:Y:S01]  /*2e10*/  SHFL.DOWN PT, R36, R45, 0x2, 0x1f ;  /* 0x08401f002d247f89 */ /* 0x000e2200000e0000 */
[----:B------:R-:W-:-:S03]  /*2e20*/  ISETP.GT.AND P0, PT, R5, 0x1d, PT ;  /* 0x0000001d0500780c */ /* 0x000fc60003f04270 */
[----:B------:R-:W1:Y:S10]  /*2e30*/  SHFL.DOWN PT, R37, R38, 0x2, 0x1f ;  /* 0x08401f0026257f89 */ /* 0x000e7400000e0000 */
        /* <DEDUP_REMOVED lines=8> */
[----:B------:R-:W-:-:S03]  /*2ec0*/  ISETP.GT.U32.AND P0, PT, R2, 0x37, PT ;  /* 0x000000370200780c */ /* 0x000fc60003f04070 */
[----:B------:R-:W1:Y:S01]  /*2ed0*/  SHFL.DOWN PT, R37, R38, 0x8, 0x1f ;  /* 0x09001f0026257f89 */ /* 0x000e6200000e0000 */
[----:B0-----:R-:W-:Y:S01]  /*2ee0*/  FADD.FTZ R36, R45, R36 ;  /* 0x000000242d247221 */ /* 0x001fe20000010000 */
[----:B-1----:R-:W-:-:S04]  /*2ef0*/  FADD.FTZ R37, R38, R37 ;  /* 0x0000002526257221 */ /* 0x002fc80000010000 */
[----:B------:R-:W-:Y:S02]  /*2f00*/  FSEL R62, R45, R36, P5 ;  /* 0x000000242d3e7208 */ /* 0x000fe40002800000 */
[----:B------:R-:W-:-:S03]  /*2f10*/  FSEL R63, R38, R37, P5 ;  /* 0x00000025263f7208 */ /* 0x000fc60002800000 */
[----:B------:R0:W1:Y:S04]  /*2f20*/  SHFL.DOWN PT, R39, R62, 0x10, 0x1f ;  /* 0x0a001f003e277f89 */ /* 0x00006800000e0000 */
[----:B------:R0:W2:Y:S01]  /*2f30*/  SHFL.DOWN PT, R38, R63, 0x10, 0x1f ;  /* 0x0a001f003f267f89 */ /* 0x0000a200000e0000 */
[----:B------:R-:W-:Y:S05]  /*2f40*/  @P6 BRA `(.L_x_5) ;  /* 0x0000000000106947 */ /* 0x000fea0003800000 */
[----:B------:R-:W-:Y:S01]  /*2f50*/  ISETP.NE.AND P5, PT, R5, RZ, PT ;  /* 0x000000ff0500720c */ /* 0x000fe20003fa5270 */
[----:B01----:R-:W-:Y:S01]  /*2f60*/  FADD.FTZ R62, R36, R39 ;  /* 0x00000027243e7221 */ /* 0x003fe20000010000 */
[----:B--2---:R-:W-:-:S11]  /*2f70*/  FADD.FTZ R63, R37, R38 ;  /* 0x00000026253f7221 */ /* 0x004fd60000010000 */
[----:B------:R3:W-:Y:S02]  /*2f80*/  @!P5 STS.64 [R9+UR5+0x10], R62 ;  /* 0x0000103e0900d988 */ /* 0x0007e40008000a05 */
.L_x_5:
[----:B------:R-:W-:Y:S05]  /*2f90*/  BSYNC.RECONVERGENT B0 ;  /* 0x0000000000007941 */ /* 0x000fea0003800200 */
.L_x_4:
[----:B------:R-:W-:Y:S06]  /*2fa0*/  BAR.SYNC.DEFER_BLOCKING 0x0 ;  /* 0x0000000000007b1d */ /* 0x000fec0000010000 */
[----:B------:R-:W-:Y:S04]  /*2fb0*/  BSSY.RECONVERGENT B0, `(.L_x_6) ;  /* 0x0000026000007945 */ /* 0x000fe80003800200 */
[----:B------:R-:W-:Y:S05]  /*2fc0*/  @P2 BRA `(.L_x_7) ;  /* 0x0000000000902947 */ /* 0x000fea0003800000 */
[----:B------:R-:W4:Y:S01]  /*2fd0*/  S2UR UR7, SR_CgaCtaId ;  /* 0x00000000000779c3 */ /* 0x000f220000008800 */
[----:B------:R-:W-:Y:S02]  /*2fe0*/  UMOV UR6, 0x400 ;  /* 0x0000040000067882 */ /* 0x000fe40000000000 */
[----:B----4-:R-:W-:-:S09]  /*2ff0*/  ULEA UR6, UR7, UR6, 0x18 ;  /* 0x0000000607067291 */ /* 0x010fd2000f8ec0ff */
[----:B------:R-:W4:Y:S04]  /*3000*/  LDS.64 R36, [UR6+0x18] ;  /* 0x00001806ff247984 */ /* 0x000f280008000a00 */
[----:B------:R-:W5:Y:S04]  /*3010*/  LDS.128 R40, [UR6+0x20] ;  /* 0x00002006ff287984 */ /* 0x000f680008000c00 */
[----:B------:R-:W5:Y:S01]  /*3020*/  LDS.128 R44, [UR6+0x30] ;  /* 0x00003006ff2c7984 */ /* 0x000f620008000c00 */
[----:B----4-:R-:W-:Y:S01]  /*3030*/  FADD.FTZ R93, R62, R36 ;  /* 0x000000243e5d7221 */ /* 0x010fe20000010000 */
[----:B0--3--:R-:W-:-:S02]  /*3040*/  FADD.FTZ R62, R63, R37 ;  /* 0x000000253f3e7221 */ /* 0x009fc40000010000 */
[----:B-12---:R-:W0:Y:S01]  /*3050*/  LDS.128 R36, [UR6+0x40] ;  /* 0x00004006ff247984 */ /* 0x006e220008000c00 */
[----:B-----5:R-:W-:Y:S01]  /*3060*/  FADD.FTZ R93, R93, R40 ;  /* 0x000000285d5d7221 */ /* 0x020fe20000010000 */
[----:B------:R-:W-:-:S03]  /*3070*/  FADD.FTZ R62, R62, R41 ;  /* 0x000000293e3e7221 */ /* 0x000fc60000010000 */
[----:B------:R-:W-:Y:S01]  /*3080*/  FADD.FTZ R93, R93, R42 ;  /* 0x0000002a5d5d7221 */ /* 0x000fe20000010000 */
[----:B------:R-:W-:Y:S02]  /*3090*/  FADD.FTZ R62, R62, R43 ;  /* 0x0000002b3e3e7221 */ /* 0x000fe40000010000 */
[----:B------:R-:W-:Y:S01]  /*30a0*/  LDS.128 R40, [UR6+0x60] ;  /* 0x00006006ff287984 */ /* 0x000fe20008000c00 */
[----:B------:R-:W-:Y:S01]  /*30b0*/  FADD.FTZ R93, R93, R44 ;  /* 0x0000002c5d5d7221 */ /* 0x000fe20000010000 */
[----:B------:R-:W-:-:S03]  /*30c0*/  FADD.FTZ R62, R62, R45 ;  /* 0x0000002d3e3e7221 */ /* 0x000fc60000010000 */
[----:B------:R-:W-:Y:S01]  /*30d0*/  FADD.FTZ R93, R93, R46 ;  /* 0x0000002e5d5d7221 */ /* 0x000fe20000010000 */
[----:B------:R-:W-:Y:S02]  /*30e0*/  FADD.FTZ R62, R62, R47 ;  /* 0x0000002f3e3e7221 */ /* 0x000fe40000010000 */
[----:B------:R-:W1:Y:S01]  /*30f0*/  LDS.128 R44, [UR6+0x50] ;  /* 0x00005006ff2c7984 */ /* 0x000e620008000c00 */
[----:B0-----:R-:W-:Y:S01]  /*3100*/  FADD.FTZ R93, R93, R36 ;  /* 0x000000245d5d7221 */ /* 0x001fe20000010000 */
[----:B------:R-:W-:-:S03]  /*3110*/  FADD.FTZ R62, R62, R37 ;  /* 0x000000253e3e7221 */ /* 0x000fc60000010000 */
[----:B------:R-:W-:Y:S01]  /*3120*/  FADD.FTZ R93, R93, R38 ;  /* 0x000000265d5d7221 */ /* 0x000fe20000010000 */
[----:B------:R-:W-:Y:S02]  /*3130*/  FADD.FTZ R62, R62, R39 ;  /* 0x000000273e3e7221 */ /* 0x000fe40000010000 */
[----:B------:R-:W0:Y:S01]  /*3140*/  LDS.128 R36, [UR6+0x70] ;  /* 0x00007006ff247984 */ /* 0x000e220008000c00 */
[----:B-1----:R-:W-:Y:S01]  /*3150*/  FADD.FTZ R93, R93, R44 ;  /* 0x0000002c5d5d7221 */ /* 0x002fe20000010000 */
[----:B------:R-:W-:-:S03]  /*3160*/  FADD.FTZ R62, R62, R45 ;  /* 0x0000002d3e3e7221 */ /* 0x000fc60000010000 */
[----:B------:R-:W-:Y:S01]  /*3170*/  FADD.FTZ R93, R93, R46 ;  /* 0x0000002e5d5d7221 */ /* 0x000fe20000010000 */
[----:B------:R-:W-:-:S03]  /*3180*/  FADD.FTZ R62, R62, R47 ;  /* 0x0000002f3e3e7221 */ /* 0x000fc60000010000 */
[----:B------:R-:W-:Y:S01]  /*3190*/  FADD.FTZ R93, R93, R40 ;  /* 0x000000285d5d7221 */ /* 0x000fe20000010000 */
[----:B------:R-:W-:-:S03]  /*31a0*/  FADD.FTZ R62, R62, R41 ;  /* 0x000000293e3e7221 */ /* 0x000fc60000010000 */
[----:B------:R-:W-:Y:S01]  /*31b0*/  FADD.FTZ R93, R93, R42 ;  /* 0x0000002a5d5d7221 */ /* 0x000fe20000010000 */
[----:B------:R-:W-:-:S03]  /*31c0*/  FADD.FTZ R62, R62, R43 ;  /* 0x0000002b3e3e7221 */ /* 0x000fc60000010000 */
[----:B0-----:R-:W-:Y:S01]  /*31d0*/  FADD.FTZ R93, R93, R36 ;  /* 0x000000245d5d7221 */ /* 0x001fe20000010000 */
[----:B------:R-:W-:-:S03]  /*31e0*/  FADD.FTZ R36, R62, R37 ;  /* 0x000000253e247221 */ /* 0x000fc60000010000 */
[----:B------:R-:W-:Y:S01]  /*31f0*/  FADD.FTZ R62, R93, R38 ;  /* 0x000000265d3e7221 */ /* 0x000fe20000010000 */
[----:B------:R-:W-:-:S07]  /*3200*/  FADD.FTZ R63, R36, R39 ;  /* 0x00000027243f7221 */ /* 0x000fce0000010000 */
.L_x_7:
[----:B------:R-:W-:Y:S05]  /*3210*/  BSYNC.RECONVERGENT B0 ;  /* 0x0000000000007941 */ /* 0x000fea0003800200 */
.L_x_6:
[----:B------:R-:W-:Y:S06]  /*3220*/  BAR.SYNC.DEFER_BLOCKING 0x0 ;  /* 0x0000000000007b1d */ /* 0x000fec0000010000 */
[----:B------:R-:W-:Y:S04]  /*3230*/  BSSY.RECONVERGENT B0, `(.L_x_8) ;  /* 0x0000025000007945 */ /* 0x000fe80003800200 */
[----:B------:R-:W-:Y:S05]  /*3240*/  @P0 BRA `(.L_x_9) ;  /* 0x00000000008c0947 */ /* 0x000fea0003800000 */
[----:B------:R-:W4:Y:S04]  /*3250*/  LDS.128 R40, [R13+0x380] ;  /* 0x000380000d287984 */ /* 0x000f280000000c00 */
[----:B-12---:R-:W1:Y:S01]  /*3260*/  LDS.128 R36, [R13+0x700] ;  /* 0x000700000d247984 */ /* 0x006e620000000c00 */
[----:B----4-:R-:W-:Y:S01]  /*3270*/  FADD.FTZ R45, R32, R40 ;  /* 0x00000028202d7221 */ /* 0x010fe20000010000 */
[----:B------:R-:W-:Y:S01]  /*3280*/  FADD.FTZ R44, R33, R41 ;  /* 0x00000029212c7221 */ /* 0x000fe20000010000 */
[----:B------:R-:W-:Y:S01]  /*3290*/  FADD.FTZ R47, R34, R42 ;  /* 0x0000002a222f7221 */ /* 0x000fe20000010000 */
[----:B------:R-:W-:Y:S01]  /*32a0*/  FADD.FTZ R46, R35, R43 ;  /* 0x0000002b232e7221 */ /* 0x000fe20000010000 */
[----:B-1----:R-:W-:Y:S01]  /*32b0*/  FADD.FTZ R45, R45, R36 ;  /* 0x000000242d2d7221 */ /* 0x002fe20000010000 */
[----:B------:R-:W1:Y:S01]  /*32c0*/  LDS.128 R40, [R13+0xa80] ;  /* 0x000a80000d287984 */ /* 0x000e620000000c00 */
[----:B------:R-:W-:Y:S01]  /*32d0*/  FADD.FTZ R44, R44, R37 ;  /* 0x000000252c2c7221 */ /* 0x000fe20000010000 */
[----:B------:R-:W-:Y:S01]  /*32e0*/  FADD.FTZ R47, R47, R38 ;  /* 0x000000262f2f7221 */ /* 0x000fe20000010000 */
[----:B------:R-:W-:Y:S01]  /*32f0*/  FADD.FTZ R46, R46, R39 ;  /* 0x000000272e2e7221 */ /* 0x000fe20000010000 */
[----:B------:R-:W2:Y:S04]  /*3300*/  LDS.128 R32, [R13+0xe00] ;  /* 0x000e00000d207984 */ /* 0x000ea80000000c00 */
[----:B------:R-:W4:Y:S01]  /*3310*/  LDS.128 R36, [R13+0x1180] ;  /* 0x001180000d247984 */ /* 0x000f220000000c00 */
[----:B-1----:R-:W-:Y:S01]  /*3320*/  FADD.FTZ R45, R45, R40 ;  /* 0x000000282d2d7221 */ /* 0x002fe20000010000 */
[----:B------:R-:W-:Y:S01]  /*3330*/  FADD.FTZ R44, R44, R41 ;  /* 0x000000292c2c7221 */ /* 0x000fe20000010000 */
[----:B------:R-:W-:Y:S01]  /*3340*/  FADD.FTZ R47, R47, R42 ;  /* 0x0000002a2f2f7221 */ /* 0x000fe20000010000 */
[----:B------:R-:W-:Y:S01]  /*3350*/  FADD.FTZ R46, R46, R43 ;  /* 0x0000002b2e2e7221 */ /* 0x000fe20000010000 */
[----:B--2---:R-:W-:Y:S01]  /*3360*/  FADD.FTZ R45, R45, R32 ;  /* 0x000000202d2d7221 */ /* 0x004fe20000010000 */
[----:B------:R-:W-:Y:S01]  /*3370*/  FADD.FTZ R44, R44, R33 ;  /* 0x000000212c2c7221 */ /* 0x000fe20000010000 */
[----:B------:R-:W-:Y:S01]  /*3380*/  FADD.FTZ R47, R47, R34 ;  /* 0x000000222f2f7221 */ /* 0x000fe20000010000 */
[----:B------:R-:W-:Y:S01]  /*3390*/  FADD.FTZ R46, R46, R35 ;  /* 0x000000232e2e7221 */ /* 0x000fe20000010000 */
[----:B------:R-:W-:Y:S01]  /*33a0*/  LDS.128 R40, [R13+0x1880] ;  /* 0x001880000d287984 */ /* 0x000fe20000000c00 */
[----:B----4-:R-:W-:Y:S01]  /*33b0*/  FADD.FTZ R45, R45, R36 ;  /* 0x000000242d2d7221 */ /* 0x010fe20000010000 */
[----:B------:R-:W-:Y:S01]  /*33c0*/  FADD.FTZ R44, R44, R37 ;  /* 0x000000252c2c7221 */ /* 0x000fe20000010000 */
[----:B------:R-:W-:Y:S01]  /*33d0*/  FADD.FTZ R47, R47, R38 ;  /* 0x000000262f2f7221 */ /* 0x000fe20000010000 */
[----:B------:R-:W1:Y:S01]  /*33e0*/  LDS.128 R32, [R13+0x1500] ;  /* 0x001500000d207984 */ /* 0x000e620000000c00 */
[----:B------:R-:W-:Y:S01]  /*33f0*/  FADD.FTZ R46, R46, R39 ;  /* 0x000000272e2e7221 */ /* 0x000fe20000010000 */
[----:B-1----:R-:W-:Y:S01]  /*3400*/  FADD.FTZ R45, R45, R32 ;  /* 0x000000202d2d7221 */ /* 0x002fe20000010000 */
[----:B------:R-:W-:Y:S01]  /*3410*/  FADD.FTZ R44, R44, R33 ;  /* 0x000000212c2c7221 */ /* 0x000fe20000010000 */
[----:B------:R-:W-:Y:S01]  /*3420*/  FADD.FTZ R47, R47, R34 ;  /* 0x000000222f2f7221 */ /* 0x000fe20000010000 */
[----:B------:R-:W-:Y:S01]  /*3430*/  FADD.FTZ R46, R46, R35 ;  /* 0x000000232e2e7221 */ /* 0x000fe20000010000 */
[----:B------:R-:W-:Y:S01]  /*3440*/  FADD.FTZ R32, R45, R40 ;  /* 0x000000282d207221 */ /* 0x000fe20000010000 */
[----:B------:R-:W-:Y:S01]  /*3450*/  FADD.FTZ R33, R44, R41 ;  /* 0x000000292c217221 */ /* 0x000fe20000010000 */
[----:B------:R-:W-:Y:S01]  /*3460*/  FADD.FTZ R34, R47, R42 ;  /* 0x0000002a2f227221 */ /* 0x000fe20000010000 */
[----:B------:R-:W-:-:S07]  /*3470*/  FADD.FTZ R35, R46, R43 ;  /* 0x0000002b2e237221 */ /* 0x000fce0000010000 */
.L_x_9:
[----:B------:R-:W-:Y:S05]  /*3480*/  BSYNC.RECONVERGENT B0 ;  /* 0x0000000000007941 */ /* 0x000fea0003800200 */
.L_x_8:
[----:B------:R-:W-:Y:S04]  /*3490*/  BSSY.RECONVERGENT B0, `(.L_x_10) ;  /* 0x000001d000007945 */ /* 0x000fe80003800200 */
[----:B------:R-:W-:Y:S05]  /*34a0*/  @P0 BRA `(.L_x_11) ;  /* 0x00000000006c0947 */ /* 0x000fea0003800000 */
[----:B------:R-:W1:Y:S01]  /*34b0*/  LDC.64 R36, c[0x0][0x3f8] ;  /* 0x0000fe00ff247b82 */ /* 0x000e620000000a00 */
[----:B------:R-:W-:-:S07]  /*34c0*/  IMAD R87, R87, 0x38, R2 ;  /* 0x0000003857577824 */ /* 0x000fce00078e0202 */
[----:B------:R-:W4:Y:S01]  /*34d0*/  LDC.64 R42, c[0x0][0x3d8] ;  /* 0x0000f600ff2a7b82 */ /* 0x000f220000000a00 */
[----:B-12---:R-:W-:Y:S01]  /*34e0*/  IMAD.WIDE.U32 R38, R36, 0x3, RZ ;  /* 0x0000000324267825 */ /* 0x006fe200078e00ff */
[----:B------:R-:W-:-:S04]  /*34f0*/  LEA R45, R37, R37, 0x1 ;  /* 0x00000025252d7211 */ /* 0x000fc800078e08ff */
[----:B------:R-:W-:Y:S01]  /*3500*/  IADD3 R45, PT, PT, R39, R45, RZ ;  /* 0x0000002d272d7210 */ /* 0x000fe20007ffe0ff */
[----:B----4-:R-:W-:-:S03]  /*3510*/  IMAD.WIDE R42, R87, 0x4, R42 ;  /* 0x00000004572a7825 */ /* 0x010fc600078e022a */
[----:B------:R-:W-:-:S04]  /*3520*/  LEA.HI R38, P0, R45, R38, RZ, 0x1 ;  /* 0x000000262d267211 */ /* 0x000fc800078108ff */
[----:B------:R-:W-:Y:S01]  /*3530*/  IADD3.X R45, PT, PT, RZ, R45, RZ, P0, !PT ;  /* 0x0000002dff2d7210 */ /* 0x000fe200007fe4ff */
[----:B------:R4:W-:Y:S01]  /*3540*/  REDG.E.ADD.F32.FTZ.RN.STRONG.GPU desc[UR8][R42.64], R32 ;  /* 0x000000202a0079a6 */ /* 0x0009e2000c12f308 */
[----:B------:R-:W-:Y:S02]  /*3550*/  LEA.HI R47, P0, R37, R36, RZ, 0x1 ;  /* 0x00000024252f7211 */ /* 0x000fe400078108ff */
[C---:B------:R-:W-:Y:S02]  /*3560*/  SHF.L.U64.HI R45, R38.reuse, 0x1, R45 ;  /* 0x00000001262d7819 */ /* 0x040fe4000001022d */
[----:B------:R-:W-:Y:S02]  /*3570*/  SHF.L.U32 R41, R38, 0x1, RZ ;  /* 0x0000000126297819 */ /* 0x000fe400000006ff */
[----:B------:R-:W-:Y:S02]  /*3580*/  IADD3.X R38, PT, PT, RZ, R37, RZ, P0, !PT ;  /* 0x00000025ff267210 */ /* 0x000fe400007fe4ff */
[----:B------:R-:W-:-:S02]  /*3590*/  SHF.L.U32 R39, R47, 0x1, RZ ;  /* 0x000000012f277819 */ /* 0x000fc400000006ff */
[----:B------:R-:W-:Y:S02]  /*35a0*/  SHF.L.U64.HI R47, R47, 0x1, R38 ;  /* 0x000000012f2f7819 */ /* 0x000fe40000010226 */
[----:B------:R-:W-:Y:S02]  /*35b0*/  LOP3.LUT R39, R39, 0xfffffffc, RZ, 0xc0, !PT ;  /* 0xfffffffc27277812 */ /* 0x000fe400078ec0ff */
[----:B------:R-:W-:Y:S02]  /*35c0*/  LEA R38, P5, R36, R42, 0x2 ;  /* 0x0000002a24267211 */ /* 0x000fe400078a10ff */
[----:B------:R-:W-:Y:S02]  /*35d0*/  LOP3.LUT R41, R41, 0xfffffffc, RZ, 0xc0, !PT ;  /* 0xfffffffc29297812 */ /* 0x000fe400078ec0ff */
[----:B------:R-:W-:Y:S02]  /*35e0*/  IADD3 R40, P0, PT, R42, R39, RZ ;  /* 0x000000272a287210 */ /* 0x000fe40007f1e0ff */
[----:B------:R-:W-:-:S02]  /*35f0*/  LEA.HI.X R39, R36, R43, R37, 0x2, P5 ;  /* 0x0000002b24277211 */ /* 0x000fc400028f1425 */
[----:B------:R-:W-:Y:S02]  /*3600*/  IADD3 R36, P5, PT, R42, R41, RZ ;  /* 0x000000292a247210 */ /* 0x000fe40007fbe0ff */
[C---:B------:R-:W-:Y:S02]  /*3610*/  IADD3.X R41, PT, PT, R43.reuse, R47, RZ, P0, !PT ;  /* 0x0000002f2b297210 */ /* 0x040fe400007fe4ff */
[----:B------:R-:W-:-:S03]  /*3620*/  IADD3.X R37, PT, PT, R43, R45, RZ, P5, !PT ;  /* 0x0000002d2b257210 */ /* 0x000fc60002ffe4ff */
[----:B------:R4:W-:Y:S04]  /*3630*/  REDG.E.ADD.F32.FTZ.RN.STRONG.GPU desc[UR8][R40.64], R33 ;  /* 0x00000021280079a6 */ /* 0x0009e8000c12f308 */
[----:B------:R4:W-:Y:S04]  /*3640*/  REDG.E.ADD.F32.FTZ.RN.STRONG.GPU desc[UR8][R38.64], R34 ;  /* 0x00000022260079a6 */ /* 0x0009e8000c12f308 */
[----:B------:R4:W-:Y:S02]  /*3650*/  REDG.E.ADD.F32.FTZ.RN.STRONG.GPU desc[UR8][R36.64], R35 ;  /* 0x00000023240079a6 */ /* 0x0009e4000c12f308 */
.L_x_11:
[----:B------:R-:W-:Y:S05]  /*3660*/  BSYNC.RECONVERGENT B0 ;  /* 0x0000000000007941 */ /* 0x000fea0003800200 */
.L_x_10:
[----:B------:R-:W-:Y:S05]  /*3670*/  @!P4 BRA `(.L_x_12) ;  /* 0x000000080090c947 */ /* 0x000fea0003800000 */
[----:B-12-4-:R-:W1:Y:S01]  /*3680*/  LDC.64 R38, c[0x0][0x3d0] ;  /* 0x0000f400ff267b82 */ /* 0x016e620000000a00 */
[----:B------:R-:W-:Y:S02]  /*3690*/  LOP3.LUT R32, R6, 0x1, RZ, 0xc0, !PT ;  /* 0x0000000106207812 */ /* 0x000fe400078ec0ff */
[----:B------:R-:W-:-:S03]  /*36a0*/  ISETP.GE.U32.AND P4, PT, R4, 0x8, PT ;  /* 0x000000080400780c */ /* 0x000fc60003f86070 */
[----:B------:R-:W-:-:S04]  /*36b0*/  IMAD R37, R32, R3, RZ ;  /* 0x0000000320257224 */ /* 0x000fc800078e02ff */
[----:B------:R-:W-:-:S05]  /*36c0*/  IMAD R32, R37, R4, RZ ;  /* 0x0000000425207224 */ /* 0x000fca00078e02ff */
[----:B------:R-:W-:-:S05]  /*36d0*/  SHF.L.U32 R33, R32, 0x1, RZ ;  /* 0x0000000120217819 */ /* 0x000fca00000006ff */
[----:B-1----:R-:W-:Y:S01]  /*36e0*/  IMAD.WIDE R38, R33, 0x4, R38 ;  /* 0x0000000421267825 */ /* 0x002fe200078e0226 */
[----:B------:R-:W-:Y:S06]  /*36f0*/  @P2 BRA `(.L_x_13) ;  /* 0x00000000004c2947 */ /* 0x000fec0003800000 */
[----:B------:R-:W1:Y:S01]  /*3700*/  LDC.64 R32, c[0x0][0x3c8] ;  /* 0x0000f200ff207b82 */ /* 0x000e620000000a00 */
[----:B------:R-:W-:Y:S01]  /*3710*/  LOP3.LUT P0, R36, R6, 0x2, RZ, 0xc0, !PT ;  /* 0x0000000206247812 */ /* 0x000fe2000780c0ff */
[----:B------:R-:W-:Y:S01]  /*3720*/  IMAD.WIDE.U32 R34, R10, 0x8, R38 ;  /* 0x000000080a227825 */ /* 0x000fe200078e0026 */
[----:B------:R-:W-:Y:S02]  /*3730*/  IADD3 R37, PT, PT, R37, R0, RZ ;  /* 0x0000000025257210 */ /* 0x000fe40007ffe0ff */
[----:B------:R-:W-:Y:S02]  /*3740*/  SEL R41, R4, RZ, !P0 ;  /* 0x000000ff04297207 */ /* 0x000fe40004000000 */
[----:B------:R2:W-:Y:S02]  /*3750*/  STG.E.64 desc[UR8][R34.64], R62 ;  /* 0x0000003e22007986 */ /* 0x0005e4000c101b08 */
[----:B------:R-:W-:Y:S01]  /*3760*/  ISETP.NE.AND P0, PT, R41, -0x1, PT ;  /* 0xffffffff2900780c */ /* 0x000fe20003f05270 */
[----:B-1----:R-:W-:Y:S01]  /*3770*/  IMAD.WIDE.U32 R32, R37, 0x4, R32 ;  /* 0x0000000425207825 */ /* 0x002fe200078e0020 */
[----:B------:R-:W-:Y:S01]  /*3780*/  IADD3 R37, PT, PT, -R36, 0x1, RZ ;  /* 0x0000000124257810 */ /* 0x000fe20007ffe1ff */
[----:B------:R-:W-:Y:S06]  /*3790*/  MEMBAR.ALL.GPU ;  /* 0x0000000000007992 */ /* 0x000fec000000a000 */
[----:B------:R-:W-:-:S00]  /*37a0*/  ERRBAR ;  /* 0x00000000000079ab */ /* 0x000fc00000000000 */
[----:B------:R-:W-:Y:S06]  /*37b0*/  CGAERRBAR ;  /* 0x00000000000075ab */ /* 0x000fec0000000000 */
[----:B------:R2:W-:Y:S01]  /*37c0*/  REDG.E.ADD.S32.STRONG.GPU desc[UR8][R32.64], R37 ;  /* 0x000000252000798e */ /* 0x0005e2000c12e308 */
[----:B------:R-:W-:Y:S05]  /*37d0*/  @!P0 BRA `(.L_x_13) ;  /* 0x0000000000148947 */ /* 0x000fea0003800000 */
.L_x_14:
[----:B--2---:R-:W2:Y:S04]  /*37e0*/  LDG.E.STRONG.GPU R34, desc[UR8][R32.64] ;  /* 0x0000000820227981 */ /* 0x004ea8000c1ef900 */
[----:B--2---:R-:W-:Y:S01]  /*37f0*/  CCTL.IVALL ;  /* 0x00000000ff00798f */ /* 0x004fe20002000000 */
[----:B------:R-:W-:Y:S05]  /*3800*/  YIELD ;  /* 0x0000000000007946 */ /* 0x000fea0003800000 */
[----:B------:R-:W-:-:S13]  /*3810*/  ISETP.NE.AND P0, PT, R34, R41, PT ;  /* 0x000000292200720c */ /* 0x000fda0003f05270 */
[----:B------:R-:W-:Y:S05]  /*3820*/  @P0 BRA `(.L_x_14) ;  /* 0xfffffffc00ec0947 */ /* 0x000fea000383ffff */
.L_x_13:
[----:B------:R-:W-:Y:S05]  /*3830*/  WARPSYNC.ALL ;  /* 0x0000000000007948 */ /* 0x000fea0003800000 */
[----:B------:R-:W-:Y:S01]  /*3840*/  BAR.SYNC.DEFER_BLOCKING 0x0 ;  /* 0x0000000000007b1d */ /* 0x000fe20000010000 */
[----:B------:R-:W-:-:S05]  /*3850*/  HFMA2 R40, -RZ, RZ, 0, 0 ;  /* 0x00000000ff287431 */ /* 0x000fca00000001ff */
[----:B------:R-:W-:Y:S05]  /*3860*/  @!P4 BRA `(.L_x_15) ;  /* 0x00000004001cc947 */ /* 0x000fea0003800000 */
[C-C-:B------:R-:W-:Y:S01]  /*3870*/  IMAD R40, R3.reuse, 0x3, R0.reuse ;  /* 0x0000000303287824 */ /* 0x140fe200078e0200 */
[CC--:B------:R-:W-:Y:S01]  /*3880*/  LEA R41, R3.reuse, R0.reuse, 0x1 ;  /* 0x0000000003297211 */ /* 0x0c0fe200078e08ff */
[C-C-:B------:R-:W-:Y:S01]  /*3890*/  IMAD R42, R3.reuse, 0x6, R0.reuse ;  /* 0x00000006032a7824 */ /* 0x140fe200078e0200 */
[CC--:B------:R-:W-:Y:S01]  /*38a0*/  LEA R43, R3.reuse, R0.reuse, 0x2 ;  /* 0x00000000032b7211 */ /* 0x0c0fe200078e10ff */
[----:B------:R-:W-:Y:S01]  /*38b0*/  IMAD R44, R3, 0x5, R0 ;  /* 0x00000005032c7824 */ /* 0x000fe200078e0200 */
[----:B------:R-:W-:Y:S01]  /*38c0*/  IADD3 R45, PT, PT, R0, R3, RZ ;  /* 0x00000003002d7210 */ /* 0x000fe20007ffe0ff */
[----:B------:R-:W-:Y:S01]  /*38d0*/  UIADD3 UR6, UPT, UPT, -UR10, URZ, URZ ;  /* 0x000000ff0a067290 */ /* 0x000fe2000fffe1ff */
[----:B------:R-:W-:Y:S02]  /*38e0*/  MOV R46, RZ ;  /* 0x000000ff002e7202 */ /* 0x000fe40000000f00 */
[----:B------:R-:W-:Y:S02]  /*38f0*/  MOV R47, R0 ;  /* 0x00000000002f7202 */ /* 0x000fe40000000f00 */
[----:B------:R-:W-:-:S02]  /*3900*/  MOV R86, R11 ;  /* 0x0000000b00567202 */ /* 0x000fc40000000f00 */
[----:B------:R-:W-:-:S07]  /*3910*/  LOP3.LUT R87, R4, 0x7ffffff8, RZ, 0xc0, !PT ;  /* 0x7ffffff804577812 */ /* 0x000fce00078ec0ff */
.L_x_16:
[----:B------:R-:W-:Y:S02]  /*3920*/  ISETP.EQ.OR P5, PT, RZ, UR6, P2 ;  /* 0x00000006ff007c0c */ /* 0x000fe400097a2670 */
[----:B--2---:R-:W-:-:S04]  /*3930*/  IADD3 R32, PT, PT, R46, 0x1, RZ ;  /* 0x000000012e207810 */ /* 0x004fc80007ffe0ff */
[----:B------:R-:W-:-:S07]  /*3940*/  ISETP.EQ.OR P6, PT, R32, UR10, P2 ;  /* 0x0000000a20007c0c */ /* 0x000fce00097c2670 */
[----:B------:R-:W-:-:S06]  /*3950*/  @!P5 IMAD.WIDE.U32 R32, R47, 0x8, R38 ;  /* 0x000000082f20d825 */ /* 0x000fcc00078e0026 */
[----:B------:R-:W0:Y:S01]  /*3960*/  @!P5 LDG.E.64 R32, desc[UR8][R32.64] ;  /* 0x000000082020d981 */ /* 0x000e22000c1e1b00 */
[----:B------:R-:W-:Y:S01]  /*3970*/  @!P6 IMAD.WIDE.U32 R34, R45, 0x8, R38 ;  /* 0x000000082d22e825 */ /* 0x000fe200078e0026 */
[----:B------:R-:W-:-:S04]  /*3980*/  IADD3 R36, PT, PT, R46, 0x2, RZ ;  /* 0x000000022e247810 */ /* 0x000fc80007ffe0ff */
[----:B------:R-:W-:Y:S01]  /*3990*/  ISETP.EQ.OR P0, PT, R36, UR10, P2 ;  /* 0x0000000a24007c0c */ /* 0x000fe20009702670 */
[----:B------:R-:W2:Y:S01]  /*39a0*/  @!P6 LDG.E.64 R34, desc[UR8][R34.64] ;  /* 0x000000082222e981 */ /* 0x000ea2000c1e1b00 */
[----:B------:R-:W-:-:S04]  /*39b0*/  IADD3 R36, PT, PT, R46, 0x3, RZ ;  /* 0x000000032e247810 */ /* 0x000fc80007ffe0ff */
[----:B------:R-:W-:-:S07]  /*39c0*/  ISETP.EQ.OR P4, PT, R36, UR10, P2 ;  /* 0x0000000a24007c0c */ /* 0x000fce0009782670 */
[----:B------:R-:W-:-:S06]  /*39d0*/  @!P0 IMAD.WIDE.U32 R36, R41, 0x8, R38 ;  /* 0x0000000829248825 */ /* 0x000fcc00078e0026 */
[----:B------:R-:W4:Y:S01]  /*39e0*/  @!P0 LDG.E.64 R36, desc[UR8][R36.64] ;  /* 0x0000000824248981 */ /* 0x000f22000c1e1b00 */
[----:B0--3--:R-:W-:Y:S01]  /*39f0*/  @!P5 FADD.FTZ R62, R62, R32 ;  /* 0x000000203e3ed221 */ /* 0x009fe20000010000 */
[----:B------:R-:W-:Y:S01]  /*3a00*/  @!P5 FADD.FTZ R63, R63, R33 ;  /* 0x000000213f3fd221 */ /* 0x000fe20000010000 */
[----:B------:R-:W-:-:S04]  /*3a10*/  @!P4 IMAD.WIDE.U32 R32, R40, 0x8, R38 ;  /* 0x000000082820c825 */ /* 0x000fc800078e0026 */
[----:B--2---:R-:W-:Y:S02]  /*3a20*/  @!P6 FADD.FTZ R62, R62, R34 ;  /* 0x000000223e3ee221 */ /* 0x004fe40000010000 */
[----:B------:R-:W2:Y:S01]  /*3a30*/  @!P4 LDG.E.64 R32, desc[UR8][R32.64] ;  /* 0x000000082020c981 */ /* 0x000ea2000c1e1b00 */
[----:B------:R-:W-:-:S04]  /*3a40*/  IADD3 R34, PT, PT, R46, 0x4, RZ ;  /* 0x000000042e227810 */ /* 0x000fc80007ffe0ff */
[----:B------:R-:W-:Y:S01]  /*3a50*/  ISETP.EQ.OR P5, PT, R34, UR10, P2 ;  /* 0x0000000a22007c0c */ /* 0x000fe200097a2670 */
[----:B------:R-:W-:Y:S01]  /*3a60*/  @!P6 FADD.FTZ R63, R63, R35 ;  /* 0x000000233f3fe221 */ /* 0x000fe20000010000 */
[----:B----4-:R-:W-:-:S03]  /*3a70*/  @!P0 FADD.FTZ R62, R62, R36 ;  /* 0x000000243e3e8221 */ /* 0x010fc60000010000 */
[----:B------:R-:W-:-:S08]  /*3a80*/  @!P0 FADD.FTZ R63, R63, R37 ;  /* 0x000000253f3f8221 */ /* 0x000fd00000010000 */
[----:B------:R-:W-:-:S06]  /*3a90*/  @!P5 IMAD.WIDE.U32 R36, R43, 0x8, R38 ;  /* 0x000000082b24d825 */ /* 0x000fcc00078e0026 */
[----:B------:R-:W3:Y:S01]  /*3aa0*/  @!P5 LDG.E.64 R36, desc[UR8][R36.64] ;  /* 0x000000082424d981 */ /* 0x000ee2000c1e1b00 */
[----:B------:R-:W-:-:S04]  /*3ab0*/  IADD3 R34, PT, PT, R46, 0x5, RZ ;  /* 0x000000052e227810 */ /* 0x000fc80007ffe0ff */
[----:B------:R-:W-:-:S13]  /*3ac0*/  ISETP.EQ.OR P6, PT, R34, UR10, P2 ;  /* 0x0000000a22007c0c */ /* 0x000fda00097c2670 */
[----:B------:R-:W-:-:S06]  /*3ad0*/  @!P6 IMAD.WIDE.U32 R34, R44, 0x8, R38 ;  /* 0x000000082c22e825 */ /* 0x000fcc00078e0026 */
[----:B------:R-:W4:Y:S01]  /*3ae0*/  @!P6 LDG.E.64 R34, desc[UR8][R34.64] ;  /* 0x000000082222e981 */ /* 0x000f22000c1e1b00 */
[----:B--2---:R-:W-:Y:S01]  /*3af0*/  @!P4 FADD.FTZ R62, R62, R32 ;  /* 0x000000203e3ec221 */ /* 0x004fe20000010000 */
[----:B------:R-:W-:-:S04]  /*3b00*/  IADD3 R32, PT, PT, R46, 0x6, RZ ;  /* 0x000000062e207810 */ /* 0x000fc80007ffe0ff */
[----:B------:R-:W-:Y:S02]  /*3b10*/  ISETP.EQ.OR P0, PT, R32, UR10, P2 ;  /* 0x0000000a20007c0c */ /* 0x000fe40009702670 */
[----:B------:R-:W-:Y:S01]  /*3b20*/  IADD3 R32, PT, PT, R46, 0x7, RZ ;  /* 0x000000072e207810 */ /* 0x000fe20007ffe0ff */
[----:B------:R-:W-:-:S03]  /*3b30*/  @!P4 FADD.FTZ R63, R63, R33 ;  /* 0x000000213f3fc221 */ /* 0x000fc60000010000 */
[----:B------:R-:W-:-:S07]  /*3b40*/  ISETP.EQ.OR P4, PT, R32, UR10, P2 ;  /* 0x0000000a20007c0c */ /* 0x000fce0009782670 */
[----:B------:R-:W-:-:S06]  /*3b50*/  @!P0 IMAD.WIDE.U32 R32, R42, 0x8, R38 ;  /* 0x000000082a208825 */ /* 0x000fcc00078e0026 */
[----:B------:R-:W2:Y:S01]  /*3b60*/  @!P0 LDG.E.64 R32, desc[UR8][R32.64] ;  /* 0x0000000820208981 */ /* 0x000ea2000c1e1b00 */
[----:B---3--:R-:W-:Y:S01]  /*3b70*/  @!P5 FADD.FTZ R62, R62, R36 ;  /* 0x000000243e3ed221 */ /* 0x008fe20000010000 */
[----:B------:R-:W-:Y:S01]  /*3b80*/  @!P5 FADD.FTZ R63, R63, R37 ;  /* 0x000000253f3fd221 */ /* 0x000fe20000010000 */
[----:B------:R-:W-:-:S06]  /*3b90*/  @!P4 IMAD.WIDE.U32 R36, R86, 0x8, R38 ;  /* 0x000000085624c825 */ /* 0x000fcc00078e0026 */
[----:B------:R-:W3:Y:S01]  /*3ba0*/  @!P4 LDG.E.64 R36, desc[UR8][R36.64] ;  /* 0x000000082424c981 */ /* 0x000ee2000c1e1b00 */
[----:B------:R-:W-:Y:S01]  /*3bb0*/  IADD3 R46, PT, PT, R46, 0x8, RZ ;  /* 0x000000082e2e7810 */ /* 0x000fe20007ffe0ff */
[----:B----4-:R-:W-:Y:S01]  /*3bc0*/  @!P6 FADD.FTZ R62, R62, R34 ;  /* 0x000000223e3ee221 */ /* 0x010fe20000010000 */
[----:B------:R-:W-:Y:S01]  /*3bd0*/  @!P6 FADD.FTZ R63, R63, R35 ;  /* 0x000000233f3fe221 */ /* 0x000fe20000010000 */
[----:B------:R-:W-:Y:S01]  /*3be0*/  UIADD3 UR6, UPT, UPT, UR6, 0x8, URZ ;  /* 0x0000000806067890 */ /* 0x000fe2000fffe0ff */
[C---:B------:R-:W-:Y:S02]  /*3bf0*/  LEA R47, R3.reuse, R47, 0x3 ;  /* 0x0000002f032f7211 */ /* 0x040fe400078e18ff */
[C---:B------:R-:W-:Y:S02]  /*3c00*/  LEA R45, R3.reuse, R45, 0x3 ;  /* 0x0000002d032d7211 */ /* 0x040fe400078e18ff */
[C---:B------:R-:W-:Y:S02]  /*3c10*/  LEA R41, R3.reuse, R41, 0x3 ;  /* 0x0000002903297211 */ /* 0x040fe400078e18ff */
[----:B------:R-:W-:-:S02]  /*3c20*/  LEA R40, R3, R40, 0x3 ;  /* 0x0000002803287211 */ /* 0x000fc400078e18ff */
[C---:B------:R-:W-:Y:S02]  /*3c30*/  LEA R43, R3.reuse, R43, 0x3 ;  /* 0x0000002b032b7211 */ /* 0x040fe400078e18ff */
[C---:B------:R-:W-:Y:S02]  /*3c40*/  LEA R44, R3.reuse, R44, 0x3 ;  /* 0x0000002c032c7211 */ /* 0x040fe400078e18ff */
[C---:B------:R-:W-:Y:S02]  /*3c50*/  LEA R42, R3.reuse, R42, 0x3 ;  /* 0x0000002a032a7211 */ /* 0x040fe400078e18ff */
[----:B------:R-:W-:Y:S01]  /*3c60*/  LEA R86, R3, R86, 0x3 ;  /* 0x0000005603567211 */ /* 0x000fe200078e18ff */
[----:B--2---:R-:W-:Y:S01]  /*3c70*/  @!P0 FADD.FTZ R62, R62, R32 ;  /* 0x000000203e3e8221 */ /* 0x004fe20000010000 */
[----:B------:R-:W-:Y:S01]  /*3c80*/  @!P0 FADD.FTZ R63, R63, R33 ;  /* 0x000000213f3f8221 */ /* 0x000fe20000010000 */
[----:B------:R-:W-:Y:S02]  /*3c90*/  ISETP.NE.AND P0, PT, R46, R87, PT ;  /* 0x000000572e00720c */ /* 0x000fe40003f05270 */
[----:B---3--:R-:W-:Y:S01]  /*3ca0*/  @!P4 FADD.FTZ R62, R62, R36 ;  /* 0x000000243e3ec221 */ /* 0x008fe20000010000 */
[----:B------:R-:W-:-:S10]  /*3cb0*/  @!P4 FADD.FTZ R63, R63, R37 ;  /* 0x000000253f3fc221 */ /* 0x000fd40000010000 */
[----:B------:R-:W-:Y:S05]  /*3cc0*/  @P0 BRA `(.L_x_16) ;  /* 0xfffffffc00140947 */ /* 0x000fea000383ffff */
[----:B------:R-:W-:-:S07]  /*3cd0*/  MOV R40, R87 ;  /* 0x0000005700287202 */ /* 0x000fce0000000f00 */
.L_x_15:
[----:B------:R-:W-:-:S13]  /*3ce0*/  ISETP.NE.AND P0, PT, R12, RZ, PT ;  /* 0x000000ff0c00720c */ /* 0x000fda0003f05270 */
[----:B------:R-:W-:Y:S05]  /*3cf0*/  @!P0 BRA `(.L_x_12) ;  /* 0x0000000000f08947 */ /* 0x000fea0003800000 */
[----:B--2---:R-:W-:Y:S02]  /*3d00*/  IADD3 R32, PT, PT, R12, -0x1, RZ ;  /* 0xffffffff0c207810 */ /* 0x004fe40007ffe0ff */
[----:B------:R-:W-:Y:S02]  /*3d10*/  LOP3.LUT P0, R42, R4, 0x3, RZ, 0xc0, !PT ;  /* 0x00000003042a7812 */ /* 0x000fe4000780c0ff */
[----:B------:R-:W-:-:S13]  /*3d20*/  ISETP.GE.U32.AND P4, PT, R32, 0x3, PT ;  /* 0x000000032000780c */ /* 0x000fda0003f86070 */
[----:B------:R-:W-:Y:S05]  /*3d30*/  @!P4 BRA `(.L_x_17) ;  /* 0x000000000070c947 */ /* 0x000fea0003800000 */
[----:B------:R-:W-:-:S13]  /*3d40*/  ISETP.EQ.OR P6, PT, R40, UR10, P2 ;  /* 0x0000000a28007c0c */ /* 0x000fda00097c2670 */
[----:B------:R-:W-:-:S04]  /*3d50*/  @!P6 IMAD R33, R40, R3, R0 ;  /* 0x000000032821e224 */ /* 0x000fc800078e0200 */
[----:B------:R-:W-:-:S06]  /*3d60*/  @!P6 IMAD.WIDE.U32 R32, R33, 0x8, R38 ;  /* 0x000000082120e825 */ /* 0x000fcc00078e0026 */
[----:B------:R-:W0:Y:S01]  /*3d70*/  @!P6 LDG.E.64 R32, desc[UR8][R32.64] ;  /* 0x000000082020e981 */ /* 0x000e22000c1e1b00 */
[C---:B------:R-:W-:Y:S02]  /*3d80*/  IADD3 R35, PT, PT, R40.reuse, 0x1, RZ ;  /* 0x0000000128237810 */ /* 0x040fe40007ffe0ff */
[C---:B------:R-:W-:Y:S02]  /*3d90*/  IADD3 R37, PT, PT, R40.reuse, 0x2, RZ ;  /* 0x0000000228257810 */ /* 0x040fe40007ffe0ff */
[----:B------:R-:W-:Y:S02]  /*3da0*/  ISETP.EQ.OR P5, PT, R35, UR10, P2 ;  /* 0x0000000a23007c0c */ /* 0x000fe400097a2670 */
[----:B------:R-:W-:Y:S02]  /*3db0*/  IADD3 R41, PT, PT, R40, 0x3, RZ ;  /* 0x0000000328297810 */ /* 0x000fe40007ffe0ff */
[----:B------:R-:W-:-:S09]  /*3dc0*/  ISETP.EQ.OR P4, PT, R37, UR10, P2 ;  /* 0x0000000a25007c0c */ /* 0x000fd20009782670 */
[----:B------:R-:W-:-:S04]  /*3dd0*/  @!P5 IMAD R35, R35, R3, R0 ;  /* 0x000000032323d224 */ /* 0x000fc800078e0200 */
[----:B------:R-:W-:Y:S02]  /*3de0*/  @!P4 IMAD R37, R37, R3, R0 ;  /* 0x000000032525c224 */ /* 0x000fe400078e0200 */
[----:B0--3--:R-:W-:Y:S01]  /*3df0*/  @!P6 FADD.FTZ R62, R62, R32 ;  /* 0x000000203e3ee221 */ /* 0x009fe20000010000 */
[----:B------:R-:W-:Y:S01]  /*3e00*/  @!P6 FADD.FTZ R63, R63, R33 ;  /* 0x000000213f3fe221 */ /* 0x000fe20000010000 */
[----:B------:R-:W-:Y:S01]  /*3e10*/  ISETP.EQ.OR P6, PT, R41, UR10, P2 ;  /* 0x0000000a29007c0c */ /* 0x000fe200097c2670 */
[----:B------:R-:W-:-:S04]  /*3e20*/  @!P5 IMAD.WIDE.U32 R32, R35, 0x8, R38 ;  /* 0x000000082320d825 */ /* 0x000fc800078e0026 */
[----:B------:R-:W-:Y:S02]  /*3e30*/  @!P4 IMAD.WIDE.U32 R34, R37, 0x8, R38 ;  /* 0x000000082522c825 */ /* 0x000fe400078e0026 */
[----:B------:R-:W2:Y:S04]  /*3e40*/  @!P5 LDG.E.64 R32, desc[UR8][R32.64] ;  /* 0x000000082020d981 */ /* 0x000ea8000c1e1b00 */
[----:B------:R-:W3:Y:S02]  /*3e50*/  @!P4 LDG.E.64 R34, desc[UR8][R34.64] ;  /* 0x000000082222c981 */ /* 0x000ee4000c1e1b00 */
[----:B------:R-:W-:-:S04]  /*3e60*/  @!P6 IMAD R41, R41, R3, R0 ;  /* 0x000000032929e224 */ /* 0x000fc800078e0200 */
[----:B------:R-:W-:-:S06]  /*3e70*/  @!P6 IMAD.WIDE.U32 R36, R41, 0x8, R38 ;  /* 0x000000082924e825 */ /* 0x000fcc00078e0026 */
[----:B------:R-:W4:Y:S01]  /*3e80*/  @!P6 LDG.E.64 R36, desc[UR8][R36.64] ;  /* 0x000000082424e981 */ /* 0x000f22000c1e1b00 */
[----:B------:R-:W-:Y:S01]  /*3e90*/  IADD3 R40, PT, PT, R40, 0x4, RZ ;  /* 0x0000000428287810 */ /* 0x000fe20007ffe0ff */
[----:B--2---:R-:W-:Y:S01]  /*3ea0*/  @!P5 FADD.FTZ R62, R62, R32 ;  /* 0x000000203e3ed221 */ /* 0x004fe20000010000 */
[----:B------:R-:W-:-:S03]  /*3eb0*/  @!P5 FADD.FTZ R63, R63, R33 ;  /* 0x000000213f3fd221 */ /* 0x000fc60000010000 */
[----:B---3--:R-:W-:Y:S01]  /*3ec0*/  @!P4 FADD.FTZ R62, R62, R34 ;  /* 0x000000223e3ec221 */ /* 0x008fe20000010000 */
[----:B------:R-:W-:-:S03]  /*3ed0*/  @!P4 FADD.FTZ R63, R63, R35 ;  /* 0x000000233f3fc221 */ /* 0x000fc60000010000 */
[----:B----4-:R-:W-:Y:S01]  /*3ee0*/  @!P6 FADD.FTZ R62, R62, R36 ;  /* 0x000000243e3ee221 */ /* 0x010fe20000010000 */
[----:B------:R-:W-:-:S07]  /*3ef0*/  @!P6 FADD.FTZ R63, R63, R37 ;  /* 0x000000253f3fe221 */ /* 0x000fce0000010000 */
.L_x_17:
[----:B------:R-:W-:Y:S05]  /*3f00*/  @!P0 BRA `(.L_x_12) ;  /* 0x00000000006c8947 */ /* 0x000fea0003800000 */
[----:B------:R-:W-:Y:S02]  /*3f10*/  ISETP.NE.AND P0, PT, R42, 0x1, PT ;  /* 0x000000012a00780c */ /* 0x000fe40003f05270 */
[----:B------:R-:W-:-:S11]  /*3f20*/  LOP3.LUT R36, R4, 0x1, RZ, 0xc0, !PT ;  /* 0x0000000104247812 */ /* 0x000fd600078ec0ff */
[----:B------:R-:W-:Y:S05]  /*3f30*/  @!P0 BRA `(.L_x_18) ;  /* 0x0000000000388947 */ /* 0x000fea0003800000 */
[C---:B------:R-:W-:Y:S02]  /*3f40*/  IADD3 R35, PT, PT, R40.reuse, 0x1, RZ ;  /* 0x0000000128237810 */ /* 0x040fe40007ffe0ff */
[----:B------:R-:W-:Y:S02]  /*3f50*/  ISETP.EQ.OR P4, PT, R40, UR10, P2 ;  /* 0x0000000a28007c0c */ /* 0x000fe40009782670 */
[----:B------:R-:W-:-:S11]  /*3f60*/  ISETP.EQ.OR P0, PT, R35, UR10, P2 ;  /* 0x0000000a23007c0c */ /* 0x000fd60009702670 */
[-CC-:B------:R-:W-:Y:S02]  /*3f70*/  @!P4 IMAD R33, R40, R3.reuse, R0.reuse ;  /* 0x000000032821c224 */ /* 0x180fe400078e0200 */
[----:B------:R-:W-:Y:S02]  /*3f80*/  @!P0 IMAD R35, R35, R3, R0 ;  /* 0x0000000323238224 */ /* 0x000fe400078e0200 */
[----:B------:R-:W-:-:S04]  /*3f90*/  @!P4 IMAD.WIDE.U32 R32, R33, 0x8, R38 ;  /* 0x000000082120c825 */ /* 0x000fc800078e0026 */
[----:B------:R-:W-:Y:S02]  /*3fa0*/  @!P0 IMAD.WIDE.U32 R34, R35, 0x8, R38 ;  /* 0x0000000823228825 */ /* 0x000fe400078e0026 */
[----:B------:R-:W0:Y:S04]  /*3fb0*/  @!P4 LDG.E.64 R32, desc[UR8][R32.64] ;  /* 0x000000082020c981 */ /* 0x000e28000c1e1b00 */
[----:B------:R-:W2:Y:S01]  /*3fc0*/  @!P0 LDG.E.64 R34, desc[UR8][R34.64] ;  /* 0x0000000822228981 */ /* 0x000ea2000c1e1b00 */
[----:B------:R-:W-:Y:S01]  /*3fd0*/  IADD3 R40, PT, PT, R40, 0x2, RZ ;  /* 0x0000000228287810 */ /* 0x000fe20007ffe0ff */
[----:B0--3--:R-:W-:Y:S01]  /*3fe0*/  @!P4 FADD.FTZ R62, R62, R32 ;  /* 0x000000203e3ec221 */ /* 0x009fe20000010000 */
[----:B------:R-:W-:-:S03]  /*3ff0*/  @!P4 FADD.FTZ R63, R63, R33 ;  /* 0x000000213f3fc221 */ /* 0x000fc60000010000 */
[----:B--2---:R-:W-:Y:S01]  /*4000*/  @!P0 FADD.FTZ R62, R62, R34 ;  /* 0x000000223e3e8221 */ /* 0x004fe20000010000 */
[----:B------:R-:W-:-:S07]  /*4010*/  @!P0 FADD.FTZ R63, R63, R35 ;  /* 0x000000233f3f8221 */ /* 0x000fce0000010000 */
.L_x_18:
[----:B------:R-:W-:Y:S01]  /*4020*/  ISETP.EQ.OR P0, PT, R40, UR10, P2 ;  /* 0x0000000a28007c0c */ /* 0x000fe20009702670 */
[----:B------:R-:W-:Y:S03]  /*4030*/  BSSY.RECONVERGENT B0, `(.L_x_12) ;  /* 0x0000008000007945 */ /* 0x000fe60003800200 */
[----:B------:R-:W-:-:S13]  /*4040*/  ISETP.NE.U32.OR P0, PT, R36, 0x1, P0 ;  /* 0x000000012400780c */ /* 0x000fda0000705470 */
[----:B------:R-:W-:Y:S05]  /*4050*/  @P0 BRA `(.L_x_19) ;  /* 0x0000000000140947 */ /* 0x000fea0003800000 */
[----:B------:R-:W-:-:S04]  /*4060*/  IMAD R33, R3, R40, R0 ;  /* 0x0000002803217224 */ /* 0x000fc800078e0200 */
[----:B------:R-:W-:-:S06]  /*4070*/  IMAD.WIDE.U32 R32, R33, 0x8, R38 ;  /* 0x0000000821207825 */ /* 0x000fcc00078e0026 */
[----:B------:R-:W0:Y:S02]  /*4080*/  LDG.E.64 R32, desc[UR8][R32.64] ;  /* 0x0000000820207981 */ /* 0x000e24000c1e1b00 */
[----:B0--3--:R-:W-:Y:S01]  /*4090*/  FADD.FTZ R62, R62, R32 ;  /* 0x000000203e3e7221 */ /* 0x009fe20000010000 */
[----:B------:R-:W-:-:S07]  /*40a0*/  FADD.FTZ R63, R63, R33 ;  /* 0x000000213f3f7221 */ /* 0x000fce0000010000 */
.L_x_19:
[----:B------:R-:W-:Y:S05]  /*40b0*/  BSYNC.RECONVERGENT B0 ;  /* 0x0000000000007941 */ /* 0x000fea0003800200 */
.L_x_12:
[----:B------:R-:W5:Y:S01]  /*40c0*/  S2UR UR7, SR_CgaCtaId ;  /* 0x00000000000779c3 */ /* 0x000f620000008800 */
[----:B------:R-:W-:Y:S01]  /*40d0*/  UMOV UR6, 0x400 ;  /* 0x0000040000067882 */ /* 0x000fe20000000000 */
[----:B--2-4-:R-:W-:Y:S01]  /*40e0*/  SHF.L.U32 R35, R66, 0x10, RZ ;  /* 0x0000001042237819 */ /* 0x014fe200000006ff */
[----:B------:R-:W2:Y:S01]  /*40f0*/  LDCU.64 UR14, c[0x0][0x400] ;  /* 0x00008000ff0e77ac */ /* 0x000ea20008000a00 */
[----:B------:R-:W-:Y:S02]  /*4100*/  SHF.L.U32 R83, R83, 0x10, RZ ;  /* 0x0000001053537819 */ /* 0x000fe400000006ff */
[----:B------:R-:W-:Y:S01]  /*4110*/  SHF.L.U32 R37, R24, 0x10, RZ ;  /* 0x0000001018257819 */ /* 0x000fe200000006ff */
[----:B------:R-:W-:Y:S01]  /*4120*/  FADD.FTZ R24, -R56, R35 ;  /* 0x0000002338187221 */ /* 0x000fe20000010100 */
[----:B------:R-:W-:Y:S02]  /*4130*/  SHF.L.U32 R81, R81, 0x10, RZ ;  /* 0x0000001051517819 */ /* 0x000fe400000006ff */
[----:B-1----:R-:W-:Y:S01]  /*4140*/  SHF.L.U32 R39, R28, 0x10, RZ ;  /* 0x000000101c277819 */ /* 0x002fe200000006ff */
[C---:B------:R-:W-:Y:S01]  /*4150*/  FADD.FTZ R28, -R56.reuse, R83 ;  /* 0x00000053381c7221 */ /* 0x040fe20000010100 */
[----:B------:R-:W-:Y:S01]  /*4160*/  SHF.L.U32 R79, R79, 0x10, RZ ;  /* 0x000000104f4f7819 */ /* 0x000fe200000006ff */
[----:B------:R-:W-:Y:S01]  /*4170*/  FADD.FTZ R42, -R56, R37 ;  /* 0x00000025382a7221 */ /* 0x000fe20000010100 */
[----:B------:R-:W-:Y:S01]  /*4180*/  SHF.L.U32 R41, R48, 0x10, RZ ;  /* 0x0000001030297819 */ /* 0x000fe200000006ff */
[----:B------:R-:W-:Y:S01]  /*4190*/  FADD.FTZ R44, -R56, R81 ;  /* 0x00000051382c7221 */ /* 0x000fe20000010100 */
[----:B------:R-:W-:Y:S01]  /*41a0*/  SHF.L.U32 R57, R57, 0x10, RZ ;  /* 0x0000001039397819 */ /* 0x000fe200000006ff */
[----:B------:R-:W-:Y:S01]  /*41b0*/  FMUL.FTZ R40, R28, R85 ;  /* 0x000000551c287220 */ /* 0x000fe20000410000 */
[----:B------:R-:W-:Y:S01]  /*41c0*/  SHF.L.U32 R43, R58, 0x10, RZ ;  /* 0x000000103a2b7819 */ /* 0x000fe200000006ff */
[C---:B------:R-:W-:Y:S01]  /*41d0*/  FADD.FTZ R46, -R56.reuse, R41 ;  /* 0x00000029382e7221 */ /* 0x040fe20000010100 */
[----:B------:R-:W-:Y:S01]  /*41e0*/  SHF.L.U32 R71, R71, 0x10, RZ ;  /* 0x0000001047477819 */ /* 0x000fe200000006ff */
[----:B------:R-:W-:Y:S01]  /*41f0*/  FADD.FTZ R48, -R56, R57 ;  /* 0x0000003938307221 */ /* 0x000fe20000010100 */
[----:B------:R-:W-:Y:S01]  /*4200*/  SHF.L.U32 R45, R60, 0x10, RZ ;  /* 0x000000103c2d7819 */ /* 0x000fe200000006ff */
[C---:B------:R-:W-:Y:S01]  /*4210*/  FADD.FTZ R60, -R56.reuse, R79 ;  /* 0x0000004f383c7221 */ /* 0x040fe20000010100 */
[----:B-----5:R-:W-:Y:S01]  /*4220*/  ULEA UR6, UR7, UR6, 0x18 ;  /* 0x0000000607067291 */ /* 0x020fe2000f8ec0ff */
[----:B------:R-:W-:Y:S01]  /*4230*/  SHF.L.U32 R73, R73, 0x10, RZ ;  /* 0x0000001049497819 */ /* 0x000fe200000006ff */
[----:B------:R-:W-:Y:S01]  /*4240*/  FADD.FTZ R58, -R56, R43 ;  /* 0x0000002b383a7221 */ /* 0x000fe20000010100 */
[----:B------:R-:W-:Y:S01]  /*4250*/  SHF.L.U32 R47, R64, 0x10, RZ ;  /* 0x00000010402f7819 */ /* 0x000fe200000006ff */
[C---:B------:R-:W-:Y:S01]  /*4260*/  FADD.FTZ R66, -R56.reuse, R71 ;  /* 0x0000004738427221 */ /* 0x040fe20000010100 */
[----:B------:R-:W-:Y:S01]  /*4270*/  SHF.L.U32 R75, R75, 0x10, RZ ;  /* 0x000000104b4b7819 */ /* 0x000fe200000006ff */
[C---:B------:R-:W-:Y:S01]  /*4280*/  FADD.FTZ R86, -R56.reuse, R73 ;  /* 0x0000004938567221 */ /* 0x040fe20000010100 */
[----:B------:R-:W-:Y:S01]  /*4290*/  SHF.L.U32 R77, R77, 0x10, RZ ;  /* 0x000000104d4d7819 */ /* 0x000fe200000006ff */
[C---:B------:R-:W-:Y:S01]  /*42a0*/  FADD.FTZ R92, -R56.reuse, R47 ;  /* 0x0000002f385c7221 */ /* 0x040fe20000010100 */
[----:B------:R0:W-:Y:S01]  /*42b0*/  @!P2 STS.64 [UR6+0x88], R62 ;  /* 0x0000883eff00a988 */ /* 0x0001e20008000a06 */
[----:B------:R-:W-:Y:S01]  /*42c0*/  FADD.FTZ R94, -R56, R75 ;  /* 0x0000004b385e7221 */ /* 0x000fe20000010100 */
[----:B------:R-:W-:Y:S01]  /*42d0*/  SHF.L.U32 R67, R67, 0x10, RZ ;  /* 0x0000001043437819 */ /* 0x000fe200000006ff */
[----:B------:R-:W-:Y:S01]  /*42e0*/  BAR.SYNC.DEFER_BLOCKING 0x0 ;  /* 0x0000000000007b1d */ /* 0x000fe20000010000 */
[----:B------:R-:W-:-:S02]  /*42f0*/  SHF.L.U32 R84, R84, 0x10, RZ ;  /* 0x0000001054547819 */ /* 0x000fc400000006ff */
[----:B0--3--:R-:W-:Y:S01]  /*4300*/  SHF.L.U32 R63, R68, 0x10, RZ ;  /* 0x00000010443f7819 */ /* 0x009fe200000006ff */
[C---:B------:R-:W-:Y:S01]  /*4310*/  FADD.FTZ R62, -R56.reuse, R39 ;  /* 0x00000027383e7221 */ /* 0x040fe20000010100 */
[----:B------:R-:W-:Y:S01]  /*4320*/  FADD.FTZ R68, -R56, R45 ;  /* 0x0000002d38447221 */ /* 0x000fe20000010100 */
[----:B------:R-:W-:Y:S02]  /*4330*/  FMUL.FTZ R45, R24, R85 ;  /* 0x00000055182d7220 */ /* 0x000fe40000410000 */
[C---:B------:R-:W-:Y:S01]  /*4340*/  FADD.FTZ R96, -R56.reuse, R63 ;  /* 0x0000003f38607221 */ /* 0x040fe20000010100 */
[----:B------:R-:W-:Y:S01]  /*4350*/  FADD.FTZ R56, -R56, R77 ;  /* 0x0000004d38387221 */ /* 0x000fe20000010100 */
[----:B------:R-:W0:Y:S01]  /*4360*/  LDS.64 R32, [UR6+0x88] ;  /* 0x00008806ff207984 */ /* 0x000e220008000a00 */
[----:B------:R-:W0:Y:S02]  /*4370*/  LDCU UR6, c[0x0][0x42c] ;  /* 0x00008580ff0677ac */ /* 0x000e240008000800 */
[----:B0-----:R-:W-:Y:S01]  /*4380*/  FMUL.FTZ R32, R32, UR6 ;  /* 0x0000000620207c20 */ /* 0x001fe20008410000 */
[----:B------:R-:W-:Y:S01]  /*4390*/  FMUL.FTZ R33, R33, UR6 ;  /* 0x0000000621217c20 */ /* 0x000fe20008410000 */
[----:B--2---:R-:W-:Y:S06]  /*43a0*/  @!P1 BRA `(.L_x_20) ;  /* 0x0000000000489947 */ /* 0x004fec0003800000 */
[----:B------:R-:W-:Y:S01]  /*43b0*/  FFMA.FTZ R24, R54, R45, R52 ;  /* 0x0000002d36187223 */ /* 0x000fe20000010034 */
[----:B------:R-:W-:-:S03]  /*43c0*/  FFMA.FTZ R28, R55, R40, R53 ;  /* 0x00000028371c7223 */ /* 0x000fc60000010035 */
[----:B------:R-:W-:Y:S01]  /*43d0*/  FMUL.FTZ R34, R24, -1.4426950216293334961 ;  /* 0xbfb8aa3b18227820 */ /* 0x000fe20000410000 */
[----:B------:R-:W-:-:S05]  /*43e0*/  FMUL.FTZ R37, R28, -1.4426950216293334961 ;  /* 0xbfb8aa3b1c257820 */ /* 0x000fca0000410000 */
[----:B------:R-:W0:Y:S04]  /*43f0*/  MUFU.EX2 R34, R34 ;  /* 0x0000002200227308 */ /* 0x000e280000000800 */
[----:B------:R-:W1:Y:S01]  /*4400*/  MUFU.EX2 R37, R37 ;  /* 0x0000002500257308 */ /* 0x000e620000000800 */
[----:B0-----:R-:W-:Y:S01]  /*4410*/  FADD.FTZ R35, R34, 1 ;  /* 0x3f80000022237421 */ /* 0x001fe20000010000 */
[----:B-1----:R-:W-:-:S03]  /*4420*/  FADD.FTZ R38, R37, 1 ;  /* 0x3f80000025267421 */ /* 0x002fc60000010000 */
[----:B------:R-:W0:Y:S08]  /*4430*/  MUFU.RCP R36, R35 ;  /* 0x0000002300247308 */ /* 0x000e300000001000 */
[----:B------:R-:W1:Y:S01]  /*4440*/  MUFU.RCP R39, R38 ;  /* 0x0000002600277308 */ /* 0x000e620000001000 */
[----:B0-----:R-:W-:Y:S01]  /*4450*/  FADD.FTZ R41, -R36, 1 ;  /* 0x3f80000024297421 */ /* 0x001fe20000010100 */
[----:B------:R-:W-:-:S03]  /*4460*/  FMUL.FTZ R67, R67, R36 ;  /* 0x0000002443437220 */ /* 0x000fc60000410000 */
[----:B------:R-:W-:Y:S01]  /*4470*/  FFMA.FTZ R24, R24, R41, 1 ;  /* 0x3f80000018187423 */ /* 0x000fe20000010029 */
[----:B-1----:R-:W-:Y:S01]  /*4480*/  FADD.FTZ R43, -R39, 1 ;  /* 0x3f800000272b7421 */ /* 0x002fe20000010100 */
[----:B------:R-:W-:Y:S02]  /*4490*/  FMUL.FTZ R84, R84, R39 ;  /* 0x0000002754547220 */ /* 0x000fe40000410000 */
[----:B------:R-:W-:Y:S01]  /*44a0*/  FMUL.FTZ R67, R67, R24 ;  /* 0x0000001843437220 */ /* 0x000fe20000410000 */
[----:B------:R-:W-:-:S04]  /*44b0*/  FFMA.FTZ R43, R28, R43, 1 ;  /* 0x3f8000001c2b7423 */ /* 0x000fc8000001002b */
[----:B------:R-:W-:-:S07]  /*44c0*/  FMUL.FTZ R84, R84, R43 ;  /* 0x0000002b54547220 */ /* 0x000fce0000410000 */
.L_x_20:
[----:B------:R-:W-:Y:S04]  /*44d0*/  BSSY.RECONVERGENT B0, `(.L_x_21) ;  /* 0x0000014000007945 */ /* 0x000fe80003800200 */
[----:B------:R-:W-:Y:S05]  /*44e0*/  @P3 BRA `(.L_x_22) ;  /* 0x0000000000483947 */ /* 0x000fea0003800000 */
[----:B------:R-:W0:Y:S01]  /*44f0*/  LDCU.64 UR12, c[0x0][0x3f8] ;  /* 0x00007f00ff0c77ac */ /* 0x000e220008000a00 */
[C-C-:B------:R-:W-:Y:S01]  /*4500*/  FFMA.FTZ R35, R32.reuse, R45, R33.reuse ;  /* 0x0000002d20237223 */ /* 0x140fe20000010021 */
[----:B------:R-:W-:Y:S01]  /*4510*/  MOV R34, R90 ;  /* 0x0000005a00227202 */ /* 0x000fe20000000f00 */
[----:B------:R-:W-:Y:S01]  /*4520*/  FFMA.FTZ R28, R32, R40, R33 ;  /* 0x00000028201c7223 */ /* 0x000fe20000010021 */
[----:B------:R-:W1:Y:S01]  /*4530*/  LDCU.64 UR6, c[0x0][0x380] ;  /* 0x00007000ff0677ac */ /* 0x000e620008000a00 */
[----:B------:R-:W-:Y:S01]  /*4540*/  FFMA.FTZ R24, R54, R67, -R35 ;  /* 0x0000004336187223 */ /* 0x000fe20000010823 */
[----:B------:R-:W-:Y:S01]  /*4550*/  MOV R35, R89 ;  /* 0x0000005900237202 */ /* 0x000fe20000000f00 */
[----:B------:R-:W-:Y:S02]  /*4560*/  FFMA.FTZ R28, R55, R84, -R28 ;  /* 0x00000054371c7223 */ /* 0x000fe4000001081c */
[-C--:B------:R-:W-:Y:S02]  /*4570*/  FMUL.FTZ R39, R24, R85.reuse ;  /* 0x0000005518277220 */ /* 0x080fe40000410000 */
[----:B------:R-:W-:Y:S01]  /*4580*/  FMUL.FTZ R24, R28, R85 ;  /* 0x000000551c187220 */ /* 0x000fe20000410000 */
[----:B0-----:R-:W-:-:S02]  /*4590*/  IMAD R36, R15, UR12, RZ ;  /* 0x0000000c0f247c24 */ /* 0x001fc4000f8e02ff */
[----:B------:R-:W-:-:S04]  /*45a0*/  IMAD.WIDE.U32 R34, R7, UR12, R34 ;  /* 0x0000000c07227c25 */ /* 0x000fc8000f8e0022 */
[----:B------:R-:W-:Y:S01]  /*45b0*/  IMAD R37, R7, UR13, R36 ;  /* 0x0000000d07257c24 */ /* 0x000fe2000f8e0224 */
[----:B-1----:R-:W-:-:S04]  /*45c0*/  LEA R36, P0, R34, UR6, 0x1 ;  /* 0x0000000622247c11 */ /* 0x002fc8000f8008ff */
[----:B------:R-:W-:Y:S02]  /*45d0*/  IADD3 R37, PT, PT, R35, R37, RZ ;  /* 0x0000002523257210 */ /* 0x000fe40007ffe0ff */
[----:B------:R-:W-:Y:S02]  /*45e0*/  F2FP.BF16.F32.PACK_AB R35, R24, R39 ;  /* 0x000000271823723e */ /* 0x000fe400000010ff */
[----:B------:R-:W-:-:S05]  /*45f0*/  LEA.HI.X R37, R34, UR7, R37, 0x1, P0 ;  /* 0x0000000722257c11 */ /* 0x000fca00080f0c25 */
[----:B------:R0:W-:Y:S02]  /*4600*/  STG.E desc[UR8][R36.64], R35 ;  /* 0x0000002324007986 */ /* 0x0001e4000c101908 */
.L_x_22:
[----:B------:R-:W-:Y:S05]  /*4610*/  BSYNC.RECONVERGENT B0 ;  /* 0x0000000000007941 */ /* 0x000fea0003800200 */
.L_x_21:
[----:B------:R-:W-:Y:S01]  /*4620*/  UISETP.NE.AND UP0, UPT, UR11, URZ, UPT ;  /* 0x000000ff0b00728c */ /* 0x000fe2000bf05270 */
[-C--:B0-----:R-:W-:Y:S01]  /*4630*/  FMUL.FTZ R35, R42, R85.reuse ;  /* 0x000000552a237220 */ /* 0x081fe20000410000 */
[-C--:B------:R-:W-:Y:S01]  /*4640*/  FMUL.FTZ R64, R44, R85.reuse ;  /* 0x000000552c407220 */ /* 0x080fe20000410000 */
        /* <DEDUP_REMOVED lines=11> */
[----:B------:R-:W-:Y:S01]  /*4700*/  FMUL.FTZ R24, R56, R85 ;  /* 0x0000005538187220 */ /* 0x000fe20000410000 */
[----:B------:R-:W-:Y:S01]  /*4710*/  ISETP.GE.U32.AND P2, PT, R14, UR14, PT ;  /* 0x0000000e0e007c0c */ /* 0x000fe2000bf46070 */
[--C-:B------:R-:W-:Y:S01]  /*4720*/  FFMA.FTZ R81, R32, R35, R33.reuse ;  /* 0x0000002320517223 */ /* 0x100fe20000010021 */
[----:B------:R-:W-:Y:S01]  /*4730*/  ISETP.GE.U32.AND P1, PT, R16, UR14, PT ;  /* 0x0000000e10007c0c */ /* 0x000fe2000bf26070 */
[C-C-:B------:R-:W-:Y:S01]  /*4740*/  FFMA.FTZ R84, R32.reuse, R64, R33.reuse ;  /* 0x0000004020547223 */ /* 0x140fe20000010021 */
        /* <DEDUP_REMOVED lines=8> */
[C-C-:B------:R-:W-:Y:S01]  /*47d0*/  FFMA.FTZ R63, R32.reuse, R57, R33.reuse ;  /* 0x00000039203f7223 */ /* 0x140fe20000010021 */
[C-C-:B------:R-:W-:Y:S01]  /*47e0*/  FFMA.FTZ R46, R32.reuse, R44, R33.reuse ;  /* 0x0000002c202e7223 */ /* 0x140fe20000010021 */
[C-C-:B------:R-:W-:Y:S01]  /*47f0*/  FFMA.FTZ R45, R32.reuse, R47, R33.reuse ;  /* 0x0000002f202d7223 */ /* 0x140fe20000010021 */
[C-C-:B------:R-:W-:Y:S01]  /*4800*/  FFMA.FTZ R40, R32.reuse, R42, R33.reuse ;  /* 0x0000002a20287223 */ /* 0x140fe20000010021 */
[C-C-:B------:R-:W-:Y:S01]  /*4810*/  FFMA.FTZ R43, R32.reuse, R41, R33.reuse ;  /* 0x00000029202b7223 */ /* 0x140fe20000010021 */
[C-C-:B------:R-:W-:Y:S01]  /*4820*/  FFMA.FTZ R38, R32.reuse, R36, R33.reuse ;  /* 0x0000002420267223 */ /* 0x140fe20000010021 */
[C-C-:B------:R-:W-:Y:S01]  /*4830*/  FFMA.FTZ R39, R32.reuse, R37, R33.reuse ;  /* 0x0000002520277223 */ /* 0x140fe20000010021 */
[----:B------:R-:W-:Y:S01]  /*4840*/  FFMA.FTZ R28, R32, R24, R33 ;  /* 0x00000018201c7223 */ /* 0x000fe20000010021 */
[----:B------:R-:W-:-:S02]  /*4850*/  ISETP.GE.U32.AND P3, PT, R21, UR14, PT ;  /* 0x0000000e15007c0c */ /* 0x000fc4000bf66070 */
[----:B------:R-:W-:Y:S02]  /*4860*/  ISETP.GE.AND.EX P2, PT, R23, UR15, PT, P2 ;  /* 0x0000000f17007c0c */ /* 0x000fe4000bf46320 */
[----:B------:R-:W-:Y:S02]  /*4870*/  ISETP.GE.AND.EX P1, PT, R25, UR15, PT, P1 ;  /* 0x0000000f19007c0c */ /* 0x000fe4000bf26310 */
[----:B------:R-:W-:Y:S02]  /*4880*/  ISETP.GE.AND.EX P0, PT, R27, UR15, PT, P0 ;  /* 0x0000000f1b007c0c */ /* 0x000fe4000bf06300 */
[----:B------:R-:W-:Y:S02]  /*4890*/  ISETP.GE.AND.EX P6, PT, R29, UR15, PT, P6 ;  /* 0x0000000f1d007c0c */ /* 0x000fe4000bfc6360 */
[----:B------:R-:W-:Y:S02]  /*48a0*/  ISETP.GE.AND.EX P4, PT, R31, UR15, PT, P4 ;  /* 0x0000000f1f007c0c */ /* 0x000fe4000bf86340 */
[----:B------:R-:W-:-:S02]  /*48b0*/  ISETP.GE.AND.EX P5, PT, R49, UR15, PT, P5 ;  /* 0x0000000f31007c0c */ /* 0x000fc4000bfa6350 */
[----:B------:R-:W-:Y:S02]  /*48c0*/  SHF.L.U32 R33, R26, 0x10, RZ ;  /* 0x000000101a217819 */ /* 0x000fe400000006ff */
[----:B------:R-:W-:Y:S01]  /*48d0*/  SHF.L.U32 R82, R82, 0x10, RZ ;  /* 0x0000001052527819 */ /* 0x000fe200000006ff */
[----:B------:R-:W-:Y:S08]  /*48e0*/  BRA.U !UP0, `(.L_x_23) ;  /* 0x0000000108487547 */ /* 0x000ff0000b800000 */
        /* <DEDUP_REMOVED lines=18> */
.L_x_23:
[----:B------:R-:W-:Y:S01]  /*4a10*/  BSSY.RECONVERGENT B0, `(.L_x_24) ;  /* 0x0000012000007945 */ /* 0x000fe20003800200 */
[----:B------:R-:W-:Y:S01]  /*4a20*/  FFMA.FTZ R26, R54, R33, -R81 ;  /* 0x00000021361a7223 */ /* 0x000fe20000010851 */
[----:B------:R-:W-:Y:S02]  /*4a30*/  FFMA.FTZ R84, R55, R82, -R84 ;  /* 0x0000005237547223 */ /* 0x000fe40000010854 */
[----:B------:R-:W-:Y:S05]  /*4a40*/  @P2 BRA `(.L_x_25) ;  /* 0x0000000000382947 */ /* 0x000fea0003800000 */
[----:B------:R-:W0:Y:S01]  /*4a50*/  LDCU.64 UR6, c[0x0][0x3f8] ;  /* 0x00007f00ff0677ac */ /* 0x000e220008000a00 */
[----:B------:R-:W-:Y:S01]  /*4a60*/  MOV R32, R90 ;  /* 0x0000005a00207202 */ /* 0x000fe20000000f00 */
[----:B------:R-:W-:Y:S01]  /*4a70*/  FMUL.FTZ R75, R26, R85 ;  /* 0x000000551a4b7220 */ /* 0x000fe20000410000 */
[----:B------:R-:W-:Y:S01]  /*4a80*/  MOV R33, R89 ;  /* 0x0000005900217202 */ /* 0x000fe20000000f00 */
[----:B------:R-:W1:Y:S01]  /*4a90*/  LDCU.64 UR12, c[0x0][0x380] ;  /* 0x00007000ff0c77ac */ /* 0x000e620008000a00 */
[----:B------:R-:W-:Y:S01]  /*4aa0*/  FMUL.FTZ R26, R84, R85 ;  /* 0x00000055541a7220 */ /* 0x000fe20000410000 */
[----:B0-----:R-:W-:Y:S02]  /*4ab0*/  IMAD R35, R23, UR6, RZ ;  /* 0x0000000617237c24 */ /* 0x001fe4000f8e02ff */
[----:B------:R-:W-:-:S04]  /*4ac0*/  IMAD.WIDE.U32 R32, R14, UR6, R32 ;  /* 0x000000060e207c25 */ /* 0x000fc8000f8e0020 */
[----:B------:R-:W-:Y:S01]  /*4ad0*/  IMAD R35, R14, UR7, R35 ;  /* 0x000000070e237c24 */ /* 0x000fe2000f8e0223 */
[----:B-1----:R-:W-:-:S04]  /*4ae0*/  LEA R34, P2, R32, UR12, 0x1 ;  /* 0x0000000c20227c11 */ /* 0x002fc8000f8408ff */
[----:B------:R-:W-:Y:S02]  /*4af0*/  IADD3 R35, PT, PT, R33, R35, RZ ;  /* 0x0000002321237210 */ /* 0x000fe40007ffe0ff */
[----:B------:R-:W-:Y:S02]  /*4b00*/  F2FP.BF16.F32.PACK_AB R33, R26, R75 ;  /* 0x0000004b1a21723e */ /* 0x000fe400000010ff */
[----:B------:R-:W-:-:S05]  /*4b10*/  LEA.HI.X R35, R32, UR13, R35, 0x1, P2 ;  /* 0x0000000d20237c11 */ /* 0x000fca00090f0c23 */
[----:B------:R0:W-:Y:S02]  /*4b20*/  STG.E desc[UR8][R34.64], R33 ;  /* 0x0000002122007986 */ /* 0x0001e4000c101908 */
.L_x_25:
[----:B------:R-:W-:Y:S05]  /*4b30*/  BSYNC.RECONVERGENT B0 ;  /* 0x0000000000007941 */ /* 0x000fea0003800200 */
.L_x_24:
[----:B------:R-:W-:Y:S02]  /*4b40*/  SHF.L.U32 R30, R30, 0x10, RZ ;  /* 0x000000101e1e7819 */ /* 0x000fe400000006ff */
[----:B------:R-:W-:Y:S01]  /*4b50*/  SHF.L.U32 R80, R80, 0x10, RZ ;  /* 0x0000001050507819 */ /* 0x000fe200000006ff */
[----:B------:R-:W-:Y:S06]  /*4b60*/  BRA.U !UP0, `(.L_x_26) ;  /* 0x0000000108487547 */ /* 0x000fec000b800000 */
[----:B------:R-:W-:Y:S01]  /*4b70*/  FFMA.FTZ R60, R55, R60, R53 ;  /* 0x0000003c373c7223 */ /* 0x000fe20000010035 */
[----:B------:R-:W-:-:S03]  /*4b80*/  FFMA.FTZ R62, R54, R62, R52 ;  /* 0x0000003e363e7223 */ /* 0x000fc60000010034 */
[----:B0-----:R-:W-:Y:S01]  /*4b90*/  FMUL.FTZ R34, R60, -1.4426950216293334961 ;  /* 0xbfb8aa3b3c227820 */ /* 0x001fe20000410000 */
[----:B------:R-:W-:-:S05]  /*4ba0*/  FMUL.FTZ R26, R62, -1.4426950216293334961 ;  /* 0xbfb8aa3b3e1a7820 */ /* 0x000fca0000410000 */
[----:B------:R-:W0:Y:S04]  /*4bb0*/  MUFU.EX2 R34, R34 ;  /* 0x0000002200227308 */ /* 0x000e280000000800 */
[----:B------:R-:W1:Y:S01]  /*4bc0*/  MUFU.EX2 R26, R26 ;  /* 0x0000001a001a7308 */ /* 0x000e620000000800 */
[----:B0-----:R-:W-:Y:S01]  /*4bd0*/  FADD.FTZ R35, R34, 1 ;  /* 0x3f80000022237421 */ /* 0x001fe20000010000 */
[----:B-1----:R-:W-:-:S05]  /*4be0*/  FADD.FTZ R32, R26, 1 ;  /* 0x3f8000001a207421 */ /* 0x002fca0000010000 */
        /* <DEDUP_REMOVED lines=10> */
.L_x_26:
[----:B------:R-:W-:Y:S01]  /*4c90*/  BSSY.RECONVERGENT B0, `(.L_x_27) ;  /* 0x0000012000007945 */ /* 0x000fe20003800200 */
[----:B------:R-:W-:Y:S01]  /*4ca0*/  FFMA.FTZ R30, R54, R30, -R73 ;  /* 0x0000001e361e7223 */ /* 0x000fe20000010849 */
[----:B------:R-:W-:Y:S02]  /*4cb0*/  FFMA.FTZ R26, R55, R80, -R58 ;  /* 0x00000050371a7223 */ /* 0x000fe4000001083a */
[----:B------:R-:W-:Y:S05]  /*4cc0*/  @P1 BRA `(.L_x_28) ;  /* 0x0000000000381947 */ /* 0x000fea0003800000 */
[----:B------:R-:W1:Y:S01]  /*4cd0*/  LDCU.64 UR6, c[0x0][0x3f8] ;  /* 0x00007f00ff0677ac */ /* 0x000e620008000a00 */
[----:B------:R-:W-:Y:S01]  /*4ce0*/  MOV R32, R90 ;  /* 0x0000005a00207202 */ /* 0x000fe20000000f00 */
[----:B------:R-:W-:Y:S01]  /*4cf0*/  FMUL.FTZ R73, R30, R85 ;  /* 0x000000551e497220 */ /* 0x000fe20000410000 */
[----:B0-----:R-:W-:Y:S01]  /*4d00*/  MOV R33, R89 ;  /* 0x0000005900217202 */ /* 0x001fe20000000f00 */
[----:B------:R-:W0:Y:S01]  /*4d10*/  LDCU.64 UR12, c[0x0][0x380] ;  /* 0x00007000ff0c77ac */ /* 0x000e220008000a00 */
[----:B------:R-:W-:Y:S01]  /*4d20*/  FMUL.FTZ R26, R26, R85 ;  /* 0x000000551a1a7220 */ /* 0x000fe20000410000 */
[----:B-1----:R-:W-:Y:S02]  /*4d30*/  IMAD R35, R25, UR6, RZ ;  /* 0x0000000619237c24 */ /* 0x002fe4000f8e02ff */
[----:B------:R-:W-:-:S04]  /*4d40*/  IMAD.WIDE.U32 R32, R16, UR6, R32 ;  /* 0x0000000610207c25 */ /* 0x000fc8000f8e0020 */
[----:B------:R-:W-:Y:S01]  /*4d50*/  IMAD R35, R16, UR7, R35 ;  /* 0x0000000710237c24 */ /* 0x000fe2000f8e0223 */
[----:B0-----:R-:W-:-:S04]  /*4d60*/  LEA R34, P1, R32, UR12, 0x1 ;  /* 0x0000000c20227c11 */ /* 0x001fc8000f8208ff */
[----:B------:R-:W-:Y:S02]  /*4d70*/  IADD3 R35, PT, PT, R33, R35, RZ ;  /* 0x0000002321237210 */ /* 0x000fe40007ffe0ff */
[----:B------:R-:W-:Y:S02]  /*4d80*/  F2FP.BF16.F32.PACK_AB R33, R26, R73 ;  /* 0x000000491a21723e */ /* 0x000fe400000010ff */
[----:B------:R-:W-:-:S05]  /*4d90*/  LEA.HI.X R35, R32, UR13, R35, 0x1, P1 ;  /* 0x0000000d20237c11 */ /* 0x000fca00088f0c23 */
[----:B------:R1:W-:Y:S02]  /*4da0*/  STG.E desc[UR8][R34.64], R33 ;  /* 0x0000002122007986 */ /* 0x0003e4000c101908 */
.L_x_28:
[----:B------:R-:W-:Y:S05]  /*4db0*/  BSYNC.RECONVERGENT B0 ;  /* 0x0000000000007941 */ /* 0x000fea0003800200 */
.L_x_27:
[----:B------:R-:W-:Y:S02]  /*4dc0*/  SHF.L.U32 R50, R50, 0x10, RZ ;  /* 0x0000001032327819 */ /* 0x000fe400000006ff */
[----:B------:R-:W-:Y:S01]  /*4dd0*/  SHF.L.U32 R70, R70, 0x10, RZ ;  /* 0x0000001046467819 */ /* 0x000fe200000006ff */
[----:B------:R-:W-:Y:S06]  /*4de0*/  BRA.U !UP0, `(.L_x_29) ;  /* 0x0000000108487547 */ /* 0x000fec000b800000 */
[----:B------:R-:W-:Y:S01]  /*4df0*/  FFMA.FTZ R67, R54, R67, R52 ;  /* 0x0000004336437223 */ /* 0x000fe20000010034 */
[----:B------:R-:W-:-:S03]  /*4e00*/  FFMA.FTZ R48, R55, R48, R53 ;  /* 0x0000003037307223 */ /* 0x000fc60000010035 */
[----:B------:R-:W-:Y:S01]  /*4e10*/  FMUL.FTZ R26, R67, -1.4426950216293334961 ;  /* 0xbfb8aa3b431a7820 */ /* 0x000fe20000410000 */
[----:B------:R-:W-:-:S05]  /*4e20*/  FMUL.FTZ R32, R48, -1.4426950216293334961 ;  /* 0xbfb8aa3b30207820 */ /* 0x000fca0000410000 */
[----:B------:R-:W2:Y:S04]  /*4e30*/  MUFU.EX2 R26, R26 ;  /* 0x0000001a001a7308 */ /* 0x000ea80000000800 */
[----:B------:R-:W0:Y:S01]  /*4e40*/  MUFU.EX2 R32, R32 ;  /* 0x0000002000207308 */ /* 0x000e220000000800 */
[----:B--2---:R-:W-:Y:S01]  /*4e50*/  FADD.FTZ R30, R26, 1 ;  /* 0x3f8000001a1e7421 */ /* 0x004fe20000010000 */
[----:B01----:R-:W-:-:S03]  /*4e60*/  FADD.FTZ R34, R32, 1 ;  /* 0x3f80000020227421 */ /* 0x003fc60000010000 */
        /* <DEDUP_REMOVED lines=10> */
.L_x_29:
[----:B------:R-:W-:Y:S01]  /*4f10*/  BSSY.RECONVERGENT B0, `(.L_x_30) ;  /* 0x0000012000007945 */ /* 0x000fe20003800200 */
[----:B------:R-:W-:Y:S01]  /*4f20*/  FFMA.FTZ R50, R54, R50, -R71 ;  /* 0x0000003236327223 */ /* 0x000fe20000010847 */
[----:B------:R-:W-:Y:S02]  /*4f30*/  FFMA.FTZ R26, R55, R70, -R56 ;  /* 0x00000046371a7223 */ /* 0x000fe40000010838 */
[----:B------:R-:W-:Y:S05]  /*4f40*/  @P0 BRA `(.L_x_31) ;  /* 0x0000000000380947 */ /* 0x000fea0003800000 */
[----:B------:R-:W2:Y:S01]  /*4f50*/  LDCU.64 UR6, c[0x0][0x3f8] ;  /* 0x00007f00ff0677ac */ /* 0x000ea20008000a00 */
[----:B------:R-:W-:Y:S01]  /*4f60*/  MOV R32, R90 ;  /* 0x0000005a00207202 */ /* 0x000fe20000000f00 */
[----:B------:R-:W-:Y:S01]  /*4f70*/  FMUL.FTZ R67, R50, R85 ;  /* 0x0000005532437220 */ /* 0x000fe20000410000 */
[----:B01----:R-:W-:Y:S01]  /*4f80*/  MOV R33, R89 ;  /* 0x0000005900217202 */ /* 0x003fe20000000f00 */
[----:B------:R-:W0:Y:S01]  /*4f90*/  LDCU.64 UR12, c[0x0][0x380] ;  /* 0x00007000ff0c77ac */ /* 0x000e220008000a00 */
[----:B------:R-:W-:Y:S01]  /*4fa0*/  FMUL.FTZ R26, R26, R85 ;  /* 0x000000551a1a7220 */ /* 0x000fe20000410000 */
[----:B--2---:R-:W-:Y:S02]  /*4fb0*/  IMAD R30, R27, UR6, RZ ;  /* 0x000000061b1e7c24 */ /* 0x004fe4000f8e02ff */
[----:B------:R-:W-:-:S04]  /*4fc0*/  IMAD.WIDE.U32 R32, R17, UR6, R32 ;  /* 0x0000000611207c25 */ /* 0x000fc8000f8e0020 */
[----:B------:R-:W-:Y:S01]  /*4fd0*/  IMAD R35, R17, UR7, R30 ;  /* 0x0000000711237c24 */ /* 0x000fe2000f8e021e */
[----:B0-----:R-:W-:-:S04]  /*4fe0*/  LEA R34, P0, R32, UR12, 0x1 ;  /* 0x0000000c20227c11 */ /* 0x001fc8000f8008ff */
[----:B------:R-:W-:Y:S02]  /*4ff0*/  IADD3 R35, PT, PT, R33, R35, RZ ;  /* 0x0000002321237210 */ /* 0x000fe40007ffe0ff */
[----:B------:R-:W-:Y:S02]  /*5000*/  F2FP.BF16.F32.PACK_AB R33, R26, R67 ;  /* 0x000000431a21723e */ /* 0x000fe400000010ff */
[----:B------:R-:W-:-:S05]  /*5010*/  LEA.HI.X R35, R32, UR13, R35, 0x1, P0 ;  /* 0x0000000d20237c11 */ /* 0x000fca00080f0c23 */
[----:B------:R2:W-:Y:S02]  /*5020*/  STG.E desc[UR8][R34.64], R33 ;  /* 0x0000002122007986 */ /* 0x0005e4000c101908 */
.L_x_31:
[----:B------:R-:W-:Y:S05]  /*5030*/  BSYNC.RECONVERGENT B0 ;  /* 0x0000000000007941 */ /* 0x000fea0003800200 */
.L_x_30:
[----:B------:R-:W-:Y:S02]  /*5040*/  SHF.L.U32 R59, R59, 0x10, RZ ;  /* 0x000000103b3b7819 */ /* 0x000fe400000006ff */
[----:B------:R-:W-:Y:S01]  /*5050*/  SHF.L.U32 R72, R72, 0x10, RZ ;  /* 0x0000001048487819 */ /* 0x000fe200000006ff */
[----:B------:R-:W-:Y:S06]  /*5060*/  BRA.U !UP0, `(.L_x_32) ;  /* 0x0000000108487547 */ /* 0x000fec000b800000 */
[----:B------:R-:W-:Y:S01]  /*5070*/  FFMA.FTZ R57, R54, R57, R52 ;  /* 0x0000003936397223 */ /* 0x000fe20000010034 */
[----:B------:R-:W-:-:S03]  /*5080*/  FFMA.FTZ R44, R55, R44, R53 ;  /* 0x0000002c372c7223 */ /* 0x000fc60000010035 */
[----:B------:R-:W-:Y:S01]  /*5090*/  FMUL.FTZ R26, R57, -1.4426950216293334961 ;  /* 0xbfb8aa3b391a7820 */ /* 0x000fe20000410000 */
[----:B------:R-:W-:-:S05]  /*50a0*/  FMUL.FTZ R32, R44, -1.4426950216293334961 ;  /* 0xbfb8aa3b2c207820 */ /* 0x000fca0000410000 */
[----:B------:R-:W3:Y:S04]  /*50b0*/  MUFU.EX2 R26, R26 ;  /* 0x0000001a001a7308 */ /* 0x000ee80000000800 */
[----:B------:R-:W0:Y:S01]  /*50c0*/  MUFU.EX2 R32, R32 ;  /* 0x0000002000207308 */ /* 0x000e220000000800 */
[----:B---3--:R-:W-:Y:S01]  /*50d0*/  FADD.FTZ R30, R26, 1 ;  /* 0x3f8000001a1e7421 */ /* 0x008fe20000010000 */
[----:B012---:R-:W-:-:S05]  /*50e0*/  FADD.FTZ R33, R32, 1 ;  /* 0x3f80000020217421 */ /* 0x007fca0000010000 */
        /* <DEDUP_REMOVED lines=10> */
.L_x_32:
[----:B------:R-:W-:Y:S01]  /*5190*/  BSSY.RECONVERGENT B0, `(.L_x_33) ;  /* 0x0000012000007945 */ /* 0x000fe20003800200 */
[----:B------:R-:W-:Y:S01]  /*51a0*/  FFMA.FTZ R26, R54, R59, -R63 ;  /* 0x0000003b361a7223 */ /* 0x000fe2000001083f */
[----:B------:R-:W-:Y:S02]  /*51b0*/  FFMA.FTZ R46, R55, R72, -R46 ;  /* 0x00000048372e7223 */ /* 0x000fe4000001082e */
[----:B------:R-:W-:Y:S05]  /*51c0*/  @P6 BRA `(.L_x_34) ;  /* 0x0000000000386947 */ /* 0x000fea0003800000 */
[----:B------:R-:W3:Y:S01]  /*51d0*/  LDCU.64 UR6, c[0x0][0x3f8] ;  /* 0x00007f00ff0677ac */ /* 0x000ee20008000a00 */
[----:B------:R-:W-:Y:S02]  /*51e0*/  MOV R32, R90 ;  /* 0x0000005a00207202 */ /* 0x000fe40000000f00 */
[----:B012---:R-:W-:Y:S01]  /*51f0*/  MOV R33, R89 ;  /* 0x0000005900217202 */ /* 0x007fe20000000f00 */
[----:B------:R-:W0:Y:S01]  /*5200*/  LDCU.64 UR12, c[0x0][0x380] ;  /* 0x00007000ff0c77ac */ /* 0x000e220008000a00 */
[----:B---3--:R-:W-:Y:S02]  /*5210*/  IMAD R57, R29, UR6, RZ ;  /* 0x000000061d397c24 */ /* 0x008fe4000f8e02ff */
[----:B------:R-:W-:-:S04]  /*5220*/  IMAD.WIDE.U32 R34, R18, UR6, R32 ;  /* 0x0000000612227c25 */ /* 0x000fc8000f8e0020 */
[----:B------:R-:W-:Y:S02]  /*5230*/  IMAD R33, R18, UR7, R57 ;  /* 0x0000000712217c24 */ /* 0x000fe4000f8e0239 */
[-C--:B------:R-:W-:Y:S01]  /*5240*/  FMUL.FTZ R57, R26, R85.reuse ;  /* 0x000000551a397220 */ /* 0x080fe20000410000 */
[----:B------:R-:W-:Y:S01]  /*5250*/  FMUL.FTZ R26, R46, R85 ;  /* 0x000000552e1a7220 */ /* 0x000fe20000410000 */
[----:B0-----:R-:W-:Y:S02]  /*5260*/  LEA R32, P0, R34, UR12, 0x1 ;  /* 0x0000000c22207c11 */ /* 0x001fe4000f8008ff */
[----:B------:R-:W-:Y:S02]  /*5270*/  IADD3 R33, PT, PT, R35, R33, RZ ;  /* 0x0000002123217210 */ /* 0x000fe40007ffe0ff */
[----:B------:R-:W-:Y:S02]  /*5280*/  F2FP.BF16.F32.PACK_AB R35, R26, R57 ;  /* 0x000000391a23723e */ /* 0x000fe400000010ff */
[----:B------:R-:W-:-:S05]  /*5290*/  LEA.HI.X R33, R34, UR13, R33, 0x1, P0 ;  /* 0x0000000d22217c11 */ /* 0x000fca00080f0c21 */
[----:B------:R3:W-:Y:S02]  /*52a0*/  STG.E desc[UR8][R32.64], R35 ;  /* 0x0000002320007986 */ /* 0x0007e4000c101908 */
.L_x_34:
[----:B------:R-:W-:Y:S05]  /*52b0*/  BSYNC.RECONVERGENT B0 ;  /* 0x0000000000007941 */ /* 0x000fea0003800200 */
.L_x_33:
[----:B------:R-:W-:Y:S02]  /*52c0*/  SHF.L.U32 R61, R61, 0x10, RZ ;  /* 0x000000103d3d7819 */ /* 0x000fe400000006ff */
[----:B------:R-:W-:Y:S01]  /*52d0*/  SHF.L.U32 R74, R74, 0x10, RZ ;  /* 0x000000104a4a7819 */ /* 0x000fe200000006ff */
[----:B------:R-:W-:Y:S06]  /*52e0*/  BRA.U !UP0, `(.L_x_35) ;  /* 0x0000000108487547 */ /* 0x000fec000b800000 */
[----:B------:R-:W-:Y:S01]  /*52f0*/  FFMA.FTZ R47, R54, R47, R52 ;  /* 0x0000002f362f7223 */ /* 0x000fe20000010034 */
[----:B------:R-:W-:-:S03]  /*5300*/  FFMA.FTZ R42, R55, R42, R53 ;  /* 0x0000002a372a7223 */ /* 0x000fc60000010035 */
[----:B------:R-:W-:Y:S01]  /*5310*/  FMUL.FTZ R26, R47, -1.4426950216293334961 ;  /* 0xbfb8aa3b2f1a7820 */ /* 0x000fe20000410000 */
[----:B---3--:R-:W-:-:S05]  /*5320*/  FMUL.FTZ R32, R42, -1.4426950216293334961 ;  /* 0xbfb8aa3b2a207820 */ /* 0x008fca0000410000 */
        /* <DEDUP_REMOVED lines=14> */
.L_x_35:
[----:B------:R-:W-:Y:S01]  /*5410*/  BSSY.RECONVERGENT B0, `(.L_x_36) ;  /* 0x0000012000007945 */ /* 0x000fe20003800200 */
[----:B------:R-:W-:Y:S01]  /*5420*/  FFMA.FTZ R26, R54, R61, -R45 ;  /* 0x0000003d361a7223 */ /* 0x000fe2000001082d */
[----:B------:R-:W-:Y:S02]  /*5430*/  FFMA.FTZ R40, R55, R74, -R40 ;  /* 0x0000004a37287223 */ /* 0x000fe40000010828 */
[----:B------:R-:W-:Y:S05]  /*5440*/  @P4 BRA `(.L_x_37) ;  /* 0x0000000000384947 */ /* 0x000fea0003800000 */
[----:B------:R-:W4:Y:S01]  /*5450*/  LDCU.64 UR6, c[0x0][0x3f8] ;  /* 0x00007f00ff0677ac */ /* 0x000f220008000a00 */
[----:B---3--:R-:W-:Y:S01]  /*5460*/  MOV R32, R90 ;  /* 0x0000005a00207202 */ /* 0x008fe20000000f00 */
[----:B------:R-:W-:Y:S01]  /*5470*/  FMUL.FTZ R45, R26, R85 ;  /* 0x000000551a2d7220 */ /* 0x000fe20000410000 */
[----:B012---:R-:W-:Y:S01]  /*5480*/  MOV R33, R89 ;  /* 0x0000005900217202 */ /* 0x007fe20000000f00 */
[----:B------:R-:W0:Y:S01]  /*5490*/  LDCU.64 UR12, c[0x0][0x380] ;  /* 0x00007000ff0c77ac */ /* 0x000e220008000a00 */
[----:B------:R-:W-:Y:S01]  /*54a0*/  FMUL.FTZ R26, R40, R85 ;  /* 0x00000055281a7220 */ /* 0x000fe20000410000 */
[----:B----4-:R-:W-:Y:S02]  /*54b0*/  IMAD R30, R31, UR6, RZ ;  /* 0x000000061f1e7c24 */ /* 0x010fe4000f8e02ff */
[----:B------:R-:W-:-:S04]  /*54c0*/  IMAD.WIDE.U32 R34, R19, UR6, R32 ;  /* 0x0000000613227c25 */ /* 0x000fc8000f8e0020 */
[----:B------:R-:W-:Y:S01]  /*54d0*/  IMAD R33, R19, UR7, R30 ;  /* 0x0000000713217c24 */ /* 0x000fe2000f8e021e */
[----:B0-----:R-:W-:-:S04]  /*54e0*/  LEA R32, P0, R34, UR12, 0x1 ;  /* 0x0000000c22207c11 */ /* 0x001fc8000f8008ff */
[----:B------:R-:W-:Y:S02]  /*54f0*/  IADD3 R33, PT, PT, R35, R33, RZ ;  /* 0x0000002123217210 */ /* 0x000fe40007ffe0ff */
[----:B------:R-:W-:Y:S02]  /*5500*/  F2FP.BF16.F32.PACK_AB R35, R26, R45 ;  /* 0x0000002d1a23723e */ /* 0x000fe400000010ff */
[----:B------:R-:W-:-:S05]  /*5510*/  LEA.HI.X R33, R34, UR13, R33, 0x1, P0 ;  /* 0x0000000d22217c11 */ /* 0x000fca00080f0c21 */
[----:B------:R4:W-:Y:S02]  /*5520*/  STG.E desc[UR8][R32.64], R35 ;  /* 0x0000002320007986 */ /* 0x0009e4000c101908 */
.L_x_37:
[----:B------:R-:W-:Y:S05]  /*5530*/  BSYNC.RECONVERGENT B0 ;  /* 0x0000000000007941 */ /* 0x000fea0003800200 */
.L_x_36:
[----:B------:R-:W-:Y:S02]  /*5540*/  SHF.L.U32 R65, R65, 0x10, RZ ;  /* 0x0000001041417819 */ /* 0x000fe400000006ff */
[----:B------:R-:W-:Y:S01]  /*5550*/  SHF.L.U32 R76, R76, 0x10, RZ ;  /* 0x000000104c4c7819 */ /* 0x000fe200000006ff */
[----:B------:R-:W-:Y:S06]  /*5560*/  BRA.U !UP0, `(.L_x_38) ;  /* 0x0000000108487547 */ /* 0x000fec000b800000 */
[----:B------:R-:W-:Y:S01]  /*5570*/  FFMA.FTZ R41, R54, R41, R52 ;  /* 0x0000002936297223 */ /* 0x000fe20000010034 */
[----:B------:R-:W-:-:S03]  /*5580*/  FFMA.FTZ R36, R55, R36, R53 ;  /* 0x0000002437247223 */ /* 0x000fc60000010035 */
[----:B------:R-:W-:Y:S01]  /*5590*/  FMUL.FTZ R26, R41, -1.4426950216293334961 ;  /* 0xbfb8aa3b291a7820 */ /* 0x000fe20000410000 */
[----:B---34-:R-:W-:-:S05]  /*55a0*/  FMUL.FTZ R32, R36, -1.4426950216293334961 ;  /* 0xbfb8aa3b24207820 */ /* 0x018fca0000410000 */
        /* <DEDUP_REMOVED lines=14> */
.L_x_38:
[----:B------:R-:W-:Y:S01]  /*5690*/  BSSY.RECONVERGENT B0, `(.L_x_39) ;  /* 0x0000012000007945 */ /* 0x000fe20003800200 */
[----:B------:R-:W-:Y:S01]  /*56a0*/  FFMA.FTZ R26, R54, R65, -R43 ;  /* 0x00000041361a7223 */ /* 0x000fe2000001082b */
[----:B------:R-:W-:Y:S02]  /*56b0*/  FFMA.FTZ R38, R55, R76, -R38 ;  /* 0x0000004c37267223 */ /* 0x000fe40000010826 */
[----:B------:R-:W-:Y:S05]  /*56c0*/  @P5 BRA `(.L_x_40) ;  /* 0x0000000000385947 */ /* 0x000fea0003800000 */
[----:B------:R-:W5:Y:S01]  /*56d0*/  LDCU.64 UR6, c[0x0][0x3f8] ;  /* 0x00007f00ff0677ac */ /* 0x000f620008000a00 */
[----:B---34-:R-:W-:Y:S02]  /*56e0*/  MOV R32, R90 ;  /* 0x0000005a00207202 */ /* 0x018fe40000000f00 */
[----:B012---:R-:W-:Y:S01]  /*56f0*/  MOV R33, R89 ;  /* 0x0000005900217202 */ /* 0x007fe20000000f00 */
[----:B------:R-:W0:Y:S01]  /*5700*/  LDCU.64 UR12, c[0x0][0x380] ;  /* 0x00007000ff0c77ac */ /* 0x000e220008000a00 */
[----:B-----5:R-:W-:Y:S02]  /*5710*/  IMAD R41, R49, UR6, RZ ;  /* 0x0000000631297c24 */ /* 0x020fe4000f8e02ff */
        /* <DEDUP_REMOVED lines=9> */
.L_x_40:
[----:B------:R-:W-:Y:S05]  /*57b0*/  BSYNC.RECONVERGENT B0 ;  /* 0x0000000000007941 */ /* 0x000fea0003800200 */
.L_x_39:
[----:B------:R-:W-:Y:S02]  /*57c0*/  SHF.L.U32 R69, R69, 0x10, RZ ;  /* 0x0000001045457819 */ /* 0x000fe400000006ff */
[----:B------:R-:W-:Y:S01]  /*57d0*/  SHF.L.U32 R78, R78, 0x10, RZ ;  /* 0x000000104e4e7819 */ /* 0x000fe200000006ff */
[----:B------:R-:W-:Y:S06]  /*57e0*/  BRA.U !UP0, `(.L_x_41) ;  /* 0x0000000108487547 */ /* 0x000fec000b800000 */
[----:B------:R-:W-:Y:S01]  /*57f0*/  FFMA.FTZ R37, R54, R37, R52 ;  /* 0x0000002536257223 */ /* 0x000fe20000010034 */
[----:B------:R-:W-:-:S03]  /*5800*/  FFMA.FTZ R24, R55, R24, R53 ;  /* 0x0000001837187223 */ /* 0x000fc60000010035 */
[----:B------:R-:W-:Y:S01]  /*5810*/  FMUL.FTZ R26, R37, -1.4426950216293334961 ;  /* 0xbfb8aa3b251a7820 */ /* 0x000fe20000410000 */
[----:B0--34-:R-:W-:-:S05]  /*5820*/  FMUL.FTZ R32, R24, -1.4426950216293334961 ;  /* 0xbfb8aa3b18207820 */ /* 0x019fca0000410000 */
[----:B------:R-:W0:Y:S04]  /*5830*/  MUFU.EX2 R26, R26 ;  /* 0x0000001a001a7308 */ /* 0x000e280000000800 */
[----:B------:R-:W1:Y:S01]  /*5840*/  MUFU.EX2 R32, R32 ;  /* 0x0000002000207308 */ /* 0x000e620000000800 */
[----:B0-----:R-:W-:Y:S01]  /*5850*/  FADD.FTZ R30, R26, 1 ;  /* 0x3f8000001a1e7421 */ /* 0x001fe20000010000 */
[----:B-12---:R-:W-:-:S05]  /*5860*/  FADD.FTZ R33, R32, 1 ;  /* 0x3f80000020217421 */ /* 0x006fca0000010000 */
        /* <DEDUP_REMOVED lines=10> */
.L_x_41:
[----:B------:R-:W-:Y:S01]  /*5910*/  ISETP.GE.AND.EX P3, PT, R51, UR15, PT, P3 ;  /* 0x0000000f33007c0c */ /* 0x000fe2000bf66330 */
[----:B------:R-:W-:Y:S01]  /*5920*/  FFMA.FTZ R54, R54, R69, -R39 ;  /* 0x0000004536367223 */ /* 0x000fe20000010827 */
[----:B------:R-:W-:Y:S01]  /*5930*/  FFMA.FTZ R28, R55, R78, -R28 ;  /* 0x0000004e371c7223 */ /* 0x000fe2000001081c */
[----:B------:R-:W-:Y:S02]  /*5940*/  BSSY.RECONVERGENT B0, `(.L_x_42) ;  /* 0x000000f000007945 */ /* 0x000fe40003800200 */
[-C--:B01234-:R-:W-:Y:S01]  /*5950*/  FMUL.FTZ R35, R54, R85.reuse ;  /* 0x0000005536237220 */ /* 0x09ffe20000410000 */
[----:B------:R-:W-:-:S07]  /*5960*/  FMUL.FTZ R28, R28, R85 ;  /* 0x000000551c1c7220 */ /* 0x000fce0000410000 */
[----:B------:R-:W-:Y:S05]  /*5970*/  @P3 BRA `(.L_x_43) ;  /* 0x00000000002c3947 */ /* 0x000fea0003800000 */
[----:B------:R-:W0:Y:S01]  /*5980*/  LDCU.64 UR6, c[0x0][0x3f8] ;  /* 0x00007f00ff0677ac */ /* 0x000e220008000a00 */
[----:B------:R-:W-:Y:S02]  /*5990*/  MOV R88, R90 ;  /* 0x0000005a00587202 */ /* 0x000fe40000000f00 */
[----:B------:R-:W-:Y:S01]  /*59a0*/  F2FP.BF16.F32.PACK_AB R35, R28, R35 ;  /* 0x000000231c23723e */ /* 0x000fe200000010ff */
[----:B------:R-:W1:Y:S01]  /*59b0*/  LDCU.64 UR12, c[0x0][0x380] ;  /* 0x00007000ff0c77ac */ /* 0x000e620008000a00 */
[----:B0-----:R-:W-:Y:S02]  /*59c0*/  IMAD R24, R51, UR6, RZ ;  /* 0x0000000633187c24 */ /* 0x001fe4000f8e02ff */
[----:B------:R-:W-:-:S04]  /*59d0*/  IMAD.WIDE.U32 R88, R21, UR6, R88 ;  /* 0x0000000615587c25 */ /* 0x000fc8000f8e0058 */
[----:B------:R-:W-:Y:S01]  /*59e0*/  IMAD R33, R21, UR7, R24 ;  /* 0x0000000715217c24 */ /* 0x000fe2000f8e0218 */
[----:B-1----:R-:W-:-:S04]  /*59f0*/  LEA R32, P0, R88, UR12, 0x1 ;  /* 0x0000000c58207c11 */ /* 0x002fc8000f8008ff */
[----:B------:R-:W-:-:S04]  /*5a00*/  IADD3 R33, PT, PT, R89, R33, RZ ;  /* 0x0000002159217210 */ /* 0x000fc80007ffe0ff */
[----:B------:R-:W-:-:S05]  /*5a10*/  LEA.HI.X R33, R88, UR13, R33, 0x1, P0 ;  /* 0x0000000d58217c11 */ /* 0x000fca00080f0c21 */
[----:B------:R0:W-:Y:S02]  /*5a20*/  STG.E desc[UR8][R32.64], R35 ;  /* 0x0000002320007986 */ /* 0x0001e4000c101908 */
.L_x_43:
[----:B------:R-:W-:Y:S05]  /*5a30*/  BSYNC.RECONVERGENT B0 ;  /* 0x0000000000007941 */ /* 0x000fea0003800200 */
.L_x_42:
[----:B------:R-:W-:Y:S02]  /*5a40*/  IADD3 R8, PT, PT, R3, R8, RZ ;  /* 0x0000000803087210 */ /* 0x000fe40007ffe0ff */
[----:B------:R-:W-:Y:S02]  /*5a50*/  IADD3 R6, PT, PT, R6, 0x1, RZ ;  /* 0x0000000106067810 */ /* 0x000fe40007ffe0ff */
[----:B------:R-:W-:-:S13]  /*5a60*/  ISETP.GE.AND P0, PT, R8, UR4, PT ;  /* 0x0000000408007c0c */ /* 0x000fda000bf06270 */
[----:B------:R-:W-:Y:S05]  /*5a70*/  @!P0 BRA `(.L_x_44) ;  /* 0xffffffa800348947 */ /* 0x000fea000383ffff */
.L_x_1:
[----:B------:R-:W1:Y:S01]  /*5a80*/  LDC R6, c[0x0][0x370] ;  /* 0x0000dc00ff067b82 */ /* 0x000e620000000800 */
[----:B------:R-:W-:Y:S01]  /*5a90*/  ISETP.NE.AND P2, PT, R2, RZ, PT ;  /* 0x000000ff0200720c */ /* 0x000fe20003f45270 */
[----:B------:R-:W-:Y:S06]  /*5aa0*/  BSSY.RECONVERGENT B0, `(.L_x_45) ;  /* 0x0000011000007945 */ /* 0x000fec0003800200 */
[----:B------:R-:W2:Y:S08]  /*5ab0*/  LDC R7, c[0x0][0x374] ;  /* 0x0000dd00ff077b82 */ /* 0x000eb00000000800 */
[----:B------:R-:W3:Y:S01]  /*5ac0*/  LDC.64 R4, c[0x0][0x3c8] ;  /* 0x0000f200ff047b82 */ /* 0x000ee20000000a00 */
[----:B-1----:R-:W-:-:S02]  /*5ad0*/  ISETP.NE.AND P1, PT, R6, 0x1, PT ;  /* 0x000000010600780c */ /* 0x002fc40003f25270 */
[----:B------:R-:W-:Y:S02]  /*5ae0*/  IADD3 R8, PT, PT, R6, -0x1, RZ ;  /* 0xffffffff06087810 */ /* 0x000fe40007ffe0ff */
[----:B--2---:R-:W-:-:S04]  /*5af0*/  IADD3 R3, PT, PT, R7, -0x1, RZ ;  /* 0xffffffff07037810 */ /* 0x004fc80007ffe0ff */
[----:B------:R-:W-:Y:S02]  /*5b00*/  ISETP.NE.AND P0, PT, R0, R3, PT ;  /* 0x000000030000720c */ /* 0x000fe40003f05270 */
[----:B------:R-:W-:Y:S02]  /*5b10*/  SHF.L.U32 R0, R7, 0x1, RZ ;  /* 0x0000000107007819 */ /* 0x000fe400000006ff */
[----:B------:R-:W-:Y:S02]  /*5b20*/  ISETP.NE.OR P0, PT, R8, UR10, P0 ;  /* 0x0000000a08007c0c */ /* 0x000fe40008705670 */
[----:B------:R-:W-:-:S05]  /*5b30*/  SEL R3, R0, RZ, P1 ;  /* 0x000000ff00037207 */ /* 0x000fca0000800000 */
[----:B---3--:R-:W-:Y:S01]  /*5b40*/  IMAD.WIDE.U32 R4, R3, 0x4, R4 ;  /* 0x0000000403047825 */ /* 0x008fe200078e0004 */
[----:B------:R-:W-:Y:S06]  /*5b50*/  @P2 BRA `(.L_x_46) ;  /* 0x0000000000142947 */ /* 0x000fec0003800000 */
[----:B------:R-:W-:Y:S01]  /*5b60*/  HFMA2 R3, -RZ, RZ, 0, 5.9604644775390625e-08 ;  /* 0x00000001ff037431 */ /* 0x000fe200000001ff */
[----:B------:R-:W-:Y:S06]  /*5b70*/  MEMBAR.ALL.GPU ;  /* 0x0000000000007992 */ /* 0x000fec000000a000 */
[----:B------:R-:W-:-:S00]  /*5b80*/  ERRBAR ;  /* 0x00000000000079ab */ /* 0x000fc00000000000 */
[----:B------:R-:W-:Y:S06]  /*5b90*/  CGAERRBAR ;  /* 0x00000000000075ab */ /* 0x000fec0000000000 */
[----:B------:R1:W-:Y:S02]  /*5ba0*/  REDG.E.ADD.S32.STRONG.GPU desc[UR8][R4.64], R3 ;  /* 0x000000030400798e */ /* 0x0003e4000c12e308 */
.L_x_46:
[----:B------:R-:W-:Y:S05]  /*5bb0*/  BSYNC.RECONVERGENT B0 ;  /* 0x0000000000007941 */ /* 0x000fea0003800200 */
.L_x_45:
[----:B------:R-:W-:Y:S05]  /*5bc0*/  @P0 EXIT ;  /* 0x000000000000094d */ /* 0x000fea0003800000 */
[----:B------:R-:W-:Y:S05]  /*5bd0*/  @P2 BRA `(.L_x_47) ;  /* 0x0000000000202947 */ /* 0x000fea0003800000 */
[----:B------:R-:W-:-:S05]  /*5be0*/  IMAD R0, R6, R7, RZ ;  /* 0x0000000706007224 */ /* 0x000fca00078e02ff */
[----:B------:R-:W-:-:S13]  /*5bf0*/  ISETP.NE.AND P0, PT, R0, -0x1, PT ;  /* 0xffffffff0000780c */ /* 0x000fda0003f05270 */
[----:B------:R-:W-:Y:S05]  /*5c00*/  @!P0 BRA `(.L_x_47) ;  /* 0x0000000000148947 */ /* 0x000fea0003800000 */
.L_x_48:
[----:B-1----:R-:W2:Y:S04]  /*5c10*/  LDG.E.STRONG.GPU R3, desc[UR8][R4.64] ;  /* 0x0000000804037981 */ /* 0x002ea8000c1ef900 */
[----:B--2---:R-:W-:Y:S01]  /*5c20*/  CCTL.IVALL ;  /* 0x00000000ff00798f */ /* 0x004fe20002000000 */
[----:B------:R-:W-:Y:S05]  /*5c30*/  YIELD ;  /* 0x0000000000007946 */ /* 0x000fea0003800000 */
[----:B------:R-:W-:-:S13]  /*5c40*/  ISETP.NE.AND P0, PT, R3, R0, PT ;  /* 0x000000000300720c */ /* 0x000fda0003f05270 */
[----:B------:R-:W-:Y:S05]  /*5c50*/  @P0 BRA `(.L_x_48) ;  /* 0xfffffffc00ec0947 */ /* 0x000fea000383ffff */
.L_x_47:
[----:B------:R-:W-:Y:S05]  /*5c60*/  WARPSYNC.ALL ;  /* 0x0000000000007948 */ /* 0x000fea0003800000 */
[----:B0-----:R-:W1:Y:S08]  /*5c70*/  LDC.64 R34, c[0x0][0x3f8] ;  /* 0x0000fe00ff227b82 */ /* 0x001e700000000a00 */
[----:B------:R-:W-:Y:S01]  /*5c80*/  BAR.SYNC.DEFER_BLOCKING 0x0 ;  /* 0x0000000000007b1d */ /* 0x000fe20000010000 */
[----:B-1----:R-:W-:-:S04]  /*5c90*/  LEA.HI R3, P0, R35, R34, RZ, 0x1 ;  /* 0x0000002223037211 */ /* 0x002fc800078108ff */
[----:B------:R-:W-:-:S04]  /*5ca0*/  IADD3.X R0, PT, PT, RZ, R35, RZ, P0, !PT ;  /* 0x00000023ff007210 */ /* 0x000fc800007fe4ff */
[--C-:B------:R-:W-:Y:S02]  /*5cb0*/  SHF.R.S64 R3, R3, 0x1, R0.reuse ;  /* 0x0000000103037819 */ /* 0x100fe40000001000 */
[----:B------:R-:W-:Y:S02]  /*5cc0*/  SHF.R.S32.HI R0, RZ, 0x1, R0 ;  /* 0x00000001ff007819 */ /* 0x000fe40000011400 */
[----:B------:R-:W-:-:S04]  /*5cd0*/  ISETP.GT.U32.AND P0, PT, R3, R2, PT ;  /* 0x000000020300720c */ /* 0x000fc80003f04070 */
[----:B------:R-:W-:-:S13]  /*5ce0*/  ISETP.GT.AND.EX P0, PT, R0, RZ, PT, P0 ;  /* 0x000000ff0000720c */ /* 0x000fda0003f04300 */
[----:B------:R-:W-:Y:S05]  /*5cf0*/  @!P0 EXIT ;  /* 0x000000000000894d */ /* 0x000fea0003800000 */
[----:B------:R-:W-:Y:S01]  /*5d00*/  IADD3 R4, P1, PT, R2, 0x1c0, RZ ;  /* 0x000001c002047810 */ /* 0x000fe20007f3e0ff */
[----:B------:R-:W-:Y:S01]  /*5d10*/  BSSY.RECONVERGENT B0, `(.L_x_49) ;  /* 0x000005d000007945 */ /* 0x000fe20003800200 */
[----:B------:R-:W-:Y:S02]  /*5d20*/  MOV R33, RZ ;  /* 0x000000ff00217202 */ /* 0x000fe40000000f00 */
[----:B------:R-:W-:Y:S02]  /*5d30*/  ISETP.GT.U32.AND P0, PT, R3, R4, PT ;  /* 0x000000040300720c */ /* 0x000fe40003f04070 */
[----:B------:R-:W-:-:S04]  /*5d40*/  IADD3.X R5, PT, PT, RZ, R33, RZ, P1, !PT ;  /* 0x00000021ff057210 */ /* 0x000fc80000ffe4ff */
[----:B------:R-:W-:-:S04]  /*5d50*/  ISETP.GT.AND.EX P0, PT, R0, R5, PT, P0 ;  /* 0x000000050000720c */ /* 0x000fc80003f04300 */
[----:B------:R-:W-:Y:S02]  /*5d60*/  SEL R9, R3, R4, P0 ;  /* 0x0000000403097207 */ /* 0x000fe40000000000 */
[----:B------:R-:W-:Y:S02]  /*5d70*/  SEL R6, R0, R5, P0 ;  /* 0x0000000500067207 */ /* 0x000fe40000000000 */
[----:B------:R-:W-:-:S04]  /*5d80*/  IADD3 R9, P0, PT, R9, -0x1c0, RZ ;  /* 0xfffffe4009097810 */ /* 0x000fc80007f1e0ff */
[----:B------:R-:W-:Y:S02]  /*5d90*/  IADD3.X R6, PT, PT, R6, -0x1, RZ, P0, !PT ;  /* 0xffffffff06067810 */ /* 0x000fe400007fe4ff */
[----:B------:R-:W-:-:S04]  /*5da0*/  ISETP.NE.U32.AND P0, PT, R9, R2, PT ;  /* 0x000000020900720c */ /* 0x000fc80003f05070 */
[----:B------:R-:W-:-:S04]  /*5db0*/  ISETP.NE.AND.EX P0, PT, R6, R33, PT, P0 ;  /* 0x000000210600720c */ /* 0x000fc80003f05300 */
[----:B------:R-:W-:-:S04]  /*5dc0*/  SEL R13, RZ, 0x1, !P0 ;  /* 0x00000001ff0d7807 */ /* 0x000fc80004000000 */
[----:B------:R-:W-:-:S04]  /*5dd0*/  IADD3 R9, P0, P1, R9, -R13, -R2 ;  /* 0x8000000d09097210 */ /* 0x000fc8000791e802 */
[----:B------:R-:W-:-:S04]  /*5de0*/  IADD3.X R6, PT, PT, R6, -0x1, ~R33, P0, P1 ;  /* 0xffffffff06067810 */ /* 0x000fc800007e2c21 */
[--C-:B------:R-:W-:Y:S02]  /*5df0*/  SHF.R.U32.HI R11, RZ, 0x6, R6.reuse ;  /* 0x00000006ff0b7819 */ /* 0x100fe40000011606 */
[----:B------:R-:W-:-:S03]  /*5e00*/  SHF.R.U64 R9, R9, 0x6, R6 ;  /* 0x0000000609097819 */ /* 0x000fc60000001206 */
[----:B------:R-:W-:-:S04]  /*5e10*/  IMAD.WIDE.U32 R4, R11, -0x6db6db6d, RZ ;  /* 0x924924930b047825 */ /* 0x000fc800078e00ff */
[----:B------:R-:W-:-:S04]  /*5e20*/  IMAD.WIDE.U32 R6, P0, R9, 0x24924924, R4 ;  /* 0x2492492409067825 */ /* 0x000fc80007800004 */
[----:B------:R-:W-:Y:S01]  /*5e30*/  IMAD.WIDE.U32 R4, R9, -0x6db6db6d, RZ ;  /* 0x9249249309047825 */ /* 0x000fe200078e00ff */
[----:B------:R-:W-:Y:S02]  /*5e40*/  IADD3.X R9, PT, PT, RZ, RZ, RZ, P0, !PT ;  /* 0x000000ffff097210 */ /* 0x000fe400007fe4ff */
[----:B------:R-:W-:Y:S02]  /*5e50*/  MOV R8, R7 ;  /* 0x0000000700087202 */ /* 0x000fe40000000f00 */
[----:B------:R-:W-:Y:S01]  /*5e60*/  IADD3 RZ, P0, PT, R5, R6, RZ ;  /* 0x0000000605ff7210 */ /* 0x000fe20007f1e0ff */
[----:B------:R-:W-:-:S04]  /*5e70*/  IMAD.WIDE.U32 R6, R34, 0x3, RZ ;  /* 0x0000000322067825 */ /* 0x000fc800078e00ff */
[----:B------:R-:W-:Y:S01]  /*5e80*/  IMAD.WIDE.U32.X R4, R11, 0x24924924, R8, P0 ;  /* 0x249249240b047825 */ /* 0x000fe200000e0408 */
[----:B------:R-:W-:Y:S02]  /*5e90*/  LEA R9, R35, R35, 0x1 ;  /* 0x0000002323097211 */ /* 0x000fe400078e08ff */
[----:B------:R-:W-:Y:S02]  /*5ea0*/  IADD3 R13, P0, PT, R13, R4, RZ ;  /* 0x000000040d0d7210 */ /* 0x000fe40007f1e0ff */
[----:B------:R-:W-:Y:S02]  /*5eb0*/  IADD3 R9, PT, PT, R7, R9, RZ ;  /* 0x0000000907097210 */ /* 0x000fe40007ffe0ff */
[----:B------:R-:W-:Y:S02]  /*5ec0*/  LOP3.LUT R8, R13, 0x3, RZ, 0xc0, !PT ;  /* 0x000000030d087812 */ /* 0x000fe400078ec0ff */
[----:B------:R-:W-:Y:S02]  /*5ed0*/  LEA.HI R27, P2, R9, R6, RZ, 0x1 ;  /* 0x00000006091b7211 */ /* 0x000fe400078508ff */
[----:B------:R-:W-:-:S02]  /*5ee0*/  ISETP.NE.U32.AND P1, PT, R8, 0x3, PT ;  /* 0x000000030800780c */ /* 0x000fc40003f25070 */
[----:B------:R-:W-:Y:S02]  /*5ef0*/  IADD3.X R4, PT, PT, RZ, R5, RZ, P0, !PT ;  /* 0x00000005ff047210 */ /* 0x000fe400007fe4ff */
[----:B------:R-:W-:Y:S02]  /*5f00*/  ISETP.NE.AND.EX P1, PT, RZ, RZ, PT, P1 ;  /* 0x000000ffff00720c */ /* 0x000fe40003f25310 */
[----:B------:R-:W-:Y:S02]  /*5f10*/  IADD3.X R32, PT, PT, RZ, R9, RZ, P2, !PT ;  /* 0x00000009ff207210 */ /* 0x000fe400017fe4ff */
[----:B------:R-:W-:Y:S02]  /*5f20*/  ISETP.GE.U32.AND P0, PT, R13, 0x3, PT ;  /* 0x000000030d00780c */ /* 0x000fe40003f06070 */
[----:B------:R-:W-:Y:S02]  /*5f30*/  SHF.R.S64 R27, R27, 0x1, R32 ;  /* 0x000000011b1b7819 */ /* 0x000fe40000001020 */
[----:B------:R-:W-:-:S02]  /*5f40*/  ISETP.GE.U32.AND.EX P0, PT, R4, RZ, PT, P0 ;  /* 0x000000ff0400720c */ /* 0x000fc40003f06100 */
[----:B------:R-:W-:-:S03]  /*5f50*/  SHF.R.S32.HI R32, RZ, 0x1, R32 ;  /* 0x00000001ff207819 */ /* 0x000fc60000011420 */
[----:B------:R-:W-:Y:S08]  /*5f60*/  @!P1 BRA `(.L_x_50) ;  /* 0x0000000000dc9947 */ /* 0x000ff00003800000 */
[----:B------:R-:W0:Y:S01]  /*5f70*/  LDCU.64 UR4, c[0x0][0x3d8] ;  /* 0x00007b00ff0477ac */ /* 0x000e220008000a00 */
[----:B------:R-:W-:Y:S02]  /*5f80*/  IADD3 R7, PT, PT, R13, 0x1, RZ ;  /* 0x000000010d077810 */ /* 0x000fe40007ffe0ff */
[----:B------:R-:W-:Y:S01]  /*5f90*/  MOV R4, R2 ;  /* 0x0000000200047202 */ /* 0x000fe20000000f00 */
[----:B------:R-:W1:Y:S01]  /*5fa0*/  LDCU.64 UR6, c[0x0][0x390] ;  /* 0x00007200ff0677ac */ /* 0x000e620008000a00 */
[----:B------:R-:W-:Y:S02]  /*5fb0*/  LOP3.LUT R7, R7, 0x3, RZ, 0xc0, !PT ;  /* 0x0000000307077812 */ /* 0x000fe400078ec0ff */
[----:B------:R-:W-:Y:S01]  /*5fc0*/  MOV R5, R33 ;  /* 0x0000002100057202 */ /* 0x000fe20000000f00 */
[----:B------:R-:W2:Y:S01]  /*5fd0*/  LDCU.64 UR10, c[0x0][0x388] ;  /* 0x00007100ff0a77ac */ /* 0x000ea20008000a00 */
[C---:B------:R-:W-:Y:S02]  /*5fe0*/  SHF.L.U32 R20, R2.reuse, 0x3, RZ ;  /* 0x0000000302147819 */ /* 0x040fe400000006ff */
[----:B------:R-:W-:Y:S01]  /*5ff0*/  SHF.L.U64.HI R21, R2, 0x3, R33 ;  /* 0x0000000302157819 */ /* 0x000fe20000010221 */
[----:B------:R-:W-:Y:S01]  /*6000*/  IMAD.WIDE.U32 R4, R7, 0x1c0, R4 ;  /* 0x000001c007047825 */ /* 0x000fe200078e0004 */
[----:B------:R-:W-:-:S02]  /*6010*/  SHF.L.U64.HI R30, R3, 0x2, R0 ;  /* 0x00000002031e7819 */ /* 0x000fc40000010200 */
[----:B------:R-:W-:Y:S02]  /*6020*/  SHF.L.U64.HI R26, R27, 0x2, R32 ;  /* 0x000000021b1a7819 */ /* 0x000fe40000010220 */
[----:B0-----:R-:W-:Y:S01]  /*6030*/  LEA R24, P1, R2, UR4, 0x2 ;  /* 0x0000000402187c11 */ /* 0x001fe2000f8210ff */
[----:B------:R-:W-:Y:S01]  /*6040*/  UMOV UR4, URZ ;  /* 0x000000ff00047c82 */ /* 0x000fe20008000000 */
[----:B-1----:R-:W-:Y:S02]  /*6050*/  IADD3 R22, P2, PT, R20, UR6, RZ ;  /* 0x0000000614167c10 */ /* 0x002fe4000ff5e0ff */
[----:B------:R-:W-:Y:S02]  /*6060*/  LEA.HI.X R25, R2, UR5, R33, 0x2, P1 ;  /* 0x0000000502197c11 */ /* 0x000fe400088f1421 */
[----:B------:R-:W-:Y:S02]  /*6070*/  IADD3 R33, PT, PT, R5, UR4, RZ ;  /* 0x0000000405217c10 */ /* 0x000fe4000fffe0ff */
[----:B------:R-:W-:Y:S01]  /*6080*/  MOV R2, R4 ;  /* 0x0000000400027202 */ /* 0x000fe20000000f00 */
[----:B------:R-:W-:Y:S01]  /*6090*/  IMAD.WIDE.U32 R4, R34, 0x4, RZ ;  /* 0x0000000422047825 */ /* 0x000fe200078e00ff */
[----:B------:R-:W-:-:S02]  /*60a0*/  IADD3.X R23, PT, PT, R21, UR7, RZ, P2, !PT ;  /* 0x0000000715177c10 */ /* 0x000fc400097fe4ff */
[----:B------:R-:W-:Y:S02]  /*60b0*/  IADD3 R18, P2, PT, RZ, -R7, RZ ;  /* 0x80000007ff127210 */ /* 0x000fe40007f5e0ff */
[----:B--2---:R-:W-:Y:S02]  /*60c0*/  IADD3 R20, P1, PT, R20, UR10, RZ ;  /* 0x0000000a14147c10 */ /* 0x004fe4000ff3e0ff */
[----:B------:R-:W-:Y:S02]  /*60d0*/  SHF.L.U32 R7, R35, 0x2, RZ ;  /* 0x0000000223077819 */ /* 0x000fe400000006ff */
[----:B------:R-:W-:Y:S02]  /*60e0*/  IADD3.X R21, PT, PT, R21, UR11, RZ, P1, !PT ;  /* 0x0000000b15157c10 */ /* 0x000fe40008ffe4ff */
[----:B------:R-:W-:Y:S02]  /*60f0*/  IADD3 R28, PT, PT, R5, R7, RZ ;  /* 0x00000007051c7210 */ /* 0x000fe40007ffe0ff */
[----:B------:R-:W-:-:S07]  /*6100*/  IADD3.X R19, PT, PT, RZ, -0x1, RZ, P2, !PT ;  /* 0xffffffffff137810 */ /* 0x000fce00017fe4ff */
.L_x_51:
[----:B0-----:R-:W-:Y:S02]  /*6110*/  LEA R8, P1, R3, R24, 0x2 ;  /* 0x0000001803087211 */ /* 0x001fe400078210ff */
[----:B------:R-:W-:Y:S02]  /*6120*/  IADD3 R10, P2, PT, R24, R4, RZ ;  /* 0x00000004180a7210 */ /* 0x000fe40007f5e0ff */
[----:B------:R-:W-:Y:S02]  /*6130*/  LEA R12, P3, R27, R24, 0x2 ;  /* 0x000000181b0c7211 */ /* 0x000fe400078610ff */
[C---:B------:R-:W-:Y:S02]  /*6140*/  IADD3.X R9, PT, PT, R25.reuse, R30, RZ, P1, !PT ;  /* 0x0000001e19097210 */ /* 0x040fe40000ffe4ff */
[----:B------:R-:W-:Y:S02]  /*6150*/  MOV R6, R24 ;  /* 0x0000001800067202 */ /* 0x000fe40000000f00 */
[----:B------:R-:W-:Y:S01]  /*6160*/  MOV R7, R25 ;  /* 0x0000001900077202 */ /* 0x000fe20000000f00 */
[----:B------:R0:W2:Y:S01]  /*6170*/  LDG.E R15, desc[UR8][R8.64] ;  /* 0x00000008080f7981 */ /* 0x0000a2000c1e1900 */
[----:B------:R-:W-:-:S02]  /*6180*/  IADD3.X R11, PT, PT, R25, R28, RZ, P2, !PT ;  /* 0x0000001c190b7210 */ /* 0x000fc400017fe4ff */
[----:B------:R-:W-:Y:S01]  /*6190*/  IADD3.X R13, PT, PT, R25, R26, RZ, P3, !PT ;  /* 0x0000001a190d7210 */ /* 0x000fe20001ffe4ff */
[----:B------:R1:W2:Y:S04]  /*61a0*/  LDG.E R14, desc[UR8][R6.64] ;  /* 0x00000008060e7981 */ /* 0x0002a8000c1e1900 */
[----:B------:R-:W3:Y:S04]  /*61b0*/  LDG.E R16, desc[UR8][R10.64] ;  /* 0x000000080a107981 */ /* 0x000ee8000c1e1900 */
[----:B------:R-:W3:Y:S01]  /*61c0*/  LDG.E R17, desc[UR8][R12.64] ;  /* 0x000000080c117981 */ /* 0x000ee2000c1e1900 */
[----:B0-----:R-:W-:-:S02]  /*61d0*/  MOV R8, R22 ;  /* 0x0000001600087202 */ /* 0x001fc40000000f00 */
[----:B-1----:R-:W-:Y:S02]  /*61e0*/  MOV R6, R20 ;  /* 0x0000001400067202 */ /* 0x002fe40000000f00 */
[----:B------:R-:W-:Y:S02]  /*61f0*/  MOV R7, R21 ;  /* 0x0000001500077202 */ /* 0x000fe40000000f00 */
[----:B------:R-:W-:Y:S02]  /*6200*/  MOV R9, R23 ;  /* 0x0000001700097202 */ /* 0x000fe40000000f00 */
[----:B------:R-:W-:-:S04]  /*6210*/  IADD3 R18, P1, PT, R18, 0x1, RZ ;  /* 0x0000000112127810 */ /* 0x000fc80007f3e0ff */
[----:B------:R-:W-:Y:S02]  /*6220*/  IADD3.X R19, PT, PT, RZ, R19, RZ, P1, !PT ;  /* 0x00000013ff137210 */ /* 0x000fe40000ffe4ff */
[----:B------:R-:W-:-:S04]  /*6230*/  ISETP.NE.U32.AND P1, PT, R18, RZ, PT ;  /* 0x000000ff1200720c */ /* 0x000fc80003f25070 */
[----:B------:R-:W-:Y:S02]  /*6240*/  ISETP.NE.AND.EX P1, PT, R19, RZ, PT, P1 ;  /* 0x000000ff1300720c */ /* 0x000fe40003f25310 */
[----:B------:R-:W-:Y:S02]  /*6250*/  IADD3 R24, P2, PT, R24, 0x700, RZ ;  /* 0x0000070018187810 */ /* 0x000fe40007f5e0ff */
[----:B------:R-:W-:Y:S02]  /*6260*/  IADD3 R22, P3, PT, R22, 0xe00, RZ ;  /* 0x00000e0016167810 */ /* 0x000fe40007f7e0ff */
[----:B------:R-:W-:Y:S02]  /*6270*/  IADD3 R20, P4, PT, R20, 0xe00, RZ ;  /* 0x00000e0014147810 */ /* 0x000fe40007f9e0ff */
[----:B------:R-:W-:Y:S02]  /*6280*/  IADD3.X R25, PT, PT, RZ, R25, RZ, P2, !PT ;  /* 0x00000019ff197210 */ /* 0x000fe400017fe4ff */
[----:B------:R-:W-:-:S02]  /*6290*/  IADD3.X R23, PT, PT, RZ, R23, RZ, P3, !PT ;  /* 0x00000017ff177210 */ /* 0x000fc40001ffe4ff */
[----:B------:R-:W-:Y:S01]  /*62a0*/  IADD3.X R21, PT, PT, RZ, R21, RZ, P4, !PT ;  /* 0x00000015ff157210 */ /* 0x000fe200027fe4ff */
[----:B--2---:R0:W-:Y:S04]  /*62b0*/  STG.E.64 desc[UR8][R6.64], R14 ;  /* 0x0000000e06007986 */ /* 0x0041e8000c101b08 */
[----:B---3--:R0:W-:Y:S01]  /*62c0*/  STG.E.64 desc[UR8][R8.64], R16 ;  /* 0x0000001008007986 */ /* 0x0081e2000c101b08 */
[----:B------:R-:W-:Y:S05]  /*62d0*/  @P1 BRA `(.L_x_51) ;  /* 0xfffffffc008c1947 */ /* 0x000fea000383ffff */
.L_x_50:
[----:B------:R-:W-:Y:S05]  /*62e0*/  BSYNC.RECONVERGENT B0 ;  /* 0x0000000000007941 */ /* 0x000fea0003800200 */
.L_x_49:
[----:B------:R-:W-:Y:S05]  /*62f0*/  @!P0 EXIT ;  /* 0x000000000000894d */ /* 0x000fea0003800000 */
[C---:B------:R-:W-:Y:S01]  /*6300*/  SHF.L.U64.HI R31, R34.reuse, 0x2, R35 ;  /* 0x00000002221f7819 */ /* 0x040fe20000010223 */
[----:B------:R-:W1:Y:S01]  /*6310*/  LDCU.64 UR4, c[0x0][0x3d8] ;  /* 0x00007b00ff0477ac */ /* 0x000e620008000a00 */
[----:B------:R-:W-:Y:S02]  /*6320*/  SHF.L.U32 R29, R34, 0x2, RZ ;  /* 0x00000002221d7819 */ /* 0x000fe400000006ff */
[C---:B------:R-:W-:Y:S01]  /*6330*/  SHF.L.U64.HI R39, R27.reuse, 0x2, R32 ;  /* 0x000000021b277819 */ /* 0x040fe20000010220 */
[----:B------:R-:W2:Y:S01]  /*6340*/  LDCU.64 UR6, c[0x0][0x388] ;  /* 0x00007100ff0677ac */ /* 0x000ea20008000a00 */
[----:B------:R-:W-:Y:S02]  /*6350*/  SHF.L.U32 R41, R27, 0x2, RZ ;  /* 0x000000021b297819 */ /* 0x000fe400000006ff */
[C---:B------:R-:W-:Y:S01]  /*6360*/  SHF.L.U64.HI R35, R3.reuse, 0x2, R0 ;  /* 0x0000000203237819 */ /* 0x040fe20000010200 */
[----:B------:R-:W3:Y:S01]  /*6370*/  LDCU.64 UR10, c[0x0][0x390] ;  /* 0x00007200ff0a77ac */ /* 0x000ee20008000a00 */
[----:B------:R-:W-:-:S07]  /*6380*/  SHF.L.U32 R37, R3, 0x2, RZ ;  /* 0x0000000203257819 */ /* 0x000fce00000006ff */
.L_x_52:
[C---:B0-----:R-:W-:Y:S02]  /*6390*/  SHF.L.U32 R16, R2.reuse, 0x2, RZ ;  /* 0x0000000202107819 */ /* 0x041fe400000006ff */
[----:B----4-:R-:W-:Y:S02]  /*63a0*/  SHF.L.U64.HI R13, R2, 0x2, R33 ;  /* 0x00000002020d7819 */ /* 0x010fe40000010221 */
[----:B-1----:R-:W-:-:S04]  /*63b0*/  IADD3 R4, P0, PT, R16, UR4, RZ ;  /* 0x0000000410047c10 */ /* 0x002fc8000ff1e0ff */
[----:B------:R-:W-:Y:S02]  /*63c0*/  IADD3.X R5, PT, PT, R13, UR5, RZ, P0, !PT ;  /* 0x000000050d057c10 */ /* 0x000fe400087fe4ff */
[C---:B------:R-:W-:Y:S02]  /*63d0*/  IADD3 R6, P0, PT, R4.reuse, R37, RZ ;  /* 0x0000002504067210 */ /* 0x040fe40007f1e0ff */
[C---:B------:R-:W-:Y:S01]  /*63e0*/  IADD3 R10, P1, PT, R4.reuse, R41, RZ ;  /* 0x00000029040a7210 */ /* 0x040fe20007f3e0ff */
[----:B------:R0:W4:Y:S01]  /*63f0*/  LDG.E R18, desc[UR8][R4.64] ;  /* 0x0000000804127981 */ /* 0x000122000c1e1900 */
[C---:B------:R-:W-:Y:S02]  /*6400*/  IADD3.X R7, PT, PT, R5.reuse, R35, RZ, P0, !PT ;  /* 0x0000002305077210 */ /* 0x040fe400007fe4ff */
[----:B------:R-:W-:Y:S02]  /*6410*/  IADD3 R8, P0, PT, R4, R29, RZ ;  /* 0x0000001d04087210 */ /* 0x000fe40007f1e0ff */
[C---:B------:R-:W-:Y:S01]  /*6420*/  IADD3.X R11, PT, PT, R5.reuse, R39, RZ, P1, !PT ;  /* 0x00000027050b7210 */ /* 0x040fe20000ffe4ff */
[----:B------:R1:W4:Y:S01]  /*6430*/  LDG.E R19, desc[UR8][R6.64] ;  /* 0x0000000806137981 */ /* 0x000322000c1e1900 */
[----:B------:R-:W-:-:S03]  /*6440*/  IADD3.X R9, PT, PT, R5, R31, RZ, P0, !PT ;  /* 0x0000001f05097210 */ /* 0x000fc600007fe4ff */
[----:B------:R-:W5:Y:S04]  /*6450*/  LDG.E R21, desc[UR8][R10.64] ;  /* 0x000000080a157981 */ /* 0x000f68000c1e1900 */
[----:B------:R1:W5:Y:S01]  /*6460*/  LDG.E R20, desc[UR8][R8.64] ;  /* 0x0000000808147981 */ /* 0x000362000c1e1900 */
[C---:B------:R-:W-:Y:S02]  /*6470*/  SHF.L.U32 R27, R2.reuse, 0x3, RZ ;  /* 0x00000003021b7819 */ /* 0x040fe400000006ff */
[----:B------:R-:W-:Y:S02]  /*6480*/  SHF.L.U64.HI R28, R2, 0x3, R33 ;  /* 0x00000003021c7819 */ /* 0x000fe40000010221 */
[----:B------:R-:W-:Y:S02]  /*6490*/  LOP3.LUT R14, R27, 0xfffffff8, RZ, 0xc0, !PT ;  /* 0xfffffff81b0e7812 */ /* 0x000fe400078ec0ff */
[----:B------:R-:W-:-:S02]  /*64a0*/  LOP3.LUT R16, R16, 0xfffffffc, RZ, 0xc0, !PT ;  /* 0xfffffffc10107812 */ /* 0x000fc400078ec0ff */
[----:B0-----:R-:W-:Y:S02]  /*64b0*/  LOP3.LUT R5, R28, 0x3, RZ, 0xc0, !PT ;  /* 0x000000031c057812 */ /* 0x001fe400078ec0ff */
[----:B--2---:R-:W-:Y:S02]  /*64c0*/  IADD3 R12, P0, PT, R14, UR6, RZ ;  /* 0x000000060e0c7c10 */ /* 0x004fe4000ff1e0ff */
[----:B------:R-:W-:Y:S02]  /*64d0*/  LOP3.LUT R4, R13, 0x3, RZ, 0xc0, !PT ;  /* 0x000000030d047812 */ /* 0x000fe400078ec0ff */
[----:B------:R-:W-:Y:S02]  /*64e0*/  IADD3 R16, P2, PT, R16, UR4, RZ ;  /* 0x0000000410107c10 */ /* 0x000fe4000ff5e0ff */
[----:B---3--:R-:W-:Y:S02]  /*64f0*/  IADD3 R14, P1, PT, R14, UR10, RZ ;  /* 0x0000000a0e0e7c10 */ /* 0x008fe4000ff3e0ff */
[----:B------:R-:W-:-:S02]  /*6500*/  IADD3.X R13, PT, PT, R5, UR7, RZ, P0, !PT ;  /* 0x00000007050d7c10 */ /* 0x000fc400087fe4ff */
[----:B------:R-:W-:Y:S02]  /*6510*/  IADD3.X R17, PT, PT, R4, UR5, RZ, P2, !PT ;  /* 0x0000000504117c10 */ /* 0x000fe400097fe4ff */
[----:B------:R-:W-:Y:S02]  /*6520*/  IADD3.X R15, PT, PT, R5, UR11, RZ, P1, !PT ;  /* 0x0000000b050f7c10 */ /* 0x000fe40008ffe4ff */
[C---:B------:R-:W-:Y:S02]  /*6530*/  IADD3 R4, P0, PT, R16.reuse, R37, RZ ;  /* 0x0000002510047210 */ /* 0x040fe40007f1e0ff */
[C---:B-1----:R-:W-:Y:S02]  /*6540*/  IADD3 R6, P1, PT, R16.reuse, R29, RZ ;  /* 0x0000001d10067210 */ /* 0x042fe40007f3e0ff */
[----:B------:R-:W-:Y:S02]  /*6550*/  IADD3 R8, P2, PT, R16, R41, RZ ;  /* 0x0000002910087210 */ /* 0x000fe40007f5e0ff */
[----:B------:R-:W-:-:S02]  /*6560*/  IADD3.X R5, PT, PT, R17, R35, RZ, P0, !PT ;  /* 0x0000002311057210 */ /* 0x000fc400007fe4ff */
[C---:B------:R-:W-:Y:S02]  /*6570*/  IADD3.X R7, PT, PT, R17.reuse, R31, RZ, P1, !PT ;  /* 0x0000001f11077210 */ /* 0x040fe40000ffe4ff */
[----:B------:R-:W-:Y:S01]  /*6580*/  IADD3.X R9, PT, PT, R17, R39, RZ, P2, !PT ;  /* 0x0000002711097210 */ /* 0x000fe200017fe4ff */
[----:B----4-:R0:W-:Y:S04]  /*6590*/  STG.E.64 desc[UR8][R12.64], R18 ;  /* 0x000000120c007986 */ /* 0x0101e8000c101b08 */
[----:B-----5:R1:W-:Y:S04]  /*65a0*/  STG.E.64 desc[UR8][R14.64], R20 ;  /* 0x000000140e007986 */ /* 0x0203e8000c101b08 */
[----:B------:R-:W2:Y:S04]  /*65b0*/  LDG.E R22, desc[UR8][R16.64+0x700] ;  /* 0x0007000810167981 */ /* 0x000ea8000c1e1900 */
[----:B------:R-:W2:Y:S04]  /*65c0*/  LDG.E R23, desc[UR8][R4.64+0x700] ;  /* 0x0007000804177981 */ /* 0x000ea8000c1e1900 */
[----:B------:R-:W3:Y:S04]  /*65d0*/  LDG.E R24, desc[UR8][R6.64+0x700] ;  /* 0x0007000806187981 */ /* 0x000ee8000c1e1900 */
[----:B------:R-:W3:Y:S01]  /*65e0*/  LDG.E R25, desc[UR8][R8.64+0x700] ;  /* 0x0007000808197981 */ /* 0x000ee2000c1e1900 */
[----:B0-----:R-:W-:-:S04]  /*65f0*/  IADD3 R12, P0, PT, R27, 0xe00, RZ ;  /* 0x00000e001b0c7810 */ /* 0x001fc80007f1e0ff */
[----:B------:R-:W-:Y:S02]  /*6600*/  IADD3.X R13, PT, PT, RZ, R28, RZ, P0, !PT ;  /* 0x0000001cff0d7210 */ /* 0x000fe400007fe4ff */
[----:B------:R-:W-:Y:S02]  /*6610*/  LOP3.LUT R12, R12, 0xfffffff8, RZ, 0xc0, !PT ;  /* 0xfffffff80c0c7812 */ /* 0x000fe400078ec0ff */
[----:B------:R-:W-:Y:S02]  /*6620*/  LOP3.LUT R13, R13, 0x3, RZ, 0xc0, !PT ;  /* 0x000000030d0d7812 */ /* 0x000fe400078ec0ff */
[C---:B------:R-:W-:Y:S02]  /*6630*/  IADD3 R10, P0, PT, R12.reuse, UR6, RZ ;  /* 0x000000060c0a7c10 */ /* 0x040fe4000ff1e0ff */
[----:B------:R-:W-:Y:S02]  /*6640*/  IADD3 R12, P1, PT, R12, UR10, RZ ;  /* 0x0000000a0c0c7c10 */ /* 0x000fe4000ff3e0ff */
[----:B------:R-:W-:-:S02]  /*6650*/  IADD3.X R11, PT, PT, R13, UR7, RZ, P0, !PT ;  /* 0x000000070d0b7c10 */ /* 0x000fc400087fe4ff */
[----:B------:R-:W-:-:S03]  /*6660*/  IADD3.X R13, PT, PT, R13, UR11, RZ, P1, !PT ;  /* 0x0000000b0d0d7c10 */ /* 0x000fc60008ffe4ff */
[----:B--2---:R0:W-:Y:S04]  /*6670*/  STG.E.64 desc[UR8][R10.64], R22 ;  /* 0x000000160a007986 */ /* 0x0041e8000c101b08 */
[----:B---3--:R2:W-:Y:S04]  /*6680*/  STG.E.64 desc[UR8][R12.64], R24 ;  /* 0x000000180c007986 */ /* 0x0085e8000c101b08 */
[----:B------:R-:W3:Y:S04]  /*6690*/  LDG.E R18, desc[UR8][R16.64+0xe00] ;  /* 0x000e000810127981 */ /* 0x000ee8000c1e1900 */
[----:B------:R-:W3:Y:S04]  /*66a0*/  LDG.E R19, desc[UR8][R4.64+0xe00] ;  /* 0x000e000804137981 */ /* 0x000ee8000c1e1900 */
[----:B-1----:R-:W4:Y:S04]  /*66b0*/  LDG.E R20, desc[UR8][R6.64+0xe00] ;  /* 0x000e000806147981 */ /* 0x002f28000c1e1900 */
[----:B------:R-:W4:Y:S01]  /*66c0*/  LDG.E R21, desc[UR8][R8.64+0xe00] ;  /* 0x000e000808157981 */ /* 0x000f22000c1e1900 */
[----:B------:R-:W-:-:S04]  /*66d0*/  IADD3 R15, P0, PT, R27, 0x1c00, RZ ;  /* 0x00001c001b0f7810 */ /* 0x000fc80007f1e0ff */
[----:B------:R-:W-:Y:S02]  /*66e0*/  IADD3.X R26, PT, PT, RZ, R28, RZ, P0, !PT ;  /* 0x0000001cff1a7210 */ /* 0x000fe400007fe4ff */
[----:B------:R-:W-:Y:S02]  /*66f0*/  LOP3.LUT R15, R15, 0xfffffff8, RZ, 0xc0, !PT ;  /* 0xfffffff80f0f7812 */ /* 0x000fe400078ec0ff */
[----:B------:R-:W-:Y:S02]  /*6700*/  LOP3.LUT R26, R26, 0x3, RZ, 0xc0, !PT ;  /* 0x000000031a1a7812 */ /* 0x000fe400078ec0ff */
[C---:B------:R-:W-:Y:S02]  /*6710*/  IADD3 R14, P0, PT, R15.reuse, UR6, RZ ;  /* 0x000000060f0e7c10 */ /* 0x040fe4000ff1e0ff */
[----:B0-----:R-:W-:Y:S02]  /*6720*/  IADD3 R10, P1, PT, R15, UR10, RZ ;  /* 0x0000000a0f0a7c10 */ /* 0x001fe4000ff3e0ff */
[----:B------:R-:W-:-:S02]  /*6730*/  IADD3.X R15, PT, PT, R26, UR7, RZ, P0, !PT ;  /* 0x000000071a0f7c10 */ /* 0x000fc400087fe4ff */
[----:B------:R-:W-:-:S03]  /*6740*/  IADD3.X R11, PT, PT, R26, UR11, RZ, P1, !PT ;  /* 0x0000000b1a0b7c10 */ /* 0x000fc60008ffe4ff */
[----:B---3--:R0:W-:Y:S04]  /*6750*/  STG.E.64 desc[UR8][R14.64], R18 ;  /* 0x000000120e007986 */ /* 0x0081e8000c101b08 */
[----:B----4-:R4:W-:Y:S04]  /*6760*/  STG.E.64 desc[UR8][R10.64], R20 ;  /* 0x000000140a007986 */ /* 0x0109e8000c101b08 */
[----:B------:R-:W3:Y:S04]  /*6770*/  LDG.E R22, desc[UR8][R16.64+0x1500] ;  /* 0x0015000810167981 */ /* 0x000ee8000c1e1900 */
[----:B------:R-:W3:Y:S04]  /*6780*/  LDG.E R23, desc[UR8][R4.64+0x1500] ;  /* 0x0015000804177981 */ /* 0x000ee8000c1e1900 */
[----:B--2---:R-:W2:Y:S04]  /*6790*/  LDG.E R24, desc[UR8][R6.64+0x1500] ;  /* 0x0015000806187981 */ /* 0x004ea8000c1e1900 */
[----:B------:R-:W2:Y:S01]  /*67a0*/  LDG.E R25, desc[UR8][R8.64+0x1500] ;  /* 0x0015000808197981 */ /* 0x000ea2000c1e1900 */
[----:B------:R-:W-:-:S04]  /*67b0*/  IADD3 R13, P0, PT, R27, 0x2a00, RZ ;  /* 0x00002a001b0d7810 */ /* 0x000fc80007f1e0ff */
[----:B------:R-:W-:Y:S02]  /*67c0*/  IADD3.X R26, PT, PT, RZ, R28, RZ, P0, !PT ;  /* 0x0000001cff1a7210 */ /* 0x000fe400007fe4ff */
[----:B------:R-:W-:Y:S02]  /*67d0*/  LOP3.LUT R13, R13, 0xfffffff8, RZ, 0xc0, !PT ;  /* 0xfffffff80d0d7812 */ /* 0x000fe400078ec0ff */
[----:B------:R-:W-:Y:S02]  /*67e0*/  LOP3.LUT R26, R26, 0x3, RZ, 0xc0, !PT ;  /* 0x000000031a1a7812 */ /* 0x000fe400078ec0ff */
[C---:B------:R-:W-:Y:S02]  /*67f0*/  IADD3 R12, P0, PT, R13.reuse, UR6, RZ ;  /* 0x000000060d0c7c10 */ /* 0x040fe4000ff1e0ff */
[----:B0-----:R-:W-:Y:S02]  /*6800*/  IADD3 R14, P1, PT, R13, UR10, RZ ;  /* 0x0000000a0d0e7c10 */ /* 0x001fe4000ff3e0ff */
[----:B------:R-:W-:-:S02]  /*6810*/  IADD3.X R13, PT, PT, R26, UR7, RZ, P0, !PT ;  /* 0x000000071a0d7c10 */ /* 0x000fc400087fe4ff */
[----:B------:R-:W-:Y:S02]  /*6820*/  IADD3.X R15, PT, PT, R26, UR11, RZ, P1, !PT ;  /* 0x0000000b1a0f7c10 */ /* 0x000fe40008ffe4ff */
[----:B------:R-:W-:-:S04]  /*6830*/  IADD3 R2, PT, PT, R2, 0x700, RZ ;  /* 0x0000070002027810 */ /* 0x000fc80007ffe0ff */
[----:B------:R-:W-:-:S04]  /*6840*/  ISETP.GT.U32.AND P0, PT, R3, R2, PT ;  /* 0x000000020300720c */ /* 0x000fc80003f04070 */
[----:B------:R-:W-:Y:S01]  /*6850*/  ISETP.GT.AND.EX P0, PT, R0, RZ, PT, P0 ;  /* 0x000000ff0000720c */ /* 0x000fe20003f04300 */
[----:B------:R-:W-:Y:S01]  /*6860*/  HFMA2 R33, -RZ, RZ, 0, 0 ;  /* 0x00000000ff217431 */ /* 0x000fe200000001ff */
[----:B---3--:R4:W-:Y:S04]  /*6870*/  STG.E.64 desc[UR8][R12.64], R22 ;  /* 0x000000160c007986 */ /* 0x0089e8000c101b08 */
[----:B--2---:R4:W-:Y:S07]  /*6880*/  STG.E.64 desc[UR8][R14.64], R24 ;  /* 0x000000180e007986 */ /* 0x0049ee000c101b08 */
[----:B------:R-:W-:Y:S05]  /*6890*/  @P0 BRA `(.L_x_52) ;  /* 0xfffffff800bc0947 */ /* 0x000fea000383ffff */
[----:B------:R-:W-:Y:S05]  /*68a0*/  EXIT ;  /* 0x000000000000794d */ /* 0x000fea0003800000 */
.L_x_53:
        /* <DEDUP_REMOVED lines=13> */
.L_x_4880:


//--------------------- .text._Z35group_norm_nhwc_bwd_one_pass_kernelI11Bf16IOFp32WLi128ELi112ELi448EEv26Group_norm_nhwc_bwd_params --------------------------
	.section	.text._Z35group_norm_nhwc_bwd_one_pass_kernelI11Bf16IOFp32WLi128ELi112ELi448EEv26Group_norm_nhwc_bwd_params,"ax",@progbits
	.align	128
        .global         _Z35group_norm_nhwc_bwd_one_pass_kernelI11Bf16IOFp32WLi128ELi112ELi448EEv26Group_norm_nhwc_bwd_params
        .type           _Z35group_norm_nhwc_bwd_one_pass_kernelI11Bf16IOFp32WLi128ELi112ELi448EEv26Group_norm_nhwc_bwd_params,@function
        .size           _Z35group_norm_nhwc_bwd_one_pass_kernelI11Bf16IOFp32WLi128ELi112ELi448EEv26Group_norm_nhwc_bwd_params,(.L_x_4881 - _Z35group_norm_nhwc_bwd_one_pass_kernelI11Bf16IOFp32WLi128ELi112ELi448EEv26Group_norm_nhwc_bwd_params)
        .other          _Z35group_norm_nhwc_bwd_one_pass_kernelI11Bf16IOFp32WLi128ELi112ELi448EEv26Group_norm_nhwc_bwd_params,@"STO_CUDA_ENTRY STV_DEFAULT"
_Z35group_norm_nhwc_bwd_one_pass_kernelI11Bf16IOFp32WLi128ELi112ELi448EEv26Group_norm_nhwc_bwd_params:
.text._Z35group_norm_nhwc_bwd_one_pass_kernelI11Bf16IOFp32WLi128ELi112ELi448EEv26Group_norm_nhwc_bwd_params:
[----:B------:R-:W-:Y:S08]  /*0000*/  LDC R1, c[0x0][0x37c] ;  /* 0x0000df00ff017b82 */ /* 0x000ff00000000800 */
[----:B------:R-:W0:Y:S01]  /*0010*/  S2UR UR8, SR_CTAID.Y ;  /* 0x00000000000879c3 */ /* 0x000e220000002600 */
[----:B------:R-:W1:Y:S01]  /*0020*/  LDCU UR4, c[0x0][0x410] ;  /* 0x00008200ff0477ac */ /* 0x000e620008000800 */
[----:B------:R-:W1:Y:S01]  /*0030*/  LDCU UR5, c[0x0][0x3e0] ;  /* 0x00007c00ff0577ac */ /* 0x000e620008000800 */
[----:B------:R-:W2:Y:S01]  /*0040*/  LDCU.64 UR6, c[0x0][0x358] ;  /* 0x00006b00ff0677ac */ /* 0x000ea20008000a00 */
[----:B-1----:R-:W-:-:S04]  /*0050*/  UIMAD UR4, UR4, UR5, URZ ;  /* 0x00000005040472a4 */ /* 0x002fc8000f8e02ff */
[----:B0-----:R-:W-:-:S09]  /*0060*/  UISETP.GE.AND UP0, UPT, UR8, UR4, UPT ;  /* 0x000000040800728c */ /* 0x001fd2000bf06270 */
[----:B--2---:R-:W-:Y:S05]  /*0070*/  BRA.U UP0, `(.L_x_54) ;  /* 0x0000009d00107547 */ /* 0x004fea000b800000 */
[----:B------:R-:W0:Y:S01]  /*0080*/  S2R R4, SR_TID.X ;  /* 0x0000000000047919 */ /* 0x000e220000002100 */
[----:B------:R-:W-:Y:S01]  /*0090*/  HFMA2 R5, -RZ, RZ, 0, 0 ;  /* 0x00000000ff057431 */ /* 0x000fe200000001ff */
[----:B------:R-:W1:Y:S01]  /*00a0*/  S2R R2, SR_LANEID ;  /* 0x0000000000027919 */ /* 0x000e620000000000 */
[----:B0-----:R-:W-:-:S05]  /*00b0*/  LOP3.LUT R0, R4, 0xffff, RZ, 0xc0, !PT ;  /* 0x0000ffff04007812 */ /* 0x001fca00078ec0ff */
[----:B------:R-:W-:-:S05]  /*00c0*/  IMAD R0, R0, 0x493, RZ ;  /* 0x0000049300007824 */ /* 0x000fca00078e02ff */
[----:B------:R-:W-:-:S04]  /*00d0*/  SHF.R.U32.HI R0, RZ, 0x10, R0 ;  /* 0x00000010ff007819 */ /* 0x000fc80000011600 */
[----:B------:R-:W-:-:S05]  /*00e0*/  PRMT R3, R0, 0x9910, RZ ;  /* 0x0000991000037816 */ /* 0x000fca00000000ff */
[----:B------:R-:W-:-:S05]  /*00f0*/  IMAD R3, R3, 0x38, RZ ;  /* 0x0000003803037824 */ /* 0x000fca00078e02ff */
[----:B------:R-:W-:-:S04]  /*0100*/  IADD3 R3, PT, PT, RZ, -R3, RZ ;  /* 0x80000003ff037210 */ /* 0x000fc80007ffe0ff */
[----:B------:R-:W-:-:S04]  /*0110*/  PRMT R3, R3, 0x7710, RZ ;  /* 0x0000771003037816 */ /* 0x000fc800000000ff */
[----:B------:R-:W-:Y:S02]  /*0120*/  IADD3 R3, PT, PT, R3, R4, RZ ;  /* 0x0000000403037210 */ /* 0x000fe40007ffe0ff */
[----:B------:R-:W-:Y:S02]  /*0130*/  MOV R4, UR8 ;  /* 0x0000000800047c02 */ /* 0x000fe40008000f00 */
[----:B------:R-:W-:-:S04]  /*0140*/  SHF.L.U32 R3, R3, 0x1, RZ ;  /* 0x0000000103037819 */ /* 0x000fc800000006ff */
[----:B-1----:R-:W-:-:S07]  /*0150*/  LOP3.LUT R6, R3, 0xffff, RZ, 0xc0, !PT ;  /* 0x0000ffff03067812 */ /* 0x002fce00078ec0ff */
.L_x_121:
[----:B0-----:R-:W0:Y:S01]  /*0160*/  LDC R13, c[0x0][0x410] ;  /* 0x00010400ff0d7b82 */ /* 0x001e220000000800 */
[----:B------:R-:W1:Y:S01]  /*0170*/  LDCU UR4, c[0x0][0x41c] ;  /* 0x00008380ff0477ac */ /* 0x000e620008000800 */
[----:B------:R-:W-:Y:S01]  /*0180*/  ISETP.GE.AND P1, PT, R4, RZ, PT ;  /* 0x000000ff0400720c */ /* 0x000fe20003f26270 */
[----:B------:R-:W2:Y:S01]  /*0190*/  LDCU.128 UR8, c[0x0][0x400] ;  /* 0x00008000ff0877ac */ /* 0x000ea20008000c00 */
[----:B------:R-:W-:-:S04]  /*01a0*/  CS2R R74, SRZ ;  /* 0x00000000004a7805 */ /* 0x000fc8000001ff00 */
[----:B------:R-:W3:Y:S01]  /*01b0*/  LDC.64 R66, c[0x0][0x3a8] ;  /* 0x0000ea00ff427b82 */ /* 0x000ee20000000a00 */
[----:B0-----:R-:W-:-:S04]  /*01c0*/  IABS R11, R13 ;  /* 0x0000000d000b7213 */ /* 0x001fc80000000000 */
[----:B------:R-:W0:Y:S08]  /*01d0*/  I2F.RP R10, R11 ;  /* 0x0000000b000a7306 */ /* 0x000e300000209400 */
[----:B0-----:R-:W0:Y:S02]  /*01e0*/  MUFU.RCP R10, R10 ;  /* 0x0000000a000a7308 */ /* 0x001e240000001000 */
[----:B0-----:R-:W-:-:S06]  /*01f0*/  IADD3 R8, PT, PT, R10, 0xffffffe, RZ ;  /* 0x0ffffffe0a087810 */ /* 0x001fcc0007ffe0ff */
[----:B------:R0:W4:Y:S02]  /*0200*/  F2I.FTZ.U32.TRUNC.NTZ R9, R8 ;  /* 0x0000000800097305 */ /* 0x000124000021f000 */
[----:B0-----:R-:W-:Y:S02]  /*0210*/  MOV R8, RZ ;  /* 0x000000ff00087202 */ /* 0x001fe40000000f00 */
[----:B----4-:R-:W-:-:S05]  /*0220*/  IADD3 R12, PT, PT, RZ, -R9, RZ ;  /* 0x80000009ff0c7210 */ /* 0x010fca0007ffe0ff */
[----:B------:R-:W-:Y:S01]  /*0230*/  IMAD R7, R12, R11, RZ ;  /* 0x0000000b0c077224 */ /* 0x000fe200078e02ff */
[----:B------:R-:W-:-:S03]  /*0240*/  IABS R12, R4 ;  /* 0x00000004000c7213 */ /* 0x000fc60000000000 */
[----:B------:R-:W-:Y:S02]  /*0250*/  IMAD.HI.U32 R9, R9, R7, R8 ;  /* 0x0000000709097227 */ /* 0x000fe400078e0008 */
[----:B------:R-:W1:Y:S04]  /*0260*/  S2R R7, SR_CTAID.X ;  /* 0x0000000000077919 */ /* 0x000e680000002500 */
[----:B------:R-:W-:-:S05]  /*0270*/  IMAD.HI.U32 R9, R9, R12, RZ ;  /* 0x0000000c09097227 */ /* 0x000fca00078e00ff */
[----:B------:R-:W-:-:S05]  /*0280*/  IADD3 R10, PT, PT, -R9, RZ, RZ ;  /* 0x000000ff090a7210 */ /* 0x000fca0007ffe1ff */
[----:B------:R-:W-:Y:S01]  /*0290*/  IMAD R8, R11, R10, R12 ;  /* 0x0000000a0b087224 */ /* 0x000fe200078e020c */
[----:B------:R-:W-:-:S04]  /*02a0*/  LOP3.LUT R10, R4, R13, RZ, 0x3c, !PT ;  /* 0x0000000d040a7212 */ /* 0x000fc800078e3cff */
[----:B------:R-:W-:Y:S02]  /*02b0*/  ISETP.GT.U32.AND P4, PT, R11, R8, PT ;  /* 0x000000080b00720c */ /* 0x000fe40003f84070 */
[----:B------:R-:W-:-:S11]  /*02c0*/  ISETP.GE.AND P2, PT, R10, RZ, PT ;  /* 0x000000ff0a00720c */ /* 0x000fd60003f46270 */
[-C--:B------:R-:W-:Y:S01]  /*02d0*/  @!P4 IADD3 R8, PT, PT, R8, -R11.reuse, RZ ;  /* 0x8000000b0808c210 */ /* 0x080fe20007ffe0ff */
[----:B-1----:R-:W-:Y:S01]  /*02e0*/  IMAD R25, R7, UR4, R0 ;  /* 0x0000000407197c24 */ /* 0x002fe2000f8e0200 */
[----:B------:R-:W-:Y:S02]  /*02f0*/  @!P4 IADD3 R9, PT, PT, R9, 0x1, RZ ;  /* 0x000000010909c810 */ /* 0x000fe40007ffe0ff */
[----:B------:R-:W-:Y:S02]  /*0300*/  CS2R R70, SRZ ;  /* 0x0000000000467805 */ /* 0x000fe4000001ff00 */
[----:B------:R-:W-:Y:S02]  /*0310*/  ISETP.GE.U32.AND P0, PT, R8, R11, PT ;  /* 0x0000000b0800720c */ /* 0x000fe40003f06070 */
[----:B------:R-:W-:Y:S02]  /*0320*/  CS2R R76, SRZ ;  /* 0x00000000004c7805 */ /* 0x000fe4000001ff00 */
[----:B--2---:R-:W-:-:S02]  /*0330*/  ISETP.GE.U32.AND P3, PT, R25, UR8, PT ;  /* 0x0000000819007c0c */ /* 0x004fc4000bf66070 */
[----:B------:R-:W-:Y:S02]  /*0340*/  CS2R R78, SRZ ;  /* 0x00000000004e7805 */ /* 0x000fe4000001ff00 */
[----:B------:R-:W-:Y:S01]  /*0350*/  SHF.R.S32.HI R15, RZ, 0x1f, R25 ;  /* 0x0000001fff0f7819 */ /* 0x000fe20000011419 */
[----:B------:R-:W0:Y:S01]  /*0360*/  LDCU.U8 UR4, c[0x0][0x414] ;  /* 0x00008280ff0477ac */ /* 0x000e220008000000 */
[-C--:B------:R-:W-:Y:S02]  /*0370*/  ISETP.GT.U32.AND P5, PT, R11, R8.reuse, PT ;  /* 0x000000080b00720c */ /* 0x080fe40003fa4070 */
[----:B------:R-:W-:Y:S02]  /*0380*/  IADD3 R11, PT, PT, R8, -R11, RZ ;  /* 0x8000000b080b7210 */ /* 0x000fe40007ffe0ff */
[----:B------:R-:W-:Y:S02]  /*0390*/  ISETP.GE.AND.EX P3, PT, R15, UR9, PT, P3 ;  /* 0x000000090f007c0c */ /* 0x000fe4000bf66330 */
[----:B------:R-:W-:-:S02]  /*03a0*/  SEL R8, R11, R8, !P5 ;  /* 0x000000080b087207 */ /* 0x000fc40006800000 */
[----:B------:R-:W-:Y:S02]  /*03b0*/  @P0 IADD3 R9, PT, PT, R9, 0x1, RZ ;  /* 0x0000000109090810 */ /* 0x000fe40007ffe0ff */
[----:B------:R-:W-:Y:S02]  /*03c0*/  ISETP.NE.AND P4, PT, R13, RZ, PT ;  /* 0x000000ff0d00720c */ /* 0x000fe40003f85270 */
[----:B------:R-:W-:Y:S02]  /*03d0*/  LOP3.LUT R11, RZ, R13, RZ, 0x33, !PT ;  /* 0x0000000dff0b7212 */ /* 0x000fe400078e33ff */
[----:B------:R-:W-:Y:S02]  /*03e0*/  @!P1 IADD3 R8, PT, PT, -R8, RZ, RZ ;  /* 0x000000ff08089210 */ /* 0x000fe40007ffe1ff */
[----:B------:R-:W-:Y:S01]  /*03f0*/  @!P2 IADD3 R9, PT, PT, -R9, RZ, RZ ;  /* 0x000000ff0909a210 */ /* 0x000fe20007ffe1ff */
[----:B------:R-:W1:Y:S01]  /*0400*/  @!P3 LDC.64 R22, c[0x0][0x3f8] ;  /* 0x0000fe00ff16bb82 */ /* 0x000e620000000a00 */
[----:B------:R-:W-:-:S02]  /*0410*/  IADD3 R17, PT, PT, R25, 0x8, RZ ;  /* 0x0000000819117810 */ /* 0x000fc40007ffe0ff */
[C---:B------:R-:W-:Y:S02]  /*0420*/  SEL R53, R11.reuse, R8, !P4 ;  /* 0x000000080b357207 */ /* 0x040fe40006000000 */
[----:B------:R-:W-:Y:S02]  /*0430*/  SEL R9, R11, R9, !P4 ;  /* 0x000000090b097207 */ /* 0x000fe40006000000 */
[----:B------:R-:W-:Y:S01]  /*0440*/  ISETP.GE.U32.AND P0, PT, R17, UR8, PT ;  /* 0x0000000811007c0c */ /* 0x000fe2000bf06070 */
[----:B------:R-:W-:Y:S01]  /*0450*/  IMAD R13, R53, 0x70, RZ ;  /* 0x00000070350d7824 */ /* 0x000fe200078e02ff */
[----:B------:R-:W-:Y:S01]  /*0460*/  SHF.R.S32.HI R11, RZ, 0x1f, R17 ;  /* 0x0000001fff0b7819 */ /* 0x000fe20000011411 */
[----:B------:R-:W2:Y:S01]  /*0470*/  @!P3 LDC.64 R26, c[0x0][0x3a0] ;  /* 0x0000e800ff1abb82 */ /* 0x000ea20000000a00 */
[----:B------:R-:W-:Y:S02]  /*0480*/  IADD3 R19, PT, PT, R25, 0x10, RZ ;  /* 0x0000001019137810 */ /* 0x000fe40007ffe0ff */
[----:B------:R-:W-:-:S02]  /*0490*/  ISETP.GE.AND.EX P0, PT, R11, UR9, PT, P0 ;  /* 0x000000090b007c0c */ /* 0x000fc4000bf06300 */
[C---:B------:R-:W-:Y:S02]  /*04a0*/  IADD3 R116, P1, PT, R13.reuse, R6, RZ ;  /* 0x000000060d747210 */ /* 0x040fe40007f3e0ff */
[----:B------:R-:W-:Y:S01]  /*04b0*/  SHF.R.S32.HI R6, RZ, 0x1f, R9 ;  /* 0x0000001fff067819 */ /* 0x000fe20000011409 */
[----:B------:R-:W4:Y:S01]  /*04c0*/  @!P3 LDC.64 R28, c[0x0][0x398] ;  /* 0x0000e600ff1cbb82 */ /* 0x000f220000000a00 */
[----:B------:R-:W-:Y:S02]  /*04d0*/  LEA.HI.X.SX32 R117, R13, RZ, 0x1, P1 ;  /* 0x000000ff0d757211 */ /* 0x000fe400008f0eff */
[----:B------:R-:W-:Y:S01]  /*04e0*/  ISETP.GE.U32.AND P1, PT, R19, UR8, PT ;  /* 0x0000000813007c0c */ /* 0x000fe2000bf26070 */
[----:B------:R-:W-:Y:S01]  /*04f0*/  IMAD R6, R6, UR10, RZ ;  /* 0x0000000a06067c24 */ /* 0x000fe2000f8e02ff */
[----:B------:R-:W-:Y:S01]  /*0500*/  SHF.R.S32.HI R21, RZ, 0x1f, R19 ;  /* 0x0000001fff157819 */ /* 0x000fe20000011413 */
[----:B------:R-:W-:Y:S02]  /*0510*/  IMAD.WIDE.U32 R116, R9, UR10, R116 ;  /* 0x0000000a09747c25 */ /* 0x000fe4000f8e0074 */
[----:B------:R-:W3:Y:S01]  /*0520*/  @!P0 LDC.64 R30, c[0x0][0x3f8] ;  /* 0x0000fe00ff1e8b82 */ /* 0x000ee20000000a00 */
[----:B------:R-:W-:Y:S01]  /*0530*/  ISETP.GE.AND.EX P1, PT, R21, UR9, PT, P1 ;  /* 0x0000000915007c0c */ /* 0x000fe2000bf26310 */
[----:B------:R-:W-:Y:S01]  /*0540*/  IMAD R119, R9, UR11, R6 ;  /* 0x0000000b09777c24 */ /* 0x000fe2000f8e0206 */
[----:B------:R-:W-:Y:S01]  /*0550*/  @!P3 MOV R118, R116 ;  /* 0x000000740076b202 */ /* 0x000fe20000000f00 */
[----:B-1----:R-:W-:Y:S01]  /*0560*/  @!P3 IMAD R6, R15, R22, RZ ;  /* 0x000000160f06b224 */ /* 0x002fe200078e02ff */
[----:B------:R-:W-:-:S02]  /*0570*/  @!P0 MOV R14, R116 ;  /* 0x00000074000e8202 */ /* 0x000fc40000000f00 */
[----:B------:R-:W-:Y:S01]  /*0580*/  IADD3 R119, PT, PT, R117, R119, RZ ;  /* 0x0000007775777210 */ /* 0x000fe20007ffe0ff */
[C---:B------:R-:W-:Y:S01]  /*0590*/  @!P3 IMAD R13, R25.reuse, R23, R6 ;  /* 0x00000017190db224 */ /* 0x040fe200078e0206 */
[C---:B------:R-:W-:Y:S01]  /*05a0*/  IADD3 R23, PT, PT, R25.reuse, 0x18, RZ ;  /* 0x0000001819177810 */ /* 0x040fe20007ffe0ff */
[----:B------:R-:W1:Y:S01]  /*05b0*/  @!P0 LDC.64 R32, c[0x0][0x3a0] ;  /* 0x0000e800ff208b82 */ /* 0x000e620000000a00 */
[----:B------:R-:W-:Y:S01]  /*05c0*/  @!P0 MOV R15, R119 ;  /* 0x00000077000f8202 */ /* 0x000fe20000000f00 */
[----:B------:R-:W-:-:S05]  /*05d0*/  @!P3 IMAD.WIDE.U32 R8, R25, R22, R118 ;  /* 0x000000161908b225 */ /* 0x000fca00078e0076 */
[----:B------:R-:W-:Y:S01]  /*05e0*/  @!P3 IADD3 R9, PT, PT, R9, R13, RZ ;  /* 0x0000000d0909b210 */ /* 0x000fe20007ffe0ff */
[----:B------:R-:W0:Y:S01]  /*05f0*/  @!P1 LDC.64 R36, c[0x0][0x3f8] ;  /* 0x0000fe00ff249b82 */ /* 0x000e220000000a00 */
[C---:B------:R-:W-:Y:S02]  /*0600*/  @!P3 SHF.L.U32 R13, R8.reuse, 0x1, RZ ;  /* 0x00000001080db819 */ /* 0x040fe400000006ff */
[----:B------:R-:W-:Y:S02]  /*0610*/  @!P3 SHF.L.U64.HI R8, R8, 0x1, R9 ;  /* 0x000000010808b819 */ /* 0x000fe40000010209 */
[----:B--2---:R-:W-:Y:S01]  /*0620*/  @!P3 IADD3 R10, P2, PT, R13, R26, RZ ;  /* 0x0000001a0d0ab210 */ /* 0x004fe20007f5e0ff */
[----:B---3--:R-:W-:Y:S01]  /*0630*/  @!P0 IMAD R6, R11, R30, RZ ;  /* 0x0000001e0b068224 */ /* 0x008fe200078e02ff */
[----:B----4-:R-:W-:Y:S01]  /*0640*/  @!P3 IADD3 R12, P4, PT, R13, R28, RZ ;  /* 0x0000001c0d0cb210 */ /* 0x010fe20007f9e0ff */
[----:B------:R-:W2:Y:S01]  /*0650*/  @!P0 LDC.64 R34, c[0x0][0x398] ;  /* 0x0000e600ff228b82 */ /* 0x000ea20000000a00 */
[C---:B------:R-:W-:Y:S01]  /*0660*/  @!P3 IADD3.X R11, PT, PT, R8.reuse, R27, RZ, P2, !PT ;  /* 0x0000001b080bb210 */ /* 0x040fe200017fe4ff */
[C---:B------:R-:W-:Y:S01]  /*0670*/  @!P0 IMAD R27, R17.reuse, R31, R6 ;  /* 0x0000001f111b8224 */ /* 0x040fe200078e0206 */
[----:B------:R-:W-:Y:S01]  /*0680*/  @!P3 IADD3.X R13, PT, PT, R8, R29, RZ, P4, !PT ;  /* 0x0000001d080db210 */ /* 0x000fe200027fe4ff */
[----:B------:R-:W-:Y:S01]  /*0690*/  @!P0 IMAD.WIDE.U32 R14, R17, R30, R14 ;  /* 0x0000001e110e8225 */ /* 0x000fe200078e000e */
[----:B------:R-:W-:-:S02]  /*06a0*/  ISETP.GE.U32.AND P2, PT, R23, UR8, PT ;  /* 0x0000000817007c0c */ /* 0x000fc4000bf46070 */
[----:B------:R-:W-:Y:S02]  /*06b0*/  CS2R R8, SRZ ;  /* 0x0000000000087805 */ /* 0x000fe4000001ff00 */
[----:B------:R-:W-:Y:S01]  /*06c0*/  SHF.R.S32.HI R29, RZ, 0x1f, R23 ;  /* 0x0000001fff1d7819 */ /* 0x000fe20000011417 */
[----:B------:R-:W3:Y:S03]  /*06d0*/  @!P1 LDC.64 R40, c[0x0][0x398] ;  /* 0x0000e600ff289b82 */ /* 0x000ee60000000a00 */
[----:B------:R-:W-:Y:S01]  /*06e0*/  ISETP.GE.AND.EX P2, PT, R29, UR9, PT, P2 ;  /* 0x000000091d007c0c */ /* 0x000fe2000bf46320 */
[----:B------:R4:W3:Y:S01]  /*06f0*/  @!P3 LDG.E R8, desc[UR6][R10.64] ;  /* 0x000000060a08b981 */ /* 0x0008e2000c1e1900 */
[----:B------:R-:W-:Y:S02]  /*0700*/  @!P0 IADD3 R15, PT, PT, R15, R27, RZ ;  /* 0x0000001b0f0f8210 */ /* 0x000fe40007ffe0ff */
[C---:B------:R-:W-:Y:S01]  /*0710*/  @!P0 SHF.L.U32 R17, R14.reuse, 0x1, RZ ;  /* 0x000000010e118819 */ /* 0x040fe200000006ff */
[----:B------:R-:W3:Y:S01]  /*0720*/  @!P1 LDC.64 R38, c[0x0][0x3a0] ;  /* 0x0000e800ff269b82 */ /* 0x000ee20000000a00 */
[----:B------:R4:W3:Y:S01]  /*0730*/  @!P3 LDG.E R9, desc[UR6][R12.64] ;  /* 0x000000060c09b981 */ /* 0x0008e2000c1e1900 */
[----:B------:R-:W-:Y:S01]  /*0740*/  @!P0 SHF.L.U64.HI R6, R14, 0x1, R15 ;  /* 0x000000010e068819 */ /* 0x000fe2000001020f */
[----:B0-----:R-:W-:Y:S01]  /*0750*/  @!P1 IMAD R18, R21, R36, RZ ;  /* 0x0000002415129224 */ /* 0x001fe200078e02ff */
[----:B-1----:R-:W-:-:S02]  /*0760*/  @!P0 IADD3 R14, P3, PT, R17, R32, RZ ;  /* 0x00000020110e8210 */ /* 0x002fc40007f7e0ff */
[----:B------:R-:W-:Y:S01]  /*0770*/  IADD3 R27, PT, PT, R25, 0x20, RZ ;  /* 0x00000020191b7810 */ /* 0x000fe20007ffe0ff */
[----:B------:R-:W-:Y:S01]  /*0780*/  @!P1 IMAD R21, R19, R37, R18 ;  /* 0x0000002513159224 */ /* 0x000fe200078e0212 */
[----:B------:R-:W0:Y:S01]  /*0790*/  @!P2 LDC.64 R42, c[0x0][0x3f8] ;  /* 0x0000fe00ff2aab82 */ /* 0x000e220000000a00 */
[----:B------:R-:W-:Y:S02]  /*07a0*/  @!P0 IADD3.X R15, PT, PT, R6, R33, RZ, P3, !PT ;  /* 0x00000021060f8210 */ /* 0x000fe40001ffe4ff */
[----:B----4-:R-:W-:Y:S02]  /*07b0*/  CS2R R10, SRZ ;  /* 0x00000000000a7805 */ /* 0x010fe4000001ff00 */
[----:B------:R-:W-:Y:S02]  /*07c0*/  @!P1 MOV R12, R116 ;  /* 0x00000074000c9202 */ /* 0x000fe40000000f00 */
[----:B------:R-:W-:Y:S02]  /*07d0*/  @!P1 MOV R13, R119 ;  /* 0x00000077000d9202 */ /* 0x000fe40000000f00 */
[----:B------:R-:W-:Y:S01]  /*07e0*/  ISETP.GE.U32.AND P3, PT, R27, UR8, PT ;  /* 0x000000081b007c0c */ /* 0x000fe2000bf66070 */
[----:B------:R1:W4:Y:S01]  /*07f0*/  @!P0 LDG.E R10, desc[UR6][R14.64] ;  /* 0x000000060e0a8981 */ /* 0x000322000c1e1900 */
[----:B------:R-:W-:Y:S01]  /*0800*/  SHF.R.S32.HI R31, RZ, 0x1f, R27 ;  /* 0x0000001fff1f7819 */ /* 0x000fe2000001141b */
[----:B------:R-:W-:Y:S01]  /*0810*/  @!P1 IMAD.WIDE.U32 R12, R19, R36, R12 ;  /* 0x00000024130c9225 */ /* 0x000fe200078e000c */
[----:B--2---:R-:W-:Y:S01]  /*0820*/  @!P0 IADD3 R16, P4, PT, R17, R34, RZ ;  /* 0x0000002211108210 */ /* 0x004fe20007f9e0ff */
[----:B------:R-:W2:Y:S01]  /*0830*/  @!P2 LDC.64 R36, c[0x0][0x398] ;  /* 0x0000e600ff24ab82 */ /* 0x000ea20000000a00 */
[----:B------:R-:W-:-:S02]  /*0840*/  ISETP.GE.AND.EX P3, PT, R31, UR9, PT, P3 ;  /* 0x000000091f007c0c */ /* 0x000fc4000bf66330 */
[----:B------:R-:W-:Y:S02]  /*0850*/  @!P1 IADD3 R13, PT, PT, R13, R21, RZ ;  /* 0x000000150d0d9210 */ /* 0x000fe40007ffe0ff */
[----:B------:R-:W-:Y:S02]  /*0860*/  @!P1 SHF.L.U32 R21, R12, 0x1, RZ ;  /* 0x000000010c159819 */ /* 0x000fe400000006ff */
[----:B------:R-:W-:Y:S02]  /*0870*/  @!P0 IADD3.X R17, PT, PT, R6, R35, RZ, P4, !PT ;  /* 0x0000002306118210 */ /* 0x000fe400027fe4ff */
[----:B------:R-:W-:Y:S01]  /*0880*/  @!P1 SHF.L.U64.HI R12, R12, 0x1, R13 ;  /* 0x000000010c0c9819 */ /* 0x000fe2000001020d */
[----:B------:R-:W2:Y:S01]  /*0890*/  @!P2 LDC.64 R34, c[0x0][0x3a0] ;  /* 0x0000e800ff22ab82 */ /* 0x000ea20000000a00 */
[----:B---3--:R-:W-:Y:S01]  /*08a0*/  @!P1 IADD3 R20, P4, PT, R21, R40, RZ ;  /* 0x0000002815149210 */ /* 0x008fe20007f9e0ff */
[----:B0-----:R-:W-:Y:S01]  /*08b0*/  @!P2 IMAD R6, R29, R42, RZ ;  /* 0x0000002a1d06a224 */ /* 0x001fe200078e02ff */
[----:B------:R-:W-:Y:S01]  /*08c0*/  IADD3 R29, PT, PT, R25, 0x28, RZ ;  /* 0x00000028191d7810 */ /* 0x000fe20007ffe0ff */
[----:B------:R0:W3:Y:S01]  /*08d0*/  @!P0 LDG.E R11, desc[UR6][R16.64] ;  /* 0x00000006100b8981 */ /* 0x0000e2000c1e1900 */
[----:B------:R-:W-:-:S02]  /*08e0*/  @!P1 IADD3 R18, P0, PT, R21, R38, RZ ;  /* 0x0000002615129210 */ /* 0x000fc40007f1e0ff */
[----:B------:R-:W-:Y:S01]  /*08f0*/  @!P1 IADD3.X R21, PT, PT, R12, R41, RZ, P4, !PT ;  /* 0x000000290c159210 */ /* 0x000fe200027fe4ff */
[----:B------:R-:W2:Y:S01]  /*0900*/  @!P3 LDC.64 R44, c[0x0][0x3f8] ;  /* 0x0000fe00ff2cbb82 */ /* 0x000ea20000000a00 */
[----:B------:R-:W-:Y:S02]  /*0910*/  ISETP.GE.U32.AND P4, PT, R29, UR8, PT ;  /* 0x000000081d007c0c */ /* 0x000fe4000bf86070 */
[----:B------:R-:W-:-:S04]  /*0920*/  SHF.R.S32.HI R33, RZ, 0x1f, R29 ;  /* 0x0000001fff217819 */ /* 0x000fc8000001141d */
[----:B------:R-:W-:Y:S02]  /*0930*/  ISETP.GE.AND.EX P4, PT, R33, UR9, PT, P4 ;  /* 0x0000000921007c0c */ /* 0x000fe4000bf86340 */
[----:B-1----:R-:W-:Y:S02]  /*0940*/  @!P2 MOV R14, R116 ;  /* 0x00000074000ea202 */ /* 0x002fe40000000f00 */
[----:B------:R-:W-:Y:S01]  /*0950*/  @!P2 MOV R15, R119 ;  /* 0x00000077000fa202 */ /* 0x000fe20000000f00 */
[C---:B0-----:R-:W-:Y:S01]  /*0960*/  @!P2 IMAD R17, R23.reuse, R43, R6 ;  /* 0x0000002b1711a224 */ /* 0x041fe200078e0206 */
[----:B------:R-:W-:Y:S01]  /*0970*/  @!P1 IADD3.X R19, PT, PT, R12, R39, RZ, P0, !PT ;  /* 0x000000270c139210 */ /* 0x000fe200007fe4ff */
[----:B------:R-:W0:Y:S01]  /*0980*/  @!P3 LDC.64 R40, c[0x0][0x398] ;  /* 0x0000e600ff28bb82 */ /* 0x000e220000000a00 */
[----:B------:R-:W-:Y:S01]  /*0990*/  @!P2 IMAD.WIDE.U32 R14, R23, R42, R14 ;  /* 0x0000002a170ea225 */ /* 0x000fe200078e000e */
[----:B------:R-:W-:-:S06]  /*09a0*/  CS2R R12, SRZ ;  /* 0x00000000000c7805 */ /* 0x000fcc000001ff00 */
[----:B------:R-:W1:Y:S01]  /*09b0*/  @!P3 LDC.64 R38, c[0x0][0x3a0] ;  /* 0x0000e800ff26bb82 */ /* 0x000e620000000a00 */
[----:B------:R-:W-:Y:S01]  /*09c0*/  @!P2 IADD3 R15, PT, PT, R15, R17, RZ ;  /* 0x000000110f0fa210 */ /* 0x000fe20007ffe0ff */
[----:B------:R2:W3:Y:S01]  /*09d0*/  @!P1 LDG.E R12, desc[UR6][R18.64] ;  /* 0x00000006120c9981 */ /* 0x0004e2000c1e1900 */
[----:B------:R-:W-:-:S05]  /*09e0*/  @!P2 SHF.L.U32 R23, R14, 0x1, RZ ;  /* 0x000000010e17a819 */ /* 0x000fca00000006ff */
[----:B------:R-:W0:Y:S01]  /*09f0*/  @!P4 LDC.64 R42, c[0x0][0x3f8] ;  /* 0x0000fe00ff2acb82 */ /* 0x000e220000000a00 */
[----:B------:R2:W3:Y:S01]  /*0a00*/  @!P1 LDG.E R13, desc[UR6][R20.64] ;  /* 0x00000006140d9981 */ /* 0x0004e2000c1e1900 */
[----:B------:R-:W-:Y:S01]  /*0a10*/  @!P2 SHF.L.U64.HI R14, R14, 0x1, R15 ;  /* 0x000000010e0ea819 */ /* 0x000fe2000001020f */
[----:B--2---:R-:W-:Y:S01]  /*0a20*/  @!P3 IMAD R6, R31, R44, RZ ;  /* 0x0000002c1f06b224 */ /* 0x004fe200078e02ff */
[----:B------:R-:W-:Y:S02]  /*0a30*/  @!P2 IADD3 R22, P1, PT, R23, R36, RZ ;  /* 0x000000241716a210 */ /* 0x000fe40007f3e0ff */
[----:B------:R-:W-:Y:S02]  /*0a40*/  @!P3 MOV R18, R116 ;  /* 0x000000740012b202 */ /* 0x000fe40000000f00 */
[----:B------:R-:W-:Y:S01]  /*0a50*/  @!P3 MOV R19, R119 ;  /* 0x000000770013b202 */ /* 0x000fe20000000f00 */
[----:B------:R-:W2:Y:S01]  /*0a60*/  @!P4 LDC.64 R46, c[0x0][0x398] ;  /* 0x0000e600ff2ecb82 */ /* 0x000ea20000000a00 */
[----:B------:R-:W-:-:S02]  /*0a70*/  IADD3 R31, PT, PT, R25, 0x30, RZ ;  /* 0x00000030191f7810 */ /* 0x000fc40007ffe0ff */
[----:B------:R-:W-:Y:S01]  /*0a80*/  @!P2 IADD3 R16, P0, PT, R23, R34, RZ ;  /* 0x000000221710a210 */ /* 0x000fe20007f1e0ff */
[C---:B------:R-:W-:Y:S01]  /*0a90*/  @!P3 IMAD R21, R27.reuse, R45, R6 ;  /* 0x0000002d1b15b224 */ /* 0x040fe200078e0206 */
[----:B------:R-:W-:Y:S01]  /*0aa0*/  @!P2 IADD3.X R23, PT, PT, R14, R37, RZ, P1, !PT ;  /* 0x000000250e17a210 */ /* 0x000fe20000ffe4ff */
[----:B------:R-:W-:Y:S01]  /*0ab0*/  @!P3 IMAD.WIDE.U32 R18, R27, R44, R18 ;  /* 0x0000002c1b12b225 */ /* 0x000fe200078e0012 */
[----:B------:R-:W-:Y:S01]  /*0ac0*/  ISETP.GE.U32.AND P1, PT, R31, UR8, PT ;  /* 0x000000081f007c0c */ /* 0x000fe2000bf26070 */
[----:B------:R-:W2:Y:S01]  /*0ad0*/  @!P4 LDC.64 R44, c[0x0][0x3a0] ;  /* 0x0000e800ff2ccb82 */ /* 0x000ea20000000a00 */
[----:B------:R-:W-:Y:S02]  /*0ae0*/  SHF.R.S32.HI R37, RZ, 0x1f, R31 ;  /* 0x0000001fff257819 */ /* 0x000fe4000001141f */
[----:B------:R-:W-:Y:S02]  /*0af0*/  @!P3 IADD3 R19, PT, PT, R19, R21, RZ ;  /* 0x000000151313b210 */ /* 0x000fe40007ffe0ff */
[----:B------:R-:W-:-:S02]  /*0b00*/  ISETP.GE.AND.EX P1, PT, R37, UR9, PT, P1 ;  /* 0x0000000925007c0c */ /* 0x000fc4000bf26310 */
[----:B------:R-:W-:Y:S02]  /*0b10*/  @!P3 SHF.L.U32 R21, R18, 0x1, RZ ;  /* 0x000000011215b819 */ /* 0x000fe400000006ff */
[----:B------:R-:W-:Y:S02]  /*0b20*/  @!P2 IADD3.X R17, PT, PT, R14, R35, RZ, P0, !PT ;  /* 0x000000230e11a210 */ /* 0x000fe400007fe4ff */
[----:B------:R-:W-:Y:S02]  /*0b30*/  CS2R R14, SRZ ;  /* 0x00000000000e7805 */ /* 0x000fe4000001ff00 */
[----:B------:R-:W-:Y:S01]  /*0b40*/  @!P3 SHF.L.U64.HI R6, R18, 0x1, R19 ;  /* 0x000000011206b819 */ /* 0x000fe20000010213 */
[----:B0-----:R-:W-:Y:S01]  /*0b50*/  @!P4 IMAD R24, R33, R42, RZ ;  /* 0x0000002a2118c224 */ /* 0x001fe200078e02ff */
[----:B-1----:R-:W-:Y:S02]  /*0b60*/  @!P3 IADD3 R18, P0, PT, R21, R38, RZ ;  /* 0x000000261512b210 */ /* 0x002fe40007f1e0ff */
[----:B------:R-:W-:Y:S01]  /*0b70*/  IADD3 R33, PT, PT, R25, 0x38, RZ ;  /* 0x0000003819217810 */ /* 0x000fe20007ffe0ff */
[----:B------:R0:W3:Y:S01]  /*0b80*/  @!P2 LDG.E R14, desc[UR6][R16.64] ;  /* 0x00000006100ea981 */ /* 0x0000e2000c1e1900 */
[----:B------:R-:W-:Y:S01]  /*0b90*/  @!P3 IADD3.X R19, PT, PT, R6, R39, RZ, P0, !PT ;  /* 0x000000270613b210 */ /* 0x000fe200007fe4ff */
[----:B------:R-:W1:Y:S01]  /*0ba0*/  @!P1 LDC.64 R48, c[0x0][0x3f8] ;  /* 0x0000fe00ff309b82 */ /* 0x000e620000000a00 */
[----:B------:R-:W-:Y:S01]  /*0bb0*/  ISETP.GE.U32.AND P0, PT, R33, UR8, PT ;  /* 0x0000000821007c0c */ /* 0x000fe2000bf06070 */
[----:B------:R0:W3:Y:S01]  /*0bc0*/  @!P2 LDG.E R15, desc[UR6][R22.64] ;  /* 0x00000006160fa981 */ /* 0x0000e2000c1e1900 */
[----:B------:R-:W-:-:S02]  /*0bd0*/  SHF.R.S32.HI R39, RZ, 0x1f, R33 ;  /* 0x0000001fff277819 */ /* 0x000fc40000011421 */
[----:B------:R-:W-:Y:S02]  /*0be0*/  @!P3 IADD3 R20, P2, PT, R21, R40, RZ ;  /* 0x000000281514b210 */ /* 0x000fe40007f5e0ff */
[----:B------:R-:W-:Y:S02]  /*0bf0*/  ISETP.GE.AND.EX P0, PT, R39, UR9, PT, P0 ;  /* 0x0000000927007c0c */ /* 0x000fe4000bf06300 */
[----:B0-----:R-:W-:Y:S02]  /*0c00*/  CS2R R16, SRZ ;  /* 0x0000000000107805 */ /* 0x001fe4000001ff00 */
[----:B------:R-:W-:Y:S01]  /*0c10*/  @!P3 IADD3.X R21, PT, PT, R6, R41, RZ, P2, !PT ;  /* 0x000000290615b210 */ /* 0x000fe200017fe4ff */
[----:B------:R-:W0:Y:S01]  /*0c20*/  @!P1 LDC.64 R50, c[0x0][0x3a0] ;  /* 0x0000e800ff329b82 */ /* 0x000e220000000a00 */
[----:B------:R-:W-:Y:S02]  /*0c30*/  IADD3 R35, PT, PT, R25, 0x40, RZ ;  /* 0x0000004019237810 */ /* 0x000fe40007ffe0ff */
[----:B------:R-:W-:Y:S01]  /*0c40*/  @!P4 MOV R22, R116 ;  /* 0x000000740016c202 */ /* 0x000fe20000000f00 */
[----:B------:R2:W3:Y:S01]  /*0c50*/  @!P3 LDG.E R16, desc[UR6][R18.64] ;  /* 0x000000061210b981 */ /* 0x0004e2000c1e1900 */
[----:B------:R-:W-:Y:S01]  /*0c60*/  @!P4 MOV R23, R119 ;  /* 0x000000770017c202 */ /* 0x000fe20000000f00 */
[----:B------:R-:W-:Y:S01]  /*0c70*/  @!P4 IMAD R27, R29, R43, R24 ;  /* 0x0000002b1d1bc224 */ /* 0x000fe200078e0218 */
[----:B------:R-:W-:Y:S01]  /*0c80*/  SHF.R.S32.HI R41, RZ, 0x1f, R35 ;  /* 0x0000001fff297819 */ /* 0x000fe20000011423 */
[----:B------:R2:W3:Y:S01]  /*0c90*/  @!P3 LDG.E R17, desc[UR6][R20.64] ;  /* 0x000000061411b981 */ /* 0x0004e2000c1e1900 */
[----:B------:R-:W-:Y:S01]  /*0ca0*/  ISETP.GE.U32.AND P3, PT, R35, UR8, PT ;  /* 0x0000000823007c0c */ /* 0x000fe2000bf66070 */
[----:B------:R-:W-:Y:S01]  /*0cb0*/  @!P4 IMAD.WIDE.U32 R22, R29, R42, R22 ;  /* 0x0000002a1d16c225 */ /* 0x000fe200078e0016 */
[----:B------:R-:W0:Y:S02]  /*0cc0*/  @!P0 LDC.64 R56, c[0x0][0x3f8] ;  /* 0x0000fe00ff388b82 */ /* 0x000e240000000a00 */
[----:B------:R-:W-:-:S02]  /*0cd0*/  ISETP.GE.AND.EX P3, PT, R41, UR9, PT, P3 ;  /* 0x0000000929007c0c */ /* 0x000fc4000bf66330 */
[----:B------:R-:W-:Y:S02]  /*0ce0*/  @!P4 IADD3 R23, PT, PT, R23, R27, RZ ;  /* 0x0000001b1717c210 */ /* 0x000fe40007ffe0ff */
[C---:B------:R-:W-:Y:S02]  /*0cf0*/  @!P4 SHF.L.U32 R27, R22.reuse, 0x1, RZ ;  /* 0x00000001161bc819 */ /* 0x040fe400000006ff */
[----:B------:R-:W-:Y:S01]  /*0d00*/  @!P4 SHF.L.U64.HI R6, R22, 0x1, R23 ;  /* 0x000000011606c819 */ /* 0x000fe20000010217 */
[----:B------:R-:W0:Y:S01]  /*0d10*/  @!P1 LDC.64 R54, c[0x0][0x398] ;  /* 0x0000e600ff369b82 */ /* 0x000e220000000a00 */
[C---:B--2---:R-:W-:Y:S02]  /*0d20*/  @!P4 IADD3 R22, P2, PT, R27.reuse, R44, RZ ;  /* 0x0000002c1b16c210 */ /* 0x044fe40007f5e0ff */
[----:B------:R-:W-:Y:S02]  /*0d30*/  @!P4 IADD3 R26, P5, PT, R27, R46, RZ ;  /* 0x0000002e1b1ac210 */ /* 0x000fe40007fbe0ff */
[----:B------:R-:W-:-:S02]  /*0d40*/  CS2R R18, SRZ ;  /* 0x0000000000127805 */ /* 0x000fc4000001ff00 */
[----:B------:R-:W-:Y:S01]  /*0d50*/  @!P1 MOV R20, R116 ;  /* 0x0000007400149202 */ /* 0x000fe20000000f00 */
[-C--:B-1----:R-:W-:Y:S01]  /*0d60*/  @!P1 IMAD R24, R37, R48.reuse, RZ ;  /* 0x0000003025189224 */ /* 0x082fe200078e02ff */
[----:B------:R-:W-:Y:S02]  /*0d70*/  @!P1 MOV R21, R119 ;  /* 0x0000007700159202 */ /* 0x000fe40000000f00 */
[C---:B------:R-:W-:Y:S02]  /*0d80*/  @!P4 IADD3.X R23, PT, PT, R6.reuse, R45, RZ, P2, !PT ;  /* 0x0000002d0617c210 */ /* 0x040fe400017fe4ff */
[----:B------:R-:W-:Y:S01]  /*0d90*/  @!P4 IADD3.X R27, PT, PT, R6, R47, RZ, P5, !PT ;  /* 0x0000002f061bc210 */ /* 0x000fe20002ffe4ff */
[----:B------:R-:W1:Y:S01]  /*0da0*/  @!P3 LDC.64 R44, c[0x0][0x3f8] ;  /* 0x0000fe00ff2cbb82 */ /* 0x000e620000000a00 */
[----:B------:R-:W-:Y:S01]  /*0db0*/  IADD3 R37, PT, PT, R25, 0x48, RZ ;  /* 0x0000004819257810 */ /* 0x000fe20007ffe0ff */
[C---:B------:R-:W-:Y:S01]  /*0dc0*/  @!P1 IMAD R29, R31.reuse, R49, R24 ;  /* 0x000000311f1d9224 */ /* 0x040fe200078e0218 */
[----:B------:R2:W3:Y:S01]  /*0dd0*/  @!P4 LDG.E R18, desc[UR6][R22.64] ;  /* 0x000000061612c981 */ /* 0x0004e2000c1e1900 */
[----:B------:R-:W-:Y:S01]  /*0de0*/  @!P1 IMAD.WIDE.U32 R20, R31, R48, R20 ;  /* 0x000000301f149225 */ /* 0x000fe200078e0014 */
[----:B------:R-:W-:-:S02]  /*0df0*/  SHF.R.S32.HI R43, RZ, 0x1f, R37 ;  /* 0x0000001fff2b7819 */ /* 0x000fc40000011425 */
[----:B------:R2:W3:Y:S01]  /*0e00*/  @!P4 LDG.E R19, desc[UR6][R26.64] ;  /* 0x000000061a13c981 */ /* 0x0004e2000c1e1900 */
[----:B------:R-:W1:Y:S01]  /*0e10*/  @!P0 LDC.64 R46, c[0x0][0x3a0] ;  /* 0x0000e800ff2e8b82 */ /* 0x000e620000000a00 */
[----:B------:R-:W-:Y:S02]  /*0e20*/  ISETP.GE.U32.AND P4, PT, R37, UR8, PT ;  /* 0x0000000825007c0c */ /* 0x000fe4000bf86070 */
[----:B------:R-:W-:-:S05]  /*0e30*/  @!P1 IADD3 R29, PT, PT, R21, R29, RZ ;  /* 0x0000001d151d9210 */ /* 0x000fca0007ffe0ff */
[----:B------:R-:W1:Y:S01]  /*0e40*/  @!P0 LDC.64 R48, c[0x0][0x398] ;  /* 0x0000e600ff308b82 */ /* 0x000e620000000a00 */
[----:B------:R-:W-:Y:S02]  /*0e50*/  ISETP.GE.AND.EX P4, PT, R43, UR9, PT, P4 ;  /* 0x000000092b007c0c */ /* 0x000fe4000bf86340 */
[C---:B------:R-:W-:Y:S02]  /*0e60*/  @!P1 SHF.L.U64.HI R6, R20.reuse, 0x1, R29 ;  /* 0x0000000114069819 */ /* 0x040fe4000001021d */
[----:B------:R-:W-:Y:S01]  /*0e70*/  @!P1 SHF.L.U32 R21, R20, 0x1, RZ ;  /* 0x0000000114159819 */ /* 0x000fe200000006ff */
[----:B0-----:R-:W-:Y:S01]  /*0e80*/  @!P0 IMAD R20, R39, R56, RZ ;  /* 0x0000003827148224 */ /* 0x001fe200078e02ff */
[----:B------:R-:W-:Y:S02]  /*0e90*/  @!P0 MOV R28, R116 ;  /* 0x00000074001c8202 */ /* 0x000fe40000000f00 */
[----:B------:R-:W-:Y:S01]  /*0ea0*/  @!P0 MOV R29, R119 ;  /* 0x00000077001d8202 */ /* 0x000fe20000000f00 */
[----:B------:R-:W-:Y:S01]  /*0eb0*/  @!P0 IMAD R31, R33, R57, R20 ;  /* 0x00000039211f8224 */ /* 0x000fe200078e0214 */
[----:B--2---:R-:W-:Y:S01]  /*0ec0*/  @!P1 IADD3 R22, P2, PT, R21, R50, RZ ;  /* 0x0000003215169210 */ /* 0x004fe20007f5e0ff */
[----:B------:R-:W-:Y:S01]  /*0ed0*/  @!P0 IMAD.WIDE.U32 R28, R33, R56, R28 ;  /* 0x00000038211c8225 */ /* 0x000fe200078e001c */
[----:B------:R-:W-:Y:S01]  /*0ee0*/  @!P1 IADD3 R26, P5, PT, R21, R54, RZ ;  /* 0x00000036151a9210 */ /* 0x000fe20007fbe0ff */
[----:B------:R-:W0:Y:S01]  /*0ef0*/  @!P4 LDC.64 R56, c[0x0][0x3f8] ;  /* 0x0000fe00ff38cb82 */ /* 0x000e220000000a00 */
[----:B------:R-:W-:-:S02]  /*0f00*/  CS2R R20, SRZ ;  /* 0x0000000000147805 */ /* 0x000fc4000001ff00 */
[C---:B------:R-:W-:Y:S02]  /*0f10*/  @!P1 IADD3.X R23, PT, PT, R6.reuse, R51, RZ, P2, !PT ;  /* 0x0000003306179210 */ /* 0x040fe400017fe4ff */
[----:B------:R-:W-:Y:S01]  /*0f20*/  @!P0 IADD3 R29, PT, PT, R29, R31, RZ ;  /* 0x0000001f1d1d8210 */ /* 0x000fe20007ffe0ff */
[----:B-1----:R-:W-:Y:S01]  /*0f30*/  @!P3 IMAD R24, R41, R44, RZ ;  /* 0x0000002c2918b224 */ /* 0x002fe200078e02ff */
[----:B------:R-:W-:Y:S01]  /*0f40*/  @!P1 IADD3.X R27, PT, PT, R6, R55, RZ, P5, !PT ;  /* 0x00000037061b9210 */ /* 0x000fe20002ffe4ff */
[----:B------:R-:W2:Y:S01]  /*0f50*/  @!P1 LDG.E R20, desc[UR6][R22.64] ;  /* 0x0000000616149981 */ /* 0x000ea2000c1e1900 */
[C---:B------:R-:W-:Y:S01]  /*0f60*/  @!P0 SHF.L.U32 R31, R28.reuse, 0x1, RZ ;  /* 0x000000011c1f8819 */ /* 0x040fe200000006ff */
[----:B------:R-:W1:Y:S01]  /*0f70*/  @!P3 LDC.64 R50, c[0x0][0x3a0] ;  /* 0x0000e800ff32bb82 */ /* 0x000e620000000a00 */
[----:B------:R-:W-:Y:S01]  /*0f80*/  IADD3 R39, PT, PT, R25, 0x50, RZ ;  /* 0x0000005019277810 */ /* 0x000fe20007ffe0ff */
[----:B------:R0:W2:Y:S01]  /*0f90*/  @!P1 LDG.E R21, desc[UR6][R26.64] ;  /* 0x000000061a159981 */ /* 0x0000a2000c1e1900 */
[----:B------:R-:W-:-:S02]  /*0fa0*/  @!P0 SHF.L.U64.HI R6, R28, 0x1, R29 ;  /* 0x000000011c068819 */ /* 0x000fc4000001021d */
[C---:B------:R-:W-:Y:S02]  /*0fb0*/  @!P0 IADD3 R28, P2, PT, R31.reuse, R46, RZ ;  /* 0x0000002e1f1c8210 */ /* 0x040fe40007f5e0ff */
[----:B------:R-:W-:Y:S01]  /*0fc0*/  @!P0 IADD3 R30, P5, PT, R31, R48, RZ ;  /* 0x000000301f1e8210 */ /* 0x000fe20007fbe0ff */
[----:B------:R-:W-:Y:S01]  /*0fd0*/  @!P3 IMAD R31, R35, R45, R24 ;  /* 0x0000002d231fb224 */ /* 0x000fe200078e0218 */
[----:B------:R-:W-:Y:S01]  /*0fe0*/  ISETP.GE.U32.AND P1, PT, R39, UR8, PT ;  /* 0x0000000827007c0c */ /* 0x000fe2000bf26070 */
[----:B------:R-:W4:Y:S01]  /*0ff0*/  @!P3 LDC.64 R54, c[0x0][0x398] ;  /* 0x0000e600ff36bb82 */ /* 0x000f220000000a00 */
[----:B------:R-:W-:-:S04]  /*1000*/  SHF.R.S32.HI R45, RZ, 0x1f, R39 ;  /* 0x0000001fff2d7819 */ /* 0x000fc80000011427 */
[----:B------:R-:W-:Y:S02]  /*1010*/  ISETP.GE.AND.EX P1, PT, R45, UR9, PT, P1 ;  /* 0x000000092d007c0c */ /* 0x000fe4000bf26310 */
[----:B0-----:R-:W-:Y:S01]  /*1020*/  @!P3 MOV R26, R116 ;  /* 0x00000074001ab202 */ /* 0x001fe20000000f00 */
[----:B------:R-:W0:Y:S01]  /*1030*/  @!P4 LDC.64 R58, c[0x0][0x398] ;  /* 0x0000e600ff3acb82 */ /* 0x000e220000000a00 */
[----:B------:R-:W-:Y:S02]  /*1040*/  @!P3 MOV R27, R119 ;  /* 0x00000077001bb202 */ /* 0x000fe40000000f00 */
[----:B------:R-:W-:Y:S01]  /*1050*/  IADD3 R41, PT, PT, R25, 0x58, RZ ;  /* 0x0000005819297810 */ /* 0x000fe20007ffe0ff */
[----:B------:R-:W-:Y:S01]  /*1060*/  @!P4 IMAD R24, R43, R56, RZ ;  /* 0x000000382b18c224 */ /* 0x000fe200078e02ff */
[----:B------:R-:W-:Y:S01]  /*1070*/  @!P0 IADD3.X R29, PT, PT, R6, R47, RZ, P2, !PT ;  /* 0x0000002f061d8210 */ /* 0x000fe200017fe4ff */
[----:B------:R-:W-:Y:S01]  /*1080*/  @!P3 IMAD.WIDE.U32 R26, R35, R44, R26 ;  /* 0x0000002c231ab225 */ /* 0x000fe200078e001a */
[----:B------:R-:W-:-:S02]  /*1090*/  ISETP.GE.U32.AND P2, PT, R41, UR8, PT ;  /* 0x0000000829007c0c */ /* 0x000fc4000bf46070 */
[----:B------:R-:W-:Y:S01]  /*10a0*/  SHF.R.S32.HI R47, RZ, 0x1f, R41 ;  /* 0x0000001fff2f7819 */ /* 0x000fe20000011429 */
[----:B------:R-:W0:Y:S01]  /*10b0*/  @!P1 LDC.64 R42, c[0x0][0x3f8] ;  /* 0x0000fe00ff2a9b82 */ /* 0x000e220000000a00 */
[----:B------:R-:W-:Y:S02]  /*10c0*/  @!P3 IADD3 R23, PT, PT, R27, R31, RZ ;  /* 0x0000001f1b17b210 */ /* 0x000fe40007ffe0ff */
[----:B------:R-:W-:Y:S02]  /*10d0*/  @!P0 IADD3.X R31, PT, PT, R6, R49, RZ, P5, !PT ;  /* 0x00000031061f8210 */ /* 0x000fe40002ffe4ff */
[----:B------:R-:W-:-:S03]  /*10e0*/  ISETP.GE.AND.EX P2, PT, R47, UR9, PT, P2 ;  /* 0x000000092f007c0c */ /* 0x000fc6000bf46320 */
[----:B------:R-:W0:Y:S01]  /*10f0*/  @!P4 LDC.64 R48, c[0x0][0x3a0] ;  /* 0x0000e800ff30cb82 */ /* 0x000e220000000a00 */
[C---:B------:R-:W-:Y:S02]  /*1100*/  @!P3 SHF.L.U32 R35, R26.reuse, 0x1, RZ ;  /* 0x000000011a23b819 */ /* 0x040fe400000006ff */
[----:B------:R-:W-:Y:S02]  /*1110*/  MOV R22, RZ ;  /* 0x000000ff00167202 */ /* 0x000fe40000000f00 */
[----:B------:R-:W-:Y:S02]  /*1120*/  @!P3 SHF.L.U64.HI R6, R26, 0x1, R23 ;  /* 0x000000011a06b819 */ /* 0x000fe40000010217 */
[----:B-1----:R-:W-:Y:S01]  /*1130*/  @!P3 IADD3 R26, P5, PT, R35, R50, RZ ;  /* 0x00000032231ab210 */ /* 0x002fe20007fbe0ff */
[----:B------:R-:W1:Y:S01]  /*1140*/  @!P1 LDC.64 R62, c[0x0][0x398] ;  /* 0x0000e600ff3e9b82 */ /* 0x000e620000000a00 */
[----:B------:R-:W-:Y:S01]  /*1150*/  @!P4 MOV R32, R116 ;  /* 0x000000740020c202 */ /* 0x000fe20000000f00 */
[----:B------:R4:W2:Y:S01]  /*1160*/  @!P0 LDG.E R22, desc[UR6][R28.64] ;  /* 0x000000061c168981 */ /* 0x0008a2000c1e1900 */
[----:B------:R-:W-:-:S02]  /*1170*/  @!P4 MOV R33, R119 ;  /* 0x000000770021c202 */ /* 0x000fc40000000f00 */
[----:B------:R-:W-:Y:S02]  /*1180*/  MOV R23, RZ ;  /* 0x000000ff00177202 */ /* 0x000fe40000000f00 */
[----:B------:R-:W-:Y:S01]  /*1190*/  @!P3 IADD3.X R27, PT, PT, R6, R51, RZ, P5, !PT ;  /* 0x00000033061bb210 */ /* 0x000fe20002ffe4ff */
[----:B------:R-:W1:Y:S01]  /*11a0*/  @!P2 LDC.64 R60, c[0x0][0x3f8] ;  /* 0x0000fe00ff3cab82 */ /* 0x000e620000000a00 */
[C---:B------:R-:W-:Y:S02]  /*11b0*/  @!P4 IMAD.WIDE.U32 R32, R37.reuse, R56, R32 ;  /* 0x000000382520c225 */ /* 0x040fe400078e0020 */
[----:B------:R0:W2:Y:S02]  /*11c0*/  @!P0 LDG.E R23, desc[UR6][R30.64] ;  /* 0x000000061e178981 */ /* 0x0000a4000c1e1900 */
[----:B----4-:R-:W-:Y:S01]  /*11d0*/  @!P4 IMAD R29, R37, R57, R24 ;  /* 0x00000039251dc224 */ /* 0x010fe200078e0218 */
[----:B------:R-:W-:Y:S02]  /*11e0*/  CS2R R56, SRZ ;  /* 0x0000000000387805 */ /* 0x000fe4000001ff00 */
[----:B------:R-:W4:Y:S01]  /*11f0*/  @!P1 LDC.64 R50, c[0x0][0x3a0] ;  /* 0x0000e800ff329b82 */ /* 0x000f220000000a00 */
[----:B------:R-:W-:Y:S01]  /*1200*/  @!P3 IADD3 R28, P0, PT, R35, R54, RZ ;  /* 0x00000036231cb210 */ /* 0x000fe20007f1e0ff */
[----:B0-----:R-:W-:Y:S01]  /*1210*/  @!P1 IMAD R24, R45, R42, RZ ;  /* 0x0000002a2d189224 */ /* 0x001fe200078e02ff */
[----:B------:R-:W-:Y:S01]  /*1220*/  @!P4 IADD3 R33, PT, PT, R33, R29, RZ ;  /* 0x0000001d2121c210 */ /* 0x000fe20007ffe0ff */
[----:B------:R0:W2:Y:S01]  /*1230*/  @!P3 LDG.E R56, desc[UR6][R26.64] ;  /* 0x000000061a38b981 */ /* 0x0000a2000c1e1900 */
[----:B------:R-:W-:-:S02]  /*1240*/  @!P4 SHF.L.U32 R35, R32, 0x1, RZ ;  /* 0x000000012023c819 */ /* 0x000fc400000006ff */
[----:B------:R-:W-:Y:S01]  /*1250*/  @!P3 IADD3.X R29, PT, PT, R6, R55, RZ, P0, !PT ;  /* 0x00000037061db210 */ /* 0x000fe200007fe4ff */
[----:B------:R-:W-:Y:S01]  /*1260*/  @!P1 IMAD R31, R39, R43, R24 ;  /* 0x0000002b271f9224 */ /* 0x000fe200078e0218 */
[----:B------:R-:W-:Y:S01]  /*1270*/  @!P4 SHF.L.U64.HI R6, R32, 0x1, R33 ;  /* 0x000000012006c819 */ /* 0x000fe20000010221 */
[----:B------:R-:W4:Y:S01]  /*1280*/  @!P2 LDC.64 R64, c[0x0][0x3a0] ;  /* 0x0000e800ff40ab82 */ /* 0x000f220000000a00 */
[----:B------:R-:W-:Y:S01]  /*1290*/  @!P4 IADD3 R32, P0, PT, R35, R48, RZ ;  /* 0x000000302320c210 */ /* 0x000fe20007f1e0ff */
[----:B------:R4:W2:Y:S01]  /*12a0*/  @!P3 LDG.E R57, desc[UR6][R28.64] ;  /* 0x000000061c39b981 */ /* 0x0008a2000c1e1900 */
[----:B0-----:R-:W-:Y:S02]  /*12b0*/  @!P1 MOV R26, R116 ;  /* 0x00000074001a9202 */ /* 0x001fe40000000f00 */
[----:B------:R-:W-:Y:S02]  /*12c0*/  @!P1 MOV R27, R119 ;  /* 0x00000077001b9202 */ /* 0x000fe40000000f00 */
[----:B------:R-:W-:-:S02]  /*12d0*/  IADD3 R43, PT, PT, R25, 0x60, RZ ;  /* 0x00000060192b7810 */ /* 0x000fc40007ffe0ff */
[----:B------:R-:W-:Y:S01]  /*12e0*/  @!P4 IADD3.X R33, PT, PT, R6, R49, RZ, P0, !PT ;  /* 0x000000310621c210 */ /* 0x000fe200007fe4ff */
[----:B------:R-:W-:Y:S01]  /*12f0*/  @!P1 IMAD.WIDE.U32 R26, R39, R42, R26 ;  /* 0x0000002a271a9225 */ /* 0x000fe200078e001a */
[----:B------:R-:W-:Y:S02]  /*1300*/  ISETP.GE.U32.AND P0, PT, R43, UR8, PT ;  /* 0x000000082b007c0c */ /* 0x000fe4000bf06070 */
[----:B------:R-:W-:Y:S02]  /*1310*/  SHF.R.S32.HI R49, RZ, 0x1f, R43 ;  /* 0x0000001fff317819 */ /* 0x000fe4000001142b */
[----:B------:R-:W-:Y:S02]  /*1320*/  @!P4 IADD3 R34, P5, PT, R35, R58, RZ ;  /* 0x0000003a2322c210 */ /* 0x000fe40007fbe0ff */
[----:B------:R-:W-:Y:S02]  /*1330*/  ISETP.GE.AND.EX P0, PT, R49, UR9, PT, P0 ;  /* 0x0000000931007c0c */ /* 0x000fe4000bf06300 */
[----:B------:R-:W-:-:S02]  /*1340*/  @!P1 IADD3 R27, PT, PT, R27, R31, RZ ;  /* 0x0000001f1b1b9210 */ /* 0x000fc40007ffe0ff */
[----:B------:R-:W-:Y:S02]  /*1350*/  @!P1 SHF.L.U32 R39, R26, 0x1, RZ ;  /* 0x000000011a279819 */ /* 0x000fe400000006ff */
[----:B------:R-:W-:Y:S01]  /*1360*/  @!P4 IADD3.X R35, PT, PT, R6, R59, RZ, P5, !PT ;  /* 0x0000003b0623c210 */ /* 0x000fe20002ffe4ff */
[----:B-1----:R-:W-:Y:S01]  /*1370*/  @!P2 IMAD R6, R47, R60, RZ ;  /* 0x0000003c2f06a224 */ /* 0x002fe200078e02ff */
[----:B------:R-:W-:Y:S02]  /*1380*/  @!P1 SHF.L.U64.HI R36, R26, 0x1, R27 ;  /* 0x000000011a249819 */ /* 0x000fe4000001021b */
[----:B----4-:R-:W-:Y:S01]  /*1390*/  @!P1 IADD3 R26, P3, PT, R39, R50, RZ ;  /* 0x00000032271a9210 */ /* 0x010fe20007f7e0ff */
[----:B------:R-:W-:Y:S01]  /*13a0*/  @!P2 IMAD R61, R41, R61, R6 ;  /* 0x0000003d293da224 */ /* 0x000fe200078e0206 */
[C---:B------:R-:W-:Y:S01]  /*13b0*/  IADD3 R45, PT, PT, R25.reuse, 0x68, RZ ;  /* 0x00000068192d7810 */ /* 0x040fe20007ffe0ff */
[----:B------:R-:W0:Y:S01]  /*13c0*/  @!P0 LDC.64 R28, c[0x0][0x3f8] ;  /* 0x0000fe00ff1c8b82 */ /* 0x000e220000000a00 */
[----:B------:R-:W-:-:S02]  /*13d0*/  IADD3 R47, PT, PT, R25, 0x70, RZ ;  /* 0x00000070192f7810 */ /* 0x000fc40007ffe0ff */
[----:B------:R-:W-:Y:S02]  /*13e0*/  IADD3 R6, PT, PT, R25, 0x78, RZ ;  /* 0x0000007819067810 */ /* 0x000fe40007ffe0ff */
[----:B------:R-:W-:Y:S02]  /*13f0*/  CS2R R58, SRZ ;  /* 0x00000000003a7805 */ /* 0x000fe4000001ff00 */
[----:B------:R-:W-:Y:S02]  /*1400*/  @!P1 IADD3.X R27, PT, PT, R36, R51, RZ, P3, !PT ;  /* 0x00000033241b9210 */ /* 0x000fe40001ffe4ff */
[----:B------:R-:W-:Y:S01]  /*1410*/  ISETP.GE.U32.AND P3, PT, R45, UR8, PT ;  /* 0x000000082d007c0c */ /* 0x000fe2000bf66070 */
[----:B------:R-:W1:Y:S01]  /*1420*/  LDC.64 R24, c[0x0][0x3b8] ;  /* 0x0000ee00ff187b82 */ /* 0x000e620000000a00 */
[----:B------:R-:W-:Y:S01]  /*1430*/  SHF.R.S32.HI R51, RZ, 0x1f, R45 ;  /* 0x0000001fff337819 */ /* 0x000fe2000001142d */
[----:B------:R-:W4:Y:S01]  /*1440*/  @!P4 LDG.E R58, desc[UR6][R32.64] ;  /* 0x00000006203ac981 */ /* 0x000f22000c1e1900 */
[----:B------:R-:W-:-:S02]  /*1450*/  @!P2 MOV R30, R116 ;  /* 0x00000074001ea202 */ /* 0x000fc40000000f00 */
[----:B------:R-:W-:Y:S01]  /*1460*/  @!P2 MOV R31, R119 ;  /* 0x00000077001fa202 */ /* 0x000fe20000000f00 */
[----:B------:R0:W4:Y:S01]  /*1470*/  @!P4 LDG.E R59, desc[UR6][R34.64] ;  /* 0x00000006223bc981 */ /* 0x000122000c1e1900 */
[----:B------:R-:W-:Y:S02]  /*1480*/  ISETP.GE.AND.EX P3, PT, R51, UR9, PT, P3 ;  /* 0x0000000933007c0c */ /* 0x000fe4000bf66330 */
[----:B------:R-:W-:Y:S01]  /*1490*/  ISETP.GE.U32.AND P4, PT, R47, UR8, PT ;  /* 0x000000082f007c0c */ /* 0x000fe2000bf86070 */
[----:B------:R-:W-:Y:S01]  /*14a0*/  @!P2 IMAD.WIDE.U32 R30, R41, R60, R30 ;  /* 0x0000003c291ea225 */ /* 0x000fe200078e001e */
[----:B------:R-:W-:Y:S02]  /*14b0*/  SHF.R.S32.HI R55, RZ, 0x1f, R47 ;  /* 0x0000001fff377819 */ /* 0x000fe4000001142f */
[----:B------:R-:W-:Y:S02]  /*14c0*/  @!P1 IADD3 R38, P6, PT, R39, R62, RZ ;  /* 0x0000003e27269210 */ /* 0x000fe40007fde0ff */
[----:B------:R-:W-:Y:S01]  /*14d0*/  ISETP.GE.AND.EX P4, PT, R55, UR9, PT, P4 ;  /* 0x0000000937007c0c */ /* 0x000fe2000bf86340 */
[----:B0-----:R-:W0:Y:S01]  /*14e0*/  @!P2 LDC.64 R34, c[0x0][0x398] ;  /* 0x0000e600ff22ab82 */ /* 0x001e220000000a00 */
[----:B------:R-:W-:-:S02]  /*14f0*/  @!P2 IADD3 R31, PT, PT, R31, R61, RZ ;  /* 0x0000003d1f1fa210 */ /* 0x000fc40007ffe0ff */
[----:B------:R-:W-:Y:S02]  /*1500*/  MOV R60, RZ ;  /* 0x000000ff003c7202 */ /* 0x000fe40000000f00 */
[----:B------:R-:W-:Y:S02]  /*1510*/  @!P1 IADD3.X R39, PT, PT, R36, R63, RZ, P6, !PT ;  /* 0x0000003f24279210 */ /* 0x000fe400037fe4ff */
[C---:B------:R-:W-:Y:S01]  /*1520*/  @!P2 SHF.L.U32 R41, R30.reuse, 0x1, RZ ;  /* 0x000000011e29a819 */ /* 0x040fe200000006ff */
[----:B------:R-:W0:Y:S01]  /*1530*/  @!P3 LDC.64 R32, c[0x0][0x3f8] ;  /* 0x0000fe00ff20bb82 */ /* 0x000e220000000a00 */
[----:B------:R-:W-:Y:S01]  /*1540*/  @!P2 SHF.L.U64.HI R36, R30, 0x1, R31 ;  /* 0x000000011e24a819 */ /* 0x000fe2000001021f */
[----:B------:R1:W4:Y:S01]  /*1550*/  @!P1 LDG.E R60, desc[UR6][R26.64] ;  /* 0x000000061a3c9981 */ /* 0x000322000c1e1900 */
[----:B------:R-:W-:-:S05]  /*1560*/  MOV R61, RZ ;  /* 0x000000ff003d7202 */ /* 0x000fca0000000f00 */
[----:B------:R-:W0:Y:S01]  /*1570*/  @!P0 LDC.64 R30, c[0x0][0x3a0] ;  /* 0x0000e800ff1e8b82 */ /* 0x000e220000000a00 */
[----:B-1----:R-:W-:Y:S01]  /*1580*/  IMAD.WIDE R68, R4, 0x8, R24 ;  /* 0x0000000804447825 */ /* 0x002fe200078e0218 */
[----:B------:R1:W4:Y:S03]  /*1590*/  @!P1 LDG.E R61, desc[UR6][R38.64] ;  /* 0x00000006263d9981 */ /* 0x000326000c1e1900 */
[----:B------:R-:W-:Y:S01]  /*15a0*/  @!P0 IMAD R42, R49, R28, RZ ;  /* 0x0000001c312a8224 */ /* 0x000fe200078e02ff */
[----:B------:R-:W-:Y:S01]  /*15b0*/  @!P2 IADD3 R40, P6, PT, R41, R64, RZ ;  /* 0x000000402928a210 */ /* 0x000fe20007fde0ff */
[----:B------:R-:W4:Y:S01]  /*15c0*/  LDG.E.64 R68, desc[UR6][R68.64] ;  /* 0x0000000644447981 */ /* 0x000f22000c1e1b00 */
[----:B------:R-:W3:Y:S01]  /*15d0*/  @!P0 LDC.64 R26, c[0x0][0x398] ;  /* 0x0000e600ff1a8b82 */ /* 0x000ee20000000a00 */
[----:B-1----:R-:W-:-:S07]  /*15e0*/  @!P0 MOV R38, R116 ;  /* 0x0000007400268202 */ /* 0x002fce0000000f00 */
[----:B------:R-:W1:Y:S01]  /*15f0*/  @!P4 LDC.64 R24, c[0x0][0x3f8] ;  /* 0x0000fe00ff18cb82 */ /* 0x000e620000000a00 */
[----:B------:R-:W-:Y:S01]  /*1600*/  @!P0 MOV R39, R119 ;  /* 0x0000007700278202 */ /* 0x000fe20000000f00 */
[C---:B------:R-:W-:Y:S02]  /*1610*/  @!P0 IMAD R49, R43.reuse, R29, R42 ;  /* 0x0000001d2b318224 */ /* 0x040fe400078e022a */
[----:B------:R-:W-:Y:S01]  /*1620*/  @!P0 IMAD.WIDE.U32 R28, R43, R28, R38 ;  /* 0x0000001c2b1c8225 */ /* 0x000fe200078e0026 */
[----:B0-----:R-:W-:Y:S02]  /*1630*/  @!P2 IADD3 R34, P1, PT, R41, R34, RZ ;  /* 0x000000222922a210 */ /* 0x001fe40007f3e0ff */
[----:B------:R-:W-:Y:S02]  /*1640*/  ISETP.GE.U32.AND P5, PT, R6, UR8, PT ;  /* 0x0000000806007c0c */ /* 0x000fe4000bfa6070 */
[----:B------:R-:W-:Y:S02]  /*1650*/  @!P0 IADD3 R29, PT, PT, R29, R49, RZ ;  /* 0x000000311d1d8210 */ /* 0x000fe40007ffe0ff */
[----:B------:R-:W-:-:S02]  /*1660*/  SHF.R.S32.HI R37, RZ, 0x1f, R6 ;  /* 0x0000001fff257819 */ /* 0x000fc40000011406 */
[----:B------:R-:W-:Y:S01]  /*1670*/  @!P0 SHF.L.U32 R49, R28, 0x1, RZ ;  /* 0x000000011c318819 */ /* 0x000fe200000006ff */
[----:B------:R-:W-:Y:S01]  /*1680*/  @!P3 IMAD R38, R51, R32, RZ ;  /* 0x000000203326b224 */ /* 0x000fe200078e02ff */
[C---:B------:R-:W-:Y:S02]  /*1690*/  @!P2 IADD3.X R41, PT, PT, R36.reuse, R65, RZ, P6, !PT ;  /* 0x000000412429a210 */ /* 0x040fe400037fe4ff */
[----:B------:R-:W-:Y:S02]  /*16a0*/  @!P2 IADD3.X R35, PT, PT, R36, R35, RZ, P1, !PT ;  /* 0x000000232423a210 */ /* 0x000fe40000ffe4ff */
[----:B------:R-:W-:Y:S02]  /*16b0*/  ISETP.GE.AND.EX P5, PT, R37, UR9, PT, P5 ;  /* 0x0000000925007c0c */ /* 0x000fe4000bfa6350 */
[----:B------:R-:W-:Y:S02]  /*16c0*/  @!P0 SHF.L.U64.HI R36, R28, 0x1, R29 ;  /* 0x000000011c248819 */ /* 0x000fe4000001021d */
[----:B------:R-:W-:-:S02]  /*16d0*/  @!P0 IADD3 R42, P1, PT, R49, R30, RZ ;  /* 0x0000001e312a8210 */ /* 0x000fc40007f3e0ff */
[----:B------:R-:W-:Y:S01]  /*16e0*/  CS2R R62, SRZ ;  /* 0x00000000003e7805 */ /* 0x000fe2000001ff00 */
[----:B------:R-:W0:Y:S01]  /*16f0*/  @!P3 LDC.64 R28, c[0x0][0x3a0] ;  /* 0x0000e800ff1cbb82 */ /* 0x000e220000000a00 */
[----:B------:R-:W-:Y:S01]  /*1700*/  @!P3 IMAD R51, R45, R33, R38 ;  /* 0x000000212d33b224 */ /* 0x000fe200078e0226 */
[----:B------:R-:W-:Y:S02]  /*1710*/  @!P3 MOV R38, R116 ;  /* 0x000000740026b202 */ /* 0x000fe40000000f00 */
[----:B------:R-:W-:Y:S01]  /*1720*/  @!P3 MOV R39, R119 ;  /* 0x000000770027b202 */ /* 0x000fe20000000f00 */
[----:B------:R1:W4:Y:S01]  /*1730*/  @!P2 LDG.E R63, desc[UR6][R34.64] ;  /* 0x00000006223fa981 */ /* 0x000322000c1e1900 */
[C---:B------:R-:W-:Y:S02]  /*1740*/  @!P0 IADD3.X R43, PT, PT, R36.reuse, R31, RZ, P1, !PT ;  /* 0x0000001f242b8210 */ /* 0x040fe40000ffe4ff */
[----:B---3--:R-:W-:Y:S01]  /*1750*/  @!P0 IADD3 R44, P1, PT, R49, R26, RZ ;  /* 0x0000001a312c8210 */ /* 0x008fe20007f3e0ff */
[----:B-1----:R-:W-:Y:S01]  /*1760*/  @!P4 IMAD R26, R55, R24, RZ ;  /* 0x00000018371ac224 */ /* 0x002fe200078e02ff */
[----:B------:R-:W1:Y:S01]  /*1770*/  @!P3 LDC.64 R30, c[0x0][0x398] ;  /* 0x0000e600ff1ebb82 */ /* 0x000e620000000a00 */
[----:B------:R-:W-:Y:S01]  /*1780*/  @!P3 IMAD.WIDE.U32 R32, R45, R32, R38 ;  /* 0x000000202d20b225 */ /* 0x000fe200078e0026 */
[----:B------:R-:W-:Y:S01]  /*1790*/  @!P0 IADD3.X R45, PT, PT, R36, R27, RZ, P1, !PT ;  /* 0x0000001b242d8210 */ /* 0x000fe20000ffe4ff */
[----:B------:R3:W4:Y:S01]  /*17a0*/  @!P2 LDG.E R62, desc[UR6][R40.64] ;  /* 0x00000006283ea981 */ /* 0x000722000c1e1900 */
[----:B------:R-:W-:Y:S01]  /*17b0*/  @!P4 MOV R27, R119 ;  /* 0x00000077001bc202 */ /* 0x000fe20000000f00 */
[----:B------:R-:W-:Y:S01]  /*17c0*/  @!P4 IMAD R35, R47, R25, R26 ;  /* 0x000000192f23c224 */ /* 0x000fe200078e021a */
[----:B------:R-:W-:Y:S01]  /*17d0*/  @!P4 MOV R26, R116 ;  /* 0x00000074001ac202 */ /* 0x000fe20000000f00 */
[----:B------:R-:W4:Y:S01]  /*17e0*/  @!P0 LDG.E R70, desc[UR6][R42.64] ;  /* 0x000000062a468981 */ /* 0x000f22000c1e1900 */
[----:B------:R-:W1:Y:S01]  /*17f0*/  @!P5 LDC.64 R38, c[0x0][0x3f8] ;  /* 0x0000fe00ff26db82 */ /* 0x000e620000000a00 */
[----:B------:R-:W-:-:S02]  /*1800*/  @!P3 IADD3 R33, PT, PT, R33, R51, RZ ;  /* 0x000000332121b210 */ /* 0x000fc40007ffe0ff */
[----:B------:R-:W-:Y:S01]  /*1810*/  @!P4 IMAD.WIDE.U32 R24, R47, R24, R26 ;  /* 0x000000182f18c225 */ /* 0x000fe200078e001a */
[C---:B------:R-:W-:Y:S01]  /*1820*/  @!P3 SHF.L.U32 R49, R32.reuse, 0x1, RZ ;  /* 0x000000012031b819 */ /* 0x040fe200000006ff */
[----:B------:R-:W4:Y:S01]  /*1830*/  @!P0 LDG.E R71, desc[UR6][R44.64] ;  /* 0x000000062c478981 */ /* 0x000f22000c1e1900 */
[----:B------:R-:W-:Y:S02]  /*1840*/  @!P3 SHF.L.U64.HI R36, R32, 0x1, R33 ;  /* 0x000000012024b819 */ /* 0x000fe40000010221 */
[----:B------:R-:W-:Y:S01]  /*1850*/  @!P4 IADD3 R25, PT, PT, R25, R35, RZ ;  /* 0x000000231919c210 */ /* 0x000fe20007ffe0ff */
[----:B------:R-:W1:Y:S01]  /*1860*/  @!P4 LDC.64 R32, c[0x0][0x3a0] ;  /* 0x0000e800ff20cb82 */ /* 0x000e620000000a00 */
[C---:B------:R-:W-:Y:S02]  /*1870*/  @!P4 SHF.L.U32 R35, R24.reuse, 0x1, RZ ;  /* 0x000000011823c819 */ /* 0x040fe400000006ff */
[----:B------:R-:W-:-:S05]  /*1880*/  @!P4 SHF.L.U64.HI R34, R24, 0x1, R25 ;  /* 0x000000011822c819 */ /* 0x000fca0000010219 */
[----:B---3--:R-:W3:Y:S01]  /*1890*/  @!P4 LDC.64 R40, c[0x0][0x398] ;  /* 0x0000e600ff28cb82 */ /* 0x008ee20000000a00 */
[----:B0-----:R-:W-:-:S07]  /*18a0*/  @!P3 IADD3 R28, P1, PT, R49, R28, RZ ;  /* 0x0000001c311cb210 */ /* 0x001fce0007f3e0ff */
[----:B------:R-:W0:Y:S01]  /*18b0*/  @!P5 LDC.64 R26, c[0x0][0x3a0] ;  /* 0x0000e800ff1adb82 */ /* 0x000e220000000a00 */
[----:B------:R-:W-:Y:S01]  /*18c0*/  @!P3 IADD3.X R29, PT, PT, R36, R29, RZ, P1, !PT ;  /* 0x0000001d241db210 */ /* 0x000fe20000ffe4ff */
[----:B-1----:R-:W-:-:S04]  /*18d0*/  @!P5 IMAD R37, R37, R38, RZ ;  /* 0x000000262525d224 */ /* 0x002fc800078e02ff */
[----:B------:R1:W4:Y:S02]  /*18e0*/  @!P3 LDG.E R74, desc[UR6][R28.64] ;  /* 0x000000061c4ab981 */ /* 0x000324000c1e1900 */
[----:B------:R-:W0:Y:S01]  /*18f0*/  @!P5 LDC.64 R24, c[0x0][0x398] ;  /* 0x0000e600ff18db82 */ /* 0x000e220000000a00 */
[C---:B------:R-:W-:Y:S01]  /*1900*/  @!P5 IMAD R37, R6.reuse, R39, R37 ;  /* 0x000000270625d224 */ /* 0x040fe200078e0225 */
[----:B-1----:R-:W-:Y:S02]  /*1910*/  @!P5 MOV R28, R116 ;  /* 0x00000074001cd202 */ /* 0x002fe40000000f00 */
[----:B------:R-:W-:Y:S02]  /*1920*/  @!P5 MOV R29, R119 ;  /* 0x00000077001dd202 */ /* 0x000fe40000000f00 */
[----:B------:R-:W-:Y:S01]  /*1930*/  @!P3 IADD3 R30, P0, PT, R49, R30, RZ ;  /* 0x0000001e311eb210 */ /* 0x000fe20007f1e0ff */
[----:B------:R-:W-:Y:S01]  /*1940*/  @!P5 IMAD.WIDE.U32 R38, R6, R38, R28 ;  /* 0x000000260626d225 */ /* 0x000fe200078e001c */
[----:B------:R-:W-:-:S02]  /*1950*/  @!P4 IADD3 R32, P1, PT, R35, R32, RZ ;  /* 0x000000202320c210 */ /* 0x000fc40007f3e0ff */
[----:B---3--:R-:W-:Y:S02]  /*1960*/  @!P4 IADD3 R40, P2, PT, R35, R40, RZ ;  /* 0x000000282328c210 */ /* 0x008fe40007f5e0ff */
[----:B------:R-:W-:Y:S02]  /*1970*/  @!P5 IADD3 R37, PT, PT, R39, R37, RZ ;  /* 0x000000252725d210 */ /* 0x000fe40007ffe0ff */
[----:B------:R-:W-:Y:S02]  /*1980*/  @!P5 SHF.L.U32 R29, R38, 0x1, RZ ;  /* 0x00000001261dd819 */ /* 0x000fe400000006ff */
[----:B------:R-:W-:Y:S02]  /*1990*/  @!P3 IADD3.X R31, PT, PT, R36, R31, RZ, P0, !PT ;  /* 0x0000001f241fb210 */ /* 0x000fe400007fe4ff */
[----:B------:R-:W-:Y:S02]  /*19a0*/  LOP3.LUT R6, R3, 0xffff, RZ, 0xc0, !PT ;  /* 0x0000ffff03067812 */ /* 0x000fe400078ec0ff */
[C---:B------:R-:W-:Y:S01]  /*19b0*/  @!P4 IADD3.X R33, PT, PT, R34.reuse, R33, RZ, P1, !PT ;  /* 0x000000212221c210 */ /* 0x040fe20000ffe4ff */
[----:B------:R1:W3:Y:S01]  /*19c0*/  @!P3 LDG.E R75, desc[UR6][R30.64] ;  /* 0x000000061e4bb981 */ /* 0x0002e2000c1e1900 */
[----:B------:R-:W-:-:S02]  /*19d0*/  @!P4 IADD3.X R41, PT, PT, R34, R41, RZ, P2, !PT ;  /* 0x000000292229c210 */ /* 0x000fc400017fe4ff */
[----:B------:R-:W-:Y:S01]  /*19e0*/  @!P5 SHF.L.U64.HI R38, R38, 0x1, R37 ;  /* 0x000000012626d819 */ /* 0x000fe20000010225 */
[----:B------:R-:W3:Y:S01]  /*19f0*/  @!P4 LDG.E R76, desc[UR6][R32.64] ;  /* 0x00000006204cc981 */ /* 0x000ee2000c1e1900 */
[C---:B0-----:R-:W-:Y:S02]  /*1a00*/  @!P5 IADD3 R26, P1, PT, R29.reuse, R26, RZ ;  /* 0x0000001a1d1ad210 */ /* 0x041fe40007f3e0ff */
[----:B------:R-:W-:Y:S01]  /*1a10*/  @!P5 IADD3 R28, P2, PT, R29, R24, RZ ;  /* 0x000000181d1cd210 */ /* 0x000fe20007f5e0ff */
[----:B------:R-:W3:Y:S01]  /*1a20*/  @!P4 LDG.E R77, desc[UR6][R40.64] ;  /* 0x00000006284dc981 */ /* 0x000ee2000c1e1900 */
[C---:B------:R-:W-:Y:S01]  /*1a30*/  @!P5 IADD3.X R27, PT, PT, R38.reuse, R27, RZ, P1, !PT ;  /* 0x0000001b261bd210 */ /* 0x040fe20000ffe4ff */
[----:B-1----:R-:W-:Y:S01]  /*1a40*/  IMAD R31, R53, 0x70, R6 ;  /* 0x00000070351f7824 */ /* 0x002fe200078e0206 */
[----:B------:R-:W-:-:S03]  /*1a50*/  @!P5 IADD3.X R29, PT, PT, R38, R25, RZ, P2, !PT ;  /* 0x00000019261dd210 */ /* 0x000fc600017fe4ff */
[----:B------:R-:W-:Y:S01]  /*1a60*/  IMAD.WIDE R66, R31, 0x4, R66 ;  /* 0x000000041f427825 */ /* 0x000fe200078e0242 */
[----:B------:R0:W3:Y:S04]  /*1a70*/  @!P5 LDG.E R78, desc[UR6][R26.64] ;  /* 0x000000061a4ed981 */ /* 0x0000e8000c1e1900 */
[----:B------:R-:W3:Y:S04]  /*1a80*/  @!P5 LDG.E R79, desc[UR6][R28.64] ;  /* 0x000000061c4fd981 */ /* 0x000ee8000c1e1900 */
[----:B------:R-:W5:Y:S01]  /*1a90*/  LDG.E.64 R66, desc[UR6][R66.64] ;  /* 0x0000000642427981 */ /* 0x000f62000c1e1b00 */
[----:B------:R-:W-:-:S13]  /*1aa0*/  ISETP.NE.AND P0, PT, RZ, UR4, PT ;  /* 0x00000004ff007c0c */ /* 0x000fda000bf05270 */
[----:B------:R-:W1:Y:S01]  /*1ab0*/  @P0 LDC.64 R34, c[0x0][0x3b0] ;  /* 0x0000ec00ff220b82 */ /* 0x000e620000000a00 */
[----:B------:R-:W-:Y:S01]  /*1ac0*/  CS2R R64, SRZ ;  /* 0x0000000000407805 */ /* 0x000fe2000001ff00 */
[----:B-1----:R-:W-:-:S05]  /*1ad0*/  @P0 IMAD.WIDE R24, R31, 0x4, R34 ;  /* 0x000000041f180825 */ /* 0x002fca00078e0222 */
[----:B------:R1:W5:Y:S01]  /*1ae0*/  @P0 LDG.E.64 R64, desc[UR6][R24.64] ;  /* 0x0000000618400981 */ /* 0x000362000c1e1b00 */
[----:B------:R-:W-:Y:S01]  /*1af0*/  MOV R112, 0x3f800000 ;  /* 0x3f80000000707802 */ /* 0x000fe20000000f00 */
[----:B------:R-:W-:Y:S01]  /*1b00*/  UISETP.NE.AND UP0, UPT, UR4, URZ, UPT ;  /* 0x000000ff0400728c */ /* 0x000fe2000bf05270 */
[----:B------:R-:W-:Y:S02]  /*1b10*/  PRMT R110, R8, 0x7632, R110 ;  /* 0x00007632086e7816 */ /* 0x000fe4000000006e */
[----:B------:R-:W-:Y:S02]  /*1b20*/  PRMT R111, R9, 0x7632, R111 ;  /* 0x00007632096f7816 */ /* 0x000fe4000000006f */
[----:B------:R-:W-:Y:S02]  /*1b30*/  PRMT R108, R10, 0x7632, R108 ;  /* 0x000076320a6c7816 */ /* 0x000fe4000000006c */
[----:B------:R-:W-:Y:S02]  /*1b40*/  PRMT R109, R11, 0x7632, R109 ;  /* 0x000076320b6d7816 */ /* 0x000fe4000000006d */
[----:B------:R-:W-:-:S02]  /*1b50*/  PRMT R106, R12, 0x7632, R106 ;  /* 0x000076320c6a7816 */ /* 0x000fc4000000006a */
[----:B------:R-:W-:Y:S02]  /*1b60*/  PRMT R107, R13, 0x7632, R107 ;  /* 0x000076320d6b7816 */ /* 0x000fe4000000006b */
[----:B------:R-:W-:Y:S02]  /*1b70*/  PRMT R104, R14, 0x7632, R104 ;  /* 0x000076320e687816 */ /* 0x000fe40000000068 */
[----:B------:R-:W-:Y:S02]  /*1b80*/  PRMT R105, R15, 0x7632, R105 ;  /* 0x000076320f697816 */ /* 0x000fe40000000069 */
[----:B------:R-:W-:Y:S02]  /*1b90*/  PRMT R102, R16, 0x7632, R102 ;  /* 0x0000763210667816 */ /* 0x000fe40000000066 */
[----:B------:R-:W-:Y:S02]  /*1ba0*/  PRMT R103, R17, 0x7632, R103 ;  /* 0x0000763211677816 */ /* 0x000fe40000000067 */
[----:B------:R-:W-:-:S02]  /*1bb0*/  PRMT R100, R18, 0x7632, R100 ;  /* 0x0000763212647816 */ /* 0x000fc40000000064 */
[----:B------:R-:W-:Y:S02]  /*1bc0*/  PRMT R101, R19, 0x7632, R101 ;  /* 0x0000763213657816 */ /* 0x000fe40000000065 */
[----:B--2---:R-:W-:Y:S02]  /*1bd0*/  PRMT R98, R20, 0x7632, R98 ;  /* 0x0000763214627816 */ /* 0x004fe40000000062 */
[----:B------:R-:W-:Y:S02]  /*1be0*/  PRMT R99, R21, 0x7632, R99 ;  /* 0x0000763215637816 */ /* 0x000fe40000000063 */
[----:B------:R-:W-:Y:S02]  /*1bf0*/  PRMT R96, R22, 0x7632, R96 ;  /* 0x0000763216607816 */ /* 0x000fe40000000060 */
[----:B------:R-:W-:Y:S02]  /*1c00*/  PRMT R97, R23, 0x7632, R97 ;  /* 0x0000763217617816 */ /* 0x000fe40000000061 */
[----:B------:R-:W-:-:S02]  /*1c10*/  PRMT R94, R56, 0x7632, R94 ;  /* 0x00007632385e7816 */ /* 0x000fc4000000005e */
[----:B------:R-:W-:Y:S01]  /*1c20*/  PRMT R95, R57, 0x7632, R95 ;  /* 0x00007632395f7816 */ /* 0x000fe2000000005f */
[----:B----4-:R-:W-:-:S05]  /*1c30*/  FFMA.FTZ R69, -R68, R68, R69 ;  /* 0x0000004444457223 */ /* 0x010fca0000010145 */
[----:B------:R-:W-:-:S13]  /*1c40*/  FSETP.GTU.FTZ.AND P0, PT, R69, RZ, PT ;  /* 0x000000ff4500720b */ /* 0x000fda0003f1c000 */
[----:B0-----:R-:W0:Y:S01]  /*1c50*/  @P0 LDC R26, c[0x0][0x3c0] ;  /* 0x0000f000ff1a0b82 */ /* 0x001e220000000800 */
        /* <DEDUP_REMOVED lines=9> */
[----:B------:R-:W-:Y:S02]  /*1cf0*/  PRMT R84, R71, 0x7632, R84 ;  /* 0x0000763247547816 */ /* 0x000fe40000000054 */
[----:B------:R-:W-:-:S02]  /*1d00*/  PRMT R85, R74, 0x7632, R85 ;  /* 0x000076324a557816 */ /* 0x000fc40000000055 */
[----:B---3--:R-:W-:Y:S02]  /*1d10*/  PRMT R86, R75, 0x7632, R86 ;  /* 0x000076324b567816 */ /* 0x008fe40000000056 */
[----:B------:R-:W-:Y:S02]  /*1d20*/  PRMT R87, R76, 0x7632, R87 ;  /* 0x000076324c577816 */ /* 0x000fe40000000057 */
[----:B------:R-:W-:Y:S02]  /*1d30*/  PRMT R88, R77, 0x7632, R88 ;  /* 0x000076324d587816 */ /* 0x000fe40000000058 */
[----:B------:R-:W-:Y:S02]  /*1d40*/  PRMT R89, R78, 0x7632, R89 ;  /* 0x000076324e597816 */ /* 0x000fe40000000059 */
[----:B------:R-:W-:Y:S01]  /*1d50*/  PRMT R90, R79, 0x7632, R90 ;  /* 0x000076324f5a7816 */ /* 0x000fe2000000005a */
[----:B01----:R-:W-:Y:S06]  /*1d60*/  BRA.U UP0, `(.L_x_55) ;  /* 0x0000001100847547 */ /* 0x003fec000b800000 */
[----:B------:R-:W-:Y:S02]  /*1d70*/  SHF.L.U32 R27, R8, 0x10, RZ ;  /* 0x00000010081b7819 */ /* 0x000fe400000006ff */
[----:B------:R-:W-:Y:S02]  /*1d80*/  SHF.L.U32 R31, R10, 0x10, RZ ;  /* 0x000000100a1f7819 */ /* 0x000fe400000006ff */
[----:B------:R-:W-:Y:S01]  /*1d90*/  SHF.L.U32 R29, R110, 0x10, RZ ;  /* 0x000000106e1d7819 */ /* 0x000fe200000006ff */
[C---:B------:R-:W-:Y:S01]  /*1da0*/  FADD.FTZ R27, -R68.reuse, R27 ;  /* 0x0000001b441b7221 */ /* 0x040fe20000010100 */
[----:B------:R-:W-:Y:S01]  /*1db0*/  SHF.L.U32 R25, R9, 0x10, RZ ;  /* 0x0000001009197819 */ /* 0x000fe200000006ff */
[C---:B------:R-:W-:Y:S01]  /*1dc0*/  FADD.FTZ R35, -R68.reuse, R31 ;  /* 0x0000001f44237221 */ /* 0x040fe20000010100 */
[----:B------:R-:W-:Y:S01]  /*1dd0*/  SHF.L.U32 R24, R111, 0x10, RZ ;  /* 0x000000106f187819 */ /* 0x000fe200000006ff */
[----:B------:R-:W-:Y:S01]  /*1de0*/  FADD.FTZ R29, -R68, R29 ;  /* 0x0000001d441d7221 */ /* 0x000fe20000010100 */
[----:B------:R-:W-:Y:S01]  /*1df0*/  FMUL.FTZ R26, R27, R112 ;  /* 0x000000701b1a7220 */ /* 0x000fe20000410000 */
[----:B-----5:R-:W-:Y:S01]  /*1e00*/  FMUL.FTZ R31, R66, R25 ;  /* 0x00000019421f7220 */ /* 0x020fe20000410000 */
[----:B------:R-:W-:Y:S01]  /*1e10*/  SHF.L.U32 R33, R11, 0x10, RZ ;  /* 0x000000100b217819 */ /* 0x000fe200000006ff */
[----:B------:R-:W-:Y:S01]  /*1e20*/  FMUL.FTZ R28, R67, R24 ;  /* 0x00000018431c7220 */ /* 0x000fe20000410000 */
        /* <DEDUP_REMOVED lines=10> */
[C---:B------:R-:W-:Y:S01]  /*1ed0*/  FADD.FTZ R32, R33.reuse, R32 ;  /* 0x0000002021207221 */ /* 0x040fe20000010000 */
[----:B------:R-:W-:Y:S01]  /*1ee0*/  FFMA.FTZ R33, R33, R35, R26 ;  /* 0x0000002321217223 */ /* 0x000fe2000001001a */
[----:B------:R-:W-:Y:S01]  /*1ef0*/  FFMA.FTZ R30, R35, R28, R30 ;  /* 0x0000001c231e7223 */ /* 0x000fe2000001001e */
[----:B------:R-:W-:Y:S01]  /*1f00*/  SHF.L.U32 R35, R12, 0x10, RZ ;  /* 0x000000100c237819 */ /* 0x000fe200000006ff */
[----:B------:R-:W-:Y:S01]  /*1f10*/  FADD.FTZ R25, -R68, R25 ;  /* 0x0000001944197221 */ /* 0x000fe20000010100 */
[----:B------:R-:W-:Y:S01]  /*1f20*/  FADD.FTZ R31, R27, R28 ;  /* 0x0000001c1b1f7221 */ /* 0x000fe20000010000 */
[----:B------:R-:W-:Y:S01]  /*1f30*/  SHF.L.U32 R26, R109, 0x10, RZ ;  /* 0x000000106d1a7819 */ /* 0x000fe200000006ff */
[----:B------:R-:W-:Y:S01]  /*1f40*/  FFMA.FTZ R29, R24, R29, RZ ;  /* 0x0000001d181d7223 */ /* 0x000fe200000100ff */
[----:B------:R-:W-:Y:S01]  /*1f50*/  FADD.FTZ R27, RZ, R24 ;  /* 0x00000018ff1b7221 */ /* 0x000fe20000010000 */
[-C--:B------:R-:W-:Y:S01]  /*1f60*/  FMUL.FTZ R25, R25, R112.reuse ;  /* 0x0000007019197220 */ /* 0x080fe20000410000 */
[----:B------:R-:W-:Y:S01]  /*1f70*/  FADD.FTZ R37, -R68, R35 ;  /* 0x0000002344257221 */ /* 0x000fe20000010100 */
[----:B------:R-:W-:Y:S01]  /*1f80*/  SHF.L.U32 R28, R13, 0x10, RZ ;  /* 0x000000100d1c7819 */ /* 0x000fe200000006ff */
[----:B------:R-:W-:Y:S01]  /*1f90*/  FADD.FTZ R27, R26, R27 ;  /* 0x0000001b1a1b7221 */ /* 0x000fe20000010000 */
[----:B------:R-:W-:Y:S01]  /*1fa0*/  SHF.L.U32 R35, R106, 0x10, RZ ;  /* 0x000000106a237819 */ /* 0x000fe200000006ff */
[----:B------:R-:W-:Y:S01]  /*1fb0*/  FFMA.FTZ R29, R26, R25, R29 ;  /* 0x000000191a1d7223 */ /* 0x000fe2000001001d */
[----:B------:R-:W-:Y:S01]  /*1fc0*/  FMUL.FTZ R37, R37, R112 ;  /* 0x0000007025257220 */ /* 0x000fe20000410000 */
[----:B------:R-:W-:Y:S01]  /*1fd0*/  FMUL.FTZ R26, R67, R26 ;  /* 0x0000001a431a7220 */ /* 0x000fe20000410000 */
[----:B------:R-:W-:Y:S01]  /*1fe0*/  FADD.FTZ R32, R32, R28 ;  /* 0x0000001c20207221 */ /* 0x000fe20000010000 */
[----:B------:R-:W-:Y:S01]  /*1ff0*/  FADD.FTZ R35, -R68, R35 ;  /* 0x0000002344237221 */ /* 0x000fe20000010100 */
[----:B------:R-:W-:Y:S01]  /*2000*/  FFMA.FTZ R33, R28, R37, R33 ;  /* 0x000000251c217223 */ /* 0x000fe20000010021 */
[----:B------:R-:W-:Y:S01]  /*2010*/  FFMA.FTZ R30, R25, R26, R30 ;  /* 0x0000001a191e7223 */ /* 0x000fe2000001001e */
[----:B------:R-:W-:Y:S01]  /*2020*/  FMUL.FTZ R28, R66, R28 ;  /* 0x0000001c421c7220 */ /* 0x000fe20000410000 */
[----:B------:R-:W-:Y:S01]  /*2030*/  SHF.L.U32 R25, R14, 0x10, RZ ;  /* 0x000000100e197819 */ /* 0x000fe200000006ff */
[----:B------:R-:W-:Y:S01]  /*2040*/  FMUL.FTZ R35, R35, R112 ;  /* 0x0000007023237220 */ /* 0x000fe20000410000 */
[----:B------:R-:W-:Y:S01]  /*2050*/  SHF.L.U32 R24, R107, 0x10, RZ ;  /* 0x000000106b187819 */ /* 0x000fe200000006ff */
[----:B------:R-:W-:Y:S01]  /*2060*/  FADD.FTZ R31, R26, R31 ;  /* 0x0000001f1a1f7221 */ /* 0x000fe20000010000 */
[----:B------:R-:W-:Y:S01]  /*2070*/  FFMA.FTZ R30, R37, R28, R30 ;  /* 0x0000001c251e7223 */ /* 0x000fe2000001001e */
[----:B------:R-:W-:Y:S01]  /*2080*/  SHF.L.U32 R37, R104, 0x10, RZ ;  /* 0x0000001068257819 */ /* 0x000fe200000006ff */
[----:B------:R-:W-:Y:S01]  /*2090*/  FADD.FTZ R25, -R68, R25 ;  /* 0x0000001944197221 */ /* 0x000fe20000010100 */
[----:B------:R-:W-:Y:S01]  /*20a0*/  FMUL.FTZ R26, R67, R24 ;  /* 0x00000018431a7220 */ /* 0x000fe20000410000 */
[----:B------:R-:W-:Y:S01]  /*20b0*/  FADD.FTZ R27, R27, R24 ;  /* 0x000000181b1b7221 */ /* 0x000fe20000010000 */
[----:B------:R-:W-:Y:S01]  /*20c0*/  FFMA.FTZ R29, R24, R35, R29 ;  /* 0x00000023181d7223 */ /* 0x000fe2000001001d */
[----:B------:R-:W-:Y:S01]  /*20d0*/  FADD.FTZ R31, R31, R28 ;  /* 0x0000001c1f1f7221 */ /* 0x000fe20000010000 */
[----:B------:R-:W-:Y:S01]  /*20e0*/  SHF.L.U32 R24, R15, 0x10, RZ ;  /* 0x000000100f187819 */ /* 0x000fe200000006ff */
[----:B------:R-:W-:Y:S01]  /*20f0*/  FMUL.FTZ R25, R25, R112 ;  /* 0x0000007019197220 */ /* 0x000fe20000410000 */
[----:B------:R-:W-:Y:S01]  /*2100*/  FADD.FTZ R37, -R68, R37 ;  /* 0x0000002544257221 */ /* 0x000fe20000010100 */
[----:B------:R-:W-:Y:S01]  /*2110*/  FADD.FTZ R31, R26, R31 ;  /* 0x0000001f1a1f7221 */ /* 0x000fe20000010000 */
[----:B------:R-:W-:Y:S01]  /*2120*/  FFMA.FTZ R30, R35, R26, R30 ;  /* 0x0000001a231e7223 */ /* 0x000fe2000001001e */
        /* <DEDUP_REMOVED lines=12> */
[----:B------:R-:W-:Y:S01]  /*21f0*/  FADD.FTZ R31, R31, R24 ;  /* 0x000000181f1f7221 */ /* 0x000fe20000010000 */
[----:B------:R-:W-:Y:S01]  /*2200*/  SHF.L.U32 R24, R17, 0x10, RZ ;  /* 0x0000001011187819 */ /* 0x000fe200000006ff */
[----:B------:R-:W-:Y:S01]  /*2210*/  FMUL.FTZ R35, R35, R112 ;  /* 0x0000007023237220 */ /* 0x000fe20000410000 */
[----:B------:R-:W-:Y:S01]  /*2220*/  FFMA.FTZ R30, R37, R26, R30 ;  /* 0x0000001a251e7223 */ /* 0x000fe2000001001e */
[----:B------:R-:W-:Y:S01]  /*2230*/  SHF.L.U32 R37, R18, 0x10, RZ ;  /* 0x0000001012257819 */ /* 0x000fe200000006ff */
[----:B------:R-:W-:Y:S01]  /*2240*/  FADD.FTZ R25, -R68, R25 ;  /* 0x0000001944197221 */ /* 0x000fe20000010100 */
[----:B------:R-:W-:Y:S01]  /*2250*/  FADD.FTZ R31, R26, R31 ;  /* 0x0000001f1a1f7221 */ /* 0x000fe20000010000 */
[----:B------:R-:W-:Y:S01]  /*2260*/  FMUL.FTZ R26, R66, R24 ;  /* 0x00000018421a7220 */ /* 0x000fe20000410000 */
[----:B------:R-:W-:Y:S01]  /*2270*/  FADD.FTZ R32, R32, R24 ;  /* 0x0000001820207221 */ /* 0x000fe20000010000 */
[----:B------:R-:W-:Y:S01]  /*2280*/  FFMA.FTZ R33, R24, R35, R33 ;  /* 0x0000002318217223 */ /* 0x000fe20000010021 */
        /* <DEDUP_REMOVED lines=97> */
[----:B------:R-:W-:Y:S01]  /*28a0*/  FADD.FTZ R31, R31, R24 ;  /* 0x000000181f1f7221 */ /* 0x000fe20000010000 */
[----:B------:R-:W-:Y:S01]  /*28b0*/  SHF.L.U32 R25, R69, 0x10, RZ ;  /* 0x0000001045197819 */ /* 0x000fe200000006ff */
[----:B------:R-:W-:Y:S01]  /*28c0*/  FMUL.FTZ R35, R35, R112 ;  /* 0x0000007023237220 */ /* 0x000fe20000410000 */
[----:B------:R-:W-:Y:S01]  /*28d0*/  SHF.L.U32 R24, R61, 0x10, RZ ;  /* 0x000000103d187819 */ /* 0x000fe200000006ff */
[----:B------:R-:W-:Y:S01]  /*28e0*/  FFMA.FTZ R30, R37, R26, R30 ;  /* 0x0000001a251e7223 */ /* 0x000fe2000001001e */
[----:B------:R-:W-:Y:S01]  /*28f0*/  FADD.FTZ R31, R26, R31 ;  /* 0x0000001f1a1f7221 */ /* 0x000fe20000010000 */
[----:B------:R-:W-:Y:S01]  /*2900*/  SHF.L.U32 R37, R62, 0x10, RZ ;  /* 0x000000103e257819 */ /* 0x000fe200000006ff */
[----:B------:R-:W-:Y:S01]  /*2910*/  FADD.FTZ R25, -R68, R25 ;  /* 0x0000001944197221 */ /* 0x000fe20000010100 */
[----:B------:R-:W-:Y:S01]  /*2920*/  FMUL.FTZ R26, R66, R24 ;  /* 0x00000018421a7220 */ /* 0x000fe20000410000 */
[----:B------:R-:W-:Y:S01]  /*2930*/  FADD.FTZ R32, R32, R24 ;  /* 0x0000001820207221 */ /* 0x000fe20000010000 */
[----:B------:R-:W-:Y:S01]  /*2940*/  FFMA.FTZ R33, R24, R35, R33 ;  /* 0x0000002318217223 */ /* 0x000fe20000010021 */
[----:B------:R-:W-:Y:S01]  /*2950*/  SHF.L.U32 R24, R80, 0x10, RZ ;  /* 0x0000001050187819 */ /* 0x000fe200000006ff */
[----:B------:R-:W-:Y:S01]  /*2960*/  FMUL.FTZ R25, R25, R112 ;  /* 0x0000007019197220 */ /* 0x000fe20000410000 */
[----:B------:R-:W-:Y:S01]  /*2970*/  FFMA.FTZ R30, R35, R26, R30 ;  /* 0x0000001a231e7223 */ /* 0x000fe2000001001e */
[----:B------:R-:W-:Y:S01]  /*2980*/  FADD.FTZ R37, -R68, R37 ;  /* 0x0000002544257221 */ /* 0x000fe20000010100 */
[----:B------:R-:W-:Y:S01]  /*2990*/  SHF.L.U32 R35, R81, 0x10, RZ ;  /* 0x0000001051237819 */ /* 0x000fe200000006ff */
[----:B------:R-:W-:Y:S01]  /*29a0*/  FADD.FTZ R31, R31, R26 ;  /* 0x0000001a1f1f7221 */ /* 0x000fe20000010000 */
[----:B------:R-:W-:Y:S01]  /*29b0*/  SHF.L.U32 R26, R63, 0x10, RZ ;  /* 0x000000103f1a7819 */ /* 0x000fe200000006ff */
[----:B------:R-:W-:Y:S01]  /*29c0*/  FADD.FTZ R27, R27, R24 ;  /* 0x000000181b1b7221 */ /* 0x000fe20000010000 */
[----:B------:R-:W-:Y:S01]  /*29d0*/  FFMA.FTZ R29, R24, R25, R29 ;  /* 0x00000019181d7223 */ /* 0x000fe2000001001d */
[----:B------:R-:W-:Y:S01]  /*29e0*/  FMUL.FTZ R37, R37, R112 ;  /* 0x0000007025257220 */ /* 0x000fe20000410000 */
[----:B------:R-:W-:Y:S01]  /*29f0*/  FMUL.FTZ R24, R67, R24 ;  /* 0x0000001843187220 */ /* 0x000fe20000410000 */
[----:B------:R-:W-:Y:S01]  /*2a00*/  FADD.FTZ R35, -R68, R35 ;  /* 0x0000002344237221 */ /* 0x000fe20000010100 */
[----:B------:R-:W-:Y:S01]  /*2a10*/  FADD.FTZ R32, R32, R26 ;  /* 0x0000001a20207221 */ /* 0x000fe20000010000 */
[----:B------:R-:W-:Y:S01]  /*2a20*/  FFMA.FTZ R33, R26, R37, R33 ;  /* 0x000000251a217223 */ /* 0x000fe20000010021 */
[----:B------:R-:W-:Y:S01]  /*2a30*/  FADD.FTZ R31, R24, R31 ;  /* 0x0000001f181f7221 */ /* 0x000fe20000010000 */
[----:B------:R-:W-:Y:S01]  /*2a40*/  FFMA.FTZ R30, R25, R24, R30 ;  /* 0x00000018191e7223 */ /* 0x000fe2000001001e */
[----:B------:R-:W-:Y:S01]  /*2a50*/  FMUL.FTZ R26, R66, R26 ;  /* 0x0000001a421a7220 */ /* 0x000fe20000410000 */
[----:B------:R-:W-:Y:S01]  /*2a60*/  SHF.L.U32 R24, R82, 0x10, RZ ;  /* 0x0000001052187819 */ /* 0x000fe200000006ff */
[----:B------:R-:W-:Y:S01]  /*2a70*/  FMUL.FTZ R35, R35, R112 ;  /* 0x0000007023237220 */ /* 0x000fe20000410000 */
[----:B------:R-:W-:Y:S01]  /*2a80*/  SHF.L.U32 R38, R79, 0x10, RZ ;  /* 0x000000104f267819 */ /* 0x000fe200000006ff */
[----:B------:R-:W-:Y:S01]  /*2a90*/  FFMA.FTZ R30, R37, R26, R30 ;  /* 0x0000001a251e7223 */ /* 0x000fe2000001001e */
[----:B------:R-:W-:Y:S01]  /*2aa0*/  SHF.L.U32 R37, R70, 0x10, RZ ;  /* 0x0000001046257819 */ /* 0x000fe200000006ff */
[----:B------:R-:W-:Y:S01]  /*2ab0*/  FFMA.FTZ R25, R24, R35, R29 ;  /* 0x0000002318197223 */ /* 0x000fe2000001001d */
[----:B------:R-:W-:Y:S01]  /*2ac0*/  SHF.L.U32 R29, R83, 0x10, RZ ;  /* 0x00000010531d7819 */ /* 0x000fe200000006ff */
[----:B------:R-:W-:Y:S01]  /*2ad0*/  FADD.FTZ R31, R31, R26 ;  /* 0x0000001a1f1f7221 */ /* 0x000fe20000010000 */
[----:B------:R-:W-:Y:S01]  /*2ae0*/  FMUL.FTZ R26, R67, R24 ;  /* 0x00000018431a7220 */ /* 0x000fe20000410000 */
[----:B------:R-:W-:Y:S01]  /*2af0*/  FADD.FTZ R27, R27, R24 ;  /* 0x000000181b1b7221 */ /* 0x000fe20000010000 */
[----:B------:R-:W-:Y:S01]  /*2b00*/  SHF.L.U32 R24, R71, 0x10, RZ ;  /* 0x0000001047187819 */ /* 0x000fe200000006ff */
[C---:B------:R-:W-:Y:S01]  /*2b10*/  FADD.FTZ R37, -R68.reuse, R37 ;  /* 0x0000002544257221 */ /* 0x040fe20000010100 */
[----:B------:R-:W-:Y:S01]  /*2b20*/  FADD.FTZ R29, -R68, R29 ;  /* 0x0000001d441d7221 */ /* 0x000fe20000010100 */
[----:B------:R-:W-:Y:S01]  /*2b30*/  FADD.FTZ R31, R26, R31 ;  /* 0x0000001f1a1f7221 */ /* 0x000fe20000010000 */
[----:B------:R-:W-:Y:S01]  /*2b40*/  FFMA.FTZ R30, R35, R26, R30 ;  /* 0x0000001a231e7223 */ /* 0x000fe2000001001e */
[----:B------:R-:W-:Y:S01]  /*2b50*/  SHF.L.U32 R26, R84, 0x10, RZ ;  /* 0x00000010541a7819 */ /* 0x000fe200000006ff */
[----:B------:R-:W-:Y:S01]  /*2b60*/  FMUL.FTZ R37, R37, R112 ;  /* 0x0000007025257220 */ /* 0x000fe20000410000 */
[----:B------:R-:W-:Y:S01]  /*2b70*/  FMUL.FTZ R28, R66, R24 ;  /* 0x00000018421c7220 */ /* 0x000fe20000410000 */
[----:B------:R-:W-:Y:S01]  /*2b80*/  SHF.L.U32 R35, R74, 0x10, RZ ;  /* 0x000000104a237819 */ /* 0x000fe200000006ff */
[----:B------:R-:W-:Y:S01]  /*2b90*/  FMUL.FTZ R29, R29, R112 ;  /* 0x000000701d1d7220 */ /* 0x000fe20000410000 */
[----:B------:R-:W-:Y:S01]  /*2ba0*/  FADD.FTZ R32, R32, R24 ;  /* 0x0000001820207221 */ /* 0x000fe20000010000 */
[----:B------:R-:W-:Y:S01]  /*2bb0*/  FFMA.FTZ R33, R24, R37, R33 ;  /* 0x0000002518217223 */ /* 0x000fe20000010021 */
[----:B------:R-:W-:Y:S01]  /*2bc0*/  FADD.FTZ R31, R31, R28 ;  /* 0x0000001c1f1f7221 */ /* 0x000fe20000010000 */
[----:B------:R-:W-:Y:S01]  /*2bd0*/  FFMA.FTZ R30, R37, R28, R30 ;  /* 0x0000001c251e7223 */ /* 0x000fe2000001001e */
[----:B------:R-:W-:Y:S01]  /*2be0*/  FADD.FTZ R24, R27, R26 ;  /* 0x0000001a1b187221 */ /* 0x000fe20000010000 */
[----:B------:R-:W-:Y:S01]  /*2bf0*/  FFMA.FTZ R25, R26, R29, R25 ;  /* 0x0000001d1a197223 */ /* 0x000fe20000010019 */
[----:B------:R-:W-:Y:S01]  /*2c00*/  SHF.L.U32 R28, R75, 0x10, RZ ;  /* 0x000000104b1c7819 */ /* 0x000fe200000006ff */
[----:B------:R-:W-:Y:S01]  /*2c10*/  FMUL.FTZ R26, R67, R26 ;  /* 0x0000001a431a7220 */ /* 0x000fe20000410000 */
[----:B------:R-:W-:Y:S01]  /*2c20*/  FADD.FTZ R35, -R68, R35 ;  /* 0x0000002344237221 */ /* 0x000fe20000010100 */
[----:B------:R-:W-:-:S02]  /*2c30*/  SHF.L.U32 R27, R85, 0x10, RZ ;  /* 0x00000010551b7819 */ /* 0x000fc400000006ff */
[----:B------:R-:W-:Y:S01]  /*2c40*/  FADD.FTZ R31, R26, R31 ;  /* 0x0000001f1a1f7221 */ /* 0x000fe20000010000 */
[----:B------:R-:W-:Y:S01]  /*2c50*/  FFMA.FTZ R30, R29, R26, R30 ;  /* 0x0000001a1d1e7223 */ /* 0x000fe2000001001e */
[----:B------:R-:W-:Y:S01]  /*2c60*/  FMUL.FTZ R35, R35, R112 ;  /* 0x0000007023237220 */ /* 0x000fe20000410000 */
[----:B------:R-:W-:Y:S01]  /*2c70*/  FMUL.FTZ R34, R66, R28 ;  /* 0x0000001c42227220 */ /* 0x000fe20000410000 */
[----:B------:R-:W-:Y:S01]  /*2c80*/  SHF.L.U32 R26, R86, 0x10, RZ ;  /* 0x00000010561a7819 */ /* 0x000fe200000006ff */
[----:B------:R-:W-:Y:S01]  /*2c90*/  FADD.FTZ R27, -R68, R27 ;  /* 0x0000001b441b7221 */ /* 0x000fe20000010100 */
[----:B------:R-:W-:Y:S01]  /*2ca0*/  SHF.L.U32 R29, R76, 0x10, RZ ;  /* 0x000000104c1d7819 */ /* 0x000fe200000006ff */
[----:B------:R-:W-:Y:S01]  /*2cb0*/  FADD.FTZ R31, R31, R34 ;  /* 0x000000221f1f7221 */ /* 0x000fe20000010000 */
[----:B------:R-:W-:Y:S01]  /*2cc0*/  FFMA.FTZ R30, R35, R34, R30 ;  /* 0x00000022231e7223 */ /* 0x000fe2000001001e */
[----:B------:R-:W-:Y:S01]  /*2cd0*/  FADD.FTZ R32, R32, R28 ;  /* 0x0000001c20207221 */ /* 0x000fe20000010000 */
[----:B------:R-:W-:Y:S01]  /*2ce0*/  FFMA.FTZ R33, R28, R35, R33 ;  /* 0x000000231c217223 */ /* 0x000fe20000010021 */
[----:B------:R-:W-:Y:S01]  /*2cf0*/  SHF.L.U32 R34, R77, 0x10, RZ ;  /* 0x000000104d227819 */ /* 0x000fe200000006ff */
[----:B------:R-:W-:Y:S01]  /*2d00*/  FMUL.FTZ R28, R67, R26 ;  /* 0x0000001a431c7220 */ /* 0x000fe20000410000 */
[----:B------:R-:W-:Y:S01]  /*2d10*/  FMUL.FTZ R27, R27, R112 ;  /* 0x000000701b1b7220 */ /* 0x000fe20000410000 */
[----:B------:R-:W-:Y:S01]  /*2d20*/  SHF.L.U32 R35, R87, 0x10, RZ ;  /* 0x0000001057237819 */ /* 0x000fe200000006ff */
[----:B------:R-:W-:Y:S01]  /*2d30*/  FADD.FTZ R29, -R68, R29 ;  /* 0x0000001d441d7221 */ /* 0x000fe20000010100 */
        /* <DEDUP_REMOVED lines=9> */
[----:B------:R-:W-:Y:S01]  /*2dd0*/  FMUL.FTZ R30, R67, R28 ;  /* 0x0000001c431e7220 */ /* 0x000fe20000410000 */
[----:B------:R-:W-:Y:S01]  /*2de0*/  FMUL.FTZ R35, R35, R112 ;  /* 0x0000007023237220 */ /* 0x000fe20000410000 */
[----:B------:R-:W-:Y:S01]  /*2df0*/  FFMA.FTZ R25, R26, R27, R25 ;  /* 0x0000001b1a197223 */ /* 0x000fe20000010019 */
[----:B------:R-:W-:Y:S01]  /*2e00*/  FADD.FTZ R37, -R68, R37 ;  /* 0x0000002544257221 */ /* 0x000fe20000010100 */
[----:B------:R-:W-:Y:S01]  /*2e10*/  SHF.L.U32 R27, R89, 0x10, RZ ;  /* 0x00000010591b7819 */ /* 0x000fe200000006ff */
[----:B------:R-:W-:Y:S01]  /*2e20*/  FADD.FTZ R24, R24, R26 ;  /* 0x0000001a18187221 */ /* 0x000fe20000010000 */
[----:B------:R-:W-:Y:S01]  /*2e30*/  FADD.FTZ R31, R30, R31 ;  /* 0x0000001f1e1f7221 */ /* 0x000fe20000010000 */
[----:B------:R-:W-:Y:S01]  /*2e40*/  FFMA.FTZ R36, R35, R30, R36 ;  /* 0x0000001e23247223 */ /* 0x000fe20000010024 */
[----:B------:R-:W-:Y:S01]  /*2e50*/  SHF.L.U32 R30, R90, 0x10, RZ ;  /* 0x000000105a1e7819 */ /* 0x000fe200000006ff */
[----:B------:R-:W-:Y:S01]  /*2e60*/  FMUL.FTZ R26, R66, R38 ;  /* 0x00000026421a7220 */ /* 0x000fe20000410000 */
[----:B------:R-:W-:Y:S01]  /*2e70*/  FMUL.FTZ R37, R37, R112 ;  /* 0x0000007025257220 */ /* 0x000fe20000410000 */
[----:B------:R-:W-:Y:S01]  /*2e80*/  FADD.FTZ R27, -R68, R27 ;  /* 0x0000001b441b7221 */ /* 0x000fe20000010100 */
[----:B------:R-:W-:Y:S01]  /*2e90*/  FFMA.FTZ R33, R34, R29, R33 ;  /* 0x0000001d22217223 */ /* 0x000fe20000010021 */
[----:B------:R-:W-:Y:S01]  /*2ea0*/  FADD.FTZ R31, R31, R26 ;  /* 0x0000001a1f1f7221 */ /* 0x000fe20000010000 */
[----:B------:R-:W-:Y:S01]  /*2eb0*/  FFMA.FTZ R36, R37, R26, R36 ;  /* 0x0000001a25247223 */ /* 0x000fe20000010024 */
[----:B------:R-:W-:Y:S01]  /*2ec0*/  FMUL.FTZ R26, R67, R30 ;  /* 0x0000001e431a7220 */ /* 0x000fe20000410000 */
[----:B------:R-:W-:Y:S01]  /*2ed0*/  FMUL.FTZ R29, R27, R112 ;  /* 0x000000701b1d7220 */ /* 0x000fe20000410000 */
[----:B------:R-:W-:Y:S01]  /*2ee0*/  FADD.FTZ R32, R32, R34 ;  /* 0x0000002220207221 */ /* 0x000fe20000010000 */
[----:B------:R-:W-:Y:S01]  /*2ef0*/  FADD.FTZ R27, R24, R28 ;  /* 0x0000001c181b7221 */ /* 0x000fe20000010000 */
[----:B------:R-:W-:Y:S01]  /*2f00*/  FFMA.FTZ R25, R28, R35, R25 ;  /* 0x000000231c197223 */ /* 0x000fe20000010019 */
[----:B------:R-:W-:Y:S01]  /*2f10*/  FADD.FTZ R31, R26, R31 ;  /* 0x0000001f1a1f7221 */ /* 0x000fe20000010000 */
[----:B------:R-:W-:Y:S01]  /*2f20*/  FFMA.FTZ R36, R29, R26, R36 ;  /* 0x0000001a1d247223 */ /* 0x000fe20000010024 */
[----:B------:R-:W-:Y:S01]  /*2f30*/  FADD.FTZ R26, R32, R38 ;  /* 0x00000026201a7221 */ /* 0x000fe20000010000 */
[----:B------:R-:W-:Y:S01]  /*2f40*/  FFMA.FTZ R24, R38, R37, R33 ;  /* 0x0000002526187223 */ /* 0x000fe20000010021 */
[----:B------:R-:W-:Y:S01]  /*2f50*/  FADD.FTZ R27, R27, R30 ;  /* 0x0000001e1b1b7221 */ /* 0x000fe20000010000 */
[----:B------:R-:W-:Y:S01]  /*2f60*/  FFMA.FTZ R25, R30, R29, R25 ;  /* 0x0000001d1e197223 */ /* 0x000fe20000010019 */
[----:B------:R-:W-:Y:S06]  /*2f70*/  BRA `(.L_x_56) ;  /* 0x0000002400007947 */ /* 0x000fec0003800000 */
.L_x_55:
[----:B------:R-:W-:Y:S02]  /*2f80*/  SHF.L.U32 R25, R8, 0x10, RZ ;  /* 0x0000001008197819 */ /* 0x000fe400000006ff */
[----:B------:R-:W-:Y:S02]  /*2f90*/  SHF.L.U32 R27, R110, 0x10, RZ ;  /* 0x000000106e1b7819 */ /* 0x000fe400000006ff */
[----:B------:R-:W-:Y:S01]  /*2fa0*/  SHF.L.U32 R29, R10, 0x10, RZ ;  /* 0x000000100a1d7819 */ /* 0x000fe200000006ff */
[----:B------:R-:W-:Y:S01]  /*2fb0*/  FADD.FTZ R25, -R68, R25 ;  /* 0x0000001944197221 */ /* 0x000fe20000010100 */
[----:B------:R-:W-:Y:S01]  /*2fc0*/  SHF.L.U32 R31, R108, 0x10, RZ ;  /* 0x000000106c1f7819 */ /* 0x000fe200000006ff */
[----:B------:R-:W-:Y:S01]  /*2fd0*/  FADD.FTZ R27, -R68, R27 ;  /* 0x0000001b441b7221 */ /* 0x000fe20000010100 */
[----:B------:R-:W-:Y:S01]  /*2fe0*/  SHF.L.U32 R37, R12, 0x10, RZ ;  /* 0x000000100c257819 */ /* 0x000fe200000006ff */
[C---:B------:R-:W-:Y:S01]  /*2ff0*/  FADD.FTZ R29, -R68.reuse, R29 ;  /* 0x0000001d441d7221 */ /* 0x040fe20000010100 */
[-C--:B------:R-:W-:Y:S01]  /*3000*/  FMUL.FTZ R25, R25, R112.reuse ;  /* 0x0000007019197220 */ /* 0x080fe20000410000 */
[----:B------:R-:W-:Y:S01]  /*3010*/  FADD.FTZ R31, -R68, R31 ;  /* 0x0000001f441f7221 */ /* 0x000fe20000010100 */
[-C--:B------:R-:W-:Y:S01]  /*3020*/  FMUL.FTZ R24, R27, R112.reuse ;  /* 0x000000701b187220 */ /* 0x080fe20000410000 */
[-C--:B------:R-:W-:Y:S01]  /*3030*/  FMUL.FTZ R113, R29, R112.reuse ;  /* 0x000000701d717220 */ /* 0x080fe20000410000 */
[C-C-:B-----5:R-:W-:Y:S01]  /*3040*/  FFMA.FTZ R35, R66.reuse, R25, R64.reuse ;  /* 0x0000001942237223 */ /* 0x160fe20000010040 */
[----:B------:R-:W-:Y:S01]  /*3050*/  FMUL.FTZ R50, R31, R112 ;  /* 0x000000701f327220 */ /* 0x000fe20000410000 */
[--C-:B------:R-:W-:Y:S01]  /*3060*/  FFMA.FTZ R30, R67, R24, R65.reuse ;  /* 0x00000018431e7223 */ /* 0x100fe20000010041 */
[--C-:B------:R-:W-:Y:S01]  /*3070*/  FFMA.FTZ R31, R66, R113, R64.reuse ;  /* 0x00000071421f7223 */ /* 0x100fe20000010040 */
[----:B------:R-:W-:Y:S01]  /*3080*/  FMUL.FTZ R26, R35, -1.4426950216293334961 ;  /* 0xbfb8aa3b231a7820 */ /* 0x000fe20000410000 */
[----:B------:R-:W-:Y:S01]  /*3090*/  FFMA.FTZ R36, R67, R50, R65 ;  /* 0x0000003243247223 */ /* 0x000fe20000010041 */
[----:B------:R-:W-:Y:S01]  /*30a0*/  FMUL.FTZ R27, R30, -1.4426950216293334961 ;  /* 0xbfb8aa3b1e1b7820 */ /* 0x000fe20000410000 */
[----:B------:R-:W-:Y:S01]  /*30b0*/  FMUL.FTZ R29, R31, -1.4426950216293334961 ;  /* 0xbfb8aa3b1f1d7820 */ /* 0x000fe20000410000 */
[----:B------:R-:W-:Y:S01]  /*30c0*/  FADD.FTZ R37, -R68, R37 ;  /* 0x0000002544257221 */ /* 0x000fe20000010100 */
[----:B------:R-:W-:Y:S01]  /*30d0*/  FMUL.FTZ R33, R36, -1.4426950216293334961 ;  /* 0xbfb8aa3b24217820 */ /* 0x000fe20000410000 */
[----:B------:R-:W0:Y:S01]  /*30e0*/  MUFU.EX2 R26, R26 ;  /* 0x0000001a001a7308 */ /* 0x000e220000000800 */
[----:B------:R-:W-:Y:S01]  /*30f0*/  SHF.L.U32 R39, R104, 0x10, RZ ;  /* 0x0000001068277819 */ /* 0x000fe200000006ff */
[-C--:B------:R-:W-:Y:S01]  /*3100*/  FMUL.FTZ R115, R37, R112.reuse ;  /* 0x0000007025737220 */ /* 0x080fe20000410000 */
[----:B------:R-:W-:Y:S01]  /*3110*/  SHF.L.U32 R49, R111, 0x10, RZ ;  /* 0x000000106f317819 */ /* 0x000fe200000006ff */
[----:B------:R-:W1:Y:S01]  /*3120*/  MUFU.EX2 R27, R27 ;  /* 0x0000001b001b7308 */ /* 0x000e620000000800 */
[----:B------:R-:W-:Y:S01]  /*3130*/  SHF.L.U32 R45, R102, 0x10, RZ ;  /* 0x00000010662d7819 */ /* 0x000fe200000006ff */
[----:B------:R-:W-:Y:S01]  /*3140*/  FADD.FTZ R39, -R68, R39 ;  /* 0x0000002744277221 */ /* 0x000fe20000010100 */
[----:B------:R-:W-:Y:S01]  /*3150*/  SHF.L.U32 R91, R109, 0x10, RZ ;  /* 0x000000106d5b7819 */ /* 0x000fe200000006ff */
[----:B------:R-:W2:Y:S01]  /*3160*/  MUFU.EX2 R29, R29 ;  /* 0x0000001d001d7308 */ /* 0x000ea20000000800 */
[----:B------:R-:W-:Y:S01]  /*3170*/  SHF.L.U32 R41, R16, 0x10, RZ ;  /* 0x0000001010297819 */ /* 0x000fe200000006ff */
[----:B------:R-:W-:Y:S01]  /*3180*/  FMUL.FTZ R120, R39, R112 ;  /* 0x0000007027787220 */ /* 0x000fe20000410000 */
[----:B------:R-:W-:Y:S01]  /*3190*/  FADD.FTZ R45, -R68, R45 ;  /* 0x0000002d442d7221 */ /* 0x000fe20000010100 */
[----:B------:R-:W3:Y:S01]  /*31a0*/  MUFU.EX2 R33, R33 ;  /* 0x0000002100217308 */ /* 0x000ee20000000800 */
[----:B------:R-:W-:Y:S01]  /*31b0*/  SHF.L.U32 R47, R20, 0x10, RZ ;  /* 0x00000010142f7819 */ /* 0x000fe200000006ff */
[----:B0-----:R-:W-:Y:S01]  /*31c0*/  FADD.FTZ R28, R26, 1 ;  /* 0x3f8000001a1c7421 */ /* 0x001fe20000010000 */
[----:B------:R-:W-:Y:S01]  /*31d0*/  FADD.FTZ R41, -R68, R41 ;  /* 0x0000002944297221 */ /* 0x000fe20000010100 */
[----:B------:R-:W-:Y:S01]  /*31e0*/  SHF.L.U32 R55, R107, 0x10, RZ ;  /* 0x000000106b377819 */ /* 0x000fe200000006ff */
[----:B-1----:R-:W-:Y:S01]  /*31f0*/  FADD.FTZ R26, R27, 1 ;  /* 0x3f8000001b1a7421 */ /* 0x002fe20000010000 */
[----:B------:R-:W-:-:S02]  /*3200*/  FFMA.FTZ R27, R66, R115, R64 ;  /* 0x00000073421b7223 */ /* 0x000fc40000010040 */
[----:B------:R-:W0:Y:S01]  /*3210*/  MUFU.RCP R28, R28 ;  /* 0x0000001c001c7308 */ /* 0x000e220000001000 */
[----:B------:R-:W-:Y:S01]  /*3220*/  FMUL.FTZ R41, R41, R112 ;  /* 0x0000007029297220 */ /* 0x000fe20000410000 */
[----:B--2---:R-:W-:Y:S01]  /*3230*/  FADD.FTZ R32, R29, 1 ;  /* 0x3f8000001d207421 */ /* 0x004fe20000010000 */
[----:B------:R-:W-:Y:S01]  /*3240*/  SHF.L.U32 R29, R9, 0x10, RZ ;  /* 0x00000010091d7819 */ /* 0x000fe200000006ff */
[----:B------:R-:W-:Y:S01]  /*3250*/  FMUL.FTZ R37, R27, -1.4426950216293334961 ;  /* 0xbfb8aa3b1b257820 */ /* 0x000fe20000410000 */
[----:B------:R-:W-:Y:S01]  /*3260*/  FADD.FTZ R47, -R68, R47 ;  /* 0x0000002f442f7221 */ /* 0x000fe20000010100 */
[----:B---3--:R-:W-:Y:S01]  /*3270*/  FADD.FTZ R34, R33, 1 ;  /* 0x3f80000021227421 */ /* 0x008fe20000010000 */
[----:B------:R-:W-:Y:S01]  /*3280*/  SHF.L.U32 R33, R11, 0x10, RZ ;  /* 0x000000100b217819 */ /* 0x000fe200000006ff */
[----:B------:R-:W1:Y:S08]  /*3290*/  MUFU.RCP R26, R26 ;  /* 0x0000001a001a7308 */ /* 0x000e700000001000 */
[----:B------:R-:W2:Y:S01]  /*32a0*/  MUFU.RCP R32, R32 ;  /* 0x0000002000207308 */ /* 0x000ea20000001000 */
[----:B0-----:R-:W-:Y:S01]  /*32b0*/  FMUL.FTZ R122, R29, R28 ;  /* 0x0000001c1d7a7220 */ /* 0x001fe20000410000 */
[----:B------:R-:W-:-:S04]  /*32c0*/  FADD.FTZ R28, -R28, 1 ;  /* 0x3f8000001c1c7421 */ /* 0x000fc80000010100 */
[----:B------:R-:W-:Y:S02]  /*32d0*/  FFMA.FTZ R35, R35, R28, 1 ;  /* 0x3f80000023237423 */ /* 0x000fe4000001001c */
[----:B------:R-:W0:Y:S01]  /*32e0*/  MUFU.RCP R34, R34 ;  /* 0x0000002200227308 */ /* 0x000e220000001000 */
[----:B-1----:R-:W-:Y:S01]  /*32f0*/  FADD.FTZ R29, -R26, 1 ;  /* 0x3f8000001a1d7421 */ /* 0x002fe20000010100 */
[----:B------:R-:W-:Y:S01]  /*3300*/  FMUL.FTZ R49, R49, R26 ;  /* 0x0000001a31317220 */ /* 0x000fe20000410000 */
[----:B------:R-:W-:Y:S01]  /*3310*/  FMUL.FTZ R122, R122, R35 ;  /* 0x000000237a7a7220 */ /* 0x000fe20000410000 */
[----:B------:R-:W-:Y:S01]  /*3320*/  SHF.L.U32 R35, R100, 0x10, RZ ;  /* 0x0000001064237819 */ /* 0x000fe200000006ff */
[----:B------:R-:W-:Y:S01]  /*3330*/  FFMA.FTZ R30, R30, R29, 1 ;  /* 0x3f8000001e1e7423 */ /* 0x000fe2000001001d */
[--C-:B------:R-:W-:Y:S02]  /*3340*/  FFMA.FTZ R26, R66, R41, R64.reuse ;  /* 0x00000029421a7223 */ /* 0x100fe40000010040 */
[----:B------:R-:W1:Y:S01]  /*3350*/  MUFU.EX2 R37, R37 ;  /* 0x0000002500257308 */ /* 0x000e620000000800 */
[----:B--2---:R-:W-:Y:S01]  /*3360*/  FMUL.FTZ R72, R33, R32 ;  /* 0x0000002021487220 */ /* 0x004fe20000410000 */
[----:B------:R-:W-:Y:S01]  /*3370*/  FADD.FTZ R32, -R32, 1 ;  /* 0x3f80000020207421 */ /* 0x000fe20000010100 */
[----:B------:R-:W-:Y:S01]  /*3380*/  FMUL.FTZ R49, R49, R30 ;  /* 0x0000001e31317220 */ /* 0x000fe20000410000 */
[----:B------:R-:W-:Y:S01]  /*3390*/  SHF.L.U32 R30, R13, 0x10, RZ ;  /* 0x000000100d1e7819 */ /* 0x000fe200000006ff */
[----:B------:R-:W-:Y:S01]  /*33a0*/  FMUL.FTZ R28, R26, -1.4426950216293334961 ;  /* 0xbfb8aa3b1a1c7820 */ /* 0x000fe20000410000 */
[----:B------:R-:W-:Y:S01]  /*33b0*/  FFMA.FTZ R29, R31, R32, 1 ;  /* 0x3f8000001f1d7423 */ /* 0x000fe20000010020 */
[----:B------:R-:W-:Y:S01]  /*33c0*/  SHF.L.U32 R31, R106, 0x10, RZ ;  /* 0x000000106a1f7819 */ /* 0x000fe200000006ff */
[----:B------:R-:W-:Y:S01]  /*33d0*/  FMUL.FTZ R32, R45, R112 ;  /* 0x000000702d207220 */ /* 0x000fe20000410000 */
[----:B0-----:R-:W-:Y:S01]  /*33e0*/  FADD.FTZ R33, -R34, 1 ;  /* 0x3f80000022217421 */ /* 0x001fe20000010100 */
[----:B------:R-:W-:Y:S01]  /*33f0*/  FMUL.FTZ R91, R91, R34 ;  /* 0x000000225b5b7220 */ /* 0x000fe20000410000 */
[----:B------:R-:W-:Y:S01]  /*3400*/  FFMA.FTZ R34, R67, R120, R65 ;  /* 0x0000007843227223 */ /* 0x000fe20000010041 */
[----:B------:R-:W-:Y:S01]  /*3410*/  FADD.FTZ R31, -R68, R31 ;  /* 0x0000001f441f7221 */ /* 0x000fe20000010100 */
[----:B------:R-:W-:Y:S01]  /*3420*/  FFMA.FTZ R36, R36, R33, 1 ;  /* 0x3f80000024247423 */ /* 0x000fe20000010021 */
[----:B------:R-:W-:Y:S01]  /*3430*/  SHF.L.U32 R33, R14, 0x10, RZ ;  /* 0x000000100e217819 */ /* 0x000fe200000006ff */
[----:B-1----:R-:W-:Y:S01]  /*3440*/  FADD.FTZ R37, R37, 1 ;  /* 0x3f80000025257421 */ /* 0x002fe20000010000 */
[----:B------:R-:W-:Y:S01]  /*3450*/  FMUL.FTZ R48, R31, R112 ;  /* 0x000000701f307220 */ /* 0x000fe20000410000 */
[----:B------:R-:W-:Y:S01]  /*3460*/  FADD.FTZ R45, -R68, R35 ;  /* 0x00000023442d7221 */ /* 0x000fe20000010100 */
[----:B------:R-:W-:Y:S01]  /*3470*/  FMUL.FTZ R42, R34, -1.4426950216293334961 ;  /* 0xbfb8aa3b222a7820 */ /* 0x000fe20000410000 */
[----:B------:R-:W-:Y:S01]  /*3480*/  FADD.FTZ R33, -R68, R33 ;  /* 0x0000002144217221 */ /* 0x000fe20000010100 */
[C-C-:B------:R-:W-:Y:S01]  /*3490*/  FFMA.FTZ R40, R67.reuse, R48, R65.reuse ;  /* 0x0000003043287223 */ /* 0x140fe20000010041 */
[----:B------:R0:W1:Y:S01]  /*34a0*/  MUFU.RCP R43, R37 ;  /* 0x00000025002b7308 */ /* 0x0000620000001000 */
[----:B------:R-:W-:Y:S01]  /*34b0*/  FFMA.FTZ R31, R67, R32, R65 ;  /* 0x00000020431f7223 */ /* 0x000fe20000010041 */
[----:B------:R-:W-:Y:S01]  /*34c0*/  FMUL.FTZ R51, R33, R112 ;  /* 0x0000007021337220 */ /* 0x000fe20000410000 */
[----:B------:R-:W-:Y:S01]  /*34d0*/  FMUL.FTZ R44, R40, -1.4426950216293334961 ;  /* 0xbfb8aa3b282c7820 */ /* 0x000fe20000410000 */
[----:B------:R-:W-:Y:S01]  /*34e0*/  FMUL.FTZ R72, R72, R29 ;  /* 0x0000001d48487220 */ /* 0x000fe20000410000 */
[----:B------:R-:W-:Y:S01]  /*34f0*/  FMUL.FTZ R38, R31, -1.4426950216293334961 ;  /* 0xbfb8aa3b1f267820 */ /* 0x000fe20000410000 */
[----:B------:R-:W-:Y:S01]  /*3500*/  FFMA.FTZ R39, R66, R51, R64 ;  /* 0x0000003342277223 */ /* 0x000fe20000010040 */
[----:B------:R-:W-:Y:S01]  /*3510*/  FMUL.FTZ R91, R91, R36 ;  /* 0x000000245b5b7220 */ /* 0x000fe20000410000 */
[----:B------:R-:W2:Y:S01]  /*3520*/  MUFU.EX2 R42, R42 ;  /* 0x0000002a002a7308 */ /* 0x000ea20000000800 */
[----:B0-----:R-:W-:Y:S01]  /*3530*/  SHF.L.U32 R37, R18, 0x10, RZ ;  /* 0x0000001012257819 */ /* 0x001fe200000006ff */
[----:B------:R-:W-:-:S02]  /*3540*/  FMUL.FTZ R33, R39, -1.4426950216293334961 ;  /* 0xbfb8aa3b27217820 */ /* 0x000fc40000410000 */
[----:B------:R-:W0:Y:S02]  /*3550*/  MUFU.EX2 R44, R44 ;  /* 0x0000002c002c7308 */ /* 0x000e240000000800 */
[----:B------:R-:W-:Y:S02]  /*3560*/  FADD.FTZ R37, -R68, R37 ;  /* 0x0000002544257221 */ /* 0x000fe40000010100 */
[----:B------:R-:W3:Y:S01]  /*3570*/  MUFU.EX2 R33, R33 ;  /* 0x0000002100217308 */ /* 0x000ee20000000800 */
[----:B-1----:R-:W-:Y:S01]  /*3580*/  FADD.FTZ R54, -R43, 1 ;  /* 0x3f8000002b367421 */ /* 0x002fe20000010100 */
[----:B------:R-:W-:Y:S01]  /*3590*/  FMUL.FTZ R43, R30, R43 ;  /* 0x0000002b1e2b7220 */ /* 0x000fe20000410000 */
[-C--:B------:R-:W-:Y:S01]  /*35a0*/  FMUL.FTZ R30, R45, R112.reuse ;  /* 0x000000702d1e7220 */ /* 0x080fe20000410000 */
[----:B------:R-:W1:Y:S01]  /*35b0*/  MUFU.EX2 R28, R28 ;  /* 0x0000001c001c7308 */ /* 0x000e620000000800 */
[----:B------:R-:W-:Y:S01]  /*35c0*/  FMUL.FTZ R37, R37, R112 ;  /* 0x0000007025257220 */ /* 0x000fe20000410000 */
[----:B------:R-:W-:Y:S01]  /*35d0*/  FFMA.FTZ R54, R27, R54, 1 ;  /* 0x3f8000001b367423 */ /* 0x000fe20000010036 */
[----:B--2---:R-:W-:Y:S01]  /*35e0*/  FADD.FTZ R42, R42, 1 ;  /* 0x3f8000002a2a7421 */ /* 0x004fe20000010000 */
[----:B------:R-:W2:Y:S01]  /*35f0*/  MUFU.EX2 R38, R38 ;  /* 0x0000002600267308 */ /* 0x000ea20000000800 */
[----:B0-----:R-:W-:Y:S01]  /*3600*/  FADD.FTZ R44, R44, 1 ;  /* 0x3f8000002c2c7421 */ /* 0x001fe20000010000 */
[----:B------:R-:W-:Y:S01]  /*3610*/  FFMA.FTZ R27, R66, R37, R64 ;  /* 0x00000025421b7223 */ /* 0x000fe20000010040 */
[----:B------:R-:W-:Y:S01]  /*3620*/  FFMA.FTZ R29, R67, R30, R65 ;  /* 0x0000001e431d7223 */ /* 0x000fe20000010041 */
[----:B------:R-:W-:Y:S01]  /*3630*/  FMUL.FTZ R54, R43, R54 ;  /* 0x000000362b367220 */ /* 0x000fe20000410000 */
[----:B------:R0:W4:Y:S01]  /*3640*/  MUFU.RCP R46, R44 ;  /* 0x0000002c002e7308 */ /* 0x0001220000001000 */
[----:B---3--:R-:W-:Y:S01]  /*3650*/  FADD.FTZ R45, R33, 1 ;  /* 0x3f800000212d7421 */ /* 0x008fe20000010000 */
[----:B------:R-:W-:Y:S01]  /*3660*/  FMUL.FTZ R33, R47, R112 ;  /* 0x000000702f217220 */ /* 0x000fe20000410000 */
[----:B------:R-:W-:-:S03]  /*3670*/  FMUL.FTZ R35, R27, -1.4426950216293334961 ;  /* 0xbfb8aa3b1b237820 */ /* 0x000fc60000410000 */
[----:B------:R-:W-:Y:S02]  /*3680*/  FFMA.FTZ R36, R66, R33, R64 ;  /* 0x0000002142247223 */ /* 0x000fe40000010040 */
[----:B------:R-:W3:Y:S01]  /*3690*/  MUFU.RCP R45, R45 ;  /* 0x0000002d002d7308 */ /* 0x000ee20000001000 */
[----:B0-----:R-:W-:Y:S01]  /*36a0*/  FMUL.FTZ R44, R29, -1.4426950216293334961 ;  /* 0xbfb8aa3b1d2c7820 */ /* 0x001fe20000410000 */
[----:B------:R-:W-:-:S06]  /*36b0*/  FMUL.FTZ R43, R36, -1.4426950216293334961 ;  /* 0xbfb8aa3b242b7820 */ /* 0x000fcc0000410000 */
[----:B------:R-:W0:Y:S01]  /*36c0*/  MUFU.RCP R42, R42 ;  /* 0x0000002a002a7308 */ /* 0x000e220000001000 */
[----:B----4-:R-:W-:Y:S01]  /*36d0*/  FADD.FTZ R47, -R46, 1 ;  /* 0x3f8000002e2f7421 */ /* 0x010fe20000010100 */
[----:B------:R-:W-:Y:S01]  /*36e0*/  FMUL.FTZ R52, R55, R46 ;  /* 0x0000002e37347220 */ /* 0x000fe20000410000 */
[----:B-1----:R-:W-:Y:S02]  /*36f0*/  FADD.FTZ R46, R28, 1 ;  /* 0x3f8000001c2e7421 */ /* 0x002fe40000010000 */
[----:B------:R-:W-:Y:S01]  /*3700*/  FFMA.FTZ R47, R40, R47, 1 ;  /* 0x3f800000282f7423 */ /* 0x000fe2000001002f */
[----:B------:R-:W-:Y:S02]  /*3710*/  SHF.L.U32 R40, R15, 0x10, RZ ;  /* 0x000000100f287819 */ /* 0x000fe400000006ff */
[----:B------:R-:W1:Y:S01]  /*3720*/  MUFU.EX2 R35, R35 ;  /* 0x0000002300237308 */ /* 0x000e620000000800 */
[----:B------:R-:W-:Y:S01]  /*3730*/  FMUL.FTZ R52, R52, R47 ;  /* 0x0000002f34347220 */ /* 0x000fe20000410000 */
[----:B---3--:R-:W-:Y:S01]  /*3740*/  FADD.FTZ R114, -R45, 1 ;  /* 0x3f8000002d727421 */ /* 0x008fe20000010100 */
[----:B------:R-:W-:Y:S01]  /*3750*/  SHF.L.U32 R47, R98, 0x10, RZ ;  /* 0x00000010622f7819 */ /* 0x000fe200000006ff */
[----:B------:R-:W-:Y:S01]  /*3760*/  FMUL.FTZ R45, R40, R45 ;  /* 0x0000002d282d7220 */ /* 0x000fe20000410000 */
[----:B--2---:R-:W-:Y:S01]  /*3770*/  FADD.FTZ R40, R38, 1 ;  /* 0x3f80000026287421 */ /* 0x004fe20000010000 */
[----:B------:R-:W2:Y:S01]  /*3780*/  MUFU.RCP R46, R46 ;  /* 0x0000002e002e7308 */ /* 0x000ea20000001000 */
[----:B------:R-:W-:Y:S01]  /*3790*/  FFMA.FTZ R114, R39, R114, 1 ;  /* 0x3f80000027727423 */ /* 0x000fe20000010072 */
[----:B------:R-:W-:Y:S01]  /*37a0*/  FADD.FTZ R47, -R68, R47 ;  /* 0x0000002f442f7221 */ /* 0x000fe20000010100 */
[----:B0-----:R-:W-:-:S02]  /*37b0*/  FADD.FTZ R121, -R42, 1 ;  /* 0x3f8000002a797421 */ /* 0x001fc40000010100 */
[----:B------:R-:W-:Y:S01]  /*37c0*/  FMUL.FTZ R114, R45, R114 ;  /* 0x000000722d727220 */ /* 0x000fe20000410000 */
[----:B------:R-:W-:Y:S01]  /*37d0*/  FMUL.FTZ R28, R47, R112 ;  /* 0x000000702f1c7220 */ /* 0x000fe20000410000 */
[----:B-1----:R-:W-:Y:S01]  /*37e0*/  FADD.FTZ R73, R35, 1 ;  /* 0x3f80000023497421 */ /* 0x002fe20000010000 */
[----:B------:R-:W0:Y:S01]  /*37f0*/  MUFU.RCP R40, R40 ;  /* 0x0000002800287308 */ /* 0x000e220000001000 */
[----:B------:R-:W-:Y:S01]  /*3800*/  FFMA.FTZ R121, R34, R121, 1 ;  /* 0x3f80000022797423 */ /* 0x000fe20000010079 */
[----:B------:R-:W-:Y:S01]  /*3810*/  FFMA.FTZ R38, R67, R28, R65 ;  /* 0x0000001c43267223 */ /* 0x000fe20000010041 */
[----:B------:R-:W-:Y:S02]  /*3820*/  SHF.L.U32 R47, R105, 0x10, RZ ;  /* 0x00000010692f7819 */ /* 0x000fe400000006ff */
[----:B------:R-:W-:Y:S01]  /*3830*/  SHF.L.U32 R45, R19, 0x10, RZ ;  /* 0x00000010132d7819 */ /* 0x000fe200000006ff */
[----:B------:R-:W-:Y:S02]  /*3840*/  FMUL.FTZ R39, R38, -1.4426950216293334961 ;  /* 0xbfb8aa3b26277820 */ /* 0x000fe40000410000 */
[----:B------:R-:W1:Y:S01]  /*3850*/  MUFU.EX2 R44, R44 ;  /* 0x0000002c002c7308 */ /* 0x000e620000000800 */
[----:B------:R-:W-:Y:S01]  /*3860*/  FMUL.FTZ R42, R47, R42 ;  /* 0x0000002a2f2a7220 */ /* 0x000fe20000410000 */
[----:B--2---:R-:W-:Y:S01]  /*3870*/  FADD.FTZ R35, -R46, 1 ;  /* 0x3f8000002e237421 */ /* 0x004fe20000010100 */
[----:B------:R-:W-:Y:S01]  /*3880*/  SHF.L.U32 R47, R17, 0x10, RZ ;  /* 0x00000010112f7819 */ /* 0x000fe200000006ff */
[----:B------:R-:W2:Y:S01]  /*3890*/  MUFU.EX2 R43, R43 ;  /* 0x0000002b002b7308 */ /* 0x000ea20000000800 */
[----:B------:R-:W-:Y:S01]  /*38a0*/  FMUL.FTZ R121, R42, R121 ;  /* 0x000000792a797220 */ /* 0x000fe20000410000 */
[----:B------:R-:W-:-:S02]  /*38b0*/  FFMA.FTZ R26, R26, R35, 1 ;  /* 0x3f8000001a1a7423 */ /* 0x000fc40000010023 */
[----:B------:R-:W3:Y:S01]  /*38c0*/  MUFU.EX2 R39, R39 ;  /* 0x0000002700277308 */ /* 0x000ee20000000800 */
[----:B------:R-:W-:-:S03]  /*38d0*/  FMUL.FTZ R47, R47, R46 ;  /* 0x0000002e2f2f7220 */ /* 0x000fc60000410000 */
[----:B------:R-:W4:Y:S01]  /*38e0*/  MUFU.RCP R34, R73 ;  /* 0x0000004900227308 */ /* 0x000f220000001000 */
[----:B-1----:R-:W-:Y:S01]  /*38f0*/  FADD.FTZ R123, R44, 1 ;  /* 0x3f8000002c7b7421 */ /* 0x002fe20000010000 */
[----:B0-----:R-:W-:Y:S01]  /*3900*/  FADD.FTZ R44, -R40, 1 ;  /* 0x3f800000282c7421 */ /* 0x001fe20000010100 */
[----:B--2---:R-:W-:-:S03]  /*3910*/  FADD.FTZ R43, R43, 1 ;  /* 0x3f8000002b2b7421 */ /* 0x004fc60000010000 */
[----:B------:R-:W-:Y:S01]  /*3920*/  FFMA.FTZ R55, R31, R44, 1 ;  /* 0x3f8000001f377423 */ /* 0x000fe2000001002c */
[----:B------:R-:W-:Y:S01]  /*3930*/  SHF.L.U32 R31, R103, 0x10, RZ ;  /* 0x00000010671f7819 */ /* 0x000fe200000006ff */
[----:B------:R-:W0:Y:S01]  /*3940*/  MUFU.RCP R35, R123 ;  /* 0x0000007b00237308 */ /* 0x000e220000001000 */
[----:B---3--:R-:W-:-:S03]  /*3950*/  FADD.FTZ R39, R39, 1 ;  /* 0x3f80000027277421 */ /* 0x008fc60000010000 */
[----:B------:R-:W-:Y:S01]  /*3960*/  FMUL.FTZ R40, R31, R40 ;  /* 0x000000281f287220 */ /* 0x000fe20000410000 */
[----:B------:R-:W-:-:S03]  /*3970*/  FMUL.FTZ R31, R47, R26 ;  /* 0x0000001a2f1f7220 */ /* 0x000fc60000410000 */
[----:B------:R-:W1:Y:S01]  /*3980*/  MUFU.RCP R43, R43 ;  /* 0x0000002b002b7308 */ /* 0x000e620000001000 */
[----:B------:R-:W-:Y:S01]  /*3990*/  FMUL.FTZ R26, R40, R55 ;  /* 0x00000037281a7220 */ /* 0x000fe20000410000 */
[----:B----4-:R-:W-:Y:S01]  /*39a0*/  FADD.FTZ R40, -R34, 1 ;  /* 0x3f80000022287421 */ /* 0x010fe20000010100 */
[----:B------:R-:W-:-:S03]  /*39b0*/  SHF.L.U32 R55, R94, 0x10, RZ ;  /* 0x000000105e377819 */ /* 0x000fc600000006ff */
[----:B------:R-:W-:Y:S01]  /*39c0*/  FFMA.FTZ R27, R27, R40, 1 ;  /* 0x3f8000001b1b7423 */ /* 0x000fe20000010028 */
[----:B------:R-:W-:Y:S01]  /*39d0*/  FMUL.FTZ R40, R45, R34 ;  /* 0x000000222d287220 */ /* 0x000fe20000410000 */
[----:B------:R2:W3:Y:S01]  /*39e0*/  MUFU.RCP R42, R39 ;  /* 0x00000027002a7308 */ /* 0x0004e20000001000 */
[----:B------:R-:W-:Y:S01]  /*39f0*/  SHF.L.U32 R34, R101, 0x10, RZ ;  /* 0x0000001065227819 */ /* 0x000fe200000006ff */
[----:B0-----:R-:W-:Y:S01]  /*3a00*/  FADD.FTZ R44, -R35, 1 ;  /* 0x3f800000232c7421 */ /* 0x001fe20000010100 */
[----:B------:R-:W-:Y:S01]  /*3a10*/  SHF.L.U32 R45, R22, 0x10, RZ ;  /* 0x00000010162d7819 */ /* 0x000fe200000006ff */
[----:B------:R-:W-:Y:S01]  /*3a20*/  FMUL.FTZ R27, R40, R27 ;  /* 0x0000001b281b7220 */ /* 0x000fe20000410000 */
[----:B------:R-:W-:Y:S01]  /*3a30*/  FADD.FTZ R55, -R68, R55 ;  /* 0x0000003744377221 */ /* 0x000fe20000010100 */
[----:B------:R-:W-:Y:S01]  /*3a40*/  FMUL.FTZ R35, R34, R35 ;  /* 0x0000002322237220 */ /* 0x000fe20000410000 */
[----:B------:R-:W-:Y:S01]  /*3a50*/  SHF.L.U32 R34, R21, 0x10, RZ ;  /* 0x0000001015227819 */ /* 0x000fe200000006ff */
[----:B------:R-:W-:Y:S01]  /*3a60*/  FADD.FTZ R45, -R68, R45 ;  /* 0x0000002d442d7221 */ /* 0x000fe20000010100 */
[----:B------:R-:W-:Y:S01]  /*3a70*/  FFMA.FTZ R44, R29, R44, 1 ;  /* 0x3f8000001d2c7423 */ /* 0x000fe2000001002c */
[----:B-1----:R-:W-:-:S02]  /*3a80*/  FADD.FTZ R29, -R43, 1 ;  /* 0x3f8000002b1d7421 */ /* 0x002fc40000010100 */
[----:B------:R-:W-:Y:S01]  /*3a90*/  FMUL.FTZ R47, R45, R112 ;  /* 0x000000702d2f7220 */ /* 0x000fe20000410000 */
[----:B------:R-:W-:Y:S01]  /*3aa0*/  FMUL.FTZ R34, R34, R43 ;  /* 0x0000002b22227220 */ /* 0x000fe20000410000 */
[----:B------:R-:W-:Y:S01]  /*3ab0*/  FMUL.FTZ R40, R35, R44 ;  /* 0x0000002c23287220 */ /* 0x000fe20000410000 */
[----:B------:R-:W-:Y:S01]  /*3ac0*/  SHF.L.U32 R43, R99, 0x10, RZ ;  /* 0x00000010632b7819 */ /* 0x000fe200000006ff */
[----:B--2---:R-:W-:Y:S01]  /*3ad0*/  FFMA.FTZ R39, R66, R47, R64 ;  /* 0x0000002f42277223 */ /* 0x004fe20000010040 */
[----:B------:R-:W-:Y:S01]  /*3ae0*/  SHF.L.U32 R45, R96, 0x10, RZ ;  /* 0x00000010602d7819 */ /* 0x000fe200000006ff */
[----:B---3--:R-:W-:Y:S01]  /*3af0*/  FADD.FTZ R35, -R42, 1 ;  /* 0x3f8000002a237421 */ /* 0x008fe20000010100 */
[----:B------:R-:W-:-:S03]  /*3b00*/  FFMA.FTZ R29, R36, R29, 1 ;  /* 0x3f800000241d7423 */ /* 0x000fc6000001001d */
[----:B------:R-:W-:Y:S01]  /*3b10*/  FFMA.FTZ R35, R38, R35, 1 ;  /* 0x3f80000026237423 */ /* 0x000fe20000010023 */
[----:B------:R-:W-:Y:S01]  /*3b20*/  FMUL.FTZ R38, R43, R42 ;  /* 0x0000002a2b267220 */ /* 0x000fe20000410000 */
[----:B------:R-:W-:Y:S01]  /*3b30*/  FMUL.FTZ R42, R39, -1.4426950216293334961 ;  /* 0xbfb8aa3b272a7820 */ /* 0x000fe20000410000 */
[----:B------:R-:W-:Y:S01]  /*3b40*/  FADD.FTZ R45, -R68, R45 ;  /* 0x0000002d442d7221 */ /* 0x000fe20000010100 */
[----:B------:R-:W-:Y:S01]  /*3b50*/  SHF.L.U32 R43, R56, 0x10, RZ ;  /* 0x00000010382b7819 */ /* 0x000fe200000006ff */
[----:B------:R-:W-:Y:S01]  /*3b60*/  FMUL.FTZ R38, R38, R35 ;  /* 0x0000002326267220 */ /* 0x000fe20000410000 */
[----:B------:R-:W-:Y:S01]  /*3b70*/  FMUL.FTZ R29, R34, R29 ;  /* 0x0000001d221d7220 */ /* 0x000fe20000410000 */
[----:B------:R-:W-:Y:S01]  /*3b80*/  FMUL.FTZ R44, R45, R112 ;  /* 0x000000702d2c7220 */ /* 0x000fe20000410000 */
[----:B------:R-:W0:Y:S01]  /*3b90*/  MUFU.EX2 R42, R42 ;  /* 0x0000002a002a7308 */ /* 0x000e220000000800 */
[----:B------:R-:W-:Y:S02]  /*3ba0*/  FADD.FTZ R43, -R68, R43 ;  /* 0x0000002b442b7221 */ /* 0x000fe40000010100 */
[----:B------:R-:W-:-:S02]  /*3bb0*/  FFMA.FTZ R35, R67, R44, R65 ;  /* 0x0000002c43237223 */ /* 0x000fc40000010041 */
[----:B------:R-:W-:Y:S02]  /*3bc0*/  FMUL.FTZ R45, R43, R112 ;  /* 0x000000702b2d7220 */ /* 0x000fe40000410000 */
[----:B------:R-:W-:Y:S02]  /*3bd0*/  FMUL.FTZ R34, R35, -1.4426950216293334961 ;  /* 0xbfb8aa3b23227820 */ /* 0x000fe40000410000 */
[----:B------:R-:W-:-:S04]  /*3be0*/  FFMA.FTZ R43, R66, R45, R64 ;  /* 0x0000002d422b7223 */ /* 0x000fc80000010040 */
[----:B------:R-:W1:Y:S01]  /*3bf0*/  MUFU.EX2 R34, R34 ;  /* 0x0000002200227308 */ /* 0x000e620000000800 */
[----:B0-----:R-:W-:Y:S01]  /*3c00*/  FADD.FTZ R36, R42, 1 ;  /* 0x3f8000002a247421 */ /* 0x001fe20000010000 */
[----:B------:R-:W-:Y:S01]  /*3c10*/  FMUL.FTZ R73, R43, -1.4426950216293334961 ;  /* 0xbfb8aa3b2b497820 */ /* 0x000fe20000410000 */
[----:B------:R-:W-:-:S03]  /*3c20*/  FMUL.FTZ R42, R55, R112 ;  /* 0x00000070372a7220 */ /* 0x000fc60000410000 */
[----:B------:R0:W2:Y:S04]  /*3c30*/  MUFU.EX2 R46, R73 ;  /* 0x00000049002e7308 */ /* 0x0000a80000000800 */
[----:B------:R-:W3:Y:S01]  /*3c40*/  MUFU.RCP R36, R36 ;  /* 0x0000002400247308 */ /* 0x000ee20000001000 */
[----:B-1----:R-:W-:Y:S01]  /*3c50*/  FADD.FTZ R124, R34, 1 ;  /* 0x3f800000227c7421 */ /* 0x002fe20000010000 */
[----:B------:R-:W-:Y:S01]  /*3c60*/  FFMA.FTZ R34, R67, R42, R65 ;  /* 0x0000002a43227223 */ /* 0x000fe20000010041 */
[----:B0-----:R-:W-:-:S03]  /*3c70*/  SHF.L.U32 R73, R23, 0x10, RZ ;  /* 0x0000001017497819 */ /* 0x001fc600000006ff */
[----:B------:R-:W-:Y:S02]  /*3c80*/  FMUL.FTZ R55, R34, -1.4426950216293334961 ;  /* 0xbfb8aa3b22377820 */ /* 0x000fe40000410000 */
[----:B------:R-:W0:Y:S01]  /*3c90*/  MUFU.RCP R124, R124 ;  /* 0x0000007c007c7308 */ /* 0x000e220000001000 */
[----:B--2---:R-:W-:Y:S01]  /*3ca0*/  FADD.FTZ R123, R46, 1 ;  /* 0x3f8000002e7b7421 */ /* 0x004fe20000010000 */
[----:B---3--:R-:W-:-:S06]  /*3cb0*/  FADD.FTZ R46, -R36, 1 ;  /* 0x3f800000242e7421 */ /* 0x008fcc0000010100 */
[----:B------:R-:W1:Y:S01]  /*3cc0*/  MUFU.EX2 R55, R55 ;  /* 0x0000003700377308 */ /* 0x000e620000000800 */
[----:B------:R-:W-:Y:S01]  /*3cd0*/  FMUL.FTZ R36, R73, R36 ;  /* 0x0000002449247220 */ /* 0x000fe20000410000 */
[----:B------:R-:W-:Y:S02]  /*3ce0*/  FFMA.FTZ R39, R39, R46, 1 ;  /* 0x3f80000027277423 */ /* 0x000fe4000001002e */
[----:B------:R2:W3:Y:S02]  /*3cf0*/  MUFU.RCP R46, R123 ;  /* 0x0000007b002e7308 */ /* 0x0004e40000001000 */
[----:B------:R-:W-:Y:S01]  /*3d00*/  FMUL.FTZ R39, R36, R39 ;  /* 0x0000002724277220 */ /* 0x000fe20000410000 */
[----:B0-----:R-:W-:-:S04]  /*3d10*/  FADD.FTZ R73, -R124, 1 ;  /* 0x3f8000007c497421 */ /* 0x001fc80000010100 */
[----:B------:R-:W-:Y:S01]  /*3d20*/  FFMA.FTZ R35, R35, R73, 1 ;  /* 0x3f80000023237423 */ /* 0x000fe20000010049 */
[----:B------:R-:W-:Y:S01]  /*3d30*/  SHF.L.U32 R73, R97, 0x10, RZ ;  /* 0x0000001061497819 */ /* 0x000fe200000006ff */
[----:B-1----:R-:W-:Y:S01]  /*3d40*/  FADD.FTZ R125, R55, 1 ;  /* 0x3f800000377d7421 */ /* 0x002fe20000010000 */
[----:B--2---:R-:W-:-:S03]  /*3d50*/  FMUL.FTZ R123, R67, R49 ;  /* 0x00000031437b7220 */ /* 0x004fc60000410000 */
[----:B------:R0:W1:Y:S01]  /*3d60*/  MUFU.RCP R55, R125 ;  /* 0x0000007d00377308 */ /* 0x0000620000001000 */
[----:B------:R-:W-:Y:S01]  /*3d70*/  FMUL.FTZ R124, R73, R124 ;  /* 0x0000007c497c7220 */ /* 0x000fe20000410000 */
[----:B---3--:R-:W-:-:S03]  /*3d80*/  FADD.FTZ R73, -R46, 1 ;  /* 0x3f8000002e497421 */ /* 0x008fc60000010100 */
[----:B------:R-:W-:Y:S01]  /*3d90*/  FMUL.FTZ R36, R124, R35 ;  /* 0x000000237c247220 */ /* 0x000fe20000410000 */
[----:B------:R-:W-:Y:S01]  /*3da0*/  FFMA.FTZ R124, R25, R122, RZ ;  /* 0x0000007a197c7223 */ /* 0x000fe200000100ff */
[----:B------:R-:W-:Y:S01]  /*3db0*/  FFMA.FTZ R43, R43, R73, 1 ;  /* 0x3f8000002b2b7423 */ /* 0x000fe20000010049 */
[----:B------:R-:W-:Y:S01]  /*3dc0*/  SHF.L.U32 R73, R57, 0x10, RZ ;  /* 0x0000001039497819 */ /* 0x000fe200000006ff */
[----:B0-----:R-:W-:-:S04]  /*3dd0*/  FADD.FTZ R125, RZ, R122 ;  /* 0x0000007aff7d7221 */ /* 0x001fc80000010000 */
[----:B------:R-:W-:Y:S01]  /*3de0*/  FMUL.FTZ R73, R73, R46 ;  /* 0x0000002e49497220 */ /* 0x000fe20000410000 */
[----:B------:R-:W-:Y:S01]  /*3df0*/  SHF.L.U32 R46, R95, 0x10, RZ ;  /* 0x000000105f2e7819 */ /* 0x000fe200000006ff */
[----:B------:R-:W-:Y:S02]  /*3e00*/  FADD.FTZ R125, R125, R72 ;  /* 0x000000487d7d7221 */ /* 0x000fe40000010000 */
[----:B------:R-:W-:Y:S01]  /*3e10*/  FMUL.FTZ R35, R73, R43 ;  /* 0x0000002b49237220 */ /* 0x000fe20000410000 */
[----:B------:R-:W-:Y:S01]  /*3e20*/  SHF.L.U32 R43, R58, 0x10, RZ ;  /* 0x000000103a2b7819 */ /* 0x000fe200000006ff */
[----:B-1----:R-:W-:Y:S01]  /*3e30*/  FMUL.FTZ R46, R46, R55 ;  /* 0x000000372e2e7220 */ /* 0x002fe20000410000 */
[----:B------:R-:W-:Y:S01]  /*3e40*/  FADD.FTZ R55, -R55, 1 ;  /* 0x3f80000037377421 */ /* 0x000fe20000010100 */
[----:B------:R-:W-:Y:S02]  /*3e50*/  FADD.FTZ R125, R125, R54 ;  /* 0x000000367d7d7221 */ /* 0x000fe40000010000 */
[----:B------:R-:W-:Y:S01]  /*3e60*/  FADD.FTZ R43, -R68, R43 ;  /* 0x0000002b442b7221 */ /* 0x000fe20000010100 */
[----:B------:R-:W-:-:S03]  /*3e70*/  FFMA.FTZ R55, R34, R55, 1 ;  /* 0x3f80000022377423 */ /* 0x000fc60000010037 */
[----:B------:R-:W-:Y:S01]  /*3e80*/  FMUL.FTZ R43, R43, R112 ;  /* 0x000000702b2b7220 */ /* 0x000fe20000410000 */
[----:B------:R-:W-:Y:S01]  /*3e90*/  FMUL.FTZ R34, R46, R55 ;  /* 0x000000372e227220 */ /* 0x000fe20000410000 */
[C---:B------:R-:W-:Y:S01]  /*3ea0*/  FMUL.FTZ R46, R66.reuse, R122 ;  /* 0x0000007a422e7220 */ /* 0x040fe20000410000 */
[-C--:B------:R-:W-:Y:S01]  /*3eb0*/  FFMA.FTZ R122, R113, R72.reuse, R124 ;  /* 0x00000048717a7223 */ /* 0x080fe2000001007c */
[----:B------:R-:W-:Y:S01]  /*3ec0*/  FMUL.FTZ R72, R66, R72 ;  /* 0x0000004842487220 */ /* 0x000fe20000410000 */
[----:B------:R-:W-:Y:S01]  /*3ed0*/  SHF.L.U32 R124, R59, 0x10, RZ ;  /* 0x000000103b7c7819 */ /* 0x000fe200000006ff */
[----:B------:R-:W-:Y:S01]  /*3ee0*/  FFMA.FTZ R73, R25, R46, RZ ;  /* 0x0000002e19497223 */ /* 0x000fe200000100ff */
[----:B------:R-:W-:-:S03]  /*3ef0*/  FADD.FTZ R46, RZ, R46 ;  /* 0x0000002eff2e7221 */ /* 0x000fc60000010000 */
[----:B------:R-:W-:Y:S01]  /*3f00*/  FFMA.FTZ R73, R24, R123, R73 ;  /* 0x0000007b18497223 */ /* 0x000fe20000010049 */
[----:B------:R-:W-:Y:S01]  /*3f10*/  FADD.FTZ R123, R123, R46 ;  /* 0x0000002e7b7b7221 */ /* 0x000fe20000010000 */
[----:B------:R-:W-:Y:S02]  /*3f20*/  FFMA.FTZ R46, R66, R43, R64 ;  /* 0x0000002b422e7223 */ /* 0x000fe40000010040 */
[----:B------:R-:W-:Y:S01]  /*3f30*/  FFMA.FTZ R113, R113, R72, R73 ;  /* 0x0000004871717223 */ /* 0x000fe20000010049 */
[----:B------:R-:W-:Y:S01]  /*3f40*/  FADD.FTZ R123, R123, R72 ;  /* 0x000000487b7b7221 */ /* 0x000fe20000010000 */
[----:B------:R-:W-:-:S06]  /*3f50*/  FMUL.FTZ R55, R46, -1.4426950216293334961 ;  /* 0xbfb8aa3b2e377820 */ /* 0x000fcc0000410000 */
[----:B------:R-:W0:Y:S02]  /*3f60*/  MUFU.EX2 R55, R55 ;  /* 0x0000003700377308 */ /* 0x000e240000000800 */
[----:B0-----:R-:W-:-:S06]  /*3f70*/  FADD.FTZ R55, R55, 1 ;  /* 0x3f80000037377421 */ /* 0x001fcc0000010000 */
[----:B------:R-:W0:Y:S02]  /*3f80*/  MUFU.RCP R55, R55 ;  /* 0x0000003700377308 */ /* 0x000e240000001000 */
[----:B0-----:R-:W-:Y:S01]  /*3f90*/  FMUL.FTZ R25, R124, R55 ;  /* 0x000000377c197220 */ /* 0x001fe20000410000 */
[----:B------:R-:W-:Y:S01]  /*3fa0*/  FADD.FTZ R73, -R55, 1 ;  /* 0x3f80000037497421 */ /* 0x000fe20000010100 */
[----:B------:R-:W-:Y:S01]  /*3fb0*/  SHF.L.U32 R55, R92, 0x10, RZ ;  /* 0x000000105c377819 */ /* 0x000fe200000006ff */
[----:B------:R-:W-:Y:S01]  /*3fc0*/  FFMA.FTZ R124, R24, R49, RZ ;  /* 0x00000031187c7223 */ /* 0x000fe200000100ff */
[----:B------:R-:W-:Y:S01]  /*3fd0*/  FADD.FTZ R24, RZ, R49 ;  /* 0x00000031ff187221 */ /* 0x000fe20000010000 */
[----:B------:R-:W-:Y:S02]  /*3fe0*/  FFMA.FTZ R46, R46, R73, 1 ;  /* 0x3f8000002e2e7423 */ /* 0x000fe40000010049 */
[----:B------:R-:W-:Y:S01]  /*3ff0*/  FADD.FTZ R55, -R68, R55 ;  /* 0x0000003744377221 */ /* 0x000fe20000010100 */
[----:B------:R-:W-:Y:S01]  /*4000*/  FADD.FTZ R73, R24, R91 ;  /* 0x0000005b18497221 */ /* 0x000fe20000010000 */
[----:B------:R-:W-:Y:S01]  /*4010*/  FMUL.FTZ R25, R25, R46 ;  /* 0x0000002e19197220 */ /* 0x000fe20000410000 */
[-C--:B------:R-:W-:Y:S01]  /*4020*/  FMUL.FTZ R24, R67, R91.reuse ;  /* 0x0000005b43187220 */ /* 0x080fe20000410000 */
[----:B------:R-:W-:Y:S01]  /*4030*/  FMUL.FTZ R46, R55, R112 ;  /* 0x00000070372e7220 */ /* 0x000fe20000410000 */
[----:B------:R-:W-:-:S02]  /*4040*/  FFMA.FTZ R49, R50, R91, R124 ;  /* 0x0000005b32317223 */ /* 0x000fc4000001007c */
[----:B------:R-:W-:Y:S01]  /*4050*/  FFMA.FTZ R91, R50, R24, R113 ;  /* 0x00000018325b7223 */ /* 0x000fe20000010071 */
[----:B------:R-:W-:Y:S01]  /*4060*/  FFMA.FTZ R55, R67, R46, R65 ;  /* 0x0000002e43377223 */ /* 0x000fe20000010041 */
[----:B------:R-:W-:Y:S01]  /*4070*/  SHF.L.U32 R113, R93, 0x10, RZ ;  /* 0x000000105d717819 */ /* 0x000fe200000006ff */
[----:B------:R-:W-:Y:S01]  /*4080*/  FADD.FTZ R123, R24, R123 ;  /* 0x0000007b187b7221 */ /* 0x000fe20000010000 */
[-C--:B------:R-:W-:Y:S01]  /*4090*/  FFMA.FTZ R24, R115, R54.reuse, R122 ;  /* 0x0000003673187223 */ /* 0x080fe2000001007a */
[----:B------:R-:W-:Y:S01]  /*40a0*/  FMUL.FTZ R72, R55, -1.4426950216293334961 ;  /* 0xbfb8aa3b37487820 */ /* 0x000fe20000410000 */
[----:B------:R-:W-:Y:S01]  /*40b0*/  FMUL.FTZ R54, R66, R54 ;  /* 0x0000003642367220 */ /* 0x000fe20000410000 */
[----:B------:R-:W-:Y:S01]  /*40c0*/  FFMA.FTZ R49, R48, R52, R49 ;  /* 0x0000003430317223 */ /* 0x000fe20000010031 */
[----:B------:R-:W-:Y:S02]  /*40d0*/  FFMA.FTZ R24, R51, R114, R24 ;  /* 0x0000007233187223 */ /* 0x000fe40000010018 */
[----:B------:R-:W-:Y:S01]  /*40e0*/  FFMA.FTZ R115, R115, R54, R91 ;  /* 0x0000003673737223 */ /* 0x000fe2000001005b */
[----:B------:R-:W0:Y:S01]  /*40f0*/  MUFU.EX2 R72, R72 ;  /* 0x0000004800487308 */ /* 0x000e220000000800 */
[----:B------:R-:W-:Y:S01]  /*4100*/  SHF.L.U32 R91, R61, 0x10, RZ ;  /* 0x000000103d5b7819 */ /* 0x000fe200000006ff */
[----:B------:R-:W-:Y:S01]  /*4110*/  FADD.FTZ R123, R123, R54 ;  /* 0x000000367b7b7221 */ /* 0x000fe20000010000 */
[----:B------:R-:W-:Y:S01]  /*4120*/  FFMA.FTZ R49, R120, R121, R49 ;  /* 0x0000007978317223 */ /* 0x000fe20000010031 */
[----:B------:R-:W-:-:S03]  /*4130*/  FFMA.FTZ R24, R41, R31, R24 ;  /* 0x0000001f29187223 */ /* 0x000fc60000010018 */
[----:B------:R-:W-:Y:S01]  /*4140*/  FFMA.FTZ R49, R32, R26, R49 ;  /* 0x0000001a20317223 */ /* 0x000fe20000010031 */
[----:B------:R-:W-:-:S03]  /*4150*/  FFMA.FTZ R24, R37, R27, R24 ;  /* 0x0000001b25187223 */ /* 0x000fc60000010018 */
[----:B------:R-:W-:Y:S01]  /*4160*/  FFMA.FTZ R49, R30, R40, R49 ;  /* 0x000000281e317223 */ /* 0x000fe20000010031 */
[----:B------:R-:W-:Y:S01]  /*4170*/  FFMA.FTZ R24, R33, R29, R24 ;  /* 0x0000001d21187223 */ /* 0x000fe20000010018 */
[----:B0-----:R-:W-:Y:S02]  /*4180*/  FADD.FTZ R72, R72, 1 ;  /* 0x3f80000048487421 */ /* 0x001fe40000010000 */
[----:B------:R-:W-:Y:S01]  /*4190*/  FFMA.FTZ R49, R28, R38, R49 ;  /* 0x000000261c317223 */ /* 0x000fe20000010031 */
[----:B------:R-:W-:-:S03]  /*41a0*/  FFMA.FTZ R24, R47, R39, R24 ;  /* 0x000000272f187223 */ /* 0x000fc60000010018 */
[----:B------:R-:W-:Y:S01]  /*41b0*/  FFMA.FTZ R49, R44, R36, R49 ;  /* 0x000000242c317223 */ /* 0x000fe20000010031 */
[----:B------:R-:W0:Y:S01]  /*41c0*/  MUFU.RCP R72, R72 ;  /* 0x0000004800487308 */ /* 0x000e220000001000 */
[----:B------:R-:W-:Y:S02]  /*41d0*/  FFMA.FTZ R24, R45, R35, R24 ;  /* 0x000000232d187223 */ /* 0x000fe40000010018 */
[----:B------:R-:W-:Y:S02]  /*41e0*/  FFMA.FTZ R49, R42, R34, R49 ;  /* 0x000000222a317223 */ /* 0x000fe40000010031 */
[----:B------:R-:W-:Y:S01]  /*41f0*/  FFMA.FTZ R24, R43, R25, R24 ;  /* 0x000000192b187223 */ /* 0x000fe20000010018 */
[----:B0-----:R-:W-:Y:S01]  /*4200*/  FMUL.FTZ R50, R113, R72 ;  /* 0x0000004871327220 */ /* 0x001fe20000410000 */
[----:B------:R-:W-:Y:S01]  /*4210*/  SHF.L.U32 R113, R60, 0x10, RZ ;  /* 0x000000103c717819 */ /* 0x000fe200000006ff */
[----:B------:R-:W-:-:S04]  /*4220*/  FADD.FTZ R124, -R72, 1 ;  /* 0x3f800000487c7421 */ /* 0x000fc80000010100 */
[----:B------:R-:W-:Y:S01]  /*4230*/  FADD.FTZ R113, -R68, R113 ;  /* 0x0000007144717221 */ /* 0x000fe20000010100 */
[----:B------:R-:W-:-:S03]  /*4240*/  FFMA.FTZ R55, R55, R124, 1 ;  /* 0x3f80000037377423 */ /* 0x000fc6000001007c */
[----:B------:R-:W-:Y:S01]  /*4250*/  FMUL.FTZ R113, R113, R112 ;  /* 0x0000007071717220 */ /* 0x000fe20000410000 */
[----:B------:R-:W-:-:S03]  /*4260*/  FMUL.FTZ R50, R50, R55 ;  /* 0x0000003732327220 */ /* 0x000fc60000410000 */
[----:B------:R-:W-:Y:S01]  /*4270*/  FFMA.FTZ R55, R66, R113, R64 ;  /* 0x0000007142377223 */ /* 0x000fe20000010040 */
[----:B------:R-:W-:-:S03]  /*4280*/  FFMA.FTZ R49, R46, R50, R49 ;  /* 0x000000322e317223 */ /* 0x000fc60000010031 */
[----:B------:R-:W-:-:S06]  /*4290*/  FMUL.FTZ R124, R55, -1.4426950216293334961 ;  /* 0xbfb8aa3b377c7820 */ /* 0x000fcc0000410000 */
[----:B------:R-:W0:Y:S02]  /*42a0*/  MUFU.EX2 R124, R124 ;  /* 0x0000007c007c7308 */ /* 0x000e240000000800 */
[----:B0-----:R-:W-:Y:S01]  /*42b0*/  FADD.FTZ R72, R124, 1 ;  /* 0x3f8000007c487421 */ /* 0x001fe20000010000 */
[----:B------:R-:W-:Y:S01]  /*42c0*/  FADD.FTZ R124, R73, R52 ;  /* 0x00000034497c7221 */ /* 0x000fe20000010000 */
[----:B------:R-:W-:-:S04]  /*42d0*/  FMUL.FTZ R52, R67, R52 ;  /* 0x0000003443347220 */ /* 0x000fc80000410000 */
[----:B------:R-:W0:Y:S01]  /*42e0*/  MUFU.RCP R72, R72 ;  /* 0x0000004800487308 */ /* 0x000e220000001000 */
[----:B------:R-:W-:Y:S01]  /*42f0*/  FFMA.FTZ R115, R48, R52, R115 ;  /* 0x0000003430737223 */ /* 0x000fe20000010073 */
[----:B------:R-:W-:Y:S01]  /*4300*/  SHF.L.U32 R48, R80, 0x10, RZ ;  /* 0x0000001050307819 */ /* 0x000fe200000006ff */
[----:B------:R-:W-:Y:S01]  /*4310*/  FADD.FTZ R123, R52, R123 ;  /* 0x0000007b347b7221 */ /* 0x000fe20000010000 */
[----:B0-----:R-:W-:Y:S01]  /*4320*/  FADD.FTZ R122, -R72, 1 ;  /* 0x3f800000487a7421 */ /* 0x001fe20000010100 */
[----:B------:R-:W-:-:S03]  /*4330*/  FMUL.FTZ R91, R91, R72 ;  /* 0x000000485b5b7220 */ /* 0x000fc60000410000 */
[----:B------:R-:W-:Y:S01]  /*4340*/  FFMA.FTZ R122, R55, R122, 1 ;  /* 0x3f800000377a7423 */ /* 0x000fe2000001007a */
[----:B------:R-:W-:-:S03]  /*4350*/  SHF.L.U32 R55, R69, 0x10, RZ ;  /* 0x0000001045377819 */ /* 0x000fc600000006ff */
[----:B------:R-:W-:Y:S02]  /*4360*/  FMUL.FTZ R91, R91, R122 ;  /* 0x0000007a5b5b7220 */ /* 0x000fe40000410000 */
[----:B------:R-:W-:Y:S02]  /*4370*/  FADD.FTZ R55, -R68, R55 ;  /* 0x0000003744377221 */ /* 0x000fe40000010100 */
[----:B------:R-:W-:Y:S02]  /*4380*/  FFMA.FTZ R24, R113, R91, R24 ;  /* 0x0000005b71187223 */ /* 0x000fe40000010018 */
[----:B------:R-:W-:-:S04]  /*4390*/  FMUL.FTZ R72, R55, R112 ;  /* 0x0000007037487220 */ /* 0x000fc80000410000 */
        /* <DEDUP_REMOVED lines=22> */
[----:B------:R-:W-:Y:S01]  /*4500*/  SHF.L.U32 R51, R63, 0x10, RZ ;  /* 0x000000103f337819 */ /* 0x000fe200000006ff */
[----:B------:R-:W-:Y:S01]  /*4510*/  FADD.FTZ R123, R123, R114 ;  /* 0x000000727b7b7221 */ /* 0x000fe20000010000 */
[----:B------:R-:W-:Y:S01]  /*4520*/  FMUL.FTZ R31, R66, R31 ;  /* 0x0000001f421f7220 */ /* 0x000fe20000410000 */
[----:B------:R-:W-:Y:S01]  /*4530*/  FADD.FTZ R52, R52, R27 ;  /* 0x0000001b34347221 */ /* 0x000fe20000010000 */
[----:B------:R-:W-:-:S03]  /*4540*/  FMUL.FTZ R27, R66, R27 ;  /* 0x0000001b421b7220 */ /* 0x000fc60000410000 */
[----:B------:R-:W-:Y:S01]  /*4550*/  FADD.FTZ R52, R52, R29 ;  /* 0x0000001d34347221 */ /* 0x000fe20000010000 */
[----:B------:R-:W-:-:S03]  /*4560*/  FMUL.FTZ R29, R66, R29 ;  /* 0x0000001d421d7220 */ /* 0x000fc60000410000 */
[----:B------:R-:W-:Y:S01]  /*4570*/  FADD.FTZ R52, R52, R39 ;  /* 0x0000002734347221 */ /* 0x000fe20000010000 */
[----:B------:R-:W-:-:S03]  /*4580*/  FMUL.FTZ R39, R66, R39 ;  /* 0x0000002742277220 */ /* 0x000fc60000410000 */
[----:B------:R-:W-:Y:S01]  /*4590*/  FADD.FTZ R52, R52, R35 ;  /* 0x0000002334347221 */ /* 0x000fe20000010000 */
[----:B0-----:R-:W-:Y:S01]  /*45a0*/  FADD.FTZ R115, -R55, 1 ;  /* 0x3f80000037737421 */ /* 0x001fe20000010100 */
[----:B------:R-:W-:Y:S01]  /*45b0*/  FMUL.FTZ R51, R51, R55 ;  /* 0x0000003733337220 */ /* 0x000fe20000410000 */
[----:B------:R-:W-:Y:S01]  /*45c0*/  FMUL.FTZ R35, R66, R35 ;  /* 0x0000002342237220 */ /* 0x000fe20000410000 */
[----:B------:R-:W-:Y:S01]  /*45d0*/  FADD.FTZ R52, R52, R25 ;  /* 0x0000001934347221 */ /* 0x000fe20000010000 */
[----:B------:R-:W-:Y:S01]  /*45e0*/  FFMA.FTZ R54, R54, R115, 1 ;  /* 0x3f80000036367423 */ /* 0x000fe20000010073 */
[----:B------:R-:W-:Y:S01]  /*45f0*/  SHF.L.U32 R115, R81, 0x10, RZ ;  /* 0x0000001051737819 */ /* 0x000fe200000006ff */
[----:B------:R-:W-:Y:S01]  /*4600*/  FMUL.FTZ R25, R66, R25 ;  /* 0x0000001942197220 */ /* 0x000fe20000410000 */
[----:B------:R-:W-:Y:S01]  /*4610*/  FADD.FTZ R52, R52, R91 ;  /* 0x0000005b34347221 */ /* 0x000fe20000010000 */
[----:B------:R-:W-:Y:S01]  /*4620*/  FMUL.FTZ R55, R51, R54 ;  /* 0x0000003633377220 */ /* 0x000fe20000410000 */
[----:B------:R-:W-:Y:S01]  /*4630*/  FADD.FTZ R51, R124, R121 ;  /* 0x000000797c337221 */ /* 0x000fe20000010000 */
[----:B------:R-:W-:Y:S01]  /*4640*/  FADD.FTZ R115, -R68, R115 ;  /* 0x0000007344737221 */ /* 0x000fe20000010100 */
[----:B------:R-:W-:Y:S01]  /*4650*/  FMUL.FTZ R121, R67, R121 ;  /* 0x0000007943797220 */ /* 0x000fe20000410000 */
[----:B------:R-:W-:Y:S01]  /*4660*/  FFMA.FTZ R24, R73, R55, R24 ;  /* 0x0000003749187223 */ /* 0x000fe20000010018 */
[----:B------:R-:W-:Y:S01]  /*4670*/  FADD.FTZ R51, R51, R26 ;  /* 0x0000001a33337221 */ /* 0x000fe20000010000 */
[----:B------:R-:W-:Y:S01]  /*4680*/  FMUL.FTZ R54, R115, R112 ;  /* 0x0000007073367220 */ /* 0x000fe20000410000 */
[----:B------:R-:W-:Y:S01]  /*4690*/  FFMA.FTZ R120, R120, R121, R122 ;  /* 0x0000007978787223 */ /* 0x000fe2000001007a */
[----:B------:R-:W-:Y:S01]  /*46a0*/  SHF.L.U32 R122, R82, 0x10, RZ ;  /* 0x00000010527a7819 */ /* 0x000fe200000006ff */
[----:B------:R-:W-:Y:S01]  /*46b0*/  FADD.FTZ R123, R121, R123 ;  /* 0x0000007b797b7221 */ /* 0x000fe20000010000 */
[----:B------:R-:W-:Y:S01]  /*46c0*/  FFMA.FTZ R114, R67, R54, R65 ;  /* 0x0000003643727223 */ /* 0x000fe20000010041 */
[----:B------:R-:W-:Y:S01]  /*46d0*/  FFMA.FTZ R41, R41, R31, R120 ;  /* 0x0000001f29297223 */ /* 0x000fe20000010078 */
[----:B------:R-:W-:Y:S01]  /*46e0*/  FMUL.FTZ R26, R67, R26 ;  /* 0x0000001a431a7220 */ /* 0x000fe20000410000 */
[----:B------:R-:W-:Y:S01]  /*46f0*/  FADD.FTZ R123, R123, R31 ;  /* 0x0000001f7b7b7221 */ /* 0x000fe20000010000 */
[----:B------:R-:W-:Y:S01]  /*4700*/  FMUL.FTZ R125, R114, -1.4426950216293334961 ;  /* 0xbfb8aa3b727d7820 */ /* 0x000fe20000410000 */
[----:B------:R-:W-:Y:S01]  /*4710*/  FADD.FTZ R51, R51, R40 ;  /* 0x0000002833337221 */ /* 0x000fe20000010000 */
[----:B------:R-:W-:Y:S01]  /*4720*/  FFMA.FTZ R32, R32, R26, R41 ;  /* 0x0000001a20207223 */ /* 0x000fe20000010029 */
[----:B------:R-:W-:Y:S01]  /*4730*/  SHF.L.U32 R41, R84, 0x10, RZ ;  /* 0x0000001054297819 */ /* 0x000fe200000006ff */
[----:B------:R-:W-:Y:S01]  /*4740*/  FADD.FTZ R123, R26, R123 ;  /* 0x0000007b1a7b7221 */ /* 0x000fe20000010000 */
[----:B------:R-:W-:Y:S01]  /*4750*/  FMUL.FTZ R40, R67, R40 ;  /* 0x0000002843287220 */ /* 0x000fe20000410000 */
[----:B------:R-:W0:Y:S01]  /*4760*/  MUFU.EX2 R125, R125 ;  /* 0x0000007d007d7308 */ /* 0x000e220000000800 */
[----:B------:R-:W-:Y:S01]  /*4770*/  FFMA.FTZ R37, R37, R27, R32 ;  /* 0x0000001b25257223 */ /* 0x000fe20000010020 */
[----:B------:R-:W-:Y:S01]  /*4780*/  FADD.FTZ R123, R123, R27 ;  /* 0x0000001b7b7b7221 */ /* 0x000fe20000010000 */
[----:B------:R-:W-:Y:S01]  /*4790*/  FADD.FTZ R51, R51, R38 ;  /* 0x0000002633337221 */ /* 0x000fe20000010000 */
[----:B------:R-:W-:Y:S01]  /*47a0*/  FMUL.FTZ R38, R67, R38 ;  /* 0x0000002643267220 */ /* 0x000fe20000410000 */
[----:B------:R-:W-:Y:S01]  /*47b0*/  FFMA.FTZ R30, R30, R40, R37 ;  /* 0x000000281e1e7223 */ /* 0x000fe20000010025 */
[----:B------:R-:W-:Y:S01]  /*47c0*/  SHF.L.U32 R37, R86, 0x10, RZ ;  /* 0x0000001056257819 */ /* 0x000fe200000006ff */
[----:B------:R-:W-:Y:S01]  /*47d0*/  FADD.FTZ R123, R40, R123 ;  /* 0x0000007b287b7221 */ /* 0x000fe20000010000 */
[----:B------:R-:W-:Y:S01]  /*47e0*/  FADD.FTZ R51, R51, R36 ;  /* 0x0000002433337221 */ /* 0x000fe20000010000 */
[----:B------:R-:W-:Y:S01]  /*47f0*/  FFMA.FTZ R33, R33, R29, R30 ;  /* 0x0000001d21217223 */ /* 0x000fe2000001001e */
[----:B------:R-:W-:Y:S01]  /*4800*/  FMUL.FTZ R36, R67, R36 ;  /* 0x0000002443247220 */ /* 0x000fe20000410000 */
[----:B------:R-:W-:Y:S01]  /*4810*/  FADD.FTZ R123, R123, R29 ;  /* 0x0000001d7b7b7221 */ /* 0x000fe20000010000 */
[----:B------:R-:W-:Y:S01]  /*4820*/  FADD.FTZ R51, R51, R34 ;  /* 0x0000002233337221 */ /* 0x000fe20000010000 */
[----:B------:R-:W-:Y:S01]  /*4830*/  FFMA.FTZ R28, R28, R38, R33 ;  /* 0x000000261c1c7223 */ /* 0x000fe20000010021 */
[----:B0-----:R-:W-:Y:S01]  /*4840*/  FADD.FTZ R115, R125, 1 ;  /* 0x3f8000007d737421 */ /* 0x001fe20000010000 */
[----:B------:R-:W-:Y:S01]  /*4850*/  SHF.L.U32 R125, R70, 0x10, RZ ;  /* 0x00000010467d7819 */ /* 0x000fe200000006ff */
[----:B------:R-:W-:Y:S01]  /*4860*/  FADD.FTZ R123, R38, R123 ;  /* 0x0000007b267b7221 */ /* 0x000fe20000010000 */
[----:B------:R-:W-:Y:S01]  /*4870*/  SHF.L.U32 R33, R88, 0x10, RZ ;  /* 0x0000001058217819 */ /* 0x000fe200000006ff */
[----:B------:R-:W-:Y:S01]  /*4880*/  FFMA.FTZ R47, R47, R39, R28 ;  /* 0x000000272f2f7223 */ /* 0x000fe2000001001c */
[----:B------:R-:W-:Y:S01]  /*4890*/  FADD.FTZ R51, R51, R50 ;  /* 0x0000003233337221 */ /* 0x000fe20000010000 */
[----:B------:R-:W0:Y:S01]  /*48a0*/  MUFU.RCP R115, R115 ;  /* 0x0000007300737308 */ /* 0x000e220000001000 */
[----:B------:R-:W-:Y:S01]  /*48b0*/  FADD.FTZ R125, -R68, R125 ;  /* 0x0000007d447d7221 */ /* 0x000fe20000010100 */
[----:B------:R-:W-:Y:S01]  /*48c0*/  FADD.FTZ R123, R123, R39 ;  /* 0x000000277b7b7221 */ /* 0x000fe20000010000 */
[----:B------:R-:W-:Y:S01]  /*48d0*/  FFMA.FTZ R44, R44, R36, R47 ;  /* 0x000000242c2c7223 */ /* 0x000fe2000001002f */
[----:B------:R-:W-:Y:S01]  /*48e0*/  FADD.FTZ R51, R51, R48 ;  /* 0x0000003033337221 */ /* 0x000fe20000010000 */
[----:B------:R-:W-:Y:S01]  /*48f0*/  SHF.L.U32 R47, R90, 0x10, RZ ;  /* 0x000000105a2f7819 */ /* 0x000fe200000006ff */
[----:B------:R-:W-:Y:S01]  /*4900*/  FADD.FTZ R36, R36, R123 ;  /* 0x0000007b24247221 */ /* 0x000fe20000010000 */
[----:B------:R-:W-:Y:S01]  /*4910*/  FFMA.FTZ R44, R45, R35, R44 ;  /* 0x000000232d2c7223 */ /* 0x000fe2000001002c */
[----:B------:R-:W-:-:S02]  /*4920*/  FMUL.FTZ R45, R67, R34 ;  /* 0x00000022432d7220 */ /* 0x000fc40000410000 */
[----:B------:R-:W-:Y:S01]  /*4930*/  FADD.FTZ R36, R36, R35 ;  /* 0x0000002324247221 */ /* 0x000fe20000010000 */
[----:B------:R-:W-:Y:S01]  /*4940*/  FMUL.FTZ R35, R67, R50 ;  /* 0x0000003243237220 */ /* 0x000fe20000410000 */
[----:B------:R-:W-:Y:S02]  /*4950*/  FFMA.FTZ R44, R42, R45, R44 ;  /* 0x0000002d2a2c7223 */ /* 0x000fe4000001002c */
[----:B------:R-:W-:Y:S02]  /*4960*/  FADD.FTZ R36, R45, R36 ;  /* 0x000000242d247221 */ /* 0x000fe40000010000 */
[----:B------:R-:W-:Y:S01]  /*4970*/  FFMA.FTZ R44, R43, R25, R44 ;  /* 0x000000192b2c7223 */ /* 0x000fe2000001002c */
[----:B0-----:R-:W-:Y:S01]  /*4980*/  FMUL.FTZ R122, R122, R115 ;  /* 0x000000737a7a7220 */ /* 0x001fe20000410000 */
[----:B------:R-:W-:Y:S01]  /*4990*/  FADD.FTZ R124, -R115, 1 ;  /* 0x3f800000737c7421 */ /* 0x000fe20000010100 */
[----:B------:R-:W-:Y:S01]  /*49a0*/  FMUL.FTZ R115, R125, R112 ;  /* 0x000000707d737220 */ /* 0x000fe20000410000 */
[----:B------:R-:W-:Y:S01]  /*49b0*/  SHF.L.U32 R125, R71, 0x10, RZ ;  /* 0x00000010477d7819 */ /* 0x000fe200000006ff */
[----:B------:R-:W-:Y:S01]  /*49c0*/  FADD.FTZ R36, R36, R25 ;  /* 0x0000001924247221 */ /* 0x000fe20000010000 */
[----:B------:R-:W-:Y:S01]  /*49d0*/  FFMA.FTZ R114, R114, R124, 1 ;  /* 0x3f80000072727423 */ /* 0x000fe2000001007c */
[----:B------:R-:W-:Y:S01]  /*49e0*/  FFMA.FTZ R121, R66, R115, R64 ;  /* 0x0000007342797223 */ /* 0x000fe20000010040 */
[----:B------:R-:W-:Y:S01]  /*49f0*/  FFMA.FTZ R44, R46, R35, R44 ;  /* 0x000000232e2c7223 */ /* 0x000fe2000001002c */
[----:B------:R-:W-:Y:S01]  /*4a00*/  FMUL.FTZ R25, R66, R91 ;  /* 0x0000005b42197220 */ /* 0x000fe20000410000 */
[----:B------:R-:W-:Y:S01]  /*4a10*/  FMUL.FTZ R114, R122, R114 ;  /* 0x000000727a727220 */ /* 0x000fe20000410000 */
[----:B------:R-:W-:Y:S01]  /*4a20*/  FMUL.FTZ R124, R121, -1.4426950216293334961 ;  /* 0xbfb8aa3b797c7820 */ /* 0x000fe20000410000 */
[----:B------:R-:W-:Y:S01]  /*4a30*/  FADD.FTZ R36, R35, R36 ;  /* 0x0000002423247221 */ /* 0x000fe20000010000 */
[----:B------:R-:W-:Y:S01]  /*4a40*/  FFMA.FTZ R44, R113, R25, R44 ;  /* 0x00000019712c7223 */ /* 0x000fe2000001002c */
[----:B------:R-:W-:Y:S01]  /*4a50*/  FMUL.FTZ R35, R67, R48 ;  /* 0x0000003043237220 */ /* 0x000fe20000410000 */
[-C--:B------:R-:W-:Y:S01]  /*4a60*/  FFMA.FTZ R49, R54, R114.reuse, R49 ;  /* 0x0000007236317223 */ /* 0x080fe20000010031 */
[----:B------:R-:W-:Y:S01]  /*4a70*/  FADD.FTZ R36, R36, R25 ;  /* 0x0000001924247221 */ /* 0x000fe20000010000 */
[----:B------:R-:W0:Y:S01]  /*4a80*/  MUFU.EX2 R124, R124 ;  /* 0x0000007c007c7308 */ /* 0x000e220000000800 */
[----:B------:R-:W-:Y:S01]  /*4a90*/  FFMA.FTZ R44, R72, R35, R44 ;  /* 0x00000023482c7223 */ /* 0x000fe2000001002c */
[----:B------:R-:W-:Y:S01]  /*4aa0*/  FMUL.FTZ R25, R66, R55 ;  /* 0x0000003742197220 */ /* 0x000fe20000410000 */
[----:B------:R-:W-:Y:S01]  /*4ab0*/  FADD.FTZ R36, R35, R36 ;  /* 0x0000002423247221 */ /* 0x000fe20000010000 */
[----:B------:R-:W-:Y:S01]  /*4ac0*/  FMUL.FTZ R35, R67, R114 ;  /* 0x0000007243237220 */ /* 0x000fe20000410000 */
[----:B------:R-:W-:Y:S01]  /*4ad0*/  FADD.FTZ R114, R51, R114 ;  /* 0x0000007233727221 */ /* 0x000fe20000010000 */
[----:B------:R-:W-:Y:S01]  /*4ae0*/  FFMA.FTZ R44, R73, R25, R44 ;  /* 0x00000019492c7223 */ /* 0x000fe2000001002c */
[----:B------:R-:W-:Y:S01]  /*4af0*/  FADD.FTZ R36, R36, R25 ;  /* 0x0000001924247221 */ /* 0x000fe20000010000 */
[----:B------:R-:W-:-:S02]  /*4b00*/  FADD.FTZ R55, R52, R55 ;  /* 0x0000003734377221 */ /* 0x000fc40000010000 */
[----:B------:R-:W-:Y:S01]  /*4b10*/  FFMA.FTZ R44, R54, R35, R44 ;  /* 0x00000023362c7223 */ /* 0x000fe2000001002c */
[----:B------:R-:W-:Y:S01]  /*4b20*/  FADD.FTZ R36, R35, R36 ;  /* 0x0000002423247221 */ /* 0x000fe20000010000 */
[----:B0-----:R-:W-:-:S06]  /*4b30*/  FADD.FTZ R122, R124, 1 ;  /* 0x3f8000007c7a7421 */ /* 0x001fcc0000010000 */
[----:B------:R-:W0:Y:S02]  /*4b40*/  MUFU.RCP R122, R122 ;  /* 0x0000007a007a7308 */ /* 0x000e240000001000 */
[----:B0-----:R-:W-:Y:S01]  /*4b50*/  FMUL.FTZ R120, R125, R122 ;  /* 0x0000007a7d787220 */ /* 0x001fe20000410000 */
[----:B------:R-:W-:-:S04]  /*4b60*/  FADD.FTZ R125, -R122, 1 ;  /* 0x3f8000007a7d7421 */ /* 0x000fc80000010100 */
[----:B------:R-:W-:Y:S01]  /*4b70*/  FFMA.FTZ R125, R121, R125, 1 ;  /* 0x3f800000797d7423 */ /* 0x000fe2000001007d */
[----:B------:R-:W-:-:S03]  /*4b80*/  SHF.L.U32 R121, R83, 0x10, RZ ;  /* 0x0000001053797819 */ /* 0x000fc600000006ff */
[----:B------:R-:W-:Y:S02]  /*4b90*/  FMUL.FTZ R120, R120, R125 ;  /* 0x0000007d78787220 */ /* 0x000fe40000410000 */
[----:B------:R-:W-:Y:S02]  /*4ba0*/  FADD.FTZ R121, -R68, R121 ;  /* 0x0000007944797221 */ /* 0x000fe40000010100 */
[-C--:B------:R-:W-:Y:S01]  /*4bb0*/  FMUL.FTZ R25, R66, R120.reuse ;  /* 0x0000007842197220 */ /* 0x080fe20000410000 */
[----:B------:R-:W-:Y:S01]  /*4bc0*/  FFMA.FTZ R24, R115, R120, R24 ;  /* 0x0000007873187223 */ /* 0x000fe20000010018 */
[----:B------:R-:W-:Y:S01]  /*4bd0*/  FMUL.FTZ R122, R121, R112 ;  /* 0x00000070797a7220 */ /* 0x000fe20000410000 */
[----:B------:R-:W-:Y:S01]  /*4be0*/  FADD.FTZ R55, R55, R120 ;  /* 0x0000007837377221 */ /* 0x000fe20000010000 */
[----:B------:R-:W-:Y:S01]  /*4bf0*/  FFMA.FTZ R44, R115, R25, R44 ;  /* 0x00000019732c7223 */ /* 0x000fe2000001002c */
[----:B------:R-:W-:Y:S01]  /*4c00*/  FADD.FTZ R36, R36, R25 ;  /* 0x0000001924247221 */ /* 0x000fe20000010000 */
        /* <DEDUP_REMOVED lines=9> */
[----:B------:R-:W-:Y:S01]  /*4ca0*/  FMUL.FTZ R31, R41, R125 ;  /* 0x0000007d291f7220 */ /* 0x000fe20000410000 */
[----:B------:R-:W-:Y:S01]  /*4cb0*/  SHF.L.U32 R125, R75, 0x10, RZ ;  /* 0x000000104b7d7819 */ /* 0x000fe200000006ff */
        /* <DEDUP_REMOVED lines=90> */
[----:B------:R-:W-:Y:S02]  /*5260*/  FMUL.FTZ R28, R121, R112 ;  /* 0x00000070791c7220 */ /* 0x000fe40000410000 */
        /* <DEDUP_REMOVED lines=9> */
[----:B------:R-:W-:-:S04]  /*5300*/  FFMA.FTZ R39, R39, R125, 1 ;  /* 0x3f80000027277423 */ /* 0x000fc8000001007d */
[----:B------:R-:W-:-:S04]  /*5310*/  FMUL.FTZ R39, R47, R39 ;  /* 0x000000272f277220 */ /* 0x000fc80000410000 */
[-C--:B------:R-:W-:Y:S01]  /*5320*/  FMUL.FTZ R31, R67, R39.reuse ;  /* 0x00000027431f7220 */ /* 0x080fe20000410000 */
[----:B------:R-:W-:-:S03]  /*5330*/  FFMA.FTZ R25, R28, R39, R49 ;  /* 0x000000271c197223 */ /* 0x000fc60000010031 */
[----:B------:R-:W-:Y:S01]  /*5340*/  FFMA.FTZ R36, R28, R31, R27 ;  /* 0x0000001f1c247223 */ /* 0x000fe2000001001b */
[----:B------:R-:W-:Y:S01]  /*5350*/  FADD.FTZ R31, R31, R26 ;  /* 0x0000001a1f1f7221 */ /* 0x000fe20000010000 */
[----:B------:R-:W-:Y:S01]  /*5360*/  FADD.FTZ R26, R55, R38 ;  /* 0x00000026371a7221 */ /* 0x000fe20000010000 */
[----:B------:R-:W-:-:S07]  /*5370*/  FADD.FTZ R27, R114, R39 ;  /* 0x00000027721b7221 */ /* 0x000fce0000010000 */
.L_x_56:
[----:B------:R-:W0:Y:S01]  /*5380*/  SHFL.DOWN PT, R28, R36, 0x1, 0x1f ;  /* 0x08201f00241c7f89 */ /* 0x000e2200000e0000 */
[C---:B------:R-:W-:Y:S01]  /*5390*/  ISETP.GT.AND P0, PT, R2.reuse, 0x1e, PT ;  /* 0x0000001e0200780c */ /* 0x040fe20003f04270 */
[----:B------:R-:W1:Y:S01]  /*53a0*/  S2UR UR8, SR_CgaCtaId ;  /* 0x00000000000879c3 */ /* 0x000e620000008800 */
[----:B------:R-:W-:Y:S01]  /*53b0*/  UMOV UR5, 0x400 ;  /* 0x0000040000057882 */ /* 0x000fe20000000000 */
[----:B------:R-:W2:Y:S01]  /*53c0*/  SHFL.DOWN PT, R29, R31, 0x1, 0x1f ;  /* 0x08201f001f1d7f89 */ /* 0x000ea200000e0000 */
[----:B------:R-:W-:Y:S01]  /*53d0*/  UIADD3 UR4, UPT, UPT, UR5, 0x90, URZ ;  /* 0x0000009005047890 */ /* 0x000fe2000fffe0ff */
[C---:B------:R-:W-:Y:S01]  /*53e0*/  ISETP.GT.AND P3, PT, R2.reuse, 0xf, PT ;  /* 0x0000000f0200780c */ /* 0x040fe20003f64270 */
[----:B------:R-:W-:Y:S01]  /*53f0*/  BSSY.RECONVERGENT B0, `(.L_x_57) ;  /* 0x0000028000007945 */ /* 0x000fe20003800200 */
[----:B------:R-:W3:Y:S01]  /*5400*/  S2R R52, SR_TID.X ;  /* 0x0000000000347919 */ /* 0x000ee20000002100 */
[----:B------:R-:W-:Y:S01]  /*5410*/  ISETP.GT.AND P2, PT, R2, 0x17, PT ;  /* 0x000000170200780c */ /* 0x000fe20003f44270 */
[----:B------:R-:W4:Y:S08]  /*5420*/  LDC R91, c[0x0][0x374] ;  /* 0x0000dd00ff5b7b82 */ /* 0x000f300000000800 */
[----:B------:R-:W5:Y:S01]  /*5430*/  LDC R113, c[0x0][0x370] ;  /* 0x0000dc00ff717b82 */ /* 0x000f620000000800 */
[----:B0-----:R-:W-:Y:S01]  /*5440*/  @!P0 FADD.FTZ R36, R28, R36 ;  /* 0x000000241c248221 */ /* 0x001fe20000010000 */
[----:B-1----:R-:W-:Y:S01]  /*5450*/  ULEA UR4, UR8, UR4, 0x18 ;  /* 0x0000000408047291 */ /* 0x002fe2000f8ec0ff */
[----:B--2---:R-:W-:-:S03]  /*5460*/  @!P0 FADD.FTZ R31, R29, R31 ;  /* 0x0000001f1d1f8221 */ /* 0x004fc60000010000 */
[----:B------:R-:W0:Y:S01]  /*5470*/  SHFL.DOWN PT, R28, R36, 0x2, 0x1f ;  /* 0x08401f00241c7f89 */ /* 0x000e2200000e0000 */
[----:B------:R-:W-:-:S03]  /*5480*/  ISETP.GT.AND P0, PT, R2, 0x1d, PT ;  /* 0x0000001d0200780c */ /* 0x000fc60003f04270 */
[----:B------:R-:W1:Y:S01]  /*5490*/  SHFL.DOWN PT, R29, R31, 0x2, 0x1f ;  /* 0x08401f001f1d7f89 */ /* 0x000e6200000e0000 */
[C---:B---3--:R-:W-:Y:S02]  /*54a0*/  LEA R114, R52.reuse, UR4, 0x4 ;  /* 0x0000000434727c11 */ /* 0x048fe4000f8e20ff */
[C---:B------:R-:W-:Y:S02]  /*54b0*/  ISETP.NE.AND P1, PT, R52.reuse, RZ, PT ;  /* 0x000000ff3400720c */ /* 0x040fe40003f25270 */
[----:B------:R-:W-:Y:S01]  /*54c0*/  ISETP.GT.U32.AND P4, PT, R52, 0x37, PT ;  /* 0x000000373400780c */ /* 0x000fe20003f84070 */
[----:B------:R-:W-:Y:S04]  /*54d0*/  STS.128 [R114], R24 ;  /* 0x0000001872007388 */ /* 0x000fe80000000c00 */
        /* <DEDUP_REMOVED lines=8> */
[----:B-----5:R-:W-:-:S03]  /*5560*/  ISETP.GE.U32.AND P0, PT, R113, 0x2, PT ;  /* 0x000000027100780c */ /* 0x020fc60003f06070 */
[----:B------:R-:W1:Y:S01]  /*5570*/  SHFL.DOWN PT, R29, R31, 0x8, 0x1f ;  /* 0x09001f001f1d7f89 */ /* 0x000e6200000e0000 */
[----:B0-----:R-:W-:Y:S01]  /*5580*/  FADD.FTZ R33, R36, R28 ;  /* 0x0000001c24217221 */ /* 0x001fe20000010000 */
[----:B-1----:R-:W-:-:S04]  /*5590*/  FADD.FTZ R30, R31, R29 ;  /* 0x0000001d1f1e7221 */ /* 0x002fc80000010000 */
[----:B------:R-:W-:Y:S02]  /*55a0*/  FSEL R72, R36, R33, P2 ;  /* 0x0000002124487208 */ /* 0x000fe40001000000 */
[----:B------:R-:W-:-:S03]  /*55b0*/  FSEL R73, R31, R30, P2 ;  /* 0x0000001e1f497208 */ /* 0x000fc60001000000 */
[----:B------:R0:W1:Y:S04]  /*55c0*/  SHFL.DOWN PT, R32, R72, 0x10, 0x1f ;  /* 0x0a001f0048207f89 */ /* 0x00006800000e0000 */
[----:B------:R0:W2:Y:S01]  /*55d0*/  SHFL.DOWN PT, R29, R73, 0x10, 0x1f ;  /* 0x0a001f00491d7f89 */ /* 0x0000a200000e0000 */
[----:B----4-:R-:W-:Y:S05]  /*55e0*/  @P3 BRA `(.L_x_58) ;  /* 0x0000000000203947 */ /* 0x010fea0003800000 */
[----:B------:R-:W-:Y:S01]  /*55f0*/  ISETP.NE.AND P2, PT, R2, RZ, PT ;  /* 0x000000ff0200720c */ /* 0x000fe20003f45270 */
[----:B01----:R-:W-:Y:S01]  /*5600*/  FADD.FTZ R72, R33, R32 ;  /* 0x0000002021487221 */ /* 0x003fe20000010000 */
[----:B--2---:R-:W-:-:S11]  /*5610*/  FADD.FTZ R73, R30, R29 ;  /* 0x0000001d1e497221 */ /* 0x004fd60000010000 */
[----:B------:R-:W-:Y:S01]  /*5620*/  VOTEU.ALL UP0, P2 ;  /* 0x0000000000ff7886 */ /* 0x000fe20001000000 */
[----:B------:R-:W-:-:S04]  /*5630*/  @!P2 SHF.R.U32.HI R28, RZ, 0x2, R52 ;  /* 0x00000002ff1ca819 */ /* 0x000fc80000011634 */
[----:B------:R-:W-:Y:S01]  /*5640*/  @!UP0 ULEA UR4, UR8, UR5, 0x18 ;  /* 0x0000000508048291 */ /* 0x000fe2000f8ec0ff */
[----:B------:R-:W-:-:S08]  /*5650*/  @!P2 LOP3.LUT R28, R28, 0xf8, RZ, 0xc0, !PT ;  /* 0x000000f81c1ca812 */ /* 0x000fd000078ec0ff */
[----:B------:R3:W-:Y:S03]  /*5660*/  @!P2 STS.64 [R28+UR4+0x10], R72 ;  /* 0x000010481c00a988 */ /* 0x0007e60008000a04 */
.L_x_58:
[----:B------:R-:W-:Y:S05]  /*5670*/  BSYNC.RECONVERGENT B0 ;  /* 0x0000000000007941 */ /* 0x000fea0003800200 */
.L_x_57:
[----:B------:R-:W-:Y:S06]  /*5680*/  BAR.SYNC.DEFER_BLOCKING 0x0 ;  /* 0x0000000000007b1d */ /* 0x000fec0000010000 */
[----:B------:R-:W-:Y:S04]  /*5690*/  BSSY.RECONVERGENT B0, `(.L_x_59) ;  /* 0x0000024000007945 */ /* 0x000fe80003800200 */
[----:B------:R-:W-:Y:S05]  /*56a0*/  @P1 BRA `(.L_x_60) ;  /* 0x0000000000881947 */ /* 0x000fea0003800000 */
[----:B------:R-:W-:-:S09]  /*56b0*/  ULEA UR4, UR8, UR5, 0x18 ;  /* 0x0000000508047291 */ /* 0x000fd2000f8ec0ff */
[----:B------:R-:W4:Y:S04]  /*56c0*/  LDS.64 R48, [UR4+0x18] ;  /* 0x00001804ff307984 */ /* 0x000f280008000a00 */
[----:B--23--:R-:W2:Y:S04]  /*56d0*/  LDS.128 R28, [UR4+0x20] ;  /* 0x00002004ff1c7984 */ /* 0x00cea80008000c00 */
[----:B-1----:R-:W1:Y:S04]  /*56e0*/  LDS.128 R32, [UR4+0x30] ;  /* 0x00003004ff207984 */ /* 0x002e680008000c00 */
[----:B------:R-:W3:Y:S04]  /*56f0*/  LDS.128 R36, [UR4+0x40] ;  /* 0x00004004ff247984 */ /* 0x000ee80008000c00 */
[----:B------:R-:W5:Y:S04]  /*5700*/  LDS.128 R40, [UR4+0x50] ;  /* 0x00005004ff287984 */ /* 0x000f680008000c00 */
[----:B------:R-:W0:Y:S01]  /*5710*/  LDS.128 R44, [UR4+0x60] ;  /* 0x00006004ff2c7984 */ /* 0x000e220008000c00 */
[----:B----4-:R-:W-:Y:S01]  /*5720*/  FADD.FTZ R51, R72, R48 ;  /* 0x0000003048337221 */ /* 0x010fe20000010000 */
[----:B------:R-:W-:-:S03]  /*5730*/  FADD.FTZ R54, R73, R49 ;  /* 0x0000003149367221 */ /* 0x000fc60000010000 */
[----:B--2---:R-:W-:Y:S01]  /*5740*/  FADD.FTZ R55, R51, R28 ;  /* 0x0000001c33377221 */ /* 0x004fe20000010000 */
[----:B------:R-:W-:Y:S01]  /*5750*/  FADD.FTZ R54, R54, R29 ;  /* 0x0000001d36367221 */ /* 0x000fe20000010000 */
[----:B------:R-:W2:Y:S02]  /*5760*/  LDS.128 R48, [UR4+0x70] ;  /* 0x00007004ff307984 */ /* 0x000ea40008000c00 */
[----:B------:R-:W-:Y:S01]  /*5770*/  FADD.FTZ R55, R55, R30 ;  /* 0x0000001e37377221 */ /* 0x000fe20000010000 */
[----:B------:R-:W-:-:S03]  /*5780*/  FADD.FTZ R54, R54, R31 ;  /* 0x0000001f36367221 */ /* 0x000fc60000010000 */
[----:B-1----:R-:W-:Y:S01]  /*5790*/  FADD.FTZ R55, R55, R32 ;  /* 0x0000002037377221 */ /* 0x002fe20000010000 */
[----:B------:R-:W-:-:S03]  /*57a0*/  FADD.FTZ R54, R54, R33 ;  /* 0x0000002136367221 */ /* 0x000fc60000010000 */
[----:B------:R-:W-:Y:S01]  /*57b0*/  FADD.FTZ R55, R55, R34 ;  /* 0x0000002237377221 */ /* 0x000fe20000010000 */
[----:B------:R-:W-:-:S03]  /*57c0*/  FADD.FTZ R54, R54, R35 ;  /* 0x0000002336367221 */ /* 0x000fc60000010000 */
[----:B---3--:R-:W-:Y:S01]  /*57d0*/  FADD.FTZ R55, R55, R36 ;  /* 0x0000002437377221 */ /* 0x008fe20000010000 */
[----:B------:R-:W-:-:S03]  /*57e0*/  FADD.FTZ R54, R54, R37 ;  /* 0x0000002536367221 */ /* 0x000fc60000010000 */
[----:B------:R-:W-:Y:S01]  /*57f0*/  FADD.FTZ R55, R55, R38 ;  /* 0x0000002637377221 */ /* 0x000fe20000010000 */
[----:B------:R-:W-:-:S03]  /*5800*/  FADD.FTZ R54, R54, R39 ;  /* 0x0000002736367221 */ /* 0x000fc60000010000 */
[----:B-----5:R-:W-:Y:S01]  /*5810*/  FADD.FTZ R55, R55, R40 ;  /* 0x0000002837377221 */ /* 0x020fe20000010000 */
[----:B------:R-:W-:-:S03]  /*5820*/  FADD.FTZ R54, R54, R41 ;  /* 0x0000002936367221 */ /* 0x000fc60000010000 */
[----:B------:R-:W-:Y:S01]  /*5830*/  FADD.FTZ R55, R55, R42 ;  /* 0x0000002a37377221 */ /* 0x000fe20000010000 */
[----:B------:R-:W-:-:S03]  /*5840*/  FADD.FTZ R54, R54, R43 ;  /* 0x0000002b36367221 */ /* 0x000fc60000010000 */
[----:B0-----:R-:W-:Y:S01]  /*5850*/  FADD.FTZ R55, R55, R44 ;  /* 0x0000002c37377221 */ /* 0x001fe20000010000 */
[----:B------:R-:W-:-:S03]  /*5860*/  FADD.FTZ R54, R54, R45 ;  /* 0x0000002d36367221 */ /* 0x000fc60000010000 */
[----:B------:R-:W-:Y:S01]  /*5870*/  FADD.FTZ R55, R55, R46 ;  /* 0x0000002e37377221 */ /* 0x000fe20000010000 */
[----:B------:R-:W-:-:S03]  /*5880*/  FADD.FTZ R54, R54, R47 ;  /* 0x0000002f36367221 */ /* 0x000fc60000010000 */
[----:B--2---:R-:W-:Y:S01]  /*5890*/  FADD.FTZ R55, R55, R48 ;  /* 0x0000003037377221 */ /* 0x004fe20000010000 */
[----:B------:R-:W-:-:S03]  /*58a0*/  FADD.FTZ R54, R54, R49 ;  /* 0x0000003136367221 */ /* 0x000fc60000010000 */
[----:B------:R-:W-:Y:S01]  /*58b0*/  FADD.FTZ R72, R55, R50 ;  /* 0x0000003237487221 */ /* 0x000fe20000010000 */
[----:B------:R-:W-:-:S07]  /*58c0*/  FADD.FTZ R73, R54, R51 ;  /* 0x0000003336497221 */ /* 0x000fce0000010000 */
.L_x_60:
[----:B------:R-:W-:Y:S05]  /*58d0*/  BSYNC.RECONVERGENT B0 ;  /* 0x0000000000007941 */ /* 0x000fea0003800200 */
.L_x_59:
[----:B------:R-:W-:Y:S01]  /*58e0*/  BAR.SYNC.DEFER_BLOCKING 0x0 ;  /* 0x0000000000007b1d */ /* 0x000fe20000010000 */
[----:B------:R-:W-:-:S05]  /*58f0*/  IMAD R115, R53, 0x38, R52 ;  /* 0x0000003835737824 */ /* 0x000fca00078e0234 */
[----:B------:R-:W-:Y:S04]  /*5900*/  BSSY.RECONVERGENT B0, `(.L_x_61) ;  /* 0x0000025000007945 */ /* 0x000fe80003800200 */
[----:B------:R-:W-:Y:S05]  /*5910*/  @P4 BRA `(.L_x_62) ;  /* 0x00000000008c4947 */ /* 0x000fea0003800000 */
[----:B--23--:R-:W2:Y:S04]  /*5920*/  LDS.128 R28, [R114+0x380] ;  /* 0x00038000721c7984 */ /* 0x00cea80000000c00 */
[----:B-1----:R-:W1:Y:S04]  /*5930*/  LDS.128 R32, [R114+0x700] ;  /* 0x0007000072207984 */ /* 0x002e680000000c00 */
[----:B------:R-:W3:Y:S04]  /*5940*/  LDS.128 R36, [R114+0xa80] ;  /* 0x000a800072247984 */ /* 0x000ee80000000c00 */
[----:B------:R-:W4:Y:S04]  /*5950*/  LDS.128 R40, [R114+0xe00] ;  /* 0x000e000072287984 */ /* 0x000f280000000c00 */
[----:B------:R-:W5:Y:S04]  /*5960*/  LDS.128 R44, [R114+0x1180] ;  /* 0x00118000722c7984 */ /* 0x000f680000000c00 */
[----:B------:R-:W0:Y:S04]  /*5970*/  LDS.128 R48, [R114+0x1500] ;  /* 0x0015000072307984 */ /* 0x000e280000000c00 */
[----:B------:R-:W0:Y:S01]  /*5980*/  LDS.128 R52, [R114+0x1880] ;  /* 0x0018800072347984 */ /* 0x000e220000000c00 */
[----:B--2---:R-:W-:Y:S01]  /*5990*/  FADD.FTZ R121, R24, R28 ;  /* 0x0000001c18797221 */ /* 0x004fe20000010000 */
[----:B------:R-:W-:Y:S01]  /*59a0*/  FADD.FTZ R24, R25, R29 ;  /* 0x0000001d19187221 */ /* 0x000fe20000010000 */
[----:B------:R-:W-:Y:S01]  /*59b0*/  FADD.FTZ R25, R26, R30 ;  /* 0x0000001e1a197221 */ /* 0x000fe20000010000 */
[----:B------:R-:W-:Y:S01]  /*59c0*/  FADD.FTZ R26, R27, R31 ;  /* 0x0000001f1b1a7221 */ /* 0x000fe20000010000 */
[----:B-1----:R-:W-:Y:S01]  /*59d0*/  FADD.FTZ R121, R121, R32 ;  /* 0x0000002079797221 */ /* 0x002fe20000010000 */
[----:B------:R-:W-:Y:S01]  /*59e0*/  FADD.FTZ R24, R24, R33 ;  /* 0x0000002118187221 */ /* 0x000fe20000010000 */
[----:B------:R-:W-:Y:S01]  /*59f0*/  FADD.FTZ R25, R25, R34 ;  /* 0x0000002219197221 */ /* 0x000fe20000010000 */
[----:B------:R-:W-:Y:S01]  /*5a00*/  FADD.FTZ R26, R26, R35 ;  /* 0x000000231a1a7221 */ /* 0x000fe20000010000 */
[----:B---3--:R-:W-:Y:S01]  /*5a10*/  FADD.FTZ R121, R121, R36 ;  /* 0x0000002479797221 */ /* 0x008fe20000010000 */
[----:B------:R-:W-:Y:S01]  /*5a20*/  FADD.FTZ R24, R24, R37 ;  /* 0x0000002518187221 */ /* 0x000fe20000010000 */
[----:B------:R-:W-:Y:S01]  /*5a30*/  FADD.FTZ R25, R25, R38 ;  /* 0x0000002619197221 */ /* 0x000fe20000010000 */
[----:B------:R-:W-:Y:S01]  /*5a40*/  FADD.FTZ R26, R26, R39 ;  /* 0x000000271a1a7221 */ /* 0x000fe20000010000 */
[----:B----4-:R-:W-:Y:S01]  /*5a50*/  FADD.FTZ R121, R121, R40 ;  /* 0x0000002879797221 */ /* 0x010fe20000010000 */
[----:B------:R-:W-:Y:S01]  /*5a60*/  FADD.FTZ R24, R24, R41 ;  /* 0x0000002918187221 */ /* 0x000fe20000010000 */
[----:B------:R-:W-:Y:S01]  /*5a70*/  FADD.FTZ R25, R25, R42 ;  /* 0x0000002a19197221 */ /* 0x000fe20000010000 */
[----:B------:R-:W-:Y:S01]  /*5a80*/  FADD.FTZ R26, R26, R43 ;  /* 0x0000002b1a1a7221 */ /* 0x000fe20000010000 */
[----:B-----5:R-:W-:Y:S01]  /*5a90*/  FADD.FTZ R121, R121, R44 ;  /* 0x0000002c79797221 */ /* 0x020fe20000010000 */
[----:B------:R-:W-:Y:S01]  /*5aa0*/  FADD.FTZ R24, R24, R45 ;  /* 0x0000002d18187221 */ /* 0x000fe20000010000 */
[----:B------:R-:W-:Y:S01]  /*5ab0*/  FADD.FTZ R25, R25, R46 ;  /* 0x0000002e19197221 */ /* 0x000fe20000010000 */
[----:B------:R-:W-:Y:S01]  /*5ac0*/  FADD.FTZ R26, R26, R47 ;  /* 0x0000002f1a1a7221 */ /* 0x000fe20000010000 */
[----:B0-----:R-:W-:Y:S01]  /*5ad0*/  FADD.FTZ R121, R121, R48 ;  /* 0x0000003079797221 */ /* 0x001fe20000010000 */
[----:B------:R-:W-:Y:S01]  /*5ae0*/  FADD.FTZ R28, R24, R49 ;  /* 0x00000031181c7221 */ /* 0x000fe20000010000 */
[----:B------:R-:W-:Y:S01]  /*5af0*/  FADD.FTZ R27, R25, R50 ;  /* 0x00000032191b7221 */ /* 0x000fe20000010000 */
[----:B------:R-:W-:Y:S01]  /*5b00*/  FADD.FTZ R30, R26, R51 ;  /* 0x000000331a1e7221 */ /* 0x000fe20000010000 */
[----:B------:R-:W-:Y:S01]  /*5b10*/  FADD.FTZ R24, R121, R52 ;  /* 0x0000003479187221 */ /* 0x000fe20000010000 */
[----:B------:R-:W-:Y:S01]  /*5b20*/  FADD.FTZ R25, R28, R53 ;  /* 0x000000351c197221 */ /* 0x000fe20000010000 */
[----:B------:R-:W-:Y:S01]  /*5b30*/  FADD.FTZ R26, R27, R54 ;  /* 0x000000361b1a7221 */ /* 0x000fe20000010000 */
[----:B------:R-:W-:-:S07]  /*5b40*/  FADD.FTZ R27, R30, R55 ;  /* 0x000000371e1b7221 */ /* 0x000fce0000010000 */
.L_x_62:
[----:B------:R-:W-:Y:S05]  /*5b50*/  BSYNC.RECONVERGENT B0 ;  /* 0x0000000000007941 */ /* 0x000fea0003800200 */
.L_x_61:
[----:B------:R-:W-:Y:S04]  /*5b60*/  BSSY.RECONVERGENT B0, `(.L_x_63) ;  /* 0x000001c000007945 */ /* 0x000fe80003800200 */
[----:B------:R-:W-:Y:S05]  /*5b70*/  @P4 BRA `(.L_x_64) ;  /* 0x0000000000684947 */ /* 0x000fea0003800000 */
[----:B--23--:R-:W2:Y:S08]  /*5b80*/  LDC.64 R28, c[0x0][0x3f8] ;  /* 0x0000fe00ff1c7b82 */ /* 0x00ceb00000000a00 */
[----:B------:R-:W3:Y:S01]  /*5b90*/  LDC.64 R34, c[0x0][0x3d8] ;  /* 0x0000f600ff227b82 */ /* 0x000ee20000000a00 */
[----:B--2---:R-:W-:Y:S01]  /*5ba0*/  IMAD.WIDE.U32 R30, R28, 0x3, RZ ;  /* 0x000000031c1e7825 */ /* 0x004fe200078e00ff */
[----:B------:R-:W-:-:S02]  /*5bb0*/  LEA R37, R29, R29, 0x1 ;  /* 0x0000001d1d257211 */ /* 0x000fc400078e08ff */
[----:B------:R-:W-:Y:S02]  /*5bc0*/  LEA.HI R39, P2, R29, R28, RZ, 0x1 ;  /* 0x0000001c1d277211 */ /* 0x000fe400078508ff */
[----:B------:R-:W-:Y:S02]  /*5bd0*/  IADD3 R37, PT, PT, R31, R37, RZ ;  /* 0x000000251f257210 */ /* 0x000fe40007ffe0ff */
[----:B-1----:R-:W-:Y:S01]  /*5be0*/  IADD3.X R32, PT, PT, RZ, R29, RZ, P2, !PT ;  /* 0x0000001dff207210 */ /* 0x002fe200017fe4ff */
[----:B---3--:R-:W-:Y:S01]  /*5bf0*/  IMAD.WIDE R34, R115, 0x4, R34 ;  /* 0x0000000473227825 */ /* 0x008fe200078e0222 */
[----:B------:R-:W-:Y:S02]  /*5c00*/  LEA.HI R36, P2, R37, R30, RZ, 0x1 ;  /* 0x0000001e25247211 */ /* 0x000fe400078508ff */
[----:B------:R-:W-:Y:S02]  /*5c10*/  SHF.L.U32 R31, R39, 0x1, RZ ;  /* 0x00000001271f7819 */ /* 0x000fe400000006ff */
[----:B------:R-:W-:Y:S01]  /*5c20*/  SHF.L.U32 R33, R36, 0x1, RZ ;  /* 0x0000000124217819 */ /* 0x000fe200000006ff */
[----:B------:R4:W-:Y:S01]  /*5c30*/  REDG.E.ADD.F32.FTZ.RN.STRONG.GPU desc[UR6][R34.64], R24 ;  /* 0x00000018220079a6 */ /* 0x0009e2000c12f306 */
[----:B------:R-:W-:-:S02]  /*5c40*/  LOP3.LUT R31, R31, 0xfffffffc, RZ, 0xc0, !PT ;  /* 0xfffffffc1f1f7812 */ /* 0x000fc400078ec0ff */
[----:B------:R-:W-:Y:S02]  /*5c50*/  LEA R30, P3, R28, R34, 0x2 ;  /* 0x000000221c1e7211 */ /* 0x000fe400078610ff */
[----:B------:R-:W-:Y:S02]  /*5c60*/  IADD3.X R37, PT, PT, RZ, R37, RZ, P2, !PT ;  /* 0x00000025ff257210 */ /* 0x000fe400017fe4ff */
[----:B------:R-:W-:Y:S02]  /*5c70*/  LOP3.LUT R33, R33, 0xfffffffc, RZ, 0xc0, !PT ;  /* 0xfffffffc21217812 */ /* 0x000fe400078ec0ff */
[----:B------:R-:W-:Y:S02]  /*5c80*/  SHF.L.U64.HI R39, R39, 0x1, R32 ;  /* 0x0000000127277819 */ /* 0x000fe40000010220 */
[----:B------:R-:W-:Y:S02]  /*5c90*/  IADD3 R32, P2, PT, R34, R31, RZ ;  /* 0x0000001f22207210 */ /* 0x000fe40007f5e0ff */
[----:B------:R-:W-:-:S02]  /*5ca0*/  LEA.HI.X R31, R28, R35, R29, 0x2, P3 ;  /* 0x000000231c1f7211 */ /* 0x000fc400018f141d */
[----:B------:R-:W-:Y:S02]  /*5cb0*/  SHF.L.U64.HI R29, R36, 0x1, R37 ;  /* 0x00000001241d7819 */ /* 0x000fe40000010225 */
[----:B------:R-:W-:Y:S02]  /*5cc0*/  IADD3 R28, P3, PT, R34, R33, RZ ;  /* 0x00000021221c7210 */ /* 0x000fe40007f7e0ff */
[C---:B------:R-:W-:Y:S02]  /*5cd0*/  IADD3.X R33, PT, PT, R35.reuse, R39, RZ, P2, !PT ;  /* 0x0000002723217210 */ /* 0x040fe400017fe4ff */
[----:B------:R-:W-:-:S03]  /*5ce0*/  IADD3.X R29, PT, PT, R35, R29, RZ, P3, !PT ;  /* 0x0000001d231d7210 */ /* 0x000fc60001ffe4ff */
[----:B------:R4:W-:Y:S04]  /*5cf0*/  REDG.E.ADD.F32.FTZ.RN.STRONG.GPU desc[UR6][R32.64], R25 ;  /* 0x00000019200079a6 */ /* 0x0009e8000c12f306 */
[----:B------:R4:W-:Y:S04]  /*5d00*/  REDG.E.ADD.F32.FTZ.RN.STRONG.GPU desc[UR6][R30.64], R26 ;  /* 0x0000001a1e0079a6 */ /* 0x0009e8000c12f306 */
[----:B------:R4:W-:Y:S02]  /*5d10*/  REDG.E.ADD.F32.FTZ.RN.STRONG.GPU desc[UR6][R28.64], R27 ;  /* 0x0000001b1c0079a6 */ /* 0x0009e4000c12f306 */
.L_x_64:
[----:B------:R-:W-:Y:S05]  /*5d20*/  BSYNC.RECONVERGENT B0 ;  /* 0x0000000000007941 */ /* 0x000fea0003800200 */
.L_x_63:
[----:B------:R-:W-:Y:S05]  /*5d30*/  @!P0 BRA `(.L_x_65) ;  /* 0x0000000800948947 */ /* 0x000fea0003800000 */
[----:B------:R-:W5:Y:S01]  /*5d40*/  LDC.64 R36, c[0x0][0x3d0] ;  /* 0x0000f400ff247b82 */ /* 0x000f620000000a00 */
[----:B------:R-:W0:Y:S01]  /*5d50*/  S2R R38, SR_CTAID.Y ;  /* 0x0000000000267919 */ /* 0x000e220000002600 */
[----:B----4-:R-:W-:Y:S02]  /*5d60*/  LOP3.LUT R24, R5, 0x1, RZ, 0xc0, !PT ;  /* 0x0000000105187812 */ /* 0x010fe400078ec0ff */
[----:B------:R-:W-:-:S03]  /*5d70*/  ISETP.GE.U32.AND P2, PT, R113, 0x8, PT ;  /* 0x000000087100780c */ /* 0x000fc60003f46070 */
[----:B------:R-:W-:-:S04]  /*5d80*/  IMAD R27, R24, R91, RZ ;  /* 0x0000005b181b7224 */ /* 0x000fc800078e02ff */
[----:B------:R-:W-:-:S05]  /*5d90*/  IMAD R24, R27, R113, RZ ;  /* 0x000000711b187224 */ /* 0x000fca00078e02ff */
[----:B------:R-:W-:-:S05]  /*5da0*/  SHF.L.U32 R25, R24, 0x1, RZ ;  /* 0x0000000118197819 */ /* 0x000fca00000006ff */
[----:B-----5:R-:W-:Y:S01]  /*5db0*/  IMAD.WIDE R36, R25, 0x4, R36 ;  /* 0x0000000419247825 */ /* 0x020fe200078e0224 */
[----:B0-----:R-:W-:Y:S06]  /*5dc0*/  @P1 BRA `(.L_x_66) ;  /* 0x0000000000501947 */ /* 0x001fec0003800000 */
[----:B------:R-:W0:Y:S01]  /*5dd0*/  LDC.64 R24, c[0x0][0x3c8] ;  /* 0x0000f200ff187b82 */ /* 0x000e220000000a00 */
[----:B---3--:R-:W-:Y:S01]  /*5de0*/  LOP3.LUT P0, R28, R5, 0x2, RZ, 0xc0, !PT ;  /* 0x00000002051c7812 */ /* 0x008fe2000780c0ff */
[----:B--2---:R-:W-:Y:S01]  /*5df0*/  IMAD R29, R7, R91, R38 ;  /* 0x0000005b071d7224 */ /* 0x004fe200078e0226 */
[----:B------:R-:W-:Y:S02]  /*5e00*/  IADD3 R27, PT, PT, R27, R38, RZ ;  /* 0x000000261b1b7210 */ /* 0x000fe40007ffe0ff */
[----:B------:R-:W-:-:S04]  /*5e10*/  SEL R31, R113, RZ, !P0 ;  /* 0x000000ff711f7207 */ /* 0x000fc80004000000 */
[----:B------:R-:W-:Y:S01]  /*5e20*/  ISETP.NE.AND P0, PT, R31, -0x1, PT ;  /* 0xffffffff1f00780c */ /* 0x000fe20003f05270 */
[----:B0-----:R-:W-:-:S04]  /*5e30*/  IMAD.WIDE.U32 R24, R27, 0x4, R24 ;  /* 0x000000041b187825 */ /* 0x001fc800078e0018 */
[----:B------:R-:W-:Y:S01]  /*5e40*/  IMAD.WIDE.U32 R26, R29, 0x8, R36 ;  /* 0x000000081d1a7825 */ /* 0x000fe200078e0024 */
[----:B------:R-:W-:-:S04]  /*5e50*/  IADD3 R29, PT, PT, -R28, 0x1, RZ ;  /* 0x000000011c1d7810 */ /* 0x000fc80007ffe1ff */
[----:B------:R0:W-:Y:S01]  /*5e60*/  STG.E.64 desc[UR6][R26.64], R72 ;  /* 0x000000481a007986 */ /* 0x0001e2000c101b06 */
[----:B------:R-:W-:Y:S06]  /*5e70*/  MEMBAR.ALL.GPU ;  /* 0x0000000000007992 */ /* 0x000fec000000a000 */
[----:B------:R-:W-:-:S00]  /*5e80*/  ERRBAR ;  /* 0x00000000000079ab */ /* 0x000fc00000000000 */
[----:B------:R-:W-:Y:S06]  /*5e90*/  CGAERRBAR ;  /* 0x00000000000075ab */ /* 0x000fec0000000000 */
[----:B------:R0:W-:Y:S01]  /*5ea0*/  REDG.E.ADD.S32.STRONG.GPU desc[UR6][R24.64], R29 ;  /* 0x0000001d1800798e */ /* 0x0001e2000c12e306 */
[----:B------:R-:W-:Y:S05]  /*5eb0*/  @!P0 BRA `(.L_x_66) ;  /* 0x0000000000148947 */ /* 0x000fea0003800000 */
.L_x_67:
[----:B0-----:R-:W2:Y:S04]  /*5ec0*/  LDG.E.STRONG.GPU R26, desc[UR6][R24.64] ;  /* 0x00000006181a7981 */ /* 0x001ea8000c1ef900 */
[----:B--2---:R-:W-:Y:S01]  /*5ed0*/  CCTL.IVALL ;  /* 0x00000000ff00798f */ /* 0x004fe20002000000 */
[----:B------:R-:W-:Y:S05]  /*5ee0*/  YIELD ;  /* 0x0000000000007946 */ /* 0x000fea0003800000 */
[----:B------:R-:W-:-:S13]  /*5ef0*/  ISETP.NE.AND P0, PT, R26, R31, PT ;  /* 0x0000001f1a00720c */ /* 0x000fda0003f05270 */
[----:B------:R-:W-:Y:S05]  /*5f00*/  @P0 BRA `(.L_x_67) ;  /* 0xfffffffc00ec0947 */ /* 0x000fea000383ffff */
.L_x_66:
[----:B------:R-:W-:Y:S05]  /*5f10*/  WARPSYNC.ALL ;  /* 0x0000000000007948 */ /* 0x000fea0003800000 */
[----:B------:R-:W-:Y:S01]  /*5f20*/  BAR.SYNC.DEFER_BLOCKING 0x0 ;  /* 0x0000000000007b1d */ /* 0x000fe20000010000 */
[----:B------:R-:W-:-:S05]  /*5f30*/  MOV R43, RZ ;  /* 0x000000ff002b7202 */ /* 0x000fca0000000f00 */
[----:B------:R-:W-:Y:S05]  /*5f40*/  @!P2 BRA `(.L_x_68) ;  /* 0x000000040018a947 */ /* 0x000fea0003800000 */
[CC--:B------:R-:W-:Y:S01]  /*5f50*/  LEA R47, R91.reuse, R38.reuse, 0x1 ;  /* 0x000000265b2f7211 */ /* 0x0c0fe200078e08ff */
[C-C-:B------:R-:W-:Y:S01]  /*5f60*/  IMAD R39, R91.reuse, 0x3, R38.reuse ;  /* 0x000000035b277824 */ /* 0x140fe200078e0226 */
[CC--:B------:R-:W-:Y:S01]  /*5f70*/  LEA R42, R91.reuse, R38.reuse, 0x2 ;  /* 0x000000265b2a7211 */ /* 0x0c0fe200078e10ff */
[C-C-:B------:R-:W-:Y:S01]  /*5f80*/  IMAD R44, R91.reuse, 0x7, R38.reuse ;  /* 0x000000075b2c7824 */ /* 0x140fe200078e0226 */
[----:B------:R-:W-:Y:S01]  /*5f90*/  IADD3 R49, PT, PT, R38, R91, RZ ;  /* 0x0000005b26317210 */ /* 0x000fe20007ffe0ff */
[--C-:B------:R-:W-:Y:S01]  /*5fa0*/  IMAD R46, R91, 0x6, R38.reuse ;  /* 0x000000065b2e7824 */ /* 0x100fe200078e0226 */
[----:B------:R-:W-:Y:S01]  /*5fb0*/  IADD3 R50, PT, PT, -R7, RZ, RZ ;  /* 0x000000ff07327210 */ /* 0x000fe20007ffe1ff */
[----:B------:R-:W-:Y:S01]  /*5fc0*/  IMAD R45, R91, 0x5, R38 ;  /* 0x000000055b2d7824 */ /* 0x000fe200078e0226 */
[----:B------:R-:W-:Y:S01]  /*5fd0*/  MOV R48, R38 ;  /* 0x0000002600307202 */ /* 0x000fe20000000f00 */
[----:B------:R-:W-:Y:S01]  /*5fe0*/  UMOV UR4, URZ ;  /* 0x000000ff00047c82 */ /* 0x000fe20008000000 */
[----:B------:R-:W-:-:S07]  /*5ff0*/  LOP3.LUT R43, R113, 0x7ffffff8, RZ, 0xc0, !PT ;  /* 0x7ffffff8712b7812 */ /* 0x000fce00078ec0ff */
.L_x_69:
[----:B------:R-:W-:Y:S01]  /*6000*/  ISETP.EQ.OR P5, PT, R50, RZ, P1 ;  /* 0x000000ff3200720c */ /* 0x000fe20000fa2670 */
[----:B------:R-:W-:-:S06]  /*6010*/  UIADD3 UR5, UPT, UPT, UR4, 0x1, URZ ;  /* 0x0000000104057890 */ /* 0x000fcc000fffe0ff */
[----:B------:R-:W-:-:S06]  /*6020*/  ISETP.EQ.OR P0, PT, R7, UR5, P1 ;  /* 0x0000000507007c0c */ /* 0x000fcc0008f02670 */
[----:B0-----:R-:W-:-:S06]  /*6030*/  @!P5 IMAD.WIDE.U32 R24, R48, 0x8, R36 ;  /* 0x000000083018d825 */ /* 0x001fcc00078e0024 */
[----:B------:R-:W4:Y:S01]  /*6040*/  @!P5 LDG.E.64 R24, desc[UR6][R24.64] ;  /* 0x000000061818d981 */ /* 0x000f22000c1e1b00 */
[----:B------:R-:W-:-:S06]  /*6050*/  @!P0 IMAD.WIDE.U32 R26, R49, 0x8, R36 ;  /* 0x00000008311a8825 */ /* 0x000fcc00078e0024 */
[----:B------:R-:W5:Y:S01]  /*6060*/  @!P0 LDG.E.64 R26, desc[UR6][R26.64] ;  /* 0x000000061a1a8981 */ /* 0x000f62000c1e1b00 */
[----:B------:R-:W-:Y:S02]  /*6070*/  UIADD3 UR5, UPT, UPT, UR4, 0x2, URZ ;  /* 0x0000000204057890 */ /* 0x000fe4000fffe0ff */
[----:B------:R-:W-:-:S04]  /*6080*/  UIADD3 UR8, UPT, UPT, UR4, 0x3, URZ ;  /* 0x0000000304087890 */ /* 0x000fc8000fffe0ff */
[C---:B------:R-:W-:Y:S01]  /*6090*/  ISETP.EQ.OR P2, PT, R7.reuse, UR5, P1 ;  /* 0x0000000507007c0c */ /* 0x040fe20008f42670 */
[----:B------:R-:W-:Y:S01]  /*60a0*/  UIADD3 UR5, UPT, UPT, UR4, 0x4, URZ ;  /* 0x0000000404057890 */ /* 0x000fe2000fffe0ff */
[----:B------:R-:W-:Y:S01]  /*60b0*/  ISETP.EQ.OR P3, PT, R7, UR8, P1 ;  /* 0x0000000807007c0c */ /* 0x000fe20008f62670 */
[----:B------:R-:W-:-:S04]  /*60c0*/  UIADD3 UR8, UPT, UPT, UR4, 0x5, URZ ;  /* 0x0000000504087890 */ /* 0x000fc8000fffe0ff */
[C---:B------:R-:W-:Y:S01]  /*60d0*/  ISETP.EQ.OR P4, PT, R7.reuse, UR5, P1 ;  /* 0x0000000507007c0c */ /* 0x040fe20008f82670 */
[----:B------:R-:W-:Y:S01]  /*60e0*/  UIADD3 UR5, UPT, UPT, UR4, 0x6, URZ ;  /* 0x0000000604057890 */ /* 0x000fe2000fffe0ff */
[----:B------:R-:W-:Y:S01]  /*60f0*/  ISETP.EQ.OR P6, PT, R7, UR8, P1 ;  /* 0x0000000807007c0c */ /* 0x000fe20008fc2670 */
[----:B------:R-:W-:-:S05]  /*6100*/  UIADD3 UR8, UPT, UPT, UR4, 0x7, URZ ;  /* 0x0000000704087890 */ /* 0x000fca000fffe0ff */
[----:B------:R-:W-:-:S05]  /*6110*/  @!P3 IMAD.WIDE.U32 R40, R39, 0x8, R36 ;  /* 0x000000082728b825 */ /* 0x000fca00078e0024 */
[----:B--23--:R-:W-:-:S04]  /*6120*/  @!P4 IMAD.WIDE.U32 R28, R42, 0x8, R36 ;  /* 0x000000082a1cc825 */ /* 0x00cfc800078e0024 */
[----:B------:R-:W-:Y:S02]  /*6130*/  @!P6 IMAD.WIDE.U32 R30, R45, 0x8, R36 ;  /* 0x000000082d1ee825 */ /* 0x000fe400078e0024 */
[----:B------:R-:W2:Y:S04]  /*6140*/  @!P4 LDG.E.64 R28, desc[UR6][R28.64] ;  /* 0x000000061c1cc981 */ /* 0x000ea8000c1e1b00 */
[----:B------:R-:W3:Y:S01]  /*6150*/  @!P6 LDG.E.64 R30, desc[UR6][R30.64] ;  /* 0x000000061e1ee981 */ /* 0x000ee2000c1e1b00 */
[----:B----4-:R-:W-:Y:S01]  /*6160*/  @!P5 FADD.FTZ R72, R72, R24 ;  /* 0x000000184848d221 */ /* 0x010fe20000010000 */
[----:B------:R-:W-:Y:S01]  /*6170*/  @!P5 FADD.FTZ R73, R73, R25 ;  /* 0x000000194949d221 */ /* 0x000fe20000010000 */
[----:B------:R-:W-:Y:S01]  /*6180*/  @!P2 IMAD.WIDE.U32 R24, R47, 0x8, R36 ;  /* 0x000000082f18a825 */ /* 0x000fe200078e0024 */
[----:B------:R-:W-:-:S03]  /*6190*/  ISETP.EQ.OR P5, PT, R7, UR5, P1 ;  /* 0x0000000507007c0c */ /* 0x000fc60008fa2670 */
[----:B-----5:R-:W-:Y:S02]  /*61a0*/  @!P0 FADD.FTZ R72, R72, R26 ;  /* 0x0000001a48488221 */ /* 0x020fe40000010000 */
[----:B------:R-:W4:Y:S01]  /*61b0*/  @!P2 LDG.E.64 R24, desc[UR6][R24.64] ;  /* 0x000000061818a981 */ /* 0x000f22000c1e1b00 */
[----:B------:R-:W-:Y:S01]  /*61c0*/  @!P0 FADD.FTZ R73, R73, R27 ;  /* 0x0000001b49498221 */ /* 0x000fe20000010000 */
[----:B------:R-:W-:Y:S02]  /*61d0*/  ISETP.EQ.OR P0, PT, R7, UR8, P1 ;  /* 0x0000000807007c0c */ /* 0x000fe40008f02670 */
[----:B------:R-:W5:Y:S04]  /*61e0*/  @!P3 LDG.E.64 R26, desc[UR6][R40.64] ;  /* 0x00000006281ab981 */ /* 0x000f68000c1e1b00 */
[----:B-1----:R-:W-:-:S06]  /*61f0*/  @!P5 IMAD.WIDE.U32 R32, R46, 0x8, R36 ;  /* 0x000000082e20d825 */ /* 0x002fcc00078e0024 */
[----:B------:R-:W3:Y:S01]  /*6200*/  @!P5 LDG.E.64 R32, desc[UR6][R32.64] ;  /* 0x000000062020d981 */ /* 0x000ee2000c1e1b00 */
[----:B------:R-:W-:-:S06]  /*6210*/  @!P0 IMAD.WIDE.U32 R34, R44, 0x8, R36 ;  /* 0x000000082c228825 */ /* 0x000fcc00078e0024 */
[----:B------:R-:W3:Y:S01]  /*6220*/  @!P0 LDG.E.64 R34, desc[UR6][R34.64] ;  /* 0x0000000622228981 */ /* 0x000ee2000c1e1b00 */
[----:B------:R-:W-:Y:S01]  /*6230*/  UIADD3 UR4, UPT, UPT, UR4, 0x8, URZ ;  /* 0x0000000804047890 */ /* 0x000fe2000fffe0ff */
[----:B------:R-:W-:Y:S02]  /*6240*/  IADD3 R50, PT, PT, R50, 0x8, RZ ;  /* 0x0000000832327810 */ /* 0x000fe40007ffe0ff */
        /* <DEDUP_REMOVED lines=8> */
[----:B----4-:R-:W-:Y:S01]  /*62d0*/  @!P2 FADD.FTZ R72, R72, R24 ;  /* 0x000000184848a221 */ /* 0x010fe20000010000 */
[----:B------:R-:W-:-:S03]  /*62e0*/  @!P2 FADD.FTZ R73, R73, R25 ;  /* 0x000000194949a221 */ /* 0x000fc60000010000 */
[----:B-----5:R-:W-:Y:S01]  /*62f0*/  @!P3 FADD.FTZ R72, R72, R26 ;  /* 0x0000001a4848b221 */ /* 0x020fe20000010000 */
[----:B------:R-:W-:-:S03]  /*6300*/  @!P3 FADD.FTZ R73, R73, R27 ;  /* 0x0000001b4949b221 */ /* 0x000fc60000010000 */
[----:B--2---:R-:W-:Y:S01]  /*6310*/  @!P4 FADD.FTZ R72, R72, R28 ;  /* 0x0000001c4848c221 */ /* 0x004fe20000010000 */
[----:B------:R-:W-:-:S03]  /*6320*/  @!P4 FADD.FTZ R73, R73, R29 ;  /* 0x0000001d4949c221 */ /* 0x000fc60000010000 */
[----:B---3--:R-:W-:Y:S01]  /*6330*/  @!P6 FADD.FTZ R72, R72, R30 ;  /* 0x0000001e4848e221 */ /* 0x008fe20000010000 */
[----:B------:R-:W-:-:S03]  /*6340*/  @!P6 FADD.FTZ R73, R73, R31 ;  /* 0x0000001f4949e221 */ /* 0x000fc60000010000 */
[----:B------:R-:W-:Y:S01]  /*6350*/  @!P5 FADD.FTZ R72, R72, R32 ;  /* 0x000000204848d221 */ /* 0x000fe20000010000 */
[----:B------:R-:W-:-:S03]  /*6360*/  @!P5 FADD.FTZ R73, R73, R33 ;  /* 0x000000214949d221 */ /* 0x000fc60000010000 */
[----:B------:R-:W-:Y:S01]  /*6370*/  @!P0 FADD.FTZ R72, R72, R34 ;  /* 0x0000002248488221 */ /* 0x000fe20000010000 */
[----:B------:R-:W-:Y:S01]  /*6380*/  @!P0 FADD.FTZ R73, R73, R35 ;  /* 0x0000002349498221 */ /* 0x000fe20000010000 */
[----:B------:R-:W-:-:S13]  /*6390*/  ISETP.NE.AND P0, PT, R43, UR4, PT ;  /* 0x000000042b007c0c */ /* 0x000fda000bf05270 */
[----:B------:R-:W-:Y:S05]  /*63a0*/  @P0 BRA `(.L_x_69) ;  /* 0xfffffffc00140947 */ /* 0x000fea000383ffff */
.L_x_68:
[----:B0-----:R-:W-:-:S13]  /*63b0*/  LOP3.LUT P0, R24, R113, 0x7, RZ, 0xc0, !PT ;  /* 0x0000000771187812 */ /* 0x001fda000780c0ff */
[----:B------:R-:W-:Y:S05]  /*63c0*/  @!P0 BRA `(.L_x_65) ;  /* 0x0000000000f08947 */ /* 0x000fea0003800000 */
[----:B------:R-:W-:Y:S02]  /*63d0*/  IADD3 R24, PT, PT, R24, -0x1, RZ ;  /* 0xffffffff18187810 */ /* 0x000fe40007ffe0ff */
[----:B-1----:R-:W-:Y:S02]  /*63e0*/  LOP3.LUT P5, R32, R113, 0x3, RZ, 0xc0, !PT ;  /* 0x0000000371207812 */ /* 0x002fe400078ac0ff */
[----:B------:R-:W-:-:S13]  /*63f0*/  ISETP.GE.U32.AND P0, PT, R24, 0x3, PT ;  /* 0x000000031800780c */ /* 0x000fda0003f06070 */
[----:B------:R-:W-:Y:S05]  /*6400*/  @!P0 BRA `(.L_x_70) ;  /* 0x0000000000708947 */ /* 0x000fea0003800000 */
[C---:B------:R-:W-:Y:S02]  /*6410*/  IADD3 R24, PT, PT, R43.reuse, 0x1, RZ ;  /* 0x000000012b187810 */ /* 0x040fe40007ffe0ff */
[CC--:B------:R-:W-:Y:S02]  /*6420*/  ISETP.EQ.OR P0, PT, R43.reuse, R7.reuse, P1 ;  /* 0x000000072b00720c */ /* 0x0c0fe40000f02670 */
[C---:B------:R-:W-:Y:S02]  /*6430*/  IADD3 R26, PT, PT, R43.reuse, 0x2, RZ ;  /* 0x000000022b1a7810 */ /* 0x040fe40007ffe0ff */
[-C--:B------:R-:W-:Y:S02]  /*6440*/  ISETP.EQ.OR P2, PT, R24, R7.reuse, P1 ;  /* 0x000000071800720c */ /* 0x080fe40000f42670 */
[----:B---3--:R-:W-:Y:S02]  /*6450*/  IADD3 R28, PT, PT, R43, 0x3, RZ ;  /* 0x000000032b1c7810 */ /* 0x008fe40007ffe0ff */
[----:B------:R-:W-:-:S02]  /*6460*/  ISETP.EQ.OR P3, PT, R26, R7, P1 ;  /* 0x000000071a00720c */ /* 0x000fc40000f62670 */
[----:B------:R-:W-:-:S03]  /*6470*/  ISETP.EQ.OR P4, PT, R28, R7, P1 ;  /* 0x000000071c00720c */ /* 0x000fc60000f82670 */
[----:B------:R-:W-:-:S04]  /*6480*/  @!P0 IMAD R25, R43, R91, R38 ;  /* 0x0000005b2b198224 */ /* 0x000fc800078e0226 */
[----:B------:R-:W-:Y:S02]  /*6490*/  @!P2 IMAD R27, R24, R91, R38 ;  /* 0x0000005b181ba224 */ /* 0x000fe400078e0226 */
[----:B------:R-:W-:-:S04]  /*64a0*/  @!P0 IMAD.WIDE.U32 R24, R25, 0x8, R36 ;  /* 0x0000000819188825 */ /* 0x000fc800078e0024 */
[-C--:B--2---:R-:W-:Y:S02]  /*64b0*/  @!P3 IMAD R29, R26, R91.reuse, R38 ;  /* 0x0000005b1a1db224 */ /* 0x084fe400078e0226 */
[----:B------:R-:W-:Y:S01]  /*64c0*/  @!P2 IMAD.WIDE.U32 R26, R27, 0x8, R36 ;  /* 0x000000081b1aa825 */ /* 0x000fe200078e0024 */
[----:B------:R-:W2:Y:S03]  /*64d0*/  @!P0 LDG.E.64 R24, desc[UR6][R24.64] ;  /* 0x0000000618188981 */ /* 0x000ea6000c1e1b00 */
[----:B------:R-:W-:Y:S02]  /*64e0*/  @!P4 IMAD R31, R28, R91, R38 ;  /* 0x0000005b1c1fc224 */ /* 0x000fe400078e0226 */
[--C-:B------:R-:W-:Y:S01]  /*64f0*/  @!P3 IMAD.WIDE.U32 R28, R29, 0x8, R36.reuse ;  /* 0x000000081d1cb825 */ /* 0x100fe200078e0024 */
[----:B------:R-:W3:Y:S03]  /*6500*/  @!P2 LDG.E.64 R26, desc[UR6][R26.64] ;  /* 0x000000061a1aa981 */ /* 0x000ee6000c1e1b00 */
[----:B------:R-:W-:-:S02]  /*6510*/  @!P4 IMAD.WIDE.U32 R30, R31, 0x8, R36 ;  /* 0x000000081f1ec825 */ /* 0x000fc400078e0024 */
[----:B------:R-:W4:Y:S04]  /*6520*/  @!P3 LDG.E.64 R28, desc[UR6][R28.64] ;  /* 0x000000061c1cb981 */ /* 0x000f28000c1e1b00 */
[----:B------:R-:W5:Y:S01]  /*6530*/  @!P4 LDG.E.64 R30, desc[UR6][R30.64] ;  /* 0x000000061e1ec981 */ /* 0x000f62000c1e1b00 */
[----:B------:R-:W-:Y:S01]  /*6540*/  IADD3 R43, PT, PT, R43, 0x4, RZ ;  /* 0x000000042b2b7810 */ /* 0x000fe20007ffe0ff */
[----:B--2---:R-:W-:Y:S01]  /*6550*/  @!P0 FADD.FTZ R72, R72, R24 ;  /* 0x0000001848488221 */ /* 0x004fe20000010000 */
[----:B------:R-:W-:-:S03]  /*6560*/  @!P0 FADD.FTZ R73, R73, R25 ;  /* 0x0000001949498221 */ /* 0x000fc60000010000 */
[----:B---3--:R-:W-:Y:S01]  /*6570*/  @!P2 FADD.FTZ R72, R72, R26 ;  /* 0x0000001a4848a221 */ /* 0x008fe20000010000 */
[----:B------:R-:W-:-:S03]  /*6580*/  @!P2 FADD.FTZ R73, R73, R27 ;  /* 0x0000001b4949a221 */ /* 0x000fc60000010000 */
[----:B----4-:R-:W-:Y:S01]  /*6590*/  @!P3 FADD.FTZ R72, R72, R28 ;  /* 0x0000001c4848b221 */ /* 0x010fe20000010000 */
[----:B------:R-:W-:-:S03]  /*65a0*/  @!P3 FADD.FTZ R73, R73, R29 ;  /* 0x0000001d4949b221 */ /* 0x000fc60000010000 */
[----:B-----5:R-:W-:Y:S01]  /*65b0*/  @!P4 FADD.FTZ R72, R72, R30 ;  /* 0x0000001e4848c221 */ /* 0x020fe20000010000 */
[----:B------:R-:W-:-:S07]  /*65c0*/  @!P4 FADD.FTZ R73, R73, R31 ;  /* 0x0000001f4949c221 */ /* 0x000fce0000010000 */
.L_x_70:
[----:B------:R-:W-:Y:S05]  /*65d0*/  @!P5 BRA `(.L_x_65) ;  /* 0x00000000006cd947 */ /* 0x000fea0003800000 */
[----:B------:R-:W-:Y:S02]  /*65e0*/  ISETP.NE.AND P0, PT, R32, 0x1, PT ;  /* 0x000000012000780c */ /* 0x000fe40003f05270 */
[----:B------:R-:W-:-:S11]  /*65f0*/  LOP3.LUT R113, R113, 0x1, RZ, 0xc0, !PT ;  /* 0x0000000171717812 */ /* 0x000fd600078ec0ff */
[----:B------:R-:W-:Y:S05]  /*6600*/  @!P0 BRA `(.L_x_71) ;  /* 0x0000000000388947 */ /* 0x000fea0003800000 */
[C---:B------:R-:W-:Y:S02]  /*6610*/  IADD3 R24, PT, PT, R43.reuse, 0x1, RZ ;  /* 0x000000012b187810 */ /* 0x040fe40007ffe0ff */
[-C--:B------:R-:W-:Y:S02]  /*6620*/  ISETP.EQ.OR P2, PT, R43, R7.reuse, P1 ;  /* 0x000000072b00720c */ /* 0x080fe40000f42670 */
[----:B------:R-:W-:-:S11]  /*6630*/  ISETP.EQ.OR P0, PT, R24, R7, P1 ;  /* 0x000000071800720c */ /* 0x000fd60000f02670 */
[-CC-:B------:R-:W-:Y:S02]  /*6640*/  @!P2 IMAD R25, R43, R91.reuse, R38.reuse ;  /* 0x0000005b2b19a224 */ /* 0x180fe400078e0226 */
[----:B------:R-:W-:Y:S02]  /*6650*/  @!P0 IMAD R27, R24, R91, R38 ;  /* 0x0000005b181b8224 */ /* 0x000fe400078e0226 */
[----:B------:R-:W-:-:S04]  /*6660*/  @!P2 IMAD.WIDE.U32 R24, R25, 0x8, R36 ;  /* 0x000000081918a825 */ /* 0x000fc800078e0024 */
[----:B------:R-:W-:Y:S02]  /*6670*/  @!P0 IMAD.WIDE.U32 R26, R27, 0x8, R36 ;  /* 0x000000081b1a8825 */ /* 0x000fe400078e0024 */
[----:B------:R-:W3:Y:S04]  /*6680*/  @!P2 LDG.E.64 R24, desc[UR6][R24.64] ;  /* 0x000000061818a981 */ /* 0x000ee8000c1e1b00 */
[----:B------:R-:W4:Y:S01]  /*6690*/  @!P0 LDG.E.64 R26, desc[UR6][R26.64] ;  /* 0x000000061a1a8981 */ /* 0x000f22000c1e1b00 */
[----:B------:R-:W-:Y:S01]  /*66a0*/  IADD3 R43, PT, PT, R43, 0x2, RZ ;  /* 0x000000022b2b7810 */ /* 0x000fe20007ffe0ff */
[----:B---3--:R-:W-:Y:S01]  /*66b0*/  @!P2 FADD.FTZ R72, R72, R24 ;  /* 0x000000184848a221 */ /* 0x008fe20000010000 */
[----:B------:R-:W-:-:S03]  /*66c0*/  @!P2 FADD.FTZ R73, R73, R25 ;  /* 0x000000194949a221 */ /* 0x000fc60000010000 */
[----:B----4-:R-:W-:Y:S01]  /*66d0*/  @!P0 FADD.FTZ R72, R72, R26 ;  /* 0x0000001a48488221 */ /* 0x010fe20000010000 */
[----:B------:R-:W-:-:S07]  /*66e0*/  @!P0 FADD.FTZ R73, R73, R27 ;  /* 0x0000001b49498221 */ /* 0x000fce0000010000 */
.L_x_71:
[----:B------:R-:W-:Y:S01]  /*66f0*/  ISETP.EQ.OR P0, PT, R43, R7, P1 ;  /* 0x000000072b00720c */ /* 0x000fe20000f02670 */
[----:B------:R-:W-:Y:S03]  /*6700*/  BSSY.RECONVERGENT B0, `(.L_x_65) ;  /* 0x0000008000007945 */ /* 0x000fe60003800200 */
[----:B------:R-:W-:-:S13]  /*6710*/  ISETP.NE.U32.OR P0, PT, R113, 0x1, P0 ;  /* 0x000000017100780c */ /* 0x000fda0000705470 */
[----:B------:R-:W-:Y:S05]  /*6720*/  @P0 BRA `(.L_x_72) ;  /* 0x0000000000140947 */ /* 0x000fea0003800000 */
[----:B------:R-:W-:-:S04]  /*6730*/  IMAD R25, R91, R43, R38 ;  /* 0x0000002b5b197224 */ /* 0x000fc800078e0226 */
[----:B------:R-:W-:-:S06]  /*6740*/  IMAD.WIDE.U32 R24, R25, 0x8, R36 ;  /* 0x0000000819187825 */ /* 0x000fcc00078e0024 */
[----:B------:R-:W3:Y:S02]  /*6750*/  LDG.E.64 R24, desc[UR6][R24.64] ;  /* 0x0000000618187981 */ /* 0x000ee4000c1e1b00 */
[----:B---3--:R-:W-:Y:S01]  /*6760*/  FADD.FTZ R72, R72, R24 ;  /* 0x0000001848487221 */ /* 0x008fe20000010000 */
[----:B------:R-:W-:-:S07]  /*6770*/  FADD.FTZ R73, R73, R25 ;  /* 0x0000001949497221 */ /* 0x000fce0000010000 */
.L_x_72:
[----:B------:R-:W-:Y:S05]  /*6780*/  BSYNC.RECONVERGENT B0 ;  /* 0x0000000000007941 */ /* 0x000fea0003800200 */
.L_x_65:
[----:B------:R-:W5:Y:S01]  /*6790*/  S2UR UR5, SR_CgaCtaId ;  /* 0x00000000000579c3 */ /* 0x000f620000008800 */
[----:B------:R-:W-:Y:S01]  /*67a0*/  UMOV UR4, 0x400 ;  /* 0x0000040000047882 */ /* 0x000fe20000000000 */
[----:B--2-4-:R-:W-:Y:S02]  /*67b0*/  SHF.L.U32 R29, R8, 0x10, RZ ;  /* 0x00000010081d7819 */ /* 0x014fe400000006ff */
[----:B------:R-:W-:Y:S02]  /*67c0*/  SHF.L.U32 R31, R110, 0x10, RZ ;  /* 0x000000106e1f7819 */ /* 0x000fe400000006ff */
[----:B------:R-:W-:Y:S01]  /*67d0*/  SHF.L.U32 R9, R9, 0x10, RZ ;  /* 0x0000001009097819 */ /* 0x000fe200000006ff */
[C---:B------:R-:W-:Y:S01]  /*67e0*/  FADD.FTZ R29, -R68.reuse, R29 ;  /* 0x0000001d441d7221 */ /* 0x040fe20000010100 */
[----:B------:R-:W-:Y:S01]  /*67f0*/  SHF.L.U32 R8, R111, 0x10, RZ ;  /* 0x000000106f087819 */ /* 0x000fe200000006ff */
[----:B------:R-:W-:Y:S02]  /*6800*/  FADD.FTZ R31, -R68, R31 ;  /* 0x0000001f441f7221 */ /* 0x000fe40000010100 */
[----:B------:R-:W-:-:S02]  /*6810*/  FMUL.FTZ R37, R29, R112 ;  /* 0x000000701d257220 */ /* 0x000fc40000410000 */
[----:B------:R-:W-:Y:S01]  /*6820*/  FMUL.FTZ R36, R31, R112 ;  /* 0x000000701f247220 */ /* 0x000fe20000410000 */
[----:B-----5:R-:W-:Y:S01]  /*6830*/  ULEA UR4, UR5, UR4, 0x18 ;  /* 0x0000000405047291 */ /* 0x020fe2000f8ec0ff */
[----:B------:R-:W2:Y:S08]  /*6840*/  LDCU.U8 UR5, c[0x0][0x414] ;  /* 0x00008280ff0577ac */ /* 0x000eb00008000000 */
[----:B------:R-:W-:Y:S01]  /*6850*/  @!P1 STS.64 [UR4+0x88], R72 ;  /* 0x00008848ff009988 */ /* 0x000fe20008000a04 */
[----:B------:R-:W-:Y:S01]  /*6860*/  BAR.SYNC.DEFER_BLOCKING 0x0 ;  /* 0x0000000000007b1d */ /* 0x000fe20000010000 */
[----:B--2---:R-:W-:-:S05]  /*6870*/  UISETP.NE.AND UP0, UPT, UR5, URZ, UPT ;  /* 0x000000ff0500728c */ /* 0x004fca000bf05270 */
[----:B------:R-:W2:Y:S01]  /*6880*/  LDS.64 R24, [UR4+0x88] ;  /* 0x00008804ff187984 */ /* 0x000ea20008000a00 */
[----:B------:R-:W2:Y:S02]  /*6890*/  LDCU UR4, c[0x0][0x42c] ;  /* 0x00008580ff0477ac */ /* 0x000ea40008000800 */
[----:B--2---:R-:W-:Y:S01]  /*68a0*/  FMUL.FTZ R26, R24, UR4 ;  /* 0x00000004181a7c20 */ /* 0x004fe20008410000 */
[----:B------:R-:W-:Y:S01]  /*68b0*/  FMUL.FTZ R27, R25, UR4 ;  /* 0x00000004191b7c20 */ /* 0x000fe20008410000 */
[----:B------:R-:W-:Y:S06]  /*68c0*/  BRA.U !UP0, `(.L_x_73) ;  /* 0x0000000108487547 */ /* 0x000fec000b800000 */
[----:B------:R-:W-:Y:S01]  /*68d0*/  FFMA.FTZ R24, R66, R37, R64 ;  /* 0x0000002542187223 */ /* 0x000fe20000010040 */
[----:B------:R-:W-:-:S03]  /*68e0*/  FFMA.FTZ R25, R67, R36, R65 ;  /* 0x0000002443197223 */ /* 0x000fc60000010041 */
[----:B---3--:R-:W-:Y:S01]  /*68f0*/  FMUL.FTZ R28, R24, -1.4426950216293334961 ;  /* 0xbfb8aa3b181c7820 */ /* 0x008fe20000410000 */
[----:B------:R-:W-:-:S05]  /*6900*/  FMUL.FTZ R31, R25, -1.4426950216293334961 ;  /* 0xbfb8aa3b191f7820 */ /* 0x000fca0000410000 */
[----:B------:R-:W2:Y:S04]  /*6910*/  MUFU.EX2 R28, R28 ;  /* 0x0000001c001c7308 */ /* 0x000ea80000000800 */
[----:B------:R-:W1:Y:S01]  /*6920*/  MUFU.EX2 R31, R31 ;  /* 0x0000001f001f7308 */ /* 0x000e620000000800 */
[----:B--2---:R-:W-:Y:S01]  /*6930*/  FADD.FTZ R29, R28, 1 ;  /* 0x3f8000001c1d7421 */ /* 0x004fe20000010000 */
[----:B-1----:R-:W-:-:S03]  /*6940*/  FADD.FTZ R32, R31, 1 ;  /* 0x3f8000001f207421 */ /* 0x002fc60000010000 */
[----:B------:R-:W1:Y:S08]  /*6950*/  MUFU.RCP R30, R29 ;  /* 0x0000001d001e7308 */ /* 0x000e700000001000 */
[----:B------:R-:W2:Y:S01]  /*6960*/  MUFU.RCP R33, R32 ;  /* 0x0000002000217308 */ /* 0x000ea20000001000 */
[----:B-1----:R-:W-:Y:S01]  /*6970*/  FADD.FTZ R35, -R30, 1 ;  /* 0x3f8000001e237421 */ /* 0x002fe20000010100 */
[----:B------:R-:W-:-:S03]  /*6980*/  FMUL.FTZ R9, R9, R30 ;  /* 0x0000001e09097220 */ /* 0x000fc60000410000 */
[----:B------:R-:W-:Y:S01]  /*6990*/  FFMA.FTZ R24, R24, R35, 1 ;  /* 0x3f80000018187423 */ /* 0x000fe20000010023 */
[----:B--2---:R-:W-:Y:S01]  /*69a0*/  FADD.FTZ R34, -R33, 1 ;  /* 0x3f80000021227421 */ /* 0x004fe20000010100 */
[----:B------:R-:W-:Y:S02]  /*69b0*/  FMUL.FTZ R8, R8, R33 ;  /* 0x0000002108087220 */ /* 0x000fe40000410000 */
[----:B------:R-:W-:Y:S01]  /*69c0*/  FMUL.FTZ R9, R9, R24 ;  /* 0x0000001809097220 */ /* 0x000fe20000410000 */
[----:B------:R-:W-:-:S04]  /*69d0*/  FFMA.FTZ R25, R25, R34, 1 ;  /* 0x3f80000019197423 */ /* 0x000fc80000010022 */
[----:B------:R-:W-:-:S07]  /*69e0*/  FMUL.FTZ R8, R8, R25 ;  /* 0x0000001908087220 */ /* 0x000fce0000410000 */
.L_x_73:
[----:B------:R-:W2:Y:S01]  /*69f0*/  LDCU UR4, c[0x0][0x41c] ;  /* 0x00008380ff0477ac */ /* 0x000ea20008000800 */
[----:B------:R-:W-:Y:S01]  /*6a00*/  SHF.L.U32 R31, R10, 0x10, RZ ;  /* 0x000000100a1f7819 */ /* 0x000fe200000006ff */
[C-C-:B------:R-:W-:Y:S01]  /*6a10*/  FFMA.FTZ R25, R26.reuse, R37, R27.reuse ;  /* 0x000000251a197223 */ /* 0x140fe2000001001b */
[----:B------:R-:W-:Y:S01]  /*6a20*/  FFMA.FTZ R10, R26, R36, R27 ;  /* 0x000000241a0a7223 */ /* 0x000fe2000001001b */
[----:B------:R-:W4:Y:S01]  /*6a30*/  LDCU.64 UR8, c[0x0][0x400] ;  /* 0x00008000ff0877ac */ /* 0x000f220008000a00 */
[----:B------:R-:W-:Y:S01]  /*6a40*/  BSSY.RECONVERGENT B0, `(.L_x_74) ;  /* 0x000001c000007945 */ /* 0x000fe20003800200 */
[----:B------:R-:W-:Y:S01]  /*6a50*/  FFMA.FTZ R25, R66, R9, -R25 ;  /* 0x0000000942197223 */ /* 0x000fe20000010819 */
[----:B------:R-:W-:Y:S01]  /*6a60*/  SHF.L.U32 R37, R108, 0x10, RZ ;  /* 0x000000106c257819 */ /* 0x000fe200000006ff */
[----:B------:R-:W-:Y:S01]  /*6a70*/  FADD.FTZ R39, -R68, R31 ;  /* 0x0000001f44277221 */ /* 0x000fe20000010100 */
[----:B------:R-:W-:Y:S01]  /*6a80*/  FFMA.FTZ R33, R67, R8, -R10 ;  /* 0x0000000843217223 */ /* 0x000fe2000001080a */
[----:B--2---:R-:W-:-:S05]  /*6a90*/  IMAD R7, R7, UR4, R0 ;  /* 0x0000000407077c24 */ /* 0x004fca000f8e0200 */
[C---:B----4-:R-:W-:Y:S02]  /*6aa0*/  ISETP.GE.U32.AND P0, PT, R7.reuse, UR8, PT ;  /* 0x0000000807007c0c */ /* 0x050fe4000bf06070 */
[----:B------:R-:W-:Y:S02]  /*6ab0*/  SHF.R.S32.HI R24, RZ, 0x1f, R7 ;  /* 0x0000001fff187819 */ /* 0x000fe40000011407 */
[----:B------:R-:W-:Y:S02]  /*6ac0*/  IADD3 R29, PT, PT, R7, 0x8, RZ ;  /* 0x00000008071d7810 */ /* 0x000fe40007ffe0ff */
[----:B------:R-:W-:Y:S02]  /*6ad0*/  ISETP.GE.AND.EX P0, PT, R24, UR9, PT, P0 ;  /* 0x0000000918007c0c */ /* 0x000fe4000bf06300 */
[----:B------:R-:W-:Y:S02]  /*6ae0*/  ISETP.GE.U32.AND P1, PT, R29, UR8, PT ;  /* 0x000000081d007c0c */ /* 0x000fe4000bf26070 */
[----:B---3--:R-:W-:-:S04]  /*6af0*/  SHF.R.S32.HI R28, RZ, 0x1f, R29 ;  /* 0x0000001fff1c7819 */ /* 0x008fc8000001141d */
[----:B------:R-:W-:-:S05]  /*6b00*/  ISETP.GE.AND.EX P1, PT, R28, UR9, PT, P1 ;  /* 0x000000091c007c0c */ /* 0x000fca000bf26310 */
[----:B------:R-:W-:Y:S08]  /*6b10*/  @P0 BRA `(.L_x_75) ;  /* 0x0000000000380947 */ /* 0x000ff00003800000 */
[----:B------:R-:W2:Y:S01]  /*6b20*/  LDCU.64 UR10, c[0x0][0x3f8] ;  /* 0x00007f00ff0a77ac */ /* 0x000ea20008000a00 */
[----:B------:R-:W-:Y:S01]  /*6b30*/  MOV R8, R116 ;  /* 0x0000007400087202 */ /* 0x000fe20000000f00 */
[-C--:B------:R-:W-:Y:S01]  /*6b40*/  FMUL.FTZ R31, R25, R112.reuse ;  /* 0x00000070191f7220 */ /* 0x080fe20000410000 */
[----:B------:R-:W-:Y:S01]  /*6b50*/  MOV R9, R119 ;  /* 0x0000007700097202 */ /* 0x000fe20000000f00 */
[----:B------:R-:W3:Y:S01]  /*6b60*/  LDCU.64 UR4, c[0x0][0x380] ;  /* 0x00007000ff0477ac */ /* 0x000ee20008000a00 */
[----:B------:R-:W-:Y:S01]  /*6b70*/  FMUL.FTZ R10, R33, R112 ;  /* 0x00000070210a7220 */ /* 0x000fe20000410000 */
[----:B--2---:R-:W-:Y:S02]  /*6b80*/  IMAD R24, R24, UR10, RZ ;  /* 0x0000000a18187c24 */ /* 0x004fe4000f8e02ff */
[----:B------:R-:W-:-:S04]  /*6b90*/  IMAD.WIDE.U32 R8, R7, UR10, R8 ;  /* 0x0000000a07087c25 */ /* 0x000fc8000f8e0008 */
[----:B------:R-:W-:Y:S01]  /*6ba0*/  IMAD R35, R7, UR11, R24 ;  /* 0x0000000b07237c24 */ /* 0x000fe2000f8e0218 */
[----:B---3--:R-:W-:-:S04]  /*6bb0*/  LEA R24, P0, R8, UR4, 0x1 ;  /* 0x0000000408187c11 */ /* 0x008fc8000f8008ff */
[----:B------:R-:W-:Y:S02]  /*6bc0*/  IADD3 R35, PT, PT, R9, R35, RZ ;  /* 0x0000002309237210 */ /* 0x000fe40007ffe0ff */
[----:B------:R-:W-:Y:S02]  /*6bd0*/  F2FP.BF16.F32.PACK_AB R9, R10, R31 ;  /* 0x0000001f0a09723e */ /* 0x000fe400000010ff */
[----:B------:R-:W-:-:S05]  /*6be0*/  LEA.HI.X R25, R8, UR5, R35, 0x1, P0 ;  /* 0x0000000508197c11 */ /* 0x000fca00080f0c23 */
[----:B------:R2:W-:Y:S02]  /*6bf0*/  STG.E desc[UR6][R24.64], R9 ;  /* 0x0000000918007986 */ /* 0x0005e4000c101906 */
.L_x_75:
[----:B------:R-:W-:Y:S05]  /*6c00*/  BSYNC.RECONVERGENT B0 ;  /* 0x0000000000007941 */ /* 0x000fea0003800200 */
.L_x_74:
[-C--:B------:R-:W-:Y:S01]  /*6c10*/  FMUL.FTZ R39, R39, R112.reuse ;  /* 0x0000007027277220 */ /* 0x080fe20000410000 */
[----:B--2---:R-:W-:Y:S01]  /*6c20*/  FADD.FTZ R9, -R68, R37 ;  /* 0x0000002544097221 */ /* 0x004fe20000010100 */
[----:B------:R-:W-:Y:S02]  /*6c30*/  SHF.L.U32 R11, R11, 0x10, RZ ;  /* 0x000000100b0b7819 */ /* 0x000fe400000006ff */
[----:B------:R-:W-:Y:S01]  /*6c40*/  SHF.L.U32 R8, R109, 0x10, RZ ;  /* 0x000000106d087819 */ /* 0x000fe200000006ff */
[----:B------:R-:W-:Y:S01]  /*6c50*/  FFMA.FTZ R37, R26, R39, R27 ;  /* 0x000000271a257223 */ /* 0x000fe2000001001b */
[----:B------:R-:W-:Y:S01]  /*6c60*/  FMUL.FTZ R36, R9, R112 ;  /* 0x0000007009247220 */ /* 0x000fe20000410000 */
[----:B------:R-:W-:Y:S06]  /*6c70*/  BRA.U !UP0, `(.L_x_76) ;  /* 0x0000000108487547 */ /* 0x000fec000b800000 */
[----:B------:R-:W-:Y:S01]  /*6c80*/  FFMA.FTZ R9, R66, R39, R64 ;  /* 0x0000002742097223 */ /* 0x000fe20000010040 */
[----:B------:R-:W-:-:S03]  /*6c90*/  FFMA.FTZ R10, R67, R36, R65 ;  /* 0x00000024430a7223 */ /* 0x000fc60000010041 */
[----:B------:R-:W-:Y:S01]  /*6ca0*/  FMUL.FTZ R24, R9, -1.4426950216293334961 ;  /* 0xbfb8aa3b09187820 */ /* 0x000fe20000410000 */
        /* <DEDUP_REMOVED lines=15> */
.L_x_76:
[----:B------:R-:W-:Y:S01]  /*6da0*/  FFMA.FTZ R10, R26, R36, R27 ;  /* 0x000000241a0a7223 */ /* 0x000fe2000001001b */
[----:B------:R-:W-:Y:S01]  /*6db0*/  BSSY.RECONVERGENT B0, `(.L_x_77) ;  /* 0x0000014000007945 */ /* 0x000fe20003800200 */
[----:B------:R-:W-:Y:S01]  /*6dc0*/  FFMA.FTZ R37, R66, R11, -R37 ;  /* 0x0000000b42257223 */ /* 0x000fe20000010825 */
[----:B------:R-:W-:Y:S01]  /*6dd0*/  SHF.L.U32 R25, R12, 0x10, RZ ;  /* 0x000000100c197819 */ /* 0x000fe200000006ff */
[----:B------:R-:W-:Y:S01]  /*6de0*/  FFMA.FTZ R11, R67, R8, -R10 ;  /* 0x00000008430b7223 */ /* 0x000fe2000001080a */
[----:B------:R-:W-:Y:S01]  /*6df0*/  SHF.L.U32 R31, R106, 0x10, RZ ;  /* 0x000000106a1f7819 */ /* 0x000fe200000006ff */
[----:B------:R-:W-:Y:S06]  /*6e00*/  @P1 BRA `(.L_x_78) ;  /* 0x0000000000381947 */ /* 0x000fec0003800000 */
        /* <DEDUP_REMOVED lines=14> */
.L_x_78:
[----:B------:R-:W-:Y:S05]  /*6ef0*/  BSYNC.RECONVERGENT B0 ;  /* 0x0000000000007941 */ /* 0x000fea0003800200 */
.L_x_77:
[----:B------:R-:W-:Y:S01]  /*6f00*/  SHF.L.U32 R39, R22, 0x10, RZ ;  /* 0x0000001016277819 */ /* 0x000fe200000006ff */
[----:B--2---:R-:W-:Y:S01]  /*6f10*/  FADD.FTZ R11, -R68, R25 ;  /* 0x00000019440b7221 */ /* 0x004fe20000010100 */
[----:B------:R-:W-:Y:S01]  /*6f20*/  SHF.L.U32 R111, R70, 0x10, RZ ;  /* 0x00000010466f7819 */ /* 0x000fe200000006ff */
[C---:B------:R-:W-:Y:S01]  /*6f30*/  FADD.FTZ R29, -R68.reuse, R31 ;  /* 0x0000001f441d7221 */ /* 0x040fe20000010100 */
[----:B------:R-:W-:Y:S01]  /*6f40*/  SHF.L.U32 R53, R81, 0x10, RZ ;  /* 0x0000001051357819 */ /* 0x000fe200000006ff */
[----:B------:R-:W-:Y:S01]  /*6f50*/  FADD.FTZ R81, -R68, R39 ;  /* 0x0000002744517221 */ /* 0x000fe20000010100 */
[----:B------:R-:W-:Y:S01]  /*6f60*/  SHF.L.U32 R113, R16, 0x10, RZ ;  /* 0x0000001010717819 */ /* 0x000fe200000006ff */
[----:B------:R-:W-:Y:S01]  /*6f70*/  FADD.FTZ R39, -R68, R111 ;  /* 0x0000006f44277221 */ /* 0x000fe20000010100 */
[----:B------:R-:W-:Y:S01]  /*6f80*/  SHF.L.U32 R35, R20, 0x10, RZ ;  /* 0x0000001014237819 */ /* 0x000fe200000006ff */
[-C--:B------:R-:W-:Y:S01]  /*6f90*/  FMUL.FTZ R11, R11, R112.reuse ;  /* 0x000000700b0b7220 */ /* 0x080fe20000410000 */
[----:B------:R-:W-:Y:S01]  /*6fa0*/  SHF.L.U32 R34, R89, 0x10, RZ ;  /* 0x0000001059227819 */ /* 0x000fe200000006ff */
[----:B------:R-:W-:Y:S01]  /*6fb0*/  FMUL.FTZ R36, R29, R112 ;  /* 0x000000701d247220 */ /* 0x000fe20000410000 */
[C---:B------:R-:W-:Y:S01]  /*6fc0*/  IADD3 R46, PT, PT, R7.reuse, 0x10, RZ ;  /* 0x00000010072e7810 */ /* 0x040fe20007ffe0ff */
[C---:B------:R-:W-:Y:S01]  /*6fd0*/  FADD.FTZ R113, -R68.reuse, R113 ;  /* 0x0000007144717221 */ /* 0x040fe20000010100 */
[C---:B------:R-:W-:Y:S01]  /*6fe0*/  IADD3 R111, PT, PT, R7.reuse, 0x18, RZ ;  /* 0x00000018076f7810 */ /* 0x040fe20007ffe0ff */
[C---:B------:R-:W-:Y:S01]  /*6ff0*/  FADD.FTZ R53, -R68.reuse, R53 ;  /* 0x0000003544357221 */ /* 0x040fe20000010100 */
[C---:B------:R-:W-:Y:S01]  /*7000*/  IADD3 R89, PT, PT, R7.reuse, 0x20, RZ ;  /* 0x0000002007597810 */ /* 0x040fe20007ffe0ff */
[----:B------:R-:W-:Y:S01]  /*7010*/  FADD.FTZ R29, -R68, R34 ;  /* 0x00000022441d7221 */ /* 0x000fe20000010100 */
[C---:B------:R-:W-:Y:S01]  /*7020*/  IADD3 R24, PT, PT, R7.reuse, 0x28, RZ ;  /* 0x0000002807187810 */ /* 0x040fe20007ffe0ff */
[----:B------:R-:W-:Y:S01]  /*7030*/  FFMA.FTZ R44, R26, R36, R27 ;  /* 0x000000241a2c7223 */ /* 0x000fe2000001001b */
[----:B------:R-:W-:-:S02]  /*7040*/  IADD3 R20, PT, PT, R7, 0x30, RZ ;  /* 0x0000003007147810 */ /* 0x000fc40007ffe0ff */
[C---:B------:R-:W-:Y:S02]  /*7050*/  IADD3 R16, PT, PT, R7.reuse, 0x38, RZ ;  /* 0x0000003807107810 */ /* 0x040fe40007ffe0ff */
[----:B------:R-:W-:Y:S02]  /*7060*/  IADD3 R12, PT, PT, R7, 0x40, RZ ;  /* 0x00000040070c7810 */ /* 0x000fe40007ffe0ff */
[----:B------:R-:W-:Y:S02]  /*7070*/  SHF.L.U32 R37, R98, 0x10, RZ ;  /* 0x0000001062257819 */ /* 0x000fe400000006ff */
[----:B------:R-:W-:Y:S02]  /*7080*/  SHF.L.U32 R33, R100, 0x10, RZ ;  /* 0x0000001064217819 */ /* 0x000fe400000006ff */
[----:B------:R-:W-:Y:S02]  /*7090*/  SHF.L.U32 R41, R56, 0x10, RZ ;  /* 0x0000001038297819 */ /* 0x000fe400000006ff */
[----:B------:R-:W-:-:S02]  /*70a0*/  SHF.L.U32 R125, R74, 0x10, RZ ;  /* 0x000000104a7d7819 */ /* 0x000fc400000006ff */
[----:B------:R-:W-:Y:S01]  /*70b0*/  SHF.L.U32 R8, R85, 0x10, RZ ;  /* 0x0000001055087819 */ /* 0x000fe200000006ff */
[----:B------:R-:W-:Y:S01]  /*70c0*/  FADD.FTZ R85, -R68, R35 ;  /* 0x0000002344557221 */ /* 0x000fe20000010100 */
[----:B------:R-:W-:Y:S01]  /*70d0*/  SHF.L.U32 R9, R14, 0x10, RZ ;  /* 0x000000100e097819 */ /* 0x000fe200000006ff */
[----:B------:R-:W-:Y:S01]  /*70e0*/  FADD.FTZ R35, -R68, R125 ;  /* 0x0000007d44237221 */ /* 0x000fe20000010100 */
[----:B------:R-:W-:Y:S01]  /*70f0*/  SHF.L.U32 R121, R104, 0x10, RZ ;  /* 0x0000001068797819 */ /* 0x000fe200000006ff */
[----:B------:R-:W-:Y:S01]  /*7100*/  FFMA.FTZ R125, R26, R11, R27 ;  /* 0x0000000b1a7d7223 */ /* 0x000fe2000001001b */
[----:B------:R-:W-:Y:S01]  /*7110*/  SHF.L.U32 R115, R102, 0x10, RZ ;  /* 0x0000001066737819 */ /* 0x000fe200000006ff */
[----:B------:R-:W-:Y:S01]  /*7120*/  FADD.FTZ R9, -R68, R9 ;  /* 0x0000000944097221 */ /* 0x000fe20000010100 */
[----:B------:R-:W-:Y:S01]  /*7130*/  SHF.L.U32 R109, R18, 0x10, RZ ;  /* 0x00000010126d7819 */ /* 0x000fe200000006ff */
[----:B------:R-:W-:Y:S01]  /*7140*/  FADD.FTZ R121, -R68, R121 ;  /* 0x0000007944797221 */ /* 0x000fe20000010100 */
[----:B------:R-:W-:Y:S01]  /*7150*/  SHF.L.U32 R55, R96, 0x10, RZ ;  /* 0x0000001060377819 */ /* 0x000fe200000006ff */
[----:B------:R-:W-:Y:S01]  /*7160*/  FADD.FTZ R115, -R68, R115 ;  /* 0x0000007344737221 */ /* 0x000fe20000010100 */
[----:B0-----:R-:W-:Y:S01]  /*7170*/  SHF.L.U32 R73, R94, 0x10, RZ ;  /* 0x000000105e497819 */ /* 0x001fe200000006ff */
[----:B------:R-:W-:Y:S01]  /*7180*/  FADD.FTZ R109, -R68, R109 ;  /* 0x0000006d446d7221 */ /* 0x000fe20000010100 */
[----:B------:R-:W-:Y:S01]  /*7190*/  SHF.L.U32 R43, R58, 0x10, RZ ;  /* 0x000000103a2b7819 */ /* 0x000fe200000006ff */
[----:B------:R-:W-:Y:S01]  /*71a0*/  FADD.FTZ R55, -R68, R55 ;  /* 0x0000003744377221 */ /* 0x000fe20000010100 */
[----:B------:R-:W-:Y:S01]  /*71b0*/  SHF.L.U32 R45, R92, 0x10, RZ ;  /* 0x000000105c2d7819 */ /* 0x000fe200000006ff */
[----:B------:R-:W-:Y:S01]  /*71c0*/  FADD.FTZ R73, -R68, R73 ;  /* 0x0000004944497221 */ /* 0x000fe20000010100 */
[----:B------:R-:W-:Y:S01]  /*71d0*/  SHF.L.U32 R47, R60, 0x10, RZ ;  /* 0x000000103c2f7819 */ /* 0x000fe200000006ff */
[C---:B------:R-:W-:Y:S01]  /*71e0*/  FADD.FTZ R43, -R68.reuse, R43 ;  /* 0x0000002b442b7221 */ /* 0x040fe20000010100 */
        /* <DEDUP_REMOVED lines=11> */
[----:B------:R-:W-:Y:S01]  /*72a0*/  FADD.FTZ R37, -R68, R8 ;  /* 0x0000000844257221 */ /* 0x000fe20000010100 */
[----:B------:R-:W-:Y:S01]  /*72b0*/  ISETP.GE.U32.AND P2, PT, R46, UR8, PT ;  /* 0x000000082e007c0c */ /* 0x000fe2000bf46070 */
[C---:B------:R-:W-:Y:S01]  /*72c0*/  FADD.FTZ R49, -R68.reuse, R49 ;  /* 0x0000003144317221 */ /* 0x040fe20000010100 */
[----:B------:R-:W-:Y:S01]  /*72d0*/  ISETP.GE.U32.AND P1, PT, R111, UR8, PT ;  /* 0x000000086f007c0c */ /* 0x000fe2000bf26070 */
[C---:B------:R-:W-:Y:S01]  /*72e0*/  FADD.FTZ R51, -R68.reuse, R51 ;  /* 0x0000003344337221 */ /* 0x040fe20000010100 */
[----:B------:R-:W-:Y:S01]  /*72f0*/  ISETP.GE.U32.AND P0, PT, R89, UR8, PT ;  /* 0x0000000859007c0c */ /* 0x000fe2000bf06070 */
[----:B------:R-:W-:Y:S01]  /*7300*/  FADD.FTZ R41, -R68, R123 ;  /* 0x0000007b44297221 */ /* 0x000fe20000010100 */
[----:B------:R-:W-:Y:S01]  /*7310*/  ISETP.GE.U32.AND P6, PT, R24, UR8, PT ;  /* 0x0000000818007c0c */ /* 0x000fe2000bfc6070 */
[----:B------:R-:W-:Y:S01]  /*7320*/  FADD.FTZ R31, -R68, R76 ;  /* 0x0000004c441f7221 */ /* 0x000fe20000010100 */
[----:B------:R-:W-:Y:S01]  /*7330*/  ISETP.GE.U32.AND P3, PT, R20, UR8, PT ;  /* 0x0000000814007c0c */ /* 0x000fe2000bf66070 */
[----:B------:R-:W-:Y:S01]  /*7340*/  FADD.FTZ R33, -R68, R10 ;  /* 0x0000000a44217221 */ /* 0x000fe20000010100 */
[----:B------:R-:W-:Y:S01]  /*7350*/  ISETP.GE.U32.AND P4, PT, R16, UR8, PT ;  /* 0x0000000810007c0c */ /* 0x000fe2000bf86070 */
[----:B------:R-:W-:Y:S01]  /*7360*/  FADD.FTZ R25, -R68, R78 ;  /* 0x0000004e44197221 */ /* 0x000fe20000010100 */
[----:B------:R-:W-:-:S02]  /*7370*/  ISETP.GE.U32.AND P5, PT, R12, UR8, PT ;  /* 0x000000080c007c0c */ /* 0x000fc4000bfa6070 */
[----:B------:R-:W-:Y:S02]  /*7380*/  SHF.R.S32.HI R48, RZ, 0x1f, R46 ;  /* 0x0000001fff307819 */ /* 0x000fe4000001142e */
[----:B-1----:R-:W-:Y:S02]  /*7390*/  SHF.R.S32.HI R32, RZ, 0x1f, R111 ;  /* 0x0000001fff207819 */ /* 0x002fe4000001146f */
[----:B------:R-:W-:Y:S02]  /*73a0*/  SHF.R.S32.HI R30, RZ, 0x1f, R89 ;  /* 0x0000001fff1e7819 */ /* 0x000fe40000011459 */
[----:B------:R-:W-:Y:S02]  /*73b0*/  SHF.R.S32.HI R28, RZ, 0x1f, R24 ;  /* 0x0000001fff1c7819 */ /* 0x000fe40000011418 */
[----:B------:R-:W-:Y:S02]  /*73c0*/  SHF.R.S32.HI R22, RZ, 0x1f, R20 ;  /* 0x0000001fff167819 */ /* 0x000fe40000011414 */
[----:B------:R-:W-:-:S02]  /*73d0*/  SHF.R.S32.HI R18, RZ, 0x1f, R16 ;  /* 0x0000001fff127819 */ /* 0x000fc40000011410 */
[----:B------:R-:W-:Y:S02]  /*73e0*/  SHF.R.S32.HI R14, RZ, 0x1f, R12 ;  /* 0x0000001fff0e7819 */ /* 0x000fe4000001140c */
[----:B------:R-:W-:Y:S02]  /*73f0*/  ISETP.GE.AND.EX P2, PT, R48, UR9, PT, P2 ;  /* 0x0000000930007c0c */ /* 0x000fe4000bf46320 */
[----:B------:R-:W-:Y:S02]  /*7400*/  ISETP.GE.AND.EX P1, PT, R32, UR9, PT, P1 ;  /* 0x0000000920007c0c */ /* 0x000fe4000bf26310 */
[----:B------:R-:W-:Y:S02]  /*7410*/  ISETP.GE.AND.EX P0, PT, R30, UR9, PT, P0 ;  /* 0x000000091e007c0c */ /* 0x000fe4000bf06300 */
[----:B------:R-:W-:Y:S02]  /*7420*/  ISETP.GE.AND.EX P6, PT, R28, UR9, PT, P6 ;  /* 0x000000091c007c0c */ /* 0x000fe4000bfc6360 */
[----:B------:R-:W-:-:S02]  /*7430*/  ISETP.GE.AND.EX P3, PT, R22, UR9, PT, P3 ;  /* 0x0000000916007c0c */ /* 0x000fc4000bf66330 */
[----:B------:R-:W-:Y:S02]  /*7440*/  ISETP.GE.AND.EX P4, PT, R18, UR9, PT, P4 ;  /* 0x0000000912007c0c */ /* 0x000fe4000bf86340 */
[----:B------:R-:W-:Y:S02]  /*7450*/  ISETP.GE.AND.EX P5, PT, R14, UR9, PT, P5 ;  /* 0x000000090e007c0c */ /* 0x000fe4000bfa6350 */
        /* <DEDUP_REMOVED lines=21> */
.L_x_79:
[----:B------:R-:W-:Y:S01]  /*75b0*/  BSSY.RECONVERGENT B0, `(.L_x_80) ;  /* 0x0000013000007945 */ /* 0x000fe20003800200 */
[----:B------:R-:W-:Y:S01]  /*75c0*/  FFMA.FTZ R125, R66, R13, -R125 ;  /* 0x0000000d427d7223 */ /* 0x000fe2000001087d */
[----:B------:R-:W-:Y:S01]  /*75d0*/  FMUL.FTZ R107, R9, R112 ;  /* 0x00000070096b7220 */ /* 0x000fe20000410000 */
[----:B------:R-:W-:Y:S01]  /*75e0*/  FFMA.FTZ R13, R67, R8, -R44 ;  /* 0x00000008430d7223 */ /* 0x000fe2000001082c */
[----:B------:R-:W-:Y:S06]  /*75f0*/  @P2 BRA `(.L_x_81) ;  /* 0x0000000000382947 */ /* 0x000fec0003800000 */
[----:B------:R-:W0:Y:S01]  /*7600*/  LDCU.64 UR4, c[0x0][0x3f8] ;  /* 0x00007f00ff0477ac */ /* 0x000e220008000a00 */
[----:B------:R-:W-:Y:S01]  /*7610*/  MOV R8, R116 ;  /* 0x0000007400087202 */ /* 0x000fe20000000f00 */
[-C--:B------:R-:W-:Y:S01]  /*7620*/  FMUL.FTZ R34, R125, R112.reuse ;  /* 0x000000707d227220 */ /* 0x080fe20000410000 */
[----:B------:R-:W-:Y:S01]  /*7630*/  MOV R9, R119 ;  /* 0x0000007700097202 */ /* 0x000fe20000000f00 */
[----:B------:R-:W1:Y:S01]  /*7640*/  LDCU.64 UR10, c[0x0][0x380] ;  /* 0x00007000ff0a77ac */ /* 0x000e620008000a00 */
[----:B------:R-:W-:-:S05]  /*7650*/  FMUL.FTZ R13, R13, R112 ;  /* 0x000000700d0d7220 */ /* 0x000fca0000410000 */
[----:B------:R-:W-:Y:S01]  /*7660*/  F2FP.BF16.F32.PACK_AB R13, R13, R34 ;  /* 0x000000220d0d723e */ /* 0x000fe200000010ff */
[----:B0-----:R-:W-:Y:S02]  /*7670*/  IMAD R11, R48, UR4, RZ ;  /* 0x00000004300b7c24 */ /* 0x001fe4000f8e02ff */
[----:B------:R-:W-:-:S04]  /*7680*/  IMAD.WIDE.U32 R8, R46, UR4, R8 ;  /* 0x000000042e087c25 */ /* 0x000fc8000f8e0008 */
[----:B------:R-:W-:Y:S01]  /*7690*/  IMAD R11, R46, UR5, R11 ;  /* 0x000000052e0b7c24 */ /* 0x000fe2000f8e020b */
[----:B-1----:R-:W-:-:S04]  /*76a0*/  LEA R10, P2, R8, UR10, 0x1 ;  /* 0x0000000a080a7c11 */ /* 0x002fc8000f8408ff */
[----:B------:R-:W-:-:S04]  /*76b0*/  IADD3 R11, PT, PT, R9, R11, RZ ;  /* 0x0000000b090b7210 */ /* 0x000fc80007ffe0ff */
[----:B------:R-:W-:-:S05]  /*76c0*/  LEA.HI.X R11, R8, UR11, R11, 0x1, P2 ;  /* 0x0000000b080b7c11 */ /* 0x000fca00090f0c0b */
[----:B------:R0:W-:Y:S02]  /*76d0*/  STG.E desc[UR6][R10.64], R13 ;  /* 0x0000000d0a007986 */ /* 0x0001e4000c101906 */
.L_x_81:
[----:B------:R-:W-:Y:S05]  /*76e0*/  BSYNC.RECONVERGENT B0 ;  /* 0x0000000000007941 */ /* 0x000fea0003800200 */
.L_x_80:
[----:B------:R-:W-:Y:S01]  /*76f0*/  SHF.L.U32 R15, R15, 0x10, RZ ;  /* 0x000000100f0f7819 */ /* 0x000fe200000006ff */
[----:B------:R-:W-:Y:S01]  /*7700*/  FFMA.FTZ R123, R26, R107, R27 ;  /* 0x0000006b1a7b7223 */ /* 0x000fe2000001001b */
[----:B------:R-:W-:Y:S01]  /*7710*/  SHF.L.U32 R8, R105, 0x10, RZ ;  /* 0x0000001069087819 */ /* 0x000fe200000006ff */
[----:B------:R-:W-:Y:S01]  /*7720*/  FMUL.FTZ R42, R121, R112 ;  /* 0x00000070792a7220 */ /* 0x000fe20000410000 */
[----:B------:R-:W-:Y:S06]  /*7730*/  BRA.U !UP0, `(.L_x_82) ;  /* 0x0000000108487547 */ /* 0x000fec000b800000 */
[----:B------:R-:W-:Y:S01]  /*7740*/  FFMA.FTZ R9, R66, R107, R64 ;  /* 0x0000006b42097223 */ /* 0x000fe20000010040 */
[----:B0-----:R-:W-:-:S03]  /*7750*/  FFMA.FTZ R10, R67, R42, R65 ;  /* 0x0000002a430a7223 */ /* 0x001fc60000010041 */
        /* <DEDUP_REMOVED lines=16> */
.L_x_82:
[----:B0-----:R-:W-:Y:S01]  /*7860*/  FFMA.FTZ R10, R26, R42, R27 ;  /* 0x0000002a1a0a7223 */ /* 0x001fe2000001001b */
[----:B------:R-:W-:Y:S01]  /*7870*/  BSSY.RECONVERGENT B0, `(.L_x_83) ;  /* 0x0000014000007945 */ /* 0x000fe20003800200 */
[----:B------:R-:W-:Y:S01]  /*7880*/  FFMA.FTZ R123, R66, R15, -R123 ;  /* 0x0000000f427b7223 */ /* 0x000fe2000001087b */
[-C--:B------:R-:W-:Y:S01]  /*7890*/  FMUL.FTZ R113, R113, R112.reuse ;  /* 0x0000007071717220 */ /* 0x080fe20000410000 */
[----:B------:R-:W-:Y:S01]  /*78a0*/  FMUL.FTZ R34, R115, R112 ;  /* 0x0000007073227220 */ /* 0x000fe20000410000 */
[----:B------:R-:W-:Y:S01]  /*78b0*/  FFMA.FTZ R13, R67, R8, -R10 ;  /* 0x00000008430d7223 */ /* 0x000fe2000001080a */
[----:B------:R-:W-:Y:S06]  /*78c0*/  @P1 BRA `(.L_x_84) ;  /* 0x0000000000381947 */ /* 0x000fec0003800000 */
[----:B------:R-:W0:Y:S01]  /*78d0*/  LDCU.64 UR4, c[0x0][0x3f8] ;  /* 0x00007f00ff0477ac */ /* 0x000e220008000a00 */
[----:B------:R-:W-:Y:S01]  /*78e0*/  MOV R8, R116 ;  /* 0x0000007400087202 */ /* 0x000fe20000000f00 */
[----:B------:R-:W-:Y:S01]  /*78f0*/  FMUL.FTZ R13, R13, R112 ;  /* 0x000000700d0d7220 */ /* 0x000fe20000410000 */
[----:B------:R-:W-:Y:S01]  /*7900*/  MOV R9, R119 ;  /* 0x0000007700097202 */ /* 0x000fe20000000f00 */
[----:B------:R-:W1:Y:S01]  /*7910*/  LDCU.64 UR10, c[0x0][0x380] ;  /* 0x00007000ff0a77ac */ /* 0x000e620008000a00 */
[----:B0-----:R-:W-:Y:S02]  /*7920*/  IMAD R32, R32, UR4, RZ ;  /* 0x0000000420207c24 */ /* 0x001fe4000f8e02ff */
[----:B------:R-:W-:-:S04]  /*7930*/  IMAD.WIDE.U32 R8, R111, UR4, R8 ;  /* 0x000000046f087c25 */ /* 0x000fc8000f8e0008 */
[----:B------:R-:W-:Y:S02]  /*7940*/  IMAD R111, R111, UR5, R32 ;  /* 0x000000056f6f7c24 */ /* 0x000fe4000f8e0220 */
[----:B------:R-:W-:Y:S01]  /*7950*/  FMUL.FTZ R32, R123, R112 ;  /* 0x000000707b207220 */ /* 0x000fe20000410000 */
[C---:B-1----:R-:W-:Y:S02]  /*7960*/  LEA R10, P1, R8.reuse, UR10, 0x1 ;  /* 0x0000000a080a7c11 */ /* 0x042fe4000f8208ff */
[----:B------:R-:W-:Y:S02]  /*7970*/  IADD3 R111, PT, PT, R9, R111, RZ ;  /* 0x0000006f096f7210 */ /* 0x000fe40007ffe0ff */
[----:B------:R-:W-:Y:S02]  /*7980*/  F2FP.BF16.F32.PACK_AB R13, R13, R32 ;  /* 0x000000200d0d723e */ /* 0x000fe400000010ff */
[----:B------:R-:W-:-:S05]  /*7990*/  LEA.HI.X R11, R8, UR11, R111, 0x1, P1 ;  /* 0x0000000b080b7c11 */ /* 0x000fca00088f0c6f */
[----:B------:R0:W-:Y:S02]  /*79a0*/  STG.E desc[UR6][R10.64], R13 ;  /* 0x0000000d0a007986 */ /* 0x0001e4000c101906 */
.L_x_84:
[----:B------:R-:W-:Y:S05]  /*79b0*/  BSYNC.RECONVERGENT B0 ;  /* 0x0000000000007941 */ /* 0x000fea0003800200 */
.L_x_83:
[----:B------:R-:W-:Y:S01]  /*79c0*/  SHF.L.U32 R17, R17, 0x10, RZ ;  /* 0x0000001011117819 */ /* 0x000fe200000006ff */
[C-C-:B------:R-:W-:Y:S01]  /*79d0*/  FFMA.FTZ R107, R26.reuse, R113, R27.reuse ;  /* 0x000000711a6b7223 */ /* 0x140fe2000001001b */
[----:B------:R-:W-:Y:S01]  /*79e0*/  FFMA.FTZ R38, R26, R34, R27 ;  /* 0x000000221a267223 */ /* 0x000fe2000001001b */
[----:B------:R-:W-:Y:S01]  /*79f0*/  SHF.L.U32 R8, R103, 0x10, RZ ;  /* 0x0000001067087819 */ /* 0x000fe200000006ff */
        /* <DEDUP_REMOVED lines=19> */
.L_x_85:
[----:B------:R-:W-:Y:S01]  /*7b30*/  BSSY.RECONVERGENT B0, `(.L_x_86) ;  /* 0x0000013000007945 */ /* 0x000fe20003800200 */
[----:B------:R-:W-:Y:S01]  /*7b40*/  FFMA.FTZ R107, R66, R17, -R107 ;  /* 0x00000011426b7223 */ /* 0x000fe2000001086b */
[----:B------:R-:W-:Y:S01]  /*7b50*/  FMUL.FTZ R109, R109, R112 ;  /* 0x000000706d6d7220 */ /* 0x000fe20000410000 */
[----:B0-----:R-:W-:Y:S01]  /*7b60*/  FFMA.FTZ R13, R67, R8, -R38 ;  /* 0x00000008430d7223 */ /* 0x001fe20000010826 */
        /* <DEDUP_REMOVED lines=15> */
.L_x_87:
[----:B------:R-:W-:Y:S05]  /*7c60*/  BSYNC.RECONVERGENT B0 ;  /* 0x0000000000007941 */ /* 0x000fea0003800200 */
.L_x_86:
[----:B------:R-:W-:Y:S01]  /*7c70*/  SHF.L.U32 R19, R19, 0x10, RZ ;  /* 0x0000001013137819 */ /* 0x000fe200000006ff */
[----:B------:R-:W-:Y:S01]  /*7c80*/  FFMA.FTZ R89, R26, R109, R27 ;  /* 0x0000006d1a597223 */ /* 0x000fe2000001001b */
[----:B------:R-:W-:Y:S01]  /*7c90*/  SHF.L.U32 R8, R101, 0x10, RZ ;  /* 0x0000001065087819 */ /* 0x000fe200000006ff */
[----:B------:R-:W-:Y:S01]  /*7ca0*/  FMUL.FTZ R34, R83, R112 ;  /* 0x0000007053227220 */ /* 0x000fe20000410000 */
[----:B------:R-:W-:Y:S06]  /*7cb0*/  BRA.U !UP0, `(.L_x_88) ;  /* 0x0000000108487547 */ /* 0x000fec000b800000 */
[----:B0-----:R-:W-:Y:S01]  /*7cc0*/  FFMA.FTZ R10, R67, R34, R65 ;  /* 0x00000022430a7223 */ /* 0x001fe20000010041 */
        /* <DEDUP_REMOVED lines=17> */
.L_x_88:
        /* <DEDUP_REMOVED lines=21> */
.L_x_90:
[----:B------:R-:W-:Y:S05]  /*7f30*/  BSYNC.RECONVERGENT B0 ;  /* 0x0000000000007941 */ /* 0x000fea0003800200 */
.L_x_89:
[----:B------:R-:W-:Y:S01]  /*7f40*/  SHF.L.U32 R21, R21, 0x10, RZ ;  /* 0x0000001015157819 */ /* 0x000fe200000006ff */
[C-C-:B------:R-:W-:Y:S01]  /*7f50*/  FFMA.FTZ R83, R26.reuse, R85, R27.reuse ;  /* 0x000000551a537223 */ /* 0x140fe2000001001b */
[----:B------:R-:W-:Y:S01]  /*7f60*/  FFMA.FTZ R30, R26, R32, R27 ;  /* 0x000000201a1e7223 */ /* 0x000fe2000001001b */
[----:B------:R-:W-:Y:S01]  /*7f70*/  SHF.L.U32 R8, R99, 0x10, RZ ;  /* 0x0000001063087819 */ /* 0x000fe200000006ff */
        /* <DEDUP_REMOVED lines=19> */
.L_x_91:
        /* <DEDUP_REMOVED lines=19> */
.L_x_93:
[----:B------:R-:W-:Y:S05]  /*81e0*/  BSYNC.RECONVERGENT B0 ;  /* 0x0000000000007941 */ /* 0x000fea0003800200 */
.L_x_92:
        /* <DEDUP_REMOVED lines=23> */
.L_x_94:
        /* <DEDUP_REMOVED lines=21> */
.L_x_96:
[----:B------:R-:W-:Y:S05]  /*84b0*/  BSYNC.RECONVERGENT B0 ;  /* 0x0000000000007941 */ /* 0x000fea0003800200 */
.L_x_95:
[----:B------:R-:W-:Y:S01]  /*84c0*/  SHF.L.U32 R57, R57, 0x10, RZ ;  /* 0x0000001039397819 */ /* 0x000fe200000006ff */
[C-C-:B------:R-:W-:Y:S01]  /*84d0*/  FFMA.FTZ R21, R26.reuse, R69, R27.reuse ;  /* 0x000000451a157223 */ /* 0x140fe2000001001b */
[----:B------:R-:W-:Y:S01]  /*84e0*/  FFMA.FTZ R20, R26, R22, R27 ;  /* 0x000000161a147223 */ /* 0x000fe2000001001b */
[----:B0-----:R-:W-:Y:S01]  /*84f0*/  SHF.L.U32 R8, R95, 0x10, RZ ;  /* 0x000000105f087819 */ /* 0x001fe200000006ff */
[----:B------:R-:W-:Y:S06]  /*8500*/  BRA.U !UP0, `(.L_x_97) ;  /* 0x0000000108487547 */ /* 0x000fec000b800000 */
        /* <DEDUP_REMOVED lines=18> */
.L_x_97:
        /* <DEDUP_REMOVED lines=13> */
[----:B-1----:R-:W-:Y:S02]  /*8700*/  LEA R8, P0, R10, UR10, 0x1 ;  /* 0x0000000a0a087c11 */ /* 0x002fe4000f8008ff */
[----:B------:R-:W-:Y:S02]  /*8710*/  IADD3 R15, PT, PT, R11, R15, RZ ;  /* 0x0000000f0b0f7210 */ /* 0x000fe40007ffe0ff */
[----:B------:R-:W-:Y:S02]  /*8720*/  F2FP.BF16.F32.PACK_AB R11, R12, R21 ;  /* 0x000000150c0b723e */ /* 0x000fe400000010ff */
[----:B------:R-:W-:-:S05]  /*8730*/  LEA.HI.X R9, R10, UR11, R15, 0x1, P0 ;  /* 0x0000000b0a097c11 */ /* 0x000fca00080f0c0f */
[----:B------:R0:W-:Y:S02]  /*8740*/  STG.E desc[UR6][R8.64], R11 ;  /* 0x0000000b08007986 */ /* 0x0001e4000c101906 */
.L_x_99:
[----:B------:R-:W-:Y:S05]  /*8750*/  BSYNC.RECONVERGENT B0 ;  /* 0x0000000000007941 */ /* 0x000fea0003800200 */
.L_x_98:
[-C--:B------:R-:W-:Y:S01]  /*8760*/  FMUL.FTZ R56, R49, R112.reuse ;  /* 0x0000007031387220 */ /* 0x080fe20000410000 */
[-C--:B0-----:R-:W-:Y:S01]  /*8770*/  FMUL.FTZ R8, R29, R112.reuse ;  /* 0x000000701d087220 */ /* 0x081fe20000410000 */
[----:B------:R-:W-:Y:S01]  /*8780*/  IADD3 R49, PT, PT, R7, 0x48, RZ ;  /* 0x0000004807317810 */ /* 0x000fe20007ffe0ff */
[-C--:B------:R-:W-:Y:S01]  /*8790*/  FMUL.FTZ R43, R43, R112.reuse ;  /* 0x000000702b2b7220 */ /* 0x080fe20000410000 */
        /* <DEDUP_REMOVED lines=10> */
[-C--:B------:R-:W-:Y:S01]  /*8840*/  FMUL.FTZ R18, R41, R112.reuse ;  /* 0x0000007029127220 */ /* 0x080fe20000410000 */
[-C--:B------:R-:W-:Y:S01]  /*8850*/  FMUL.FTZ R35, R35, R112.reuse ;  /* 0x0000007023237220 */ /* 0x080fe20000410000 */
[-C--:B------:R-:W-:Y:S01]  /*8860*/  FMUL.FTZ R16, R37, R112.reuse ;  /* 0x0000007025107220 */ /* 0x080fe20000410000 */
[-C--:B------:R-:W-:Y:S01]  /*8870*/  FMUL.FTZ R31, R31, R112.reuse ;  /* 0x000000701f1f7220 */ /* 0x080fe20000410000 */
[-C--:B------:R-:W-:Y:S01]  /*8880*/  FMUL.FTZ R12, R33, R112.reuse ;  /* 0x00000070210c7220 */ /* 0x080fe20000410000 */
[----:B------:R-:W-:Y:S01]  /*8890*/  FMUL.FTZ R25, R25, R112 ;  /* 0x0000007019197220 */ /* 0x000fe20000410000 */
[----:B------:R-:W-:Y:S01]  /*88a0*/  IADD3 R7, PT, PT, R7, 0x78, RZ ;  /* 0x0000007807077810 */ /* 0x000fe20007ffe0ff */
[C-C-:B------:R-:W-:Y:S01]  /*88b0*/  FFMA.FTZ R45, R26.reuse, R43, R27.reuse ;  /* 0x0000002b1a2d7223 */ /* 0x140fe2000001001b */
[----:B------:R-:W-:Y:S01]  /*88c0*/  ISETP.GE.U32.AND P2, PT, R49, UR8, PT ;  /* 0x0000000831007c0c */ /* 0x000fe2000bf46070 */
[--C-:B------:R-:W-:Y:S01]  /*88d0*/  FFMA.FTZ R48, R26, R40, R27.reuse ;  /* 0x000000281a307223 */ /* 0x100fe2000001001b */
[----:B------:R-:W-:Y:S01]  /*88e0*/  ISETP.GE.U32.AND P1, PT, R34, UR8, PT ;  /* 0x0000000822007c0c */ /* 0x000fe2000bf26070 */
[C-C-:B------:R-:W-:Y:S01]  /*88f0*/  FFMA.FTZ R47, R26.reuse, R54, R27.reuse ;  /* 0x000000361a2f7223 */ /* 0x140fe2000001001b */
[----:B------:R-:W-:Y:S01]  /*8900*/  ISETP.GE.U32.AND P0, PT, R29, UR8, PT ;  /* 0x000000081d007c0c */ /* 0x000fe2000bf06070 */
[C-C-:B------:R-:W-:Y:S01]  /*8910*/  FFMA.FTZ R50, R26.reuse, R56, R27.reuse ;  /* 0x000000381a327223 */ /* 0x140fe2000001001b */
[----:B------:R-:W-:Y:S01]  /*8920*/  ISETP.GE.U32.AND P6, PT, R21, UR8, PT ;  /* 0x0000000815007c0c */ /* 0x000fe2000bfc6070 */
[C-C-:B------:R-:W-:Y:S01]  /*8930*/  FFMA.FTZ R33, R26.reuse, R51, R27.reuse ;  /* 0x000000331a217223 */ /* 0x140fe2000001001b */
[----:B------:R-:W-:Y:S01]  /*8940*/  ISETP.GE.U32.AND P4, PT, R15, UR8, PT ;  /* 0x000000080f007c0c */ /* 0x000fe2000bf86070 */
[--C-:B------:R-:W-:Y:S01]  /*8950*/  FFMA.FTZ R30, R26, R22, R27.reuse ;  /* 0x000000161a1e7223 */ /* 0x100fe2000001001b */
[----:B------:R-:W-:Y:S01]  /*8960*/  ISETP.GE.U32.AND P5, PT, R10, UR8, PT ;  /* 0x000000080a007c0c */ /* 0x000fe2000bfa6070 */
[C---:B------:R-:W-:Y:S01]  /*8970*/  FFMA.FTZ R23, R26.reuse, R39, R27 ;  /* 0x000000271a177223 */ /* 0x040fe2000001001b */
[----:B------:R-:W-:Y:S01]  /*8980*/  SHF.R.S32.HI R52, RZ, 0x1f, R49 ;  /* 0x0000001fff347819 */ /* 0x000fe20000011431 */
[C-C-:B------:R-:W-:Y:S01]  /*8990*/  FFMA.FTZ R24, R26.reuse, R18, R27.reuse ;  /* 0x000000121a187223 */ /* 0x140fe2000001001b */
[----:B------:R-:W-:Y:S01]  /*89a0*/  SHF.R.S32.HI R53, RZ, 0x1f, R34 ;  /* 0x0000001fff357819 */ /* 0x000fe20000011422 */
[C---:B------:R-:W-:Y:S01]  /*89b0*/  FFMA.FTZ R17, R26.reuse, R35, R27 ;  /* 0x000000231a117223 */ /* 0x040fe2000001001b */
[----:B------:R-:W-:Y:S01]  /*89c0*/  SHF.R.S32.HI R32, RZ, 0x1f, R29 ;  /* 0x0000001fff207819 */ /* 0x000fe2000001141d */
[C---:B------:R-:W-:Y:S01]  /*89d0*/  FFMA.FTZ R20, R26.reuse, R16, R27 ;  /* 0x000000101a147223 */ /* 0x040fe2000001001b */
[----:B------:R-:W-:Y:S01]  /*89e0*/  SHF.R.S32.HI R28, RZ, 0x1f, R21 ;  /* 0x0000001fff1c7819 */ /* 0x000fe20000011415 */
[C---:B------:R-:W-:Y:S01]  /*89f0*/  FFMA.FTZ R13, R26.reuse, R31, R27 ;  /* 0x0000001f1a0d7223 */ /* 0x040fe2000001001b */
[----:B------:R-:W-:Y:S01]  /*8a00*/  SHF.R.S32.HI R19, RZ, 0x1f, R15 ;  /* 0x0000001fff137819 */ /* 0x000fe2000001140f */
[C-C-:B------:R-:W-:Y:S01]  /*8a10*/  FFMA.FTZ R14, R26.reuse, R12, R27.reuse ;  /* 0x0000000c1a0e7223 */ /* 0x140fe2000001001b */
[----:B------:R-:W-:Y:S01]  /*8a20*/  SHF.R.S32.HI R11, RZ, 0x1f, R10 ;  /* 0x0000001fff0b7819 */ /* 0x000fe2000001140a */
[C-C-:B------:R-:W-:Y:S01]  /*8a30*/  FFMA.FTZ R9, R26.reuse, R25, R27.reuse ;  /* 0x000000191a097223 */ /* 0x140fe2000001001b */
[----:B------:R-:W-:Y:S01]  /*8a40*/  ISETP.GE.U32.AND P3, PT, R7, UR8, PT ;  /* 0x0000000807007c0c */ /* 0x000fe2000bf66070 */
[----:B------:R-:W-:Y:S01]  /*8a50*/  FFMA.FTZ R26, R26, R8, R27 ;  /* 0x000000081a1a7223 */ /* 0x000fe2000001001b */
[----:B------:R-:W-:-:S02]  /*8a60*/  ISETP.GE.AND.EX P2, PT, R52, UR9, PT, P2 ;  /* 0x0000000934007c0c */ /* 0x000fc4000bf46320 */
[----:B------:R-:W-:Y:S02]  /*8a70*/  ISETP.GE.AND.EX P1, PT, R53, UR9, PT, P1 ;  /* 0x0000000935007c0c */ /* 0x000fe4000bf26310 */
[----:B------:R-:W-:Y:S02]  /*8a80*/  ISETP.GE.AND.EX P0, PT, R32, UR9, PT, P0 ;  /* 0x0000000920007c0c */ /* 0x000fe4000bf06300 */
[----:B------:R-:W-:Y:S02]  /*8a90*/  ISETP.GE.AND.EX P6, PT, R28, UR9, PT, P6 ;  /* 0x000000091c007c0c */ /* 0x000fe4000bfc6360 */
[----:B------:R-:W-:Y:S02]  /*8aa0*/  ISETP.GE.AND.EX P4, PT, R19, UR9, PT, P4 ;  /* 0x0000000913007c0c */ /* 0x000fe4000bf86340 */
[----:B------:R-:W-:Y:S02]  /*8ab0*/  ISETP.GE.AND.EX P5, PT, R11, UR9, PT, P5 ;  /* 0x000000090b007c0c */ /* 0x000fe4000bfa6350 */
[----:B------:R-:W-:-:S02]  /*8ac0*/  SHF.L.U32 R59, R59, 0x10, RZ ;  /* 0x000000103b3b7819 */ /* 0x000fc400000006ff */
        /* <DEDUP_REMOVED lines=20> */
.L_x_100:
[----:B------:R-:W-:Y:S01]  /*8c10*/  BSSY.RECONVERGENT B0, `(.L_x_101) ;  /* 0x0000012000007945 */ /* 0x000fe20003800200 */
[----:B------:R-:W-:Y:S01]  /*8c20*/  FFMA.FTZ R45, R66, R59, -R45 ;  /* 0x0000003b422d7223 */ /* 0x000fe2000001082d */
[----:B------:R-:W-:Y:S02]  /*8c30*/  FFMA.FTZ R27, R67, R36, -R48 ;  /* 0x00000024431b7223 */ /* 0x000fe40000010830 */
[----:B------:R-:W-:Y:S05]  /*8c40*/  @P2 BRA `(.L_x_102) ;  /* 0x0000000000382947 */ /* 0x000fea0003800000 */
        /* <DEDUP_REMOVED lines=14> */
.L_x_102:
[----:B------:R-:W-:Y:S05]  /*8d30*/  BSYNC.RECONVERGENT B0 ;  /* 0x0000000000007941 */ /* 0x000fea0003800200 */
.L_x_101:
[----:B------:R-:W-:Y:S02]  /*8d40*/  SHF.L.U32 R61, R61, 0x10, RZ ;  /* 0x000000103d3d7819 */ /* 0x000fe400000006ff */
        /* <DEDUP_REMOVED lines=20> */
.L_x_103:
[----:B------:R-:W-:Y:S01]  /*8e90*/  BSSY.RECONVERGENT B0, `(.L_x_104) ;  /* 0x0000012000007945 */ /* 0x000fe20003800200 */
[----:B------:R-:W-:Y:S01]  /*8ea0*/  FFMA.FTZ R47, R66, R61, -R47 ;  /* 0x0000003d422f7223 */ /* 0x000fe2000001082f */
[----:B0-----:R-:W-:Y:S02]  /*8eb0*/  FFMA.FTZ R27, R67, R80, -R50 ;  /* 0x00000050431b7223 */ /* 0x001fe40000010832 */
        /* <DEDUP_REMOVED lines=15> */
.L_x_105:
[----:B------:R-:W-:Y:S05]  /*8fb0*/  BSYNC.RECONVERGENT B0 ;  /* 0x0000000000007941 */ /* 0x000fea0003800200 */
.L_x_104:
        /* <DEDUP_REMOVED lines=21> */
.L_x_106:
[----:B------:R-:W-:Y:S01]  /*9110*/  BSSY.RECONVERGENT B0, `(.L_x_107) ;  /* 0x0000012000007945 */ /* 0x000fe20003800200 */
[----:B------:R-:W-:Y:S01]  /*9120*/  FFMA.FTZ R63, R66, R63, -R33 ;  /* 0x0000003f423f7223 */ /* 0x000fe20000010821 */
[----:B------:R-:W-:Y:S02]  /*9130*/  FFMA.FTZ R41, R67, R82, -R30 ;  /* 0x0000005243297223 */ /* 0x000fe4000001081e */
[----:B------:R-:W-:Y:S05]  /*9140*/  @P0 BRA `(.L_x_108) ;  /* 0x0000000000380947 */ /* 0x000fea0003800000 */
[----:B------:R-:W1:Y:S01]  /*9150*/  LDCU.64 UR4, c[0x0][0x3f8] ;  /* 0x00007f00ff0477ac */ /* 0x000e620008000a00 */
[----:B------:R-:W-:Y:S01]  /*9160*/  MOV R33, R119 ;  /* 0x0000007700217202 */ /* 0x000fe20000000f00 */
[----:B0-----:R-:W-:Y:S01]  /*9170*/  FMUL.FTZ R27, R63, R112 ;  /* 0x000000703f1b7220 */ /* 0x001fe20000410000 */
[----:B------:R-:W0:Y:S01]  /*9180*/  LDCU.64 UR10, c[0x0][0x380] ;  /* 0x00007000ff0a77ac */ /* 0x000e220008000a00 */
[----:B-1----:R-:W-:Y:S01]  /*9190*/  IMAD R22, R32, UR4, RZ ;  /* 0x0000000420167c24 */ /* 0x002fe2000f8e02ff */
[----:B------:R-:W-:-:S05]  /*91a0*/  MOV R32, R116 ;  /* 0x0000007400207202 */ /* 0x000fca0000000f00 */
[----:B------:R-:W-:-:S04]  /*91b0*/  IMAD.WIDE.U32 R36, R29, UR4, R32 ;  /* 0x000000041d247c25 */ /* 0x000fc8000f8e0020 */
[----:B------:R-:W-:Y:S02]  /*91c0*/  IMAD R29, R29, UR5, R22 ;  /* 0x000000051d1d7c24 */ /* 0x000fe4000f8e0216 */
[----:B------:R-:W-:Y:S01]  /*91d0*/  FMUL.FTZ R22, R41, R112 ;  /* 0x0000007029167220 */ /* 0x000fe20000410000 */
[----:B0-----:R-:W-:Y:S02]  /*91e0*/  LEA R32, P0, R36, UR10, 0x1 ;  /* 0x0000000a24207c11 */ /* 0x001fe4000f8008ff */
[----:B------:R-:W-:Y:S02]  /*91f0*/  IADD3 R29, PT, PT, R37, R29, RZ ;  /* 0x0000001d251d7210 */ /* 0x000fe40007ffe0ff */
[----:B------:R-:W-:Y:S02]  /*9200*/  F2FP.BF16.F32.PACK_AB R27, R22, R27 ;  /* 0x0000001b161b723e */ /* 0x000fe400000010ff */
[----:B------:R-:W-:-:S05]  /*9210*/  LEA.HI.X R33, R36, UR11, R29, 0x1, P0 ;  /* 0x0000000b24217c11 */ /* 0x000fca00080f0c1d */
[----:B------:R1:W-:Y:S02]  /*9220*/  STG.E desc[UR6][R32.64], R27 ;  /* 0x0000001b20007986 */ /* 0x0003e4000c101906 */
.L_x_108:
[----:B------:R-:W-:Y:S05]  /*9230*/  BSYNC.RECONVERGENT B0 ;  /* 0x0000000000007941 */ /* 0x000fea0003800200 */
.L_x_107:
[----:B------:R-:W-:Y:S02]  /*9240*/  SHF.L.U32 R71, R71, 0x10, RZ ;  /* 0x0000001047477819 */ /* 0x000fe400000006ff */
[----:B------:R-:W-:Y:S01]  /*9250*/  SHF.L.U32 R84, R84, 0x10, RZ ;  /* 0x0000001054547819 */ /* 0x000fe200000006ff */
[----:B------:R-:W-:Y:S06]  /*9260*/  BRA.U !UP0, `(.L_x_109) ;  /* 0x0000000108487547 */ /* 0x000fec000b800000 */
[----:B------:R-:W-:Y:S01]  /*9270*/  FFMA.FTZ R39, R66, R39, R64 ;  /* 0x0000002742277223 */ /* 0x000fe20000010040 */
[----:B------:R-:W-:-:S03]  /*9280*/  FFMA.FTZ R18, R67, R18, R65 ;  /* 0x0000001243127223 */ /* 0x000fc60000010041 */
[----:B------:R-:W-:Y:S01]  /*9290*/  FMUL.FTZ R22, R39, -1.4426950216293334961 ;  /* 0xbfb8aa3b27167820 */ /* 0x000fe20000410000 */
[----:B------:R-:W-:-:S05]  /*92a0*/  FMUL.FTZ R29, R18, -1.4426950216293334961 ;  /* 0xbfb8aa3b121d7820 */ /* 0x000fca0000410000 */
[----:B------:R-:W0:Y:S04]  /*92b0*/  MUFU.EX2 R22, R22 ;  /* 0x0000001600167308 */ /* 0x000e280000000800 */
[----:B------:R-:W2:Y:S01]  /*92c0*/  MUFU.EX2 R29, R29 ;  /* 0x0000001d001d7308 */ /* 0x000ea20000000800 */
[----:B01----:R-:W-:Y:S01]  /*92d0*/  FADD.FTZ R27, R22, 1 ;  /* 0x3f800000161b7421 */ /* 0x003fe20000010000 */
[----:B--2---:R-:W-:-:S03]  /*92e0*/  FADD.FTZ R32, R29, 1 ;  /* 0x3f8000001d207421 */ /* 0x004fc60000010000 */
        /* <DEDUP_REMOVED lines=10> */
.L_x_109:
[----:B------:R-:W-:Y:S01]  /*9390*/  BSSY.RECONVERGENT B0, `(.L_x_110) ;  /* 0x0000012000007945 */ /* 0x000fe20003800200 */
[----:B------:R-:W-:Y:S01]  /*93a0*/  FFMA.FTZ R71, R66, R71, -R23 ;  /* 0x0000004742477223 */ /* 0x000fe20000010817 */
[----:B01----:R-:W-:Y:S02]  /*93b0*/  FFMA.FTZ R27, R67, R84, -R24 ;  /* 0x00000054431b7223 */ /* 0x003fe40000010818 */
[----:B------:R-:W-:Y:S05]  /*93c0*/  @P6 BRA `(.L_x_111) ;  /* 0x0000000000386947 */ /* 0x000fea0003800000 */
[----:B------:R-:W0:Y:S01]  /*93d0*/  LDCU.64 UR4, c[0x0][0x3f8] ;  /* 0x00007f00ff0477ac */ /* 0x000e220008000a00 */
[----:B------:R-:W-:Y:S02]  /*93e0*/  MOV R22, R116 ;  /* 0x0000007400167202 */ /* 0x000fe40000000f00 */
[----:B------:R-:W-:Y:S01]  /*93f0*/  MOV R23, R119 ;  /* 0x0000007700177202 */ /* 0x000fe20000000f00 */
[----:B------:R-:W1:Y:S01]  /*9400*/  LDCU.64 UR10, c[0x0][0x380] ;  /* 0x00007000ff0a77ac */ /* 0x000e620008000a00 */
[----:B0-----:R-:W-:Y:S02]  /*9410*/  IMAD R18, R28, UR4, RZ ;  /* 0x000000041c127c24 */ /* 0x001fe4000f8e02ff */
[----:B------:R-:W-:-:S04]  /*9420*/  IMAD.WIDE.U32 R28, R21, UR4, R22 ;  /* 0x00000004151c7c25 */ /* 0x000fc8000f8e0016 */
[----:B------:R-:W-:Y:S02]  /*9430*/  IMAD R23, R21, UR5, R18 ;  /* 0x0000000515177c24 */ /* 0x000fe4000f8e0212 */
[-C--:B------:R-:W-:Y:S01]  /*9440*/  FMUL.FTZ R21, R71, R112.reuse ;  /* 0x0000007047157220 */ /* 0x080fe20000410000 */
[----:B------:R-:W-:Y:S01]  /*9450*/  FMUL.FTZ R18, R27, R112 ;  /* 0x000000701b127220 */ /* 0x000fe20000410000 */
[----:B-1----:R-:W-:Y:S02]  /*9460*/  LEA R22, P0, R28, UR10, 0x1 ;  /* 0x0000000a1c167c11 */ /* 0x002fe4000f8008ff */
[----:B------:R-:W-:Y:S02]  /*9470*/  IADD3 R23, PT, PT, R29, R23, RZ ;  /* 0x000000171d177210 */ /* 0x000fe40007ffe0ff */
[----:B------:R-:W-:Y:S02]  /*9480*/  F2FP.BF16.F32.PACK_AB R21, R18, R21 ;  /* 0x000000151215723e */ /* 0x000fe400000010ff */
[----:B------:R-:W-:-:S05]  /*9490*/  LEA.HI.X R23, R28, UR11, R23, 0x1, P0 ;  /* 0x0000000b1c177c11 */ /* 0x000fca00080f0c17 */
[----:B------:R0:W-:Y:S02]  /*94a0*/  STG.E desc[UR6][R22.64], R21 ;  /* 0x0000001516007986 */ /* 0x0001e4000c101906 */
.L_x_111:
[----:B------:R-:W-:Y:S05]  /*94b0*/  BSYNC.RECONVERGENT B0 ;  /* 0x0000000000007941 */ /* 0x000fea0003800200 */
.L_x_110:
[----:B------:R-:W-:Y:S02]  /*94c0*/  SHF.L.U32 R75, R75, 0x10, RZ ;  /* 0x000000104b4b7819 */ /* 0x000fe400000006ff */
[----:B------:R-:W-:Y:S01]  /*94d0*/  SHF.L.U32 R86, R86, 0x10, RZ ;  /* 0x0000001056567819 */ /* 0x000fe200000006ff */
[----:B------:R-:W-:Y:S06]  /*94e0*/  BRA.U !UP0, `(.L_x_112) ;  /* 0x0000000108487547 */ /* 0x000fec000b800000 */
[----:B------:R-:W-:Y:S01]  /*94f0*/  FFMA.FTZ R35, R66, R35, R64 ;  /* 0x0000002342237223 */ /* 0x000fe20000010040 */
[----:B------:R-:W-:-:S03]  /*9500*/  FFMA.FTZ R16, R67, R16, R65 ;  /* 0x0000001043107223 */ /* 0x000fc60000010041 */
[----:B------:R-:W-:Y:S01]  /*9510*/  FMUL.FTZ R18, R35, -1.4426950216293334961 ;  /* 0xbfb8aa3b23127820 */ /* 0x000fe20000410000 */
[----:B0-----:R-:W-:-:S05]  /*9520*/  FMUL.FTZ R23, R16, -1.4426950216293334961 ;  /* 0xbfb8aa3b10177820 */ /* 0x001fca0000410000 */
        /* <DEDUP_REMOVED lines=14> */
.L_x_112:
[----:B------:R-:W-:Y:S01]  /*9610*/  BSSY.RECONVERGENT B0, `(.L_x_113) ;  /* 0x0000012000007945 */ /* 0x000fe20003800200 */
[----:B------:R-:W-:Y:S01]  /*9620*/  FFMA.FTZ R75, R66, R75, -R17 ;  /* 0x0000004b424b7223 */ /* 0x000fe20000010811 */
[----:B0-----:R-:W-:Y:S02]  /*9630*/  FFMA.FTZ R21, R67, R86, -R20 ;  /* 0x0000005643157223 */ /* 0x001fe40000010814 */
        /* <DEDUP_REMOVED lines=10> */
[C---:B-1----:R-:W-:Y:S02]  /*96e0*/  LEA R16, P0, R18.reuse, UR10, 0x1 ;  /* 0x0000000a12107c11 */ /* 0x042fe4000f8008ff */
[----:B------:R-:W-:Y:S02]  /*96f0*/  IADD3 R17, PT, PT, R19, R17, RZ ;  /* 0x0000001113117210 */ /* 0x000fe40007ffe0ff */
[----:B------:R-:W-:Y:S02]  /*9700*/  F2FP.BF16.F32.PACK_AB R15, R15, R20 ;  /* 0x000000140f0f723e */ /* 0x000fe400000010ff */
[----:B------:R-:W-:-:S05]  /*9710*/  LEA.HI.X R17, R18, UR11, R17, 0x1, P0 ;  /* 0x0000000b12117c11 */ /* 0x000fca00080f0c11 */
[----:B------:R0:W-:Y:S02]  /*9720*/  STG.E desc[UR6][R16.64], R15 ;  /* 0x0000000f10007986 */ /* 0x0001e4000c101906 */
.L_x_114:
[----:B------:R-:W-:Y:S05]  /*9730*/  BSYNC.RECONVERGENT B0 ;  /* 0x0000000000007941 */ /* 0x000fea0003800200 */
.L_x_113:
        /* <DEDUP_REMOVED lines=21> */
.L_x_115:
[----:B------:R-:W-:Y:S01]  /*9890*/  BSSY.RECONVERGENT B0, `(.L_x_116) ;  /* 0x0000012000007945 */ /* 0x000fe20003800200 */
[----:B------:R-:W-:Y:S01]  /*98a0*/  FFMA.FTZ R77, R66, R77, -R13 ;  /* 0x0000004d424d7223 */ /* 0x000fe2000001080d */
[----:B0-----:R-:W-:Y:S02]  /*98b0*/  FFMA.FTZ R15, R67, R88, -R14 ;  /* 0x00000058430f7223 */ /* 0x001fe4000001080e */
[----:B------:R-:W-:Y:S05]  /*98c0*/  @P5 BRA `(.L_x_117) ;  /* 0x0000000000385947 */ /* 0x000fea0003800000 */
[----:B------:R-:W0:Y:S01]  /*98d0*/  LDCU.64 UR4, c[0x0][0x3f8] ;  /* 0x00007f00ff0477ac */ /* 0x000e220008000a00 */
[----:B------:R-:W-:Y:S01]  /*98e0*/  MOV R12, R116 ;  /* 0x00000074000c7202 */ /* 0x000fe20000000f00 */
[-C--:B------:R-:W-:Y:S01]  /*98f0*/  FMUL.FTZ R77, R77, R112.reuse ;  /* 0x000000704d4d7220 */ /* 0x080fe20000410000 */
        /* <DEDUP_REMOVED lines=11> */
.L_x_117:
[----:B------:R-:W-:Y:S05]  /*99b0*/  BSYNC.RECONVERGENT B0 ;  /* 0x0000000000007941 */ /* 0x000fea0003800200 */
.L_x_116:
[----:B------:R-:W-:Y:S02]  /*99c0*/  SHF.L.U32 R79, R79, 0x10, RZ ;  /* 0x000000104f4f7819 */ /* 0x000fe400000006ff */
[----:B------:R-:W-:Y:S02]  /*99d0*/  SHF.R.S32.HI R18, RZ, 0x1f, R7 ;  /* 0x0000001fff127819 */ /* 0x000fe40000011407 */
        /* <DEDUP_REMOVED lines=20> */
.L_x_118:
[----:B------:R-:W-:Y:S01]  /*9b20*/  ISETP.GE.AND.EX P3, PT, R18, UR9, PT, P3 ;  /* 0x0000000912007c0c */ /* 0x000fe2000bf66330 */
[----:B------:R-:W-:Y:S01]  /*9b30*/  FFMA.FTZ R9, R66, R79, -R9 ;  /* 0x0000004f42097223 */ /* 0x000fe20000010809 */
[----:B------:R-:W-:Y:S01]  /*9b40*/  FFMA.FTZ R67, R67, R90, -R26 ;  /* 0x0000005a43437223 */ /* 0x000fe2000001081a */
[----:B------:R-:W-:Y:S02]  /*9b50*/  BSSY.RECONVERGENT B0, `(.L_x_119) ;  /* 0x000000f000007945 */ /* 0x000fe40003800200 */
[-C--:B0-----:R-:W-:Y:S01]  /*9b60*/  FMUL.FTZ R10, R9, R112.reuse ;  /* 0x00000070090a7220 */ /* 0x081fe20000410000 */
[----:B------:R-:W-:-:S07]  /*9b70*/  FMUL.FTZ R67, R67, R112 ;  /* 0x0000007043437220 */ /* 0x000fce0000410000 */
[----:B------:R-:W-:Y:S05]  /*9b80*/  @P3 BRA `(.L_x_120) ;  /* 0x00000000002c3947 */ /* 0x000fea0003800000 */
[----:B------:R-:W0:Y:S01]  /*9b90*/  LDCU.64 UR4, c[0x0][0x3f8] ;  /* 0x00007f00ff0477ac */ /* 0x000e220008000a00 */
[----:B------:R-:W-:Y:S01]  /*9ba0*/  MOV R117, R119 ;  /* 0x0000007700757202 */ /* 0x000fe20000000f00 */
[----:B------:R-:W1:Y:S01]  /*9bb0*/  LDCU.64 UR8, c[0x0][0x380] ;  /* 0x00007000ff0877ac */ /* 0x000e620008000a00 */
[----:B0-----:R-:W-:Y:S02]  /*9bc0*/  IMAD R18, R18, UR4, RZ ;  /* 0x0000000412127c24 */ /* 0x001fe4000f8e02ff */
[----:B------:R-:W-:-:S04]  /*9bd0*/  IMAD.WIDE.U32 R116, R7, UR4, R116 ;  /* 0x0000000407747c25 */ /* 0x000fc8000f8e0074 */
[----:B------:R-:W-:Y:S01]  /*9be0*/  IMAD R7, R7, UR5, R18 ;  /* 0x0000000507077c24 */ /* 0x000fe2000f8e0212 */
[----:B-1----:R-:W-:-:S04]  /*9bf0*/  LEA R8, P0, R116, UR8, 0x1 ;  /* 0x0000000874087c11 */ /* 0x002fc8000f8008ff */
[----:B------:R-:W-:-:S04]  /*9c00*/  IADD3 R7, PT, PT, R117, R7, RZ ;  /* 0x0000000775077210 */ /* 0x000fc80007ffe0ff */
[----:B------:R-:W-:Y:S02]  /*9c10*/  LEA.HI.X R9, R116, UR9, R7, 0x1, P0 ;  /* 0x0000000974097c11 */ /* 0x000fe400080f0c07 */
[----:B------:R-:W-:-:S05]  /*9c20*/  F2FP.BF16.F32.PACK_AB R7, R67, R10 ;  /* 0x0000000a4307723e */ /* 0x000fca00000010ff */
[----:B------:R0:W-:Y:S02]  /*9c30*/  STG.E desc[UR6][R8.64], R7 ;  /* 0x0000000708007986 */ /* 0x0001e4000c101906 */
.L_x_120:
[----:B------:R-:W-:Y:S05]  /*9c40*/  BSYNC.RECONVERGENT B0 ;  /* 0x0000000000007941 */ /* 0x000fea0003800200 */
.L_x_119:
[----:B------:R-:W1:Y:S01]  /*9c50*/  LDCU UR4, c[0x0][0x410] ;  /* 0x00008200ff0477ac */ /* 0x000e620008000800 */
[----:B------:R-:W-:Y:S02]  /*9c60*/  IADD3 R4, PT, PT, R91, R4, RZ ;  /* 0x000000045b047210 */ /* 0x000fe40007ffe0ff */
[----:B------:R-:W-:Y:S01]  /*9c70*/  IADD3 R5, PT, PT, R5, 0x1, RZ ;  /* 0x0000000105057810 */ /* 0x000fe20007ffe0ff */
[----:B------:R-:W1:Y:S02]  /*9c80*/  LDCU UR5, c[0x0][0x3e0] ;  /* 0x00007c00ff0577ac */ /* 0x000e640008000800 */
[----:B-1----:R-:W-:-:S06]  /*9c90*/  UIMAD UR4, UR4, UR5, URZ ;  /* 0x00000005040472a4 */ /* 0x002fcc000f8e02ff */
[----:B------:R-:W-:-:S13]  /*9ca0*/  ISETP.GE.AND P0, PT, R4, UR4, PT ;  /* 0x0000000404007c0c */ /* 0x000fda000bf06270 */
[----:B------:R-:W-:Y:S05]  /*9cb0*/  @!P0 BRA `(.L_x_121) ;  /* 0xffffff6400288947 */ /* 0x000fea000383ffff */
.L_x_54:
[----:B0-----:R-:W0:Y:S01]  /*9cc0*/  S2R R9, SR_TID.X ;  /* 0x0000000000097919 */ /* 0x001e220000002100 */
[----:B------:R-:W1:Y:S01]  /*9cd0*/  LDC R4, c[0x0][0x370] ;  /* 0x0000dc00ff047b82 */ /* 0x000e620000000800 */
[----:B------:R-:W-:Y:S07]  /*9ce0*/  BSSY.RECONVERGENT B0, `(.L_x_122) ;  /* 0x000000e000007945 */ /* 0x000fee0003800200 */
[----:B------:R-:W2:Y:S08]  /*9cf0*/  LDC R7, c[0x0][0x374] ;  /* 0x0000dd00ff077b82 */ /* 0x000eb00000000800 */
[----:B------:R-:W3:Y:S01]  /*9d00*/  LDC.64 R2, c[0x0][0x3c8] ;  /* 0x0000f200ff027b82 */ /* 0x000ee20000000a00 */
[----:B-1----:R-:W-:-:S02]  /*9d10*/  ISETP.NE.AND P0, PT, R4, 0x1, PT ;  /* 0x000000010400780c */ /* 0x002fc40003f05270 */
[----:B0-----:R-:W-:Y:S02]  /*9d20*/  ISETP.NE.AND P1, PT, R9, RZ, PT ;  /* 0x000000ff0900720c */ /* 0x001fe40003f25270 */
[----:B--2---:R-:W-:-:S04]  /*9d30*/  SHF.L.U32 R0, R7, 0x1, RZ ;  /* 0x0000000107007819 */ /* 0x004fc800000006ff */
[----:B------:R-:W-:-:S05]  /*9d40*/  SEL R5, R0, RZ, P0 ;  /* 0x000000ff00057207 */ /* 0x000fca0000000000 */
[----:B---3--:R-:W-:Y:S02]  /*9d50*/  IMAD.WIDE.U32 R2, R5, 0x4, R2 ;  /* 0x0000000405027825 */ /* 0x008fe400078e0002 */
[----:B------:R-:W-:Y:S05]  /*9d60*/  @P1 BRA `(.L_x_123) ;  /* 0x0000000000141947 */ /* 0x000fea0003800000 */
[----:B------:R-:W-:Y:S01]  /*9d70*/  HFMA2 R5, -RZ, RZ, 0, 5.9604644775390625e-08 ;  /* 0x00000001ff057431 */ /* 0x000fe200000001ff */
[----:B------:R-:W-:Y:S06]  /*9d80*/  MEMBAR.ALL.GPU ;  /* 0x0000000000007992 */ /* 0x000fec000000a000 */
[----:B------:R-:W-:-:S00]  /*9d90*/  ERRBAR ;  /* 0x00000000000079ab */ /* 0x000fc00000000000 */
[----:B------:R-:W-:Y:S06]  /*9da0*/  CGAERRBAR ;  /* 0x00000000000075ab */ /* 0x000fec0000000000 */
[----:B------:R0:W-:Y:S02]  /*9db0*/  REDG.E.ADD.S32.STRONG.GPU desc[UR6][R2.64], R5 ;  /* 0x000000050200798e */ /* 0x0001e4000c12e306 */
.L_x_123:
[----:B------:R-:W-:Y:S05]  /*9dc0*/  BSYNC.RECONVERGENT B0 ;  /* 0x0000000000007941 */ /* 0x000fea0003800200 */
.L_x_122:
[----:B------:R-:W1:Y:S01]  /*9dd0*/  S2UR UR5, SR_CTAID.Y ;  /* 0x00000000000579c3 */ /* 0x000e620000002600 */
[----:B0-----:R-:W-:Y:S02]  /*9de0*/  IADD3 R5, PT, PT, R7, -0x1, RZ ;  /* 0xffffffff07057810 */ /* 0x001fe40007ffe0ff */
[----:B------:R-:W-:-:S05]  /*9df0*/  IADD3 R0, PT, PT, R4, -0x1, RZ ;  /* 0xffffffff04007810 */ /* 0x000fca0007ffe0ff */
[----:B------:R-:W0:Y:S01]  /*9e00*/  S2UR UR4, SR_CTAID.X ;  /* 0x00000000000479c3 */ /* 0x000e220000002500 */
[----:B-1----:R-:W-:-:S04]  /*9e10*/  ISETP.NE.AND P0, PT, R5, UR5, PT ;  /* 0x0000000505007c0c */ /* 0x002fc8000bf05270 */
[----:B0-----:R-:W-:-:S13]  /*9e20*/  ISETP.NE.OR P0, PT, R0, UR4, P0 ;  /* 0x0000000400007c0c */ /* 0x001fda0008705670 */
[----:B------:R-:W-:Y:S05]  /*9e30*/  @P0 EXIT ;  /* 0x000000000000094d */ /* 0x000fea0003800000 */
[----:B------:R-:W-:Y:S05]  /*9e40*/  @P1 BRA `(.L_x_124) ;  /* 0x0000000000201947 */ /* 0x000fea0003800000 */
[----:B------:R-:W-:-:S05]  /*9e50*/  IMAD R0, R4, R7, RZ ;  /* 0x0000000704007224 */ /* 0x000fca00078e02ff */
[----:B------:R-:W-:-:S13]  /*9e60*/  ISETP.NE.AND P0, PT, R0, -0x1, PT ;  /* 0xffffffff0000780c */ /* 0x000fda0003f05270 */
[----:B------:R-:W-:Y:S05]  /*9e70*/  @!P0 BRA `(.L_x_124) ;  /* 0x0000000000148947 */ /* 0x000fea0003800000 */
.L_x_125:
[----:B------:R-:W2:Y:S04]  /*9e80*/  LDG.E.STRONG.GPU R5, desc[UR6][R2.64] ;  /* 0x0000000602057981 */ /* 0x000ea8000c1ef900 */
[----:B--2---:R-:W-:Y:S01]  /*9e90*/  CCTL.IVALL ;  /* 0x00000000ff00798f */ /* 0x004fe20002000000 */
[----:B------:R-:W-:Y:S05]  /*9ea0*/  YIELD ;  /* 0x0000000000007946 */ /* 0x000fea0003800000 */
[----:B------:R-:W-:-:S13]  /*9eb0*/  ISETP.NE.AND P0, PT, R5, R0, PT ;  /* 0x000000000500720c */ /* 0x000fda0003f05270 */
[----:B------:R-:W-:Y:S05]  /*9ec0*/  @P0 BRA `(.L_x_125) ;  /* 0xfffffffc00ec0947 */ /* 0x000fea000383ffff */
.L_x_124:
[----:B------:R-:W-:Y:S05]  /*9ed0*/  WARPSYNC.ALL ;  /* 0x0000000000007948 */ /* 0x000fea0003800000 */
[----:B------:R-:W0:Y:S08]  /*9ee0*/  LDC.64 R36, c[0x0][0x3f8] ;  /* 0x0000fe00ff247b82 */ /* 0x000e300000000a00 */
[----:B------:R-:W-:Y:S01]  /*9ef0*/  BAR.SYNC.DEFER_BLOCKING 0x0 ;  /* 0x0000000000007b1d */ /* 0x000fe20000010000 */
[----:B0-----:R-:W-:-:S04]  /*9f00*/  LEA.HI R0, P0, R37, R36, RZ, 0x1 ;  /* 0x0000002425007211 */ /* 0x001fc800078108ff */
[----:B------:R-:W-:-:S04]  /*9f10*/  IADD3.X R3, PT, PT, RZ, R37, RZ, P0, !PT ;  /* 0x00000025ff037210 */ /* 0x000fc800007fe4ff */
[--C-:B------:R-:W-:Y:S02]  /*9f20*/  SHF.R.S64 R0, R0, 0x1, R3.reuse ;  /* 0x0000000100007819 */ /* 0x100fe40000001003 */
[----:B------:R-:W-:Y:S02]  /*9f30*/  SHF.R.S32.HI R3, RZ, 0x1, R3 ;  /* 0x00000001ff037819 */ /* 0x000fe40000011403 */
[----:B------:R-:W-:-:S04]  /*9f40*/  ISETP.GT.U32.AND P0, PT, R0, R9, PT ;  /* 0x000000090000720c */ /* 0x000fc80003f04070 */
[----:B------:R-:W-:-:S13]  /*9f50*/  ISETP.GT.AND.EX P0, PT, R3, RZ, PT, P0 ;  /* 0x000000ff0300720c */ /* 0x000fda0003f04300 */
[----:B------:R-:W-:Y:S05]  /*9f60*/  @!P0 EXIT ;  /* 0x000000000000894d */ /* 0x000fea0003800000 */
[----:B------:R-:W-:Y:S01]  /*9f70*/  MOV R2, R9 ;  /* 0x0000000900027202 */ /* 0x000fe20000000f00 */
[----:B------:R-:W-:Y:S01]  /*9f80*/  HFMA2 R35, -RZ, RZ, 0, 0 ;  /* 0x00000000ff237431 */ /* 0x000fe200000001ff */
[----:B------:R-:W-:Y:S02]  /*9f90*/  BSSY.RECONVERGENT B0, `(.L_x_126) ;  /* 0x000005d000007945 */ /* 0x000fe40003800200 */
[----:B------:R-:W-:-:S04]  /*9fa0*/  IADD3 R9, P1, PT, R2, 0x1c0, RZ ;  /* 0x000001c002097810 */ /* 0x000fc80007f3e0ff */
        /* <DEDUP_REMOVED lines=30> */
[----:B------:R-:W-:Y:S02]  /*a190*/  ISETP.GE.U32.AND P0, PT, R13, 0x3, PT ;  /* 0x000000030d00780c */ /* 0x000fe40003f06070 */
[----:B------:R-:W-:Y:S02]  /*a1a0*/  IADD3.X R9, PT, PT, RZ, R9, RZ, P2, !PT ;  /* 0x00000009ff097210 */ /* 0x000fe400017fe4ff */
[----:B------:R-:W-:Y:S02]  /*a1b0*/  ISETP.GE.U32.AND.EX P0, PT, R4, RZ, PT, P0 ;  /* 0x000000ff0400720c */ /* 0x000fe40003f06100 */
[----:B------:R-:W-:-:S02]  /*a1c0*/  SHF.R.S64 R26, R26, 0x1, R9 ;  /* 0x000000011a1a7819 */ /* 0x000fc40000001009 */
[----:B------:R-:W-:-:S03]  /*a1d0*/  SHF.R.S32.HI R33, RZ, 0x1, R9 ;  /* 0x00000001ff217819 */ /* 0x000fc60000011409 */
[----:B------:R-:W-:Y:S06]  /*a1e0*/  @!P1 BRA `(.L_x_127) ;  /* 0x0000000000dc9947 */ /* 0x000fec0003800000 */
        /* <DEDUP_REMOVED lines=10> */
[----:B------:R-:W-:-:S02]  /*a290*/  SHF.L.U32 R29, R37, 0x2, RZ ;  /* 0x00000002251d7819 */ /* 0x000fc400000006ff */
[----:B------:R-:W-:Y:S02]  /*a2a0*/  SHF.L.U64.HI R31, R0, 0x2, R3 ;  /* 0x00000002001f7819 */ /* 0x000fe40000010203 */
[----:B------:R-:W-:Y:S02]  /*a2b0*/  SHF.L.U64.HI R27, R26, 0x2, R33 ;  /* 0x000000021a1b7819 */ /* 0x000fe40000010221 */
[----:B0-----:R-:W-:Y:S01]  /*a2c0*/  LEA R25, P1, R2, UR4, 0x2 ;  /* 0x0000000402197c11 */ /* 0x001fe2000f8210ff */
[----:B------:R-:W-:Y:S01]  /*a2d0*/  UMOV UR4, URZ ;  /* 0x000000ff00047c82 */ /* 0x000fe20008000000 */
[----:B-1----:R-:W-:Y:S02]  /*a2e0*/  IADD3 R22, P2, PT, R20, UR8, RZ ;  /* 0x0000000814167c10 */ /* 0x002fe4000ff5e0ff */
[----:B------:R-:W-:Y:S02]  /*a2f0*/  LEA.HI.X R24, R2, UR5, R35, 0x2, P1 ;  /* 0x0000000502187c11 */ /* 0x000fe400088f1423 */
[----:B------:R-:W-:-:S02]  /*a300*/  IADD3 R35, PT, PT, R5, UR4, RZ ;  /* 0x0000000405237c10 */ /* 0x000fc4000fffe0ff */
[----:B------:R-:W-:Y:S01]  /*a310*/  MOV R2, R4 ;  /* 0x0000000400027202 */ /* 0x000fe20000000f00 */
[----:B------:R-:W-:Y:S01]  /*a320*/  IMAD.WIDE.U32 R4, R36, 0x4, RZ ;  /* 0x0000000424047825 */ /* 0x000fe200078e00ff */
[C---:B------:R-:W-:Y:S02]  /*a330*/  IADD3.X R23, PT, PT, R21.reuse, UR9, RZ, P2, !PT ;  /* 0x0000000915177c10 */ /* 0x040fe400097fe4ff */
[----:B--2---:R-:W-:Y:S02]  /*a340*/  IADD3 R20, P1, PT, R20, UR10, RZ ;  /* 0x0000000a14147c10 */ /* 0x004fe4000ff3e0ff */
[----:B------:R-:W-:Y:S02]  /*a350*/  IADD3 R18, P2, PT, RZ, -R7, RZ ;  /* 0x80000007ff127210 */ /* 0x000fe40007f5e0ff */
[----:B------:R-:W-:Y:S02]  /*a360*/  IADD3.X R21, PT, PT, R21, UR11, RZ, P1, !PT ;  /* 0x0000000b15157c10 */ /* 0x000fe40008ffe4ff */
[----:B------:R-:W-:-:S02]  /*a370*/  IADD3 R29, PT, PT, R5, R29, RZ ;  /* 0x0000001d051d7210 */ /* 0x000fc40007ffe0ff */
[----:B------:R-:W-:-:S07]  /*a380*/  IADD3.X R19, PT, PT, RZ, -0x1, RZ, P2, !PT ;  /* 0xffffffffff137810 */ /* 0x000fce00017fe4ff */
.L_x_128:
[-C--:B0-----:R-:W-:Y:S02]  /*a390*/  LEA R8, P1, R0, R25.reuse, 0x2 ;  /* 0x0000001900087211 */ /* 0x081fe400078210ff */
        /* <DEDUP_REMOVED lines=28> */
.L_x_127:
[----:B------:R-:W-:Y:S05]  /*a560*/  BSYNC.RECONVERGENT B0 ;  /* 0x0000000000007941 */ /* 0x000fea0003800200 */
.L_x_126:
[----:B------:R-:W-:Y:S05]  /*a570*/  @!P0 EXIT ;  /* 0x000000000000894d */ /* 0x000fea0003800000 */
[----:B------:R-:W-:Y:S01]  /*a580*/  SHF.L.U64.HI R31, R36, 0x2, R37 ;  /* 0x00000002241f7819 */ /* 0x000fe20000010225 */
[----:B------:R-:W1:Y:S01]  /*a590*/  LDCU.64 UR4, c[0x0][0x3d8] ;  /* 0x00007b00ff0477ac */ /* 0x000e620008000a00 */
[----:B------:R-:W-:Y:S02]  /*a5a0*/  SHF.L.U64.HI R39, R26, 0x2, R33 ;  /* 0x000000021a277819 */ /* 0x000fe40000010221 */
[----:B------:R-:W-:Y:S01]  /*a5b0*/  SHF.L.U32 R29, R36, 0x2, RZ ;  /* 0x00000002241d7819 */ /* 0x000fe200000006ff */
[----:B------:R-:W2:Y:S01]  /*a5c0*/  LDCU.64 UR8, c[0x0][0x388] ;  /* 0x00007100ff0877ac */ /* 0x000ea20008000a00 */
[----:B------:R-:W-:Y:S02]  /*a5d0*/  SHF.L.U32 R41, R26, 0x2, RZ ;  /* 0x000000021a297819 */ /* 0x000fe400000006ff */
[C---:B------:R-:W-:Y:S01]  /*a5e0*/  SHF.L.U64.HI R33, R0.reuse, 0x2, R3 ;  /* 0x0000000200217819 */ /* 0x040fe20000010203 */
[----:B------:R-:W3:Y:S01]  /*a5f0*/  LDCU.64 UR10, c[0x0][0x390] ;  /* 0x00007200ff0a77ac */ /* 0x000ee20008000a00 */
[----:B------:R-:W-:-:S07]  /*a600*/  SHF.L.U32 R37, R0, 0x2, RZ ;  /* 0x0000000200257819 */ /* 0x000fce00000006ff */
.L_x_129:
        /* <DEDUP_REMOVED lines=82> */
.L_x_130:
        /* <DEDUP_REMOVED lines=13> */
.L_x_4881:


//--------------------- .text._Z35group_norm_nhwc_bwd_one_pass_kernelI11Bf16IOFp32WLi256ELi112ELi448EEv26Group_norm_nhwc_bwd_params --------------------------
	.section	.text._Z35group_norm_nhwc_bwd_one_pass_kernelI11Bf16IOFp32WLi256ELi112ELi448EEv26Group_norm_nhwc_bwd_params,"ax",@progbits
	.align	128
        .global         _Z35group_norm_nhwc_bwd_one_pass_kernelI11Bf16IOFp32WLi256ELi112ELi448EEv26Group_norm_nhwc_bwd_params
        .type           _Z35group_norm_nhwc_bwd_one_pass_kernelI11Bf16IOFp32WLi256ELi112ELi448EEv26Group_norm_nhwc_bwd_params,@function
        .size           _Z35group_norm_nhwc_bwd_one_pass_kernelI11Bf16IOFp32WLi256ELi112ELi448EEv26Group_norm_nhwc_bwd_params,(.L_x_4882 - _Z35group_norm_nhwc_bwd_one_pass_kernelI11Bf16IOFp32WLi256ELi112ELi448EEv26Group_norm_nhwc_bwd_params)
        .other          _Z35group_norm_nhwc_bwd_one_pass_kernelI11Bf16IOFp32WLi256ELi112ELi448EEv26Group_norm_nhwc_bwd_params,@"STO_CUDA_ENTRY STV_DEFAULT"
_Z35group_norm_nhwc_bwd_one_pass_kernelI11Bf16IOFp32WLi256ELi112ELi448EEv26Group_norm_nhwc_bwd_params:
.text._Z35group_norm_nhwc_bwd_one_pass_kernelI11Bf16IOFp32WLi256ELi112ELi448EEv26Group_norm_nhwc_bwd_params:
[----:B------:R-:W0:Y:S01]  /*0000*/  LDC R1, c[0x0][0x37c] ;  /* 0x0000df00ff017b82 */ /* 0x000e220000000800 */
[----:B------:R-:W1:Y:S07]  /*0010*/  S2R R3, SR_TID.X ;  /* 0x0000000000037919 */ /* 0x000e6e0000002100 */
[----:B------:R-:W2:Y:S01]  /*0020*/  S2UR UR8, SR_CTAID.Y ;  /* 0x00000000000879c3 */ /* 0x000ea20000002600 */
[----:B------:R-:W3:Y:S01]  /*0030*/  LDCU UR4, c[0x0][0x410] ;  /* 0x00008200ff0477ac */ /* 0x000ee20008000800 */
[----:B0-----:R-:W-:Y:S01]  /*0040*/  IADD3 R1, PT, PT, R1, -0x230, RZ ;  /* 0xfffffdd001017810 */ /* 0x001fe20007ffe0ff */
[----:B------:R-:W3:Y:S03]  /*0050*/  LDCU UR5, c[0x0][0x3e0] ;  /* 0x00007c00ff0577ac */ /* 0x000ee60008000800 */
[----:B------:R-:W-:-:S02]  /*0060*/  R2UR UR15, R1 ;  /* 0x00000000010f72ca */ /* 0x000fc400000e0000 */
[----:B------:R-:W0:Y:S01]  /*0070*/  S2UR UR6, SR_CTAID.X ;  /* 0x00000000000679c3 */ /* 0x000e220000002500 */
[----:B------:R-:W4:Y:S07]  /*0080*/  LDCU.64 UR10, c[0x0][0x358] ;  /* 0x00006b00ff0a77ac */ /* 0x000f2e0008000a00 */
[----:B------:R-:W0:Y:S01]  /*0090*/  LDC R2, c[0x0][0x41c] ;  /* 0x00010700ff027b82 */ /* 0x000e220000000800 */
[----:B---3--:R-:W-:-:S04]  /*00a0*/  UIMAD UR4, UR4, UR5, URZ ;  /* 0x00000005040472a4 */ /* 0x008fc8000f8e02ff */
[----:B--2---:R-:W-:Y:S01]  /*00b0*/  UISETP.GE.AND UP0, UPT, UR8, UR4, UPT ;  /* 0x000000040800728c */ /* 0x004fe2000bf06270 */
[----:B-1----:R-:W-:-:S05]  /*00c0*/  LOP3.LUT R0, R3, 0xffff, RZ, 0xc0, !PT ;  /* 0x0000ffff03007812 */ /* 0x002fca00078ec0ff */
[----:B------:R-:W-:-:S05]  /*00d0*/  IMAD R0, R0, 0x493, RZ ;  /* 0x0000049300007824 */ /* 0x000fca00078e02ff */
[----:B------:R-:W-:-:S04]  /*00e0*/  SHF.R.U32.HI R99, RZ, 0x10, R0 ;  /* 0x00000010ff637819 */ /* 0x000fc80000011600 */
[----:B------:R-:W-:Y:S01]  /*00f0*/  PRMT R0, R99, 0x9910, RZ ;  /* 0x0000991063007816 */ /* 0x000fe200000000ff */
[----:B0-----:R-:W-:-:S04]  /*0100*/  IMAD R99, R2, UR6, R99 ;  /* 0x0000000602637c24 */ /* 0x001fc8000f8e0263 */
[----:B------:R-:W-:-:S05]  /*0110*/  IMAD R0, R0, 0x38, RZ ;  /* 0x0000003800007824 */ /* 0x000fca00078e02ff */
[----:B------:R-:W-:-:S04]  /*0120*/  IADD3 R0, PT, PT, RZ, -R0, RZ ;  /* 0x80000000ff007210 */ /* 0x000fc80007ffe0ff */
[----:B------:R-:W-:-:S04]  /*0130*/  PRMT R0, R0, 0x7710, RZ ;  /* 0x0000771000007816 */ /* 0x000fc800000000ff */
[----:B------:R-:W-:Y:S01]  /*0140*/  IADD3 R0, PT, PT, R0, R3, RZ ;  /* 0x0000000300007210 */ /* 0x000fe20007ffe0ff */
[----:B----4-:R-:W-:Y:S06]  /*0150*/  BRA.U UP0, `(.L_x_131) ;  /* 0x000000e500587547 */ /* 0x010fec000b800000 */
[----:B------:R-:W-:Y:S01]  /*0160*/  SHF.L.U32 R0, R0, 0x1, RZ ;  /* 0x0000000100007819 */ /* 0x000fe200000006ff */
[----:B------:R-:W-:-:S03]  /*0170*/  UMOV UR4, URZ ;  /* 0x000000ff00047c82 */ /* 0x000fc60008000000 */
[----:B------:R-:W-:-:S05]  /*0180*/  LOP3.LUT R0, R0, 0xffff, RZ, 0xc0, !PT ;  /* 0x0000ffff00007812 */ /* 0x000fca00078ec0ff */
[----:B------:R0:W-:Y:S02]  /*0190*/  STL [R1+0x140], R0 ;  /* 0x0001400001007387 */ /* 0x0001e40000100800 */
.L_x_157:
[----:B------:R-:W2:Y:S01]  /*01a0*/  LDL.LU R4, [R1+0x140] ;  /* 0x0001400001047983 */ /* 0x000ea20000300800 */
[----:B------:R-:W1:Y:S01]  /*01b0*/  LDCU UR14, c[0x0][0x410] ;  /* 0x00008200ff0e77ac */ /* 0x000e620008000800 */
[----:B------:R-:W-:Y:S02]  /*01c0*/  IABS R3, UR8 ;  /* 0x0000000800037c13 */ /* 0x000fe40008000000 */
[----:B------:R-:W-:Y:S01]  /*01d0*/  IADD3 R5, PT, PT, R99, 0x8, RZ ;  /* 0x0000000863057810 */ /* 0x000fe20007ffe0ff */
[----:B------:R-:W-:Y:S01]  /*01e0*/  UMOV UR6, URZ ;  /* 0x000000ff00067c82 */ /* 0x000fe20008000000 */
[----:B------:R-:W-:Y:S01]  /*01f0*/  R2UR UR9, R3 ;  /* 0x00000000030972ca */ /* 0x000fe200000e0000 */
[----:B------:R-:W3:Y:S01]  /*0200*/  LDCU.128 UR16, c[0x0][0x400] ;  /* 0x00008000ff1077ac */ /* 0x000ee20008000c00 */
[----:B------:R-:W-:Y:S02]  /*0210*/  SHF.R.S32.HI R3, RZ, 0x1f, R99 ;  /* 0x0000001fff037819 */ /* 0x000fe40000011463 */
[----:B------:R-:W-:Y:S01]  /*0220*/  SHF.R.S32.HI R11, RZ, 0x1f, R5 ;  /* 0x0000001fff0b7819 */ /* 0x000fe20000011405 */
[----:B------:R-:W-:Y:S01]  /*0230*/  UISETP.GE.AND UP4, UPT, UR8, URZ, UPT ;  /* 0x000000ff0800728c */ /* 0x000fe2000bf86270 */
[----:B0-----:R-:W-:-:S02]  /*0240*/  IADD3 R7, PT, PT, R99, 0x10, RZ ;  /* 0x0000001063077810 */ /* 0x001fc40007ffe0ff */
[----:B------:R-:W-:Y:S02]  /*0250*/  LOP3.LUT R106, R106, 0xfeffffff, RZ, 0xc0, !PT ;  /* 0xfeffffff6a6a7812 */ /* 0x000fe400078ec0ff */
[----:B------:R-:W-:Y:S02]  /*0260*/  SHF.R.S32.HI R13, RZ, 0x1f, R7 ;  /* 0x0000001fff0d7819 */ /* 0x000fe40000011407 */
[----:B------:R-:W-:Y:S01]  /*0270*/  IADD3 R79, PT, PT, R99, 0xd0, RZ ;  /* 0x000000d0634f7810 */ /* 0x000fe20007ffe0ff */
[----:B-1----:R-:W-:Y:S02]  /*0280*/  ULOP3.LUT UR12, UR8, UR14, URZ, 0x3c, !UPT ;  /* 0x0000000e080c7292 */ /* 0x002fe4000f8e3cff */
[----:B0-----:R-:W-:Y:S01]  /*0290*/  MOV R0, UR14 ;  /* 0x0000000e00007c02 */ /* 0x001fe20008000f00 */
[----:B------:R-:W-:Y:S01]  /*02a0*/  UISETP.NE.AND UP0, UPT, UR14, URZ, UPT ;  /* 0x000000ff0e00728c */ /* 0x000fe2000bf05270 */
[----:B------:R-:W-:Y:S02]  /*02b0*/  LOP3.LUT R98, R98, 0xfffffffe, RZ, 0xc0, !PT ;  /* 0xfffffffe62627812 */ /* 0x000fe400078ec0ff */
[----:B------:R-:W-:-:S02]  /*02c0*/  IABS R0, R0 ;  /* 0x0000000000007213 */ /* 0x000fc40000000000 */
[----:B---3--:R-:W-:Y:S02]  /*02d0*/  ISETP.GE.U32.AND P0, PT, R99, UR16, PT ;  /* 0x0000001063007c0c */ /* 0x008fe4000bf06070 */
[----:B------:R-:W-:Y:S02]  /*02e0*/  R2UR UR13, R0 ;  /* 0x00000000000d72ca */ /* 0x000fe400000e0000 */
[----:B------:R-:W-:Y:S02]  /*02f0*/  ISETP.GE.AND.EX P3, PT, R3, UR17, PT, P0 ;  /* 0x0000001103007c0c */ /* 0x000fe4000bf66300 */
[----:B------:R-:W-:Y:S02]  /*0300*/  ISETP.GE.U32.AND P0, PT, R5, UR16, PT ;  /* 0x0000001005007c0c */ /* 0x000fe4000bf06070 */
[----:B------:R-:W-:Y:S02]  /*0310*/  MOV R9, UR18 ;  /* 0x0000001200097c02 */ /* 0x000fe40008000f00 */
[----:B------:R-:W-:-:S02]  /*0320*/  ISETP.GE.AND.EX P4, PT, R11, UR17, PT, P0 ;  /* 0x000000110b007c0c */ /* 0x000fc4000bf86300 */
[----:B------:R-:W-:-:S03]  /*0330*/  ISETP.GE.U32.AND P0, PT, R7, UR16, PT ;  /* 0x0000001007007c0c */ /* 0x000fc6000bf06070 */
[----:B------:R-:W0:Y:S01]  /*0340*/  I2F.RP R0, UR13 ;  /* 0x0000000d00007d06 */ /* 0x000e220008209400 */
[----:B------:R-:W-:Y:S01]  /*0350*/  ISETP.GE.AND.EX P6, PT, R13, UR17, PT, P0 ;  /* 0x000000110d007c0c */ /* 0x000fe2000bfc6300 */
[----:B------:R-:W1:Y:S01]  /*0360*/  @!P3 LDC.64 R14, c[0x0][0x3f8] ;  /* 0x0000fe00ff0ebb82 */ /* 0x000e620000000a00 */
[----:B------:R-:W-:-:S04]  /*0370*/  @P3 LOP3.LUT R106, R106, 0x1000000, RZ, 0xfc, !PT ;  /* 0x010000006a6a3812 */ /* 0x000fc800078efcff */
[----:B------:R-:W-:-:S03]  /*0380*/  LOP3.LUT R106, R106, 0xff7fffff, RZ, 0xc0, !PT ;  /* 0xff7fffff6a6a7812 */ /* 0x000fc600078ec0ff */
[----:B------:R-:W3:Y:S01]  /*0390*/  @!P3 LDC.64 R20, c[0x0][0x398] ;  /* 0x0000e600ff14bb82 */ /* 0x000ee20000000a00 */
[----:B------:R-:W-:Y:S01]  /*03a0*/  @P4 LOP3.LUT R106, R106, 0x800000, RZ, 0xfc, !PT ;  /* 0x008000006a6a4812 */ /* 0x000fe200078efcff */
[----:B0-----:R-:W0:Y:S03]  /*03b0*/  MUFU.RCP R0, R0 ;  /* 0x0000000000007308 */ /* 0x001e260000001000 */
[----:B------:R-:W-:-:S03]  /*03c0*/  LOP3.LUT R106, R106, 0xffbfffff, RZ, 0xc0, !PT ;  /* 0xffbfffff6a6a7812 */ /* 0x000fc600078ec0ff */
[----:B------:R-:W4:Y:S01]  /*03d0*/  @!P3 LDC.64 R120, c[0x0][0x3a0] ;  /* 0x0000e800ff78bb82 */ /* 0x000f220000000a00 */
[----:B------:R-:W-:-:S07]  /*03e0*/  @P6 LOP3.LUT R106, R106, 0x400000, RZ, 0xfc, !PT ;  /* 0x004000006a6a6812 */ /* 0x000fce00078efcff */
[----:B------:R-:W3:Y:S01]  /*03f0*/  @!P4 LDC.64 R22, c[0x0][0x3f8] ;  /* 0x0000fe00ff16cb82 */ /* 0x000ee20000000a00 */
[----:B0-----:R-:W-:-:S07]  /*0400*/  IADD3 R2, PT, PT, R0, 0xffffffe, RZ ;  /* 0x0ffffffe00027810 */ /* 0x001fce0007ffe0ff */
[----:B------:R-:W0:Y:S01]  /*0410*/  @!P6 LDC.64 R28, c[0x0][0x3f8] ;  /* 0x0000fe00ff1ceb82 */ /* 0x000e220000000a00 */
[----:B------:R-:W1:Y:S07]  /*0420*/  F2I.FTZ.U32.TRUNC.NTZ R2, R2 ;  /* 0x0000000200027305 */ /* 0x000e6e000021f000 */
[----:B------:R-:W4:Y:S08]  /*0430*/  @!P4 LDC.64 R24, c[0x0][0x3a0] ;  /* 0x0000e800ff18cb82 */ /* 0x000f300000000a00 */
[----:B------:R-:W4:Y:S01]  /*0440*/  @!P6 LDC.64 R30, c[0x0][0x3a0] ;  /* 0x0000e800ff1eeb82 */ /* 0x000f220000000a00 */
[----:B-1----:R-:W-:-:S07]  /*0450*/  R2UR UR7, R2 ;  /* 0x00000000020772ca */ /* 0x002fce00000e0000 */
[----:B------:R-:W1:Y:S06]  /*0460*/  @!P6 LDC.64 R32, c[0x0][0x398] ;  /* 0x0000e600ff20eb82 */ /* 0x000e6c0000000a00 */
[----:B------:R-:W-:-:S04]  /*0470*/  UIADD3 UR5, UPT, UPT, URZ, -UR7, URZ ;  /* 0x80000007ff057290 */ /* 0x000fc8000fffe0ff */
[----:B------:R-:W-:-:S04]  /*0480*/  UIMAD UR5, UR5, UR13, URZ ;  /* 0x0000000d050572a4 */ /* 0x000fc8000f8e02ff */
[----:B------:R-:W-:-:S04]  /*0490*/  UIMAD.WIDE.U32 UR6, UR7, UR5, UR6 ;  /* 0x00000005070672a5 */ /* 0x000fc8000f8e0006 */
[----:B------:R-:W-:-:S04]  /*04a0*/  UIMAD.WIDE.U32 UR6, UR7, UR9, URZ ;  /* 0x00000009070672a5 */ /* 0x000fc8000f8e00ff */
[----:B------:R-:W-:-:S04]  /*04b0*/  UIADD3 UR5, UPT, UPT, -UR7, URZ, URZ ;  /* 0x000000ff07057290 */ /* 0x000fc8000fffe1ff */
[----:B------:R-:W-:Y:S02]  /*04c0*/  UIMAD UR5, UR13, UR5, UR9 ;  /* 0x000000050d0572a4 */ /* 0x000fe4000f8e0209 */
[----:B------:R-:W-:Y:S02]  /*04d0*/  ULOP3.LUT UR9, URZ, UR14, URZ, 0x33, !UPT ;  /* 0x0000000eff097292 */ /* 0x000fe4000f8e33ff */
[----:B------:R-:W-:-:S11]  /*04e0*/  UISETP.GT.U32.AND UP2, UPT, UR13, UR5, UPT ;  /* 0x000000050d00728c */ /* 0x000fd6000bf44070 */
[----:B------:R-:W-:Y:S02]  /*04f0*/  @!UP2 UIADD3 UR5, UPT, UPT, UR5, -UR13, URZ ;  /* 0x8000000d0505a290 */ /* 0x000fe4000fffe0ff */
[----:B------:R-:W-:Y:S02]  /*0500*/  @!UP2 UIADD3 UR7, UPT, UPT, UR7, 0x1, URZ ;  /* 0x000000010707a890 */ /* 0x000fe4000fffe0ff */
[----:B------:R-:W-:Y:S02]  /*0510*/  UIADD3 UR6, UPT, UPT, UR5, -UR13, URZ ;  /* 0x8000000d05067290 */ /* 0x000fe4000fffe0ff */
[----:B------:R-:W-:Y:S02]  /*0520*/  UISETP.GT.U32.AND UP3, UPT, UR13, UR5, UPT ;  /* 0x000000050d00728c */ /* 0x000fe4000bf64070 */
[----:B------:R-:W-:Y:S02]  /*0530*/  UISETP.GE.U32.AND UP1, UPT, UR5, UR13, UPT ;  /* 0x0000000d0500728c */ /* 0x000fe4000bf26070 */
[----:B------:R-:W-:-:S02]  /*0540*/  USEL UR5, UR6, UR5, !UP3 ;  /* 0x0000000506057287 */ /* 0x000fc4000d800000 */
[----:B------:R-:W-:Y:S02]  /*0550*/  UISETP.GE.AND UP2, UPT, UR12, URZ, UPT ;  /* 0x000000ff0c00728c */ /* 0x000fe4000bf46270 */
[----:B------:R-:W-:-:S04]  /*0560*/  @!UP4 UIADD3 UR5, UPT, UPT, -UR5, URZ, URZ ;  /* 0x000000ff0505c290 */ /* 0x000fc8000fffe1ff */
[----:B------:R-:W-:Y:S02]  /*0570*/  USEL UR13, UR9, UR5, !UP0 ;  /* 0x00000005090d7287 */ /* 0x000fe4000c000000 */
[----:B------:R-:W-:Y:S02]  /*0580*/  @UP1 UIADD3 UR7, UPT, UPT, UR7, 0x1, URZ ;  /* 0x0000000107071890 */ /* 0x000fe4000fffe0ff */
[----:B------:R-:W-:Y:S02]  /*0590*/  UIMAD UR5, UR13, 0x70, URZ ;  /* 0x000000700d0578a4 */ /* 0x000fe4000f8e02ff */
[----:B------:R-:W-:-:S04]  /*05a0*/  @!UP2 UIADD3 UR7, UPT, UPT, -UR7, URZ, URZ ;  /* 0x000000ff0707a290 */ /* 0x000fc8000fffe1ff */
[----:B------:R-:W-:Y:S01]  /*05b0*/  USEL UR7, UR9, UR7, !UP0 ;  /* 0x0000000709077287 */ /* 0x000fe2000c000000 */
[----:B------:R-:W-:Y:S01]  /*05c0*/  MOV R0, UR5 ;  /* 0x0000000500007c02 */ /* 0x000fe20008000f00 */
[----:B------:R-:W1:Y:S01]  /*05d0*/  LDCU.U8 UR9, c[0x0][0x414] ;  /* 0x00008280ff0977ac */ /* 0x000e620008000000 */
[----:B--2---:R-:W-:Y:S01]  /*05e0*/  IADD3 R42, P1, PT, R4, UR5, RZ ;  /* 0x00000005042a7c10 */ /* 0x004fe2000ff3e0ff */
[----:B------:R-:W-:Y:S01]  /*05f0*/  USHF.R.S32.HI UR5, URZ, 0x1f, UR7 ;  /* 0x0000001fff057899 */ /* 0x000fe20008011407 */
[----:B0-----:R-:W-:Y:S02]  /*0600*/  @!P6 IMAD R4, R13, R28, RZ ;  /* 0x0000001c0d04e224 */ /* 0x001fe400078e02ff */
[----:B------:R-:W-:Y:S01]  /*0610*/  LEA.HI.X.SX32 R43, R0, RZ, 0x1, P1 ;  /* 0x000000ff002b7211 */ /* 0x000fe200008f0eff */
[----:B------:R-:W-:Y:S01]  /*0620*/  UIMAD UR5, UR5, UR18, URZ ;  /* 0x00000012050572a4 */ /* 0x000fe2000f8e02ff */
[----:B------:R-:W-:-:S03]  /*0630*/  @!P3 IMAD R0, R3, R14, RZ ;  /* 0x0000000e0300b224 */ /* 0x000fc600078e02ff */
[----:B------:R-:W-:Y:S02]  /*0640*/  UIMAD UR5, UR7, UR19, UR5 ;  /* 0x00000013070572a4 */ /* 0x000fe4000f8e0205 */
[----:B------:R-:W-:Y:S01]  /*0650*/  IMAD.WIDE.U32 R42, R9, UR7, R42 ;  /* 0x00000007092a7c25 */ /* 0x000fe2000f8e002a */
[C---:B------:R-:W-:Y:S01]  /*0660*/  IADD3 R9, PT, PT, R99.reuse, 0x18, RZ ;  /* 0x0000001863097810 */ /* 0x040fe20007ffe0ff */
[----:B------:R-:W0:Y:S02]  /*0670*/  LDCU.64 UR6, c[0x0][0x3b8] ;  /* 0x00007700ff0677ac */ /* 0x000e240008000a00 */
[----:B------:R-:W-:Y:S01]  /*0680*/  @!P3 IMAD R15, R99, R15, R0 ;  /* 0x0000000f630fb224 */ /* 0x000fe200078e0200 */
[----:B------:R-:W-:Y:S01]  /*0690*/  IADD3 R45, PT, PT, R43, UR5, RZ ;  /* 0x000000052b2d7c10 */ /* 0x000fe2000fffe0ff */
[----:B---3--:R-:W-:Y:S01]  /*06a0*/  @!P4 IMAD R0, R11, R22, RZ ;  /* 0x000000160b00c224 */ /* 0x008fe200078e02ff */
[----:B------:R-:W-:Y:S01]  /*06b0*/  @!P3 MOV R44, R42 ;  /* 0x0000002a002cb202 */ /* 0x000fe20000000f00 */
[----:B------:R-:W-:Y:S01]  /*06c0*/  STL.64 [R1+0x1b0], R42 ;  /* 0x0001b02a01007387 */ /* 0x000fe20000100a00 */
[----:B------:R-:W-:-:S02]  /*06d0*/  ISETP.GE.U32.AND P0, PT, R9, UR16, PT ;  /* 0x0000001009007c0c */ /* 0x000fc4000bf06070 */
[----:B------:R-:W-:Y:S01]  /*06e0*/  SHF.R.S32.HI R17, RZ, 0x1f, R9 ;  /* 0x0000001fff117819 */ /* 0x000fe20000011409 */
[C---:B------:R-:W-:Y:S01]  /*06f0*/  @!P3 IMAD.WIDE.U32 R2, R99.reuse, R14, R44 ;  /* 0x0000000e6302b225 */ /* 0x040fe200078e002c */
[----:B------:R-:W-:Y:S01]  /*0700*/  IADD3 R11, PT, PT, R99, 0x20, RZ ;  /* 0x00000020630b7810 */ /* 0x000fe20007ffe0ff */
[----:B------:R-:W-:Y:S01]  /*0710*/  STL.64 [R1+0x1a8], R44 ;  /* 0x0001a82c01007387 */ /* 0x000fe20000100a00 */
[----:B------:R-:W-:Y:S02]  /*0720*/  ISETP.GE.AND.EX P5, PT, R17, UR17, PT, P0 ;  /* 0x0000001111007c0c */ /* 0x000fe4000bfa6300 */
[----:B------:R-:W-:Y:S02]  /*0730*/  @!P3 IADD3 R3, PT, PT, R3, R15, RZ ;  /* 0x0000000f0303b210 */ /* 0x000fe40007ffe0ff */
[C---:B------:R-:W-:Y:S02]  /*0740*/  @!P3 SHF.L.U32 R19, R2.reuse, 0x1, RZ ;  /* 0x000000010213b819 */ /* 0x040fe400000006ff */
[----:B------:R-:W-:-:S02]  /*0750*/  @!P3 SHF.L.U64.HI R2, R2, 0x1, R3 ;  /* 0x000000010202b819 */ /* 0x000fc40000010203 */
[C---:B------:R-:W-:Y:S02]  /*0760*/  @!P3 IADD3 R18, P2, PT, R19.reuse, R20, RZ ;  /* 0x000000141312b210 */ /* 0x040fe40007f5e0ff */
[----:B----4-:R-:W-:Y:S02]  /*0770*/  @!P3 IADD3 R120, P1, PT, R19, R120, RZ ;  /* 0x000000781378b210 */ /* 0x010fe40007f3e0ff */
[----:B------:R-:W-:Y:S01]  /*0780*/  @!P3 IADD3.X R19, PT, PT, R2, R21, RZ, P2, !PT ;  /* 0x000000150213b210 */ /* 0x000fe200017fe4ff */
[----:B------:R-:W2:Y:S01]  /*0790*/  @!P5 LDC.64 R34, c[0x0][0x3f8] ;  /* 0x0000fe00ff22db82 */ /* 0x000ea20000000a00 */
[----:B------:R-:W-:Y:S02]  /*07a0*/  LOP3.LUT P2, RZ, R106, 0x800000, RZ, 0xc0, !PT ;  /* 0x008000006aff7812 */ /* 0x000fe4000784c0ff */
[----:B------:R-:W-:Y:S01]  /*07b0*/  @!P3 IADD3.X R121, PT, PT, R2, R121, RZ, P1, !PT ;  /* 0x000000790279b210 */ /* 0x000fe20000ffe4ff */
[----:B------:R-:W-:Y:S01]  /*07c0*/  STL.64 [R1+0x220], R18 ;  /* 0x0002201201007387 */ /* 0x000fe20000100a00 */
[----:B------:R-:W-:-:S02]  /*07d0*/  ISETP.GE.U32.AND P0, PT, R11, UR16, PT ;  /* 0x000000100b007c0c */ /* 0x000fc4000bf06070 */
[----:B------:R-:W-:Y:S02]  /*07e0*/  SHF.R.S32.HI R21, RZ, 0x1f, R11 ;  /* 0x0000001fff157819 */ /* 0x000fe4000001140b */
[----:B------:R-:W-:Y:S02]  /*07f0*/  IADD3 R15, PT, PT, R99, 0x28, RZ ;  /* 0x00000028630f7810 */ /* 0x000fe40007ffe0ff */
[----:B------:R-:W-:Y:S02]  /*0800*/  ISETP.GE.AND.EX P4, PT, R21, UR17, PT, P0 ;  /* 0x0000001115007c0c */ /* 0x000fe4000bf86300 */
[----:B------:R-:W-:Y:S01]  /*0810*/  ISETP.GE.U32.AND P1, PT, R15, UR16, PT ;  /* 0x000000100f007c0c */ /* 0x000fe2000bf26070 */
[----:B------:R-:W3:Y:S01]  /*0820*/  @!P2 LDC.64 R26, c[0x0][0x398] ;  /* 0x0000e600ff1aab82 */ /* 0x000ee20000000a00 */
[----:B------:R-:W-:Y:S01]  /*0830*/  @!P2 MOV R2, R42 ;  /* 0x0000002a0002a202 */ /* 0x000fe20000000f00 */
[----:B------:R-:W-:Y:S01]  /*0840*/  @!P2 IMAD R23, R5, R23, R0 ;  /* 0x000000170517a224 */ /* 0x000fe200078e0200 */
[----:B------:R-:W-:-:S02]  /*0850*/  @!P2 MOV R3, R45 ;  /* 0x0000002d0003a202 */ /* 0x000fc40000000f00 */
[----:B------:R-:W-:Y:S01]  /*0860*/  LOP3.LUT R106, R106, 0xffdfffff, RZ, 0xc0, !PT ;  /* 0xffdfffff6a6a7812 */ /* 0x000fe200078ec0ff */
[----:B------:R-:W-:-:S03]  /*0870*/  @!P2 IMAD.WIDE.U32 R2, R5, R22, R2 ;  /* 0x000000160502a225 */ /* 0x000fc600078e0002 */
[----:B------:R-:W-:Y:S01]  /*0880*/  @P5 LOP3.LUT R106, R106, 0x200000, RZ, 0xfc, !PT ;  /* 0x002000006a6a5812 */ /* 0x000fe200078efcff */
[----:B------:R-:W-:Y:S01]  /*0890*/  @!P6 IMAD R5, R7, R29, R4 ;  /* 0x0000001d0705e224 */ /* 0x000fe200078e0204 */
[----:B------:R-:W-:Y:S01]  /*08a0*/  @!P2 IADD3 R3, PT, PT, R3, R23, RZ ;  /* 0x000000170303a210 */ /* 0x000fe20007ffe0ff */
[----:B--2---:R-:W-:Y:S01]  /*08b0*/  @!P5 IMAD R4, R17, R34, RZ ;  /* 0x000000221104d224 */ /* 0x004fe200078e02ff */
[C---:B------:R-:W-:Y:S01]  /*08c0*/  @!P2 SHF.L.U32 R119, R2.reuse, 0x1, RZ ;  /* 0x000000010277a819 */ /* 0x040fe200000006ff */
[----:B------:R-:W2:Y:S01]  /*08d0*/  @!P4 LDC.64 R16, c[0x0][0x3a0] ;  /* 0x0000e800ff10cb82 */ /* 0x000ea20000000a00 */
[----:B------:R-:W-:Y:S02]  /*08e0*/  @!P2 SHF.L.U64.HI R0, R2, 0x1, R3 ;  /* 0x000000010200a819 */ /* 0x000fe40000010203 */
[----:B------:R-:W-:Y:S02]  /*08f0*/  @!P6 MOV R2, R42 ;  /* 0x0000002a0002e202 */ /* 0x000fe40000000f00 */
[----:B------:R-:W-:-:S02]  /*0900*/  @!P6 MOV R3, R45 ;  /* 0x0000002d0003e202 */ /* 0x000fc40000000f00 */
[----:B------:R-:W-:Y:S02]  /*0910*/  SHF.R.S32.HI R23, RZ, 0x1f, R15 ;  /* 0x0000001fff177819 */ /* 0x000fe4000001140f */
[----:B------:R-:W-:Y:S01]  /*0920*/  @!P2 IADD3 R12, P0, PT, R119, R24, RZ ;  /* 0x00000018770ca210 */ /* 0x000fe20007f1e0ff */
[----:B------:R-:W-:Y:S01]  /*0930*/  @!P6 IMAD.WIDE.U32 R2, R7, R28, R2 ;  /* 0x0000001c0702e225 */ /* 0x000fe200078e0002 */
[----:B------:R-:W-:Y:S01]  /*0940*/  ISETP.GE.AND.EX P3, PT, R23, UR17, PT, P1 ;  /* 0x0000001117007c0c */ /* 0x000fe2000bf66310 */
[----:B------:R-:W4:Y:S01]  /*0950*/  @!P4 LDC.64 R28, c[0x0][0x3f8] ;  /* 0x0000fe00ff1ccb82 */ /* 0x000f220000000a00 */
[----:B------:R-:W-:Y:S01]  /*0960*/  @!P2 IADD3.X R13, PT, PT, R0, R25, RZ, P0, !PT ;  /* 0x00000019000da210 */ /* 0x000fe200007fe4ff */
[----:B------:R-:W-:Y:S01]  /*0970*/  @!P5 IMAD R7, R9, R35, R4 ;  /* 0x000000230907d224 */ /* 0x000fe200078e0204 */
[----:B---3--:R-:W-:Y:S01]  /*0980*/  @!P2 IADD3 R118, P0, PT, R119, R26, RZ ;  /* 0x0000001a7776a210 */ /* 0x008fe20007f1e0ff */
[----:B------:R3:W-:Y:S01]  /*0990*/  STL [R1+0x210], R12 ;  /* 0x0002100c01007387 */ /* 0x0007e20000100800 */
[----:B------:R-:W-:-:S02]  /*09a0*/  @!P6 IADD3 R3, PT, PT, R3, R5, RZ ;  /* 0x000000050303e210 */ /* 0x000fc40007ffe0ff */
[----:B------:R-:W-:Y:S01]  /*09b0*/  @!P6 SHF.L.U32 R117, R2, 0x1, RZ ;  /* 0x000000010275e819 */ /* 0x000fe200000006ff */
[----:B------:R-:W0:Y:S01]  /*09c0*/  @!P5 LDC.64 R24, c[0x0][0x3a0] ;  /* 0x0000e800ff18db82 */ /* 0x000e220000000a00 */
[----:B------:R-:W-:Y:S01]  /*09d0*/  @!P2 IADD3.X R119, PT, PT, R0, R27, RZ, P0, !PT ;  /* 0x0000001b0077a210 */ /* 0x000fe200007fe4ff */
[----:B------:R3:W-:Y:S01]  /*09e0*/  STL [R1+0x20c], R13 ;  /* 0x00020c0d01007387 */ /* 0x0007e20000100800 */
[----:B------:R-:W-:Y:S02]  /*09f0*/  @!P6 SHF.L.U64.HI R0, R2, 0x1, R3 ;  /* 0x000000010200e819 */ /* 0x000fe40000010203 */
[----:B------:R-:W-:Y:S01]  /*0a00*/  @!P6 IADD3 R2, P0, PT, R117, R30, RZ ;  /* 0x0000001e7502e210 */ /* 0x000fe20007f1e0ff */
[----:B------:R-:W-:Y:S01]  /*0a10*/  STL.64 [R1+0x218], R118 ;  /* 0x0002187601007387 */ /* 0x000fe20000100a00 */
[----:B------:R-:W-:Y:S01]  /*0a20*/  @!P5 MOV R4, R42 ;  /* 0x0000002a0004d202 */ /* 0x000fe20000000f00 */
[----:B------:R-:W3:Y:S01]  /*0a30*/  @!P5 LDC.64 R26, c[0x0][0x398] ;  /* 0x0000e600ff1adb82 */ /* 0x000ee20000000a00 */
[----:B------:R-:W-:Y:S01]  /*0a40*/  @!P6 IADD3.X R3, PT, PT, R0, R31, RZ, P0, !PT ;  /* 0x0000001f0003e210 */ /* 0x000fe200007fe4ff */
[----:B------:R-:W-:Y:S01]  /*0a50*/  STL.64 [R1+0x1c0], R120 ;  /* 0x0001c07801007387 */ /* 0x000fe20000100a00 */
[----:B------:R-:W-:-:S02]  /*0a60*/  @!P5 MOV R5, R45 ;  /* 0x0000002d0005d202 */ /* 0x000fc40000000f00 */
[----:B-1----:R-:W-:Y:S01]  /*0a70*/  @!P6 IADD3 R116, P0, PT, R117, R32, RZ ;  /* 0x000000207574e210 */ /* 0x002fe20007f1e0ff */
[----:B------:R1:W-:Y:S01]  /*0a80*/  STL [R1+0x204], R2 ;  /* 0x0002040201007387 */ /* 0x0003e20000100800 */
[----:B------:R-:W-:Y:S01]  /*0a90*/  LOP3.LUT R106, R106, 0xffefffff, RZ, 0xc0, !PT ;  /* 0xffefffff6a6a7812 */ /* 0x000fe200078ec0ff */
[----:B------:R-:W1:Y:S01]  /*0aa0*/  @!P3 LDC.64 R30, c[0x0][0x3f8] ;  /* 0x0000fe00ff1ebb82 */ /* 0x000e620000000a00 */
[----:B------:R-:W-:Y:S01]  /*0ab0*/  @!P5 IMAD.WIDE.U32 R4, R9, R34, R4 ;  /* 0x000000220904d225 */ /* 0x000fe200078e0004 */
[----:B------:R-:W-:Y:S01]  /*0ac0*/  @!P6 IADD3.X R117, PT, PT, R0, R33, RZ, P0, !PT ;  /* 0x000000210075e210 */ /* 0x000fe200007fe4ff */
[----:B------:R2:W-:Y:S01]  /*0ad0*/  STL [R1+0x200], R3 ;  /* 0x0002000301007387 */ /* 0x0005e20000100800 */
[----:B------:R-:W-:Y:S01]  /*0ae0*/  @P4 LOP3.LUT R106, R106, 0x100000, RZ, 0xfc, !PT ;  /* 0x001000006a6a4812 */ /* 0x000fe200078efcff */
[----:B----4-:R-:W-:Y:S01]  /*0af0*/  @!P4 IMAD R6, R21, R28, RZ ;  /* 0x0000001c1506c224 */ /* 0x010fe200078e02ff */
[----:B------:R-:W-:Y:S01]  /*0b00*/  @!P5 IADD3 R5, PT, PT, R5, R7, RZ ;  /* 0x000000070505d210 */ /* 0x000fe20007ffe0ff */
[----:B------:R-:W-:Y:S01]  /*0b10*/  STL [R1+0x208], R117 ;  /* 0x0002087501007387 */ /* 0x000fe20000100800 */
[----:B------:R-:W4:Y:S01]  /*0b20*/  @!P4 LDC.64 R20, c[0x0][0x398] ;  /* 0x0000e600ff14cb82 */ /* 0x000f220000000a00 */
[----:B------:R-:W-:Y:S01]  /*0b30*/  @!P5 SHF.L.U32 R115, R4, 0x1, RZ ;  /* 0x000000010473d819 */ /* 0x000fe200000006ff */
[----:B------:R-:W-:Y:S01]  /*0b40*/  @!P4 IMAD R9, R11, R29, R6 ;  /* 0x0000001d0b09c224 */ /* 0x000fe200078e0206 */
[----:B------:R-:W-:-:S02]  /*0b50*/  @!P4 MOV R6, R42 ;  /* 0x0000002a0006c202 */ /* 0x000fc40000000f00 */
[----:B------:R-:W-:Y:S02]  /*0b60*/  @!P4 MOV R7, R45 ;  /* 0x0000002d0007c202 */ /* 0x000fe40000000f00 */
[----:B------:R-:W-:Y:S01]  /*0b70*/  @!P5 SHF.L.U64.HI R0, R4, 0x1, R5 ;  /* 0x000000010400d819 */ /* 0x000fe20000010205 */
[----:B------:R-:W4:Y:S01]  /*0b80*/  @!P3 LDC.64 R32, c[0x0][0x3a0] ;  /* 0x0000e800ff20bb82 */ /* 0x000f220000000a00 */
[----:B0-----:R-:W-:Y:S01]  /*0b90*/  @!P5 IADD3 R4, P0, PT, R115, R24, RZ ;  /* 0x000000187304d210 */ /* 0x001fe20007f1e0ff */
[----:B------:R-:W-:Y:S01]  /*0ba0*/  @!P4 IMAD.WIDE.U32 R6, R11, R28, R6 ;  /* 0x0000001c0b06c225 */ /* 0x000fe200078e0006 */
[----:B------:R-:W-:Y:S02]  /*0bb0*/  LOP3.LUT R106, R106, 0xfff7ffff, RZ, 0xc0, !PT ;  /* 0xfff7ffff6a6a7812 */ /* 0x000fe400078ec0ff */
[----:B------:R-:W-:Y:S01]  /*0bc0*/  @!P5 IADD3.X R5, PT, PT, R0, R25, RZ, P0, !PT ;  /* 0x000000190005d210 */ /* 0x000fe200007fe4ff */
[----:B------:R-:W-:Y:S01]  /*0bd0*/  STL [R1+0x1f8], R4 ;  /* 0x0001f80401007387 */ /* 0x000fe20000100800 */
[----:B---3--:R-:W-:Y:S01]  /*0be0*/  @!P5 IADD3 R114, P0, PT, R115, R26, RZ ;  /* 0x0000001a7372d210 */ /* 0x008fe20007f1e0ff */
[----:B-1----:R-:W-:Y:S01]  /*0bf0*/  @!P3 IMAD R8, R23, R30, RZ ;  /* 0x0000001e1708b224 */ /* 0x002fe200078e02ff */
[----:B------:R-:W0:Y:S01]  /*0c00*/  @!P3 LDC.64 R24, c[0x0][0x398] ;  /* 0x0000e600ff18bb82 */ /* 0x000e220000000a00 */
[----:B------:R-:W-:Y:S01]  /*0c10*/  @!P4 IADD3 R7, PT, PT, R7, R9, RZ ;  /* 0x000000090707c210 */ /* 0x000fe20007ffe0ff */
[----:B------:R-:W-:Y:S01]  /*0c20*/  STL [R1+0x1f4], R5 ;  /* 0x0001f40501007387 */ /* 0x000fe20000100800 */
[----:B------:R-:W-:Y:S01]  /*0c30*/  @!P3 IMAD R11, R15, R31, R8 ;  /* 0x0000001f0f0bb224 */ /* 0x000fe200078e0208 */
[----:B------:R-:W-:-:S02]  /*0c40*/  @!P4 SHF.L.U32 R113, R6, 0x1, RZ ;  /* 0x000000010671c819 */ /* 0x000fc400000006ff */
[----:B------:R-:W-:Y:S01]  /*0c50*/  @!P3 MOV R8, R42 ;  /* 0x0000002a0008b202 */ /* 0x000fe20000000f00 */
[----:B------:R-:W-:Y:S01]  /*0c60*/  STL [R1+0x1fc], R5 ;  /* 0x0001fc0501007387 */ /* 0x000fe20000100800 */
[----:B------:R-:W-:Y:S02]  /*0c70*/  @!P3 MOV R9, R45 ;  /* 0x0000002d0009b202 */ /* 0x000fe40000000f00 */
[----:B------:R-:W-:Y:S02]  /*0c80*/  @!P5 IADD3.X R115, PT, PT, R0, R27, RZ, P0, !PT ;  /* 0x0000001b0073d210 */ /* 0x000fe400007fe4ff */
[----:B------:R-:W-:Y:S01]  /*0c90*/  @!P4 SHF.L.U64.HI R0, R6, 0x1, R7 ;  /* 0x000000010600c819 */ /* 0x000fe20000010207 */
[----:B------:R-:W-:Y:S01]  /*0ca0*/  @!P3 IMAD.WIDE.U32 R8, R15, R30, R8 ;  /* 0x0000001e0f08b225 */ /* 0x000fe200078e0008 */
[----:B--2---:R-:W-:Y:S02]  /*0cb0*/  @!P4 IADD3 R6, P0, PT, R113, R16, RZ ;  /* 0x000000107106c210 */ /* 0x004fe40007f1e0ff */
[----:B------:R-:W-:-:S02]  /*0cc0*/  IADD3 R15, PT, PT, R99, 0x30, RZ ;  /* 0x00000030630f7810 */ /* 0x000fc40007ffe0ff */
[----:B------:R-:W-:Y:S01]  /*0cd0*/  @!P4 IADD3.X R7, PT, PT, R0, R17, RZ, P0, !PT ;  /* 0x000000110007c210 */ /* 0x000fe200007fe4ff */
[----:B------:R-:W-:Y:S01]  /*0ce0*/  STL [R1+0x1ec], R6 ;  /* 0x0001ec0601007387 */ /* 0x000fe20000100800 */
[----:B----4-:R-:W-:Y:S02]  /*0cf0*/  @!P4 IADD3 R112, P0, PT, R113, R20, RZ ;  /* 0x000000147170c210 */ /* 0x010fe40007f1e0ff */
[----:B------:R-:W-:Y:S01]  /*0d00*/  @!P3 IADD3 R9, PT, PT, R9, R11, RZ ;  /* 0x0000000b0909b210 */ /* 0x000fe20007ffe0ff */
[----:B------:R-:W-:Y:S01]  /*0d10*/  STL [R1+0x1f0], R6 ;  /* 0x0001f00601007387 */ /* 0x000fe20000100800 */
[----:B------:R-:W-:Y:S02]  /*0d20*/  @!P3 SHF.L.U32 R111, R8, 0x1, RZ ;  /* 0x00000001086fb819 */ /* 0x000fe400000006ff */
[----:B------:R-:W-:Y:S01]  /*0d30*/  @!P4 IADD3.X R113, PT, PT, R0, R21, RZ, P0, !PT ;  /* 0x000000150071c210 */ /* 0x000fe200007fe4ff */
[----:B------:R-:W-:Y:S01]  /*0d40*/  STL [R1+0x1e8], R7 ;  /* 0x0001e80701007387 */ /* 0x000fe20000100800 */
[----:B------:R-:W-:-:S02]  /*0d50*/  @!P3 SHF.L.U64.HI R0, R8, 0x1, R9 ;  /* 0x000000010800b819 */ /* 0x000fc40000010209 */
[C---:B------:R-:W-:Y:S02]  /*0d60*/  @!P3 IADD3 R8, P0, PT, R111.reuse, R32, RZ ;  /* 0x000000206f08b210 */ /* 0x040fe40007f1e0ff */
[----:B------:R-:W-:Y:S02]  /*0d70*/  SHF.R.S32.HI R11, RZ, 0x1f, R15 ;  /* 0x0000001fff0b7819 */ /* 0x000fe4000001140f */
[----:B------:R-:W-:Y:S01]  /*0d80*/  @!P3 IADD3.X R9, PT, PT, R0, R33, RZ, P0, !PT ;  /* 0x000000210009b210 */ /* 0x000fe200007fe4ff */
[----:B------:R-:W-:Y:S01]  /*0d90*/  STL [R1+0x1e4], R8 ;  /* 0x0001e40801007387 */ /* 0x000fe20000100800 */
[----:B0-----:R-:W-:Y:S02]  /*0da0*/  @!P3 IADD3 R110, P0, PT, R111, R24, RZ ;  /* 0x000000186f6eb210 */ /* 0x001fe40007f1e0ff */
[----:B------:R-:W-:Y:S01]  /*0db0*/  @P3 LOP3.LUT R106, R106, 0x80000, RZ, 0xfc, !PT ;  /* 0x000800006a6a3812 */ /* 0x000fe200078efcff */
[----:B------:R-:W-:Y:S01]  /*0dc0*/  STL [R1+0x1e0], R9 ;  /* 0x0001e00901007387 */ /* 0x000fe20000100800 */
[----:B------:R-:W-:-:S02]  /*0dd0*/  @!P3 IADD3.X R111, PT, PT, R0, R25, RZ, P0, !PT ;  /* 0x00000019006fb210 */ /* 0x000fc400007fe4ff */
[----:B------:R-:W-:Y:S02]  /*0de0*/  ISETP.GE.U32.AND P0, PT, R15, UR16, PT ;  /* 0x000000100f007c0c */ /* 0x000fe4000bf06070 */
[----:B------:R-:W-:Y:S02]  /*0df0*/  LOP3.LUT R106, R106, 0xfffbffff, RZ, 0xc0, !PT ;  /* 0xfffbffff6a6a7812 */ /* 0x000fe400078ec0ff */
[----:B------:R-:W-:-:S13]  /*0e00*/  ISETP.GE.AND.EX P1, PT, R11, UR17, PT, P0 ;  /* 0x000000110b007c0c */ /* 0x000fda000bf26300 */
[----:B------:R-:W0:Y:S01]  /*0e10*/  @!P1 LDC.64 R16, c[0x0][0x3f8] ;  /* 0x0000fe00ff109b82 */ /* 0x000e220000000a00 */
[----:B------:R-:W-:Y:S02]  /*0e20*/  @!P1 MOV R10, R42 ;  /* 0x0000002a000a9202 */ /* 0x000fe40000000f00 */
[----:B------:R-:W-:-:S04]  /*0e30*/  @P1 LOP3.LUT R106, R106, 0x40000, RZ, 0xfc, !PT ;  /* 0x000400006a6a1812 */ /* 0x000fc800078efcff */
[----:B------:R-:W-:Y:S01]  /*0e40*/  LOP3.LUT R106, R106, 0xfffdffff, RZ, 0xc0, !PT ;  /* 0xfffdffff6a6a7812 */ /* 0x000fe200078ec0ff */
[----:B------:R-:W1:Y:S01]  /*0e50*/  @!P1 LDC.64 R20, c[0x0][0x3a0] ;  /* 0x0000e800ff149b82 */ /* 0x000e620000000a00 */
[----:B0-----:R-:W-:Y:S01]  /*0e60*/  @!P1 IMAD R0, R11, R16, RZ ;  /* 0x000000100b009224 */ /* 0x001fe200078e02ff */
[----:B------:R-:W-:-:S03]  /*0e70*/  @!P1 MOV R11, R45 ;  /* 0x0000002d000b9202 */ /* 0x000fc60000000f00 */
[C---:B------:R-:W-:Y:S02]  /*0e80*/  @!P1 IMAD R17, R15.reuse, R17, R0 ;  /* 0x000000110f119224 */ /* 0x040fe400078e0200 */
[----:B------:R-:W-:Y:S02]  /*0e90*/  @!P1 IMAD.WIDE.U32 R10, R15, R16, R10 ;  /* 0x000000100f0a9225 */ /* 0x000fe400078e000a */
[----:B------:R-:W0:Y:S03]  /*0ea0*/  @!P1 LDC.64 R14, c[0x0][0x398] ;  /* 0x0000e600ff0e9b82 */ /* 0x000e260000000a00 */
[----:B------:R-:W-:Y:S02]  /*0eb0*/  @!P1 IADD3 R11, PT, PT, R11, R17, RZ ;  /* 0x000000110b0b9210 */ /* 0x000fe40007ffe0ff */
[C---:B------:R-:W-:Y:S02]  /*0ec0*/  @!P1 SHF.L.U32 R101, R10.reuse, 0x1, RZ ;  /* 0x000000010a659819 */ /* 0x040fe400000006ff */
[----:B------:R-:W-:-:S02]  /*0ed0*/  @!P1 SHF.L.U64.HI R0, R10, 0x1, R11 ;  /* 0x000000010a009819 */ /* 0x000fc4000001020b */
[----:B-1----:R-:W-:Y:S02]  /*0ee0*/  @!P1 IADD3 R10, P0, PT, R101, R20, RZ ;  /* 0x00000014650a9210 */ /* 0x002fe40007f1e0ff */
[----:B------:R-:W-:Y:S02]  /*0ef0*/  IADD3 R17, PT, PT, R99, 0x38, RZ ;  /* 0x0000003863117810 */ /* 0x000fe40007ffe0ff */
[----:B------:R-:W-:Y:S02]  /*0f00*/  @!P1 IADD3.X R11, PT, PT, R0, R21, RZ, P0, !PT ;  /* 0x00000015000b9210 */ /* 0x000fe400007fe4ff */
[----:B0-----:R-:W-:-:S04]  /*0f10*/  @!P1 IADD3 R100, P0, PT, R101, R14, RZ ;  /* 0x0000000e65649210 */ /* 0x001fc80007f1e0ff */
[----:B------:R-:W-:Y:S02]  /*0f20*/  @!P1 IADD3.X R101, PT, PT, R0, R15, RZ, P0, !PT ;  /* 0x0000000f00659210 */ /* 0x000fe400007fe4ff */
[----:B------:R-:W-:Y:S02]  /*0f30*/  SHF.R.S32.HI R15, RZ, 0x1f, R17 ;  /* 0x0000001fff0f7819 */ /* 0x000fe40000011411 */
[----:B------:R-:W-:-:S04]  /*0f40*/  ISETP.GE.U32.AND P0, PT, R17, UR16, PT ;  /* 0x0000001011007c0c */ /* 0x000fc8000bf06070 */
        /* <DEDUP_REMOVED lines=56> */
[----:B-1----:R-:W-:-:S04]  /*12d0*/  @!P1 IADD3 R102, P0, PT, R97, R102, RZ ;  /* 0x0000006661669210 */ /* 0x002fc80007f1e0ff */
[----:B------:R-:W-:Y:S02]  /*12e0*/  @!P1 IADD3.X R103, PT, PT, R20, R103, RZ, P0, !PT ;  /* 0x0000006714679210 */ /* 0x000fe400007fe4ff */
[----:B0-----:R-:W-:-:S04]  /*12f0*/  @!P1 IADD3 R96, P0, PT, R97, R22, RZ ;  /* 0x0000001661609210 */ /* 0x001fc80007f1e0ff */
[----:B------:R-:W-:Y:S02]  /*1300*/  @!P1 IADD3.X R97, PT, PT, R20, R23, RZ, P0, !PT ;  /* 0x0000001714619210 */ /* 0x000fe400007fe4ff */
[----:B------:R-:W-:-:S04]  /*1310*/  IADD3 R23, PT, PT, R99, 0x50, RZ ;  /* 0x0000005063177810 */ /* 0x000fc80007ffe0ff */
        /* <DEDUP_REMOVED lines=11> */
[----:B------:R-:W-:-:S05]  /*13d0*/  @!P1 IMAD.WIDE.U32 R20, R23, R24, R20 ;  /* 0x0000001817149225 */ /* 0x000fca00078e0014 */
[----:B------:R-:W-:Y:S02]  /*13e0*/  @!P1 IADD3 R21, PT, PT, R21, R25, RZ ;  /* 0x0000001915159210 */ /* 0x000fe40007ffe0ff */
[----:B------:R-:W0:Y:S01]  /*13f0*/  @!P1 LDC.64 R24, c[0x0][0x398] ;  /* 0x0000e600ff189b82 */ /* 0x000e220000000a00 */
[C---:B------:R-:W-:Y:S02]  /*1400*/  @!P1 SHF.L.U32 R23, R20.reuse, 0x1, RZ ;  /* 0x0000000114179819 */ /* 0x040fe400000006ff */
[----:B------:R-:W-:Y:S02]  /*1410*/  @!P1 SHF.L.U64.HI R20, R20, 0x1, R21 ;  /* 0x0000000114149819 */ /* 0x000fe40000010215 */
        /* <DEDUP_REMOVED lines=235> */
[----:B------:R-:W-:-:S03]  /*22d0*/  IADD3 R25, PT, PT, R99, 0xb0, RZ ;  /* 0x000000b063197810 */ /* 0x000fc60007ffe0ff */
[----:B------:R-:W-:Y:S01]  /*22e0*/  STL.64 [R1+0x1d8], R58 ;  /* 0x0001d83a01007387 */ /* 0x000fe20000100a00 */
        /* <DEDUP_REMOVED lines=49> */
[----:B------:R-:W-:-:S05]  /*2600*/  @P1 LOP3.LUT R106, R106, 0x1, RZ, 0xfc, !PT ;  /* 0x000000016a6a1812 */ /* 0x000fca00078efcff */
        /* <DEDUP_REMOVED lines=33> */
[----:B------:R-:W-:Y:S02]  /*2820*/  SHF.R.S32.HI R25, RZ, 0x1f, R79 ;  /* 0x0000001fff197819 */ /* 0x000fe4000001144f */
[----:B------:R-:W-:Y:S02]  /*2830*/  ISETP.GE.U32.AND P1, PT, R79, UR16, PT ;  /* 0x000000104f007c0c */ /* 0x000fe4000bf26070 */
[C---:B------:R-:W-:Y:S02]  /*2840*/  LOP3.LUT P0, RZ, R106.reuse, 0x1000000, RZ, 0xc0, !PT ;  /* 0x010000006aff7812 */ /* 0x040fe4000780c0ff */
[----:B------:R-:W-:Y:S02]  /*2850*/  ISETP.GE.AND.EX P1, PT, R25, UR17, PT, P1 ;  /* 0x0000001119007c0c */ /* 0x000fe4000bf26310 */
[----:B------:R-:W-:-:S11]  /*2860*/  LOP3.LUT R106, R106, 0x7fffffff, RZ, 0xc0, !PT ;  /* 0x7fffffff6a6a7812 */ /* 0x000fd600078ec0ff */
        /* <DEDUP_REMOVED lines=24> */
[----:B------:R-:W-:Y:S02]  /*29f0*/  @P2 LOP3.LUT R106, R106, 0x40000000, RZ, 0xfc, !PT ;  /* 0x400000006a6a2812 */ /* 0x000fe400078efcff */
[----:B------:R-:W-:Y:S02]  /*2a00*/  PRMT R12, RZ, 0x7610, R12 ;  /* 0x00007610ff0c7816 */ /* 0x000fe4000000000c */
[----:B------:R-:W-:Y:S01]  /*2a10*/  PRMT R13, RZ, 0x7610, R13 ;  /* 0x00007610ff0d7816 */ /* 0x000fe2000000000d */
[----:B------:R-:W1:Y:S01]  /*2a20*/  @!P2 LDC.64 R124, c[0x0][0x3a0] ;  /* 0x0000e800ff7cab82 */ /* 0x000e620000000a00 */
[----:B------:R-:W-:Y:S02]  /*2a30*/  PRMT R2, RZ, 0x7610, R2 ;  /* 0x00007610ff027816 */ /* 0x000fe40000000002 */
[----:B------:R-:W-:-:S02]  /*2a40*/  PRMT R3, RZ, 0x7610, R3 ;  /* 0x00007610ff037816 */ /* 0x000fc40000000003 */
[----:B------:R-:W-:Y:S01]  /*2a50*/  LOP3.LUT R106, R106, 0xdfffffff, RZ, 0xc0, !PT ;  /* 0xdfffffff6a6a7812 */ /* 0x000fe200078ec0ff */
[----:B0-----:R-:W-:Y:S01]  /*2a60*/  @!P2 IMAD R0, R25, R20, RZ ;  /* 0x000000141900a224 */ /* 0x001fe200078e02ff */
[----:B------:R-:W-:-:S03]  /*2a70*/  @!P2 MOV R25, R45 ;  /* 0x0000002d0019a202 */ /* 0x000fc60000000f00 */
[----:B------:R-:W-:Y:S01]  /*2a80*/  @!P2 IMAD R21, R107, R21, R0 ;  /* 0x000000156b15a224 */ /* 0x000fe200078e0200 */
[----:B------:R-:W-:Y:S01]  /*2a90*/  IADD3 R0, PT, PT, R99, 0xe0, RZ ;  /* 0x000000e063007810 */ /* 0x000fe20007ffe0ff */
[----:B------:R-:W-:-:S03]  /*2aa0*/  @!P2 IMAD.WIDE.U32 R24, R107, R20, R24 ;  /* 0x000000146b18a225 */ /* 0x000fc600078e0018 */
[----:B------:R-:W-:Y:S02]  /*2ab0*/  SHF.R.S32.HI R107, RZ, 0x1f, R0 ;  /* 0x0000001fff6b7819 */ /* 0x000fe40000011400 */
[----:B------:R-:W-:Y:S02]  /*2ac0*/  @!P2 IADD3 R21, PT, PT, R25, R21, RZ ;  /* 0x000000151915a210 */ /* 0x000fe40007ffe0ff */
[C---:B------:R-:W-:Y:S02]  /*2ad0*/  @!P2 SHF.L.U32 R25, R24.reuse, 0x1, RZ ;  /* 0x000000011819a819 */ /* 0x040fe400000006ff */
[----:B------:R-:W-:Y:S02]  /*2ae0*/  @!P2 SHF.L.U64.HI R24, R24, 0x1, R21 ;  /* 0x000000011818a819 */ /* 0x000fe40000010215 */
[----:B------:R-:W0:Y:S01]  /*2af0*/  @!P2 LDC.64 R20, c[0x0][0x398] ;  /* 0x0000e600ff14ab82 */ /* 0x000e220000000a00 */
[----:B-1----:R-:W-:-:S04]  /*2b00*/  @!P2 IADD3 R124, P3, PT, R25, R124, RZ ;  /* 0x0000007c197ca210 */ /* 0x002fc80007f7e0ff */
[----:B------:R-:W-:Y:S02]  /*2b10*/  @!P2 IADD3.X R125, PT, PT, R24, R125, RZ, P3, !PT ;  /* 0x0000007d187da210 */ /* 0x000fe40001ffe4ff */
[----:B0-----:R-:W-:-:S04]  /*2b20*/  @!P2 IADD3 R118, P3, PT, R25, R20, RZ ;  /* 0x000000141976a210 */ /* 0x001fc80007f7e0ff */
[----:B------:R-:W-:Y:S02]  /*2b30*/  @!P2 IADD3.X R119, PT, PT, R24, R21, RZ, P3, !PT ;  /* 0x000000151877a210 */ /* 0x000fe40001ffe4ff */
[----:B------:R-:W-:-:S04]  /*2b40*/  ISETP.GE.U32.AND P3, PT, R0, UR16, PT ;  /* 0x0000001000007c0c */ /* 0x000fc8000bf66070 */
[----:B------:R-:W-:-:S13]  /*2b50*/  ISETP.GE.AND.EX P3, PT, R107, UR17, PT, P3 ;  /* 0x000000116b007c0c */ /* 0x000fda000bf66330 */
[----:B------:R-:W0:Y:S01]  /*2b60*/  @!P3 LDC.64 R20, c[0x0][0x3f8] ;  /* 0x0000fe00ff14bb82 */ /* 0x000e220000000a00 */
[----:B------:R-:W-:Y:S02]  /*2b70*/  @!P3 MOV R122, R42 ;  /* 0x0000002a007ab202 */ /* 0x000fe40000000f00 */
[----:B------:R-:W-:Y:S02]  /*2b80*/  @!P3 MOV R123, R45 ;  /* 0x0000002d007bb202 */ /* 0x000fe40000000f00 */
[----:B------:R-:W-:-:S03]  /*2b90*/  @P3 LOP3.LUT R106, R106, 0x20000000, RZ, 0xfc, !PT ;  /* 0x200000006a6a3812 */ /* 0x000fc600078efcff */
[----:B------:R-:W1:Y:S01]  /*2ba0*/  @!P3 LDC.64 R24, c[0x0][0x3a0] ;  /* 0x0000e800ff18bb82 */ /* 0x000e620000000a00 */
[----:B------:R-:W-:Y:S01]  /*2bb0*/  LOP3.LUT R106, R106, 0xefffffff, RZ, 0xc0, !PT ;  /* 0xefffffff6a6a7812 */ /* 0x000fe200078ec0ff */
[-C--:B0-----:R-:W-:Y:S02]  /*2bc0*/  @!P3 IMAD R107, R107, R20.reuse, RZ ;  /* 0x000000146b6bb224 */ /* 0x081fe400078e02ff */
[----:B------:R-:W-:-:S04]  /*2bd0*/  @!P3 IMAD.WIDE.U32 R122, R0, R20, R122 ;  /* 0x00000014007ab225 */ /* 0x000fc800078e007a */
[----:B------:R-:W-:Y:S01]  /*2be0*/  @!P3 IMAD R21, R0, R21, R107 ;  /* 0x000000150015b224 */ /* 0x000fe200078e026b */
[----:B------:R-:W-:-:S04]  /*2bf0*/  @!P3 SHF.L.U32 R0, R122, 0x1, RZ ;  /* 0x000000017a00b819 */ /* 0x000fc800000006ff */
[----:B------:R-:W-:Y:S02]  /*2c00*/  @!P3 IADD3 R21, PT, PT, R123, R21, RZ ;  /* 0x000000157b15b210 */ /* 0x000fe40007ffe0ff */
[----:B-1----:R-:W-:Y:S02]  /*2c10*/  @!P3 IADD3 R18, P4, PT, R0, R24, RZ ;  /* 0x000000180012b210 */ /* 0x002fe40007f9e0ff */
[----:B------:R-:W-:Y:S02]  /*2c20*/  @!P3 SHF.L.U64.HI R122, R122, 0x1, R21 ;  /* 0x000000017a7ab819 */ /* 0x000fe40000010215 */
[----:B------:R-:W0:Y:S02]  /*2c30*/  @!P3 LDC.64 R20, c[0x0][0x398] ;  /* 0x0000e600ff14bb82 */ /* 0x000e240000000a00 */
[----:B------:R-:W-:-:S05]  /*2c40*/  @!P3 IADD3.X R19, PT, PT, R122, R25, RZ, P4, !PT ;  /* 0x000000197a13b210 */ /* 0x000fca00027fe4ff */
[----:B------:R0:W-:Y:S02]  /*2c50*/  @!P3 STL.64 [R1+0x150], R18 ;  /* 0x000150120100b387 */ /* 0x0001e40000100a00 */
[----:B0-----:R-:W-:Y:S02]  /*2c60*/  @!P3 IADD3 R18, P4, PT, R0, R20, RZ ;  /* 0x000000140012b210 */ /* 0x001fe40007f9e0ff */
[----:B------:R-:W-:Y:S02]  /*2c70*/  IADD3 R0, PT, PT, R99, 0xe8, RZ ;  /* 0x000000e863007810 */ /* 0x000fe40007ffe0ff */
[----:B------:R-:W-:Y:S02]  /*2c80*/  @!P3 IADD3.X R19, PT, PT, R122, R21, RZ, P4, !PT ;  /* 0x000000157a13b210 */ /* 0x000fe400027fe4ff */
[----:B------:R-:W-:Y:S02]  /*2c90*/  SHF.R.S32.HI R107, RZ, 0x1f, R0 ;  /* 0x0000001fff6b7819 */ /* 0x000fe40000011400 */
        /* <DEDUP_REMOVED lines=16> */
[----:B------:R-:W-:-:S04]  /*2da0*/  @!P4 IADD3.X R63, PT, PT, R122, R25, RZ, P5, !PT ;  /* 0x000000197a3fc210 */ /* 0x000fc80002ffe4ff */
[----:B------:R-:W-:Y:S02]  /*2db0*/  MOV R43, R63 ;  /* 0x0000003f002b7202 */ /* 0x000fe40000000f00 */
[----:B0-----:R-:W-:Y:S02]  /*2dc0*/  @!P4 IADD3 R58, P5, PT, R0, R20, RZ ;  /* 0x00000014003ac210 */ /* 0x001fe40007fbe0ff */
[----:B------:R-:W-:Y:S02]  /*2dd0*/  IADD3 R0, PT, PT, R99, 0xf0, RZ ;  /* 0x000000f063007810 */ /* 0x000fe40007ffe0ff */
[----:B------:R-:W-:Y:S02]  /*2de0*/  @!P4 IADD3.X R59, PT, PT, R122, R21, RZ, P5, !PT ;  /* 0x000000157a3bc210 */ /* 0x000fe40002ffe4ff */
[----:B------:R-:W-:Y:S02]  /*2df0*/  SHF.R.S32.HI R107, RZ, 0x1f, R0 ;  /* 0x0000001fff6b7819 */ /* 0x000fe40000011400 */
[----:B------:R-:W-:-:S02]  /*2e00*/  ISETP.GE.U32.AND P5, PT, R0, UR16, PT ;  /* 0x0000001000007c0c */ /* 0x000fc4000bfa6070 */
[----:B------:R-:W-:Y:S02]  /*2e10*/  MOV R44, R58 ;  /* 0x0000003a002c7202 */ /* 0x000fe40000000f00 */
[----:B------:R-:W-:-:S13]  /*2e20*/  ISETP.GE.AND.EX P5, PT, R107, UR17, PT, P5 ;  /* 0x000000116b007c0c */ /* 0x000fda000bfa6350 */
[----:B------:R-:W0:Y:S01]  /*2e30*/  @!P5 LDC.64 R20, c[0x0][0x3f8] ;  /* 0x0000fe00ff14db82 */ /* 0x000e220000000a00 */
[----:B------:R-:W-:Y:S02]  /*2e40*/  @!P5 MOV R122, R42 ;  /* 0x0000002a007ad202 */ /* 0x000fe40000000f00 */
[----:B------:R-:W-:Y:S02]  /*2e50*/  @!P5 MOV R123, R45 ;  /* 0x0000002d007bd202 */ /* 0x000fe40000000f00 */
[----:B------:R-:W-:-:S03]  /*2e60*/  @P5 LOP3.LUT R106, R106, 0x8000000, RZ, 0xfc, !PT ;  /* 0x080000006a6a5812 */ /* 0x000fc600078efcff */
[----:B------:R-:W1:Y:S01]  /*2e70*/  @!P5 LDC.64 R24, c[0x0][0x3a0] ;  /* 0x0000e800ff18db82 */ /* 0x000e620000000a00 */
[-C--:B0-----:R-:W-:Y:S02]  /*2e80*/  @!P5 IMAD R107, R107, R20.reuse, RZ ;  /* 0x000000146b6bd224 */ /* 0x081fe400078e02ff */
[----:B------:R-:W-:-:S04]  /*2e90*/  @!P5 IMAD.WIDE.U32 R122, R0, R20, R122 ;  /* 0x00000014007ad225 */ /* 0x000fc800078e007a */
[----:B------:R-:W-:Y:S01]  /*2ea0*/  @!P5 IMAD R21, R0, R21, R107 ;  /* 0x000000150015d224 */ /* 0x000fe200078e026b */
[----:B------:R-:W-:Y:S02]  /*2eb0*/  @!P5 SHF.L.U32 R0, R122, 0x1, RZ ;  /* 0x000000017a00d819 */ /* 0x000fe400000006ff */
[----:B------:R-:W-:Y:S02]  /*2ec0*/  IADD3 R107, PT, PT, R99, 0xf8, RZ ;  /* 0x000000f8636b7810 */ /* 0x000fe40007ffe0ff */
[----:B------:R-:W-:Y:S02]  /*2ed0*/  @!P5 IADD3 R21, PT, PT, R123, R21, RZ ;  /* 0x000000157b15d210 */ /* 0x000fe40007ffe0ff */
[----:B-1----:R-:W-:Y:S02]  /*2ee0*/  @!P5 IADD3 R66, P6, PT, R0, R24, RZ ;  /* 0x000000180042d210 */ /* 0x002fe40007fde0ff */
[----:B------:R-:W-:Y:S02]  /*2ef0*/  @!P5 SHF.L.U64.HI R122, R122, 0x1, R21 ;  /* 0x000000017a7ad819 */ /* 0x000fe40000010215 */
[----:B------:R-:W0:Y:S02]  /*2f00*/  @!P5 LDC.64 R20, c[0x0][0x398] ;  /* 0x0000e600ff14db82 */ /* 0x000e240000000a00 */
[----:B------:R-:W-:-:S05]  /*2f10*/  @!P5 IADD3.X R67, PT, PT, R122, R25, RZ, P6, !PT ;  /* 0x000000197a43d210 */ /* 0x000fca00037fe4ff */
[----:B------:R0:W-:Y:S02]  /*2f20*/  @!P5 STL.64 [R1+0x138], R66 ;  /* 0x000138420100d387 */ /* 0x0001e40000100a00 */
[----:B0-----:R-:W-:Y:S02]  /*2f30*/  @!P5 IADD3 R66, P6, PT, R0, R20, RZ ;  /* 0x000000140042d210 */ /* 0x001fe40007fde0ff */
[----:B------:R-:W-:Y:S02]  /*2f40*/  SHF.R.S32.HI R0, RZ, 0x1f, R107 ;  /* 0x0000001fff007819 */ /* 0x000fe4000001146b */
[----:B------:R-:W-:Y:S02]  /*2f50*/  @!P5 IADD3.X R67, PT, PT, R122, R21, RZ, P6, !PT ;  /* 0x000000157a43d210 */ /* 0x000fe400037fe4ff */
[----:B------:R-:W-:-:S04]  /*2f60*/  ISETP.GE.U32.AND P6, PT, R107, UR16, PT ;  /* 0x000000106b007c0c */ /* 0x000fc8000bfc6070 */
[----:B------:R-:W-:-:S13]  /*2f70*/  ISETP.GE.AND.EX P6, PT, R0, UR17, PT, P6 ;  /* 0x0000001100007c0c */ /* 0x000fda000bfc6360 */
[----:B------:R-:W0:Y:S01]  /*2f80*/  @!P6 LDC.64 R20, c[0x0][0x3f8] ;  /* 0x0000fe00ff14eb82 */ /* 0x000e220000000a00 */
[----:B------:R-:W-:Y:S02]  /*2f90*/  @!P6 MOV R122, R42 ;  /* 0x0000002a007ae202 */ /* 0x000fe40000000f00 */
[----:B------:R-:W-:Y:S02]  /*2fa0*/  @!P6 MOV R123, R45 ;  /* 0x0000002d007be202 */ /* 0x000fe40000000f00 */
[----:B------:R-:W-:Y:S02]  /*2fb0*/  MOV R45, R59 ;  /* 0x0000003b002d7202 */ /* 0x000fe40000000f00 */
[----:B------:R-:W-:Y:S01]  /*2fc0*/  MOV R42, R62 ;  /* 0x0000003e002a7202 */ /* 0x000fe20000000f00 */
[----:B------:R-:W1:Y:S01]  /*2fd0*/  @!P6 LDC.64 R24, c[0x0][0x3a0] ;  /* 0x0000e800ff18eb82 */ /* 0x000e620000000a00 */
[-C--:B0-----:R-:W-:Y:S02]  /*2fe0*/  @!P6 IMAD R0, R0, R20.reuse, RZ ;  /* 0x000000140000e224 */ /* 0x081fe400078e02ff */
[----:B------:R-:W-:-:S04]  /*2ff0*/  @!P6 IMAD.WIDE.U32 R122, R107, R20, R122 ;  /* 0x000000146b7ae225 */ /* 0x000fc800078e007a */
[----:B------:R-:W-:Y:S01]  /*3000*/  @!P6 IMAD R21, R107, R21, R0 ;  /* 0x000000156b15e224 */ /* 0x000fe200078e0200 */
[----:B------:R-:W-:-:S04]  /*3010*/  @!P6 SHF.L.U32 R0, R122, 0x1, RZ ;  /* 0x000000017a00e819 */ /* 0x000fc800000006ff */
[----:B------:R-:W-:Y:S02]  /*3020*/  @!P6 IADD3 R21, PT, PT, R123, R21, RZ ;  /* 0x000000157b15e210 */ /* 0x000fe40007ffe0ff */
[----:B-1----:R-:W-:Y:S02]  /*3030*/  @!P6 IADD3 R58, P2, PT, R0, R24, RZ ;  /* 0x00000018003ae210 */ /* 0x002fe40007f5e0ff */
[----:B------:R-:W-:Y:S02]  /*3040*/  @!P6 SHF.L.U64.HI R122, R122, 0x1, R21 ;  /* 0x000000017a7ae819 */ /* 0x000fe40000010215 */
[----:B------:R-:W0:Y:S01]  /*3050*/  @!P6 LDC.64 R20, c[0x0][0x398] ;  /* 0x0000e600ff14eb82 */ /* 0x000e220000000a00 */
[----:B------:R-:W-:Y:S02]  /*3060*/  MOV R123, R19 ;  /* 0x00000013007b7202 */ /* 0x000fe40000000f00 */
[----:B------:R-:W-:Y:S01]  /*3070*/  @!P6 IADD3.X R59, PT, PT, R122, R25, RZ, P2, !PT ;  /* 0x000000197a3be210 */ /* 0x000fe200017fe4ff */
[----:B------:R1:W-:Y:S01]  /*3080*/  STL [R1+0x1b8], R122 ;  /* 0x0001b87a01007387 */ /* 0x0003e20000100800 */
[----:B------:R-:W-:-:S06]  /*3090*/  HFMA2 R25, -RZ, RZ, 0, 0 ;  /* 0x00000000ff197431 */ /* 0x000fcc00000001ff */
[----:B------:R2:W3:Y:S01]  /*30a0*/  @!P0 LDG.E R25, desc[UR10][R120.64] ;  /* 0x0000000a78198981 */ /* 0x0004e2000c1e1900 */
[----:B0-----:R-:W-:-:S04]  /*30b0*/  @!P6 IADD3 R62, P2, PT, R0, R20, RZ ;  /* 0x00000014003ee210 */ /* 0x001fc80007f5e0ff */
[----:B------:R-:W-:Y:S02]  /*30c0*/  @!P6 IADD3.X R63, PT, PT, R122, R21, RZ, P2, !PT ;  /* 0x000000157a3fe210 */ /* 0x000fe400017fe4ff */
[----:B-1----:R-:W-:Y:S02]  /*30d0*/  MOV R122, R18 ;  /* 0x00000012007a7202 */ /* 0x002fe40000000f00 */
[----:B------:R-:W4:Y:S01]  /*30e0*/  LDL.LU.64 R18, [R1+0x220] ;  /* 0x0002200001127983 */ /* 0x000f220000300a00 */
[----:B------:R-:W-:Y:S02]  /*30f0*/  MOV R21, RZ ;  /* 0x000000ff00157202 */ /* 0x000fe40000000f00 */
[----:B--2---:R-:W-:Y:S02]  /*3100*/  MOV R120, R118 ;  /* 0x0000007600787202 */ /* 0x004fe40000000f00 */
[----:B------:R-:W-:Y:S02]  /*3110*/  MOV R121, R119 ;  /* 0x0000007700797202 */ /* 0x000fe40000000f00 */
[----:B------:R-:W2:Y:S01]  /*3120*/  LDL.LU.64 R118, [R1+0x218] ;  /* 0x0002180001767983 */ /* 0x000ea20000300a00 */
[----:B------:R-:W-:-:S02]  /*3130*/  LOP3.LUT P3, RZ, R106, 0x400000, RZ, 0xc0, !PT ;  /* 0x004000006aff7812 */ /* 0x000fc4000786c0ff */
[C---:B---3--:R-:W-:Y:S02]  /*3140*/  @!P0 PRMT R12, R25.reuse, 0x7610, R12 ;  /* 0x00007610190c8816 */ /* 0x048fe4000000000c */
[----:B------:R-:W-:Y:S02]  /*3150*/  @!P0 PRMT R13, R25, 0x7632, R13 ;  /* 0x00007632190d8816 */ /* 0x000fe4000000000d */
[----:B------:R-:W-:Y:S01]  /*3160*/  PRMT R0, RZ, 0x7610, R0 ;  /* 0x00007610ff007816 */ /* 0x000fe20000000000 */
[----:B------:R0:W-:Y:S01]  /*3170*/  STL.S16 [R1+0x158], R12 ;  /* 0x0001580c01007387 */ /* 0x0001e20000100600 */
[----:B------:R-:W-:Y:S02]  /*3180*/  PRMT R117, RZ, 0x7610, R117 ;  /* 0x00007610ff757816 */ /* 0x000fe40000000075 */
[----:B------:R-:W-:Y:S01]  /*3190*/  PRMT R5, RZ, 0x7610, R5 ;  /* 0x00007610ff057816 */ /* 0x000fe20000000005 */
[----:B------:R1:W-:Y:S01]  /*31a0*/  STL.S16 [R1+0x15c], R13 ;  /* 0x00015c0d01007387 */ /* 0x0003e20000100600 */
[----:B------:R-:W-:-:S02]  /*31b0*/  PRMT R4, RZ, 0x7610, R4 ;  /* 0x00007610ff047816 */ /* 0x000fc40000000004 */
[C---:B------:R-:W-:Y:S02]  /*31c0*/  LOP3.LUT P2, RZ, R106.reuse, 0x200000, RZ, 0xc0, !PT ;  /* 0x002000006aff7812 */ /* 0x040fe4000784c0ff */
[----:B------:R-:W-:Y:S01]  /*31d0*/  PRMT R6, RZ, 0x7610, R6 ;  /* 0x00007610ff067816 */ /* 0x000fe20000000006 */
[----:B0-----:R-:W3:Y:S01]  /*31e0*/  LDL.LU R12, [R1+0x210] ;  /* 0x00021000010c7983 */ /* 0x001ee20000300800 */
[----:B------:R-:W-:Y:S02]  /*31f0*/  PRMT R7, RZ, 0x7610, R7 ;  /* 0x00007610ff077816 */ /* 0x000fe40000000007 */
[----:B------:R-:W-:Y:S01]  /*3200*/  LOP3.LUT R106, R106, 0xfbffffff, RZ, 0xc0, !PT ;  /* 0xfbffffff6a6a7812 */ /* 0x000fe200078ec0ff */
[----:B-1----:R-:W3:Y:S03]  /*3210*/  LDL.LU R13, [R1+0x20c] ;  /* 0x00020c00010d7983 */ /* 0x002ee60000300800 */
[----:B------:R-:W-:Y:S01]  /*3220*/  @P6 LOP3.LUT R106, R106, 0x4000000, RZ, 0xfc, !PT ;  /* 0x040000006a6a6812 */ /* 0x000fe200078efcff */
[----:B----4-:R0:W4:Y:S02]  /*3230*/  @!P0 LDG.E R21, desc[UR10][R18.64] ;  /* 0x0000000a12158981 */ /* 0x010124000c1e1900 */
[----:B0-----:R-:W-:-:S04]  /*3240*/  PRMT R18, RZ, 0x7610, R18 ;  /* 0x00007610ff127816 */ /* 0x001fc80000000012 */
[C---:B----4-:R-:W-:Y:S02]  /*3250*/  @!P0 PRMT R18, R21.reuse, 0x7610, R18 ;  /* 0x0000761015128816 */ /* 0x050fe40000000012 */
[----:B------:R-:W-:-:S03]  /*3260*/  @!P0 PRMT R0, R21, 0x7632, R0 ;  /* 0x0000763215008816 */ /* 0x000fc60000000000 */
[----:B------:R0:W-:Y:S04]  /*3270*/  STL.S16 [R1+0x160], R18 ;  /* 0x0001601201007387 */ /* 0x0001e80000100600 */
[----:B------:R1:W-:Y:S01]  /*3280*/  STL.S16 [R1+0x164], R0 ;  /* 0x0001640001007387 */ /* 0x0003e20000100600 */
[----:B0-----:R-:W-:Y:S01]  /*3290*/  HFMA2 R18, -RZ, RZ, 0, 0 ;  /* 0x00000000ff127431 */ /* 0x001fe200000001ff */
[----:B-1----:R-:W-:-:S05]  /*32a0*/  MOV R0, RZ ;  /* 0x000000ff00007202 */ /* 0x002fca0000000f00 */
[----:B---3--:R0:W3:Y:S04]  /*32b0*/  @!P1 LDG.E R18, desc[UR10][R12.64] ;  /* 0x0000000a0c129981 */ /* 0x0080e8000c1e1900 */
[----:B--2---:R-:W2:Y:S01]  /*32c0*/  @!P1 LDG.E R0, desc[UR10][R118.64] ;  /* 0x0000000a76009981 */ /* 0x004ea2000c1e1900 */
[----:B0-----:R-:W-:Y:S02]  /*32d0*/  PRMT R12, RZ, 0x7610, R12 ;  /* 0x00007610ff0c7816 */ /* 0x001fe4000000000c */
[----:B---3--:R-:W-:Y:S02]  /*32e0*/  @!P1 PRMT R2, R18, 0x7632, R2 ;  /* 0x0000763212029816 */ /* 0x008fe40000000002 */
[----:B--2---:R-:W-:-:S03]  /*32f0*/  @!P1 PRMT R3, R0, 0x7610, R3 ;  /* 0x0000761000039816 */ /* 0x004fc60000000003 */
[----:B------:R0:W-:Y:S04]  /*3300*/  STL.S16 [R1+0x170], R2 ;  /* 0x0001700201007387 */ /* 0x0001e80000100600 */
[----:B------:R1:W-:Y:S04]  /*3310*/  STL.S16 [R1+0x16c], R3 ;  /* 0x00016c0301007387 */ /* 0x0003e80000100600 */
[----:B0-----:R-:W2:Y:S04]  /*3320*/  LDL.LU R2, [R1+0x204] ;  /* 0x0002040001027983 */ /* 0x001ea80000300800 */
[----:B-1----:R-:W2:Y:S01]  /*3330*/  LDL.LU R3, [R1+0x200] ;  /* 0x0002000001037983 */ /* 0x002ea20000300800 */
[----:B------:R-:W-:-:S05]  /*3340*/  @!P1 PRMT R12, R0, 0x7632, R12 ;  /* 0x00007632000c9816 */ /* 0x000fca000000000c */
[----:B------:R0:W-:Y:S02]  /*3350*/  STL.S16 [R1+0x174], R12 ;  /* 0x0001740c01007387 */ /* 0x0001e40000100600 */
[----:B0-----:R-:W-:Y:S01]  /*3360*/  HFMA2 R12, -RZ, RZ, 0, 0 ;  /* 0x00000000ff0c7431 */ /* 0x001fe200000001ff */
[----:B------:R-:W-:-:S05]  /*3370*/  @!P1 PRMT R117, R18, 0x7610, R117 ;  /* 0x0000761012759816 */ /* 0x000fca0000000075 */
[----:B------:R0:W-:Y:S04]  /*3380*/  STL.S16 [R1+0x124], R117 ;  /* 0x0001247501007387 */ /* 0x0001e80000100600 */
[----:B0-----:R-:W3:Y:S04]  /*3390*/  LDL.LU R117, [R1+0x208] ;  /* 0x0002080001757983 */ /* 0x001ee80000300800 */
[----:B--2---:R0:W2:Y:S02]  /*33a0*/  @!P3 LDG.E R12, desc[UR10][R2.64] ;  /* 0x0000000a020cb981 */ /* 0x0040a4000c1e1900 */
[----:B0-----:R-:W-:-:S06]  /*33b0*/  MOV R3, RZ ;  /* 0x000000ff00037202 */ /* 0x001fcc0000000f00 */
[----:B---3--:R-:W3:Y:S01]  /*33c0*/  @!P3 LDG.E R3, desc[UR10][R116.64] ;  /* 0x0000000a7403b981 */ /* 0x008ee2000c1e1900 */
[----:B--2---:R-:W-:-:S05]  /*33d0*/  @!P3 PRMT R5, R12, 0x7610, R5 ;  /* 0x000076100c05b816 */ /* 0x004fca0000000005 */
[----:B------:R0:W-:Y:S04]  /*33e0*/  STL.S16 [R1+0x168], R5 ;  /* 0x0001680501007387 */ /* 0x0001e80000100600 */
[----:B0-----:R-:W2:Y:S01]  /*33f0*/  LDL.LU R5, [R1+0x1fc] ;  /* 0x0001fc0001057983 */ /* 0x001ea20000300800 */
[----:B------:R-:W-:-:S05]  /*3400*/  @!P3 PRMT R4, R12, 0x7632, R4 ;  /* 0x000076320c04b816 */ /* 0x000fca0000000004 */
[----:B------:R0:W-:Y:S04]  /*3410*/  STL.S16 [R1+0x178], R4 ;  /* 0x0001780401007387 */ /* 0x0001e80000100600 */
[----:B0-----:R-:W4:Y:S01]  /*3420*/  LDL.LU R4, [R1+0x1f8] ;  /* 0x0001f80001047983 */ /* 0x001f220000300800 */
[----:B--2---:R-:W-:-:S04]  /*3430*/  PRMT R5, RZ, 0x7610, R5 ;  /* 0x00007610ff057816 */ /* 0x004fc80000000005 */
[----:B---3--:R-:W-:-:S05]  /*3440*/  @!P3 PRMT R5, R3, 0x7610, R5 ;  /* 0x000076100305b816 */ /* 0x008fca0000000005 */
[----:B------:R0:W-:Y:S04]  /*3450*/  STL.S16 [R1+0x17c], R5 ;  /* 0x00017c0501007387 */ /* 0x0001e80000100600 */
[----:B0-----:R-:W4:Y:S01]  /*3460*/  LDL.LU R5, [R1+0x1f4] ;  /* 0x0001f40001057983 */ /* 0x001f220000300800 */
[----:B------:R-:W-:-:S04]  /*3470*/  PRMT R2, RZ, 0x7610, R2 ;  /* 0x00007610ff027816 */ /* 0x000fc80000000002 */
[----:B------:R-:W-:-:S05]  /*3480*/  @!P3 PRMT R2, R3, 0x7632, R2 ;  /* 0x000076320302b816 */ /* 0x000fca0000000002 */
[----:B------:R0:W-:Y:S02]  /*3490*/  STL.S16 [R1+0x184], R2 ;  /* 0x0001840201007387 */ /* 0x0001e40000100600 */
[----:B0-----:R-:W-:-:S06]  /*34a0*/  HFMA2 R2, -RZ, RZ, 0, 0 ;  /* 0x00000000ff027431 */ /* 0x001fcc00000001ff */
[----:B----4-:R0:W2:Y:S02]  /*34b0*/  @!P2 LDG.E R2, desc[UR10][R4.64] ;  /* 0x0000000a0402a981 */ /* 0x0100a4000c1e1900 */
[----:B0-----:R-:W-:-:S06]  /*34c0*/  MOV R5, RZ ;  /* 0x000000ff00057202 */ /* 0x001fcc0000000f00 */
[----:B------:R-:W3:Y:S01]  /*34d0*/  @!P2 LDG.E R5, desc[UR10][R114.64] ;  /* 0x0000000a7205a981 */ /* 0x000ee2000c1e1900 */
[----:B--2---:R-:W-:-:S05]  /*34e0*/  @!P2 PRMT R6, R2, 0x7610, R6 ;  /* 0x000076100206a816 */ /* 0x004fca0000000006 */
[----:B------:R0:W-:Y:S04]  /*34f0*/  STL.S16 [R1+0x180], R6 ;  /* 0x0001800601007387 */ /* 0x0001e80000100600 */
[----:B0-----:R-:W2:Y:S01]  /*3500*/  LDL.LU R6, [R1+0x1f0] ;  /* 0x0001f00001067983 */ /* 0x001ea20000300800 */
[----:B---3--:R-:W-:-:S05]  /*3510*/  @!P2 PRMT R7, R5, 0x7610, R7 ;  /* 0x000076100507a816 */ /* 0x008fca0000000007 */
[----:B------:R0:W-:Y:S04]  /*3520*/  STL.S16 [R1+0x18c], R7 ;  /* 0x00018c0701007387 */ /* 0x0001e80000100600 */
[----:B0-----:R-:W3:Y:S01]  /*3530*/  LDL.LU R7, [R1+0x1e8] ;  /* 0x0001e80001077983 */ /* 0x001ee20000300800 */
[----:B--2---:R-:W-:-:S04]  /*3540*/  PRMT R6, RZ, 0x7610, R6 ;  /* 0x00007610ff067816 */ /* 0x004fc80000000006 */
[----:B------:R-:W-:-:S05]  /*3550*/  @!P2 PRMT R6, R2, 0x7632, R6 ;  /* 0x000076320206a816 */ /* 0x000fca0000000006 */
[----:B------:R0:W-:Y:S04]  /*3560*/  STL.S16 [R1+0x188], R6 ;  /* 0x0001880601007387 */ /* 0x0001e80000100600 */
[----:B0-----:R-:W3:Y:S01]  /*3570*/  LDL.LU R6, [R1+0x1ec] ;  /* 0x0001ec0001067983 */ /* 0x001ee20000300800 */
[----:B------:R-:W-:Y:S02]  /*3580*/  PRMT R4, RZ, 0x7610, R4 ;  /* 0x00007610ff047816 */ /* 0x000fe40000000004 */
[----:B------:R-:W-:Y:S02]  /*3590*/  LOP3.LUT P0, RZ, R106, 0x100000, RZ, 0xc0, !PT ;  /* 0x001000006aff7812 */ /* 0x000fe4000780c0ff */
[----:B------:R-:W-:-:S05]  /*35a0*/  @!P2 PRMT R4, R5, 0x7632, R4 ;  /* 0x000076320504a816 */ /* 0x000fca0000000004 */
[----:B------:R0:W-:Y:S02]  /*35b0*/  STL.S16 [R1+0x194], R4 ;  /* 0x0001940401007387 */ /* 0x0001e40000100600 */
[----:B0-----:R-:W-:-:S06]  /*35c0*/  HFMA2 R4, -RZ, RZ, 0, 0 ;  /* 0x00000000ff047431 */ /* 0x001fcc00000001ff */
[----:B---3--:R0:W2:Y:S01]  /*35d0*/  @!P0 LDG.E R4, desc[UR10][R6.64] ;  /* 0x0000000a06048981 */ /* 0x0080a2000c1e1900 */
[----:B------:R-:W-:Y:S02]  /*35e0*/  PRMT R8, RZ, 0x7610, R8 ;  /* 0x00007610ff087816 */ /* 0x000fe40000000008 */
[----:B0-----:R-:W-:Y:S02]  /*35f0*/  MOV R7, RZ ;  /* 0x000000ff00077202 */ /* 0x001fe40000000f00 */
[----:B------:R-:W-:-:S04]  /*3600*/  PRMT R9, RZ, 0x7610, R9 ;  /* 0x00007610ff097816 */ /* 0x000fc80000000009 */
[----:B------:R-:W3:Y:S01]  /*3610*/  @!P0 LDG.E R7, desc[UR10][R112.64] ;  /* 0x0000000a70078981 */ /* 0x000ee2000c1e1900 */
[C---:B--2---:R-:W-:Y:S02]  /*3620*/  @!P0 PRMT R8, R4.reuse, 0x7610, R8 ;  /* 0x0000761004088816 */ /* 0x044fe40000000008 */
[----:B------:R-:W-:-:S03]  /*3630*/  @!P0 PRMT R9, R4, 0x7632, R9 ;  /* 0x0000763204098816 */ /* 0x000fc60000000009 */
[----:B------:R0:W-:Y:S04]  /*3640*/  STL.S16 [R1+0x190], R8 ;  /* 0x0001900801007387 */ /* 0x0001e80000100600 */
[----:B------:R1:W-:Y:S04]  /*3650*/  STL.S16 [R1+0x198], R9 ;  /* 0x0001980901007387 */ /* 0x0003e80000100600 */
[----:B0-----:R-:W2:Y:S04]  /*3660*/  LDL.LU R8, [R1+0x1e4] ;  /* 0x0001e40001087983 */ /* 0x001ea80000300800 */
[----:B-1----:R-:W2:Y:S01]  /*3670*/  LDL.LU R9, [R1+0x1e0] ;  /* 0x0001e00001097983 */ /* 0x002ea20000300800 */
[----:B------:R-:W-:-:S02]  /*3680*/  PRMT R6, RZ, 0x7610, R6 ;  /* 0x00007610ff067816 */ /* 0x000fc40000000006 */
[----:B------:R-:W-:Y:S02]  /*3690*/  LOP3.LUT P1, RZ, R106, 0x80000, RZ, 0xc0, !PT ;  /* 0x000800006aff7812 */ /* 0x000fe4000782c0ff */
[----:B---3--:R-:W-:-:S05]  /*36a0*/  @!P0 PRMT R6, R7, 0x7632, R6 ;  /* 0x0000763207068816 */ /* 0x008fca0000000006 */
[----:B------:R0:W-:Y:S02]  /*36b0*/  STL.S16 [R1+0x1a0], R6 ;  /* 0x0001a00601007387 */ /* 0x0001e40000100600 */
[----:B0-----:R-:W-:-:S06]  /*36c0*/  HFMA2 R6, -RZ, RZ, 0, 0 ;  /* 0x00000000ff067431 */ /* 0x001fcc00000001ff */
[----:B--2---:R0:W2:Y:S02]  /*36d0*/  @!P1 LDG.E R6, desc[UR10][R8.64] ;  /* 0x0000000a08069981 */ /* 0x0040a4000c1e1900 */
[----:B0-----:R-:W-:-:S06]  /*36e0*/  MOV R9, RZ ;  /* 0x000000ff00097202 */ /* 0x001fcc0000000f00 */
[----:B------:R-:W3:Y:S01]  /*36f0*/  @!P1 LDG.E R9, desc[UR10][R110.64] ;  /* 0x0000000a6e099981 */ /* 0x000ee2000c1e1900 */
[----:B------:R-:W-:Y:S02]  /*3700*/  PRMT R8, RZ, 0x7610, R8 ;  /* 0x00007610ff087816 */ /* 0x000fe40000000008 */
[----:B------:R-:W-:Y:S02]  /*3710*/  LOP3.LUT P3, RZ, R106, 0x40000, RZ, 0xc0, !PT ;  /* 0x000400006aff7812 */ /* 0x000fe4000786c0ff */
[----:B---3--:R-:W-:-:S05]  /*3720*/  @!P1 PRMT R8, R9, 0x7632, R8 ;  /* 0x0000763209089816 */ /* 0x008fca0000000008 */
[----:B------:R0:W-:Y:S02]  /*3730*/  STL.S16 [R1+0x1a4], R8 ;  /* 0x0001a40801007387 */ /* 0x0001e40000100600 */
[----:B0-----:R-:W-:-:S06]  /*3740*/  HFMA2 R8, -RZ, RZ, 0, 0 ;  /* 0x00000000ff087431 */ /* 0x001fcc00000001ff */
[----:B------:R0:W3:Y:S02]  /*3750*/  @!P3 LDG.E R8, desc[UR10][R10.64] ;  /* 0x0000000a0a08b981 */ /* 0x0000e4000c1e1900 */
[----:B0-----:R-:W-:-:S06]  /*3760*/  CS2R R10, SRZ ;  /* 0x00000000000a7805 */ /* 0x001fcc000001ff00 */
[----:B------:R0:W4:Y:S01]  /*3770*/  @!P3 LDG.E R11, desc[UR10][R100.64] ;  /* 0x0000000a640bb981 */ /* 0x000122000c1e1900 */
[----:B------:R-:W-:Y:S02]  /*3780*/  PRMT R19, RZ, 0x7610, R19 ;  /* 0x00007610ff137816 */ /* 0x000fe40000000013 */
[----:B------:R-:W-:Y:S02]  /*3790*/  PRMT R13, RZ, 0x7610, R13 ;  /* 0x00007610ff0d7816 */ /* 0x000fe4000000000d */
[----:B0-----:R-:W-:Y:S02]  /*37a0*/  PRMT R100, RZ, 0x7610, R100 ;  /* 0x00007610ff647816 */ /* 0x001fe40000000064 */
[----:B------:R-:W-:Y:S02]  /*37b0*/  PRMT R101, RZ, 0x7610, R101 ;  /* 0x00007610ff657816 */ /* 0x000fe40000000065 */
[----:B------:R-:W-:Y:S02]  /*37c0*/  LOP3.LUT R98, R98, 0xffffffdf, RZ, 0xc0, !PT ;  /* 0xffffffdf62627812 */ /* 0x000fe400078ec0ff */
[----:B------:R-:W-:-:S13]  /*37d0*/  LOP3.LUT P5, RZ, R106, 0x20000, RZ, 0xc0, !PT ;  /* 0x000200006aff7812 */ /* 0x000fda00078ac0ff */
[----:B------:R0:W4:Y:S02]  /*37e0*/  @!P5 LDG.E R10, desc[UR10][R14.64] ;  /* 0x0000000a0e0ad981 */ /* 0x000124000c1e1900 */
[----:B0-----:R-:W-:-:S06]  /*37f0*/  CS2R R14, SRZ ;  /* 0x00000000000e7805 */ /* 0x001fcc000001ff00 */
[----:B------:R-:W4:Y:S01]  /*3800*/  @!P5 LDG.E R14, desc[UR10][R108.64] ;  /* 0x0000000a6c0ed981 */ /* 0x000f22000c1e1900 */
[----:B------:R-:W-:-:S04]  /*3810*/  PRMT R119, RZ, 0x7610, R119 ;  /* 0x00007610ff777816 */ /* 0x000fc80000000077 */
[----:B------:R-:W-:Y:S02]  /*3820*/  @!P0 PRMT R119, R7, 0x7610, R119 ;  /* 0x0000761007778816 */ /* 0x000fe40000000077 */
[----:B------:R-:W-:Y:S02]  /*3830*/  LOP3.LUT P0, RZ, R106, 0x8000, RZ, 0xc0, !PT ;  /* 0x000080006aff7812 */ /* 0x000fe4000780c0ff */
[----:B------:R-:W-:Y:S02]  /*3840*/  PRMT R115, RZ, 0x7610, R115 ;  /* 0x00007610ff737816 */ /* 0x000fe40000000073 */
[----:B------:R-:W-:Y:S02]  /*3850*/  PRMT R24, RZ, 0x7610, R24 ;  /* 0x00007610ff187816 */ /* 0x000fe40000000018 */
[----:B------:R-:W-:Y:S02]  /*3860*/  PRMT R20, RZ, 0x7610, R20 ;  /* 0x00007610ff147816 */ /* 0x000fe40000000014 */
[----:B--2---:R-:W-:-:S05]  /*3870*/  @!P1 PRMT R115, R6, 0x7610, R115 ;  /* 0x0000761006739816 */ /* 0x004fca0000000073 */
[----:B------:R-:W2:Y:S01]  /*3880*/  @!P0 LDG.E R15, desc[UR10][R102.64] ;  /* 0x0000000a660f8981 */ /* 0x000ea2000c1e1900 */
[----:B------:R-:W-:Y:S02]  /*3890*/  @!P1 PRMT R24, R6, 0x7632, R24 ;  /* 0x0000763206189816 */ /* 0x000fe40000000018 */
[----:B------:R-:W-:Y:S02]  /*38a0*/  @!P1 PRMT R20, R9, 0x7610, R20 ;  /* 0x0000761009149816 */ /* 0x000fe40000000014 */
[----:B------:R-:W-:Y:S02]  /*38b0*/  LOP3.LUT P1, RZ, R106, 0x4000, RZ, 0xc0, !PT ;  /* 0x000040006aff7812 */ /* 0x000fe4000782c0ff */
[C---:B---3--:R-:W-:Y:S02]  /*38c0*/  @!P3 PRMT R100, R8.reuse, 0x7610, R100 ;  /* 0x000076100864b816 */ /* 0x048fe40000000064 */
[----:B------:R-:W-:Y:S02]  /*38d0*/  @!P3 PRMT R101, R8, 0x7632, R101 ;  /* 0x000076320865b816 */ /* 0x000fe40000000065 */
[----:B----4-:R-:W-:-:S02]  /*38e0*/  @!P3 PRMT R19, R11, 0x7610, R19 ;  /* 0x000076100b13b816 */ /* 0x010fc40000000013 */
[----:B------:R-:W-:Y:S02]  /*38f0*/  @!P3 PRMT R13, R11, 0x7632, R13 ;  /* 0x000076320b0db816 */ /* 0x000fe4000000000d */
[----:B------:R-:W-:-:S03]  /*3900*/  LOP3.LUT P3, RZ, R106, 0x1000, RZ, 0xc0, !PT ;  /* 0x000010006aff7812 */ /* 0x000fc6000786c0ff */
[----:B------:R0:W-:Y:S10]  /*3910*/  STL.S16 [R1+0x114], R13 ;  /* 0x0001140d01007387 */ /* 0x0001f40000100600 */
[----:B------:R-:W-:-:S02]  /*3920*/  @P3 LOP3.LUT R98, R98, 0x20, RZ, 0xfc, !PT ;  /* 0x0000002062623812 */ /* 0x000fc400078efcff */
[----:B------:R-:W-:Y:S02]  /*3930*/  LOP3.LUT P3, RZ, R106, 0x10000, RZ, 0xc0, !PT ;  /* 0x000100006aff7812 */ /* 0x000fe4000786c0ff */
[----:B0-----:R-:W-:-:S11]  /*3940*/  MOV R13, RZ ;  /* 0x000000ff000d7202 */ /* 0x001fd60000000f00 */
[----:B------:R0:W3:Y:S02]  /*3950*/  @!P3 LDG.E R13, desc[UR10][R16.64] ;  /* 0x0000000a100db981 */ /* 0x0000e4000c1e1900 */
[----:B0-----:R-:W-:-:S06]  /*3960*/  CS2R R16, SRZ ;  /* 0x0000000000107805 */ /* 0x001fcc000001ff00 */
[----:B------:R-:W4:Y:S04]  /*3970*/  @!P3 LDG.E R16, desc[UR10][R104.64] ;  /* 0x0000000a6810b981 */ /* 0x000f28000c1e1900 */
[----:B------:R-:W2:Y:S04]  /*3980*/  @!P0 LDG.E R17, desc[UR10][R96.64] ;  /* 0x0000000a60118981 */ /* 0x000ea8000c1e1900 */
[----:B------:R0:W-:Y:S04]  /*3990*/  STL.S16 [R1+0x120], R20 ;  /* 0x0001201401007387 */ /* 0x0001e80000100600 */
[----:B------:R1:W-:Y:S01]  /*39a0*/  STL.S16 [R1+0x110], R19 ;  /* 0x0001101301007387 */ /* 0x0003e20000100600 */
[----:B------:R-:W-:-:S02]  /*39b0*/  LOP3.LUT P2, RZ, R106, 0x2000, RZ, 0xc0, !PT ;  /* 0x000020006aff7812 */ /* 0x000fc4000784c0ff */
[----:B0-----:R-:W-:Y:S01]  /*39c0*/  MOV R20, RZ ;  /* 0x000000ff00147202 */ /* 0x001fe20000000f00 */
[----:B-1----:R-:W-:-:S05]  /*39d0*/  HFMA2 R19, -RZ, RZ, 0, 0 ;  /* 0x00000000ff137431 */ /* 0x002fca00000001ff */
[----:B------:R0:W2:Y:S04]  /*39e0*/  @!P1 LDG.E R20, desc[UR10][R22.64] ;  /* 0x0000000a16149981 */ /* 0x0000a8000c1e1900 */
[----:B------:R1:W2:Y:S01]  /*39f0*/  @!P1 LDG.E R19, desc[UR10][R94.64] ;  /* 0x0000000a5e139981 */ /* 0x0002a2000c1e1900 */
[----:B0-----:R-:W-:-:S06]  /*3a00*/  CS2R R22, SRZ ;  /* 0x0000000000167805 */ /* 0x001fcc000001ff00 */
[----:B------:R0:W2:Y:S04]  /*3a10*/  @!P2 LDG.E R22, desc[UR10][R92.64] ;  /* 0x0000000a5c16a981 */ /* 0x0000a8000c1e1900 */
[----:B------:R-:W2:Y:S01]  /*3a20*/  @!P2 LDG.E R23, desc[UR10][R90.64] ;  /* 0x0000000a5a17a981 */ /* 0x000ea2000c1e1900 */
[----:B-1----:R-:W-:Y:S02]  /*3a30*/  PRMT R94, RZ, 0x7610, R94 ;  /* 0x00007610ff5e7816 */ /* 0x002fe4000000005e */
[----:B------:R-:W-:Y:S02]  /*3a40*/  PRMT R95, RZ, 0x7610, R95 ;  /* 0x00007610ff5f7816 */ /* 0x000fe4000000005f */
[----:B0-----:R-:W-:Y:S02]  /*3a50*/  PRMT R92, RZ, 0x7610, R92 ;  /* 0x00007610ff5c7816 */ /* 0x001fe4000000005c */
[----:B------:R-:W-:Y:S01]  /*3a60*/  PRMT R93, RZ, 0x7610, R93 ;  /* 0x00007610ff5d7816 */ /* 0x000fe2000000005d */
[----:B------:R0:W-:Y:S02]  /*3a70*/  STL.S16 [R1+0x11c], R24 ;  /* 0x00011c1801007387 */ /* 0x0001e40000100600 */
[----:B0-----:R-:W-:-:S02]  /*3a80*/  HFMA2 R24, -RZ, RZ, 0, 0 ;  /* 0x00000000ff187431 */ /* 0x001fc400000001ff */
[----:B------:R0:W-:Y:S04]  /*3a90*/  STL [R1+0x98], R3 ;  /* 0x0000980301007387 */ /* 0x0001e80000100800 */
[----:B------:R1:W-:Y:S01]  /*3aa0*/  STL [R1+0x1c], R2 ;  /* 0x00001c0201007387 */ /* 0x0003e20000100800 */
[----:B0-----:R-:W-:Y:S02]  /*3ab0*/  MOV R3, R59 ;  /* 0x0000003b00037202 */ /* 0x001fe40000000f00 */
[----:B-1----:R-:W-:Y:S02]  /*3ac0*/  MOV R2, R58 ;  /* 0x0000003a00027202 */ /* 0x002fe40000000f00 */
[----:B------:R-:W2:Y:S01]  /*3ad0*/  LDL.LU.64 R58, [R1+0x1d8] ;  /* 0x0001d800013a7983 */ /* 0x000ea20000300a00 */
[----:B------:R-:W-:-:S02]  /*3ae0*/  LOP3.LUT P4, RZ, R106, 0x800, RZ, 0xc0, !PT ;  /* 0x000008006aff7812 */ /* 0x000fc4000788c0ff */
[----:B------:R-:W-:Y:S02]  /*3af0*/  PRMT R102, RZ, 0x7610, R102 ;  /* 0x00007610ff667816 */ /* 0x000fe40000000066 */
[----:B------:R-:W-:Y:S02]  /*3b00*/  PRMT R103, RZ, 0x7610, R103 ;  /* 0x00007610ff677816 */ /* 0x000fe40000000067 */
[----:B------:R-:W-:Y:S02]  /*3b10*/  PRMT R104, RZ, 0x7610, R104 ;  /* 0x00007610ff687816 */ /* 0x000fe40000000068 */
[----:B------:R-:W-:Y:S02]  /*3b20*/  PRMT R105, RZ, 0x7610, R105 ;  /* 0x00007610ff697816 */ /* 0x000fe40000000069 */
[C---:B------:R-:W-:Y:S02]  /*3b30*/  @!P5 PRMT R102, R10.reuse, 0x7610, R102 ;  /* 0x000076100a66d816 */ /* 0x040fe40000000066 */
[----:B------:R-:W-:-:S02]  /*3b40*/  @!P5 PRMT R103, R10, 0x7632, R103 ;  /* 0x000076320a67d816 */ /* 0x000fc40000000067 */
[C---:B------:R-:W-:Y:S02]  /*3b50*/  @!P5 PRMT R104, R14.reuse, 0x7610, R104 ;  /* 0x000076100e68d816 */ /* 0x040fe40000000068 */
[----:B------:R-:W-:Y:S02]  /*3b60*/  @!P5 PRMT R105, R14, 0x7632, R105 ;  /* 0x000076320e69d816 */ /* 0x000fe40000000069 */
[C---:B------:R-:W-:Y:S02]  /*3b70*/  LOP3.LUT P5, RZ, R106.reuse, 0x400, RZ, 0xc0, !PT ;  /* 0x000004006aff7812 */ /* 0x040fe400078ac0ff */
[----:B------:R-:W-:Y:S01]  /*3b80*/  LOP3.LUT P6, RZ, R106, 0x200, RZ, 0xc0, !PT ;  /* 0x000002006aff7812 */ /* 0x000fe200078cc0ff */
[----:B------:R0:W-:Y:S04]  /*3b90*/  STL [R1+0x9c], R5 ;  /* 0x00009c0501007387 */ /* 0x0001e80000100800 */
[----:B------:R1:W-:Y:S01]  /*3ba0*/  STL [R1+0x20], R4 ;  /* 0x0000200401007387 */ /* 0x0003e20000100800 */
[----:B0-----:R-:W-:-:S02]  /*3bb0*/  MOV R5, R63 ;  /* 0x0000003f00057202 */ /* 0x001fc40000000f00 */
[----:B-1----:R-:W-:Y:S02]  /*3bc0*/  MOV R4, R62 ;  /* 0x0000003e00047202 */ /* 0x002fe40000000f00 */
[----:B------:R-:W2:Y:S01]  /*3bd0*/  LDL.LU.64 R62, [R1+0x1d0] ;  /* 0x0001d000013e7983 */ /* 0x000ea20000300a00 */
[C---:B---3--:R-:W-:Y:S02]  /*3be0*/  @!P3 PRMT R92, R13.reuse, 0x7610, R92 ;  /* 0x000076100d5cb816 */ /* 0x048fe4000000005c */
[----:B------:R-:W-:Y:S02]  /*3bf0*/  @!P3 PRMT R93, R13, 0x7632, R93 ;  /* 0x000076320d5db816 */ /* 0x000fe4000000005d */
[C---:B----4-:R-:W-:Y:S02]  /*3c00*/  @!P3 PRMT R94, R16.reuse, 0x7610, R94 ;  /* 0x00007610105eb816 */ /* 0x050fe4000000005e */
[----:B------:R-:W-:Y:S02]  /*3c10*/  @!P3 PRMT R95, R16, 0x7632, R95 ;  /* 0x00007632105fb816 */ /* 0x000fe4000000005f */
[----:B------:R-:W-:-:S13]  /*3c20*/  LOP3.LUT P3, RZ, R98, 0x20, RZ, 0xc0, !PT ;  /* 0x0000002062ff7812 */ /* 0x000fda000786c0ff */
[----:B------:R0:W3:Y:S02]  /*3c30*/  @!P3 LDG.E R24, desc[UR10][R26.64] ;  /* 0x0000000a1a18b981 */ /* 0x0000e4000c1e1900 */
[----:B0-----:R-:W-:-:S06]  /*3c40*/  CS2R R26, SRZ ;  /* 0x00000000001a7805 */ /* 0x001fcc000001ff00 */
[----:B------:R-:W4:Y:S01]  /*3c50*/  @!P3 LDG.E R26, desc[UR10][R88.64] ;  /* 0x0000000a581ab981 */ /* 0x000f22000c1e1900 */
[----:B------:R-:W-:-:S03]  /*3c60*/  LOP3.LUT R98, R98, 0xffffffef, RZ, 0xc0, !PT ;  /* 0xffffffef62627812 */ /* 0x000fc600078ec0ff */
[----:B------:R0:W4:Y:S01]  /*3c70*/  @!P4 LDG.E R27, desc[UR10][R28.64] ;  /* 0x0000000a1c1bc981 */ /* 0x000122000c1e1900 */
[----:B------:R-:W-:Y:S02]  /*3c80*/  @P2 LOP3.LUT R98, R98, 0x10, RZ, 0xfc, !PT ;  /* 0x0000001062622812 */ /* 0x000fe400078efcff */
[----:B0-----:R-:W-:Y:S02]  /*3c90*/  CS2R R28, SRZ ;  /* 0x00000000001c7805 */ /* 0x001fe4000001ff00 */
[----:B------:R-:W-:-:S04]  /*3ca0*/  LOP3.LUT R98, R98, 0xfffffff7, RZ, 0xc0, !PT ;  /* 0xfffffff762627812 */ /* 0x000fc800078ec0ff */
[----:B------:R0:W4:Y:S04]  /*3cb0*/  @!P5 LDG.E R29, desc[UR10][R30.64] ;  /* 0x0000000a1e1dd981 */ /* 0x000128000c1e1900 */
[----:B------:R-:W4:Y:S01]  /*3cc0*/  @!P4 LDG.E R28, desc[UR10][R86.64] ;  /* 0x0000000a561cc981 */ /* 0x000f22000c1e1900 */
[----:B0-----:R-:W-:Y:S02]  /*3cd0*/  CS2R R30, SRZ ;  /* 0x00000000001e7805 */ /* 0x001fe4000001ff00 */
[----:B------:R-:W-:Y:S02]  /*3ce0*/  @P3 LOP3.LUT R98, R98, 0x8, RZ, 0xfc, !PT ;  /* 0x0000000862623812 */ /* 0x000fe400078efcff */
[----:B------:R-:W-:Y:S02]  /*3cf0*/  LOP3.LUT P3, RZ, R106, 0x80, RZ, 0xc0, !PT ;  /* 0x000000806aff7812 */ /* 0x000fe4000786c0ff */
[----:B------:R0:W4:Y:S04]  /*3d00*/  @!P6 LDG.E R31, desc[UR10][R32.64] ;  /* 0x0000000a201fe981 */ /* 0x000128000c1e1900 */
[----:B------:R-:W4:Y:S01]  /*3d10*/  @!P5 LDG.E R30, desc[UR10][R84.64] ;  /* 0x0000000a541ed981 */ /* 0x000f22000c1e1900 */
[----:B0-----:R-:W-:-:S06]  /*3d20*/  CS2R R32, SRZ ;  /* 0x0000000000207805 */ /* 0x001fcc000001ff00 */
[----:B------:R0:W4:Y:S01]  /*3d30*/  @!P6 LDG.E R32, desc[UR10][R34.64] ;  /* 0x0000000a2220e981 */ /* 0x000122000c1e1900 */
[----:B------:R-:W-:Y:S02]  /*3d40*/  PRMT R91, RZ, 0x7610, R91 ;  /* 0x00007610ff5b7816 */ /* 0x000fe4000000005b */
[----:B0-----:R-:W-:Y:S02]  /*3d50*/  CS2R R34, SRZ ;  /* 0x0000000000227805 */ /* 0x001fe4000001ff00 */
[----:B------:R-:W-:Y:S02]  /*3d60*/  PRMT R90, RZ, 0x7610, R90 ;  /* 0x00007610ff5a7816 */ /* 0x000fe4000000005a */
[----:B------:R-:W-:Y:S02]  /*3d70*/  PRMT R89, RZ, 0x7610, R89 ;  /* 0x00007610ff597816 */ /* 0x000fe40000000059 */
[----:B------:R0:W4:Y:S01]  /*3d80*/  @!P3 LDG.E R35, desc[UR10][R36.64] ;  /* 0x0000000a2423b981 */ /* 0x000122000c1e1900 */
[----:B------:R-:W-:-:S02]  /*3d90*/  PRMT R88, RZ, 0x7610, R88 ;  /* 0x00007610ff587816 */ /* 0x000fc40000000058 */
[C---:B--2---:R-:W-:Y:S01]  /*3da0*/  @!P0 PRMT R91, R15.reuse, 0x7610, R91 ;  /* 0x000076100f5b8816 */ /* 0x044fe2000000005b */
[----:B------:R1:W-:Y:S01]  /*3db0*/  STL [R1+0xa0], R7 ;  /* 0x0000a00701007387 */ /* 0x0003e20000100800 */
[----:B0-----:R-:W-:Y:S02]  /*3dc0*/  CS2R R36, SRZ ;  /* 0x0000000000247805 */ /* 0x001fe4000001ff00 */
[----:B------:R-:W-:Y:S01]  /*3dd0*/  @!P0 PRMT R90, R15, 0x7632, R90 ;  /* 0x000076320f5a8816 */ /* 0x000fe2000000005a */
[----:B------:R0:W-:Y:S01]  /*3de0*/  STL [R1+0x24], R6 ;  /* 0x0000240601007387 */ /* 0x0001e20000100800 */
[C---:B------:R-:W-:Y:S02]  /*3df0*/  @!P0 PRMT R89, R17.reuse, 0x7610, R89 ;  /* 0x0000761011598816 */ /* 0x040fe40000000059 */
[----:B------:R-:W-:Y:S01]  /*3e00*/  @!P0 PRMT R88, R17, 0x7632, R88 ;  /* 0x0000763211588816 */ /* 0x000fe20000000058 */
[----:B------:R-:W2:Y:S01]  /*3e10*/  @!P3 LDG.E R36, desc[UR10][R40.64] ;  /* 0x0000000a2824b981 */ /* 0x000ea2000c1e1900 */
[----:B------:R-:W-:-:S02]  /*3e20*/  LOP3.LUT P0, RZ, R106, 0x40, RZ, 0xc0, !PT ;  /* 0x000000406aff7812 */ /* 0x000fc4000780c0ff */
[----:B-1----:R-:W-:Y:S02]  /*3e30*/  MOV R7, R67 ;  /* 0x0000004300077202 */ /* 0x002fe40000000f00 */
[----:B0-----:R-:W-:Y:S02]  /*3e40*/  MOV R6, R66 ;  /* 0x0000004200067202 */ /* 0x001fe40000000f00 */
[----:B------:R-:W2:Y:S01]  /*3e50*/  LDL.LU.64 R66, [R1+0x1c8] ;  /* 0x0001c80001427983 */ /* 0x000ea20000300a00 */
[----:B------:R-:W-:-:S03]  /*3e60*/  LOP3.LUT P2, RZ, R106, 0x100, RZ, 0xc0, !PT ;  /* 0x000001006aff7812 */ /* 0x000fc6000784c0ff */
[----:B------:R0:W-:Y:S01]  /*3e70*/  STL [R1+0x90], R21 ;  /* 0x0000901501007387 */ /* 0x0001e20000100800 */
[----:B------:R-:W-:Y:S02]  /*3e80*/  PRMT R84, RZ, 0x7610, R84 ;  /* 0x00007610ff547816 */ /* 0x000fe40000000054 */
[----:B------:R-:W-:Y:S01]  /*3e90*/  PRMT R85, RZ, 0x7610, R85 ;  /* 0x00007610ff557816 */ /* 0x000fe20000000055 */
[----:B------:R-:W2:Y:S01]  /*3ea0*/  @!P0 LDG.E R37, desc[UR10][R38.64] ;  /* 0x0000000a26258981 */ /* 0x000ea2000c1e1900 */
[----:B0-----:R-:W-:-:S05]  /*3eb0*/  MOV R21, RZ ;  /* 0x000000ff00157202 */ /* 0x001fca0000000f00 */
[----:B------:R-:W2:Y:S01]  /*3ec0*/  @!P2 LDG.E R34, desc[UR10][R82.64] ;  /* 0x0000000a5222a981 */ /* 0x000ea2000c1e1900 */
[----:B------:R-:W-:Y:S02]  /*3ed0*/  PRMT R86, RZ, 0x7610, R86 ;  /* 0x00007610ff567816 */ /* 0x000fe40000000056 */
[----:B------:R-:W-:Y:S01]  /*3ee0*/  PRMT R87, RZ, 0x7610, R87 ;  /* 0x00007610ff577816 */ /* 0x000fe20000000057 */
[----:B------:R0:W2:Y:S04]  /*3ef0*/  @!P2 LDG.E R33, desc[UR10][R80.64] ;  /* 0x0000000a5021a981 */ /* 0x0000a8000c1e1900 */
[----:B------:R-:W2:Y:S01]  /*3f00*/  @!P0 LDG.E R21, desc[UR10][R46.64] ;  /* 0x0000000a2e158981 */ /* 0x000ea2000c1e1900 */
[----:B------:R-:W-:Y:S02]  /*3f10*/  LOP3.LUT P2, RZ, R98, 0x10, RZ, 0xc0, !PT ;  /* 0x0000001062ff7812 */ /* 0x000fe4000784c0ff */
[----:B------:R-:W-:-:S02]  /*3f20*/  @!P1 PRMT R84, R19, 0x7610, R84 ;  /* 0x0000761013549816 */ /* 0x000fc40000000054 */
[----:B------:R-:W-:Y:S02]  /*3f30*/  @!P1 PRMT R85, R19, 0x7632, R85 ;  /* 0x0000763213559816 */ /* 0x000fe40000000055 */
[C---:B------:R-:W-:Y:S02]  /*3f40*/  @!P1 PRMT R86, R20.reuse, 0x7610, R86 ;  /* 0x0000761014569816 */ /* 0x040fe40000000056 */
[----:B------:R-:W-:Y:S02]  /*3f50*/  @!P1 PRMT R87, R20, 0x7632, R87 ;  /* 0x0000763214579816 */ /* 0x000fe40000000057 */
[----:B------:R-:W-:Y:S01]  /*3f60*/  LOP3.LUT P1, RZ, R106, 0x20, RZ, 0xc0, !PT ;  /* 0x000000206aff7812 */ /* 0x000fe2000782c0ff */
[----:B------:R1:W-:Y:S01]  /*3f70*/  STL [R1+0x94], R0 ;  /* 0x0000940001007387 */ /* 0x0003e20000100800 */
[----:B0-----:R-:W-:Y:S01]  /*3f80*/  PRMT R80, RZ, 0x7610, R80 ;  /* 0x00007610ff507816 */ /* 0x001fe20000000050 */
[----:B------:R-:W-:Y:S01]  /*3f90*/  HFMA2 R41, -RZ, RZ, 0, 0 ;  /* 0x00000000ff297431 */ /* 0x000fe200000001ff */
[----:B------:R-:W-:-:S02]  /*3fa0*/  PRMT R81, RZ, 0x7610, R81 ;  /* 0x00007610ff517816 */ /* 0x000fc40000000051 */
[----:B------:R-:W-:Y:S02]  /*3fb0*/  PRMT R82, RZ, 0x7610, R82 ;  /* 0x00007610ff527816 */ /* 0x000fe40000000052 */
[----:B------:R-:W-:Y:S02]  /*3fc0*/  PRMT R83, RZ, 0x7610, R83 ;  /* 0x00007610ff537816 */ /* 0x000fe40000000053 */
[----:B-1----:R-:W-:Y:S02]  /*3fd0*/  MOV R0, RZ ;  /* 0x000000ff00007202 */ /* 0x002fe40000000f00 */
[C---:B------:R-:W-:Y:S01]  /*3fe0*/  @!P2 PRMT R80, R22.reuse, 0x7610, R80 ;  /* 0x000076101650a816 */ /* 0x040fe20000000050 */
[----:B------:R0:W2:Y:S01]  /*3ff0*/  @!P1 LDG.E R41, desc[UR10][R48.64] ;  /* 0x0000000a30299981 */ /* 0x0000a2000c1e1900 */
[----:B------:R-:W-:Y:S02]  /*4000*/  @!P2 PRMT R81, R22, 0x7632, R81 ;  /* 0x000076321651a816 */ /* 0x000fe40000000051 */
[C---:B------:R-:W-:Y:S01]  /*4010*/  @!P2 PRMT R82, R23.reuse, 0x7610, R82 ;  /* 0x000076101752a816 */ /* 0x040fe20000000052 */
[----:B------:R-:W2:Y:S01]  /*4020*/  @!P1 LDG.E R0, desc[UR10][R50.64] ;  /* 0x0000000a32009981 */ /* 0x000ea2000c1e1900 */
[----:B------:R-:W-:-:S02]  /*4030*/  @!P2 PRMT R83, R23, 0x7632, R83 ;  /* 0x000076321753a816 */ /* 0x000fc40000000053 */
[----:B------:R-:W-:Y:S01]  /*4040*/  LOP3.LUT P2, RZ, R106, 0x10, RZ, 0xc0, !PT ;  /* 0x000000106aff7812 */ /* 0x000fe2000784c0ff */
[----:B0-----:R-:W-:-:S12]  /*4050*/  HFMA2 R49, -RZ, RZ, 0, 0 ;  /* 0x00000000ff317431 */ /* 0x001fd800000001ff */
[----:B------:R0:W2:Y:S02]  /*4060*/  @!P2 LDG.E R49, desc[UR10][R52.64] ;  /* 0x0000000a3431a981 */ /* 0x0000a4000c1e1900 */
[----:B0-----:R-:W-:-:S06]  /*4070*/  MOV R53, RZ ;  /* 0x000000ff00357202 */ /* 0x001fcc0000000f00 */
[----:B------:R0:W2:Y:S01]  /*4080*/  @!P2 LDG.E R53, desc[UR10][R54.64] ;  /* 0x0000000a3635a981 */ /* 0x0000a2000c1e1900 */
[----:B------:R-:W-:Y:S02]  /*4090*/  LOP3.LUT P3, RZ, R98, 0x8, RZ, 0xc0, !PT ;  /* 0x0000000862ff7812 */ /* 0x000fe4000786c0ff */
[----:B------:R-:W-:Y:S01]  /*40a0*/  PRMT R38, RZ, 0x7610, R38 ;  /* 0x00007610ff267816 */ /* 0x000fe20000000026 */
[----:B------:R1:W-:Y:S01]  /*40b0*/  STL [R1+0x10], R25 ;  /* 0x0000101901007387 */ /* 0x0003e20000100800 */
[----:B------:R-:W-:Y:S02]  /*40c0*/  PRMT R39, RZ, 0x7610, R39 ;  /* 0x00007610ff277816 */ /* 0x000fe40000000027 */
[----:B------:R-:W-:Y:S02]  /*40d0*/  PRMT R40, RZ, 0x7610, R40 ;  /* 0x00007610ff287816 */ /* 0x000fe40000000028 */
[----:B-1----:R-:W-:Y:S01]  /*40e0*/  PRMT R25, RZ, 0x7610, R25 ;  /* 0x00007610ff197816 */ /* 0x002fe20000000019 */
[----:B0-----:R-:W-:-:S02]  /*40f0*/  HFMA2 R54, -RZ, RZ, 0, 0 ;  /* 0x00000000ff367431 */ /* 0x001fc400000001ff */
[----:B------:R-:W-:Y:S02]  /*4100*/  HFMA2 R97, -RZ, RZ, 0, 0 ;  /* 0x00000000ff617431 */ /* 0x000fe400000001ff */
[C---:B---3--:R-:W-:Y:S02]  /*4110*/  @!P3 PRMT R25, R24.reuse, 0x7610, R25 ;  /* 0x000076101819b816 */ /* 0x048fe40000000019 */
[----:B------:R-:W-:Y:S02]  /*4120*/  @!P3 PRMT R38, R24, 0x7632, R38 ;  /* 0x000076321826b816 */ /* 0x000fe40000000026 */
[C---:B----4-:R-:W-:Y:S02]  /*4130*/  @!P3 PRMT R39, R26.reuse, 0x7610, R39 ;  /* 0x000076101a27b816 */ /* 0x050fe40000000027 */
[----:B------:R-:W-:Y:S02]  /*4140*/  @!P3 PRMT R40, R26, 0x7632, R40 ;  /* 0x000076321a28b816 */ /* 0x000fe40000000028 */
[----:B------:R-:W-:-:S13]  /*4150*/  LOP3.LUT P3, RZ, R106, 0x8, RZ, 0xc0, !PT ;  /* 0x000000086aff7812 */ /* 0x000fda000786c0ff */
[----:B------:R-:W3:Y:S04]  /*4160*/  @!P3 LDG.E R54, desc[UR10][R56.64] ;  /* 0x0000000a3836b981 */ /* 0x000ee8000c1e1900 */
[----:B------:R-:W4:Y:S01]  /*4170*/  @!P3 LDG.E R97, desc[UR10][R58.64] ;  /* 0x0000000a3a61b981 */ /* 0x000f22000c1e1900 */
[----:B------:R-:W-:Y:S02]  /*4180*/  PRMT R46, RZ, 0x7610, R46 ;  /* 0x00007610ff2e7816 */ /* 0x000fe4000000002e */
[----:B------:R-:W-:Y:S01]  /*4190*/  PRMT R47, RZ, 0x7610, R47 ;  /* 0x00007610ff2f7816 */ /* 0x000fe2000000002f */
[----:B------:R0:W-:Y:S01]  /*41a0*/  STL [R1+0x14], R18 ;  /* 0x0000141201007387 */ /* 0x0001e20000100800 */
[----:B------:R-:W-:Y:S02]  /*41b0*/  PRMT R48, RZ, 0x7610, R48 ;  /* 0x00007610ff307816 */ /* 0x000fe40000000030 */
[----:B------:R-:W-:-:S02]  /*41c0*/  @!P4 PRMT R46, R27, 0x7632, R46 ;  /* 0x000076321b2ec816 */ /* 0x000fc4000000002e */
[C---:B------:R-:W-:Y:S02]  /*41d0*/  @!P4 PRMT R47, R28.reuse, 0x7610, R47 ;  /* 0x000076101c2fc816 */ /* 0x040fe4000000002f */
[----:B0-----:R-:W-:Y:S02]  /*41e0*/  PRMT R18, RZ, 0x7610, R18 ;  /* 0x00007610ff127816 */ /* 0x001fe40000000012 */
[----:B------:R-:W-:Y:S02]  /*41f0*/  @!P4 PRMT R48, R28, 0x7632, R48 ;  /* 0x000076321c30c816 */ /* 0x000fe40000000030 */
[----:B------:R-:W-:Y:S01]  /*4200*/  @!P4 PRMT R18, R27, 0x7610, R18 ;  /* 0x000076101b12c816 */ /* 0x000fe20000000012 */
[----:B------:R0:W-:Y:S01]  /*4210*/  STL [R1+0x18], R12 ;  /* 0x0000180c01007387 */ /* 0x0001e20000100800 */
[----:B------:R-:W-:Y:S02]  /*4220*/  LOP3.LUT P4, RZ, R106, 0x4, RZ, 0xc0, !PT ;  /* 0x000000046aff7812 */ /* 0x000fe4000788c0ff */
[----:B------:R-:W-:-:S02]  /*4230*/  PRMT R50, RZ, 0x7610, R50 ;  /* 0x00007610ff327816 */ /* 0x000fc40000000032 */
[----:B------:R-:W-:Y:S02]  /*4240*/  PRMT R51, RZ, 0x7610, R51 ;  /* 0x00007610ff337816 */ /* 0x000fe40000000033 */
[----:B------:R-:W-:Y:S02]  /*4250*/  PRMT R52, RZ, 0x7610, R52 ;  /* 0x00007610ff347816 */ /* 0x000fe40000000034 */
[----:B0-----:R-:W-:Y:S01]  /*4260*/  PRMT R12, RZ, 0x7610, R12 ;  /* 0x00007610ff0c7816 */ /* 0x001fe2000000000c */
[----:B------:R-:W-:Y:S01]  /*4270*/  HFMA2 R108, -RZ, RZ, 0, 0 ;  /* 0x00000000ff6c7431 */ /* 0x000fe200000001ff */
[C---:B------:R-:W-:Y:S02]  /*4280*/  @!P5 PRMT R50, R29.reuse, 0x7632, R50 ;  /* 0x000076321d32d816 */ /* 0x040fe40000000032 */
[----:B------:R-:W-:Y:S02]  /*4290*/  @!P5 PRMT R12, R29, 0x7610, R12 ;  /* 0x000076101d0cd816 */ /* 0x000fe4000000000c */
[C---:B------:R-:W-:Y:S01]  /*42a0*/  @!P5 PRMT R51, R30.reuse, 0x7610, R51 ;  /* 0x000076101e33d816 */ /* 0x040fe20000000033 */
[----:B------:R0:W4:Y:S01]  /*42b0*/  @!P4 LDG.E R108, desc[UR10][R62.64] ;  /* 0x0000000a3e6cc981 */ /* 0x000122000c1e1900 */
[----:B------:R-:W-:-:S02]  /*42c0*/  @!P5 PRMT R52, R30, 0x7632, R52 ;  /* 0x000076321e34d816 */ /* 0x000fc40000000034 */
[----:B------:R-:W-:Y:S02]  /*42d0*/  LOP3.LUT R98, R98, 0xfffffffd, RZ, 0xc0, !PT ;  /* 0xfffffffd62627812 */ /* 0x000fe400078ec0ff */
[----:B------:R-:W-:Y:S02]  /*42e0*/  LOP3.LUT P5, RZ, R106, 0x2, RZ, 0xc0, !PT ;  /* 0x000000026aff7812 */ /* 0x000fe400078ac0ff */
[----:B------:R-:W-:Y:S02]  /*42f0*/  @P0 LOP3.LUT R98, R98, 0x2, RZ, 0xfc, !PT ;  /* 0x0000000262620812 */ /* 0x000fe400078efcff */
[----:B------:R-:W-:Y:S02]  /*4300*/  LOP3.LUT P0, RZ, R106, 0x80, RZ, 0xc0, !PT ;  /* 0x000000806aff7812 */ /* 0x000fe4000780c0ff */
[----:B0-----:R-:W-:Y:S02]  /*4310*/  MOV R62, RZ ;  /* 0x000000ff003e7202 */ /* 0x001fe40000000f00 */
[----:B------:R-:W-:-:S02]  /*4320*/  PRMT R55, RZ, 0x7610, R55 ;  /* 0x00007610ff377816 */ /* 0x000fc40000000037 */
[----:B------:R-:W-:Y:S02]  /*4330*/  PRMT R56, RZ, 0x7610, R56 ;  /* 0x00007610ff387816 */ /* 0x000fe40000000038 */
[----:B------:R-:W-:Y:S01]  /*4340*/  PRMT R57, RZ, 0x7610, R57 ;  /* 0x00007610ff397816 */ /* 0x000fe20000000039 */
[----:B------:R0:W4:Y:S01]  /*4350*/  @!P5 LDG.E R62, desc[UR10][R64.64] ;  /* 0x0000000a403ed981 */ /* 0x000122000c1e1900 */
[----:B------:R-:W-:Y:S02]  /*4360*/  PRMT R96, RZ, 0x7610, R96 ;  /* 0x00007610ff607816 */ /* 0x000fe40000000060 */
[----:B------:R-:W-:Y:S01]  /*4370*/  LOP3.LUT R98, R98, 0xfffffffb, RZ, 0xc0, !PT ;  /* 0xfffffffb62627812 */ /* 0x000fe200078ec0ff */
[----:B------:R1:W-:Y:S01]  /*4380*/  STL [R1+0xa4], R9 ;  /* 0x0000a40901007387 */ /* 0x0003e20000100800 */
[C---:B------:R-:W-:Y:S02]  /*4390*/  @!P6 PRMT R55, R31.reuse, 0x7610, R55 ;  /* 0x000076101f37e816 */ /* 0x040fe40000000037 */
[----:B------:R-:W-:-:S02]  /*43a0*/  @!P6 PRMT R56, R31, 0x7632, R56 ;  /* 0x000076321f38e816 */ /* 0x000fc40000000038 */
[C---:B------:R-:W-:Y:S02]  /*43b0*/  @!P6 PRMT R57, R32.reuse, 0x7610, R57 ;  /* 0x000076102039e816 */ /* 0x040fe40000000039 */
[----:B------:R-:W-:Y:S02]  /*43c0*/  @!P6 PRMT R96, R32, 0x7632, R96 ;  /* 0x000076322060e816 */ /* 0x000fe40000000060 */
[----:B------:R-:W-:Y:S01]  /*43d0*/  LOP3.LUT P6, RZ, R106, 0x1, RZ, 0xc0, !PT ;  /* 0x000000016aff7812 */ /* 0x000fe200078cc0ff */
[----:B-1----:R-:W-:Y:S01]  /*43e0*/  HFMA2 R9, -RZ, RZ, 0, 0 ;  /* 0x00000000ff097431 */ /* 0x002fe200000001ff */
[----:B------:R-:W-:Y:S02]  /*43f0*/  PRMT R63, RZ, 0x7610, R63 ;  /* 0x00007610ff3f7816 */ /* 0x000fe4000000003f */
[----:B0-----:R-:W-:Y:S02]  /*4400*/  PRMT R64, RZ, 0x7610, R64 ;  /* 0x00007610ff407816 */ /* 0x001fe40000000040 */
[----:B------:R-:W-:Y:S01]  /*4410*/  PRMT R65, RZ, 0x7610, R65 ;  /* 0x00007610ff417816 */ /* 0x000fe20000000041 */
[----:B--2---:R0:W2:Y:S01]  /*4420*/  @!P5 LDG.E R9, desc[UR10][R66.64] ;  /* 0x0000000a4209d981 */ /* 0x0040a2000c1e1900 */
[----:B------:R-:W-:-:S02]  /*4430*/  PRMT R109, RZ, 0x7610, R109 ;  /* 0x00007610ff6d7816 */ /* 0x000fc4000000006d */
[----:B------:R-:W-:Y:S02]  /*4440*/  @P1 LOP3.LUT R98, R98, 0x4, RZ, 0xfc, !PT ;  /* 0x0000000462621812 */ /* 0x000fe400078efcff */
[C---:B------:R-:W-:Y:S02]  /*4450*/  @!P0 PRMT R63, R35.reuse, 0x7610, R63 ;  /* 0x00007610233f8816 */ /* 0x040fe4000000003f */
[----:B------:R-:W-:Y:S02]  /*4460*/  @!P0 PRMT R64, R35, 0x7632, R64 ;  /* 0x0000763223408816 */ /* 0x000fe40000000040 */
[C---:B------:R-:W-:Y:S02]  /*4470*/  @!P0 PRMT R65, R36.reuse, 0x7610, R65 ;  /* 0x0000761024418816 */ /* 0x040fe40000000041 */
[----:B------:R-:W-:Y:S02]  /*4480*/  @!P0 PRMT R109, R36, 0x7632, R109 ;  /* 0x00007632246d8816 */ /* 0x000fe4000000006d */
[----:B------:R-:W-:-:S02]  /*4490*/  LOP3.LUT P0, RZ, R98, 0x2, RZ, 0xc0, !PT ;  /* 0x0000000262ff7812 */ /* 0x000fc4000780c0ff */
[----:B0-----:R-:W-:Y:S02]  /*44a0*/  MOV R66, RZ ;  /* 0x000000ff00427202 */ /* 0x001fe40000000f00 */
[----:B------:R-:W-:Y:S01]  /*44b0*/  LOP3.LUT P1, RZ, R106, 0x100, RZ, 0xc0, !PT ;  /* 0x000001006aff7812 */ /* 0x000fe2000782c0ff */
[----:B------:R0:W-:Y:S01]  /*44c0*/  STL [R1+0x28], R8 ;  /* 0x0000280801007387 */ /* 0x0001e20000100800 */
[----:B------:R-:W-:Y:S02]  /*44d0*/  MOV R58, RZ ;  /* 0x000000ff003a7202 */ /* 0x000fe40000000f00 */
[----:B------:R-:W-:Y:S01]  /*44e0*/  PRMT R67, RZ, 0x7610, R67 ;  /* 0x00007610ff437816 */ /* 0x000fe20000000043 */
[----:B------:R1:W2:Y:S01]  /*44f0*/  @!P6 LDG.E R66, desc[UR10][R68.64] ;  /* 0x0000000a4442e981 */ /* 0x0002a2000c1e1900 */
[----:B------:R-:W-:Y:S02]  /*4500*/  PRMT R59, RZ, 0x7610, R59 ;  /* 0x00007610ff3b7816 */ /* 0x000fe4000000003b */
[----:B------:R-:W-:Y:S01]  /*4510*/  PRMT R107, RZ, 0x7610, R107 ;  /* 0x00007610ff6b7816 */ /* 0x000fe2000000006b */
[----:B------:R1:W2:Y:S01]  /*4520*/  @!P4 LDG.E R58, desc[UR10][R60.64] ;  /* 0x0000000a3c3ac981 */ /* 0x0002a2000c1e1900 */
[----:B0-----:R-:W-:-:S02]  /*4530*/  PRMT R8, RZ, 0x7610, R8 ;  /* 0x00007610ff087816 */ /* 0x001fc40000000008 */
[----:B-1----:R-:W-:Y:S02]  /*4540*/  PRMT R68, RZ, 0x7610, R68 ;  /* 0x00007610ff447816 */ /* 0x002fe40000000044 */
[----:B------:R-:W-:Y:S01]  /*4550*/  PRMT R69, RZ, 0x7610, R69 ;  /* 0x00007610ff457816 */ /* 0x000fe20000000045 */
[----:B------:R0:W-:Y:S01]  /*4560*/  STL [R1+0xa8], R11 ;  /* 0x0000a80b01007387 */ /* 0x0001e20000100800 */
[C---:B------:R-:W-:Y:S02]  /*4570*/  @!P0 PRMT R8, R37.reuse, 0x7610, R8 ;  /* 0x0000761025088816 */ /* 0x040fe40000000008 */
[----:B------:R-:W-:Y:S02]  /*4580*/  @!P0 PRMT R67, R37, 0x7632, R67 ;  /* 0x0000763225438816 */ /* 0x000fe40000000043 */
[C---:B------:R-:W-:Y:S02]  /*4590*/  @!P0 PRMT R68, R21.reuse, 0x7610, R68 ;  /* 0x0000761015448816 */ /* 0x040fe40000000044 */
[----:B------:R-:W-:-:S02]  /*45a0*/  @!P0 PRMT R69, R21, 0x7632, R69 ;  /* 0x0000763215458816 */ /* 0x000fc40000000045 */
[----:B------:R-:W-:Y:S01]  /*45b0*/  PRMT R60, RZ, 0x7610, R60 ;  /* 0x00007610ff3c7816 */ /* 0x000fe2000000003c */
[----:B0-----:R-:W-:Y:S01]  /*45c0*/  HFMA2 R11, -RZ, RZ, 0, 0 ;  /* 0x00000000ff0b7431 */ /* 0x001fe200000001ff */
[----:B------:R-:W-:Y:S02]  /*45d0*/  PRMT R61, RZ, 0x7610, R61 ;  /* 0x00007610ff3d7816 */ /* 0x000fe4000000003d */
[----:B------:R-:W-:Y:S02]  /*45e0*/  LOP3.LUT P0, RZ, R98, 0x1, RZ, 0xc0, !PT ;  /* 0x0000000162ff7812 */ /* 0x000fe4000780c0ff */
[C---:B------:R-:W-:Y:S01]  /*45f0*/  @!P1 PRMT R59, R34.reuse, 0x7610, R59 ;  /* 0x00007610223b9816 */ /* 0x040fe2000000003b */
[----:B------:R0:W2:Y:S01]  /*4600*/  @!P6 LDG.E R11, desc[UR10][R70.64] ;  /* 0x0000000a460be981 */ /* 0x0000a2000c1e1900 */
[----:B------:R-:W-:Y:S02]  /*4610*/  @!P1 PRMT R60, R34, 0x7632, R60 ;  /* 0x00007632223c9816 */ /* 0x000fe4000000003c */
[----:B------:R-:W-:-:S02]  /*4620*/  @!P1 PRMT R61, R33, 0x7610, R61 ;  /* 0x00007610213d9816 */ /* 0x000fc4000000003d */
[----:B------:R-:W-:Y:S02]  /*4630*/  @!P1 PRMT R107, R33, 0x7632, R107 ;  /* 0x00007632216b9816 */ /* 0x000fe4000000006b */
[----:B------:R-:W-:Y:S02]  /*4640*/  LOP3.LUT P1, RZ, R98, 0x4, RZ, 0xc0, !PT ;  /* 0x0000000462ff7812 */ /* 0x000fe4000782c0ff */
[----:B0-----:R-:W-:Y:S01]  /*4650*/  MOV R70, RZ ;  /* 0x000000ff00467202 */ /* 0x001fe20000000f00 */
[----:B------:R0:W-:Y:S01]  /*4660*/  STL [R1+0x2c], R10 ;  /* 0x00002c0a01007387 */ /* 0x0001e20000100800 */
[----:B------:R-:W-:-:S04]  /*4670*/  PRMT R71, RZ, 0x7610, R71 ;  /* 0x00007610ff477816 */ /* 0x000fc80000000047 */
[----:B------:R1:W2:Y:S01]  /*4680*/  @!P0 LDG.E R70, desc[UR10][R72.64] ;  /* 0x0000000a48468981 */ /* 0x0002a2000c1e1900 */
[----:B0-----:R-:W-:-:S03]  /*4690*/  PRMT R10, RZ, 0x7610, R10 ;  /* 0x00007610ff0a7816 */ /* 0x001fc6000000000a */
[----:B------:R0:W-:Y:S01]  /*46a0*/  STL [R1+0xac], R14 ;  /* 0x0000ac0e01007387 */ /* 0x0001e20000100800 */
[----:B-1----:R-:W-:Y:S02]  /*46b0*/  PRMT R72, RZ, 0x7610, R72 ;  /* 0x00007610ff487816 */ /* 0x002fe40000000048 */
[----:B------:R-:W-:Y:S02]  /*46c0*/  PRMT R73, RZ, 0x7610, R73 ;  /* 0x00007610ff497816 */ /* 0x000fe40000000049 */
[C---:B------:R-:W-:Y:S02]  /*46d0*/  @!P1 PRMT R10, R41.reuse, 0x7610, R10 ;  /* 0x00007610290a9816 */ /* 0x040fe4000000000a */
[----:B------:R-:W-:Y:S01]  /*46e0*/  @!P1 PRMT R71, R41, 0x7632, R71 ;  /* 0x0000763229479816 */ /* 0x000fe20000000047 */
[----:B0-----:R-:W-:Y:S01]  /*46f0*/  HFMA2 R14, -RZ, RZ, 0, 0 ;  /* 0x00000000ff0e7431 */ /* 0x001fe200000001ff */
[C---:B------:R-:W-:Y:S02]  /*4700*/  @!P1 PRMT R72, R0.reuse, 0x7610, R72 ;  /* 0x0000761000489816 */ /* 0x040fe40000000048 */
[----:B------:R-:W-:-:S02]  /*4710*/  @!P1 PRMT R73, R0, 0x7632, R73 ;  /* 0x0000763200499816 */ /* 0x000fc40000000049 */
[----:B------:R-:W-:Y:S01]  /*4720*/  LOP3.LUT P1, RZ, R106, 0x80000000, RZ, 0xc0, !PT ;  /* 0x800000006aff7812 */ /* 0x000fe2000782c0ff */
[----:B------:R0:W2:Y:S04]  /*4730*/  @!P0 LDG.E R14, desc[UR10][R74.64] ;  /* 0x0000000a4a0e8981 */ /* 0x0000a8000c1e1900 */
[----:B------:R1:W-:Y:S01]  /*4740*/  STL [R1+0x30], R13 ;  /* 0x0000300d01007387 */ /* 0x0003e20000100800 */
[----:B0-----:R-:W-:Y:S02]  /*4750*/  MOV R74, RZ ;  /* 0x000000ff004a7202 */ /* 0x001fe40000000f00 */
[----:B------:R-:W-:Y:S02]  /*4760*/  PRMT R75, RZ, 0x7610, R75 ;  /* 0x00007610ff4b7816 */ /* 0x000fe4000000004b */
[----:B-1----:R-:W-:-:S03]  /*4770*/  PRMT R13, RZ, 0x7610, R13 ;  /* 0x00007610ff0d7816 */ /* 0x002fc6000000000d */
[----:B------:R0:W2:Y:S01]  /*4780*/  @!P1 LDG.E R74, desc[UR10][R76.64] ;  /* 0x0000000a4c4a9981 */ /* 0x0000a2000c1e1900 */
[C---:B------:R-:W-:Y:S02]  /*4790*/  @!P2 PRMT R75, R49.reuse, 0x7632, R75 ;  /* 0x00007632314ba816 */ /* 0x040fe4000000004b */
[----:B------:R-:W-:Y:S01]  /*47a0*/  @!P2 PRMT R13, R49, 0x7610, R13 ;  /* 0x00007610310da816 */ /* 0x000fe2000000000d */
[----:B------:R1:W-:Y:S01]  /*47b0*/  STL [R1+0xb0], R16 ;  /* 0x0000b01001007387 */ /* 0x0003e20000100800 */
[----:B0-----:R-:W-:Y:S02]  /*47c0*/  PRMT R76, RZ, 0x7610, R76 ;  /* 0x00007610ff4c7816 */ /* 0x001fe4000000004c */
[----:B------:R-:W-:Y:S02]  /*47d0*/  PRMT R77, RZ, 0x7610, R77 ;  /* 0x00007610ff4d7816 */ /* 0x000fe4000000004d */
[C---:B------:R-:W-:Y:S01]  /*47e0*/  @!P2 PRMT R76, R53.reuse, 0x7610, R76 ;  /* 0x00007610354ca816 */ /* 0x040fe2000000004c */
[----:B-1----:R-:W-:Y:S01]  /*47f0*/  HFMA2 R16, -RZ, RZ, 0, 0 ;  /* 0x00000000ff107431 */ /* 0x002fe200000001ff */
[----:B------:R-:W-:-:S02]  /*4800*/  @!P2 PRMT R77, R53, 0x7632, R77 ;  /* 0x00007632354da816 */ /* 0x000fc4000000004d */
[----:B------:R-:W-:-:S03]  /*4810*/  LOP3.LUT P2, RZ, R106, 0x40000000, RZ, 0xc0, !PT ;  /* 0x400000006aff7812 */ /* 0x000fc6000784c0ff */
[----:B------:R0:W2:Y:S02]  /*4820*/  @!P1 LDG.E R16, desc[UR10][R78.64] ;  /* 0x0000000a4e109981 */ /* 0x0000a4000c1e1900 */
[----:B0-----:R-:W-:-:S08]  /*4830*/  MOV R78, RZ ;  /* 0x000000ff004e7202 */ /* 0x001fd00000000f00 */
[----:B------:R-:W2:Y:S04]  /*4840*/  @!P2 LDG.E R78, desc[UR10][R124.64] ;  /* 0x0000000a7c4ea981 */ /* 0x000ea8000c1e1900 */
[----:B------:R-:W2:Y:S01]  /*4850*/  LDL.LU.64 R124, [R1+0x150] ;  /* 0x00015000017c7983 */ /* 0x000ea20000300a00 */
[----:B------:R-:W-:Y:S02]  /*4860*/  PRMT R79, RZ, 0x7610, R79 ;  /* 0x00007610ff4f7816 */ /* 0x000fe4000000004f */
[----:B------:R-:W-:Y:S01]  /*4870*/  PRMT R98, RZ, 0x7610, R98 ;  /* 0x00007610ff627816 */ /* 0x000fe20000000062 */
[----:B------:R0:W-:Y:S01]  /*4880*/  STL [R1+0x34], R15 ;  /* 0x0000340f01007387 */ /* 0x0001e20000100800 */
[----:B------:R-:W-:Y:S02]  /*4890*/  PRMT R110, RZ, 0x7610, R110 ;  /* 0x00007610ff6e7816 */ /* 0x000fe4000000006e */
[----:B0-----:R-:W-:Y:S01]  /*48a0*/  PRMT R15, RZ, 0x7610, R15 ;  /* 0x00007610ff0f7816 */ /* 0x001fe2000000000f */
[----:B------:R0:W-:Y:S04]  /*48b0*/  STL [R1+0xb4], R17 ;  /* 0x0000b41101007387 */ /* 0x0001e80000100800 */
[----:B------:R1:W-:Y:S01]  /*48c0*/  STL [R1+0xb8], R20 ;  /* 0x0000b81401007387 */ /* 0x0003e20000100800 */
[----:B0-----:R-:W-:-:S02]  /*48d0*/  HFMA2 R17, -RZ, RZ, 0, 0 ;  /* 0x00000000ff117431 */ /* 0x001fc400000001ff */
[----:B-1----:R-:W-:-:S04]  /*48e0*/  HFMA2 R20, -RZ, RZ, 0, 0 ;  /* 0x00000000ff147431 */ /* 0x002fc800000001ff */
[----:B------:R-:W2:Y:S04]  /*48f0*/  @!P2 LDG.E R17, desc[UR10][R120.64] ;  /* 0x0000000a7811a981 */ /* 0x000ea8000c1e1900 */
[----:B------:R-:W2:Y:S01]  /*4900*/  LDL.LU.64 R120, [R1+0x1c0] ;  /* 0x0001c00001787983 */ /* 0x000ea20000300a00 */
[C---:B---3--:R-:W-:Y:S02]  /*4910*/  @!P3 PRMT R15, R54.reuse, 0x7610, R15 ;  /* 0x00007610360fb816 */ /* 0x048fe4000000000f */
[----:B------:R-:W-:Y:S02]  /*4920*/  @!P3 PRMT R79, R54, 0x7632, R79 ;  /* 0x00007632364fb816 */ /* 0x000fe4000000004f */
[C---:B----4-:R-:W-:Y:S02]  /*4930*/  @!P3 PRMT R98, R97.reuse, 0x7610, R98 ;  /* 0x000076106162b816 */ /* 0x050fe40000000062 */
[----:B------:R-:W-:-:S02]  /*4940*/  @!P3 PRMT R110, R97, 0x7632, R110 ;  /* 0x00007632616eb816 */ /* 0x000fc4000000006e */
[----:B------:R-:W-:-:S13]  /*4950*/  LOP3.LUT P3, RZ, R106, 0x20000000, RZ, 0xc0, !PT ;  /* 0x200000006aff7812 */ /* 0x000fda000786c0ff */
[----:B------:R0:W3:Y:S04]  /*4960*/  @!P3 LDG.E R20, desc[UR10][R122.64] ;  /* 0x0000000a7a14b981 */ /* 0x0000e8000c1e1900 */
[----:B------:R-:W4:Y:S01]  /*4970*/  LDL.LU R122, [R1+0x1b8] ;  /* 0x0001b800017a7983 */ /* 0x000f220000300800 */
[----:B------:R-:W-:-:S03]  /*4980*/  MOV R111, RZ ;  /* 0x000000ff006f7202 */ /* 0x000fc60000000f00 */
[----:B------:R1:W-:Y:S02]  /*4990*/  STL [R1+0x40], R24 ;  /* 0x0000401801007387 */ /* 0x0003e40000100800 */
[----:B-1----:R-:W-:Y:S01]  /*49a0*/  PRMT R24, RZ, 0x7610, R24 ;  /* 0x00007610ff187816 */ /* 0x002fe20000000018 */
[----:B0-----:R-:W-:-:S03]  /*49b0*/  HFMA2 R123, -RZ, RZ, 0, 0 ;  /* 0x00000000ff7b7431 */ /* 0x001fc600000001ff */
[C---:B--2---:R-:W-:Y:S01]  /*49c0*/  @!P6 PRMT R24, R66.reuse, 0x7610, R24 ;  /* 0x000076104218e816 */ /* 0x044fe20000000018 */
[----:B------:R-:W2:Y:S04]  /*49d0*/  @!P3 LDG.E R111, desc[UR10][R124.64] ;  /* 0x0000000a7c6fb981 */ /* 0x000ea8000c1e1900 */
[----:B------:R-:W3:Y:S01]  /*49e0*/  LDL.LU.64 R124, [R1+0x138] ;  /* 0x00013800017c7983 */ /* 0x000ee20000300a00 */
[----:B------:R-:W-:Y:S02]  /*49f0*/  PRMT R120, RZ, 0x7610, R120 ;  /* 0x00007610ff787816 */ /* 0x000fe40000000078 */
[----:B------:R-:W-:Y:S02]  /*4a00*/  PRMT R121, RZ, 0x7610, R121 ;  /* 0x00007610ff797816 */ /* 0x000fe40000000079 */
[----:B------:R-:W-:-:S02]  /*4a10*/  @!P6 PRMT R120, R66, 0x7632, R120 ;  /* 0x000076324278e816 */ /* 0x000fc40000000078 */
[----:B------:R-:W-:Y:S02]  /*4a20*/  @!P6 PRMT R121, R11, 0x7610, R121 ;  /* 0x000076100b79e816 */ /* 0x000fe40000000079 */
[----:B----4-:R-:W-:-:S04]  /*4a30*/  PRMT R122, RZ, 0x7610, R122 ;  /* 0x00007610ff7a7816 */ /* 0x010fc8000000007a */
[----:B------:R-:W-:Y:S02]  /*4a40*/  @!P6 PRMT R122, R11, 0x7632, R122 ;  /* 0x000076320b7ae816 */ /* 0x000fe4000000007a */
[----:B------:R-:W-:-:S13]  /*4a50*/  LOP3.LUT P6, RZ, R106, 0x4000000, RZ, 0xc0, !PT ;  /* 0x040000006aff7812 */ /* 0x000fda00078cc0ff */
[----:B------:R-:W4:Y:S01]  /*4a60*/  @!P6 LDG.E R123, desc[UR10][R4.64] ;  /* 0x0000000a047be981 */ /* 0x000f22000c1e1900 */
[----:B------:R-:W-:Y:S02]  /*4a70*/  PRMT R112, RZ, 0x7610, R112 ;  /* 0x00007610ff707816 */ /* 0x000fe40000000070 */
[----:B------:R-:W-:Y:S01]  /*4a80*/  PRMT R113, RZ, 0x7610, R113 ;  /* 0x00007610ff717816 */ /* 0x000fe20000000071 */
[----:B------:R0:W-:Y:S01]  /*4a90*/  STL [R1+0x38], R19 ;  /* 0x0000381301007387 */ /* 0x0001e20000100800 */
[----:B------:R-:W-:Y:S02]  /*4aa0*/  PRMT R114, RZ, 0x7610, R114 ;  /* 0x00007610ff727816 */ /* 0x000fe40000000072 */
[----:B------:R-:W-:Y:S01]  /*4ab0*/  PRMT R116, RZ, 0x7610, R116 ;  /* 0x00007610ff747816 */ /* 0x000fe20000000074 */
[----:B------:R1:W-:Y:S01]  /*4ac0*/  STL [R1+0x3c], R22 ;  /* 0x00003c1601007387 */ /* 0x0003e20000100800 */
[----:B------:R-:W-:Y:S02]  /*4ad0*/  PRMT R117, RZ, 0x7610, R117 ;  /* 0x00007610ff757816 */ /* 0x000fe40000000075 */
[----:B------:R-:W-:-:S02]  /*4ae0*/  PRMT R118, RZ, 0x7610, R118 ;  /* 0x00007610ff767816 */ /* 0x000fc40000000076 */
[----:B0-----:R-:W-:Y:S02]  /*4af0*/  PRMT R19, RZ, 0x7610, R19 ;  /* 0x00007610ff137816 */ /* 0x001fe40000000013 */
[----:B-1----:R-:W-:Y:S02]  /*4b00*/  PRMT R22, RZ, 0x7610, R22 ;  /* 0x00007610ff167816 */ /* 0x002fe40000000016 */
[C---:B------:R-:W-:Y:S02]  /*4b10*/  @!P4 PRMT R19, R58.reuse, 0x7610, R19 ;  /* 0x000076103a13c816 */ /* 0x040fe40000000013 */
[----:B------:R-:W-:Y:S02]  /*4b20*/  @!P4 PRMT R112, R58, 0x7632, R112 ;  /* 0x000076323a70c816 */ /* 0x000fe40000000070 */
[C---:B------:R-:W-:Y:S02]  /*4b30*/  @!P4 PRMT R113, R108.reuse, 0x7610, R113 ;  /* 0x000076106c71c816 */ /* 0x040fe40000000071 */
[----:B------:R-:W-:-:S02]  /*4b40*/  @!P4 PRMT R114, R108, 0x7632, R114 ;  /* 0x000076326c72c816 */ /* 0x000fc40000000072 */
[C---:B------:R-:W-:Y:S02]  /*4b50*/  @!P5 PRMT R22, R62.reuse, 0x7610, R22 ;  /* 0x000076103e16d816 */ /* 0x040fe40000000016 */
[----:B------:R-:W-:Y:S02]  /*4b60*/  @!P5 PRMT R116, R62, 0x7632, R116 ;  /* 0x000076323e74d816 */ /* 0x000fe40000000074 */
[C---:B------:R-:W-:Y:S02]  /*4b70*/  @!P5 PRMT R117, R9.reuse, 0x7610, R117 ;  /* 0x000076100975d816 */ /* 0x040fe40000000075 */
[----:B------:R-:W-:Y:S02]  /*4b80*/  @!P5 PRMT R118, R9, 0x7632, R118 ;  /* 0x000076320976d816 */ /* 0x000fe40000000076 */
[C---:B------:R-:W-:Y:S02]  /*4b90*/  LOP3.LUT P4, RZ, R106.reuse, 0x10000000, RZ, 0xc0, !PT ;  /* 0x100000006aff7812 */ /* 0x040fe4000788c0ff */
[----:B------:R-:W-:-:S02]  /*4ba0*/  LOP3.LUT P5, RZ, R106, 0x8000000, RZ, 0xc0, !PT ;  /* 0x080000006aff7812 */ /* 0x000fc400078ac0ff */
[----:B------:R-:W-:-:S06]  /*4bb0*/  MOV R106, RZ ;  /* 0x000000ff006a7202 */ /* 0x000fcc0000000f00 */
[----:B------:R0:W2:Y:S02]  /*4bc0*/  @!P6 LDG.E R106, desc[UR10][R2.64] ;  /* 0x0000000a026ae981 */ /* 0x0000a4000c1e1900 */
[----:B0-----:R-:W0:Y:S02]  /*4bd0*/  S2R R3, SR_TID.X ;  /* 0x0000000000037919 */ /* 0x001e240000002100 */
[----:B------:R1:W-:Y:S04]  /*4be0*/  STL [R1+0x44], R27 ;  /* 0x0000441b01007387 */ /* 0x0003e80000100800 */
[----:B------:R1:W-:Y:S04]  /*4bf0*/  STL [R1+0xc4], R28 ;  /* 0x0000c41c01007387 */ /* 0x0003e80000100800 */
[----:B------:R1:W-:Y:S02]  /*4c00*/  STL [R1+0x48], R29 ;  /* 0x0000481d01007387 */ /* 0x0003e40000100800 */
[----:B-1----:R-:W-:-:S02]  /*4c10*/  PRMT R27, RZ, 0x7610, R27 ;  /* 0x00007610ff1b7816 */ /* 0x002fc4000000001b */
[----:B------:R1:W-:Y:S01]  /*4c20*/  STL [R1+0xc8], R30 ;  /* 0x0000c81e01007387 */ /* 0x0003e20000100800 */
[----:B------:R-:W-:Y:S02]  /*4c30*/  PRMT R28, RZ, 0x7610, R28 ;  /* 0x00007610ff1c7816 */ /* 0x000fe4000000001c */
[----:B------:R-:W-:Y:S02]  /*4c40*/  PRMT R29, RZ, 0x7610, R29 ;  /* 0x00007610ff1d7816 */ /* 0x000fe4000000001d */
[----:B0-----:R-:W-:Y:S02]  /*4c50*/  LOP3.LUT R2, R3, 0xffff, RZ, 0xc0, !PT ;  /* 0x0000ffff03027812 */ /* 0x001fe400078ec0ff */
[----:B-1----:R-:W-:-:S03]  /*4c60*/  PRMT R30, RZ, 0x7610, R30 ;  /* 0x00007610ff1e7816 */ /* 0x002fc6000000001e */
[----:B------:R-:W-:Y:S01]  /*4c70*/  IMAD R2, R2, 0x493, RZ ;  /* 0x0000049302027824 */ /* 0x000fe200078e02ff */
[C---:B------:R-:W-:Y:S02]  /*4c80*/  @!P0 PRMT R27, R70.reuse, 0x7610, R27 ;  /* 0x00007610461b8816 */ /* 0x040fe4000000001b */
[----:B------:R-:W-:Y:S02]  /*4c90*/  @!P0 PRMT R28, R70, 0x7632, R28 ;  /* 0x00007632461c8816 */ /* 0x000fe4000000001c */
[----:B------:R-:W-:Y:S02]  /*4ca0*/  SHF.R.U32.HI R2, RZ, 0x10, R2 ;  /* 0x00000010ff027819 */ /* 0x000fe40000011602 */
[C---:B------:R-:W-:Y:S02]  /*4cb0*/  @!P0 PRMT R29, R14.reuse, 0x7610, R29 ;  /* 0x000076100e1d8816 */ /* 0x040fe4000000001d */
[----:B------:R-:W-:Y:S02]  /*4cc0*/  @!P0 PRMT R30, R14, 0x7632, R30 ;  /* 0x000076320e1e8816 */ /* 0x000fe4000000001e */
[----:B------:R-:W-:-:S02]  /*4cd0*/  ISETP.NE.AND P0, PT, RZ, UR9, PT ;  /* 0x00000009ff007c0c */ /* 0x000fc4000bf05270 */
[----:B------:R-:W-:Y:S01]  /*4ce0*/  PRMT R2, R2, 0x9910, RZ ;  /* 0x0000991002027816 */ /* 0x000fe200000000ff */
[----:B------:R0:W-:Y:S04]  /*4cf0*/  STL [R1+0xbc], R23 ;  /* 0x0000bc1701007387 */ /* 0x0001e80000100800 */
[----:B------:R1:W-:Y:S01]  /*4d00*/  STL [R1+0xc0], R26 ;  /* 0x0000c01a01007387 */ /* 0x0003e20000100800 */
[----:B------:R-:W-:Y:S01]  /*4d10*/  IMAD R2, R2, 0x38, RZ ;  /* 0x0000003802027824 */ /* 0x000fe200078e02ff */
[----:B0-----:R-:W-:Y:S01]  /*4d20*/  MOV R23, RZ ;  /* 0x000000ff00177202 */ /* 0x001fe20000000f00 */
[----:B-1----:R-:W-:-:S03]  /*4d30*/  HFMA2 R26, -RZ, RZ, 0, 0 ;  /* 0x00000000ff1a7431 */ /* 0x002fc600000001ff */
[----:B------:R-:W-:-:S03]  /*4d40*/  IADD3 R2, PT, PT, RZ, -R2, RZ ;  /* 0x80000002ff027210 */ /* 0x000fc60007ffe0ff */
[----:B------:R0:W2:Y:S01]  /*4d50*/  @!P5 LDG.E R26, desc[UR10][R6.64] ;  /* 0x0000000a061ad981 */ /* 0x0000a2000c1e1900 */
[----:B------:R-:W-:Y:S01]  /*4d60*/  PRMT R2, R2, 0x7710, RZ ;  /* 0x0000771002027816 */ /* 0x000fe200000000ff */
[----:B0-----:R-:W0:Y:S03]  /*4d70*/  @P0 LDC.64 R6, c[0x0][0x3b0] ;  /* 0x0000ec00ff060b82 */ /* 0x001e260000000a00 */
[----:B------:R-:W-:-:S04]  /*4d80*/  IADD3 R2, PT, PT, R2, R3, RZ ;  /* 0x0000000302027210 */ /* 0x000fc80007ffe0ff */
[----:B------:R-:W-:Y:S02]  /*4d90*/  SHF.L.U32 R2, R2, 0x1, RZ ;  /* 0x0000000102027819 */ /* 0x000fe400000006ff */
[----:B------:R-:W-:Y:S02]  /*4da0*/  MOV R4, UR13 ;  /* 0x0000000d00047c02 */ /* 0x000fe40008000f00 */
[----:B------:R-:W-:Y:S01]  /*4db0*/  LOP3.LUT R5, R2, 0xffff, RZ, 0xc0, !PT ;  /* 0x0000ffff02057812 */ /* 0x000fe200078ec0ff */
[----:B------:R-:W-:-:S04]  /*4dc0*/  UIMAD.WIDE UR6, UR8, 0x8, UR6 ;  /* 0x00000008080678a5 */ /* 0x000fc8000f8e0206 */
[----:B------:R-:W-:Y:S01]  /*4dd0*/  IMAD R4, R4, 0x70, R5 ;  /* 0x0000007004047824 */ /* 0x000fe200078e0205 */
[----:B------:R0:W-:Y:S04]  /*4de0*/  STL [R1+0x140], R5 ;  /* 0x0001400501007387 */ /* 0x0001e80000100800 */
[----:B---3--:R1:W3:Y:S02]  /*4df0*/  @!P5 LDG.E R23, desc[UR10][R124.64] ;  /* 0x0000000a7c17d981 */ /* 0x0082e4000c1e1900 */
[----:B-1----:R-:W1:Y:S02]  /*4e00*/  LDC.64 R124, c[0x0][0x3a8] ;  /* 0x0000ea00ff7c7b82 */ /* 0x002e640000000a00 */
[----:B-1----:R-:W-:-:S04]  /*4e10*/  IMAD.WIDE R124, R4, 0x4, R124 ;  /* 0x00000004047c7825 */ /* 0x002fc800078e027c */
[----:B0-----:R-:W-:Y:S01]  /*4e20*/  @P0 IMAD.WIDE R4, R4, 0x4, R6 ;  /* 0x0000000404040825 */ /* 0x001fe200078e0206 */
[----:B------:R-:W-:Y:S02]  /*4e30*/  MOV R6, UR6 ;  /* 0x0000000600067c02 */ /* 0x000fe40008000f00 */
[----:B------:R-:W-:-:S06]  /*4e40*/  MOV R7, UR7 ;  /* 0x0000000700077c02 */ /* 0x000fcc0008000f00 */
[----:B------:R-:W3:Y:S04]  /*4e50*/  LDG.E.64 R6, desc[UR10][R6.64] ;  /* 0x0000000a06067981 */ /* 0x000ee8000c1e1b00 */
[----:B------:R0:W-:Y:S04]  /*4e60*/  STL.S16 [R1+0x19c], R119 ;  /* 0x00019c7701007387 */ /* 0x0001e80000100600 */
[----:B------:R1:W-:Y:S01]  /*4e70*/  STL.S16 [R1+0x118], R115 ;  /* 0x0001187301007387 */ /* 0x0003e20000100600 */
[----:B0-----:R-:W-:Y:S01]  /*4e80*/  HFMA2 R119, -RZ, RZ, 0, 0 ;  /* 0x00000000ff777431 */ /* 0x001fe200000001ff */
[----:B-1----:R-:W-:-:S05]  /*4e90*/  MOV R115, RZ ;  /* 0x000000ff00737202 */ /* 0x002fca0000000f00 */
[----:B------:R-:W3:Y:S04]  /*4ea0*/  @!P4 LDG.E R119, desc[UR10][R44.64] ;  /* 0x0000000a2c77c981 */ /* 0x000ee8000c1e1900 */
[----:B------:R-:W3:Y:S01]  /*4eb0*/  @!P4 LDG.E R115, desc[UR10][R42.64] ;  /* 0x0000000a2a73c981 */ /* 0x000ee2000c1e1900 */
[----:B------:R-:W-:-:S03]  /*4ec0*/  CS2R R2, SRZ ;  /* 0x0000000000027805 */ /* 0x000fc6000001ff00 */
[----:B------:R0:W-:Y:S04]  /*4ed0*/  STL [R1+0x64], R54 ;  /* 0x0000643601007387 */ /* 0x0001e80000100800 */
[----:B------:R-:W5:Y:S04]  /*4ee0*/  @P0 LDG.E.64 R2, desc[UR10][R4.64] ;  /* 0x0000000a04020981 */ /* 0x000f68000c1e1b00 */
[----:B------:R-:W5:Y:S01]  /*4ef0*/  LDL.LU.64 R42, [R1+0x1b0] ;  /* 0x0001b000012a7983 */ /* 0x000f620000300a00 */
[----:B0-----:R-:W-:-:S03]  /*4f00*/  PRMT R54, RZ, 0x7610, R54 ;  /* 0x00007610ff367816 */ /* 0x001fc60000000036 */
[----:B------:R-:W5:Y:S04]  /*4f10*/  LDL.LU.64 R44, [R1+0x1a8] ;  /* 0x0001a800012c7983 */ /* 0x000f680000300a00 */
[----:B------:R0:W5:Y:S02]  /*4f20*/  LDG.E.64 R4, desc[UR10][R124.64] ;  /* 0x0000000a7c047981 */ /* 0x000164000c1e1b00 */
[----:B0-----:R-:W-:Y:S02]  /*4f30*/  PRMT R124, RZ, 0x7610, R124 ;  /* 0x00007610ff7c7816 */ /* 0x001fe4000000007c */
[----:B------:R0:W5:Y:S04]  /*4f40*/  LDL R125, [R1+0x170] ;  /* 0x00017000017d7983 */ /* 0x0001680000100800 */
[----:B----4-:R1:W-:Y:S01]  /*4f50*/  STL [R1+0x10c], R123 ;  /* 0x00010c7b01007387 */ /* 0x0103e20000100800 */
[----:B------:R-:W-:-:S02]  /*4f60*/  @!P6 PRMT R54, R123, 0x7610, R54 ;  /* 0x000076107b36e816 */ /* 0x000fc40000000036 */
[----:B------:R-:W-:Y:S02]  /*4f70*/  @!P6 PRMT R124, R123, 0x7632, R124 ;  /* 0x000076327b7ce816 */ /* 0x000fe4000000007c */
[----:B-1----:R0:W5:Y:S04]  /*4f80*/  LDL R123, [R1+0x168] ;  /* 0x00016800017b7983 */ /* 0x0021680000100800 */
[----:B------:R-:W-:Y:S04]  /*4f90*/  STL [R1+0x50], R34 ;  /* 0x0000502201007387 */ /* 0x000fe80000100800 */
        /* <DEDUP_REMOVED lines=9> */
[----:B--2---:R-:W-:Y:S04]  /*5030*/  STL [R1+0x80], R111 ;  /* 0x0000806f01007387 */ /* 0x004fe80000100800 */
[----:B------:R-:W-:Y:S04]  /*5040*/  STL [R1+0x8c], R106 ;  /* 0x00008c6a01007387 */ /* 0x000fe80000100800 */
[----:B------:R1:W-:Y:S04]  /*5050*/  STL [R1+0x58], R37 ;  /* 0x0000582501007387 */ /* 0x0003e80000100800 */
[----:B------:R2:W-:Y:S04]  /*5060*/  STL [R1+0x5c], R41 ;  /* 0x00005c2901007387 */ /* 0x0005e80000100800 */
[----:B------:R4:W-:Y:S01]  /*5070*/  STL [R1+0xec], R9 ;  /* 0x0000ec0901007387 */ /* 0x0009e20000100800 */
[----:B-1----:R-:W-:-:S03]  /*5080*/  PRMT R37, RZ, 0x7610, R37 ;  /* 0x00007610ff257816 */ /* 0x002fc60000000025 */
[----:B------:R1:W-:Y:S01]  /*5090*/  STL [R1+0xf0], R11 ;  /* 0x0000f00b01007387 */ /* 0x0003e20000100800 */
[----:B--2---:R-:W-:Y:S01]  /*50a0*/  PRMT R41, RZ, 0x7610, R41 ;  /* 0x00007610ff297816 */ /* 0x004fe20000000029 */
[----:B------:R-:W-:Y:S01]  /*50b0*/  UISETP.NE.AND UP1, UPT, UR9, URZ, UPT ;  /* 0x000000ff0900728c */ /* 0x000fe2000bf25270 */
[----:B----4-:R-:W-:Y:S02]  /*50c0*/  PRMT R9, RZ, 0x7610, R9 ;  /* 0x00007610ff097816 */ /* 0x010fe40000000009 */
[----:B-1----:R-:W-:Y:S01]  /*50d0*/  PRMT R11, RZ, 0x7610, R11 ;  /* 0x00007610ff0b7816 */ /* 0x002fe2000000000b */
[----:B------:R1:W-:Y:S01]  /*50e0*/  STL [R1+0x4c], R31 ;  /* 0x00004c1f01007387 */ /* 0x0003e20000100800 */
[C---:B------:R-:W-:Y:S02]  /*50f0*/  @!P2 PRMT R9, R17.reuse, 0x7610, R9 ;  /* 0x000076101109a816 */ /* 0x040fe40000000009 */
[----:B------:R-:W-:Y:S01]  /*5100*/  @!P2 PRMT R11, R17, 0x7632, R11 ;  /* 0x00007632110ba816 */ /* 0x000fe2000000000b */
[----:B------:R2:W-:Y:S04]  /*5110*/  STL [R1+0xd8], R21 ;  /* 0x0000d81501007387 */ /* 0x0005e80000100800 */
[----:B------:R4:W-:Y:S01]  /*5120*/  STL [R1+0x60], R49 ;  /* 0x0000603101007387 */ /* 0x0009e20000100800 */
[----:B-1----:R-:W-:-:S03]  /*5130*/  PRMT R31, RZ, 0x7610, R31 ;  /* 0x00007610ff1f7816 */ /* 0x002fc6000000001f */
[----:B------:R1:W-:Y:S01]  /*5140*/  STL [R1+0xfc], R17 ;  /* 0x0000fc1101007387 */ /* 0x0003e20000100800 */
[----:B--2---:R-:W-:Y:S02]  /*5150*/  PRMT R21, RZ, 0x7610, R21 ;  /* 0x00007610ff157816 */ /* 0x004fe40000000015 */
[----:B----4-:R-:W-:Y:S02]  /*5160*/  PRMT R49, RZ, 0x7610, R49 ;  /* 0x00007610ff317816 */ /* 0x010fe40000000031 */
[----:B-1----:R-:W-:Y:S01]  /*5170*/  PRMT R17, RZ, 0x7610, R17 ;  /* 0x00007610ff117816 */ /* 0x002fe20000000011 */
[----:B------:R1:W-:Y:S01]  /*5180*/  STL [R1+0xcc], R32 ;  /* 0x0000cc2001007387 */ /* 0x0003e20000100800 */
[----:B------:R-:W-:Y:S02]  /*5190*/  @!P1 PRMT R21, R16, 0x7632, R21 ;  /* 0x0000763210159816 */ /* 0x000fe40000000015 */
[C---:B------:R-:W-:Y:S01]  /*51a0*/  @!P3 PRMT R17, R20.reuse, 0x7610, R17 ;  /* 0x000076101411b816 */ /* 0x040fe20000000011 */
[----:B------:R2:W-:Y:S01]  /*51b0*/  STL [R1+0xd0], R33 ;  /* 0x0000d02101007387 */ /* 0x0005e20000100800 */
[----:B------:R-:W-:-:S03]  /*51c0*/  @!P3 PRMT R31, R20, 0x7632, R31 ;  /* 0x00007632141fb816 */ /* 0x000fc6000000001f */
[----:B------:R4:W-:Y:S01]  /*51d0*/  STL [R1+0x54], R35 ;  /* 0x0000542301007387 */ /* 0x0009e20000100800 */
[----:B-1----:R-:W-:-:S03]  /*51e0*/  PRMT R32, RZ, 0x7610, R32 ;  /* 0x00007610ff207816 */ /* 0x002fc60000000020 */
[----:B------:R1:W-:Y:S01]  /*51f0*/  STL [R1+0xd4], R36 ;  /* 0x0000d42401007387 */ /* 0x0003e20000100800 */
[----:B--2---:R-:W-:-:S03]  /*5200*/  PRMT R33, RZ, 0x7610, R33 ;  /* 0x00007610ff217816 */ /* 0x004fc60000000021 */
[----:B------:R2:W-:Y:S01]  /*5210*/  STL [R1+0xdc], R0 ;  /* 0x0000dc0001007387 */ /* 0x0005e20000100800 */
[----:B----4-:R-:W-:-:S03]  /*5220*/  PRMT R35, RZ, 0x7610, R35 ;  /* 0x00007610ff237816 */ /* 0x010fc60000000023 */
[----:B------:R4:W-:Y:S01]  /*5230*/  STL [R1+0xf4], R14 ;  /* 0x0000f40e01007387 */ /* 0x0009e20000100800 */
[----:B------:R-:W-:Y:S02]  /*5240*/  @!P5 PRMT R49, R26, 0x7610, R49 ;  /* 0x000076101a31d816 */ /* 0x000fe40000000031 */
[----:B-1----:R-:W-:Y:S01]  /*5250*/  PRMT R36, RZ, 0x7610, R36 ;  /* 0x00007610ff247816 */ /* 0x002fe20000000024 */
[----:B------:R-:W-:Y:S01]  /*5260*/  STL [R1+0xf8], R16 ;  /* 0x0000f81001007387 */ /* 0x000fe20000100800 */
[----:B--2---:R-:W-:-:S03]  /*5270*/  PRMT R0, RZ, 0x7610, R0 ;  /* 0x00007610ff007816 */ /* 0x004fc60000000000 */
[----:B------:R1:W-:Y:S01]  /*5280*/  STL [R1+0x100], R20 ;  /* 0x0001001401007387 */ /* 0x0003e20000100800 */
[----:B----4-:R-:W-:-:S03]  /*5290*/  PRMT R14, RZ, 0x7610, R14 ;  /* 0x00007610ff0e7816 */ /* 0x010fc6000000000e */
[----:B------:R-:W-:Y:S01]  /*52a0*/  STL [R1+0x108], R26 ;  /* 0x0001081a01007387 */ /* 0x000fe20000100800 */
[----:B------:R-:W-:Y:S02]  /*52b0*/  @!P1 PRMT R0, R74, 0x7610, R0 ;  /* 0x000076104a009816 */ /* 0x000fe40000000000 */
[----:B-1----:R-:W-:Y:S02]  /*52c0*/  PRMT R20, RZ, 0x7610, R20 ;  /* 0x00007610ff147816 */ /* 0x002fe40000000014 */
[----:B---3--:R-:W-:-:S13]  /*52d0*/  R2UR UR28, R6 ;  /* 0x00000000061c72ca */ /* 0x008fda00000e0000 */
[----:B------:R-:W-:-:S05]  /*52e0*/  MOV R34, UR28 ;  /* 0x0000001c00227c02 */ /* 0x000fca0008000f00 */
[----:B------:R-:W-:-:S05]  /*52f0*/  FFMA.FTZ R34, -R34, UR28, R7 ;  /* 0x0000001c22227c23 */ /* 0x000fca0008010107 */
[----:B------:R-:W-:-:S13]  /*5300*/  FSETP.GTU.FTZ.AND P0, PT, R34, RZ, PT ;  /* 0x000000ff2200720b */ /* 0x000fda0003f1c000 */
[----:B------:R-:W-:-:S05]  /*5310*/  VOTEU.ANY UP0, P0 ;  /* 0x0000000000ff7886 */ /* 0x000fca0000000100 */
[----:B------:R-:W1:Y:S01]  /*5320*/  @UP0 LDCU UR5, c[0x0][0x3c0] ;  /* 0x00007800ff0507ac */ /* 0x000e620008000800 */
[----:B------:R-:W-:Y:S01]  /*5330*/  PLOP3.LUT P0, PT, PT, PT, UP0, 0x80, 0x8 ;  /* 0x000000000008781c */ /* 0x000fe20003f0f008 */
[----:B------:R-:W-:-:S12]  /*5340*/  STL [R1+0x84], R115 ;  /* 0x0000847301007387 */ /* 0x000fd80000100800 */
[----:B-1----:R-:W-:-:S06]  /*5350*/  @P0 FADD.FTZ R53, R34, UR5 ;  /* 0x0000000522350e21 */ /* 0x002fcc0008010000 */
[----:B------:R-:W1:Y:S01]  /*5360*/  @P0 MUFU.RSQ R53, R53 ;  /* 0x0000003500350308 */ /* 0x000e620000001400 */
[----:B------:R-:W-:Y:S01]  /*5370*/  STL [R1+0x104], R119 ;  /* 0x0001047701007387 */ /* 0x000fe20000100800 */
[C---:B------:R-:W-:Y:S02]  /*5380*/  @!P5 PRMT R41, R23.reuse, 0x7610, R41 ;  /* 0x000076101729d816 */ /* 0x040fe40000000029 */
[----:B------:R-:W-:Y:S01]  /*5390*/  @!P5 PRMT R37, R23, 0x7632, R37 ;  /* 0x000076321725d816 */ /* 0x000fe20000000025 */
[----:B------:R2:W-:Y:S01]  /*53a0*/  STL [R1+0x88], R23 ;  /* 0x0000881701007387 */ /* 0x0005e20000100800 */
[----:B------:R-:W-:Y:S02]  /*53b0*/  PRMT R7, RZ, 0x7610, R7 ;  /* 0x00007610ff077816 */ /* 0x000fe40000000007 */
[----:B------:R-:W-:Y:S02]  /*53c0*/  PRMT R6, RZ, 0x7610, R6 ;  /* 0x00007610ff067816 */ /* 0x000fe40000000006 */
[----:B------:R-:W-:-:S02]  /*53d0*/  @!P1 PRMT R7, R16, 0x7610, R7 ;  /* 0x0000761010079816 */ /* 0x000fc40000000007 */
[----:B--2---:R-:W-:Y:S02]  /*53e0*/  PRMT R23, RZ, 0x7610, R23 ;  /* 0x00007610ff177816 */ /* 0x004fe40000000017 */
[----:B-1----:R-:W-:Y:S02]  /*53f0*/  @P0 R2UR UR5, R53 ;  /* 0x00000000350502ca */ /* 0x002fe400000e0000 */
[----:B------:R-:W-:Y:S02]  /*5400*/  @!P5 PRMT R23, R26, 0x7632, R23 ;  /* 0x000076321a17d816 */ /* 0x000fe40000000017 */
[----:B------:R-:W-:Y:S02]  /*5410*/  PRMT R16, RZ, 0x7610, R16 ;  /* 0x00007610ff107816 */ /* 0x000fe40000000010 */
[----:B------:R-:W-:Y:S02]  /*5420*/  PRMT R34, RZ, 0x7610, R34 ;  /* 0x00007610ff227816 */ /* 0x000fe40000000022 */
[----:B------:R-:W-:-:S02]  /*5430*/  PRMT R53, RZ, 0x7610, R53 ;  /* 0x00007610ff357816 */ /* 0x000fc40000000035 */
[----:B------:R-:W-:Y:S02]  /*5440*/  PRMT R26, RZ, 0x7610, R26 ;  /* 0x00007610ff1a7816 */ /* 0x000fe4000000001a */
[----:B------:R-:W-:Y:S02]  /*5450*/  @!P1 PRMT R6, R74, 0x7632, R6 ;  /* 0x000076324a069816 */ /* 0x000fe40000000006 */
        /* <DEDUP_REMOVED lines=8> */
[C---:B------:R-:W-:Y:S02]  /*54e0*/  @!P6 PRMT R53, R106.reuse, 0x7610, R53 ;  /* 0x000076106a35e816 */ /* 0x040fe40000000035 */
[----:B------:R-:W-:Y:S01]  /*54f0*/  @!P6 PRMT R26, R106, 0x7632, R26 ;  /* 0x000076326a1ae816 */ /* 0x000fe2000000001a */
[----:B------:R-:W-:Y:S01]  /*5500*/  UMOV UR16, 0x3f800000 ;  /* 0x3f80000000107882 */ /* 0x000fe20000000000 */
[----:B------:R-:W-:Y:S01]  /*5510*/  @UP0 UMOV UR16, UR5 ;  /* 0x0000000500100c82 */ /* 0x000fe20008000000 */
[----:B0-----:R-:W-:Y:S05]  /*5520*/  BRA.U UP1, `(.L_x_132) ;  /* 0x0000002501647547 */ /* 0x001fea000b800000 */
[----:B------:R-:W2:Y:S04]  /*5530*/  LDL.LU R62, [R1+0x158] ;  /* 0x00015800013e7983 */ /* 0x000ea80000300800 */
[----:B------:R-:W3:Y:S04]  /*5540*/  LDL.LU R58, [R1+0x160] ;  /* 0x00016000013a7983 */ /* 0x000ee80000300800 */
[----:B------:R-:W4:Y:S04]  /*5550*/  LDL.LU R70, [R1+0x15c] ;  /* 0x00015c0001467983 */ /* 0x000f280000300800 */
[----:B------:R-:W4:Y:S04]  /*5560*/  LDL.LU R66, [R1+0x164] ;  /* 0x0001640001427983 */ /* 0x000f280000300800 */
[----:B------:R-:W4:Y:S04]  /*5570*/  LDL.LU R97, [R1+0x124] ;  /* 0x0001240001617983 */ /* 0x000f280000300800 */
[----:B------:R-:W4:Y:S04]  /*5580*/  LDL.LU R108, [R1+0x16c] ;  /* 0x00016c00016c7983 */ /* 0x000f280000300800 */
[----:B------:R-:W4:Y:S04]  /*5590*/  LDL.LU R111, [R1+0x17c] ;  /* 0x00017c00016f7983 */ /* 0x000f280000300800 */
[----:B------:R-:W4:Y:S04]  /*55a0*/  LDL.LU R119, [R1+0x184] ;  /* 0x0001840001777983 */ /* 0x000f280000300800 */
[----:B------:R-:W4:Y:S01]  /*55b0*/  LDL.LU R115, [R1+0x180] ;  /* 0x0001800001737983 */ /* 0x000f220000300800 */
[----:B--2---:R-:W-:-:S02]  /*55c0*/  SHF.L.U32 R62, R62, 0x10, RZ ;  /* 0x000000103e3e7819 */ /* 0x004fc400000006ff */
[----:B---3--:R-:W-:-:S03]  /*55d0*/  SHF.L.U32 R58, R58, 0x10, RZ ;  /* 0x000000103a3a7819 */ /* 0x008fc600000006ff */
[----:B------:R-:W-:Y:S01]  /*55e0*/  FADD.FTZ R62, R62, -UR28 ;  /* 0x8000001c3e3e7e21 */ /* 0x000fe20008010000 */
[----:B----4-:R-:W-:-:S03]  /*55f0*/  SHF.L.U32 R74, R70, 0x10, RZ ;  /* 0x00000010464a7819 */ /* 0x010fc600000006ff */
[----:B------:R-:W-:Y:S01]  /*5600*/  FMUL.FTZ R62, R62, UR16 ;  /* 0x000000103e3e7c20 */ /* 0x000fe20008410000 */
[----:B-----5:R-:W-:Y:S01]  /*5610*/  FMUL.FTZ R70, R4, R58 ;  /* 0x0000003a04467220 */ /* 0x020fe20000410000 */
[----:B------:R-:W-:Y:S01]  /*5620*/  SHF.L.U32 R66, R66, 0x10, RZ ;  /* 0x0000001042427819 */ /* 0x000fe200000006ff */
[----:B------:R-:W-:Y:S02]  /*5630*/  FADD.FTZ R74, R74, -UR28 ;  /* 0x8000001c4a4a7e21 */ /* 0x000fe40008010000 */
[----:B------:R-:W-:Y:S01]  /*5640*/  FADD.FTZ R78, RZ, R70 ;  /* 0x00000046ff4e7221 */ /* 0x000fe20000010000 */
[----:B------:R-:W-:Y:S01]  /*5650*/  SHF.L.U32 R97, R97, 0x10, RZ ;  /* 0x0000001061617819 */ /* 0x000fe200000006ff */
[----:B------:R-:W-:Y:S01]  /*5660*/  FFMA.FTZ R106, R62, R70, RZ ;  /* 0x000000463e6a7223 */ /* 0x000fe200000100ff */
[----:B------:R-:W-:Y:S01]  /*5670*/  FMUL.FTZ R74, R74, UR16 ;  /* 0x000000104a4a7c20 */ /* 0x000fe20008410000 */
[----:B------:R-:W-:Y:S02]  /*5680*/  FMUL.FTZ R70, R5, R66 ;  /* 0x0000004205467220 */ /* 0x000fe40000410000 */
[----:B------:R-:W-:Y:S01]  /*5690*/  FADD.FTZ R97, R97, -UR28 ;  /* 0x8000001c61617e21 */ /* 0x000fe20008010000 */
[----:B------:R-:W-:Y:S01]  /*56a0*/  FFMA.FTZ R62, R58, R62, RZ ;  /* 0x0000003e3a3e7223 */ /* 0x000fe200000100ff */
[----:B------:R-:W-:Y:S01]  /*56b0*/  FFMA.FTZ R106, R74, R70, R106 ;  /* 0x000000464a6a7223 */ /* 0x000fe2000001006a */
[----:B------:R-:W-:Y:S01]  /*56c0*/  FADD.FTZ R78, R70, R78 ;  /* 0x0000004e464e7221 */ /* 0x000fe20000010000 */
[----:B------:R-:W-:Y:S01]  /*56d0*/  SHF.L.U32 R70, R108, 0x10, RZ ;  /* 0x000000106c467819 */ /* 0x000fe200000006ff */
[----:B------:R-:W-:Y:S01]  /*56e0*/  FADD.FTZ R58, RZ, R58 ;  /* 0x0000003aff3a7221 */ /* 0x000fe20000010000 */
[----:B------:R-:W-:-:S03]  /*56f0*/  FMUL.FTZ R97, R97, UR16 ;  /* 0x0000001061617c20 */ /* 0x000fc60008410000 */
[C---:B------:R-:W-:Y:S01]  /*5700*/  FADD.FTZ R58, R70.reuse, R58 ;  /* 0x0000003a463a7221 */ /* 0x040fe20000010000 */
[----:B------:R-:W-:Y:S01]  /*5710*/  FFMA.FTZ R62, R70, R97, R62 ;  /* 0x00000061463e7223 */ /* 0x000fe2000001003e */
[----:B------:R-:W-:-:S04]  /*5720*/  FMUL.FTZ R70, R4, R70 ;  /* 0x0000004604467220 */ /* 0x000fc80000410000 */
[----:B------:R-:W-:Y:S02]  /*5730*/  FFMA.FTZ R106, R97, R70, R106 ;  /* 0x00000046616a7223 */ /* 0x000fe4000001006a */
[----:B------:R-:W2:Y:S01]  /*5740*/  LDL.LU R97, [R1+0x174] ;  /* 0x0001740001617983 */ /* 0x000ea20000300800 */
[----:B------:R-:W-:-:S03]  /*5750*/  SHF.L.U32 R108, R125, 0x10, RZ ;  /* 0x000000107d6c7819 */ /* 0x000fc600000006ff */
[----:B------:R-:W3:Y:S02]  /*5760*/  LDL.LU R125, [R1+0x178] ;  /* 0x00017800017d7983 */ /* 0x000ee40000300800 */
[----:B------:R-:W-:Y:S01]  /*5770*/  FADD.FTZ R108, R108, -UR28 ;  /* 0x8000001c6c6c7e21 */ /* 0x000fe20008010000 */
[----:B------:R-:W-:Y:S01]  /*5780*/  FFMA.FTZ R74, R66, R74, RZ ;  /* 0x0000004a424a7223 */ /* 0x000fe200000100ff */
[----:B------:R-:W-:Y:S02]  /*5790*/  FADD.FTZ R66, RZ, R66 ;  /* 0x00000042ff427221 */ /* 0x000fe40000010000 */
[----:B------:R-:W-:Y:S01]  /*57a0*/  FMUL.FTZ R108, R108, UR16 ;  /* 0x000000106c6c7c20 */ /* 0x000fe20008410000 */
[----:B------:R-:W-:Y:S01]  /*57b0*/  FADD.FTZ R78, R78, R70 ;  /* 0x000000464e4e7221 */ /* 0x000fe20000010000 */
[----:B------:R-:W-:Y:S02]  /*57c0*/  SHF.L.U32 R70, R123, 0x10, RZ ;  /* 0x000000107b467819 */ /* 0x000fe400000006ff */
[----:B------:R-:W4:Y:S01]  /*57d0*/  LDL.LU R123, [R1+0x198] ;  /* 0x00019800017b7983 */ /* 0x000f220000300800 */
[----:B--2---:R-:W-:-:S05]  /*57e0*/  SHF.L.U32 R97, R97, 0x10, RZ ;  /* 0x0000001061617819 */ /* 0x004fca00000006ff */
[C---:B------:R-:W-:Y:S01]  /*57f0*/  FADD.FTZ R66, R97.reuse, R66 ;  /* 0x0000004261427221 */ /* 0x040fe20000010000 */
[----:B------:R-:W-:Y:S01]  /*5800*/  FFMA.FTZ R74, R97, R108, R74 ;  /* 0x0000006c614a7223 */ /* 0x000fe2000001004a */
[----:B------:R-:W-:-:S04]  /*5810*/  FMUL.FTZ R97, R5, R97 ;  /* 0x0000006105617220 */ /* 0x000fc80000410000 */
[----:B------:R-:W-:Y:S01]  /*5820*/  FFMA.FTZ R106, R108, R97, R106 ;  /* 0x000000616c6a7223 */ /* 0x000fe2000001006a */
[----:B------:R-:W-:Y:S01]  /*5830*/  FADD.FTZ R78, R97, R78 ;  /* 0x0000004e614e7221 */ /* 0x000fe20000010000 */
[----:B------:R-:W-:Y:S01]  /*5840*/  SHF.L.U32 R97, R111, 0x10, RZ ;  /* 0x000000106f617819 */ /* 0x000fe200000006ff */
[----:B------:R-:W-:Y:S01]  /*5850*/  FADD.FTZ R111, R70, -UR28 ;  /* 0x8000001c466f7e21 */ /* 0x000fe20008010000 */
[----:B---3--:R-:W-:Y:S02]  /*5860*/  SHF.L.U32 R70, R125, 0x10, RZ ;  /* 0x000000107d467819 */ /* 0x008fe400000006ff */
[----:B------:R-:W2:Y:S01]  /*5870*/  LDL.LU R125, [R1+0x1a0] ;  /* 0x0001a000017d7983 */ /* 0x000ea20000300800 */
[----:B------:R-:W-:Y:S02]  /*5880*/  FMUL.FTZ R111, R111, UR16 ;  /* 0x000000106f6f7c20 */ /* 0x000fe40008410000 */
[----:B------:R-:W-:Y:S01]  /*5890*/  FADD.FTZ R70, R70, -UR28 ;  /* 0x8000001c46467e21 */ /* 0x000fe20008010000 */
[----:B------:R-:W-:Y:S01]  /*58a0*/  FMUL.FTZ R108, R4, R97 ;  /* 0x00000061046c7220 */ /* 0x000fe20000410000 */
[----:B------:R-:W-:Y:S01]  /*58b0*/  FADD.FTZ R58, R58, R97 ;  /* 0x000000613a3a7221 */ /* 0x000fe20000010000 */
[----:B------:R-:W-:Y:S01]  /*58c0*/  FFMA.FTZ R62, R97, R111, R62 ;  /* 0x0000006f613e7223 */ /* 0x000fe2000001003e */
[----:B------:R-:W-:Y:S01]  /*58d0*/  SHF.L.U32 R97, R119, 0x10, RZ ;  /* 0x0000001077617819 */ /* 0x000fe200000006ff */
[----:B------:R-:W-:Y:S01]  /*58e0*/  FMUL.FTZ R70, R70, UR16 ;  /* 0x0000001046467c20 */ /* 0x000fe20008410000 */
[----:B------:R-:W-:Y:S01]  /*58f0*/  FFMA.FTZ R106, R111, R108, R106 ;  /* 0x0000006c6f6a7223 */ /* 0x000fe2000001006a */
[----:B------:R-:W-:Y:S01]  /*5900*/  FADD.FTZ R78, R78, R108 ;  /* 0x0000006c4e4e7221 */ /* 0x000fe20000010000 */
[----:B------:R-:W3:Y:S01]  /*5910*/  LDL.LU R119, [R1+0x19c] ;  /* 0x00019c0001777983 */ /* 0x000ee20000300800 */
[----:B------:R-:W-:Y:S01]  /*5920*/  FADD.FTZ R66, R66, R97 ;  /* 0x0000006142427221 */ /* 0x000fe20000010000 */
[----:B------:R-:W-:Y:S01]  /*5930*/  FFMA.FTZ R74, R97, R70, R74 ;  /* 0x00000046614a7223 */ /* 0x000fe2000001004a */
[----:B------:R-:W-:Y:S01]  /*5940*/  FMUL.FTZ R97, R5, R97 ;  /* 0x0000006105617220 */ /* 0x000fe20000410000 */
[----:B------:R-:W-:Y:S01]  /*5950*/  SHF.L.U32 R111, R115, 0x10, RZ ;  /* 0x00000010736f7819 */ /* 0x000fe200000006ff */
[----:B------:R-:W4:Y:S02]  /*5960*/  LDL.LU R108, [R1+0x188] ;  /* 0x00018800016c7983 */ /* 0x000f240000300800 */
[----:B------:R-:W-:-:S02]  /*5970*/  FFMA.FTZ R106, R70, R97, R106 ;  /* 0x00000061466a7223 */ /* 0x000fc4000001006a */
[----:B------:R-:W2:Y:S01]  /*5980*/  LDL.LU R70, [R1+0x18c] ;  /* 0x00018c0001467983 */ /* 0x000ea20000300800 */
[----:B------:R-:W-:Y:S01]  /*5990*/  FADD.FTZ R111, R111, -UR28 ;  /* 0x8000001c6f6f7e21 */ /* 0x000fe20008010000 */
[----:B------:R-:W-:Y:S02]  /*59a0*/  FADD.FTZ R78, R97, R78 ;  /* 0x0000004e614e7221 */ /* 0x000fe40000010000 */
[----:B------:R-:W3:Y:S01]  /*59b0*/  LDL.LU R97, [R1+0x194] ;  /* 0x0001940001617983 */ /* 0x000ee20000300800 */
[----:B------:R-:W-:-:S03]  /*59c0*/  FMUL.FTZ R111, R111, UR16 ;  /* 0x000000106f6f7c20 */ /* 0x000fc60008410000 */
[----:B------:R-:W3:Y:S01]  /*59d0*/  LDL.LU R115, [R1+0x118] ;  /* 0x0001180001737983 */ /* 0x000ee20000300800 */
[----:B--2---:R-:W-:-:S05]  /*59e0*/  SHF.L.U32 R70, R70, 0x10, RZ ;  /* 0x0000001046467819 */ /* 0x004fca00000006ff */
[----:B------:R-:W-:Y:S01]  /*59f0*/  FADD.FTZ R58, R58, R70 ;  /* 0x000000463a3a7221 */ /* 0x000fe20000010000 */
[----:B------:R-:W-:Y:S01]  /*5a00*/  FFMA.FTZ R62, R70, R111, R62 ;  /* 0x0000006f463e7223 */ /* 0x000fe2000001003e */
[----:B------:R-:W-:-:S04]  /*5a10*/  FMUL.FTZ R70, R4, R70 ;  /* 0x0000004604467220 */ /* 0x000fc80000410000 */
[----:B------:R-:W-:Y:S02]  /*5a20*/  FFMA.FTZ R106, R111, R70, R106 ;  /* 0x000000466f6a7223 */ /* 0x000fe4000001006a */
[----:B------:R-:W2:Y:S01]  /*5a30*/  LDL.LU R111, [R1+0x190] ;  /* 0x00019000016f7983 */ /* 0x000ea20000300800 */
[----:B----4-:R-:W-:Y:S02]  /*5a40*/  SHF.L.U32 R108, R108, 0x10, RZ ;  /* 0x000000106c6c7819 */ /* 0x010fe400000006ff */
[----:B---3--:R-:W-:-:S03]  /*5a50*/  SHF.L.U32 R97, R97, 0x10, RZ ;  /* 0x0000001061617819 */ /* 0x008fc600000006ff */
[----:B------:R-:W-:Y:S01]  /*5a60*/  FADD.FTZ R108, R108, -UR28 ;  /* 0x8000001c6c6c7e21 */ /* 0x000fe20008010000 */
[----:B------:R-:W-:-:S03]  /*5a70*/  FADD.FTZ R78, R78, R70 ;  /* 0x000000464e4e7221 */ /* 0x000fc60000010000 */
[----:B------:R-:W-:Y:S01]  /*5a80*/  FMUL.FTZ R108, R108, UR16 ;  /* 0x000000106c6c7c20 */ /* 0x000fe20008410000 */
[----:B------:R-:W-:-:S03]  /*5a90*/  FADD.FTZ R66, R66, R97 ;  /* 0x0000006142427221 */ /* 0x000fc60000010000 */
[----:B------:R-:W-:Y:S01]  /*5aa0*/  FFMA.FTZ R74, R97, R108, R74 ;  /* 0x0000006c614a7223 */ /* 0x000fe2000001004a */
[----:B------:R-:W-:-:S04]  /*5ab0*/  FMUL.FTZ R97, R5, R97 ;  /* 0x0000006105617220 */ /* 0x000fc80000410000 */
[----:B------:R-:W-:Y:S01]  /*5ac0*/  FFMA.FTZ R106, R108, R97, R106 ;  /* 0x000000616c6a7223 */ /* 0x000fe2000001006a */
[----:B------:R-:W-:Y:S01]  /*5ad0*/  FADD.FTZ R78, R97, R78 ;  /* 0x0000004e614e7221 */ /* 0x000fe20000010000 */
[----:B------:R-:W-:Y:S02]  /*5ae0*/  SHF.L.U32 R97, R119, 0x10, RZ ;  /* 0x0000001077617819 */ /* 0x000fe400000006ff */
[----:B------:R-:W-:Y:S01]  /*5af0*/  SHF.L.U32 R108, R123, 0x10, RZ ;  /* 0x000000107b6c7819 */ /* 0x000fe200000006ff */
[----:B------:R-:W3:Y:S02]  /*5b00*/  LDL.LU R119, [R1+0x110] ;  /* 0x0001100001777983 */ /* 0x000ee40000300800 */
[----:B------:R-:W-:Y:S02]  /*5b10*/  FADD.FTZ R58, R58, R97 ;  /* 0x000000613a3a7221 */ /* 0x000fe40000010000 */
[----:B------:R-:W4:Y:S01]  /*5b20*/  LDL.LU R123, [R1+0x1a4] ;  /* 0x0001a400017b7983 */ /* 0x000f220000300800 */
[----:B--2---:R-:W-:-:S05]  /*5b30*/  SHF.L.U32 R70, R111, 0x10, RZ ;  /* 0x000000106f467819 */ /* 0x004fca00000006ff */
[----:B------:R-:W-:-:S04]  /*5b40*/  FADD.FTZ R70, R70, -UR28 ;  /* 0x8000001c46467e21 */ /* 0x000fc80008010000 */
[----:B------:R-:W-:-:S04]  /*5b50*/  FMUL.FTZ R70, R70, UR16 ;  /* 0x0000001046467c20 */ /* 0x000fc80008410000 */
[----:B------:R-:W-:Y:S01]  /*5b60*/  FFMA.FTZ R62, R97, R70, R62 ;  /* 0x00000046613e7223 */ /* 0x000fe2000001003e */
[----:B------:R-:W-:-:S04]  /*5b70*/  FMUL.FTZ R97, R4, R97 ;  /* 0x0000006104617220 */ /* 0x000fc80000410000 */
[----:B------:R-:W-:Y:S02]  /*5b80*/  FFMA.FTZ R106, R70, R97, R106 ;  /* 0x00000061466a7223 */ /* 0x000fe4000001006a */
[----:B------:R-:W2:Y:S01]  /*5b90*/  LDL.LU R70, [R1+0x120] ;  /* 0x0001200001467983 */ /* 0x000ea20000300800 */
[----:B------:R-:W-:-:S03]  /*5ba0*/  FADD.FTZ R78, R78, R97 ;  /* 0x000000614e4e7221 */ /* 0x000fc60000010000 */
[----:B------:R-:W4:Y:S01]  /*5bb0*/  LDL.LU R97, [R1+0x11c] ;  /* 0x00011c0001617983 */ /* 0x000f220000300800 */
[----:B------:R-:W-:-:S03]  /*5bc0*/  SHF.L.U32 R111, R125, 0x10, RZ ;  /* 0x000000107d6f7819 */ /* 0x000fc600000006ff */
[----:B------:R-:W4:Y:S01]  /*5bd0*/  LDL.LU R125, [R1+0x114] ;  /* 0x00011400017d7983 */ /* 0x000f220000300800 */
[----:B------:R-:W-:Y:S01]  /*5be0*/  FADD.FTZ R108, R108, -UR28 ;  /* 0x8000001c6c6c7e21 */ /* 0x000fe20008010000 */
[----:B------:R-:W-:-:S03]  /*5bf0*/  SHF.L.U32 R115, R115, 0x10, RZ ;  /* 0x0000001073737819 */ /* 0x000fc600000006ff */
[----:B------:R-:W-:Y:S01]  /*5c00*/  FMUL.FTZ R108, R108, UR16 ;  /* 0x000000106c6c7c20 */ /* 0x000fe20008410000 */
[----:B------:R-:W-:Y:S01]  /*5c10*/  FADD.FTZ R66, R66, R111 ;  /* 0x0000006f42427221 */ /* 0x000fe20000010000 */
[----:B------:R-:W-:Y:S02]  /*5c20*/  FADD.FTZ R115, R115, -UR28 ;  /* 0x8000001c73737e21 */ /* 0x000fe40008010000 */
[----:B------:R-:W-:Y:S01]  /*5c30*/  FFMA.FTZ R74, R111, R108, R74 ;  /* 0x0000006c6f4a7223 */ /* 0x000fe2000001004a */
[----:B------:R-:W-:Y:S01]  /*5c40*/  FMUL.FTZ R111, R5, R111 ;  /* 0x0000006f056f7220 */ /* 0x000fe20000410000 */
[----:B------:R-:W-:-:S03]  /*5c50*/  FMUL.FTZ R115, R115, UR16 ;  /* 0x0000001073737c20 */ /* 0x000fc60008410000 */
[----:B------:R-:W-:Y:S01]  /*5c60*/  FADD.FTZ R78, R111, R78 ;  /* 0x0000004e6f4e7221 */ /* 0x000fe20000010000 */
[----:B------:R-:W-:Y:S01]  /*5c70*/  FFMA.FTZ R106, R108, R111, R106 ;  /* 0x0000006f6c6a7223 */ /* 0x000fe2000001006a */
[----:B------:R-:W-:Y:S02]  /*5c80*/  SHF.L.U32 R100, R100, 0x10, RZ ;  /* 0x0000001064647819 */ /* 0x000fe400000006ff */
[----:B---3--:R-:W-:-:S03]  /*5c90*/  SHF.L.U32 R119, R119, 0x10, RZ ;  /* 0x0000001077777819 */ /* 0x008fc600000006ff */
[----:B------:R-:W-:Y:S01]  /*5ca0*/  FADD.FTZ R100, R100, -UR28 ;  /* 0x8000001c64647e21 */ /* 0x000fe20008010000 */
[----:B------:R-:W-:Y:S02]  /*5cb0*/  SHF.L.U32 R101, R101, 0x10, RZ ;  /* 0x0000001065657819 */ /* 0x000fe400000006ff */
[----:B------:R-:W-:-:S03]  /*5cc0*/  SHF.L.U32 R102, R102, 0x10, RZ ;  /* 0x0000001066667819 */ /* 0x000fc600000006ff */
[----:B------:R-:W-:Y:S01]  /*5cd0*/  FADD.FTZ R101, R101, -UR28 ;  /* 0x8000001c65657e21 */ /* 0x000fe20008010000 */
[----:B------:R-:W-:Y:S01]  /*5ce0*/  SHF.L.U32 R103, R103, 0x10, RZ ;  /* 0x0000001067677819 */ /* 0x000fe200000006ff */
[----:B------:R-:W-:Y:S02]  /*5cf0*/  FADD.FTZ R102, R102, -UR28 ;  /* 0x8000001c66667e21 */ /* 0x000fe40008010000 */
[----:B------:R-:W-:Y:S01]  /*5d00*/  FMUL.FTZ R101, R101, UR16 ;  /* 0x0000001065657c20 */ /* 0x000fe20008410000 */
[----:B------:R-:W-:Y:S02]  /*5d10*/  SHF.L.U32 R105, R105, 0x10, RZ ;  /* 0x0000001069697819 */ /* 0x000fe400000006ff */
[----:B------:R-:W-:Y:S02]  /*5d20*/  SHF.L.U32 R93, R93, 0x10, RZ ;  /* 0x000000105d5d7819 */ /* 0x000fe400000006ff */
[----:B------:R-:W-:-:S03]  /*5d30*/  SHF.L.U32 R91, R91, 0x10, RZ ;  /* 0x000000105b5b7819 */ /* 0x000fc600000006ff */
[----:B------:R-:W-:Y:S01]  /*5d40*/  FADD.FTZ R93, R93, -UR28 ;  /* 0x8000001c5d5d7e21 */ /* 0x000fe20008010000 */
[----:B------:R-:W-:Y:S01]  /*5d50*/  SHF.L.U32 R95, R95, 0x10, RZ ;  /* 0x000000105f5f7819 */ /* 0x000fe200000006ff */
[----:B------:R-:W-:Y:S02]  /*5d60*/  FADD.FTZ R91, R91, -UR28 ;  /* 0x8000001c5b5b7e21 */ /* 0x000fe40008010000 */
[----:B------:R-:W-:Y:S01]  /*5d70*/  FMUL.FTZ R93, R93, UR16 ;  /* 0x000000105d5d7c20 */ /* 0x000fe20008410000 */
[----:B------:R-:W-:Y:S01]  /*5d80*/  SHF.L.U32 R90, R90, 0x10, RZ ;  /* 0x000000105a5a7819 */ /* 0x000fe200000006ff */
[----:B------:R-:W-:Y:S01]  /*5d90*/  FMUL.FTZ R91, R91, UR16 ;  /* 0x000000105b5b7c20 */ /* 0x000fe20008410000 */
[----:B------:R-:W-:Y:S02]  /*5da0*/  SHF.L.U32 R89, R89, 0x10, RZ ;  /* 0x0000001059597819 */ /* 0x000fe400000006ff */
[----:B------:R-:W-:Y:S01]  /*5db0*/  SHF.L.U32 R84, R84, 0x10, RZ ;  /* 0x0000001054547819 */ /* 0x000fe200000006ff */
[----:B------:R-:W-:Y:S01]  /*5dc0*/  FADD.FTZ R90, R90, -UR28 ;  /* 0x8000001c5a5a7e21 */ /* 0x000fe20008010000 */
[----:B------:R-:W-:-:S03]  /*5dd0*/  SHF.L.U32 R85, R85, 0x10, RZ ;  /* 0x0000001055557819 */ /* 0x000fc600000006ff */
[----:B------:R-:W-:Y:S01]  /*5de0*/  FMUL.FTZ R90, R90, UR16 ;  /* 0x000000105a5a7c20 */ /* 0x000fe20008410000 */
[----:B------:R-:W-:Y:S01]  /*5df0*/  FADD.FTZ R84, R84, -UR28 ;  /* 0x8000001c54547e21 */ /* 0x000fe20008010000 */
[----:B------:R-:W-:Y:S01]  /*5e00*/  FADD.FTZ R85, R85, -UR28 ;  /* 0x8000001c55557e21 */ /* 0x000fe20008010000 */
[----:B------:R-:W-:Y:S02]  /*5e10*/  SHF.L.U32 R87, R87, 0x10, RZ ;  /* 0x0000001057577819 */ /* 0x000fe400000006ff */
[----:B------:R-:W-:Y:S01]  /*5e20*/  FMUL.FTZ R84, R84, UR16 ;  /* 0x0000001054547c20 */ /* 0x000fe20008410000 */
[----:B------:R-:W-:Y:S01]  /*5e30*/  FMUL.FTZ R85, R85, UR16 ;  /* 0x0000001055557c20 */ /* 0x000fe20008410000 */
[----:B------:R-:W-:Y:S02]  /*5e40*/  SHF.L.U32 R81, R81, 0x10, RZ ;  /* 0x0000001051517819 */ /* 0x000fe400000006ff */
[----:B------:R-:W-:Y:S02]  /*5e50*/  SHF.L.U32 R25, R25, 0x10, RZ ;  /* 0x0000001019197819 */ /* 0x000fe400000006ff */
[----:B------:R-:W-:Y:S01]  /*5e60*/  SHF.L.U32 R83, R83, 0x10, RZ ;  /* 0x0000001053537819 */ /* 0x000fe200000006ff */
[----:B------:R-:W-:Y:S01]  /*5e70*/  FADD.FTZ R81, R81, -UR28 ;  /* 0x8000001c51517e21 */ /* 0x000fe20008010000 */
[----:B------:R-:W-:-:S03]  /*5e80*/  SHF.L.U32 R18, R18, 0x10, RZ ;  /* 0x0000001012127819 */ /* 0x000fc600000006ff */
[----:B------:R-:W-:Y:S01]  /*5e90*/  FMUL.FTZ R81, R81, UR16 ;  /* 0x0000001051517c20 */ /* 0x000fe20008410000 */
[----:B------:R-:W-:Y:S01]  /*5ea0*/  SHF.L.U32 R39, R39, 0x10, RZ ;  /* 0x0000001027277819 */ /* 0x000fe200000006ff */
[----:B------:R-:W-:Y:S01]  /*5eb0*/  FADD.FTZ R18, R18, -UR28 ;  /* 0x8000001c12127e21 */ /* 0x000fe20008010000 */
[----:B------:R-:W-:Y:S02]  /*5ec0*/  SHF.L.U32 R46, R46, 0x10, RZ ;  /* 0x000000102e2e7819 */ /* 0x000fe400000006ff */
[----:B------:R-:W-:Y:S01]  /*5ed0*/  SHF.L.U32 R47, R47, 0x10, RZ ;  /* 0x000000102f2f7819 */ /* 0x000fe200000006ff */
[----:B------:R-:W-:Y:S02]  /*5ee0*/  FMUL.FTZ R18, R18, UR16 ;  /* 0x0000001012127c20 */ /* 0x000fe40008410000 */
        /* <DEDUP_REMOVED lines=8> */
[----:B------:R-:W-:Y:S02]  /*5f70*/  FADD.FTZ R50, R50, -UR28 ;  /* 0x8000001c32327e21 */ /* 0x000fe40008010000 */
[----:B------:R-:W-:-:S02]  /*5f80*/  FADD.FTZ R55, R55, -UR28 ;  /* 0x8000001c37377e21 */ /* 0x000fc40008010000 */
[----:B------:R-:W-:Y:S01]  /*5f90*/  FMUL.FTZ R50, R50, UR16 ;  /* 0x0000001032327c20 */ /* 0x000fe20008410000 */
[----:B------:R-:W-:Y:S02]  /*5fa0*/  SHF.L.U32 R57, R57, 0x10, RZ ;  /* 0x0000001039397819 */ /* 0x000fe400000006ff */
[----:B------:R-:W-:Y:S02]  /*5fb0*/  SHF.L.U32 R56, R56, 0x10, RZ ;  /* 0x0000001038387819 */ /* 0x000fe400000006ff */
[----:B------:R-:W-:Y:S02]  /*5fc0*/  SHF.L.U32 R59, R59, 0x10, RZ ;  /* 0x000000103b3b7819 */ /* 0x000fe400000006ff */
[----:B------:R-:W-:Y:S01]  /*5fd0*/  SHF.L.U32 R60, R60, 0x10, RZ ;  /* 0x000000103c3c7819 */ /* 0x000fe200000006ff */
[----:B------:R-:W-:Y:S02]  /*5fe0*/  FADD.FTZ R56, R56, -UR28 ;  /* 0x8000001c38387e21 */ /* 0x000fe40008010000 */
[----:B------:R-:W-:Y:S01]  /*5ff0*/  FADD.FTZ R59, R59, -UR28 ;  /* 0x8000001c3b3b7e21 */ /* 0x000fe20008010000 */
[----:B------:R-:W-:Y:S01]  /*6000*/  SHF.L.U32 R61, R61, 0x10, RZ ;  /* 0x000000103d3d7819 */ /* 0x000fe200000006ff */
[----:B------:R-:W-:Y:S01]  /*6010*/  FMUL.FTZ R56, R56, UR16 ;  /* 0x0000001038387c20 */ /* 0x000fe20008410000 */
[----:B------:R-:W-:Y:S01]  /*6020*/  FADD.FTZ R60, R60, -UR28 ;  /* 0x8000001c3c3c7e21 */ /* 0x000fe20008010000 */
[----:B------:R-:W-:-:S02]  /*6030*/  SHF.L.U32 R107, R107, 0x10, RZ ;  /* 0x000000106b6b7819 */ /* 0x000fc400000006ff */
[----:B------:R-:W-:Y:S01]  /*6040*/  SHF.L.U32 R63, R63, 0x10, RZ ;  /* 0x000000103f3f7819 */ /* 0x000fe200000006ff */
[----:B------:R-:W-:Y:S01]  /*6050*/  FMUL.FTZ R60, R60, UR16 ;  /* 0x000000103c3c7c20 */ /* 0x000fe20008410000 */
[----:B------:R-:W-:Y:S02]  /*6060*/  SHF.L.U32 R64, R64, 0x10, RZ ;  /* 0x0000001040407819 */ /* 0x000fe400000006ff */
[----:B------:R-:W-:Y:S01]  /*6070*/  SHF.L.U32 R65, R65, 0x10, RZ ;  /* 0x0000001041417819 */ /* 0x000fe200000006ff */
[----:B------:R-:W-:Y:S01]  /*6080*/  FADD.FTZ R63, R63, -UR28 ;  /* 0x8000001c3f3f7e21 */ /* 0x000fe20008010000 */
[----:B------:R-:W-:Y:S01]  /*6090*/  SHF.L.U32 R8, R8, 0x10, RZ ;  /* 0x0000001008087819 */ /* 0x000fe200000006ff */
[----:B------:R-:W-:Y:S01]  /*60a0*/  FADD.FTZ R64, R64, -UR28 ;  /* 0x8000001c40407e21 */ /* 0x000fe20008010000 */
[----:B------:R-:W-:-:S03]  /*60b0*/  SHF.L.U32 R109, R109, 0x10, RZ ;  /* 0x000000106d6d7819 */ /* 0x000fc600000006ff */
[----:B------:R-:W-:Y:S01]  /*60c0*/  FADD.FTZ R8, R8, -UR28 ;  /* 0x8000001c08087e21 */ /* 0x000fe20008010000 */
[----:B------:R-:W-:Y:S01]  /*60d0*/  FMUL.FTZ R64, R64, UR16 ;  /* 0x0000001040407c20 */ /* 0x000fe20008410000 */
[----:B------:R-:W-:Y:S02]  /*60e0*/  SHF.L.U32 R67, R67, 0x10, RZ ;  /* 0x0000001043437819 */ /* 0x000fe400000006ff */
[----:B------:R-:W-:Y:S01]  /*60f0*/  FMUL.FTZ R8, R8, UR16 ;  /* 0x0000001008087c20 */ /* 0x000fe20008410000 */
[----:B------:R-:W-:Y:S02]  /*6100*/  SHF.L.U32 R69, R69, 0x10, RZ ;  /* 0x0000001045457819 */ /* 0x000fe400000006ff */
[----:B------:R-:W-:Y:S01]  /*6110*/  FADD.FTZ R67, R67, -UR28 ;  /* 0x8000001c43437e21 */ /* 0x000fe20008010000 */
[----:B------:R-:W-:Y:S02]  /*6120*/  SHF.L.U32 R10, R10, 0x10, RZ ;  /* 0x000000100a0a7819 */ /* 0x000fe400000006ff */
[----:B--2---:R-:W-:-:S02]  /*6130*/  SHF.L.U32 R70, R70, 0x10, RZ ;  /* 0x0000001046467819 */ /* 0x004fc400000006ff */
[----:B----4-:R-:W-:-:S03]  /*6140*/  SHF.L.U32 R97, R97, 0x10, RZ ;  /* 0x0000001061617819 */ /* 0x010fc600000006ff */
[----:B------:R-:W-:-:S04]  /*6150*/  FMUL.FTZ R111, R4, R70 ;  /* 0x00000046046f7220 */ /* 0x000fc80000410000 */
[----:B------:R-:W-:Y:S01]  /*6160*/  FADD.FTZ R78, R78, R111 ;  /* 0x0000006f4e4e7221 */ /* 0x000fe20000010000 */
[----:B------:R-:W-:Y:S01]  /*6170*/  FFMA.FTZ R106, R115, R111, R106 ;  /* 0x0000006f736a7223 */ /* 0x000fe2000001006a */
[----:B------:R-:W-:Y:S01]  /*6180*/  FADD.FTZ R111, R97, -UR28 ;  /* 0x8000001c616f7e21 */ /* 0x000fe20008010000 */
[----:B------:R-:W-:-:S03]  /*6190*/  SHF.L.U32 R97, R123, 0x10, RZ ;  /* 0x000000107b617819 */ /* 0x000fc600000006ff */
[----:B------:R-:W-:Y:S01]  /*61a0*/  FMUL.FTZ R111, R111, UR16 ;  /* 0x000000106f6f7c20 */ /* 0x000fe20008410000 */
[----:B------:R-:W-:Y:S01]  /*61b0*/  FFMA.FTZ R62, R70, R115, R62 ;  /* 0x00000073463e7223 */ /* 0x000fe2000001003e */
[----:B------:R-:W-:Y:S01]  /*61c0*/  FADD.FTZ R58, R58, R70 ;  /* 0x000000463a3a7221 */ /* 0x000fe20000010000 */
[----:B------:R-:W-:Y:S01]  /*61d0*/  FMUL.FTZ R115, R100, UR16 ;  /* 0x0000001064737c20 */ /* 0x000fe20008410000 */
[----:B------:R-:W-:Y:S01]  /*61e0*/  FADD.FTZ R66, R66, R97 ;  /* 0x0000006142427221 */ /* 0x000fe20000010000 */
[----:B------:R-:W-:Y:S01]  /*61f0*/  FFMA.FTZ R74, R97, R111, R74 ;  /* 0x0000006f614a7223 */ /* 0x000fe2000001004a */
[----:B------:R-:W-:Y:S01]  /*6200*/  FMUL.FTZ R97, R5, R97 ;  /* 0x0000006105617220 */ /* 0x000fe20000410000 */
[----:B------:R-:W-:Y:S01]  /*6210*/  FADD.FTZ R58, R58, R119 ;  /* 0x000000773a3a7221 */ /* 0x000fe20000010000 */
[----:B------:R-:W-:Y:S01]  /*6220*/  FFMA.FTZ R62, R119, R115, R62 ;  /* 0x00000073773e7223 */ /* 0x000fe2000001003e */
[----:B------:R-:W-:Y:S01]  /*6230*/  FMUL.FTZ R70, R4, R119 ;  /* 0x0000007704467220 */ /* 0x000fe20000410000 */
[----:B------:R-:W-:Y:S01]  /*6240*/  FADD.FTZ R119, R97, R78 ;  /* 0x0000004e61777221 */ /* 0x000fe20000010000 */
[----:B------:R-:W-:Y:S01]  /*6250*/  FFMA.FTZ R106, R111, R97, R106 ;  /* 0x000000616f6a7223 */ /* 0x000fe2000001006a */
[----:B------:R-:W-:-:S02]  /*6260*/  SHF.L.U32 R97, R125, 0x10, RZ ;  /* 0x000000107d617819 */ /* 0x000fc400000006ff */
[----:B------:R-:W-:Y:S01]  /*6270*/  FADD.FTZ R78, R119, R70 ;  /* 0x00000046774e7221 */ /* 0x000fe20000010000 */
[----:B------:R-:W-:Y:S02]  /*6280*/  FFMA.FTZ R106, R115, R70, R106 ;  /* 0x00000046736a7223 */ /* 0x000fe4000001006a */
[----:B------:R-:W-:Y:S01]  /*6290*/  FMUL.FTZ R70, R5, R97 ;  /* 0x0000006105467220 */ /* 0x000fe20000410000 */
[----:B------:R-:W-:Y:S01]  /*62a0*/  FADD.FTZ R66, R66, R97 ;  /* 0x0000006142427221 */ /* 0x000fe20000010000 */
[----:B------:R-:W-:Y:S02]  /*62b0*/  FFMA.FTZ R74, R97, R101, R74 ;  /* 0x00000065614a7223 */ /* 0x000fe4000001004a */
[----:B------:R-:W-:Y:S01]  /*62c0*/  FADD.FTZ R78, R70, R78 ;  /* 0x0000004e464e7221 */ /* 0x000fe20000010000 */
[----:B------:R-:W-:Y:S01]  /*62d0*/  FFMA.FTZ R70, R101, R70, R106 ;  /* 0x0000004665467223 */ /* 0x000fe2000001006a */
[----:B------:R-:W-:Y:S01]  /*62e0*/  SHF.L.U32 R101, R104, 0x10, RZ ;  /* 0x0000001068657819 */ /* 0x000fe200000006ff */
[----:B------:R-:W-:Y:S01]  /*62f0*/  FADD.FTZ R97, R103, -UR28 ;  /* 0x8000001c67617e21 */ /* 0x000fe20008010000 */
[----:B------:R-:W-:Y:S01]  /*6300*/  FMUL.FTZ R103, R102, UR16 ;  /* 0x0000001066677c20 */ /* 0x000fe20008410000 */
[----:B------:R-:W-:-:S02]  /*6310*/  SHF.L.U32 R100, R92, 0x10, RZ ;  /* 0x000000105c647819 */ /* 0x000fc400000006ff */
        /* <DEDUP_REMOVED lines=9> */
[----:B------:R-:W-:Y:S01]  /*63b0*/  SHF.L.U32 R101, R94, 0x10, RZ ;  /* 0x000000105e657819 */ /* 0x000fe200000006ff */
[----:B------:R-:W-:Y:S01]  /*63c0*/  FADD.FTZ R100, R100, -UR28 ;  /* 0x8000001c64647e21 */ /* 0x000fe20008010000 */
[----:B------:R-:W-:Y:S01]  /*63d0*/  FADD.FTZ R105, R92, R105 ;  /* 0x000000695c697221 */ /* 0x000fe20000010000 */
[----:B------:R-:W-:-:S02]  /*63e0*/  FFMA.FTZ R92, R97, R92, R70 ;  /* 0x0000005c615c7223 */ /* 0x000fc40000010046 */
[----:B------:R-:W-:Y:S01]  /*63f0*/  FMUL.FTZ R97, R100, UR16 ;  /* 0x0000001064617c20 */ /* 0x000fe20008410000 */
[----:B------:R-:W-:Y:S01]  /*6400*/  FMUL.FTZ R78, R4, R101 ;  /* 0x00000065044e7220 */ /* 0x000fe20000410000 */
[----:B------:R-:W-:Y:S01]  /*6410*/  FADD.FTZ R66, R66, R95 ;  /* 0x0000005f42427221 */ /* 0x000fe20000010000 */
[----:B------:R-:W-:Y:S01]  /*6420*/  FFMA.FTZ R74, R95, R93, R74 ;  /* 0x0000005d5f4a7223 */ /* 0x000fe2000001004a */
[----:B------:R-:W-:Y:S01]  /*6430*/  FADD.FTZ R58, R58, R101 ;  /* 0x000000653a3a7221 */ /* 0x000fe20000010000 */
[----:B------:R-:W-:Y:S01]  /*6440*/  FFMA.FTZ R62, R101, R97, R62 ;  /* 0x00000061653e7223 */ /* 0x000fe2000001003e */
[----:B------:R-:W-:Y:S01]  /*6450*/  FADD.FTZ R70, R105, R78 ;  /* 0x0000004e69467221 */ /* 0x000fe20000010000 */
[----:B------:R-:W-:Y:S01]  /*6460*/  FMUL.FTZ R95, R5, R95 ;  /* 0x0000005f055f7220 */ /* 0x000fe20000410000 */
[----:B------:R-:W-:Y:S01]  /*6470*/  FFMA.FTZ R92, R97, R78, R92 ;  /* 0x0000004e615c7223 */ /* 0x000fe2000001005c */
        /* <DEDUP_REMOVED lines=10> */
[----:B------:R-:W-:Y:S01]  /*6520*/  FFMA.FTZ R74, R89, R90, R74 ;  /* 0x0000005a594a7223 */ /* 0x000fe2000001004a */
[----:B------:R-:W-:Y:S02]  /*6530*/  SHF.L.U32 R89, R86, 0x10, RZ ;  /* 0x0000001056597819 */ /* 0x000fe400000006ff */
[----:B------:R-:W-:Y:S01]  /*6540*/  SHF.L.U32 R86, R80, 0x10, RZ ;  /* 0x0000001050567819 */ /* 0x000fe200000006ff */
[----:B------:R-:W-:Y:S01]  /*6550*/  FADD.FTZ R70, R91, R70 ;  /* 0x000000465b467221 */ /* 0x000fe20000010000 */
[----:B------:R-:W-:Y:S01]  /*6560*/  FFMA.FTZ R97, R90, R91, R97 ;  /* 0x0000005b5a617223 */ /* 0x000fe20000010061 */
        /* <DEDUP_REMOVED lines=13> */
[----:B------:R-:W-:-:S04]  /*6640*/  FMUL.FTZ R66, R4, R89 ;  /* 0x0000005904427220 */ /* 0x000fc80000410000 */
[----:B------:R-:W-:Y:S01]  /*6650*/  FADD.FTZ R87, R87, R66 ;  /* 0x0000004257577221 */ /* 0x000fe20000010000 */
[----:B------:R-:W-:Y:S01]  /*6660*/  FFMA.FTZ R84, R85, R66, R84 ;  /* 0x0000004255547223 */ /* 0x000fe20000010054 */
[----:B------:R-:W-:Y:S01]  /*6670*/  FADD.FTZ R66, R25, -UR28 ;  /* 0x8000001c19427e21 */ /* 0x000fe20008010000 */
[----:B------:R-:W-:Y:S01]  /*6680*/  SHF.L.U32 R25, R38, 0x10, RZ ;  /* 0x0000001026197819 */ /* 0x000fe200000006ff */
[----:B------:R-:W-:Y:S01]  /*6690*/  FMUL.FTZ R38, R5, R83 ;  /* 0x0000005305267220 */ /* 0x000fe20000410000 */
[----:B------:R-:W-:-:S03]  /*66a0*/  FFMA.FTZ R80, R89, R85, R80 ;  /* 0x0000005559507223 */ /* 0x000fc60000010050 */
[----:B------:R-:W-:Y:S01]  /*66b0*/  FADD.FTZ R87, R38, R87 ;  /* 0x0000005726577221 */ /* 0x000fe20000010000 */
[----:B------:R-:W-:Y:S01]  /*66c0*/  FFMA.FTZ R84, R81, R38, R84 ;  /* 0x0000002651547223 */ /* 0x000fe20000010054 */
[----:B------:R-:W-:Y:S01]  /*66d0*/  FADD.FTZ R38, R25, -UR28 ;  /* 0x8000001c19267e21 */ /* 0x000fe20008010000 */
[----:B------:R-:W-:Y:S01]  /*66e0*/  FADD.FTZ R78, R78, R89 ;  /* 0x000000594e4e7221 */ /* 0x000fe20000010000 */
[----:B------:R-:W-:Y:S01]  /*66f0*/  FMUL.FTZ R85, R66, UR16 ;  /* 0x0000001042557c20 */ /* 0x000fe20008410000 */
[----:B------:R-:W-:Y:S01]  /*6700*/  SHF.L.U32 R25, R40, 0x10, RZ ;  /* 0x0000001028197819 */ /* 0x000fe200000006ff */
[----:B------:R-:W-:Y:S01]  /*6710*/  FMUL.FTZ R66, R4, R39 ;  /* 0x0000002704427220 */ /* 0x000fe20000410000 */
[----:B------:R-:W-:Y:S01]  /*6720*/  FADD.FTZ R62, R62, R83 ;  /* 0x000000533e3e7221 */ /* 0x000fe20000010000 */
[----:B------:R-:W-:Y:S01]  /*6730*/  FFMA.FTZ R58, R83, R81, R58 ;  /* 0x00000051533a7223 */ /* 0x000fe2000001003a */
[----:B------:R-:W-:Y:S01]  /*6740*/  FMUL.FTZ R38, R38, UR16 ;  /* 0x0000001026267c20 */ /* 0x000fe20008410000 */
        /* <DEDUP_REMOVED lines=17> */
[----:B------:R-:W-:-:S03]  /*6860*/  FFMA.FTZ R85, R18, R47, R85 ;  /* 0x0000002f12557223 */ /* 0x000fc60000010055 */
[----:B------:R-:W-:Y:S01]  /*6870*/  FADD.FTZ R40, R25, R40 ;  /* 0x0000002819287221 */ /* 0x000fe20000010000 */
[----:B------:R-:W-:Y:S01]  /*6880*/  FFMA.FTZ R85, R46, R25, R85 ;  /* 0x000000192e557223 */ /* 0x000fe20000010055 */
[----:B------:R-:W-:-:S04]  /*6890*/  FMUL.FTZ R25, R4, R51 ;  /* 0x0000003304197220 */ /* 0x000fc80000410000 */
[----:B------:R-:W-:Y:S01]  /*68a0*/  FADD.FTZ R40, R40, R25 ;  /* 0x0000001928287221 */ /* 0x000fe20000010000 */
[----:B------:R-:W-:Y:S01]  /*68b0*/  FFMA.FTZ R85, R12, R25, R85 ;  /* 0x000000190c557223 */ /* 0x000fe20000010055 */
[----:B------:R-:W-:Y:S01]  /*68c0*/  SHF.L.U32 R25, R52, 0x10, RZ ;  /* 0x0000001034197819 */ /* 0x000fe200000006ff */
[----:B------:R-:W-:Y:S01]  /*68d0*/  FFMA.FTZ R80, R51, R12, R80 ;  /* 0x0000000c33507223 */ /* 0x000fe20000010050 */
[----:B------:R-:W-:Y:S01]  /*68e0*/  FADD.FTZ R78, R78, R51 ;  /* 0x000000334e4e7221 */ /* 0x000fe20000010000 */
[----:B------:R-:W-:Y:S02]  /*68f0*/  FMUL.FTZ R12, R55, UR16 ;  /* 0x00000010370c7c20 */ /* 0x000fe40008410000 */
        /* <DEDUP_REMOVED lines=8> */
[----:B------:R-:W-:-:S03]  /*6980*/  SHF.L.U32 R25, R96, 0x10, RZ ;  /* 0x0000001060197819 */ /* 0x000fc600000006ff */
[----:B------:R-:W-:Y:S01]  /*6990*/  FFMA.FTZ R85, R12, R57, R85 ;  /* 0x000000390c557223 */ /* 0x000fe20000010055 */
[----:B------:R-:W-:Y:S01]  /*69a0*/  FMUL.FTZ R12, R59, UR16 ;  /* 0x000000103b0c7c20 */ /* 0x000fe20008410000 */
[----:B------:R-:W-:Y:S01]  /*69b0*/  FADD.FTZ R40, R40, R57 ;  /* 0x0000003928287221 */ /* 0x000fe20000010000 */
[----:B------:R-:W-:Y:S01]  /*69c0*/  FMUL.FTZ R39, R5, R25 ;  /* 0x0000001905277220 */ /* 0x000fe20000410000 */
[----:B------:R-:W-:Y:S01]  /*69d0*/  FADD.FTZ R62, R62, R25 ;  /* 0x000000193e3e7221 */ /* 0x000fe20000010000 */
[----:B------:R-:W-:Y:S01]  /*69e0*/  FFMA.FTZ R58, R25, R56, R58 ;  /* 0x00000038193a7223 */ /* 0x000fe2000001003a */
        /* <DEDUP_REMOVED lines=10> */
[----:B------:R-:W-:Y:S01]  /*6a90*/  FMUL.FTZ R12, R63, UR16 ;  /* 0x000000103f0c7c20 */ /* 0x000fe20008410000 */
[----:B------:R-:W-:Y:S01]  /*6aa0*/  FMUL.FTZ R25, R4, R65 ;  /* 0x0000004104197220 */ /* 0x000fe20000410000 */
[----:B------:R-:W-:Y:S01]  /*6ab0*/  FADD.FTZ R40, R107, R40 ;  /* 0x000000286b287221 */ /* 0x000fe20000010000 */
[----:B------:R-:W-:Y:S01]  /*6ac0*/  FFMA.FTZ R85, R60, R107, R85 ;  /* 0x0000006b3c557223 */ /* 0x000fe20000010055 */
[----:B------:R-:W-:-:S02]  /*6ad0*/  FADD.FTZ R78, R78, R65 ;  /* 0x000000414e4e7221 */ /* 0x000fc40000010000 */
[----:B------:R-:W-:Y:S01]  /*6ae0*/  FADD.FTZ R40, R40, R25 ;  /* 0x0000001928287221 */ /* 0x000fe20000010000 */
[----:B------:R-:W-:Y:S01]  /*6af0*/  FFMA.FTZ R85, R12, R25, R85 ;  /* 0x000000190c557223 */ /* 0x000fe20000010055 */
[----:B------:R-:W-:Y:S01]  /*6b00*/  SHF.L.U32 R25, R68, 0x10, RZ ;  /* 0x0000001044197819 */ /* 0x000fe200000006ff */
        /* <DEDUP_REMOVED lines=9> */
[----:B------:R-:W-:-:S02]  /*6ba0*/  FMUL.FTZ R67, R67, UR16 ;  /* 0x0000001043437c20 */ /* 0x000fc40008410000 */
[----:B------:R-:W-:Y:S01]  /*6bb0*/  FADD.FTZ R39, R40, R25 ;  /* 0x0000001928277221 */ /* 0x000fe20000010000 */
[----:B------:R-:W-:Y:S01]  /*6bc0*/  FFMA.FTZ R12, R8, R25, R85 ;  /* 0x00000019080c7223 */ /* 0x000fe20000010055 */
[----:B------:R-:W-:Y:S01]  /*6bd0*/  FMUL.FTZ R8, R5, R69 ;  /* 0x0000004505087220 */ /* 0x000fe20000410000 */
[----:B------:R-:W-:Y:S01]  /*6be0*/  SHF.L.U32 R25, R72, 0x10, RZ ;  /* 0x0000001048197819 */ /* 0x000fe200000006ff */
[----:B------:R-:W-:Y:S01]  /*6bf0*/  FADD.FTZ R10, R10, -UR28 ;  /* 0x8000001c0a0a7e21 */ /* 0x000fe20008010000 */
[----:B------:R-:W-:Y:S01]  /*6c00*/  SHF.L.U32 R71, R71, 0x10, RZ ;  /* 0x0000001047477819 */ /* 0x000fe200000006ff */
[----:B------:R-:W-:Y:S01]  /*6c10*/  FADD.FTZ R39, R8, R39 ;  /* 0x0000002708277221 */ /* 0x000fe20000010000 */
[----:B------:R-:W-:Y:S01]  /*6c20*/  FFMA.FTZ R12, R67, R8, R12 ;  /* 0x00000008430c7223 */ /* 0x000fe2000001000c */
[----:B------:R-:W-:Y:S01]  /*6c30*/  FMUL.FTZ R47, R10, UR16 ;  /* 0x000000100a2f7c20 */ /* 0x000fe20008410000 */
[----:B------:R-:W-:Y:S01]  /*6c40*/  SHF.L.U32 R13, R13, 0x10, RZ ;  /* 0x000000100d0d7819 */ /* 0x000fe200000006ff */
[----:B------:R-:W-:Y:S01]  /*6c50*/  FMUL.FTZ R8, R4, R25 ;  /* 0x0000001904087220 */ /* 0x000fe20000410000 */
[----:B------:R-:W-:Y:S01]  /*6c60*/  SHF.L.U32 R73, R73, 0x10, RZ ;  /* 0x0000001049497819 */ /* 0x000fe200000006ff */
[----:B------:R-:W-:-:S02]  /*6c70*/  FADD.FTZ R71, R71, -UR28 ;  /* 0x8000001c47477e21 */ /* 0x000fc40008010000 */
[----:B------:R-:W-:Y:S01]  /*6c80*/  FADD.FTZ R39, R39, R8 ;  /* 0x0000000827277221 */ /* 0x000fe20000010000 */
[----:B------:R-:W-:Y:S01]  /*6c90*/  FFMA.FTZ R12, R47, R8, R12 ;  /* 0x000000082f0c7223 */ /* 0x000fe2000001000c */
[----:B------:R-:W-:Y:S01]  /*6ca0*/  FADD.FTZ R8, R13, -UR28 ;  /* 0x8000001c0d087e21 */ /* 0x000fe20008010000 */
[----:B------:R-:W-:Y:S01]  /*6cb0*/  SHF.L.U32 R15, R15, 0x10, RZ ;  /* 0x000000100f0f7819 */ /* 0x000fe200000006ff */
[----:B------:R-:W-:Y:S01]  /*6cc0*/  FMUL.FTZ R71, R71, UR16 ;  /* 0x0000001047477c20 */ /* 0x000fe20008410000 */
[----:B------:R-:W-:Y:S01]  /*6cd0*/  SHF.L.U32 R13, R76, 0x10, RZ ;  /* 0x000000104c0d7819 */ /* 0x000fe200000006ff */
[----:B------:R-:W-:Y:S01]  /*6ce0*/  FADD.FTZ R78, R78, R25 ;  /* 0x000000194e4e7221 */ /* 0x000fe20000010000 */
[----:B------:R-:W-:Y:S01]  /*6cf0*/  FFMA.FTZ R80, R25, R47, R80 ;  /* 0x0000002f19507223 */ /* 0x000fe20000010050 */
[----:B------:R-:W-:Y:S01]  /*6d00*/  FMUL.FTZ R10, R5, R73 ;  /* 0x00000049050a7220 */ /* 0x000fe20000410000 */
[----:B------:R-:W-:Y:S01]  /*6d10*/  SHF.L.U32 R75, R75, 0x10, RZ ;  /* 0x000000104b4b7819 */ /* 0x000fe200000006ff */
[----:B------:R-:W-:Y:S01]  /*6d20*/  FMUL.FTZ R25, R8, UR16 ;  /* 0x0000001008197c20 */ /* 0x000fe20008410000 */
[----:B------:R-:W-:Y:S01]  /*6d30*/  FADD.FTZ R15, R15, -UR28 ;  /* 0x8000001c0f0f7e21 */ /* 0x000fe20008010000 */
[----:B------:R-:W-:Y:S01]  /*6d40*/  FADD.FTZ R39, R10, R39 ;  /* 0x000000270a277221 */ /* 0x000fe20000010000 */
[----:B------:R-:W-:Y:S01]  /*6d50*/  FFMA.FTZ R12, R71, R10, R12 ;  /* 0x0000000a470c7223 */ /* 0x000fe2000001000c */
[----:B------:R-:W-:Y:S01]  /*6d60*/  FMUL.FTZ R8, R4, R13 ;  /* 0x0000000d04087220 */ /* 0x000fe20000410000 */
[----:B------:R-:W-:Y:S01]  /*6d70*/  SHF.L.U32 R77, R77, 0x10, RZ ;  /* 0x000000104d4d7819 */ /* 0x000fe200000006ff */
[----:B------:R-:W-:Y:S01]  /*6d80*/  FADD.FTZ R78, R78, R13 ;  /* 0x0000000d4e4e7221 */ /* 0x000fe20000010000 */
[----:B------:R-:W-:Y:S01]  /*6d90*/  FFMA.FTZ R80, R13, R25, R80 ;  /* 0x000000190d507223 */ /* 0x000fe20000010050 */
[----:B------:R-:W-:Y:S01]  /*6da0*/  FADD.FTZ R75, R75, -UR28 ;  /* 0x8000001c4b4b7e21 */ /* 0x000fe20008010000 */
[----:B------:R-:W-:Y:S01]  /*6db0*/  SHF.L.U32 R79, R79, 0x10, RZ ;  /* 0x000000104f4f7819 */ /* 0x000fe200000006ff */
[----:B------:R-:W-:Y:S01]  /*6dc0*/  FADD.FTZ R62, R62, R69 ;  /* 0x000000453e3e7221 */ /* 0x000fe20000010000 */
[----:B------:R-:W-:Y:S01]  /*6dd0*/  SHF.L.U32 R13, R98, 0x10, RZ ;  /* 0x00000010620d7819 */ /* 0x000fe200000006ff */
[----:B------:R-:W-:Y:S01]  /*6de0*/  FFMA.FTZ R58, R69, R67, R58 ;  /* 0x00000043453a7223 */ /* 0x000fe2000001003a */
[----:B------:R-:W-:Y:S01]  /*6df0*/  FMUL.FTZ R15, R15, UR16 ;  /* 0x000000100f0f7c20 */ /* 0x000fe20008410000 */
[----:B------:R-:W-:Y:S01]  /*6e00*/  FADD.FTZ R39, R39, R8 ;  /* 0x0000000827277221 */ /* 0x000fe20000010000 */
[----:B------:R-:W-:Y:S01]  /*6e10*/  FFMA.FTZ R12, R25, R8, R12 ;  /* 0x00000008190c7223 */ /* 0x000fe2000001000c */
[----:B------:R-:W-:Y:S01]  /*6e20*/  FMUL.FTZ R75, R75, UR16 ;  /* 0x000000104b4b7c20 */ /* 0x000fe20008410000 */
[----:B------:R-:W-:Y:S01]  /*6e30*/  FMUL.FTZ R8, R5, R77 ;  /* 0x0000004d05087220 */ /* 0x000fe20000410000 */
[----:B------:R-:W-:Y:S01]  /*6e40*/  FADD.FTZ R62, R62, R73 ;  /* 0x000000493e3e7221 */ /* 0x000fe20000010000 */
[----:B------:R-:W-:Y:S01]  /*6e50*/  FFMA.FTZ R58, R73, R71, R58 ;  /* 0x00000047493a7223 */ /* 0x000fe2000001003a */
[----:B------:R-:W-:Y:S01]  /*6e60*/  FADD.FTZ R78, R78, R13 ;  /* 0x0000000d4e4e7221 */ /* 0x000fe20000010000 */
[----:B------:R-:W-:Y:S01]  /*6e70*/  FFMA.FTZ R80, R13, R15, R80 ;  /* 0x0000000f0d507223 */ /* 0x000fe20000010050 */
[----:B------:R-:W-:Y:S01]  /*6e80*/  FMUL.FTZ R10, R4, R13 ;  /* 0x0000000d040a7220 */ /* 0x000fe20000410000 */
[----:B------:R-:W-:Y:S01]  /*6e90*/  FADD.FTZ R79, R79, -UR28 ;  /* 0x8000001c4f4f7e21 */ /* 0x000fe20008010000 */
[----:B------:R-:W-:Y:S01]  /*6ea0*/  SHF.L.U32 R13, R110, 0x10, RZ ;  /* 0x000000106e0d7819 */ /* 0x000fe200000006ff */
[----:B------:R-:W-:Y:S01]  /*6eb0*/  FADD.FTZ R39, R8, R39 ;  /* 0x0000002708277221 */ /* 0x000fe20000010000 */
[----:B------:R-:W-:Y:S01]  /*6ec0*/  SHF.L.U32 R19, R19, 0x10, RZ ;  /* 0x0000001013137819 */ /* 0x000fe200000006ff */
[----:B------:R-:W-:Y:S01]  /*6ed0*/  FFMA.FTZ R12, R75, R8, R12 ;  /* 0x000000084b0c7223 */ /* 0x000fe2000001000c */
[----:B------:R-:W-:Y:S01]  /*6ee0*/  SHF.L.U32 R112, R112, 0x10, RZ ;  /* 0x0000001070707819 */ /* 0x000fe200000006ff */
[----:B------:R-:W-:Y:S01]  /*6ef0*/  FADD.FTZ R62, R62, R77 ;  /* 0x0000004d3e3e7221 */ /* 0x000fe20000010000 */
[----:B------:R-:W-:Y:S01]  /*6f00*/  FFMA.FTZ R58, R77, R75, R58 ;  /* 0x0000004b4d3a7223 */ /* 0x000fe2000001003a */
[----:B------:R-:W-:Y:S01]  /*6f10*/  FMUL.FTZ R79, R79, UR16 ;  /* 0x000000104f4f7c20 */ /* 0x000fe20008410000 */
[----:B------:R-:W-:Y:S01]  /*6f20*/  FADD.FTZ R39, R39, R10 ;  /* 0x0000000a27277221 */ /* 0x000fe20000010000 */
[----:B------:R-:W-:Y:S01]  /*6f30*/  FFMA.FTZ R12, R15, R10, R12 ;  /* 0x0000000a0f0c7223 */ /* 0x000fe2000001000c */
[----:B------:R-:W-:Y:S01]  /*6f40*/  FMUL.FTZ R8, R5, R13 ;  /* 0x0000000d05087220 */ /* 0x000fe20000410000 */
[----:B------:R-:W-:Y:S01]  /*6f50*/  FADD.FTZ R19, R19, -UR28 ;  /* 0x8000001c13137e21 */ /* 0x000fe20008010000 */
[----:B------:R-:W-:Y:S01]  /*6f60*/  SHF.L.U32 R113, R113, 0x10, RZ ;  /* 0x0000001071717819 */ /* 0x000fe200000006ff */
[----:B------:R-:W-:Y:S01]  /*6f70*/  FADD.FTZ R112, R112, -UR28 ;  /* 0x8000001c70707e21 */ /* 0x000fe20008010000 */
[----:B------:R-:W-:Y:S01]  /*6f80*/  FADD.FTZ R62, R62, R13 ;  /* 0x0000000d3e3e7221 */ /* 0x000fe20000010000 */
[----:B------:R-:W-:Y:S01]  /*6f90*/  FFMA.FTZ R58, R13, R79, R58 ;  /* 0x0000004f0d3a7223 */ /* 0x000fe2000001003a */
[----:B------:R-:W-:Y:S01]  /*6fa0*/  SHF.L.U32 R13, R114, 0x10, RZ ;  /* 0x00000010720d7819 */ /* 0x000fe200000006ff */
[----:B------:R-:W-:Y:S01]  /*6fb0*/  FADD.FTZ R39, R8, R39 ;  /* 0x0000002708277221 */ /* 0x000fe20000010000 */
[----:B------:R-:W-:Y:S01]  /*6fc0*/  FFMA.FTZ R12, R79, R8, R12 ;  /* 0x000000084f0c7223 */ /* 0x000fe2000001000c */
[----:B------:R-:W-:Y:S01]  /*6fd0*/  FMUL.FTZ R19, R19, UR16 ;  /* 0x0000001013137c20 */ /* 0x000fe20008410000 */
[----:B------:R-:W-:Y:S01]  /*6fe0*/  FMUL.FTZ R112, R112, UR16 ;  /* 0x0000001070707c20 */ /* 0x000fe20008410000 */
[----:B------:R-:W-:Y:S01]  /*6ff0*/  SHF.L.U32 R22, R22, 0x10, RZ ;  /* 0x0000001016167819 */ /* 0x000fe200000006ff */
[----:B------:R-:W-:Y:S01]  /*7000*/  FMUL.FTZ R8, R4, R113 ;  /* 0x0000007104087220 */ /* 0x000fe20000410000 */
[----:B------:R-:W-:Y:S01]  /*7010*/  FFMA.FTZ R80, R113, R19, R80 ;  /* 0x0000001371507223 */ /* 0x000fe20000010050 */
[----:B------:R-:W-:Y:S01]  /*7020*/  FADD.FTZ R62, R62, R13 ;  /* 0x0000000d3e3e7221 */ /* 0x000fe20000010000 */
[----:B------:R-:W-:Y:S01]  /*7030*/  FFMA.FTZ R58, R13, R112, R58 ;  /* 0x000000700d3a7223 */ /* 0x000fe2000001003a */
[----:B------:R-:W-:Y:S01]  /*7040*/  FMUL.FTZ R13, R5, R13 ;  /* 0x0000000d050d7220 */ /* 0x000fe20000410000 */
[----:B------:R-:W-:Y:S01]  /*7050*/  FADD.FTZ R10, R39, R8 ;  /* 0x00000008270a7221 */ /* 0x000fe20000010000 */
[----:B------:R-:W-:Y:S01]  /*7060*/  FFMA.FTZ R19, R19, R8, R12 ;  /* 0x0000000813137223 */ /* 0x000fe2000001000c */
[----:B------:R-:W-:Y:S01]  /*7070*/  SHF.L.U32 R117, R117, 0x10, RZ ;  /* 0x0000001075757819 */ /* 0x000fe200000006ff */
[----:B------:R-:W-:Y:S01]  /*7080*/  FADD.FTZ R22, R22, -UR28 ;  /* 0x8000001c16167e21 */ /* 0x000fe20008010000 */
[----:B------:R-:W-:Y:S01]  /*7090*/  SHF.L.U32 R116, R116, 0x10, RZ ;  /* 0x0000001074747819 */ /* 0x000fe200000006ff */
[----:B------:R-:W-:Y:S01]  /*70a0*/  FADD.FTZ R10, R13, R10 ;  /* 0x0000000a0d0a7221 */ /* 0x000fe20000010000 */
[----:B------:R-:W-:Y:S01]  /*70b0*/  FFMA.FTZ R19, R112, R13, R19 ;  /* 0x0000000d70137223 */ /* 0x000fe20000010013 */
[----:B------:R-:W-:Y:S01]  /*70c0*/  FMUL.FTZ R22, R22, UR16 ;  /* 0x0000001016167c20 */ /* 0x000fe20008410000 */
[----:B------:R-:W-:Y:S01]  /*70d0*/  FMUL.FTZ R13, R4, R117 ;  /* 0x00000075040d7220 */ /* 0x000fe20000410000 */
[----:B------:R-:W-:Y:S01]  /*70e0*/  FADD.FTZ R116, R116, -UR28 ;  /* 0x8000001c74747e21 */ /* 0x000fe20008010000 */
[----:B------:R-:W-:-:S02]  /*70f0*/  SHF.L.U32 R24, R24, 0x10, RZ ;  /* 0x0000001018187819 */ /* 0x000fc400000006ff */
[----:B------:R-:W-:Y:S01]  /*7100*/  FADD.FTZ R10, R10, R13 ;  /* 0x0000000d0a0a7221 */ /* 0x000fe20000010000 */
[----:B------:R-:W-:Y:S01]  /*7110*/  FFMA.FTZ R19, R22, R13, R19 ;  /* 0x0000000d16137223 */ /* 0x000fe20000010013 */
[----:B------:R-:W-:Y:S01]  /*7120*/  SHF.L.U32 R13, R118, 0x10, RZ ;  /* 0x00000010760d7819 */ /* 0x000fe200000006ff */
[----:B------:R-:W-:Y:S01]  /*7130*/  FMUL.FTZ R116, R116, UR16 ;  /* 0x0000001074747c20 */ /* 0x000fe20008410000 */
[----:B------:R-:W-:Y:S01]  /*7140*/  FADD.FTZ R78, R78, R113 ;  /* 0x000000714e4e7221 */ /* 0x000fe20000010000 */
[----:B------:R-:W-:Y:S01]  /*7150*/  FADD.FTZ R24, R24, -UR28 ;  /* 0x8000001c18187e21 */ /* 0x000fe20008010000 */
[----:B------:R-:W-:Y:S01]  /*7160*/  SHF.L.U32 R120, R120, 0x10, RZ ;  /* 0x0000001078787819 */ /* 0x000fe200000006ff */
[----:B------:R-:W-:Y:S01]  /*7170*/  FADD.FTZ R62, R62, R13 ;  /* 0x0000000d3e3e7221 */ /* 0x000fe20000010000 */
[----:B------:R-:W-:Y:S01]  /*7180*/  FFMA.FTZ R58, R13, R116, R58 ;  /* 0x000000740d3a7223 */ /* 0x000fe2000001003a */
[----:B------:R-:W-:Y:S01]  /*7190*/  SHF.L.U32 R121, R121, 0x10, RZ ;  /* 0x0000001079797819 */ /* 0x000fe200000006ff */
[----:B------:R-:W-:Y:S01]  /*71a0*/  FMUL.FTZ R13, R5, R13 ;  /* 0x0000000d050d7220 */ /* 0x000fe20000410000 */
[----:B------:R-:W-:Y:S01]  /*71b0*/  SHF.L.U32 R27, R27, 0x10, RZ ;  /* 0x000000101b1b7819 */ /* 0x000fe200000006ff */
[----:B------:R-:W-:Y:S01]  /*71c0*/  FADD.FTZ R78, R78, R117 ;  /* 0x000000754e4e7221 */ /* 0x000fe20000010000 */
[----:B------:R-:W-:Y:S01]  /*71d0*/  FFMA.FTZ R80, R117, R22, R80 ;  /* 0x0000001675507223 */ /* 0x000fe20000010050 */
[----:B------:R-:W-:Y:S01]  /*71e0*/  FMUL.FTZ R24, R24, UR16 ;  /* 0x0000001018187c20 */ /* 0x000fe20008410000 */
[----:B------:R-:W-:Y:S01]  /*71f0*/  FADD.FTZ R120, R120, -UR28 ;  /* 0x8000001c78787e21 */ /* 0x000fe20008010000 */
[----:B------:R-:W-:Y:S01]  /*7200*/  FADD.FTZ R10, R13, R10 ;  /* 0x0000000a0d0a7221 */ /* 0x000fe20000010000 */
[----:B------:R-:W-:Y:S01]  /*7210*/  FFMA.FTZ R19, R116, R13, R19 ;  /* 0x0000000d74137223 */ /* 0x000fe20000010013 */
[----:B------:R-:W-:Y:S01]  /*7220*/  SHF.L.U32 R28, R28, 0x10, RZ ;  /* 0x000000101c1c7819 */ /* 0x000fe200000006ff */
[----:B------:R-:W-:Y:S01]  /*7230*/  FADD.FTZ R78, R78, R121 ;  /* 0x000000794e4e7221 */ /* 0x000fe20000010000 */
[----:B------:R-:W-:Y:S01]  /*7240*/  FFMA.FTZ R80, R121, R24, R80 ;  /* 0x0000001879507223 */ /* 0x000fe20000010050 */
[----:B------:R-:W-:Y:S01]  /*7250*/  SHF.L.U32 R13, R122, 0x10, RZ ;  /* 0x000000107a0d7819 */ /* 0x000fe200000006ff */
[----:B------:R-:W-:Y:S01]  /*7260*/  FADD.FTZ R27, R27, -UR28 ;  /* 0x8000001c1b1b7e21 */ /* 0x000fe20008010000 */
[----:B------:R-:W-:Y:S01]  /*7270*/  FMUL.FTZ R121, R4, R121 ;  /* 0x0000007904797220 */ /* 0x000fe20000410000 */
[----:B------:R-:W-:Y:S01]  /*7280*/  FMUL.FTZ R120, R120, UR16 ;  /* 0x0000001078787c20 */ /* 0x000fe20008410000 */
[----:B------:R-:W-:Y:S01]  /*7290*/  SHF.L.U32 R29, R29, 0x10, RZ ;  /* 0x000000101d1d7819 */ /* 0x000fe200000006ff */
[----:B------:R-:W-:Y:S01]  /*72a0*/  FADD.FTZ R28, R28, -UR28 ;  /* 0x8000001c1c1c7e21 */ /* 0x000fe20008010000 */
[----:B------:R-:W-:Y:S01]  /*72b0*/  FMUL.FTZ R8, R27, UR16 ;  /* 0x000000101b087c20 */ /* 0x000fe20008410000 */
[----:B------:R-:W-:Y:S01]  /*72c0*/  FADD.FTZ R10, R10, R121 ;  /* 0x000000790a0a7221 */ /* 0x000fe20000010000 */
[----:B------:R-:W-:Y:S01]  /*72d0*/  FFMA.FTZ R19, R24, R121, R19 ;  /* 0x0000007918137223 */ /* 0x000fe20000010013 */
[----:B------:R-:W-:Y:S01]  /*72e0*/  FMUL.FTZ R15, R5, R13 ;  /* 0x0000000d050f7220 */ /* 0x000fe20000410000 */
[----:B------:R-:W-:Y:S01]  /*72f0*/  FADD.FTZ R62, R62, R13 ;  /* 0x0000000d3e3e7221 */ /* 0x000fe20000010000 */
[----:B------:R-:W-:Y:S01]  /*7300*/  FFMA.FTZ R58, R13, R120, R58 ;  /* 0x000000780d3a7223 */ /* 0x000fe2000001003a */
[----:B------:R-:W-:Y:S01]  /*7310*/  SHF.L.U32 R13, R30, 0x10, RZ ;  /* 0x000000101e0d7819 */ /* 0x000fe200000006ff */
[----:B------:R-:W-:Y:S01]  /*7320*/  FMUL.FTZ R28, R28, UR16 ;  /* 0x000000101c1c7c20 */ /* 0x000fe20008410000 */
[----:B------:R-:W-:Y:S01]  /*7330*/  SHF.L.U32 R0, R0, 0x10, RZ ;  /* 0x0000001000007819 */ /* 0x000fe200000006ff */
[----:B------:R-:W-:Y:S01]  /*7340*/  FADD.FTZ R78, R78, R29 ;  /* 0x0000001d4e4e7221 */ /* 0x000fe20000010000 */
[----:B------:R-:W-:Y:S01]  /*7350*/  FFMA.FTZ R80, R29, R8, R80 ;  /* 0x000000081d507223 */ /* 0x000fe20000010050 */
[----:B------:R-:W-:Y:S01]  /*7360*/  SHF.L.U32 R6, R6, 0x10, RZ ;  /* 0x0000001006067819 */ /* 0x000fe200000006ff */
[----:B------:R-:W-:Y:S01]  /*7370*/  FADD.FTZ R10, R15, R10 ;  /* 0x0000000a0f0a7221 */ /* 0x000fe20000010000 */
[----:B------:R-:W-:Y:S01]  /*7380*/  FFMA.FTZ R19, R120, R15, R19 ;  /* 0x0000000f78137223 */ /* 0x000fe20000010013 */
[----:B------:R-:W-:Y:S01]  /*7390*/  FMUL.FTZ R29, R4, R29 ;  /* 0x0000001d041d7220 */ /* 0x000fe20000410000 */
[----:B------:R-:W-:Y:S01]  /*73a0*/  FADD.FTZ R62, R62, R13 ;  /* 0x0000000d3e3e7221 */ /* 0x000fe20000010000 */
[----:B------:R-:W-:Y:S01]  /*73b0*/  FFMA.FTZ R58, R13, R28, R58 ;  /* 0x0000001c0d3a7223 */ /* 0x000fe2000001003a */
[----:B------:R-:W-:Y:S01]  /*73c0*/  SHF.L.U32 R16, R16, 0x10, RZ ;  /* 0x0000001010107819 */ /* 0x000fe200000006ff */
[----:B------:R-:W-:Y:S01]  /*73d0*/  FMUL.FTZ R13, R5, R13 ;  /* 0x0000000d050d7220 */ /* 0x000fe20000410000 */
[----:B------:R-:W-:Y:S01]  /*73e0*/  FADD.FTZ R10, R10, R29 ;  /* 0x0000001d0a0a7221 */ /* 0x000fe20000010000 */
[----:B------:R-:W-:Y:S01]  /*73f0*/  FFMA.FTZ R19, R8, R29, R19 ;  /* 0x0000001d08137223 */ /* 0x000fe20000010013 */
[----:B------:R-:W-:Y:S01]  /*7400*/  FADD.FTZ R0, R0, -UR28 ;  /* 0x8000001c00007e21 */ /* 0x000fe20008010000 */
[----:B------:R-:W-:Y:S01]  /*7410*/  SHF.L.U32 R7, R7, 0x10, RZ ;  /* 0x0000001007077819 */ /* 0x000fe200000006ff */
[----:B------:R-:W-:Y:S01]  /*7420*/  FADD.FTZ R6, R6, -UR28 ;  /* 0x8000001c06067e21 */ /* 0x000fe20008010000 */
[----:B------:R-:W-:Y:S01]  /*7430*/  SHF.L.U32 R21, R21, 0x10, RZ ;  /* 0x0000001015157819 */ /* 0x000fe200000006ff */
[----:B------:R-:W-:Y:S01]  /*7440*/  FADD.FTZ R10, R13, R10 ;  /* 0x0000000a0d0a7221 */ /* 0x000fe20000010000 */
[----:B------:R-:W-:Y:S01]  /*7450*/  FFMA.FTZ R19, R28, R13, R19 ;  /* 0x0000000d1c137223 */ /* 0x000fe20000010013 */
[----:B------:R-:W-:Y:S01]  /*7460*/  FMUL.FTZ R0, R0, UR16 ;  /* 0x0000001000007c20 */ /* 0x000fe20008410000 */
[----:B------:R-:W-:Y:S01]  /*7470*/  FADD.FTZ R16, R16, -UR28 ;  /* 0x8000001c10107e21 */ /* 0x000fe20008010000 */
[----:B------:R-:W-:Y:S01]  /*7480*/  FMUL.FTZ R6, R6, UR16 ;  /* 0x0000001006067c20 */ /* 0x000fe20008410000 */
[----:B------:R-:W-:Y:S01]  /*7490*/  FMUL.FTZ R13, R4, R7 ;  /* 0x00000007040d7220 */ /* 0x000fe20000410000 */
[----:B------:R-:W-:Y:S01]  /*74a0*/  SHF.L.U32 R9, R9, 0x10, RZ ;  /* 0x0000001009097819 */ /* 0x000fe200000006ff */
[----:B------:R-:W-:Y:S01]  /*74b0*/  FADD.FTZ R78, R78, R7 ;  /* 0x000000074e4e7221 */ /* 0x000fe20000010000 */
[----:B------:R-:W-:Y:S01]  /*74c0*/  SHF.L.U32 R33, R33, 0x10, RZ ;  /* 0x0000001021217819 */ /* 0x000fe200000006ff */
[----:B------:R-:W-:Y:S01]  /*74d0*/  FFMA.FTZ R80, R7, R0, R80 ;  /* 0x0000000007507223 */ /* 0x000fe20000010050 */
[----:B------:R-:W-:Y:S01]  /*74e0*/  SHF.L.U32 R14, R14, 0x10, RZ ;  /* 0x000000100e0e7819 */ /* 0x000fe200000006ff */
[----:B------:R-:W-:Y:S01]  /*74f0*/  FMUL.FTZ R16, R16, UR16 ;  /* 0x0000001010107c20 */ /* 0x000fe20008410000 */
[----:B------:R-:W-:Y:S01]  /*7500*/  FADD.FTZ R62, R62, R21 ;  /* 0x000000153e3e7221 */ /* 0x000fe20000010000 */
[----:B------:R-:W-:Y:S01]  /*7510*/  FFMA.FTZ R58, R21, R6, R58 ;  /* 0x00000006153a7223 */ /* 0x000fe2000001003a */
[----:B------:R-:W-:Y:S01]  /*7520*/  FFMA.FTZ R19, R0, R13, R19 ;  /* 0x0000000d00137223 */ /* 0x000fe20000010013 */
[----:B------:R-:W-:Y:S01]  /*7530*/  FMUL.FTZ R21, R5, R21 ;  /* 0x0000001505157220 */ /* 0x000fe20000410000 */
[----:B------:R-:W-:Y:S01]  /*7540*/  FADD.FTZ R10, R10, R13 ;  /* 0x0000000d0a0a7221 */ /* 0x000fe20000010000 */
[----:B------:R-:W-:Y:S01]  /*7550*/  FADD.FTZ R78, R78, R9 ;  /* 0x000000094e4e7221 */ /* 0x000fe20000010000 */
[----:B------:R-:W-:Y:S01]  /*7560*/  FFMA.FTZ R80, R9, R16, R80 ;  /* 0x0000001009507223 */ /* 0x000fe20000010050 */
[----:B------:R-:W-:Y:S01]  /*7570*/  SHF.L.U32 R11, R11, 0x10, RZ ;  /* 0x000000100b0b7819 */ /* 0x000fe200000006ff */
[----:B------:R-:W-:Y:S01]  /*7580*/  FADD.FTZ R33, R33, -UR28 ;  /* 0x8000001c21217e21 */ /* 0x000fe20008010000 */
[----:B------:R-:W-:Y:S01]  /*7590*/  FMUL.FTZ R9, R4, R9 ;  /* 0x0000000904097220 */ /* 0x000fe20000410000 */
[----:B------:R-:W-:Y:S01]  /*75a0*/  FFMA.FTZ R19, R6, R21, R19 ;  /* 0x0000001506137223 */ /* 0x000fe20000010013 */
[----:B------:R-:W-:Y:S01]  /*75b0*/  FADD.FTZ R14, R14, -UR28 ;  /* 0x8000001c0e0e7e21 */ /* 0x000fe20008010000 */
[----:B------:R-:W-:Y:S01]  /*75c0*/  SHF.L.U32 R32, R32, 0x10, RZ ;  /* 0x0000001020207819 */ /* 0x000fe200000006ff */
[----:B------:R-:W-:Y:S01]  /*75d0*/  FADD.FTZ R10, R21, R10 ;  /* 0x0000000a150a7221 */ /* 0x000fe20000010000 */
[----:B------:R-:W-:Y:S01]  /*75e0*/  SHF.L.U32 R17, R17, 0x10, RZ ;  /* 0x0000001011117819 */ /* 0x000fe200000006ff */
[----:B------:R-:W-:Y:S01]  /*75f0*/  FMUL.FTZ R0, R33, UR16 ;  /* 0x0000001021007c20 */ /* 0x000fe20008410000 */
[----:B------:R-:W-:Y:S01]  /*7600*/  FFMA.FTZ R19, R16, R9, R19 ;  /* 0x0000000910137223 */ /* 0x000fe20000010013 */
[----:B------:R-:W-:Y:S01]  /*7610*/  FMUL.FTZ R14, R14, UR16 ;  /* 0x000000100e0e7c20 */ /* 0x000fe20008410000 */
[----:B------:R-:W-:Y:S01]  /*7620*/  FMUL.FTZ R7, R5, R11 ;  /* 0x0000000b05077220 */ /* 0x000fe20000410000 */
[----:B------:R-:W-:Y:S01]  /*7630*/  SHF.L.U32 R35, R35, 0x10, RZ ;  /* 0x0000001023237819 */ /* 0x000fe200000006ff */
[----:B------:R-:W-:Y:S01]  /*7640*/  FADD.FTZ R32, R32, -UR28 ;  /* 0x8000001c20207e21 */ /* 0x000fe20008010000 */
[----:B------:R-:W-:Y:S01]  /*7650*/  FADD.FTZ R10, R10, R9 ;  /* 0x000000090a0a7221 */ /* 0x000fe20000010000 */
[----:B------:R-:W-:Y:S01]  /*7660*/  FADD.FTZ R78, R78, R17 ;  /* 0x000000114e4e7221 */ /* 0x000fe20000010000 */
[----:B------:R-:W-:Y:S01]  /*7670*/  FFMA.FTZ R80, R17, R0, R80 ;  /* 0x0000000011507223 */ /* 0x000fe20000010050 */
[----:B------:R-:W-:Y:S01]  /*7680*/  FFMA.FTZ R19, R14, R7, R19 ;  /* 0x000000070e137223 */ /* 0x000fe20000010013 */
[----:B------:R-:W-:Y:S01]  /*7690*/  SHF.L.U32 R31, R31, 0x10, RZ ;  /* 0x000000101f1f7819 */ /* 0x000fe200000006ff */
[----:B------:R-:W-:Y:S01]  /*76a0*/  FMUL.FTZ R17, R4, R17 ;  /* 0x0000001104117220 */ /* 0x000fe20000410000 */
        /* <DEDUP_REMOVED lines=9> */
[----:B------:R-:W-:Y:S01]  /*7740*/  FMUL.FTZ R0, R35, UR16 ;  /* 0x0000001023007c20 */ /* 0x000fe20008410000 */
[----:B------:R-:W-:Y:S01]  /*7750*/  FMUL.FTZ R31, R5, R31 ;  /* 0x0000001f051f7220 */ /* 0x000fe20000410000 */
[----:B------:R-:W-:Y:S01]  /*7760*/  FADD.FTZ R10, R10, R17 ;  /* 0x000000110a0a7221 */ /* 0x000fe20000010000 */
[----:B------:R-:W-:Y:S01]  /*7770*/  SHF.L.U32 R34, R34, 0x10, RZ ;  /* 0x0000001022227819 */ /* 0x000fe200000006ff */
[----:B------:R-:W-:Y:S01]  /*7780*/  FMUL.FTZ R9, R4, R7 ;  /* 0x0000000704097220 */ /* 0x000fe20000410000 */
[----:B------:R-:W-:Y:S01]  /*7790*/  FADD.FTZ R78, R78, R7 ;  /* 0x000000074e4e7221 */ /* 0x000fe20000010000 */
[----:B------:R-:W-:Y:S01]  /*77a0*/  FFMA.FTZ R80, R7, R0, R80 ;  /* 0x0000000007507223 */ /* 0x000fe20000010050 */
[----:B------:R-:W-:Y:S01]  /*77b0*/  FADD.FTZ R10, R31, R10 ;  /* 0x0000000a1f0a7221 */ /* 0x000fe20000010000 */
[----:B------:R-:W-:Y:S01]  /*77c0*/  FFMA.FTZ R19, R32, R31, R19 ;  /* 0x0000001f20137223 */ /* 0x000fe20000010013 */
[----:B------:R-:W-:Y:S01]  /*77d0*/  SHF.L.U32 R7, R36, 0x10, RZ ;  /* 0x0000001024077819 */ /* 0x000fe200000006ff */
[----:B------:R-:W-:Y:S01]  /*77e0*/  FADD.FTZ R34, R34, -UR28 ;  /* 0x8000001c22227e21 */ /* 0x000fe20008010000 */
[----:B------:R-:W-:Y:S01]  /*77f0*/  SHF.L.U32 R41, R41, 0x10, RZ ;  /* 0x0000001029297819 */ /* 0x000fe200000006ff */
[----:B------:R-:W-:Y:S01]  /*7800*/  FADD.FTZ R10, R10, R9 ;  /* 0x000000090a0a7221 */ /* 0x000fe20000010000 */
[----:B------:R-:W-:Y:S01]  /*7810*/  FFMA.FTZ R19, R0, R9, R19 ;  /* 0x0000000900137223 */ /* 0x000fe20000010013 */
[----:B------:R-:W-:Y:S01]  /*7820*/  SHF.L.U32 R49, R49, 0x10, RZ ;  /* 0x0000001031317819 */ /* 0x000fe200000006ff */
[----:B------:R-:W-:Y:S01]  /*7830*/  FMUL.FTZ R9, R5, R7 ;  /* 0x0000000705097220 */ /* 0x000fe20000410000 */
[----:B------:R-:W-:Y:S01]  /*7840*/  FMUL.FTZ R34, R34, UR16 ;  /* 0x0000001022227c20 */ /* 0x000fe20008410000 */
[----:B------:R-:W-:Y:S01]  /*7850*/  SHF.L.U32 R37, R37, 0x10, RZ ;  /* 0x0000001025257819 */ /* 0x000fe200000006ff */
[----:B------:R-:W-:Y:S01]  /*7860*/  FADD.FTZ R41, R41, -UR28 ;  /* 0x8000001c29297e21 */ /* 0x000fe20008010000 */
[----:B------:R-:W-:Y:S01]  /*7870*/  FADD.FTZ R10, R9, R10 ;  /* 0x0000000a090a7221 */ /* 0x000fe20000010000 */
[----:B------:R-:W-:Y:S01]  /*7880*/  FFMA.FTZ R19, R34, R9, R19 ;  /* 0x0000000922137223 */ /* 0x000fe20000010013 */
[----:B------:R-:W-:Y:S01]  /*7890*/  SHF.L.U32 R23, R23, 0x10, RZ ;  /* 0x0000001017177819 */ /* 0x000fe200000006ff */
[----:B------:R-:W-:Y:S01]  /*78a0*/  FMUL.FTZ R9, R4, R49 ;  /* 0x0000003104097220 */ /* 0x000fe20000410000 */
[----:B------:R-:W-:Y:S01]  /*78b0*/  FMUL.FTZ R0, R41, UR16 ;  /* 0x0000001029007c20 */ /* 0x000fe20008410000 */
[----:B------:R-:W-:Y:S01]  /*78c0*/  FADD.FTZ R37, R37, -UR28 ;  /* 0x8000001c25257e21 */ /* 0x000fe20008010000 */
[----:B------:R-:W-:Y:S01]  /*78d0*/  SHF.L.U32 R53, R53, 0x10, RZ ;  /* 0x0000001035357819 */ /* 0x000fe200000006ff */
[----:B------:R-:W-:Y:S01]  /*78e0*/  FADD.FTZ R62, R62, R7 ;  /* 0x000000073e3e7221 */ /* 0x000fe20000010000 */
[----:B------:R-:W-:Y:S01]  /*78f0*/  FFMA.FTZ R58, R7, R34, R58 ;  /* 0x00000022073a7223 */ /* 0x000fe2000001003a */
[----:B------:R-:W-:Y:S01]  /*7900*/  FADD.FTZ R11, R10, R9 ;  /* 0x000000090a0b7221 */ /* 0x000fe20000010000 */
[----:B------:R-:W-:Y:S01]  /*7910*/  FFMA.FTZ R8, R0, R9, R19 ;  /* 0x0000000900087223 */ /* 0x000fe20000010013 */
[----:B------:R-:W-:Y:S01]  /*7920*/  FMUL.FTZ R6, R5, R23 ;  /* 0x0000001705067220 */ /* 0x000fe20000410000 */
[----:B------:R-:W-:Y:S01]  /*7930*/  FMUL.FTZ R37, R37, UR16 ;  /* 0x0000001025257c20 */ /* 0x000fe20008410000 */
        /* <DEDUP_REMOVED lines=8> */
[----:B------:R-:W-:Y:S01]  /*79c0*/  FADD.FTZ R26, R26, -UR28 ;  /* 0x8000001c1a1a7e21 */ /* 0x000fe20008010000 */
[----:B------:R-:W-:Y:S01]  /*79d0*/  FFMA.FTZ R80, R49, R0, R80 ;  /* 0x0000000031507223 */ /* 0x000fe20000010050 */
[----:B------:R-:W-:Y:S01]  /*79e0*/  FADD.FTZ R10, R11, R6 ;  /* 0x000000060b0a7221 */ /* 0x000fe20000010000 */
[----:B------:R-:W-:Y:S01]  /*79f0*/  FMUL.FTZ R9, R5, R25 ;  /* 0x0000001905097220 */ /* 0x000fe20000410000 */
[----:B------:R-:W-:Y:S01]  /*7a00*/  FADD.FTZ R62, R62, R23 ;  /* 0x000000173e3e7221 */ /* 0x000fe20000010000 */
[----:B------:R-:W-:Y:S01]  /*7a10*/  FADD.FTZ R78, R78, R49 ;  /* 0x000000314e4e7221 */ /* 0x000fe20000010000 */
[----:B------:R-:W-:Y:S01]  /*7a20*/  FFMA.FTZ R11, R53, R6, R8 ;  /* 0x00000006350b7223 */ /* 0x000fe20000010008 */
[----:B------:R-:W-:Y:S01]  /*7a30*/  FMUL.FTZ R0, R26, UR16 ;  /* 0x000000101a007c20 */ /* 0x000fe20008410000 */
[----:B------:R-:W-:Y:S01]  /*7a40*/  FFMA.FTZ R58, R23, R37, R58 ;  /* 0x00000025173a7223 */ /* 0x000fe2000001003a */
[----:B------:R-:W-:Y:S01]  /*7a50*/  FADD.FTZ R10, R9, R10 ;  /* 0x0000000a090a7221 */ /* 0x000fe20000010000 */
[----:B------:R-:W-:Y:S01]  /*7a60*/  FADD.FTZ R27, R62, R25 ;  /* 0x000000193e1b7221 */ /* 0x000fe20000010000 */
[----:B------:R-:W-:Y:S01]  /*7a70*/  FFMA.FTZ R9, R0, R9, R11 ;  /* 0x0000000900097223 */ /* 0x000fe2000001000b */
[----:B------:R-:W-:Y:S01]  /*7a80*/  FADD.FTZ R26, R78, R7 ;  /* 0x000000074e1a7221 */ /* 0x000fe20000010000 */
[----:B------:R-:W-:Y:S01]  /*7a90*/  FFMA.FTZ R24, R7, R53, R80 ;  /* 0x0000003507187223 */ /* 0x000fe20000010050 */
[----:B------:R-:W-:Y:S01]  /*7aa0*/  FFMA.FTZ R25, R25, R0, R58 ;  /* 0x0000000019197223 */ /* 0x000fe2000001003a */
[----:B------:R-:W-:Y:S06]  /*7ab0*/  BRA `(.L_x_133) ;  /* 0x0000004800f87947 */ /* 0x000fec0003800000 */
.L_x_132:
        /* <DEDUP_REMOVED lines=8> */
[----:B-----5:R-:W-:Y:S04]  /*7b40*/  STL [R1+0x1a8], R42 ;  /* 0x0001a82a01007387 */ /* 0x020fe80000100800 */
[----:B------:R0:W-:Y:S04]  /*7b50*/  STL [R1+0x1ac], R43 ;  /* 0x0001ac2b01007387 */ /* 0x0001e80000100800 */
[----:B------:R1:W-:Y:S04]  /*7b60*/  STL [R1+0x1b0], R44 ;  /* 0x0001b02c01007387 */ /* 0x0003e80000100800 */
[----:B------:R1:W-:Y:S04]  /*7b70*/  STL [R1+0x1b8], R99 ;  /* 0x0001b86301007387 */ /* 0x0003e80000100800 */
[----:B0-----:R-:W4:Y:S04]  /*7b80*/  LDL.LU R43, [R1+0x17c] ;  /* 0x00017c00012b7983 */ /* 0x001f280000300800 */
[----:B-1----:R-:W4:Y:S04]  /*7b90*/  LDL.LU R44, [R1+0x180] ;  /* 0x00018000012c7983 */ /* 0x002f280000300800 */
[----:B------:R-:W4:Y:S04]  /*7ba0*/  LDL.LU R99, [R1+0x188] ;  /* 0x0001880001637983 */ /* 0x000f280000300800 */
[----:B------:R-:W-:Y:S01]  /*7bb0*/  STL [R1+0x1b4], R45 ;  /* 0x0001b42d01007387 */ /* 0x000fe20000100800 */
[----:B--2---:R-:W-:-:S02]  /*7bc0*/  SHF.L.U32 R58, R58, 0x10, RZ ;  /* 0x000000103a3a7819 */ /* 0x004fc400000006ff */
[----:B---3--:R-:W-:-:S03]  /*7bd0*/  SHF.L.U32 R70, R70, 0x10, RZ ;  /* 0x0000001046467819 */ /* 0x008fc600000006ff */
[----:B------:R-:W-:Y:S01]  /*7be0*/  FADD.FTZ R58, R58, -UR28 ;  /* 0x8000001c3a3a7e21 */ /* 0x000fe20008010000 */
[----:B----4-:R-:W-:-:S03]  /*7bf0*/  SHF.L.U32 R74, R74, 0x10, RZ ;  /* 0x000000104a4a7819 */ /* 0x010fc600000006ff */
[----:B------:R-:W-:-:S04]  /*7c00*/  FMUL.FTZ R58, R58, UR16 ;  /* 0x000000103a3a7c20 */ /* 0x000fc80008410000 */
[----:B------:R-:W-:-:S04]  /*7c10*/  FFMA.FTZ R66, R4, R58, R2 ;  /* 0x0000003a04427223 */ /* 0x000fc80000010002 */
[----:B------:R-:W-:-:S06]  /*7c20*/  FMUL.FTZ R62, R66, -1.4426950216293334961 ;  /* 0xbfb8aa3b423e7820 */ /* 0x000fcc0000410000 */
[----:B------:R-:W0:Y:S02]  /*7c30*/  MUFU.EX2 R62, R62 ;  /* 0x0000003e003e7308 */ /* 0x000e240000000800 */
[----:B0-----:R-:W-:-:S06]  /*7c40*/  FADD.FTZ R62, R62, 1 ;  /* 0x3f8000003e3e7421 */ /* 0x001fcc0000010000 */
[----:B------:R-:W0:Y:S01]  /*7c50*/  MUFU.RCP R62, R62 ;  /* 0x0000003e003e7308 */ /* 0x000e220000001000 */
[----:B------:R-:W-:Y:S01]  /*7c60*/  FADD.FTZ R74, R74, -UR28 ;  /* 0x8000001c4a4a7e21 */ /* 0x000fe20008010000 */
[----:B0-----:R-:W-:Y:S01]  /*7c70*/  FMUL.FTZ R70, R70, R62 ;  /* 0x0000003e46467220 */ /* 0x001fe20000410000 */
[----:B------:R-:W-:-:S04]  /*7c80*/  FADD.FTZ R62, -R62, 1 ;  /* 0x3f8000003e3e7421 */ /* 0x000fc80000010100 */
[----:B------:R-:W-:Y:S01]  /*7c90*/  FFMA.FTZ R66, R66, R62, 1 ;  /* 0x3f80000042427423 */ /* 0x000fe2000001003e */
[----:B------:R-:W-:-:S03]  /*7ca0*/  FMUL.FTZ R62, R74, UR16 ;  /* 0x000000104a3e7c20 */ /* 0x000fc60008410000 */
[----:B------:R-:W-:Y:S01]  /*7cb0*/  FMUL.FTZ R66, R70, R66 ;  /* 0x0000004246427220 */ /* 0x000fe20000410000 */
[----:B------:R-:W-:-:S04]  /*7cc0*/  FFMA.FTZ R70, R5, R62, R3 ;  /* 0x0000003e05467223 */ /* 0x000fc80000010003 */
[----:B------:R-:W-:-:S06]  /*7cd0*/  FMUL.FTZ R74, R70, -1.4426950216293334961 ;  /* 0xbfb8aa3b464a7820 */ /* 0x000fcc0000410000 */
[----:B------:R-:W0:Y:S02]  /*7ce0*/  MUFU.EX2 R74, R74 ;  /* 0x0000004a004a7308 */ /* 0x000e240000000800 */
[----:B0-----:R-:W-:-:S06]  /*7cf0*/  FADD.FTZ R74, R74, 1 ;  /* 0x3f8000004a4a7421 */ /* 0x001fcc0000010000 */
[----:B------:R-:W0:Y:S01]  /*7d00*/  MUFU.RCP R74, R74 ;  /* 0x0000004a004a7308 */ /* 0x000e220000001000 */
[----:B------:R-:W-:Y:S02]  /*7d10*/  SHF.L.U32 R78, R78, 0x10, RZ ;  /* 0x000000104e4e7819 */ /* 0x000fe400000006ff */
[----:B------:R-:W-:-:S05]  /*7d20*/  SHF.L.U32 R97, R97, 0x10, RZ ;  /* 0x0000001061617819 */ /* 0x000fca00000006ff */
[----:B------:R-:W-:Y:S01]  /*7d30*/  FADD.FTZ R97, R97, -UR28 ;  /* 0x8000001c61617e21 */ /* 0x000fe20008010000 */
[----:B0-----:R-:W-:Y:S01]  /*7d40*/  FMUL.FTZ R78, R78, R74 ;  /* 0x0000004a4e4e7220 */ /* 0x001fe20000410000 */
[----:B------:R-:W-:-:S04]  /*7d50*/  FADD.FTZ R74, -R74, 1 ;  /* 0x3f8000004a4a7421 */ /* 0x000fc80000010100 */
[----:B------:R-:W-:Y:S01]  /*7d60*/  FFMA.FTZ R70, R70, R74, 1 ;  /* 0x3f80000046467423 */ /* 0x000fe2000001004a */
[----:B------:R-:W-:-:S03]  /*7d70*/  FMUL.FTZ R97, R97, UR16 ;  /* 0x0000001061617c20 */ /* 0x000fc60008410000 */
[----:B------:R-:W-:Y:S01]  /*7d80*/  FMUL.FTZ R70, R78, R70 ;  /* 0x000000464e467220 */ /* 0x000fe20000410000 */
[C---:B------:R-:W-:Y:S01]  /*7d90*/  FMUL.FTZ R78, R4.reuse, R66 ;  /* 0x00000042044e7220 */ /* 0x040fe20000410000 */
[----:B------:R-:W-:Y:S02]  /*7da0*/  FFMA.FTZ R108, R4, R97, R2 ;  /* 0x00000061046c7223 */ /* 0x000fe40000010002 */
[----:B------:R-:W-:Y:S01]  /*7db0*/  FMUL.FTZ R106, R5, R70 ;  /* 0x00000046056a7220 */ /* 0x000fe20000410000 */
[----:B------:R-:W-:Y:S01]  /*7dc0*/  FFMA.FTZ R74, R58, R78, RZ ;  /* 0x0000004e3a4a7223 */ /* 0x000fe200000100ff */
[----:B------:R-:W-:-:S03]  /*7dd0*/  FADD.FTZ R78, RZ, R78 ;  /* 0x0000004eff4e7221 */ /* 0x000fc60000010000 */
[----:B------:R-:W-:Y:S01]  /*7de0*/  FFMA.FTZ R74, R62, R106, R74 ;  /* 0x0000006a3e4a7223 */ /* 0x000fe2000001004a */
[----:B------:R-:W-:Y:S01]  /*7df0*/  FADD.FTZ R78, R106, R78 ;  /* 0x0000004e6a4e7221 */ /* 0x000fe20000010000 */
[----:B------:R-:W-:-:S06]  /*7e00*/  FMUL.FTZ R106, R108, -1.4426950216293334961 ;  /* 0xbfb8aa3b6c6a7820 */ /* 0x000fcc0000410000 */
[----:B------:R-:W0:Y:S02]  /*7e10*/  MUFU.EX2 R106, R106 ;  /* 0x0000006a006a7308 */ /* 0x000e240000000800 */
[----:B0-----:R-:W-:-:S06]  /*7e20*/  FADD.FTZ R106, R106, 1 ;  /* 0x3f8000006a6a7421 */ /* 0x001fcc0000010000 */
[----:B------:R-:W0:Y:S01]  /*7e30*/  MUFU.RCP R106, R106 ;  /* 0x0000006a006a7308 */ /* 0x000e220000001000 */
[----:B------:R-:W-:Y:S01]  /*7e40*/  SHF.L.U32 R111, R111, 0x10, RZ ;  /* 0x000000106f6f7819 */ /* 0x000fe200000006ff */
[----:B------:R-:W-:Y:S01]  /*7e50*/  FFMA.FTZ R58, R58, R66, RZ ;  /* 0x000000423a3a7223 */ /* 0x000fe200000100ff */
[----:B------:R-:W-:-:S03]  /*7e60*/  FADD.FTZ R66, RZ, R66 ;  /* 0x00000042ff427221 */ /* 0x000fc60000010000 */
[----:B0-----:R-:W-:Y:S01]  /*7e70*/  FMUL.FTZ R111, R111, R106 ;  /* 0x0000006a6f6f7220 */ /* 0x001fe20000410000 */
[----:B------:R-:W-:-:S04]  /*7e80*/  FADD.FTZ R106, -R106, 1 ;  /* 0x3f8000006a6a7421 */ /* 0x000fc80000010100 */
[----:B------:R-:W-:Y:S01]  /*7e90*/  FFMA.FTZ R106, R108, R106, 1 ;  /* 0x3f8000006c6a7423 */ /* 0x000fe2000001006a */
[----:B------:R-:W-:-:S03]  /*7ea0*/  SHF.L.U32 R108, R125, 0x10, RZ ;  /* 0x000000107d6c7819 */ /* 0x000fc600000006ff */
[----:B------:R-:W-:-:S04]  /*7eb0*/  FMUL.FTZ R106, R111, R106 ;  /* 0x0000006a6f6a7220 */ /* 0x000fc80000410000 */
[----:B------:R-:W-:Y:S01]  /*7ec0*/  FADD.FTZ R42, R66, R106 ;  /* 0x0000006a422a7221 */ /* 0x000fe20000010000 */
[-C--:B------:R-:W-:Y:S01]  /*7ed0*/  FFMA.FTZ R125, R97, R106.reuse, R58 ;  /* 0x0000006a617d7223 */ /* 0x080fe2000001003a */
[----:B------:R-:W-:-:S04]  /*7ee0*/  FMUL.FTZ R106, R4, R106 ;  /* 0x0000006a046a7220 */ /* 0x000fc80000410000 */
[----:B------:R-:W-:Y:S01]  /*7ef0*/  FFMA.FTZ R74, R97, R106, R74 ;  /* 0x0000006a614a7223 */ /* 0x000fe2000001004a */
[----:B------:R-:W-:Y:S02]  /*7f00*/  SHF.L.U32 R97, R115, 0x10, RZ ;  /* 0x0000001073617819 */ /* 0x000fe400000006ff */
[----:B------:R-:W2:Y:S01]  /*7f10*/  LDL.LU R115, [R1+0x184] ;  /* 0x0001840001737983 */ /* 0x000ea20000300800 */
[----:B------:R-:W-:-:S04]  /*7f20*/  FADD.FTZ R108, R108, -UR28 ;  /* 0x8000001c6c6c7e21 */ /* 0x000fc80008010000 */
[----:B------:R-:W-:-:S04]  /*7f30*/  FMUL.FTZ R108, R108, UR16 ;  /* 0x000000106c6c7c20 */ /* 0x000fc80008410000 */
[----:B------:R-:W-:-:S04]  /*7f40*/  FFMA.FTZ R58, R5, R108, R3 ;  /* 0x0000006c053a7223 */ /* 0x000fc80000010003 */
[----:B------:R-:W-:-:S06]  /*7f50*/  FMUL.FTZ R66, R58, -1.4426950216293334961 ;  /* 0xbfb8aa3b3a427820 */ /* 0x000fcc0000410000 */
[----:B------:R-:W0:Y:S02]  /*7f60*/  MUFU.EX2 R66, R66 ;  /* 0x0000004200427308 */ /* 0x000e240000000800 */
[----:B0-----:R-:W-:-:S06]  /*7f70*/  FADD.FTZ R66, R66, 1 ;  /* 0x3f80000042427421 */ /* 0x001fcc0000010000 */
[----:B------:R-:W0:Y:S01]  /*7f80*/  MUFU.RCP R66, R66 ;  /* 0x0000004200427308 */ /* 0x000e220000001000 */
[----:B------:R-:W-:Y:S01]  /*7f90*/  FFMA.FTZ R62, R62, R70, RZ ;  /* 0x000000463e3e7223 */ /* 0x000fe200000100ff */
[----:B------:R-:W-:Y:S01]  /*7fa0*/  FADD.FTZ R70, RZ, R70 ;  /* 0x00000046ff467221 */ /* 0x000fe20000010000 */
[----:B0-----:R-:W-:Y:S01]  /*7fb0*/  FMUL.FTZ R97, R97, R66 ;  /* 0x0000004261617220 */ /* 0x001fe20000410000 */
[----:B------:R-:W-:-:S04]  /*7fc0*/  FADD.FTZ R66, -R66, 1 ;  /* 0x3f80000042427421 */ /* 0x000fc80000010100 */
[----:B------:R-:W-:-:S04]  /*7fd0*/  FFMA.FTZ R66, R58, R66, 1 ;  /* 0x3f8000003a427423 */ /* 0x000fc80000010042 */
[----:B------:R-:W-:-:S04]  /*7fe0*/  FMUL.FTZ R66, R97, R66 ;  /* 0x0000004261427220 */ /* 0x000fc80000410000 */
[----:B------:R-:W-:-:S05]  /*7ff0*/  FADD.FTZ R70, R70, R66 ;  /* 0x0000004246467221 */ /* 0x000fca0000010000 */
[----:B------:R0:W-:Y:S02]  /*8000*/  STL [R1+0x14c], R70 ;  /* 0x00014c4601007387 */ /* 0x0001e40000100800 */
[----:B0-----:R-:W-:Y:S02]  /*8010*/  SHF.L.U32 R70, R119, 0x10, RZ ;  /* 0x0000001077467819 */ /* 0x001fe400000006ff */
[----:B------:R-:W3:Y:S04]  /*8020*/  LDL.LU R119, [R1+0x194] ;  /* 0x0001940001777983 */ /* 0x000ee80000300800 */
[----:B------:R0:W-:Y:S02]  /*8030*/  STL [R1+0x154], R42 ;  /* 0x0001542a01007387 */ /* 0x0001e40000100800 */
[----:B0-----:R-:W-:-:S05]  /*8040*/  FADD.FTZ R42, R78, R106 ;  /* 0x0000006a4e2a7221 */ /* 0x001fca0000010000 */
[----:B------:R0:W-:Y:S01]  /*8050*/  STL [R1+0x150], R42 ;  /* 0x0001502a01007387 */ /* 0x0001e20000100800 */
[----:B------:R-:W-:Y:S01]  /*8060*/  FADD.FTZ R70, R70, -UR28 ;  /* 0x8000001c46467e21 */ /* 0x000fe20008010000 */
[----:B0-----:R-:W-:-:S05]  /*8070*/  FMUL.FTZ R42, R5, R66 ;  /* 0x00000042052a7220 */ /* 0x001fca0000410000 */
[----:B------:R0:W-:Y:S02]  /*8080*/  STL [R1+0x13c], R42 ;  /* 0x00013c2a01007387 */ /* 0x0001e40000100800 */
[----:B0-----:R-:W-:-:S05]  /*8090*/  FFMA.FTZ R42, R108, R42, R74 ;  /* 0x0000002a6c2a7223 */ /* 0x001fca000001004a */
[----:B------:R0:W-:Y:S02]  /*80a0*/  STL [R1+0x144], R42 ;  /* 0x0001442a01007387 */ /* 0x0001e40000100800 */
[----:B0-----:R-:W-:Y:S01]  /*80b0*/  FMUL.FTZ R42, R70, UR16 ;  /* 0x00000010462a7c20 */ /* 0x001fe20008410000 */
[----:B------:R-:W-:-:S05]  /*80c0*/  FFMA.FTZ R45, R108, R66, R62 ;  /* 0x000000426c2d7223 */ /* 0x000fca000001003e */
[----:B------:R0:W-:Y:S04]  /*80d0*/  STL [R1+0x148], R45 ;  /* 0x0001482d01007387 */ /* 0x0001e80000100800 */
[----:B0-----:R-:W4:Y:S01]  /*80e0*/  LDL.LU R45, [R1+0x18c] ;  /* 0x00018c00012d7983 */ /* 0x001f220000300800 */
[----:B------:R-:W-:-:S05]  /*80f0*/  SHF.L.U32 R58, R123, 0x10, RZ ;  /* 0x000000107b3a7819 */ /* 0x000fca00000006ff */
[----:B------:R-:W-:-:S04]  /*8100*/  FADD.FTZ R58, R58, -UR28 ;  /* 0x8000001c3a3a7e21 */ /* 0x000fc80008010000 */
[----:B------:R-:W-:Y:S01]  /*8110*/  FMUL.FTZ R123, R58, UR16 ;  /* 0x000000103a7b7c20 */ /* 0x000fe20008410000 */
[----:B--2---:R-:W-:Y:S02]  /*8120*/  SHF.L.U32 R70, R115, 0x10, RZ ;  /* 0x0000001073467819 */ /* 0x004fe400000006ff */
[----:B------:R-:W2:Y:S01]  /*8130*/  LDL.LU R115, [R1+0x190] ;  /* 0x0001900001737983 */ /* 0x000ea20000300800 */
[----:B------:R-:W-:-:S04]  /*8140*/  FFMA.FTZ R62, R4, R123, R2 ;  /* 0x0000007b043e7223 */ /* 0x000fc80000010002 */
[----:B------:R-:W-:-:S06]  /*8150*/  FMUL.FTZ R58, R62, -1.4426950216293334961 ;  /* 0xbfb8aa3b3e3a7820 */ /* 0x000fcc0000410000 */
[----:B------:R-:W0:Y:S02]  /*8160*/  MUFU.EX2 R58, R58 ;  /* 0x0000003a003a7308 */ /* 0x000e240000000800 */
[----:B0-----:R-:W-:-:S06]  /*8170*/  FADD.FTZ R58, R58, 1 ;  /* 0x3f8000003a3a7421 */ /* 0x001fcc0000010000 */
[----:B------:R-:W0:Y:S01]  /*8180*/  MUFU.RCP R58, R58 ;  /* 0x0000003a003a7308 */ /* 0x000e220000001000 */
[----:B------:R-:W-:Y:S02]  /*8190*/  SHF.L.U32 R66, R43, 0x10, RZ ;  /* 0x000000102b427819 */ /* 0x000fe400000006ff */
[----:B------:R-:W2:Y:S03]  /*81a0*/  LDL.LU R43, [R1+0x19c] ;  /* 0x00019c00012b7983 */ /* 0x000ea60000300800 */
[----:B0-----:R-:W-:Y:S01]  /*81b0*/  FMUL.FTZ R66, R66, R58 ;  /* 0x0000003a42427220 */ /* 0x001fe20000410000 */
[----:B------:R-:W-:-:S04]  /*81c0*/  FADD.FTZ R58, -R58, 1 ;  /* 0x3f8000003a3a7421 */ /* 0x000fc80000010100 */
[----:B------:R-:W-:-:S04]  /*81d0*/  FFMA.FTZ R58, R62, R58, 1 ;  /* 0x3f8000003e3a7423 */ /* 0x000fc8000001003a */
[----:B------:R-:W-:Y:S01]  /*81e0*/  FMUL.FTZ R58, R66, R58 ;  /* 0x0000003a423a7220 */ /* 0x000fe20000410000 */
[----:B------:R-:W-:-:S04]  /*81f0*/  FFMA.FTZ R66, R5, R42, R3 ;  /* 0x0000002a05427223 */ /* 0x000fc80000010003 */
[----:B------:R-:W-:-:S06]  /*8200*/  FMUL.FTZ R62, R66, -1.4426950216293334961 ;  /* 0xbfb8aa3b423e7820 */ /* 0x000fcc0000410000 */
[----:B------:R-:W0:Y:S02]  /*8210*/  MUFU.EX2 R62, R62 ;  /* 0x0000003e003e7308 */ /* 0x000e240000000800 */
[----:B0-----:R-:W-:-:S06]  /*8220*/  FADD.FTZ R62, R62, 1 ;  /* 0x3f8000003e3e7421 */ /* 0x001fcc0000010000 */
[----:B------:R-:W0:Y:S01]  /*8230*/  MUFU.RCP R62, R62 ;  /* 0x0000003e003e7308 */ /* 0x000e220000001000 */
[----:B------:R-:W-:Y:S02]  /*8240*/  SHF.L.U32 R74, R44, 0x10, RZ ;  /* 0x000000102c4a7819 */ /* 0x000fe400000006ff */
[----:B------:R-:W-:Y:S01]  /*8250*/  SHF.L.U32 R78, R99, 0x10, RZ ;  /* 0x00000010634e7819 */ /* 0x000fe200000006ff */
[----:B------:R1:W-:Y:S02]  /*8260*/  STL [R1+0x138], R42 ;  /* 0x0001382a01007387 */ /* 0x0003e40000100800 */
[----:B------:R-:W-:Y:S02]  /*8270*/  FADD.FTZ R74, R74, -UR28 ;  /* 0x8000001c4a4a7e21 */ /* 0x000fe40008010000 */
[----:B------:R-:W-:Y:S01]  /*8280*/  FADD.FTZ R78, R78, -UR28 ;  /* 0x8000001c4e4e7e21 */ /* 0x000fe20008010000 */
[----:B------:R-:W2:Y:S04]  /*8290*/  LDL.LU R99, [R1+0x198] ;  /* 0x0001980001637983 */ /* 0x000ea80000300800 */
[----:B------:R-:W2:Y:S01]  /*82a0*/  LDL.LU R44, [R1+0x120] ;  /* 0x00012000012c7983 */ /* 0x000ea20000300800 */
[----:B0-----:R-:W-:Y:S01]  /*82b0*/  FMUL.FTZ R70, R70, R62 ;  /* 0x0000003e46467220 */ /* 0x001fe20000410000 */
[----:B------:R-:W-:Y:S01]  /*82c0*/  FADD.FTZ R62, -R62, 1 ;  /* 0x3f8000003e3e7421 */ /* 0x000fe20000010100 */
[----:B-1----:R-:W-:-:S03]  /*82d0*/  FMUL.FTZ R42, R74, UR16 ;  /* 0x000000104a2a7c20 */ /* 0x002fc60008410000 */
[----:B------:R-:W-:Y:S02]  /*82e0*/  FFMA.FTZ R66, R66, R62, 1 ;  /* 0x3f80000042427423 */ /* 0x000fe4000001003e */
[----:B------:R0:W-:Y:S02]  /*82f0*/  STL [R1+0x130], R42 ;  /* 0x0001302a01007387 */ /* 0x0001e40000100800 */
[----:B------:R-:W-:Y:S01]  /*8300*/  FMUL.FTZ R66, R70, R66 ;  /* 0x0000004246427220 */ /* 0x000fe20000410000 */
[----:B------:R-:W-:Y:S01]  /*8310*/  FFMA.FTZ R70, R4, R42, R2 ;  /* 0x0000002a04467223 */ /* 0x000fe20000010002 */
[----:B0-----:R-:W-:Y:S01]  /*8320*/  FMUL.FTZ R42, R78, UR16 ;  /* 0x000000104e2a7c20 */ /* 0x001fe20008410000 */
[----:B---3--:R-:W-:Y:S02]  /*8330*/  SHF.L.U32 R78, R119, 0x10, RZ ;  /* 0x00000010774e7819 */ /* 0x008fe400000006ff */
[----:B------:R-:W3:Y:S01]  /*8340*/  LDL.LU R119, [R1+0x118] ;  /* 0x0001180001777983 */ /* 0x000ee20000300800 */
[----:B----4-:R-:W-:-:S03]  /*8350*/  SHF.L.U32 R74, R45, 0x10, RZ ;  /* 0x000000102d4a7819 */ /* 0x010fc600000006ff */
[----:B------:R-:W4:Y:S01]  /*8360*/  LDL.LU R45, [R1+0x1a0] ;  /* 0x0001a000012d7983 */ /* 0x000f220000300800 */
[----:B--2---:R-:W-:-:S03]  /*8370*/  SHF.L.U32 R97, R115, 0x10, RZ ;  /* 0x0000001073617819 */ /* 0x004fc600000006ff */
[----:B------:R-:W2:Y:S01]  /*8380*/  LDL.LU R115, [R1+0x11c] ;  /* 0x00011c0001737983 */ /* 0x000ea20000300800 */
[----:B------:R-:W-:-:S06]  /*8390*/  FMUL.FTZ R62, R70, -1.4426950216293334961 ;  /* 0xbfb8aa3b463e7820 */ /* 0x000fcc0000410000 */
[----:B------:R-:W0:Y:S02]  /*83a0*/  MUFU.EX2 R62, R62 ;  /* 0x0000003e003e7308 */ /* 0x000e240000000800 */
[----:B0-----:R-:W-:-:S06]  /*83b0*/  FADD.FTZ R62, R62, 1 ;  /* 0x3f8000003e3e7421 */ /* 0x001fcc0000010000 */
[----:B------:R-:W0:Y:S01]  /*83c0*/  MUFU.RCP R62, R62 ;  /* 0x0000003e003e7308 */ /* 0x000e220000001000 */
[----:B------:R-:W-:Y:S01]  /*83d0*/  FADD.FTZ R97, R97, -UR28 ;  /* 0x8000001c61617e21 */ /* 0x000fe20008010000 */
[----:B------:R1:W-:Y:S01]  /*83e0*/  STL [R1+0x12c], R42 ;  /* 0x00012c2a01007387 */ /* 0x0003e20000100800 */
[----:B0-----:R-:W-:Y:S01]  /*83f0*/  FMUL.FTZ R74, R74, R62 ;  /* 0x0000003e4a4a7220 */ /* 0x001fe20000410000 */
[----:B------:R-:W-:-:S04]  /*8400*/  FADD.FTZ R62, -R62, 1 ;  /* 0x3f8000003e3e7421 */ /* 0x000fc80000010100 */
[----:B------:R-:W-:Y:S01]  /*8410*/  FFMA.FTZ R62, R70, R62, 1 ;  /* 0x3f800000463e7423 */ /* 0x000fe2000001003e */
[----:B------:R-:W-:Y:S01]  /*8420*/  FFMA.FTZ R70, R5, R42, R3 ;  /* 0x0000002a05467223 */ /* 0x000fe20000010003 */
[----:B-1----:R-:W-:Y:S01]  /*8430*/  FMUL.FTZ R42, R97, UR16 ;  /* 0x00000010612a7c20 */ /* 0x002fe20008410000 */
[----:B------:R-:W-:Y:S02]  /*8440*/  SHF.L.U32 R97, R43, 0x10, RZ ;  /* 0x000000102b617819 */ /* 0x000fe400000006ff */
[----:B------:R-:W2:Y:S01]  /*8450*/  LDL.LU R43, [R1+0x1a4] ;  /* 0x0001a400012b7983 */ /* 0x000ea20000300800 */
[----:B------:R-:W-:Y:S01]  /*8460*/  FMUL.FTZ R74, R74, R62 ;  /* 0x0000003e4a4a7220 */ /* 0x000fe20000410000 */
[----:B------:R-:W-:-:S06]  /*8470*/  FMUL.FTZ R62, R70, -1.4426950216293334961 ;  /* 0xbfb8aa3b463e7820 */ /* 0x000fcc0000410000 */
[----:B------:R-:W0:Y:S02]  /*8480*/  MUFU.EX2 R62, R62 ;  /* 0x0000003e003e7308 */ /* 0x000e240000000800 */
[----:B0-----:R-:W-:-:S06]  /*8490*/  FADD.FTZ R62, R62, 1 ;  /* 0x3f8000003e3e7421 */ /* 0x001fcc0000010000 */
[----:B------:R-:W0:Y:S02]  /*84a0*/  MUFU.RCP R62, R62 ;  /* 0x0000003e003e7308 */ /* 0x000e240000001000 */
[----:B0-----:R-:W-:Y:S01]  /*84b0*/  FMUL.FTZ R78, R78, R62 ;  /* 0x0000003e4e4e7220 */ /* 0x001fe20000410000 */
[----:B------:R-:W-:Y:S01]  /*84c0*/  FADD.FTZ R62, -R62, 1 ;  /* 0x3f8000003e3e7421 */ /* 0x000fe20000010100 */
[----:B---3--:R-:W-:Y:S02]  /*84d0*/  SHF.L.U32 R108, R119, 0x10, RZ ;  /* 0x00000010776c7819 */ /* 0x008fe400000006ff */
[----:B------:R-:W3:Y:S01]  /*84e0*/  LDL.LU R119, [R1+0x110] ;  /* 0x0001100001777983 */ /* 0x000ee20000300800 */
[----:B------:R-:W-:-:S04]  /*84f0*/  FFMA.FTZ R62, R70, R62, 1 ;  /* 0x3f800000463e7423 */ /* 0x000fc8000001003e */
[----:B------:R-:W-:Y:S01]  /*8500*/  FMUL.FTZ R62, R78, R62 ;  /* 0x0000003e4e3e7220 */ /* 0x000fe20000410000 */
[----:B------:R-:W-:-:S04]  /*8510*/  FFMA.FTZ R78, R4, R42, R2 ;  /* 0x0000002a044e7223 */ /* 0x000fc80000010002 */
[----:B------:R-:W-:-:S06]  /*8520*/  FMUL.FTZ R70, R78, -1.4426950216293334961 ;  /* 0xbfb8aa3b4e467820 */ /* 0x000fcc0000410000 */
[----:B------:R-:W0:Y:S02]  /*8530*/  MUFU.EX2 R70, R70 ;  /* 0x0000004600467308 */ /* 0x000e240000000800 */
[----:B0-----:R-:W-:-:S06]  /*8540*/  FADD.FTZ R70, R70, 1 ;  /* 0x3f80000046467421 */ /* 0x001fcc0000010000 */
[----:B------:R-:W0:Y:S01]  /*8550*/  MUFU.RCP R70, R70 ;  /* 0x0000004600467308 */ /* 0x000e220000001000 */
[----:B------:R-:W-:-:S05]  /*8560*/  SHF.L.U32 R106, R99, 0x10, RZ ;  /* 0x00000010636a7819 */ /* 0x000fca00000006ff */
[----:B------:R-:W-:-:S04]  /*8570*/  FADD.FTZ R106, R106, -UR28 ;  /* 0x8000001c6a6a7e21 */ /* 0x000fc80008010000 */
[----:B------:R-:W-:Y:S01]  /*8580*/  FMUL.FTZ R99, R106, UR16 ;  /* 0x000000106a637c20 */ /* 0x000fe20008410000 */
        /* <DEDUP_REMOVED lines=9> */
[----:B----4-:R-:W-:Y:S02]  /*8620*/  SHF.L.U32 R106, R45, 0x10, RZ ;  /* 0x000000102d6a7819 */ /* 0x010fe400000006ff */
[----:B--2---:R-:W-:Y:S02]  /*8630*/  SHF.L.U32 R111, R115, 0x10, RZ ;  /* 0x00000010736f7819 */ /* 0x004fe400000006ff */
[----:B------:R-:W2:Y:S01]  /*8640*/  LDL.LU R115, [R1+0x114] ;  /* 0x0001140001737983 */ /* 0x000ea20000300800 */
[----:B0-----:R-:W-:Y:S01]  /*8650*/  FMUL.FTZ R106, R106, R78 ;  /* 0x0000004e6a6a7220 */ /* 0x001fe20000410000 */
[----:B------:R-:W-:Y:S01]  /*8660*/  FADD.FTZ R78, -R78, 1 ;  /* 0x3f8000004e4e7421 */ /* 0x000fe20000010100 */
[----:B------:R-:W-:-:S03]  /*8670*/  FADD.FTZ R108, R108, -UR28 ;  /* 0x8000001c6c6c7e21 */ /* 0x000fc60008010000 */
        /* <DEDUP_REMOVED lines=8> */
[----:B------:R-:W-:Y:S01]  /*8700*/  SHF.L.U32 R108, R44, 0x10, RZ ;  /* 0x000000102c6c7819 */ /* 0x000fe200000006ff */
        /* <DEDUP_REMOVED lines=12> */
[----:B------:R-:W-:-:S03]  /*87d0*/  SHF.L.U32 R111, R43, 0x10, RZ ;  /* 0x000000102b6f7819 */ /* 0x000fc600000006ff */
[----:B------:R-:W-:-:S04]  /*87e0*/  FADD.FTZ R100, R100, -UR28 ;  /* 0x8000001c64647e21 */ /* 0x000fc80008010000 */
[----:B------:R-:W-:Y:S01]  /*87f0*/  FMUL.FTZ R43, R100, UR16 ;  /* 0x00000010642b7c20 */ /* 0x000fe20008410000 */
[----:B0-----:R-:W-:Y:S01]  /*8800*/  FMUL.FTZ R111, R111, R106 ;  /* 0x0000006a6f6f7220 */ /* 0x001fe20000410000 */
[----:B------:R-:W-:-:S04]  /*8810*/  FADD.FTZ R106, -R106, 1 ;  /* 0x3f8000006a6a7421 */ /* 0x000fc80000010100 */
[----:B------:R-:W-:Y:S01]  /*8820*/  FFMA.FTZ R106, R108, R106, 1 ;  /* 0x3f8000006c6a7423 */ /* 0x000fe2000001006a */
[----:B------:R-:W-:-:S03]  /*8830*/  FFMA.FTZ R108, R4, R43, R2 ;  /* 0x0000002b046c7223 */ /* 0x000fc60000010002 */
[----:B------:R-:W-:Y:S01]  /*8840*/  FMUL.FTZ R100, R111, R106 ;  /* 0x0000006a6f647220 */ /* 0x000fe20000410000 */
[----:B------:R-:W-:-:S06]  /*8850*/  FMUL.FTZ R106, R108, -1.4426950216293334961 ;  /* 0xbfb8aa3b6c6a7820 */ /* 0x000fcc0000410000 */
[----:B------:R-:W0:Y:S02]  /*8860*/  MUFU.EX2 R106, R106 ;  /* 0x0000006a006a7308 */ /* 0x000e240000000800 */
[----:B0-----:R-:W-:-:S06]  /*8870*/  FADD.FTZ R106, R106, 1 ;  /* 0x3f8000006a6a7421 */ /* 0x001fcc0000010000 */
[----:B------:R-:W0:Y:S01]  /*8880*/  MUFU.RCP R106, R106 ;  /* 0x0000006a006a7308 */ /* 0x000e220000001000 */
[----:B------:R-:W-:Y:S02]  /*8890*/  SHF.L.U32 R101, R101, 0x10, RZ ;  /* 0x0000001065657819 */ /* 0x000fe400000006ff */
[----:B---3--:R-:W-:-:S03]  /*88a0*/  SHF.L.U32 R111, R119, 0x10, RZ ;  /* 0x00000010776f7819 */ /* 0x008fc600000006ff */
[----:B------:R-:W-:Y:S01]  /*88b0*/  FADD.FTZ R101, R101, -UR28 ;  /* 0x8000001c65657e21 */ /* 0x000fe20008010000 */
[----:B------:R1:W-:Y:S01]  /*88c0*/  STL [R1+0x128], R42 ;  /* 0x0001282a01007387 */ /* 0x0003e20000100800 */
[----:B0-----:R-:W-:Y:S01]  /*88d0*/  FMUL.FTZ R111, R111, R106 ;  /* 0x0000006a6f6f7220 */ /* 0x001fe20000410000 */
[----:B------:R-:W-:Y:S01]  /*88e0*/  FADD.FTZ R106, -R106, 1 ;  /* 0x3f8000006a6a7421 */ /* 0x000fe20000010100 */
[----:B-1----:R-:W-:-:S03]  /*88f0*/  FMUL.FTZ R42, R101, UR16 ;  /* 0x00000010652a7c20 */ /* 0x002fc60008410000 */
[----:B------:R-:W-:Y:S01]  /*8900*/  FFMA.FTZ R106, R108, R106, 1 ;  /* 0x3f8000006c6a7423 */ /* 0x000fe2000001006a */
[----:B------:R-:W-:-:S03]  /*8910*/  FFMA.FTZ R108, R5, R42, R3 ;  /* 0x0000002a056c7223 */ /* 0x000fc60000010003 */
[----:B------:R-:W-:Y:S01]  /*8920*/  FMUL.FTZ R101, R111, R106 ;  /* 0x0000006a6f657220 */ /* 0x000fe20000410000 */
[----:B------:R-:W-:-:S06]  /*8930*/  FMUL.FTZ R106, R108, -1.4426950216293334961 ;  /* 0xbfb8aa3b6c6a7820 */ /* 0x000fcc0000410000 */
[----:B------:R-:W0:Y:S02]  /*8940*/  MUFU.EX2 R106, R106 ;  /* 0x0000006a006a7308 */ /* 0x000e240000000800 */
[----:B0-----:R-:W-:-:S06]  /*8950*/  FADD.FTZ R106, R106, 1 ;  /* 0x3f8000006a6a7421 */ /* 0x001fcc0000010000 */
[----:B------:R-:W0:Y:S01]  /*8960*/  MUFU.RCP R106, R106 ;  /* 0x0000006a006a7308 */ /* 0x000e220000001000 */
[----:B------:R-:W-:-:S05]  /*8970*/  SHF.L.U32 R102, R102, 0x10, RZ ;  /* 0x0000001066667819 */ /* 0x000fca00000006ff */
[----:B------:R-:W-:Y:S01]  /*8980*/  FADD.FTZ R102, R102, -UR28 ;  /* 0x8000001c66667e21 */ /* 0x000fe20008010000 */
[----:B------:R-:W-:Y:S02]  /*8990*/  SHF.L.U32 R103, R103, 0x10, RZ ;  /* 0x0000001067677819 */ /* 0x000fe400000006ff */
[----:B------:R-:W-:-:S03]  /*89a0*/  SHF.L.U32 R104, R104, 0x10, RZ ;  /* 0x0000001068687819 */ /* 0x000fc600000006ff */
[----:B------:R-:W-:Y:S01]  /*89b0*/  FADD.FTZ R103, R103, -UR28 ;  /* 0x8000001c67677e21 */ /* 0x000fe20008010000 */
[----:B--2---:R-:W-:-:S05]  /*89c0*/  SHF.L.U32 R111, R115, 0x10, RZ ;  /* 0x00000010736f7819 */ /* 0x004fca00000006ff */
        /* <DEDUP_REMOVED lines=9> */
[----:B------:R-:W0:Y:S02]  /*8a60*/  MUFU.RCP R108, R108 ;  /* 0x0000006c006c7308 */ /* 0x000e240000001000 */
[----:B0-----:R-:W-:Y:S01]  /*8a70*/  FMUL.FTZ R115, R104, R108 ;  /* 0x0000006c68737220 */ /* 0x001fe20000410000 */
[----:B------:R-:W-:Y:S01]  /*8a80*/  FADD.FTZ R108, -R108, 1 ;  /* 0x3f8000006c6c7421 */ /* 0x000fe20000010100 */
[----:B------:R-:W-:-:S03]  /*8a90*/  FMUL.FTZ R104, R103, UR16 ;  /* 0x0000001067687c20 */ /* 0x000fc60008410000 */
        /* <DEDUP_REMOVED lines=8> */
[----:B------:R-:W-:-:S03]  /*8b20*/  SHF.L.U32 R105, R105, 0x10, RZ ;  /* 0x0000001069697819 */ /* 0x000fc600000006ff */
[----:B------:R-:W-:Y:S02]  /*8b30*/  FADD.FTZ R92, R92, -UR28 ;  /* 0x8000001c5c5c7e21 */ /* 0x000fe40008010000 */
        /* <DEDUP_REMOVED lines=406> */
[----:B------:R-:W-:-:S04]  /*a4a0*/  FMUL.FTZ R114, R116, UR16 ;  /* 0x0000001074727c20 */ /* 0x000fc80008410000 */
        /* <DEDUP_REMOVED lines=8> */
[----:B------:R-:W-:Y:S01]  /*a530*/  FMUL.FTZ R113, R117, R113 ;  /* 0x0000007175717220 */ /* 0x000fe20000410000 */
[----:B0-----:R-:W-:Y:S01]  /*a540*/  FMUL.FTZ R118, R118, R115 ;  /* 0x0000007376767220 */ /* 0x001fe20000410000 */
[----:B------:R-:W-:-:S04]  /*a550*/  FADD.FTZ R115, -R115, 1 ;  /* 0x3f80000073737421 */ /* 0x000fc80000010100 */
[----:B------:R-:W-:Y:S01]  /*a560*/  FFMA.FTZ R116, R116, R115, 1 ;  /* 0x3f80000074747423 */ /* 0x000fe20000010073 */
[----:B------:R-:W-:-:S04]  /*a570*/  FMUL.FTZ R115, R24, UR16 ;  /* 0x0000001018737c20 */ /* 0x000fc80008410000 */
[----:B------:R-:W-:Y:S01]  /*a580*/  FFMA.FTZ R117, R4, R115, R2 ;  /* 0x0000007304757223 */ /* 0x000fe20000010002 */
[----:B------:R-:W-:-:S03]  /*a590*/  FMUL.FTZ R24, R118, R116 ;  /* 0x0000007476187220 */ /* 0x000fc60000410000 */
        /* <DEDUP_REMOVED lines=23> */
[----:B------:R-:W-:Y:S01]  /*a710*/  FFMA.FTZ R120, R4, R118, R2 ;  /* 0x0000007604787223 */ /* 0x000fe20000010002 */
[----:B------:R-:W-:Y:S01]  /*a720*/  FMUL.FTZ R27, R122, R119 ;  /* 0x000000777a1b7220 */ /* 0x000fe20000410000 */
[----:B------:R-:W-:Y:S02]  /*a730*/  SHF.L.U32 R28, R28, 0x10, RZ ;  /* 0x000000101c1c7819 */ /* 0x000fe400000006ff */
[----:B------:R-:W-:Y:S01]  /*a740*/  SHF.L.U32 R29, R29, 0x10, RZ ;  /* 0x000000101d1d7819 */ /* 0x000fe200000006ff */
[----:B------:R-:W-:Y:S01]  /*a750*/  FMUL.FTZ R119, R120, -1.4426950216293334961 ;  /* 0xbfb8aa3b78777820 */ /* 0x000fe20000410000 */
[----:B------:R-:W-:Y:S01]  /*a760*/  FMUL.FTZ R116, R121, R116 ;  /* 0x0000007479747220 */ /* 0x000fe20000410000 */
[----:B------:R-:W-:Y:S02]  /*a770*/  SHF.L.U32 R0, R0, 0x10, RZ ;  /* 0x0000001000007819 */ /* 0x000fe400000006ff */
[----:B------:R-:W-:Y:S02]  /*a780*/  SHF.L.U32 R30, R30, 0x10, RZ ;  /* 0x000000101e1e7819 */ /* 0x000fe400000006ff */
[----:B------:R-:W-:Y:S01]  /*a790*/  SHF.L.U32 R6, R6, 0x10, RZ ;  /* 0x0000001006067819 */ /* 0x000fe200000006ff */
[----:B------:R-:W0:Y:S01]  /*a7a0*/  MUFU.EX2 R119, R119 ;  /* 0x0000007700777308 */ /* 0x000e220000000800 */
[----:B------:R-:W-:-:S02]  /*a7b0*/  SHF.L.U32 R7, R7, 0x10, RZ ;  /* 0x0000001007077819 */ /* 0x000fc400000006ff */
[----:B------:R-:W-:Y:S02]  /*a7c0*/  SHF.L.U32 R16, R16, 0x10, RZ ;  /* 0x0000001010107819 */ /* 0x000fe400000006ff */
[----:B------:R-:W-:Y:S02]  /*a7d0*/  SHF.L.U32 R21, R21, 0x10, RZ ;  /* 0x0000001015157819 */ /* 0x000fe400000006ff */
[----:B------:R-:W-:Y:S02]  /*a7e0*/  SHF.L.U32 R14, R14, 0x10, RZ ;  /* 0x000000100e0e7819 */ /* 0x000fe400000006ff */
[----:B------:R-:W-:Y:S02]  /*a7f0*/  SHF.L.U32 R9, R9, 0x10, RZ ;  /* 0x0000001009097819 */ /* 0x000fe400000006ff */
[----:B------:R-:W-:Y:S02]  /*a800*/  SHF.L.U32 R33, R33, 0x10, RZ ;  /* 0x0000001021217819 */ /* 0x000fe400000006ff */
[----:B------:R-:W-:Y:S01]  /*a810*/  SHF.L.U32 R11, R11, 0x10, RZ ;  /* 0x000000100b0b7819 */ /* 0x000fe200000006ff */
[----:B0-----:R-:W-:Y:S01]  /*a820*/  FADD.FTZ R119, R119, 1 ;  /* 0x3f80000077777421 */ /* 0x001fe20000010000 */
[----:B------:R-:W-:-:S02]  /*a830*/  SHF.L.U32 R32, R32, 0x10, RZ ;  /* 0x0000001020207819 */ /* 0x000fc400000006ff */
[----:B------:R-:W-:Y:S02]  /*a840*/  SHF.L.U32 R17, R17, 0x10, RZ ;  /* 0x0000001011117819 */ /* 0x000fe400000006ff */
[----:B------:R-:W-:Y:S01]  /*a850*/  SHF.L.U32 R35, R35, 0x10, RZ ;  /* 0x0000001023237819 */ /* 0x000fe200000006ff */
[----:B------:R-:W0:Y:S01]  /*a860*/  MUFU.RCP R119, R119 ;  /* 0x0000007700777308 */ /* 0x000e220000001000 */
[----:B------:R-:W-:Y:S01]  /*a870*/  FADD.FTZ R28, R28, -UR28 ;  /* 0x8000001c1c1c7e21 */ /* 0x000fe20008010000 */
[----:B------:R-:W-:Y:S02]  /*a880*/  SHF.L.U32 R31, R31, 0x10, RZ ;  /* 0x000000101f1f7819 */ /* 0x000fe400000006ff */
[----:B------:R-:W-:Y:S02]  /*a890*/  SHF.L.U32 R34, R34, 0x10, RZ ;  /* 0x0000001022227819 */ /* 0x000fe400000006ff */
[----:B------:R-:W-:Y:S02]  /*a8a0*/  SHF.L.U32 R20, R20, 0x10, RZ ;  /* 0x0000001014147819 */ /* 0x000fe400000006ff */
[----:B------:R-:W-:-:S02]  /*a8b0*/  SHF.L.U32 R41, R41, 0x10, RZ ;  /* 0x0000001029297819 */ /* 0x000fc400000006ff */
[----:B------:R-:W-:Y:S02]  /*a8c0*/  SHF.L.U32 R36, R36, 0x10, RZ ;  /* 0x0000001024247819 */ /* 0x000fe400000006ff */
[----:B------:R-:W-:Y:S02]  /*a8d0*/  SHF.L.U32 R37, R37, 0x10, RZ ;  /* 0x0000001025257819 */ /* 0x000fe400000006ff */
[----:B------:R-:W-:Y:S02]  /*a8e0*/  SHF.L.U32 R49, R49, 0x10, RZ ;  /* 0x0000001031317819 */ /* 0x000fe400000006ff */
[----:B------:R-:W-:Y:S02]  /*a8f0*/  SHF.L.U32 R53, R53, 0x10, RZ ;  /* 0x0000001035357819 */ /* 0x000fe400000006ff */
[----:B------:R-:W-:Y:S01]  /*a900*/  SHF.L.U32 R23, R23, 0x10, RZ ;  /* 0x0000001017177819 */ /* 0x000fe200000006ff */
[----:B0-----:R-:W-:Y:S01]  /*a910*/  FMUL.FTZ R121, R29, R119 ;  /* 0x000000771d797220 */ /* 0x001fe20000410000 */
[----:B------:R-:W-:Y:S01]  /*a920*/  FADD.FTZ R119, -R119, 1 ;  /* 0x3f80000077777421 */ /* 0x000fe20000010100 */
[----:B------:R-:W-:Y:S01]  /*a930*/  FMUL.FTZ R29, R28, UR16 ;  /* 0x000000101c1d7c20 */ /* 0x000fe20008410000 */
[----:B------:R-:W-:-:S02]  /*a940*/  SHF.L.U32 R54, R54, 0x10, RZ ;  /* 0x0000001036367819 */ /* 0x000fc400000006ff */
[----:B------:R-:W-:Y:S01]  /*a950*/  SHF.L.U32 R26, R26, 0x10, RZ ;  /* 0x000000101a1a7819 */ /* 0x000fe200000006ff */
[----:B------:R-:W-:Y:S01]  /*a960*/  FFMA.FTZ R119, R120, R119, 1 ;  /* 0x3f80000078777423 */ /* 0x000fe20000010077 */
[----:B------:R-:W-:Y:S01]  /*a970*/  FFMA.FTZ R120, R5, R29, R3 ;  /* 0x0000001d05787223 */ /* 0x000fe20000010003 */
[----:B------:R0:W-:Y:S02]  /*a980*/  STL [R1+0x1c4], R66 ;  /* 0x0001c44201007387 */ /* 0x0001e40000100800 */
[----:B------:R-:W-:Y:S01]  /*a990*/  FMUL.FTZ R28, R121, R119 ;  /* 0x00000077791c7220 */ /* 0x000fe20000410000 */
[----:B------:R-:W-:Y:S01]  /*a9a0*/  FMUL.FTZ R119, R120, -1.4426950216293334961 ;  /* 0xbfb8aa3b78777820 */ /* 0x000fe20000410000 */
[----:B------:R1:W-:Y:S04]  /*a9b0*/  STL [R1+0x1c0], R74 ;  /* 0x0001c04a01007387 */ /* 0x0003e80000100800 */
[----:B------:R-:W2:Y:S01]  /*a9c0*/  LDL.LU R122, [R1+0x148] ;  /* 0x00014800017a7983 */ /* 0x000ea20000300800 */
[----:B------:R-:W3:Y:S01]  /*a9d0*/  MUFU.EX2 R119, R119 ;  /* 0x0000007700777308 */ /* 0x000ee20000000800 */
[----:B------:R-:W-:Y:S01]  /*a9e0*/  FADD.FTZ R0, R0, -UR28 ;  /* 0x8000001c00007e21 */ /* 0x000fe20008010000 */
        /* <DEDUP_REMOVED lines=11> */
[----:B0-----:R-:W4:Y:S01]  /*aaa0*/  LDL.LU R66, [R1+0x144] ;  /* 0x0001440001427983 */ /* 0x001f220000300800 */
[----:B---3--:R-:W-:-:S03]  /*aab0*/  FADD.FTZ R119, R119, 1 ;  /* 0x3f80000077777421 */ /* 0x008fc60000010000 */
[----:B-1----:R-:W2:Y:S03]  /*aac0*/  LDL.LU R74, [R1+0x138] ;  /* 0x00013800014a7983 */ /* 0x002ea60000300800 */
        /* <DEDUP_REMOVED lines=122> */
[----:B------:R1:W-:Y:S04]  /*b270*/  STL [R1+0x1c8], R70 ;  /* 0x0001c84601007387 */ /* 0x0003e80000100800 */
[----:B------:R-:W3:Y:S04]  /*b280*/  LDL.LU R124, [R1+0x13c] ;  /* 0x00013c00017c7983 */ /* 0x000ee80000300800 */
[----:B------:R4:W-:Y:S04]  /*b290*/  STL [R1+0x1bc], R62 ;  /* 0x0001bc3e01007387 */ /* 0x0009e80000100800 */
[----:B-1----:R-:W3:Y:S01]  /*b2a0*/  LDL.LU R70, [R1+0x150] ;  /* 0x0001500001467983 */ /* 0x002ee20000300800 */
[----:B0-----:R-:W-:Y:S01]  /*b2b0*/  FMUL.FTZ R121, R121, R120 ;  /* 0x0000007879797220 */ /* 0x001fe20000410000 */
[----:B------:R-:W-:-:S02]  /*b2c0*/  FADD.FTZ R120, -R120, 1 ;  /* 0x3f80000078787421 */ /* 0x000fc40000010100 */
[----:B----4-:R-:W4:Y:S02]  /*b2d0*/  LDL.LU R62, [R1+0x130] ;  /* 0x00013000013e7983 */ /* 0x010f240000300800 */
[----:B------:R-:W-:Y:S02]  /*b2e0*/  FFMA.FTZ R54, R54, R120, 1 ;  /* 0x3f80000036367423 */ /* 0x000fe40000010078 */
[----:B------:R-:W2:Y:S02]  /*b2f0*/  LDL.LU R120, [R1+0x154] ;  /* 0x0001540001787983 */ /* 0x000ea40000300800 */
[----:B------:R-:W-:Y:S01]  /*b300*/  FMUL.FTZ R54, R121, R54 ;  /* 0x0000003679367220 */ /* 0x000fe20000410000 */
[----:B--2---:R-:W-:Y:S01]  /*b310*/  FADD.FTZ R121, R120, R58 ;  /* 0x0000003a78797221 */ /* 0x004fe20000010000 */
[CC--:B------:R-:W-:Y:S01]  /*b320*/  FFMA.FTZ R120, R123.reuse, R58.reuse, R125 ;  /* 0x0000003a7b787223 */ /* 0x0c0fe2000001007d */
[----:B------:R-:W-:Y:S02]  /*b330*/  FMUL.FTZ R125, R4, R58 ;  /* 0x0000003a047d7220 */ /* 0x000fe40000410000 */
[----:B------:R-:W2:Y:S02]  /*b340*/  LDL.LU R58, [R1+0x14c] ;  /* 0x00014c00013a7983 */ /* 0x000ea40000300800 */
[----:B------:R-:W-:-:S02]  /*b350*/  FFMA.FTZ R123, R123, R125, R66 ;  /* 0x0000007d7b7b7223 */ /* 0x000fc40000010042 */
[----:B------:R-:W2:Y:S02]  /*b360*/  LDL.LU R66, [R1+0x1c4] ;  /* 0x0001c40001427983 */ /* 0x000ea40000300800 */
[----:B--2---:R-:W-:Y:S01]  /*b370*/  FADD.FTZ R58, R58, R66 ;  /* 0x000000423a3a7221 */ /* 0x004fe20000010000 */
[-C--:B------:R-:W-:Y:S01]  /*b380*/  FFMA.FTZ R122, R74, R66.reuse, R122 ;  /* 0x000000424a7a7223 */ /* 0x080fe2000001007a */
[----:B------:R-:W-:-:S04]  /*b390*/  FMUL.FTZ R66, R5, R66 ;  /* 0x0000004205427220 */ /* 0x000fc80000410000 */
[----:B------:R-:W-:Y:S02]  /*b3a0*/  FFMA.FTZ R123, R74, R66, R123 ;  /* 0x000000424a7b7223 */ /* 0x000fe4000001007b */
[----:B------:R-:W2:Y:S01]  /*b3b0*/  LDL.LU R74, [R1+0x1c0] ;  /* 0x0001c000014a7983 */ /* 0x000ea20000300800 */
[----:B---3--:R-:W-:-:S03]  /*b3c0*/  FADD.FTZ R124, R124, R70 ;  /* 0x000000467c7c7221 */ /* 0x008fc60000010000 */
[----:B------:R-:W3:Y:S01]  /*b3d0*/  LDL.LU R70, [R1+0x1c8] ;  /* 0x0001c80001467983 */ /* 0x000ee20000300800 */
[----:B------:R-:W-:-:S03]  /*b3e0*/  FADD.FTZ R124, R124, R125 ;  /* 0x0000007d7c7c7221 */ /* 0x000fc60000010000 */
[----:B------:R-:W3:Y:S01]  /*b3f0*/  LDL.LU R125, [R1+0x128] ;  /* 0x00012800017d7983 */ /* 0x000ee20000300800 */
[----:B------:R-:W-:-:S03]  /*b400*/  FADD.FTZ R124, R66, R124 ;  /* 0x0000007c427c7221 */ /* 0x000fc60000010000 */
[----:B------:R-:W3:Y:S01]  /*b410*/  LDL.LU R66, [R1+0x12c] ;  /* 0x00012c0001427983 */ /* 0x000ee20000300800 */
[----:B--2---:R-:W-:Y:S01]  /*b420*/  FADD.FTZ R121, R121, R74 ;  /* 0x0000004a79797221 */ /* 0x004fe20000010000 */
[-C--:B----4-:R-:W-:Y:S01]  /*b430*/  FFMA.FTZ R120, R62, R74.reuse, R120 ;  /* 0x0000004a3e787223 */ /* 0x090fe20000010078 */
[----:B------:R-:W-:-:S04]  /*b440*/  FMUL.FTZ R74, R4, R74 ;  /* 0x0000004a044a7220 */ /* 0x000fc80000410000 */
[----:B------:R-:W-:Y:S02]  /*b450*/  FFMA.FTZ R123, R62, R74, R123 ;  /* 0x0000004a3e7b7223 */ /* 0x000fe4000001007b */
[----:B------:R-:W2:Y:S01]  /*b460*/  LDL.LU R62, [R1+0x1bc] ;  /* 0x0001bc00013e7983 */ /* 0x000ea20000300800 */
[----:B------:R-:W-:Y:S01]  /*b470*/  FADD.FTZ R124, R124, R74 ;  /* 0x0000004a7c7c7221 */ /* 0x000fe20000010000 */
[----:B---3--:R-:W-:Y:S01]  /*b480*/  FFMA.FTZ R120, R125, R70, R120 ;  /* 0x000000467d787223 */ /* 0x008fe20000010078 */
[----:B------:R-:W-:-:S03]  /*b490*/  FADD.FTZ R121, R121, R70 ;  /* 0x0000004679797221 */ /* 0x000fc60000010000 */
[----:B------:R-:W-:Y:S01]  /*b4a0*/  FFMA.FTZ R120, R45, R97, R120 ;  /* 0x000000612d787223 */ /* 0x000fe20000010078 */
[----:B--2---:R-:W-:Y:S01]  /*b4b0*/  FADD.FTZ R58, R58, R62 ;  /* 0x0000003e3a3a7221 */ /* 0x004fe20000010000 */
[-C--:B------:R-:W-:Y:S01]  /*b4c0*/  FFMA.FTZ R122, R66, R62.reuse, R122 ;  /* 0x0000003e427a7223 */ /* 0x080fe2000001007a */
[----:B------:R-:W-:-:S04]  /*b4d0*/  FMUL.FTZ R62, R5, R62 ;  /* 0x0000003e053e7220 */ /* 0x000fc80000410000 */
[----:B------:R-:W-:Y:S01]  /*b4e0*/  FFMA.FTZ R123, R66, R62, R123 ;  /* 0x0000003e427b7223 */ /* 0x000fe2000001007b */
[----:B------:R-:W-:Y:S01]  /*b4f0*/  FMUL.FTZ R66, R4, R70 ;  /* 0x0000004604427220 */ /* 0x000fe20000410000 */
[----:B------:R-:W-:Y:S01]  /*b500*/  FADD.FTZ R124, R62, R124 ;  /* 0x0000007c3e7c7221 */ /* 0x000fe20000010000 */
[----:B------:R-:W-:Y:S02]  /*b510*/  FMUL.FTZ R62, R5, R78 ;  /* 0x0000004e053e7220 */ /* 0x000fe40000410000 */
[----:B------:R-:W-:Y:S01]  /*b520*/  FFMA.FTZ R123, R125, R66, R123 ;  /* 0x000000427d7b7223 */ /* 0x000fe2000001007b */
[----:B------:R-:W-:Y:S01]  /*b530*/  FADD.FTZ R124, R124, R66 ;  /* 0x000000427c7c7221 */ /* 0x000fe20000010000 */
[----:B------:R-:W-:Y:S02]  /*b540*/  FMUL.FTZ R66, R4, R97 ;  /* 0x0000006104427220 */ /* 0x000fe40000410000 */
[----:B------:R-:W-:Y:S01]  /*b550*/  FFMA.FTZ R123, R99, R62, R123 ;  /* 0x0000003e637b7223 */ /* 0x000fe2000001007b */
[----:B------:R-:W-:Y:S01]  /*b560*/  FADD.FTZ R125, R62, R124 ;  /* 0x0000007c3e7d7221 */ /* 0x000fe20000010000 */
[----:B------:R-:W-:-:S02]  /*b570*/  FMUL.FTZ R62, R5, R100 ;  /* 0x00000064053e7220 */ /* 0x000fc40000410000 */
[----:B------:R-:W-:Y:S01]  /*b580*/  FFMA.FTZ R123, R45, R66, R123 ;  /* 0x000000422d7b7223 */ /* 0x000fe2000001007b */
[----:B------:R-:W-:Y:S01]  /*b590*/  FADD.FTZ R58, R58, R78 ;  /* 0x0000004e3a3a7221 */ /* 0x000fe20000010000 */
[----:B------:R-:W-:Y:S01]  /*b5a0*/  FADD.FTZ R125, R125, R66 ;  /* 0x000000427d7d7221 */ /* 0x000fe20000010000 */
[----:B------:R-:W-:Y:S01]  /*b5b0*/  FFMA.FTZ R122, R99, R78, R122 ;  /* 0x0000004e637a7223 */ /* 0x000fe2000001007a */
[----:B------:R-:W-:Y:S01]  /*b5c0*/  FFMA.FTZ R123, R44, R62, R123 ;  /* 0x0000003e2c7b7223 */ /* 0x000fe2000001007b */
[-C--:B------:R-:W-:Y:S01]  /*b5d0*/  FMUL.FTZ R66, R4, R101.reuse ;  /* 0x0000006504427220 */ /* 0x080fe20000410000 */
[----:B------:R-:W-:Y:S01]  /*b5e0*/  FADD.FTZ R70, R121, R97 ;  /* 0x0000006179467221 */ /* 0x000fe20000010000 */
[----:B------:R-:W-:Y:S01]  /*b5f0*/  FADD.FTZ R121, R58, R100 ;  /* 0x000000643a797221 */ /* 0x000fe20000010000 */
[----:B------:R-:W-:Y:S01]  /*b600*/  FFMA.FTZ R97, R44, R100, R122 ;  /* 0x000000642c617223 */ /* 0x000fe2000001007a */
[----:B------:R-:W-:Y:S01]  /*b610*/  FFMA.FTZ R123, R43, R66, R123 ;  /* 0x000000422b7b7223 */ /* 0x000fe2000001007b */
[-C--:B------:R-:W-:Y:S01]  /*b620*/  FMUL.FTZ R58, R5, R102.reuse ;  /* 0x00000066053a7220 */ /* 0x080fe20000410000 */
[----:B------:R-:W-:Y:S01]  /*b630*/  FADD.FTZ R62, R62, R125 ;  /* 0x0000007d3e3e7221 */ /* 0x000fe20000010000 */
[----:B------:R-:W-:Y:S01]  /*b640*/  FFMA.FTZ R125, R43, R101, R120 ;  /* 0x000000652b7d7223 */ /* 0x000fe20000010078 */
[C---:B------:R-:W-:Y:S01]  /*b650*/  FFMA.FTZ R97, R42.reuse, R102, R97 ;  /* 0x000000662a617223 */ /* 0x040fe20000010061 */
[----:B------:R-:W-:Y:S01]  /*b660*/  FFMA.FTZ R123, R42, R58, R123 ;  /* 0x0000003a2a7b7223 */ /* 0x000fe2000001007b */
[----:B------:R0:W5:Y:S04]  /*b670*/  LDL.LU R99, [R1+0x1b8] ;  /* 0x0001b80001637983 */ /* 0x0001680000300800 */
[----:B------:R0:W5:Y:S04]  /*b680*/  LDL.LU R45, [R1+0x1b4] ;  /* 0x0001b400012d7983 */ /* 0x0001680000300800 */
[----:B------:R0:W5:Y:S04]  /*b690*/  LDL.LU R44, [R1+0x1b0] ;  /* 0x0001b000012c7983 */ /* 0x0001680000300800 */
[----:B------:R0:W5:Y:S04]  /*b6a0*/  LDL.LU R43, [R1+0x1ac] ;  /* 0x0001ac00012b7983 */ /* 0x0001680000300800 */
[----:B------:R0:W5:Y:S01]  /*b6b0*/  LDL.LU R42, [R1+0x1a8] ;  /* 0x0001a800012a7983 */ /* 0x0001620000300800 */
[----:B------:R-:W-:Y:S01]  /*b6c0*/  FADD.FTZ R70, R70, R101 ;  /* 0x0000006546467221 */ /* 0x000fe20000010000 */
[----:B------:R-:W-:Y:S01]  /*b6d0*/  FADD.FTZ R101, R62, R66 ;  /* 0x000000423e657221 */ /* 0x000fe20000010000 */
[----:B------:R-:W-:-:S03]  /*b6e0*/  FMUL.FTZ R62, R4, R103 ;  /* 0x00000067043e7220 */ /* 0x000fc60000410000 */
[----:B------:R-:W-:Y:S01]  /*b6f0*/  FADD.FTZ R101, R58, R101 ;  /* 0x000000653a657221 */ /* 0x000fe20000010000 */
[C---:B------:R-:W-:Y:S01]  /*b700*/  FFMA.FTZ R58, R106.reuse, R103, R125 ;  /* 0x000000676a3a7223 */ /* 0x040fe2000001007d */
[----:B------:R-:W-:Y:S01]  /*b710*/  FFMA.FTZ R106, R106, R62, R123 ;  /* 0x0000003e6a6a7223 */ /* 0x000fe2000001007b */
[----:B------:R-:W-:Y:S01]  /*b720*/  FMUL.FTZ R123, R5, R92 ;  /* 0x0000005c057b7220 */ /* 0x000fe20000410000 */
[----:B------:R-:W-:Y:S01]  /*b730*/  FADD.FTZ R62, R101, R62 ;  /* 0x0000003e653e7221 */ /* 0x000fe20000010000 */
[----:B------:R-:W-:Y:S02]  /*b740*/  FMUL.FTZ R101, R4, R93 ;  /* 0x0000005d04657220 */ /* 0x000fe40000410000 */
[----:B------:R-:W-:Y:S01]  /*b750*/  FFMA.FTZ R106, R104, R123, R106 ;  /* 0x0000007b686a7223 */ /* 0x000fe2000001006a */
[----:B------:R-:W-:Y:S01]  /*b760*/  FADD.FTZ R70, R70, R103 ;  /* 0x0000006746467221 */ /* 0x000fe20000010000 */
[----:B------:R-:W-:Y:S01]  /*b770*/  FADD.FTZ R62, R123, R62 ;  /* 0x0000003e7b3e7221 */ /* 0x000fe20000010000 */
[----:B------:R-:W-:Y:S01]  /*b780*/  FMUL.FTZ R103, R5, R91 ;  /* 0x0000005b05677220 */ /* 0x000fe20000410000 */
[C---:B------:R-:W-:Y:S01]  /*b790*/  FFMA.FTZ R106, R105.reuse, R101, R106 ;  /* 0x00000065696a7223 */ /* 0x040fe2000001006a */
[----:B------:R-:W-:Y:S01]  /*b7a0*/  FFMA.FTZ R58, R105, R93, R58 ;  /* 0x0000005d693a7223 */ /* 0x000fe2000001003a */
[----:B------:R-:W-:Y:S01]  /*b7b0*/  FADD.FTZ R62, R62, R101 ;  /* 0x000000653e3e7221 */ /* 0x000fe20000010000 */
[----:B------:R-:W-:Y:S01]  /*b7c0*/  FMUL.FTZ R101, R4, R89 ;  /* 0x0000005904657220 */ /* 0x000fe20000410000 */
[----:B------:R-:W-:Y:S01]  /*b7d0*/  FFMA.FTZ R106, R94, R103, R106 ;  /* 0x000000675e6a7223 */ /* 0x000fe2000001006a */
[----:B------:R-:W-:Y:S01]  /*b7e0*/  FADD.FTZ R70, R70, R93 ;  /* 0x0000005d46467221 */ /* 0x000fe20000010000 */
[----:B------:R-:W-:Y:S01]  /*b7f0*/  FFMA.FTZ R93, R95, R89, R58 ;  /* 0x000000595f5d7223 */ /* 0x000fe2000001003a */
[----:B------:R-:W-:Y:S01]  /*b800*/  FADD.FTZ R62, R103, R62 ;  /* 0x0000003e673e7221 */ /* 0x000fe20000010000 */
[----:B------:R-:W-:Y:S01]  /*b810*/  FFMA.FTZ R106, R95, R101, R106 ;  /* 0x000000655f6a7223 */ /* 0x000fe2000001006a */
[----:B------:R-:W-:Y:S01]  /*b820*/  FMUL.FTZ R95, R5, R84 ;  /* 0x00000054055f7220 */ /* 0x000fe20000410000 */
[----:B------:R-:W-:Y:S01]  /*b830*/  FADD.FTZ R70, R70, R89 ;  /* 0x0000005946467221 */ /* 0x000fe20000010000 */
[----:B------:R-:W-:Y:S01]  /*b840*/  FADD.FTZ R62, R62, R101 ;  /* 0x000000653e3e7221 */ /* 0x000fe20000010000 */
[----:B------:R-:W-:Y:S01]  /*b850*/  FMUL.FTZ R66, R4, R85 ;  /* 0x0000005504427220 */ /* 0x000fe20000410000 */
[----:B------:R-:W-:Y:S01]  /*b860*/  FFMA.FTZ R89, R90, R95, R106 ;  /* 0x0000005f5a597223 */ /* 0x000fe2000001006a */
[C---:B------:R-:W-:Y:S01]  /*b870*/  FFMA.FTZ R58, R88.reuse, R85, R93 ;  /* 0x00000055583a7223 */ /* 0x040fe2000001005d */
[----:B------:R-:W-:Y:S01]  /*b880*/  FADD.FTZ R62, R95, R62 ;  /* 0x0000003e5f3e7221 */ /* 0x000fe20000010000 */
[----:B------:R-:W-:Y:S01]  /*b890*/  FADD.FTZ R121, R121, R102 ;  /* 0x0000006679797221 */ /* 0x000fe20000010000 */
[----:B------:R-:W-:Y:S01]  /*b8a0*/  FFMA.FTZ R88, R88, R66, R89 ;  /* 0x0000004258587223 */ /* 0x000fe20000010059 */
[----:B------:R-:W-:Y:S01]  /*b8b0*/  FMUL.FTZ R89, R5, R80 ;  /* 0x0000005005597220 */ /* 0x000fe20000410000 */
[----:B------:R-:W-:Y:S01]  /*b8c0*/  FFMA.FTZ R97, R104, R92, R97 ;  /* 0x0000005c68617223 */ /* 0x000fe20000010061 */
[----:B------:R-:W-:Y:S01]  /*b8d0*/  FADD.FTZ R70, R70, R85 ;  /* 0x0000005546467221 */ /* 0x000fe20000010000 */
[----:B------:R-:W-:Y:S01]  /*b8e0*/  FADD.FTZ R62, R62, R66 ;  /* 0x000000423e3e7221 */ /* 0x000fe20000010000 */
[----:B------:R-:W-:Y:S01]  /*b8f0*/  FADD.FTZ R92, R121, R92 ;  /* 0x0000005c795c7221 */ /* 0x000fe20000010000 */
[----:B------:R-:W-:Y:S01]  /*b900*/  FFMA.FTZ R88, R86, R89, R88 ;  /* 0x0000005956587223 */ /* 0x000fe20000010058 */
[----:B------:R-:W-:Y:S01]  /*b910*/  FMUL.FTZ R85, R4, R81 ;  /* 0x0000005104557220 */ /* 0x000fe20000410000 */
[----:B------:R-:W-:Y:S01]  /*b920*/  FFMA.FTZ R97, R94, R91, R97 ;  /* 0x0000005b5e617223 */ /* 0x000fe20000010061 */
[----:B------:R-:W-:Y:S01]  /*b930*/  FADD.FTZ R62, R89, R62 ;  /* 0x0000003e593e7221 */ /* 0x000fe20000010000 */
[----:B------:R-:W-:Y:S01]  /*b940*/  FADD.FTZ R91, R92, R91 ;  /* 0x0000005b5c5b7221 */ /* 0x000fe20000010000 */
[C---:B------:R-:W-:Y:S01]  /*b950*/  FFMA.FTZ R58, R87.reuse, R81, R58 ;  /* 0x00000051573a7223 */ /* 0x040fe2000001003a */
[----:B------:R-:W-:Y:S01]  /*b960*/  FFMA.FTZ R88, R87, R85, R88 ;  /* 0x0000005557587223 */ /* 0x000fe20000010058 */
[----:B------:R-:W-:Y:S01]  /*b970*/  FMUL.FTZ R87, R5, R25 ;  /* 0x0000001905577220 */ /* 0x000fe20000410000 */
[----:B------:R-:W-:Y:S01]  /*b980*/  FFMA.FTZ R97, R90, R84, R97 ;  /* 0x000000545a617223 */ /* 0x000fe20000010061 */
        /* <DEDUP_REMOVED lines=14> */
[----:B------:R-:W-:Y:S01]  /*ba70*/  FADD.FTZ R81, R81, R38 ;  /* 0x0000002651517221 */ /* 0x000fe20000010000 */
[C---:B------:R-:W-:Y:S01]  /*ba80*/  FFMA.FTZ R83, R39.reuse, R58, R83 ;  /* 0x0000003a27537223 */ /* 0x040fe20000010053 */
[----:B------:R-:W-:Y:S01]  /*ba90*/  FMUL.FTZ R38, R4, R46 ;  /* 0x0000002e04267220 */ /* 0x000fe20000410000 */
[----:B------:R-:W-:Y:S01]  /*baa0*/  FADD.FTZ R89, R58, R89 ;  /* 0x000000593a597221 */ /* 0x000fe20000010000 */
[----:B------:R-:W-:Y:S01]  /*bab0*/  FFMA.FTZ R62, R39, R18, R62 ;  /* 0x00000012273e7223 */ /* 0x000fe2000001003e */
[----:B------:R-:W-:Y:S01]  /*bac0*/  FADD.FTZ R25, R25, R18 ;  /* 0x0000001219197221 */ /* 0x000fe20000010000 */
[----:B------:R-:W-:Y:S01]  /*bad0*/  FFMA.FTZ R83, R40, R38, R83 ;  /* 0x0000002628537223 */ /* 0x000fe20000010053 */
[----:B------:R-:W-:Y:S01]  /*bae0*/  FMUL.FTZ R18, R5, R12 ;  /* 0x0000000c05127220 */ /* 0x000fe20000410000 */
[----:B------:R-:W-:Y:S01]  /*baf0*/  FADD.FTZ R89, R89, R38 ;  /* 0x0000002659597221 */ /* 0x000fe20000010000 */
[----:B------:R-:W-:-:S02]  /*bb00*/  FMUL.FTZ R38, R4, R50 ;  /* 0x0000003204267220 */ /* 0x000fc40000410000 */
[----:B------:R-:W-:Y:S01]  /*bb10*/  FFMA.FTZ R83, R47, R18, R83 ;  /* 0x000000122f537223 */ /* 0x000fe20000010053 */
[----:B------:R-:W-:Y:S01]  /*bb20*/  FADD.FTZ R89, R18, R89 ;  /* 0x0000005912597221 */ /* 0x000fe20000010000 */
[----:B------:R-:W-:Y:S01]  /*bb30*/  FFMA.FTZ R85, R40, R46, R85 ;  /* 0x0000002e28557223 */ /* 0x000fe20000010055 */
[----:B------:R-:W-:Y:S01]  /*bb40*/  FMUL.FTZ R18, R5, R52 ;  /* 0x0000003405127220 */ /* 0x000fe20000410000 */
[C---:B------:R-:W-:Y:S01]  /*bb50*/  FFMA.FTZ R83, R48.reuse, R38, R83 ;  /* 0x0000002630537223 */ /* 0x040fe20000010053 */
[----:B------:R-:W-:Y:S01]  /*bb60*/  FFMA.FTZ R62, R47, R12, R62 ;  /* 0x0000000c2f3e7223 */ /* 0x000fe2000001003e */
[----:B------:R-:W-:Y:S01]  /*bb70*/  FADD.FTZ R25, R25, R12 ;  /* 0x0000000c19197221 */ /* 0x000fe20000010000 */
[----:B------:R-:W-:Y:S01]  /*bb80*/  FADD.FTZ R89, R89, R38 ;  /* 0x0000002659597221 */ /* 0x000fe20000010000 */
[----:B------:R-:W-:Y:S01]  /*bb90*/  FFMA.FTZ R12, R48, R50, R85 ;  /* 0x00000032300c7223 */ /* 0x000fe20000010055 */
[C---:B------:R-:W-:Y:S01]  /*bba0*/  FFMA.FTZ R38, R51.reuse, R18, R83 ;  /* 0x0000001233267223 */ /* 0x040fe20000010053 */
[----:B------:R-:W-:Y:S01]  /*bbb0*/  FMUL.FTZ R39, R4, R56 ;  /* 0x0000003804277220 */ /* 0x000fe20000410000 */
[----:B------:R-:W-:Y:S01]  /*bbc0*/  FFMA.FTZ R62, R51, R52, R62 ;  /* 0x00000034333e7223 */ /* 0x000fe2000001003e */
[----:B------:R-:W-:Y:S01]  /*bbd0*/  FADD.FTZ R52, R25, R52 ;  /* 0x0000003419347221 */ /* 0x000fe20000010000 */
[----:B------:R-:W-:Y:S01]  /*bbe0*/  FADD.FTZ R89, R18, R89 ;  /* 0x0000005912597221 */ /* 0x000fe20000010000 */
[C---:B------:R-:W-:Y:S01]  /*bbf0*/  FFMA.FTZ R25, R55.reuse, R56, R12 ;  /* 0x0000003837197223 */ /* 0x040fe2000001000c */
[----:B------:R-:W-:Y:S01]  /*bc00*/  FFMA.FTZ R55, R55, R39, R38 ;  /* 0x0000002737377223 */ /* 0x000fe20000010026 */
[----:B------:R-:W-:Y:S01]  /*bc10*/  FMUL.FTZ R12, R5, R59 ;  /* 0x0000003b050c7220 */ /* 0x000fe20000410000 */
[----:B------:R-:W-:Y:S01]  /*bc20*/  FADD.FTZ R89, R89, R39 ;  /* 0x0000002759597221 */ /* 0x000fe20000010000 */
[----:B------:R-:W-:-:S02]  /*bc30*/  FMUL.FTZ R18, R4, R60 ;  /* 0x0000003c04127220 */ /* 0x000fc40000410000 */
[----:B------:R-:W-:Y:S01]  /*bc40*/  FFMA.FTZ R55, R57, R12, R55 ;  /* 0x0000000c39377223 */ /* 0x000fe20000010037 */
[----:B------:R-:W-:Y:S01]  /*bc50*/  FADD.FTZ R89, R12, R89 ;  /* 0x000000590c597221 */ /* 0x000fe20000010000 */
[----:B------:R-:W-:Y:S02]  /*bc60*/  FMUL.FTZ R38, R5, R63 ;  /* 0x0000003f05267220 */ /* 0x000fe40000410000 */
[C---:B------:R-:W-:Y:S01]  /*bc70*/  FFMA.FTZ R55, R96.reuse, R18, R55 ;  /* 0x0000001260377223 */ /* 0x040fe20000010037 */
[----:B------:R-:W-:Y:S01]  /*bc80*/  FADD.FTZ R89, R89, R18 ;  /* 0x0000001259597221 */ /* 0x000fe20000010000 */
[----:B------:R-:W-:Y:S01]  /*bc90*/  FFMA.FTZ R12, R96, R60, R25 ;  /* 0x0000003c600c7223 */ /* 0x000fe20000010019 */
[----:B------:R-:W-:Y:S01]  /*bca0*/  FMUL.FTZ R39, R4, R64 ;  /* 0x0000004004277220 */ /* 0x000fe20000410000 */
[----:B------:R-:W-:Y:S01]  /*bcb0*/  FFMA.FTZ R18, R61, R38, R55 ;  /* 0x000000263d127223 */ /* 0x000fe20000010037 */
        /* <DEDUP_REMOVED lines=9> */
[C---:B------:R-:W-:Y:S01]  /*bd50*/  FFMA.FTZ R107, R65.reuse, R12, R107 ;  /* 0x0000000c416b7223 */ /* 0x040fe2000001006b */
[-C--:B------:R-:W-:Y:S01]  /*bd60*/  FMUL.FTZ R18, R4, R67.reuse ;  /* 0x0000004304127220 */ /* 0x080fe20000410000 */
        /* <DEDUP_REMOVED lines=8> */
[C---:B------:R-:W-:Y:S01]  /*bdf0*/  FFMA.FTZ R108, R68.reuse, R25, R108 ;  /* 0x00000019446c7223 */ /* 0x040fe2000001006c */
[----:B------:R-:W-:Y:S01]  /*be00*/  FADD.FTZ R18, R25, R18 ;  /* 0x0000001219127221 */ /* 0x000fe20000010000 */
[----:B------:R-:W-:Y:S02]  /*be10*/  FMUL.FTZ R25, R5, R13 ;  /* 0x0000000d05197220 */ /* 0x000fe40000410000 */
[----:B------:R-:W-:Y:S01]  /*be20*/  FFMA.FTZ R108, R69, R47, R108 ;  /* 0x0000002f456c7223 */ /* 0x000fe2000001006c */
[----:B------:R-:W-:Y:S01]  /*be30*/  FFMA.FTZ R39, R68, R10, R39 ;  /* 0x0000000a44277223 */ /* 0x000fe20000010027 */
[----:B------:R-:W-:Y:S01]  /*be40*/  FADD.FTZ R18, R18, R47 ;  /* 0x0000002f12127221 */ /* 0x000fe20000010000 */
[----:B------:R-:W-:Y:S01]  /*be50*/  FADD.FTZ R10, R63, R10 ;  /* 0x0000000a3f0a7221 */ /* 0x000fe20000010000 */
[----:B------:R-:W-:Y:S01]  /*be60*/  FFMA.FTZ R108, R72, R25, R108 ;  /* 0x00000019486c7223 */ /* 0x000fe2000001006c */
        /* <DEDUP_REMOVED lines=17> */
[----:B------:R-:W-:Y:S01]  /*bf80*/  FADD.FTZ R10, R10, R15 ;  /* 0x0000000f0a0a7221 */ /* 0x000fe20000010000 */
[----:B------:R-:W-:Y:S01]  /*bf90*/  FFMA.FTZ R8, R77, R79, R8 ;  /* 0x0000004f4d087223 */ /* 0x000fe20000010008 */
[----:B------:R-:W-:Y:S01]  /*bfa0*/  FADD.FTZ R81, R81, R50 ;  /* 0x0000003251517221 */ /* 0x000fe20000010000 */
[----:B------:R-:W-:Y:S01]  /*bfb0*/  FFMA.FTZ R108, R98, R13, R108 ;  /* 0x0000000d626c7223 */ /* 0x000fe2000001006c */
[-C--:B------:R-:W-:Y:S01]  /*bfc0*/  FMUL.FTZ R15, R4, R110.reuse ;  /* 0x0000006e040f7220 */ /* 0x080fe20000410000 */
[----:B------:R-:W-:Y:S01]  /*bfd0*/  FADD.FTZ R18, R13, R18 ;  /* 0x000000120d127221 */ /* 0x000fe20000010000 */
[----:B------:R-:W-:Y:S01]  /*bfe0*/  FFMA.FTZ R13, R109, R110, R8 ;  /* 0x0000006e6d0d7223 */ /* 0x000fe20000010008 */
        /* <DEDUP_REMOVED lines=8> */
[-C--:B------:R-:W-:Y:S01]  /*c070*/  FMUL.FTZ R10, R4, R113.reuse ;  /* 0x00000071040a7220 */ /* 0x080fe20000410000 */
[----:B------:R-:W-:Y:S01]  /*c080*/  FADD.FTZ R25, R8, R25 ;  /* 0x0000001908197221 */ /* 0x000fe20000010000 */
[----:B------:R-:W-:Y:S01]  /*c090*/  FFMA.FTZ R15, R111, R22, R12 ;  /* 0x000000166f0f7223 */ /* 0x000fe2000001000c */
[C---:B------:R-:W-:Y:S01]  /*c0a0*/  FFMA.FTZ R8, R112.reuse, R113, R13 ;  /* 0x0000007170087223 */ /* 0x040fe2000001000d */
[----:B------:R-:W-:Y:S01]  /*c0b0*/  FADD.FTZ R64, R81, R64 ;  /* 0x0000004051407221 */ /* 0x000fe20000010000 */
[----:B------:R-:W-:Y:S01]  /*c0c0*/  FFMA.FTZ R112, R112, R10, R109 ;  /* 0x0000000a70707223 */ /* 0x000fe2000001006d */
[-C--:B------:R-:W-:Y:S01]  /*c0d0*/  FMUL.FTZ R13, R5, R24.reuse ;  /* 0x00000018050d7220 */ /* 0x080fe20000410000 */
[----:B------:R-:W-:Y:S01]  /*c0e0*/  FADD.FTZ R12, R25, R10 ;  /* 0x0000000a190c7221 */ /* 0x000fe20000010000 */
[----:B------:R-:W-:Y:S01]  /*c0f0*/  FFMA.FTZ R10, R114, R24, R15 ;  /* 0x00000018720a7223 */ /* 0x000fe2000001000f */
[----:B------:R-:W-:Y:S01]  /*c100*/  FADD.FTZ R64, R64, R67 ;  /* 0x0000004340407221 */ /* 0x000fe20000010000 */
[----:B------:R-:W-:Y:S01]  /*c110*/  FFMA.FTZ R112, R114, R13, R112 ;  /* 0x0000000d72707223 */ /* 0x000fe20000010070 */
[-C--:B------:R-:W-:Y:S01]  /*c120*/  FMUL.FTZ R15, R4, R116.reuse ;  /* 0x00000074040f7220 */ /* 0x080fe20000410000 */
[----:B------:R-:W-:Y:S01]  /*c130*/  FADD.FTZ R12, R13, R12 ;  /* 0x0000000c0d0c7221 */ /* 0x000fe20000010000 */
[C---:B------:R-:W-:Y:S01]  /*c140*/  FFMA.FTZ R13, R115.reuse, R116, R8 ;  /* 0x00000074730d7223 */ /* 0x040fe20000010008 */
[----:B------:R-:W-:Y:S01]  /*c150*/  FADD.FTZ R64, R64, R71 ;  /* 0x0000004740407221 */ /* 0x000fe20000010000 */
[----:B------:R-:W-:Y:S01]  /*c160*/  FFMA.FTZ R115, R115, R15, R112 ;  /* 0x0000000f73737223 */ /* 0x000fe20000010070 */
[-C--:B------:R-:W-:Y:S01]  /*c170*/  FMUL.FTZ R8, R5, R27.reuse ;  /* 0x0000001b05087220 */ /* 0x080fe20000410000 */
[----:B------:R-:W-:Y:S01]  /*c180*/  FADD.FTZ R15, R12, R15 ;  /* 0x0000000f0c0f7221 */ /* 0x000fe20000010000 */
[----:B------:R-:W-:Y:S01]  /*c190*/  FADD.FTZ R64, R64, R75 ;  /* 0x0000004b40407221 */ /* 0x000fe20000010000 */
[----:B------:R-:W-:Y:S01]  /*c1a0*/  FMUL.FTZ R12, R4, R28 ;  /* 0x0000001c040c7220 */ /* 0x000fe20000410000 */
[----:B------:R-:W-:Y:S01]  /*c1b0*/  FFMA.FTZ R115, R117, R8, R115 ;  /* 0x0000000875737223 */ /* 0x000fe20000010073 */
[----:B------:R-:W-:Y:S01]  /*c1c0*/  FADD.FTZ R19, R19, R22 ;  /* 0x0000001613137221 */ /* 0x000fe20000010000 */
[----:B------:R-:W-:Y:S01]  /*c1d0*/  FADD.FTZ R15, R8, R15 ;  /* 0x0000000f080f7221 */ /* 0x000fe20000010000 */
[----:B------:R-:W-:Y:S01]  /*c1e0*/  FADD.FTZ R79, R64, R79 ;  /* 0x0000004f404f7221 */ /* 0x000fe20000010000 */
[----:B------:R-:W-:Y:S01]  /*c1f0*/  FFMA.FTZ R115, R118, R12, R115 ;  /* 0x0000000c76737223 */ /* 0x000fe20000010073 */
[----:B------:R-:W-:Y:S01]  /*c200*/  FMUL.FTZ R8, R5, R0 ;  /* 0x0000000005087220 */ /* 0x000fe20000410000 */
[----:B------:R-:W-:Y:S01]  /*c210*/  FADD.FTZ R24, R19, R24 ;  /* 0x0000001813187221 */ /* 0x000fe20000010000 */
[----:B------:R-:W-:Y:S01]  /*c220*/  FADD.FTZ R15, R15, R12 ;  /* 0x0000000c0f0f7221 */ /* 0x000fe20000010000 */
[----:B------:R-:W-:Y:S01]  /*c230*/  FFMA.FTZ R10, R117, R27, R10 ;  /* 0x0000001b750a7223 */ /* 0x000fe2000001000a */
[----:B------:R-:W-:Y:S01]  /*c240*/  FADD.FTZ R110, R79, R110 ;  /* 0x0000006e4f6e7221 */ /* 0x000fe20000010000 */
[C---:B------:R-:W-:Y:S01]  /*c250*/  FFMA.FTZ R115, R29.reuse, R8, R115 ;  /* 0x000000081d737223 */ /* 0x040fe20000010073 */
[----:B------:R-:W-:Y:S01]  /*c260*/  FMUL.FTZ R12, R4, R6 ;  /* 0x00000006040c7220 */ /* 0x000fe20000410000 */
[----:B------:R-:W-:Y:S01]  /*c270*/  FADD.FTZ R27, R24, R27 ;  /* 0x0000001b181b7221 */ /* 0x000fe20000010000 */
[----:B------:R-:W-:Y:S01]  /*c280*/  FFMA.FTZ R13, R118, R28, R13 ;  /* 0x0000001c760d7223 */ /* 0x000fe2000001000d */
        /* <DEDUP_REMOVED lines=16> */
[----:B------:R-:W-:Y:S01]  /*c390*/  FADD.FTZ R8, R15, R7 ;  /* 0x000000070f087221 */ /* 0x000fe20000010000 */
        /* <DEDUP_REMOVED lines=12> */
[----:B------:R-:W-:Y:S01]  /*c460*/  FMUL.FTZ R9, R5, R36 ;  /* 0x0000002405097220 */ /* 0x000fe20000410000 */
        /* <DEDUP_REMOVED lines=8> */
[----:B------:R-:W-:Y:S01]  /*c4f0*/  FFMA.FTZ R0, R33, R17, R0 ;  /* 0x0000001121007223 */ /* 0x000fe20000010000 */
[----:B------:R-:W-:Y:S01]  /*c500*/  FFMA.FTZ R13, R32, R31, R13 ;  /* 0x0000001f200d7223 */ /* 0x000fe2000001000d */
[----:B------:R-:W-:Y:S01]  /*c510*/  FMUL.FTZ R12, R5, R23 ;  /* 0x00000017050c7220 */ /* 0x000fe20000410000 */
[----:B------:R-:W-:Y:S01]  /*c520*/  FFMA.FTZ R10, R41, R7, R10 ;  /* 0x00000007290a7223 */ /* 0x000fe2000001000a */
[----:B------:R-:W-:Y:S01]  /*c530*/  FADD.FTZ R17, R6, R17 ;  /* 0x0000001106117221 */ /* 0x000fe20000010000 */
        /* <DEDUP_REMOVED lines=12> */
[----:B------:R-:W-:Y:S01]  /*c600*/  FFMA.FTZ R6, R49, R23, R6 ;  /* 0x0000001731067223 */ /* 0x000fe20000010006 */
[----:B------:R-:W-:Y:S01]  /*c610*/  FADD.FTZ R37, R20, R37 ;  /* 0x0000002514257221 */ /* 0x000fe20000010000 */
[----:B------:R-:W-:Y:S01]  /*c620*/  FADD.FTZ R7, R7, R8 ;  /* 0x0000000807077221 */ /* 0x000fe20000010000 */
[----:B------:R-:W-:Y:S01]  /*c630*/  FADD.FTZ R23, R36, R23 ;  /* 0x0000001724177221 */ /* 0x000fe20000010000 */
[----:B------:R-:W-:Y:S01]  /*c640*/  FFMA.FTZ R9, R119, R12, R10 ;  /* 0x0000000c77097223 */ /* 0x000fe2000001000a */
[----:B------:R-:W-:Y:S01]  /*c650*/  FFMA.FTZ R24, R53, R26, R0 ;  /* 0x0000001a35187223 */ /* 0x000fe20000010000 */
[----:B------:R-:W-:Y:S01]  /*c660*/  FADD.FTZ R10, R12, R7 ;  /* 0x000000070c0a7221 */ /* 0x000fe20000010000 */
[----:B------:R-:W-:Y:S01]  /*c670*/  FADD.FTZ R26, R37, R26 ;  /* 0x0000001a251a7221 */ /* 0x000fe20000010000 */
[----:B------:R-:W-:Y:S01]  /*c680*/  FFMA.FTZ R25, R119, R54, R6 ;  /* 0x0000003677197223 */ /* 0x000fe20000010006 */
[----:B0-----:R-:W-:-:S07]  /*c690*/  FADD.FTZ R27, R23, R54 ;  /* 0x00000036171b7221 */ /* 0x001fce0000010000 */
.L_x_133:
[----:B------:R-:W0:Y:S01]  /*c6a0*/  S2R R12, SR_LANEID ;  /* 0x00000000000c7919 */ /* 0x000e220000000000 */
[----:B------:R-:W1:Y:S01]  /*c6b0*/  S2UR UR7, SR_CgaCtaId ;  /* 0x00000000000779c3 */ /* 0x000e620000008800 */
[----:B------:R-:W-:Y:S01]  /*c6c0*/  UMOV UR6, 0x400 ;  /* 0x0000040000067882 */ /* 0x000fe20000000000 */
[----:B------:R-:W2:Y:S01]  /*c6d0*/  LDCU UR9, c[0x0][0x374] ;  /* 0x00006e80ff0977ac */ /* 0x000ea20008000800 */
[----:B------:R-:W3:Y:S01]  /*c6e0*/  SHFL.DOWN PT, R0, R9, 0x1, 0x1f ;  /* 0x08201f0009007f89 */ /* 0x000ee200000e0000 */
[----:B------:R-:W-:Y:S01]  /*c6f0*/  BSSY.RECONVERGENT B0, `(.L_x_134) ;  /* 0x000002a000007945 */ /* 0x000fe20003800200 */
[----:B------:R-:W-:Y:S02]  /*c700*/  UIADD3 UR5, UPT, UPT, UR6, 0x90, URZ ;  /* 0x0000009006057890 */ /* 0x000fe4000fffe0ff */
[----:B------:R-:W4:Y:S01]  /*c710*/  SHFL.DOWN PT, R6, R10, 0x1, 0x1f ;  /* 0x08201f000a067f89 */ /* 0x000f2200000e0000 */
[----:B------:R-:W0:Y:S01]  /*c720*/  LDCU UR12, c[0x0][0x370] ;  /* 0x00006e00ff0c77ac */ /* 0x000e220008000800 */
[----:B-1----:R-:W-:Y:S01]  /*c730*/  ULEA UR5, UR7, UR5, 0x18 ;  /* 0x0000000507057291 */ /* 0x002fe2000f8ec0ff */
[----:B0-----:R-:W-:-:S02]  /*c740*/  ISETP.GT.AND P0, PT, R12, 0x1e, PT ;  /* 0x0000001e0c00780c */ /* 0x001fc40003f04270 */
[C---:B------:R-:W-:Y:S02]  /*c750*/  ISETP.GT.AND P2, PT, R12.reuse, 0xf, PT ;  /* 0x0000000f0c00780c */ /* 0x040fe40003f44270 */
[----:B------:R-:W-:-:S09]  /*c760*/  ISETP.GT.AND P1, PT, R12, 0x17, PT ;  /* 0x000000170c00780c */ /* 0x000fd20003f24270 */
[----:B---3--:R-:W-:Y:S01]  /*c770*/  @!P0 FADD.FTZ R9, R0, R9 ;  /* 0x0000000900098221 */ /* 0x008fe20000010000 */
[----:B----4-:R-:W-:Y:S01]  /*c780*/  @!P0 FADD.FTZ R10, R6, R10 ;  /* 0x0000000a060a8221 */ /* 0x010fe20000010000 */
[----:B------:R-:W-:-:S03]  /*c790*/  ISETP.GT.AND P0, PT, R12, 0x1d, PT ;  /* 0x0000001d0c00780c */ /* 0x000fc60003f04270 */
[----:B------:R-:W0:Y:S04]  /*c7a0*/  SHFL.DOWN PT, R0, R9, 0x2, 0x1f ;  /* 0x08401f0009007f89 */ /* 0x000e2800000e0000 */
[----:B------:R-:W1:Y:S06]  /*c7b0*/  SHFL.DOWN PT, R6, R10, 0x2, 0x1f ;  /* 0x08401f000a067f89 */ /* 0x000e6c00000e0000 */
[----:B0-----:R-:W-:Y:S01]  /*c7c0*/  @!P0 FADD.FTZ R9, R9, R0 ;  /* 0x0000000009098221 */ /* 0x001fe20000010000 */
[----:B-1----:R-:W-:-:S04]  /*c7d0*/  @!P0 FADD.FTZ R10, R10, R6 ;  /* 0x000000060a0a8221 */ /* 0x002fc80000010000 */
[----:B------:R-:W0:Y:S01]  /*c7e0*/  SHFL.DOWN PT, R0, R9, 0x4, 0x1f ;  /* 0x08801f0009007f89 */ /* 0x000e2200000e0000 */
[----:B------:R-:W-:-:S03]  /*c7f0*/  ISETP.GT.AND P0, PT, R12, 0x1b, PT ;  /* 0x0000001b0c00780c */ /* 0x000fc60003f04270 */
[----:B------:R-:W1:Y:S01]  /*c800*/  SHFL.DOWN PT, R7, R10, 0x4, 0x1f ;  /* 0x08801f000a077f89 */ /* 0x000e6200000e0000 */
[----:B------:R-:W3:Y:S09]  /*c810*/  S2R R6, SR_TID.X ;  /* 0x0000000000067919 */ /* 0x000ef20000002100 */
[----:B0-----:R-:W-:Y:S01]  /*c820*/  @!P0 FADD.FTZ R9, R9, R0 ;  /* 0x0000000009098221 */ /* 0x001fe20000010000 */
[----:B-1----:R-:W-:-:S04]  /*c830*/  @!P0 FADD.FTZ R10, R10, R7 ;  /* 0x000000070a0a8221 */ /* 0x002fc80000010000 */
[----:B------:R-:W0:Y:S04]  /*c840*/  SHFL.DOWN PT, R0, R9, 0x8, 0x1f ;  /* 0x09001f0009007f89 */ /* 0x000e2800000e0000 */
[----:B------:R-:W1:Y:S01]  /*c850*/  SHFL.DOWN PT, R7, R10, 0x8, 0x1f ;  /* 0x09001f000a077f89 */ /* 0x000e6200000e0000 */
[C---:B---3--:R-:W-:Y:S02]  /*c860*/  ISETP.NE.AND P0, PT, R6.reuse, RZ, PT ;  /* 0x000000ff0600720c */ /* 0x048fe40003f05270 */
[C---:B------:R-:W-:Y:S01]  /*c870*/  ISETP.GT.U32.AND P3, PT, R6.reuse, 0x37, PT ;  /* 0x000000370600780c */ /* 0x040fe20003f64070 */
[----:B0-----:R-:W-:Y:S01]  /*c880*/  FADD.FTZ R8, R9, R0 ;  /* 0x0000000009087221 */ /* 0x001fe20000010000 */
[----:B------:R-:W-:Y:S01]  /*c890*/  LEA R0, R6, UR5, 0x4 ;  /* 0x0000000506007c11 */ /* 0x000fe2000f8e20ff */
[----:B-1----:R-:W-:-:S03]  /*c8a0*/  FADD.FTZ R11, R10, R7 ;  /* 0x000000070a0b7221 */ /* 0x002fc60000010000 */
[----:B------:R-:W-:Y:S01]  /*c8b0*/  FSEL R18, R9, R8, P1 ;  /* 0x0000000809127208 */ /* 0x000fe20000800000 */
[----:B------:R0:W-:Y:S01]  /*c8c0*/  STS.128 [R0], R24 ;  /* 0x0000001800007388 */ /* 0x0001e20000000c00 */
[----:B------:R-:W-:-:S03]  /*c8d0*/  FSEL R19, R10, R11, P1 ;  /* 0x0000000b0a137208 */ /* 0x000fc60000800000 */
[----:B------:R0:W1:Y:S04]  /*c8e0*/  SHFL.DOWN PT, R9, R18, 0x10, 0x1f ;  /* 0x0a001f0012097f89 */ /* 0x00006800000e0000 */
[----:B------:R0:W3:Y:S01]  /*c8f0*/  SHFL.DOWN PT, R10, R19, 0x10, 0x1f ;  /* 0x0a001f00130a7f89 */ /* 0x0000e200000e0000 */
[----:B--2---:R-:W-:Y:S05]  /*c900*/  @P2 BRA `(.L_x_135) ;  /* 0x0000000000202947 */ /* 0x004fea0003800000 */
[----:B------:R-:W-:Y:S01]  /*c910*/  ISETP.NE.AND P1, PT, R12, RZ, PT ;  /* 0x000000ff0c00720c */ /* 0x000fe20003f25270 */
[----:B01----:R-:W-:Y:S01]  /*c920*/  FADD.FTZ R18, R8, R9 ;  /* 0x0000000908127221 */ /* 0x003fe20000010000 */
[----:B---3--:R-:W-:-:S11]  /*c930*/  FADD.FTZ R19, R11, R10 ;  /* 0x0000000a0b137221 */ /* 0x008fd60000010000 */
[----:B------:R-:W-:Y:S01]  /*c940*/  VOTEU.ALL UP0, P1 ;  /* 0x0000000000ff7886 */ /* 0x000fe20000800000 */
[----:B------:R-:W-:-:S04]  /*c950*/  @!P1 SHF.R.U32.HI R7, RZ, 0x2, R6 ;  /* 0x00000002ff079819 */ /* 0x000fc80000011606 */
[----:B------:R-:W-:Y:S01]  /*c960*/  @!UP0 ULEA UR5, UR7, UR6, 0x18 ;  /* 0x0000000607058291 */ /* 0x000fe2000f8ec0ff */
[----:B------:R-:W-:-:S08]  /*c970*/  @!P1 LOP3.LUT R7, R7, 0xf8, RZ, 0xc0, !PT ;  /* 0x000000f807079812 */ /* 0x000fd000078ec0ff */
[----:B------:R2:W-:Y:S03]  /*c980*/  @!P1 STS.64 [R7+UR5+0x10], R18 ;  /* 0x0000101207009988 */ /* 0x0005e60008000a05 */
.L_x_135:
[----:B------:R-:W-:Y:S05]  /*c990*/  BSYNC.RECONVERGENT B0 ;  /* 0x0000000000007941 */ /* 0x000fea0003800200 */
.L_x_134:
[----:B------:R-:W-:Y:S06]  /*c9a0*/  BAR.SYNC.DEFER_BLOCKING 0x0 ;  /* 0x0000000000007b1d */ /* 0x000fec0000010000 */
[----:B------:R-:W-:Y:S04]  /*c9b0*/  BSSY.RECONVERGENT B0, `(.L_x_136) ;  /* 0x0000024000007945 */ /* 0x000fe80003800200 */
[----:B------:R-:W-:Y:S05]  /*c9c0*/  @P0 BRA `(.L_x_137) ;  /* 0x0000000000880947 */ /* 0x000fea0003800000 */
[----:B------:R-:W-:-:S09]  /*c9d0*/  ULEA UR5, UR7, UR6, 0x18 ;  /* 0x0000000607057291 */ /* 0x000fd2000f8ec0ff */
[----:B------:R-:W2:Y:S04]  /*c9e0*/  LDS.64 R16, [UR5+0x18] ;  /* 0x00001805ff107984 */ /* 0x000ea80008000a00 */
[----:B------:R-:W4:Y:S04]  /*c9f0*/  LDS.128 R28, [UR5+0x20] ;  /* 0x00002005ff1c7984 */ /* 0x000f280008000c00 */
[----:B------:R-:W4:Y:S04]  /*ca00*/  LDS.128 R32, [UR5+0x30] ;  /* 0x00003005ff207984 */ /* 0x000f280008000c00 */
[----:B------:R-:W4:Y:S04]  /*ca10*/  LDS.128 R36, [UR5+0x40] ;  /* 0x00004005ff247984 */ /* 0x000f280008000c00 */
[----:B------:R-:W4:Y:S04]  /*ca20*/  LDS.128 R12, [UR5+0x50] ;  /* 0x00005005ff0c7984 */ /* 0x000f280008000c00 */
[----:B-1-3--:R-:W1:Y:S01]  /*ca30*/  LDS.128 R8, [UR5+0x60] ;  /* 0x00006005ff087984 */ /* 0x00ae620008000c00 */
[----:B--2---:R-:W-:Y:S01]  /*ca40*/  FADD.FTZ R7, R18, R16 ;  /* 0x0000001012077221 */ /* 0x004fe20000010000 */
[----:B------:R-:W-:-:S02]  /*ca50*/  FADD.FTZ R20, R19, R17 ;  /* 0x0000001113147221 */ /* 0x000fc40000010000 */
[----:B0-----:R-:W0:Y:S01]  /*ca60*/  LDS.128 R16, [UR5+0x70] ;  /* 0x00007005ff107984 */ /* 0x001e220008000c00 */
[----:B----4-:R-:W-:Y:S01]  /*ca70*/  FADD.FTZ R7, R7, R28 ;  /* 0x0000001c07077221 */ /* 0x010fe20000010000 */
[----:B------:R-:W-:-:S03]  /*ca80*/  FADD.FTZ R20, R20, R29 ;  /* 0x0000001d14147221 */ /* 0x000fc60000010000 */
[----:B------:R-:W-:Y:S01]  /*ca90*/  FADD.FTZ R7, R7, R30 ;  /* 0x0000001e07077221 */ /* 0x000fe20000010000 */
        /* <DEDUP_REMOVED lines=13> */
[----:B-1----:R-:W-:Y:S01]  /*cb70*/  FADD.FTZ R7, R7, R8 ;  /* 0x0000000807077221 */ /* 0x002fe20000010000 */
[----:B------:R-:W-:-:S03]  /*cb80*/  FADD.FTZ R20, R20, R9 ;  /* 0x0000000914147221 */ /* 0x000fc60000010000 */
[----:B------:R-:W-:Y:S01]  /*cb90*/  FADD.FTZ R7, R7, R10 ;  /* 0x0000000a07077221 */ /* 0x000fe20000010000 */
[----:B------:R-:W-:-:S03]  /*cba0*/  FADD.FTZ R20, R20, R11 ;  /* 0x0000000b14147221 */ /* 0x000fc60000010000 */
[----:B0-----:R-:W-:Y:S01]  /*cbb0*/  FADD.FTZ R7, R7, R16 ;  /* 0x0000001007077221 */ /* 0x001fe20000010000 */
[----:B------:R-:W-:-:S03]  /*cbc0*/  FADD.FTZ R20, R20, R17 ;  /* 0x0000001114147221 */ /* 0x000fc60000010000 */
[----:B------:R-:W-:Y:S01]  /*cbd0*/  FADD.FTZ R18, R7, R18 ;  /* 0x0000001207127221 */ /* 0x000fe20000010000 */
[----:B------:R-:W-:-:S07]  /*cbe0*/  FADD.FTZ R19, R20, R19 ;  /* 0x0000001314137221 */ /* 0x000fce0000010000 */
.L_x_137:
[----:B------:R-:W-:Y:S05]  /*cbf0*/  BSYNC.RECONVERGENT B0 ;  /* 0x0000000000007941 */ /* 0x000fea0003800200 */
.L_x_136:
[----:B------:R-:W-:Y:S06]  /*cc00*/  BAR.SYNC.DEFER_BLOCKING 0x0 ;  /* 0x0000000000007b1d */ /* 0x000fec0000010000 */
[----:B------:R-:W-:Y:S04]  /*cc10*/  BSSY.RECONVERGENT B0, `(.L_x_138) ;  /* 0x0000025000007945 */ /* 0x000fe80003800200 */
[----:B------:R-:W-:Y:S05]  /*cc20*/  @P3 BRA `(.L_x_139) ;  /* 0x00000000008c3947 */ /* 0x000fea0003800000 */
[----:B------:R-:W2:Y:S04]  /*cc30*/  LDS.128 R32, [R0+0x380] ;  /* 0x0003800000207984 */ /* 0x000ea80000000c00 */
[----:B------:R-:W4:Y:S04]  /*cc40*/  LDS.128 R36, [R0+0x700] ;  /* 0x0007000000247984 */ /* 0x000f280000000c00 */
[----:B------:R-:W4:Y:S04]  /*cc50*/  LDS.128 R48, [R0+0xa80] ;  /* 0x000a800000307984 */ /* 0x000f280000000c00 */
[----:B------:R-:W4:Y:S04]  /*cc60*/  LDS.128 R20, [R0+0xe00] ;  /* 0x000e000000147984 */ /* 0x000f280000000c00 */
[----:B------:R-:W4:Y:S04]  /*cc70*/  LDS.128 R12, [R0+0x1180] ;  /* 0x00118000000c7984 */ /* 0x000f280000000c00 */
[----:B-1-3--:R-:W1:Y:S04]  /*cc80*/  LDS.128 R8, [R0+0x1500] ;  /* 0x0015000000087984 */ /* 0x00ae680000000c00 */
[----:B------:R3:W3:Y:S01]  /*cc90*/  LDS.128 R28, [R0+0x1880] ;  /* 0x00188000001c7984 */ /* 0x0006e20000000c00 */
[----:B--2---:R-:W-:Y:S01]  /*cca0*/  FADD.FTZ R7, R24, R32 ;  /* 0x0000002018077221 */ /* 0x004fe20000010000 */
[----:B------:R-:W-:Y:S01]  /*ccb0*/  FADD.FTZ R16, R25, R33 ;  /* 0x0000002119107221 */ /* 0x000fe20000010000 */
[----:B------:R-:W-:Y:S01]  /*ccc0*/  FADD.FTZ R17, R26, R34 ;  /* 0x000000221a117221 */ /* 0x000fe20000010000 */
[----:B0-----:R-:W-:Y:S01]  /*ccd0*/  FADD.FTZ R24, R27, R35 ;  /* 0x000000231b187221 */ /* 0x001fe20000010000 */
[----:B----4-:R-:W-:Y:S01]  /*cce0*/  FADD.FTZ R7, R7, R36 ;  /* 0x0000002407077221 */ /* 0x010fe20000010000 */
[----:B------:R-:W-:Y:S01]  /*ccf0*/  FADD.FTZ R16, R16, R37 ;  /* 0x0000002510107221 */ /* 0x000fe20000010000 */
        /* <DEDUP_REMOVED lines=14> */
[----:B-1----:R-:W-:Y:S01]  /*cde0*/  FADD.FTZ R7, R7, R8 ;  /* 0x0000000807077221 */ /* 0x002fe20000010000 */
[----:B------:R-:W-:Y:S01]  /*cdf0*/  FADD.FTZ R16, R16, R9 ;  /* 0x0000000910107221 */ /* 0x000fe20000010000 */
[----:B------:R-:W-:Y:S01]  /*ce00*/  FADD.FTZ R17, R17, R10 ;  /* 0x0000000a11117221 */ /* 0x000fe20000010000 */
[----:B---3--:R-:W-:Y:S01]  /*ce10*/  FADD.FTZ R0, R24, R11 ;  /* 0x0000000b18007221 */ /* 0x008fe20000010000 */
[----:B------:R-:W-:Y:S01]  /*ce20*/  FADD.FTZ R24, R7, R28 ;  /* 0x0000001c07187221 */ /* 0x000fe20000010000 */
[----:B------:R-:W-:Y:S01]  /*ce30*/  FADD.FTZ R25, R16, R29 ;  /* 0x0000001d10197221 */ /* 0x000fe20000010000 */
[----:B------:R-:W-:Y:S01]  /*ce40*/  FADD.FTZ R26, R17, R30 ;  /* 0x0000001e111a7221 */ /* 0x000fe20000010000 */
[----:B------:R-:W-:-:S07]  /*ce50*/  FADD.FTZ R27, R0, R31 ;  /* 0x0000001f001b7221 */ /* 0x000fce0000010000 */
.L_x_139:
[----:B------:R-:W-:Y:S05]  /*ce60*/  BSYNC.RECONVERGENT B0 ;  /* 0x0000000000007941 */ /* 0x000fea0003800200 */
.L_x_138:
[----:B------:R-:W-:Y:S04]  /*ce70*/  BSSY.RECONVERGENT B0, `(.L_x_140) ;  /* 0x000001e000007945 */ /* 0x000fe80003800200 */
[----:B------:R-:W-:Y:S05]  /*ce80*/  @P3 BRA `(.L_x_141) ;  /* 0x0000000000703947 */ /* 0x000fea0003800000 */
[----:B------:R-:W3:Y:S01]  /*ce90*/  LDC.64 R20, c[0x0][0x3f8] ;  /* 0x0000fe00ff147b82 */ /* 0x000ee20000000a00 */
[----:B------:R-:W-:-:S05]  /*cea0*/  MOV R13, UR13 ;  /* 0x0000000d000d7c02 */ /* 0x000fca0008000f00 */
[----:B------:R-:W-:Y:S02]  /*ceb0*/  IMAD R13, R13, 0x38, R6 ;  /* 0x000000380d0d7824 */ /* 0x000fe400078e0206 */
[----:B-1----:R-:W1:Y:S01]  /*cec0*/  LDC.64 R8, c[0x0][0x3d8] ;  /* 0x0000f600ff087b82 */ /* 0x002e620000000a00 */
[----:B---3--:R-:W-:Y:S01]  /*ced0*/  IMAD.WIDE.U32 R10, R20, 0x3, RZ ;  /* 0x00000003140a7825 */ /* 0x008fe200078e00ff */
[C---:B--2---:R-:W-:Y:S02]  /*cee0*/  LEA R7, R21.reuse, R21, 0x1 ;  /* 0x0000001515077211 */ /* 0x044fe400078e08ff */
[----:B------:R-:W-:Y:S02]  /*cef0*/  LEA.HI R17, P1, R21, R20, RZ, 0x1 ;  /* 0x0000001415117211 */ /* 0x000fe400078308ff */
[----:B------:R-:W-:Y:S02]  /*cf00*/  IADD3 R11, PT, PT, R11, R7, RZ ;  /* 0x000000070b0b7210 */ /* 0x000fe40007ffe0ff */
[----:B0-----:R-:W-:Y:S01]  /*cf10*/  IADD3.X R0, PT, PT, RZ, R21, RZ, P1, !PT ;  /* 0x00000015ff007210 */ /* 0x001fe20000ffe4ff */
[----:B-1----:R-:W-:Y:S01]  /*cf20*/  IMAD.WIDE R8, R13, 0x4, R8 ;  /* 0x000000040d087825 */ /* 0x002fe200078e0208 */
[----:B------:R-:W-:-:S02]  /*cf30*/  LEA.HI R7, P1, R11, R10, RZ, 0x1 ;  /* 0x0000000a0b077211 */ /* 0x000fc400078308ff */
[----:B------:R-:W-:Y:S02]  /*cf40*/  SHF.L.U32 R13, R17, 0x1, RZ ;  /* 0x00000001110d7819 */ /* 0x000fe400000006ff */
[----:B------:R-:W-:Y:S01]  /*cf50*/  SHF.L.U32 R15, R7, 0x1, RZ ;  /* 0x00000001070f7819 */ /* 0x000fe200000006ff */
[----:B------:R4:W-:Y:S01]  /*cf60*/  REDG.E.ADD.F32.FTZ.RN.STRONG.GPU desc[UR10][R8.64], R24 ;  /* 0x00000018080079a6 */ /* 0x0009e2000c12f30a */
[----:B------:R-:W-:Y:S02]  /*cf70*/  LOP3.LUT R13, R13, 0xfffffffc, RZ, 0xc0, !PT ;  /* 0xfffffffc0d0d7812 */ /* 0x000fe400078ec0ff */
[----:B------:R-:W-:Y:S02]  /*cf80*/  SHF.L.U64.HI R17, R17, 0x1, R0 ;  /* 0x0000000111117819 */ /* 0x000fe40000010200 */
[----:B------:R-:W-:Y:S02]  /*cf90*/  LEA R12, P2, R20, R8, 0x2 ;  /* 0x00000008140c7211 */ /* 0x000fe400078410ff */
[----:B------:R-:W-:-:S02]  /*cfa0*/  IADD3.X R0, PT, PT, RZ, R11, RZ, P1, !PT ;  /* 0x0000000bff007210 */ /* 0x000fc40000ffe4ff */
[----:B------:R-:W-:Y:S02]  /*cfb0*/  LOP3.LUT R15, R15, 0xfffffffc, RZ, 0xc0, !PT ;  /* 0xfffffffc0f0f7812 */ /* 0x000fe400078ec0ff */
[----:B------:R-:W-:Y:S02]  /*cfc0*/  IADD3 R10, P1, PT, R8, R13, RZ ;  /* 0x0000000d080a7210 */ /* 0x000fe40007f3e0ff */
[----:B------:R-:W-:Y:S02]  /*cfd0*/  LEA.HI.X R13, R20, R9, R21, 0x2, P2 ;  /* 0x00000009140d7211 */ /* 0x000fe400010f1415 */
[----:B------:R-:W-:Y:S02]  /*cfe0*/  SHF.L.U64.HI R7, R7, 0x1, R0 ;  /* 0x0000000107077819 */ /* 0x000fe40000010200 */
[----:B------:R-:W-:Y:S02]  /*cff0*/  IADD3 R14, P2, PT, R8, R15, RZ ;  /* 0x0000000f080e7210 */ /* 0x000fe40007f5e0ff */
[----:B------:R-:W-:-:S02]  /*d000*/  IADD3.X R11, PT, PT, R9, R17, RZ, P1, !PT ;  /* 0x00000011090b7210 */ /* 0x000fc40000ffe4ff */
[----:B------:R-:W-:-:S03]  /*d010*/  IADD3.X R15, PT, PT, R9, R7, RZ, P2, !PT ;  /* 0x00000007090f7210 */ /* 0x000fc600017fe4ff */
[----:B------:R4:W-:Y:S04]  /*d020*/  REDG.E.ADD.F32.FTZ.RN.STRONG.GPU desc[UR10][R10.64], R25 ;  /* 0x000000190a0079a6 */ /* 0x0009e8000c12f30a */
[----:B------:R4:W-:Y:S04]  /*d030*/  REDG.E.ADD.F32.FTZ.RN.STRONG.GPU desc[UR10][R12.64], R26 ;  /* 0x0000001a0c0079a6 */ /* 0x0009e8000c12f30a */
[----:B------:R4:W-:Y:S02]  /*d040*/  REDG.E.ADD.F32.FTZ.RN.STRONG.GPU desc[UR10][R14.64], R27 ;  /* 0x0000001b0e0079a6 */ /* 0x0009e4000c12f30a */
.L_x_141:
[----:B------:R-:W-:Y:S05]  /*d050*/  BSYNC.RECONVERGENT B0 ;  /* 0x0000000000007941 */ /* 0x000fea0003800200 */
.L_x_140:
[----:B------:R-:W-:-:S09]  /*d060*/  UISETP.GE.U32.AND UP0, UPT, UR12, 0x2, UPT ;  /* 0x000000020c00788c */ /* 0x000fd2000bf06070 */
[----:B------:R-:W-:Y:S05]  /*d070*/  BRA.U !UP0, `(.L_x_142) ;  /* 0x0000000d08787547 */ /* 0x000fea000b800000 */
[----:B-1--4-:R-:W1:Y:S01]  /*d080*/  LDC.64 R8, c[0x0][0x3d0] ;  /* 0x0000f400ff087b82 */ /* 0x012e620000000a00 */
[----:B------:R-:W-:Y:S01]  /*d090*/  ULOP3.LUT UR5, UR4, 0x1, URZ, 0xc0, !UPT ;  /* 0x0000000104057892 */ /* 0x000fe2000f8ec0ff */
[----:B------:R-:W-:Y:S03]  /*d0a0*/  BSSY.RECONVERGENT B0, `(.L_x_143) ;  /* 0x0000023000007945 */ /* 0x000fe60003800200 */
[----:B------:R-:W-:-:S03]  /*d0b0*/  UIMAD UR6, UR5, UR9, URZ ;  /* 0x00000009050672a4 */ /* 0x000fc6000f8e02ff */
[----:B------:R-:W4:Y:S01]  /*d0c0*/  S2UR UR29, SR_CTAID.X ;  /* 0x00000000001d79c3 */ /* 0x000f220000002500 */
[----:B------:R-:W-:-:S04]  /*d0d0*/  UIMAD UR5, UR6, UR12, URZ ;  /* 0x0000000c060572a4 */ /* 0x000fc8000f8e02ff */
[----:B------:R-:W-:-:S03]  /*d0e0*/  USHF.L.U32 UR5, UR5, 0x1, URZ ;  /* 0x0000000105057899 */ /* 0x000fc600080006ff */
[----:B------:R-:W0:Y:S03]  /*d0f0*/  S2UR UR14, SR_CTAID.Y ;  /* 0x00000000000e79c3 */ /* 0x000e260000002600 */
[----:B--2---:R-:W-:-:S05]  /*d100*/  MOV R7, UR5 ;  /* 0x0000000500077c02 */ /* 0x004fca0008000f00 */
[----:B-1----:R-:W-:Y:S01]  /*d110*/  IMAD.WIDE R8, R7, 0x4, R8 ;  /* 0x0000000407087825 */ /* 0x002fe200078e0208 */
[----:B0---4-:R-:W-:Y:S06]  /*d120*/  @P0 BRA `(.L_x_144) ;  /* 0x0000000000680947 */ /* 0x011fec0003800000 */
[----:B---3--:R-:W0:Y:S01]  /*d130*/  LDC.64 R10, c[0x0][0x3c8] ;  /* 0x0000f200ff0a7b82 */ /* 0x008e220000000a00 */
[----:B------:R-:W-:Y:S02]  /*d140*/  UIADD3 UR7, UPT, UPT, UR6, UR14, URZ ;  /* 0x0000000e06077290 */ /* 0x000fe4000fffe0ff */
[----:B------:R-:W-:Y:S02]  /*d150*/  UIMAD UR13, UR29, UR9, UR14 ;  /* 0x000000091d0d72a4 */ /* 0x000fe4000f8e020e */
[----:B------:R-:W-:Y:S02]  /*d160*/  ULOP3.LUT UP0, UR5, UR4, 0x2, URZ, 0xc0, !UPT ;  /* 0x0000000204057892 */ /* 0x000fe4000f80c0ff */
[----:B------:R-:W-:Y:S02]  /*d170*/  MOV R13, UR7 ;  /* 0x00000007000d7c02 */ /* 0x000fe40008000f00 */
[----:B------:R-:W-:Y:S01]  /*d180*/  UIADD3 UR5, UPT, UPT, -UR5, 0x1, URZ ;  /* 0x0000000105057890 */ /* 0x000fe2000fffe1ff */
[----:B------:R-:W-:-:S02]  /*d190*/  MOV R7, UR13 ;  /* 0x0000000d00077c02 */ /* 0x000fc40008000f00 */
[----:B------:R-:W-:Y:S01]  /*d1a0*/  MOV R0, 0xffffffff ;  /* 0xffffffff00007802 */ /* 0x000fe20000000f00 */
[----:B0-----:R-:W-:-:S04]  /*d1b0*/  IMAD.WIDE.U32 R12, R13, 0x4, R10 ;  /* 0x000000040d0c7825 */ /* 0x001fc800078e000a */
[----:B------:R-:W-:Y:S01]  /*d1c0*/  IMAD.WIDE.U32 R10, R7, 0x8, R8 ;  /* 0x00000008070a7825 */ /* 0x000fe200078e0008 */
[----:B------:R-:W-:-:S04]  /*d1d0*/  MOV R7, UR5 ;  /* 0x0000000500077c02 */ /* 0x000fc80008000f00 */
[----:B------:R0:W-:Y:S01]  /*d1e0*/  STG.E.64 desc[UR10][R10.64], R18 ;  /* 0x000000120a007986 */ /* 0x0001e2000c101b0a */
[----:B------:R-:W-:Y:S06]  /*d1f0*/  MEMBAR.ALL.GPU ;  /* 0x0000000000007992 */ /* 0x000fec000000a000 */
[----:B------:R-:W-:-:S00]  /*d200*/  ERRBAR ;  /* 0x00000000000079ab */ /* 0x000fc00000000000 */
[----:B------:R-:W-:Y:S06]  /*d210*/  CGAERRBAR ;  /* 0x00000000000075ab */ /* 0x000fec0000000000 */
[----:B------:R0:W-:Y:S01]  /*d220*/  REDG.E.ADD.S32.STRONG.GPU desc[UR10][R12.64], R7 ;  /* 0x000000070c00798e */ /* 0x0001e2000c12e30a */
[----:B------:R-:W-:Y:S01]  /*d230*/  USEL UR5, UR12, URZ, !UP0 ;  /* 0x000000ff0c057287 */ /* 0x000fe2000c000000 */
[----:B------:R-:W-:Y:S02]  /*d240*/  UMOV UR7, 0xffffffff ;  /* 0xffffffff00077882 */ /* 0x000fe40000000000 */
[----:B------:R0:W-:Y:S01]  /*d250*/  STL [R1], R0 ;  /* 0x0000000001007387 */ /* 0x0001e20000100800 */
[----:B------:R-:W-:-:S09]  /*d260*/  UISETP.NE.AND UP0, UPT, UR7, UR5, UPT ;  /* 0x000000050700728c */ /* 0x000fd2000bf05270 */
[----:B0-----:R-:W-:Y:S05]  /*d270*/  BRA.U !UP0, `(.L_x_144) ;  /* 0x0000000108147547 */ /* 0x001fea000b800000 */
.L_x_145:
[----:B------:R-:W2:Y:S04]  /*d280*/  LDG.E.STRONG.GPU R0, desc[UR10][R12.64] ;  /* 0x0000000a0c007981 */ /* 0x000ea8000c1ef900 */
[----:B--2---:R-:W-:Y:S04]  /*d290*/  CCTL.IVALL ;  /* 0x00000000ff00798f */ /* 0x004fe80002000000 */
[----:B------:R0:W-:Y:S01]  /*d2a0*/  STL [R1], R0 ;  /* 0x0000000001007387 */ /* 0x0001e20000100800 */
[----:B------:R-:W-:-:S13]  /*d2b0*/  ISETP.NE.AND P0, PT, R0, UR5, PT ;  /* 0x0000000500007c0c */ /* 0x000fda000bf05270 */
[----:B0-----:R-:W-:Y:S05]  /*d2c0*/  @P0 BRA `(.L_x_145) ;  /* 0xfffffffc00ec0947 */ /* 0x001fea000383ffff */
.L_x_144:
[----:B------:R-:W-:Y:S05]  /*d2d0*/  BSYNC.RECONVERGENT B0 ;  /* 0x0000000000007941 */ /* 0x000fea0003800200 */
.L_x_143:
[----:B------:R-:W-:Y:S01]  /*d2e0*/  BAR.SYNC.DEFER_BLOCKING 0x0 ;  /* 0x0000000000007b1d */ /* 0x000fe20000010000 */
[----:B------:R-:W-:-:S05]  /*d2f0*/  UISETP.GE.U32.AND UP0, UPT, UR12, 0x8, UPT ;  /* 0x000000080c00788c */ /* 0x000fca000bf06070 */
[----:B------:R-:W-:-:S04]  /*d300*/  UMOV UR5, URZ ;  /* 0x000000ff00057c82 */ /* 0x000fc80008000000 */
[----:B------:R-:W-:Y:S05]  /*d310*/  BRA.U !UP0, `(.L_x_146) ;  /* 0x0000000508607547 */ /* 0x000fea000b800000 */
[----:B------:R-:W-:Y:S02]  /*d320*/  ULEA UR13, UR9, UR14, 0x2 ;  /* 0x0000000e090d7291 */ /* 0x000fe4000f8e10ff */
[----:B------:R-:W-:Y:S02]  /*d330*/  UIMAD UR17, UR9, 0x3, UR14 ;  /* 0x00000003091178a4 */ /* 0x000fe4000f8e020e */
[----:B------:R-:W-:Y:S02]  /*d340*/  ULEA UR18, UR9, UR14, 0x1 ;  /* 0x0000000e09127291 */ /* 0x000fe4000f8e08ff */
[----:B------:R-:W-:Y:S02]  /*d350*/  UIMAD UR19, UR9, 0x6, UR14 ;  /* 0x00000006091378a4 */ /* 0x000fe4000f8e020e */
[----:B------:R-:W-:Y:S02]  /*d360*/  UIMAD UR20, UR9, 0x7, UR14 ;  /* 0x00000007091478a4 */ /* 0x000fe4000f8e020e */
[----:B------:R-:W-:-:S02]  /*d370*/  UIMAD UR21, UR9, 0x5, UR14 ;  /* 0x00000005091578a4 */ /* 0x000fc4000f8e020e */
[----:B------:R-:W-:Y:S02]  /*d380*/  UIADD3 UR22, UPT, UPT, UR14, UR9, URZ ;  /* 0x000000090e167290 */ /* 0x000fe4000fffe0ff */
[----:B------:R-:W-:Y:S02]  /*d390*/  UIADD3 UR23, UPT, UPT, -UR29, URZ, URZ ;  /* 0x000000ff1d177290 */ /* 0x000fe4000fffe1ff */
[----:B------:R-:W-:Y:S01]  /*d3a0*/  ULOP3.LUT UR7, UR12, 0x7ffffff8, URZ, 0xc0, !UPT ;  /* 0x7ffffff80c077892 */ /* 0x000fe2000f8ec0ff */
[----:B------:R-:W-:Y:S01]  /*d3b0*/  UMOV UR5, URZ ;  /* 0x000000ff00057c82 */ /* 0x000fe20008000000 */
[----:B------:R-:W-:-:S10]  /*d3c0*/  UMOV UR6, UR14 ;  /* 0x0000000e00067c82 */ /* 0x000fd40008000000 */
.L_x_147:
[----:B------:R-:W-:Y:S02]  /*d3d0*/  ISETP.NE.AND P1, PT, RZ, UR23, PT ;  /* 0x00000017ff007c0c */ /* 0x000fe4000bf25270 */
[----:B------:R-:W-:Y:S02]  /*d3e0*/  MOV R11, UR6 ;  /* 0x00000006000b7c02 */ /* 0x000fe40008000f00 */
[----:B------:R-:W-:-:S13]  /*d3f0*/  ISETP.NE.OR P1, PT, R6, RZ, !P1 ;  /* 0x000000ff0600720c */ /* 0x000fda0004f25670 */
[----:B---3--:R-:W-:-:S06]  /*d400*/  @!P1 IMAD.WIDE.U32 R10, R11, 0x8, R8 ;  /* 0x000000080b0a9825 */ /* 0x008fcc00078e0008 */
[----:B------:R-:W2:Y:S01]  /*d410*/  @!P1 LDG.E.64 R10, desc[UR10][R10.64] ;  /* 0x0000000a0a0a9981 */ /* 0x000ea2000c1e1b00 */
[----:B------:R-:W-:Y:S01]  /*d420*/  UIADD3 UR24, UPT, UPT, UR5, 0x1, URZ ;  /* 0x0000000105187890 */ /* 0x000fe2000fffe0ff */
[----:B------:R-:W-:Y:S01]  /*d430*/  MOV R13, UR18 ;  /* 0x00000012000d7c02 */ /* 0x000fe20008000f00 */
[----:B------:R-:W-:Y:S01]  /*d440*/  UIADD3 UR25, UPT, UPT, UR5, 0x2, URZ ;  /* 0x0000000205197890 */ /* 0x000fe2000fffe0ff */
[----:B------:R-:W0:Y:S01]  /*d450*/  S2R R0, SR_CTAID.X ;  /* 0x0000000000007919 */ /* 0x000e220000002500 */
[----:B------:R-:W-:Y:S01]  /*d460*/  UIADD3 UR26, UPT, UPT, UR5, 0x3, URZ ;  /* 0x00000003051a7890 */ /* 0x000fe2000fffe0ff */
[----:B------:R-:W-:Y:S01]  /*d470*/  MOV R15, UR17 ;  /* 0x00000011000f7c02 */ /* 0x000fe20008000f00 */
[----:B------:R-:W-:Y:S01]  /*d480*/  UIADD3 UR27, UPT, UPT, UR5, 0x4, URZ ;  /* 0x00000004051b7890 */ /* 0x000fe2000fffe0ff */
[----:B------:R-:W-:Y:S02]  /*d490*/  MOV R17, UR13 ;  /* 0x0000000d00117c02 */ /* 0x000fe40008000f00 */
[C---:B0-----:R-:W-:Y:S01]  /*d4a0*/  ISETP.NE.AND P0, PT, R0.reuse, UR24, PT ;  /* 0x0000001800007c0c */ /* 0x041fe2000bf05270 */
[----:B------:R-:W-:Y:S01]  /*d4b0*/  UIADD3 UR24, UPT, UPT, UR5, 0x5, URZ ;  /* 0x0000000505187890 */ /* 0x000fe2000fffe0ff */
[----:B------:R-:W-:Y:S01]  /*d4c0*/  ISETP.NE.AND P4, PT, R0, UR25, PT ;  /* 0x0000001900007c0c */ /* 0x000fe2000bf85270 */
[----:B------:R-:W-:Y:S01]  /*d4d0*/  UIADD3 UR25, UPT, UPT, UR5, 0x6, URZ ;  /* 0x0000000605197890 */ /* 0x000fe2000fffe0ff */
[----:B------:R-:W-:-:S02]  /*d4e0*/  ISETP.NE.OR P0, PT, R6, RZ, !P0 ;  /* 0x000000ff0600720c */ /* 0x000fc40004705670 */
[----:B------:R-:W-:Y:S01]  /*d4f0*/  ISETP.NE.AND P3, PT, R0, UR26, PT ;  /* 0x0000001a00007c0c */ /* 0x000fe2000bf65270 */
[----:B------:R-:W-:Y:S01]  /*d500*/  UIADD3 UR26, UPT, UPT, UR5, 0x7, URZ ;  /* 0x00000007051a7890 */ /* 0x000fe2000fffe0ff */
[----:B------:R-:W-:Y:S02]  /*d510*/  ISETP.NE.OR P4, PT, R6, RZ, !P4 ;  /* 0x000000ff0600720c */ /* 0x000fe40006785670 */
[----:B------:R-:W-:Y:S02]  /*d520*/  ISETP.NE.AND P2, PT, R0, UR27, PT ;  /* 0x0000001b00007c0c */ /* 0x000fe4000bf45270 */
[C---:B------:R-:W-:Y:S02]  /*d530*/  ISETP.NE.OR P3, PT, R6.reuse, RZ, !P3 ;  /* 0x000000ff0600720c */ /* 0x040fe40005f65670 */
[----:B------:R-:W-:Y:S02]  /*d540*/  ISETP.NE.OR P2, PT, R6, RZ, !P2 ;  /* 0x000000ff0600720c */ /* 0x000fe40005745670 */
[----:B------:R-:W-:-:S02]  /*d550*/  ISETP.NE.AND P6, PT, R0, UR25, PT ;  /* 0x0000001900007c0c */ /* 0x000fc4000bfc5270 */
[----:B------:R-:W-:-:S03]  /*d560*/  ISETP.NE.AND P5, PT, R0, UR26, PT ;  /* 0x0000001a00007c0c */ /* 0x000fc6000bfa5270 */
[----:B------:R-:W-:Y:S01]  /*d570*/  @!P4 IMAD.WIDE.U32 R12, R13, 0x8, R8 ;  /* 0x000000080d0cc825 */ /* 0x000fe200078e0008 */
[----:B------:R-:W-:-:S03]  /*d580*/  ISETP.NE.OR P6, PT, R6, RZ, !P6 ;  /* 0x000000ff0600720c */ /* 0x000fc600077c5670 */
[--C-:B------:R-:W-:Y:S01]  /*d590*/  @!P3 IMAD.WIDE.U32 R14, R15, 0x8, R8.reuse ;  /* 0x000000080f0eb825 */ /* 0x100fe200078e0008 */
[----:B------:R0:W3:Y:S01]  /*d5a0*/  @!P4 LDG.E.64 R24, desc[UR10][R12.64] ;  /* 0x0000000a0c18c981 */ /* 0x0000e2000c1e1b00 */
[----:B------:R-:W-:Y:S02]  /*d5b0*/  MOV R21, UR21 ;  /* 0x0000001500157c02 */ /* 0x000fe40008000f00 */
[----:B------:R-:W-:Y:S01]  /*d5c0*/  ISETP.NE.OR P5, PT, R6, RZ, !P5 ;  /* 0x000000ff0600720c */ /* 0x000fe20006fa5670 */
[--C-:B------:R-:W-:Y:S01]  /*d5d0*/  @!P2 IMAD.WIDE.U32 R16, R17, 0x8, R8.reuse ;  /* 0x000000081110a825 */ /* 0x100fe200078e0008 */
[----:B------:R-:W4:Y:S01]  /*d5e0*/  @!P3 LDG.E.64 R14, desc[UR10][R14.64] ;  /* 0x0000000a0e0eb981 */ /* 0x000f22000c1e1b00 */
[----:B------:R-:W-:Y:S02]  /*d5f0*/  MOV R7, UR19 ;  /* 0x0000001300077c02 */ /* 0x000fe40008000f00 */
[----:B------:R-:W-:Y:S02]  /*d600*/  MOV R27, UR20 ;  /* 0x00000014001b7c02 */ /* 0x000fe40008000f00 */
[----:B------:R-:W4:Y:S06]  /*d610*/  @!P2 LDG.E.64 R16, desc[UR10][R16.64] ;  /* 0x0000000a1010a981 */ /* 0x000f2c000c1e1b00 */
[----:B0-----:R-:W-:-:S06]  /*d620*/  @!P5 IMAD.WIDE.U32 R12, R27, 0x8, R8 ;  /* 0x000000081b0cd825 */ /* 0x001fcc00078e0008 */
[----:B------:R-:W4:Y:S01]  /*d630*/  @!P5 LDG.E.64 R12, desc[UR10][R12.64] ;  /* 0x0000000a0c0cd981 */ /* 0x000f22000c1e1b00 */
[----:B--2---:R-:W-:Y:S01]  /*d640*/  @!P1 FADD.FTZ R19, R19, R11 ;  /* 0x0000000b13139221 */ /* 0x004fe20000010000 */
[----:B------:R-:W-:Y:S01]  /*d650*/  MOV R11, UR22 ;  /* 0x00000016000b7c02 */ /* 0x000fe20008000f00 */
[----:B------:R-:W-:Y:S01]  /*d660*/  @!P1 FADD.FTZ R18, R18, R10 ;  /* 0x0000000a12129221 */ /* 0x000fe20000010000 */
[----:B------:R-:W-:-:S03]  /*d670*/  ISETP.NE.AND P1, PT, R0, UR24, PT ;  /* 0x0000001800007c0c */ /* 0x000fc6000bf25270 */
[----:B------:R-:W-:Y:S01]  /*d680*/  @!P0 IMAD.WIDE.U32 R10, R11, 0x8, R8 ;  /* 0x000000080b0a8825 */ /* 0x000fe200078e0008 */
[----:B------:R-:W-:-:S04]  /*d690*/  ISETP.NE.OR P1, PT, R6, RZ, !P1 ;  /* 0x000000ff0600720c */ /* 0x000fc80004f25670 */
[----:B------:R0:W2:Y:S09]  /*d6a0*/  @!P0 LDG.E.64 R22, desc[UR10][R10.64] ;  /* 0x0000000a0a168981 */ /* 0x0000b2000c1e1b00 */
[----:B------:R-:W-:-:S04]  /*d6b0*/  @!P1 IMAD.WIDE.U32 R20, R21, 0x8, R8 ;  /* 0x0000000815149825 */ /* 0x000fc800078e0008 */
[----:B0-----:R-:W-:Y:S02]  /*d6c0*/  @!P6 IMAD.WIDE.U32 R10, R7, 0x8, R8 ;  /* 0x00000008070ae825 */ /* 0x001fe400078e0008 */
[----:B------:R-:W4:Y:S04]  /*d6d0*/  @!P1 LDG.E.64 R20, desc[UR10][R20.64] ;  /* 0x0000000a14149981 */ /* 0x000f28000c1e1b00 */
[----:B------:R-:W4:Y:S01]  /*d6e0*/  @!P6 LDG.E.64 R10, desc[UR10][R10.64] ;  /* 0x0000000a0a0ae981 */ /* 0x000f22000c1e1b00 */
[----:B------:R-:W-:-:S04]  /*d6f0*/  UIADD3 UR5, UPT, UPT, UR5, 0x8, URZ ;  /* 0x0000000805057890 */ /* 0x000fc8000fffe0ff */
[----:B------:R-:W-:Y:S02]  /*d700*/  UISETP.NE.AND UP0, UPT, UR5, UR7, UPT ;  /* 0x000000070500728c */ /* 0x000fe4000bf05270 */
[----:B------:R-:W-:Y:S02]  /*d710*/  ULEA UR19, UR9, UR19, 0x3 ;  /* 0x0000001309137291 */ /* 0x000fe4000f8e18ff */
[----:B------:R-:W-:Y:S02]  /*d720*/  ULEA UR21, UR9, UR21, 0x3 ;  /* 0x0000001509157291 */ /* 0x000fe4000f8e18ff */
[----:B------:R-:W-:Y:S02]  /*d730*/  ULEA UR13, UR9, UR13, 0x3 ;  /* 0x0000000d090d7291 */ /* 0x000fe4000f8e18ff */
[----:B------:R-:W-:Y:S02]  /*d740*/  ULEA UR17, UR9, UR17, 0x3 ;  /* 0x0000001109117291 */ /* 0x000fe4000f8e18ff */
[----:B------:R-:W-:-:S02]  /*d750*/  ULEA UR18, UR9, UR18, 0x3 ;  /* 0x0000001209127291 */ /* 0x000fc4000f8e18ff */
[----:B------:R-:W-:Y:S02]  /*d760*/  ULEA UR22, UR9, UR22, 0x3 ;  /* 0x0000001609167291 */ /* 0x000fe4000f8e18ff */
[----:B------:R-:W-:Y:S02]  /*d770*/  UIADD3 UR23, UPT, UPT, UR23, 0x8, URZ ;  /* 0x0000000817177890 */ /* 0x000fe4000fffe0ff */
[----:B------:R-:W-:Y:S02]  /*d780*/  ULEA UR6, UR9, UR6, 0x3 ;  /* 0x0000000609067291 */ /* 0x000fe4000f8e18ff */
[----:B------:R-:W-:Y:S01]  /*d790*/  ULEA UR20, UR9, UR20, 0x3 ;  /* 0x0000001409147291 */ /* 0x000fe2000f8e18ff */
[----:B--2---:R-:W-:Y:S01]  /*d7a0*/  @!P0 FADD.FTZ R18, R18, R22 ;  /* 0x0000001612128221 */ /* 0x004fe20000010000 */
[----:B------:R-:W-:-:S03]  /*d7b0*/  @!P0 FADD.FTZ R19, R19, R23 ;  /* 0x0000001713138221 */ /* 0x000fc60000010000 */
[----:B---3--:R-:W-:Y:S01]  /*d7c0*/  @!P4 FADD.FTZ R18, R18, R24 ;  /* 0x000000181212c221 */ /* 0x008fe20000010000 */
[----:B------:R-:W-:-:S03]  /*d7d0*/  @!P4 FADD.FTZ R19, R19, R25 ;  /* 0x000000191313c221 */ /* 0x000fc60000010000 */
[----:B----4-:R-:W-:Y:S01]  /*d7e0*/  @!P3 FADD.FTZ R18, R18, R14 ;  /* 0x0000000e1212b221 */ /* 0x010fe20000010000 */
[----:B------:R-:W-:-:S03]  /*d7f0*/  @!P3 FADD.FTZ R19, R19, R15 ;  /* 0x0000000f1313b221 */ /* 0x000fc60000010000 */
[----:B------:R-:W-:Y:S01]  /*d800*/  @!P2 FADD.FTZ R18, R18, R16 ;  /* 0x000000101212a221 */ /* 0x000fe20000010000 */
[----:B------:R-:W-:-:S03]  /*d810*/  @!P2 FADD.FTZ R19, R19, R17 ;  /* 0x000000111313a221 */ /* 0x000fc60000010000 */
[----:B------:R-:W-:Y:S01]  /*d820*/  @!P1 FADD.FTZ R18, R18, R20 ;  /* 0x0000001412129221 */ /* 0x000fe20000010000 */
[----:B------:R-:W-:-:S03]  /*d830*/  @!P1 FADD.FTZ R19, R19, R21 ;  /* 0x0000001513139221 */ /* 0x000fc60000010000 */
[----:B------:R-:W-:Y:S01]  /*d840*/  @!P6 FADD.FTZ R18, R18, R10 ;  /* 0x0000000a1212e221 */ /* 0x000fe20000010000 */
[----:B------:R-:W-:-:S03]  /*d850*/  @!P6 FADD.FTZ R19, R19, R11 ;  /* 0x0000000b1313e221 */ /* 0x000fc60000010000 */
[----:B------:R-:W-:Y:S01]  /*d860*/  @!P5 FADD.FTZ R18, R18, R12 ;  /* 0x0000000c1212d221 */ /* 0x000fe20000010000 */
[----:B------:R-:W-:Y:S01]  /*d870*/  @!P5 FADD.FTZ R19, R19, R13 ;  /* 0x0000000d1313d221 */ /* 0x000fe20000010000 */
[----:B------:R-:W-:Y:S06]  /*d880*/  BRA.U UP0, `(.L_x_147) ;  /* 0xfffffff900d07547 */ /* 0x000fec000b83ffff */
[----:B------:R-:W-:-:S05]  /*d890*/  UMOV UR5, UR7 ;  /* 0x0000000700057c82 */ /* 0x000fca0008000000 */
.L_x_146:
[----:B------:R-:W-:-:S09]  /*d8a0*/  ULOP3.LUT UP0, UR6, UR12, 0x7, URZ, 0xc0, !UPT ;  /* 0x000000070c067892 */ /* 0x000fd2000f80c0ff */
[----:B------:R-:W-:Y:S05]  /*d8b0*/  BRA.U !UP0, `(.L_x_142) ;  /* 0x0000000508687547 */ /* 0x000fea000b800000 */
[----:B------:R-:W-:Y:S02]  /*d8c0*/  UIADD3 UR6, UPT, UPT, UR6, -0x1, URZ ;  /* 0xffffffff06067890 */ /* 0x000fe4000fffe0ff */
[----:B------:R-:W-:Y:S02]  /*d8d0*/  ULOP3.LUT UP0, UR18, UR12, 0x3, URZ, 0xc0, !UPT ;  /* 0x000000030c127892 */ /* 0x000fe4000f80c0ff */
[----:B------:R-:W-:-:S09]  /*d8e0*/  UISETP.GE.U32.AND UP1, UPT, UR6, 0x3, UPT ;  /* 0x000000030600788c */ /* 0x000fd2000bf26070 */
[----:B------:R-:W-:Y:S05]  /*d8f0*/  BRA.U !UP1, `(.L_x_148) ;  /* 0x0000000109b87547 */ /* 0x000fea000b800000 */
[----:B------:R-:W0:Y:S01]  /*d900*/  S2R R0, SR_CTAID.X ;  /* 0x0000000000007919 */ /* 0x000e220000002500 */
[----:B------:R-:W-:Y:S02]  /*d910*/  UIADD3 UR6, UPT, UPT, UR5, 0x1, URZ ;  /* 0x0000000105067890 */ /* 0x000fe4000fffe0ff */
[----:B------:R-:W-:Y:S02]  /*d920*/  UIADD3 UR7, UPT, UPT, UR5, 0x2, URZ ;  /* 0x0000000205077890 */ /* 0x000fe4000fffe0ff */
[----:B------:R-:W-:Y:S02]  /*d930*/  UISETP.NE.AND UP1, UPT, UR6, UR29, UPT ;  /* 0x0000001d0600728c */ /* 0x000fe4000bf25270 */
[----:B------:R-:W-:Y:S02]  /*d940*/  UIADD3 UR13, UPT, UPT, UR5, 0x3, URZ ;  /* 0x00000003050d7890 */ /* 0x000fe4000fffe0ff */
[----:B------:R-:W-:Y:S02]  /*d950*/  UISETP.NE.AND UP2, UPT, UR7, UR29, UPT ;  /* 0x0000001d0700728c */ /* 0x000fe4000bf45270 */
[----:B------:R-:W-:Y:S01]  /*d960*/  PLOP3.LUT P1, PT, PT, PT, UP1, 0x80, 0x8 ;  /* 0x000000000008781c */ /* 0x000fe20003f2f018 */
[----:B------:R-:W-:-:S03]  /*d970*/  UISETP.NE.AND UP3, UPT, UR13, UR29, UPT ;  /* 0x0000001d0d00728c */ /* 0x000fc6000bf65270 */
[----:B------:R-:W-:Y:S02]  /*d980*/  PLOP3.LUT P2, PT, PT, PT, UP2, 0x80, 0x8 ;  /* 0x000000000008781c */ /* 0x000fe40003f4f028 */
[C---:B------:R-:W-:Y:S02]  /*d990*/  ISETP.NE.OR P1, PT, R6.reuse, RZ, !P1 ;  /* 0x000000ff0600720c */ /* 0x040fe40004f25670 */
[----:B------:R-:W-:Y:S02]  /*d9a0*/  PLOP3.LUT P3, PT, PT, PT, UP3, 0x80, 0x8 ;  /* 0x000000000008781c */ /* 0x000fe40003f6f038 */
[C---:B------:R-:W-:Y:S02]  /*d9b0*/  ISETP.NE.OR P2, PT, R6.reuse, RZ, !P2 ;  /* 0x000000ff0600720c */ /* 0x040fe40005745670 */
[----:B------:R-:W-:-:S07]  /*d9c0*/  ISETP.NE.OR P3, PT, R6, RZ, !P3 ;  /* 0x000000ff0600720c */ /* 0x000fce0005f65670 */
[----:B------:R-:W-:Y:S01]  /*d9d0*/  VOTEU.ALL UP2, P1 ;  /* 0x0000000000ff7886 */ /* 0x000fe20000840000 */
[----:B0-----:R-:W-:-:S04]  /*d9e0*/  ISETP.NE.AND P0, PT, R0, UR5, PT ;  /* 0x0000000500007c0c */ /* 0x001fc8000bf05270 */
[----:B------:R-:W-:Y:S01]  /*d9f0*/  @!UP2 UIMAD UR6, UR6, UR9, UR14 ;  /* 0x000000090606a2a4 */ /* 0x000fe2000f8e020e */
[----:B------:R-:W-:Y:S01]  /*da00*/  ISETP.NE.OR P0, PT, R6, RZ, !P0 ;  /* 0x000000ff0600720c */ /* 0x000fe20004705670 */
[----:B------:R-:W-:-:S04]  /*da10*/  VOTEU.ALL UP2, P3 ;  /* 0x0000000000ff7886 */ /* 0x000fc80001840000 */
[----:B------:R-:W-:Y:S01]  /*da20*/  MOV R13, UR6 ;  /* 0x00000006000d7c02 */ /* 0x000fe20008000f00 */
[----:B------:R-:W-:-:S04]  /*da30*/  @!UP2 UIMAD UR6, UR13, UR9, UR14 ;  /* 0x000000090d06a2a4 */ /* 0x000fc8000f8e020e */
[----:B------:R-:W-:-:S03]  /*da40*/  @!P1 IMAD.WIDE.U32 R12, R13, 0x8, R8 ;  /* 0x000000080d0c9825 */ /* 0x000fc600078e0008 */
[----:B------:R-:W-:Y:S01]  /*da50*/  VOTEU.ALL UP1, P0 ;  /* 0x0000000000ff7886 */ /* 0x000fe20000020000 */
[----:B------:R-:W-:Y:S02]  /*da60*/  MOV R17, UR6 ;  /* 0x0000000600117c02 */ /* 0x000fe40008000f00 */
[----:B------:R-:W2:Y:S02]  /*da70*/  @!P1 LDG.E.64 R12, desc[UR10][R12.64] ;  /* 0x0000000a0c0c9981 */ /* 0x000ea4000c1e1b00 */
[----:B------:R-:W-:Y:S01]  /*da80*/  @!UP1 UIMAD UR17, UR5, UR9, UR14 ;  /* 0x00000009051192a4 */ /* 0x000fe2000f8e020e */
[----:B------:R-:W-:-:S05]  /*da90*/  VOTEU.ALL UP1, P2 ;  /* 0x0000000000ff7886 */ /* 0x000fca0001020000 */
[----:B------:R-:W-:Y:S01]  /*daa0*/  MOV R11, UR17 ;  /* 0x00000011000b7c02 */ /* 0x000fe20008000f00 */
[----:B------:R-:W-:-:S04]  /*dab0*/  @!UP1 UIMAD UR7, UR7, UR9, UR14 ;  /* 0x00000009070792a4 */ /* 0x000fc8000f8e020e */
[----:B---3--:R-:W-:Y:S02]  /*dac0*/  @!P0 IMAD.WIDE.U32 R10, R11, 0x8, R8 ;  /* 0x000000080b0a8825 */ /* 0x008fe400078e0008 */
[----:B------:R-:W-:-:S04]  /*dad0*/  MOV R15, UR7 ;  /* 0x00000007000f7c02 */ /* 0x000fc80008000f00 */
[----:B------:R-:W3:Y:S01]  /*dae0*/  @!P0 LDG.E.64 R10, desc[UR10][R10.64] ;  /* 0x0000000a0a0a8981 */ /* 0x000ee2000c1e1b00 */
[----:B------:R-:W-:-:S04]  /*daf0*/  @!P2 IMAD.WIDE.U32 R14, R15, 0x8, R8 ;  /* 0x000000080f0ea825 */ /* 0x000fc800078e0008 */
[----:B------:R-:W-:Y:S02]  /*db00*/  @!P3 IMAD.WIDE.U32 R16, R17, 0x8, R8 ;  /* 0x000000081110b825 */ /* 0x000fe400078e0008 */
[----:B------:R-:W4:Y:S04]  /*db10*/  @!P2 LDG.E.64 R14, desc[UR10][R14.64] ;  /* 0x0000000a0e0ea981 */ /* 0x000f28000c1e1b00 */
[----:B------:R-:W4:Y:S01]  /*db20*/  @!P3 LDG.E.64 R16, desc[UR10][R16.64] ;  /* 0x0000000a1010b981 */ /* 0x000f22000c1e1b00 */
[----:B------:R-:W-:-:S04]  /*db30*/  MOV R0, UR5 ;  /* 0x0000000500007c02 */ /* 0x000fc80008000f00 */
[----:B------:R-:W-:-:S04]  /*db40*/  IADD3 R0, PT, PT, R0, 0x4, RZ ;  /* 0x0000000400007810 */ /* 0x000fc80007ffe0ff */
[----:B------:R-:W-:Y:S01]  /*db50*/  R2UR UR5, R0 ;  /* 0x00000000000572ca */ /* 0x000fe200000e0000 */
[----:B---3--:R-:W-:Y:S01]  /*db60*/  @!P0 FADD.FTZ R18, R18, R10 ;  /* 0x0000000a12128221 */ /* 0x008fe20000010000 */
[----:B------:R-:W-:-:S03]  /*db70*/  @!P0 FADD.FTZ R19, R19, R11 ;  /* 0x0000000b13138221 */ /* 0x000fc60000010000 */
[----:B--2---:R-:W-:Y:S01]  /*db80*/  @!P1 FADD.FTZ R18, R18, R12 ;  /* 0x0000000c12129221 */ /* 0x004fe20000010000 */
[----:B------:R-:W-:-:S03]  /*db90*/  @!P1 FADD.FTZ R19, R19, R13 ;  /* 0x0000000d13139221 */ /* 0x000fc60000010000 */
[----:B----4-:R-:W-:Y:S01]  /*dba0*/  @!P2 FADD.FTZ R18, R18, R14 ;  /* 0x0000000e1212a221 */ /* 0x010fe20000010000 */
[----:B------:R-:W-:-:S03]  /*dbb0*/  @!P2 FADD.FTZ R19, R19, R15 ;  /* 0x0000000f1313a221 */ /* 0x000fc60000010000 */
[----:B------:R-:W-:Y:S01]  /*dbc0*/  @!P3 FADD.FTZ R18, R18, R16 ;  /* 0x000000101212b221 */ /* 0x000fe20000010000 */
[----:B------:R-:W-:-:S07]  /*dbd0*/  @!P3 FADD.FTZ R19, R19, R17 ;  /* 0x000000111313b221 */ /* 0x000fce0000010000 */
.L_x_148:
[----:B------:R-:W-:Y:S05]  /*dbe0*/  BRA.U !UP0, `(.L_x_142) ;  /* 0x00000001089c7547 */ /* 0x000fea000b800000 */
[----:B------:R-:W0:Y:S01]  /*dbf0*/  S2R R7, SR_CTAID.X ;  /* 0x0000000000077919 */ /* 0x000e220000002500 */
[----:B------:R-:W-:Y:S02]  /*dc00*/  UISETP.NE.AND UP0, UPT, UR18, 0x1, UPT ;  /* 0x000000011200788c */ /* 0x000fe4000bf05270 */
[----:B------:R-:W-:-:S07]  /*dc10*/  ULOP3.LUT UR6, UR12, 0x1, URZ, 0xc0, !UPT ;  /* 0x000000010c067892 */ /* 0x000fce000f8ec0ff */
[----:B------:R-:W-:Y:S05]  /*dc20*/  BRA.U !UP0, `(.L_x_149) ;  /* 0x0000000108587547 */ /* 0x000fea000b800000 */
[----:B------:R-:W1:Y:S01]  /*dc30*/  S2R R0, SR_CTAID.X ;  /* 0x0000000000007919 */ /* 0x000e620000002500 */
[----:B---3--:R-:W2:Y:S01]  /*dc40*/  S2R R10, SR_CTAID.Y ;  /* 0x00000000000a7919 */ /* 0x008ea20000002600 */
[----:B-1----:R-:W-:Y:S02]  /*dc50*/  ISETP.NE.AND P0, PT, R0, UR5, PT ;  /* 0x0000000500007c0c */ /* 0x002fe4000bf05270 */
[----:B------:R-:W-:Y:S02]  /*dc60*/  MOV R0, UR5 ;  /* 0x0000000500007c02 */ /* 0x000fe40008000f00 */
[----:B------:R-:W-:Y:S02]  /*dc70*/  ISETP.NE.OR P1, PT, R6, RZ, !P0 ;  /* 0x000000ff0600720c */ /* 0x000fe40004725670 */
[----:B------:R-:W-:-:S04]  /*dc80*/  IADD3 R11, PT, PT, R0, 0x1, RZ ;  /* 0x00000001000b7810 */ /* 0x000fc80007ffe0ff */
[----:B------:R-:W-:-:S04]  /*dc90*/  ISETP.NE.AND P0, PT, R11, UR29, PT ;  /* 0x0000001d0b007c0c */ /* 0x000fc8000bf05270 */
[----:B------:R-:W-:-:S03]  /*dca0*/  ISETP.NE.OR P0, PT, R6, RZ, !P0 ;  /* 0x000000ff0600720c */ /* 0x000fc60004705670 */
[----:B------:R-:W-:-:S05]  /*dcb0*/  VOTEU.ALL UP0, P1 ;  /* 0x0000000000ff7886 */ /* 0x000fca0000800000 */
[----:B------:R-:W-:-:S05]  /*dcc0*/  @!UP0 UIMAD UR5, UR5, UR9, UR14 ;  /* 0x00000009050582a4 */ /* 0x000fca000f8e020e */
[----:B--2---:R-:W-:Y:S01]  /*dcd0*/  @!P0 IMAD R11, R11, UR9, R10 ;  /* 0x000000090b0b8c24 */ /* 0x004fe2000f8e020a */
[----:B------:R-:W-:-:S03]  /*dce0*/  MOV R13, UR5 ;  /* 0x00000005000d7c02 */ /* 0x000fc60008000f00 */
[----:B------:R-:W-:-:S04]  /*dcf0*/  @!P0 IMAD.WIDE.U32 R10, R11, 0x8, R8 ;  /* 0x000000080b0a8825 */ /* 0x000fc800078e0008 */
[----:B------:R-:W-:Y:S02]  /*dd00*/  @!P1 IMAD.WIDE.U32 R12, R13, 0x8, R8 ;  /* 0x000000080d0c9825 */ /* 0x000fe400078e0008 */
[----:B------:R-:W2:Y:S04]  /*dd10*/  @!P0 LDG.E.64 R10, desc[UR10][R10.64] ;  /* 0x0000000a0a0a8981 */ /* 0x000ea8000c1e1b00 */
[----:B------:R-:W3:Y:S01]  /*dd20*/  @!P1 LDG.E.64 R12, desc[UR10][R12.64] ;  /* 0x0000000a0c0c9981 */ /* 0x000ee2000c1e1b00 */
[----:B------:R-:W-:-:S04]  /*dd30*/  IADD3 R0, PT, PT, R0, 0x2, RZ ;  /* 0x0000000200007810 */ /* 0x000fc80007ffe0ff */
[----:B------:R-:W-:Y:S01]  /*dd40*/  R2UR UR5, R0 ;  /* 0x00000000000572ca */ /* 0x000fe200000e0000 */
[----:B---3--:R-:W-:Y:S01]  /*dd50*/  @!P1 FADD.FTZ R18, R18, R12 ;  /* 0x0000000c12129221 */ /* 0x008fe20000010000 */
[----:B------:R-:W-:-:S03]  /*dd60*/  @!P1 FADD.FTZ R19, R19, R13 ;  /* 0x0000000d13139221 */ /* 0x000fc60000010000 */
[----:B--2---:R-:W-:Y:S01]  /*dd70*/  @!P0 FADD.FTZ R18, R18, R10 ;  /* 0x0000000a12128221 */ /* 0x004fe20000010000 */
[----:B------:R-:W-:-:S09]  /*dd80*/  @!P0 FADD.FTZ R19, R19, R11 ;  /* 0x0000000b13138221 */ /* 0x000fd20000010000 */
.L_x_149:
[----:B0-----:R-:W-:Y:S01]  /*dd90*/  ISETP.NE.AND P0, PT, R7, UR5, PT ;  /* 0x0000000507007c0c */ /* 0x001fe2000bf05270 */
[----:B------:R-:W-:Y:S01]  /*dda0*/  BSSY.RECONVERGENT B0, `(.L_x_142) ;  /* 0x000000b000007945 */ /* 0x000fe20003800200 */
[----:B------:R-:W-:Y:S02]  /*ddb0*/  MOV R0, UR6 ;  /* 0x0000000600007c02 */ /* 0x000fe40008000f00 */
[----:B------:R-:W-:-:S04]  /*ddc0*/  ISETP.NE.OR P0, PT, R6, RZ, !P0 ;  /* 0x000000ff0600720c */ /* 0x000fc80004705670 */
[----:B------:R-:W-:-:S13]  /*ddd0*/  ISETP.NE.U32.OR P0, PT, R0, 0x1, P0 ;  /* 0x000000010000780c */ /* 0x000fda0000705470 */
[----:B------:R-:W-:Y:S05]  /*dde0*/  @P0 BRA `(.L_x_150) ;  /* 0x0000000000180947 */ /* 0x000fea0003800000 */
[----:B------:R-:W-:-:S06]  /*ddf0*/  UIMAD UR6, UR9, UR5, UR14 ;  /* 0x00000005090672a4 */ /* 0x000fcc000f8e020e */
[----:B------:R-:W-:-:S05]  /*de00*/  MOV R7, UR6 ;  /* 0x0000000600077c02 */ /* 0x000fca0008000f00 */
[----:B------:R-:W-:-:S06]  /*de10*/  IMAD.WIDE.U32 R8, R7, 0x8, R8 ;  /* 0x0000000807087825 */ /* 0x000fcc00078e0008 */
[----:B------:R-:W2:Y:S02]  /*de20*/  LDG.E.64 R8, desc[UR10][R8.64] ;  /* 0x0000000a08087981 */ /* 0x000ea4000c1e1b00 */
[----:B--2---:R-:W-:Y:S01]  /*de30*/  FADD.FTZ R18, R18, R8 ;  /* 0x0000000812127221 */ /* 0x004fe20000010000 */
[----:B------:R-:W-:-:S07]  /*de40*/  FADD.FTZ R19, R19, R9 ;  /* 0x0000000913137221 */ /* 0x000fce0000010000 */
.L_x_150:
[----:B------:R-:W-:Y:S05]  /*de50*/  BSYNC.RECONVERGENT B0 ;  /* 0x0000000000007941 */ /* 0x000fea0003800200 */
.L_x_142:
[----:B------:R-:W0:Y:S01]  /*de60*/  S2UR UR6, SR_CgaCtaId ;  /* 0x00000000000679c3 */ /* 0x000e220000008800 */
[----:B------:R-:W-:Y:S01]  /*de70*/  ISETP.NE.AND P0, PT, R6, RZ, PT ;  /* 0x000000ff0600720c */ /* 0x000fe20003f05270 */
[----:B------:R-:W-:Y:S01]  /*de80*/  UMOV UR5, 0x400 ;  /* 0x0000040000057882 */ /* 0x000fe20000000000 */
[----:B------:R-:W1:Y:S01]  /*de90*/  LDCU.U8 UR12, c[0x0][0x414] ;  /* 0x00008280ff0c77ac */ /* 0x000e620008000000 */
[----:B---34-:R-:W-:Y:S01]  /*dea0*/  HFMA2 R10, -RZ, RZ, 0, 0 ;  /* 0x00000000ff0a7431 */ /* 0x018fe200000001ff */
[----:B------:R-:W3:Y:S01]  /*deb0*/  LDCU.64 UR20, c[0x0][0x3f8] ;  /* 0x00007f00ff1477ac */ /* 0x000ee20008000a00 */
[----:B------:R-:W4:Y:S01]  /*dec0*/  LDCU.64 UR18, c[0x0][0x400] ;  /* 0x00008000ff1277ac */ /* 0x000f220008000a00 */
[----:B-1----:R-:W-:Y:S02]  /*ded0*/  UISETP.NE.AND UP0, UPT, UR12, URZ, UPT ;  /* 0x000000ff0c00728c */ /* 0x002fe4000bf05270 */
[----:B0-----:R-:W-:Y:S01]  /*dee0*/  ULEA UR5, UR6, UR5, 0x18 ;  /* 0x0000000506057291 */ /* 0x001fe2000f8ec0ff */
[----:B------:R-:W0:Y:S03]  /*def0*/  LDCU.64 UR6, c[0x0][0x380] ;  /* 0x00007000ff0677ac */ /* 0x000e260008000a00 */
[----:B------:R-:W-:-:S05]  /*df00*/  PLOP3.LUT P1, PT, PT, PT, UP0, 0x80, 0x8 ;  /* 0x000000000008781c */ /* 0x000fca0003f2f008 */
[----:B------:R-:W-:Y:S01]  /*df10*/  @!P0 STS.64 [UR5+0x88], R18 ;  /* 0x00008812ff008988 */ /* 0x000fe20008000a05 */
[----:B------:R-:W-:Y:S06]  /*df20*/  BAR.SYNC.DEFER_BLOCKING 0x0 ;  /* 0x0000000000007b1d */ /* 0x000fec0000010000 */
[----:B--2---:R-:W1:Y:S01]  /*df30*/  LDS.64 R6, [UR5+0x88] ;  /* 0x00008805ff067984 */ /* 0x004e620008000a00 */
[----:B------:R-:W1:Y:S02]  /*df40*/  LDCU UR5, c[0x0][0x42c] ;  /* 0x00008580ff0577ac */ /* 0x000e640008000800 */
[----:B-1----:R-:W-:Y:S01]  /*df50*/  FMUL.FTZ R0, R6, UR5 ;  /* 0x0000000506007c20 */ /* 0x002fe20008410000 */
[----:B0--34-:R-:W-:-:S07]  /*df60*/  FMUL.FTZ R11, R7, UR5 ;  /* 0x00000005070b7c20 */ /* 0x019fce0008410000 */
.L_x_156:
[----:B0-----:R-:W-:-:S05]  /*df70*/  LEA R9, R10, UR15, 0x2 ;  /* 0x0000000f0a097c11 */ /* 0x001fca000f8e10ff */
[----:B------:R-:W2:Y:S04]  /*df80*/  LDL.64 R6, [R9+0x10] ;  /* 0x0000100009067983 */ /* 0x000ea80000100a00 */
[----:B------:R-:W3:Y:S01]  /*df90*/  LDL.64 R12, [R9+0x90] ;  /* 0x00009000090c7983 */ /* 0x000ee20000100a00 */
[----:B------:R-:W-:Y:S01]  /*dfa0*/  BSSY.RECONVERGENT B0, `(.L_x_151) ;  /* 0x0000036000007945 */ /* 0x000fe20003800200 */
[C---:B--2---:R-:W-:Y:S02]  /*dfb0*/  SHF.L.U32 R8, R6.reuse, 0x10, RZ ;  /* 0x0000001006087819 */ /* 0x044fe400000006ff */
[----:B------:R-:W-:Y:S02]  /*dfc0*/  PRMT R6, R6, 0x7632, R6 ;  /* 0x0000763206067816 */ /* 0x000fe40000000006 */
[----:B---3--:R-:W-:Y:S01]  /*dfd0*/  SHF.L.U32 R9, R12, 0x10, RZ ;  /* 0x000000100c097819 */ /* 0x008fe200000006ff */
[----:B------:R-:W-:Y:S01]  /*dfe0*/  FADD.FTZ R8, R8, -UR28 ;  /* 0x8000001c08087e21 */ /* 0x000fe20008010000 */
[----:B------:R-:W-:-:S02]  /*dff0*/  SHF.L.U32 R6, R6, 0x10, RZ ;  /* 0x0000001006067819 */ /* 0x000fc400000006ff */
[----:B------:R-:W-:Y:S01]  /*e000*/  PRMT R12, R12, 0x7632, R12 ;  /* 0x000076320c0c7816 */ /* 0x000fe2000000000c */
[----:B------:R-:W-:Y:S02]  /*e010*/  FMUL.FTZ R25, R8, UR16 ;  /* 0x0000001008197c20 */ /* 0x000fe40008410000 */
[----:B------:R-:W-:Y:S01]  /*e020*/  FADD.FTZ R6, R6, -UR28 ;  /* 0x8000001c06067e21 */ /* 0x000fe20008010000 */
[----:B------:R-:W-:Y:S01]  /*e030*/  SHF.L.U32 R12, R12, 0x10, RZ ;  /* 0x000000100c0c7819 */ /* 0x000fe200000006ff */
[----:B------:R-:W-:Y:S02]  /*e040*/  @P1 FFMA.FTZ R8, R4, R25, R2 ;  /* 0x0000001904081223 */ /* 0x000fe40000010002 */
[----:B------:R-:W-:Y:S02]  /*e050*/  FMUL.FTZ R20, R6, UR16 ;  /* 0x0000001006147c20 */ /* 0x000fe40008410000 */
[----:B------:R-:W-:Y:S02]  /*e060*/  @P1 FMUL.FTZ R14, R8, -1.4426950216293334961 ;  /* 0xbfb8aa3b080e1820 */ /* 0x000fe40000410000 */
[----:B------:R-:W-:-:S04]  /*e070*/  @P1 FFMA.FTZ R6, R5, R20, R3 ;  /* 0x0000001405061223 */ /* 0x000fc80000010003 */
[----:B------:R-:W-:Y:S01]  /*e080*/  @P1 FMUL.FTZ R17, R6, -1.4426950216293334961 ;  /* 0xbfb8aa3b06111820 */ /* 0x000fe20000410000 */
[----:B------:R-:W0:Y:S05]  /*e090*/  @P1 MUFU.EX2 R14, R14 ;  /* 0x0000000e000e1308 */ /* 0x000e2a0000000800 */
[----:B------:R-:W1:Y:S01]  /*e0a0*/  @P1 MUFU.EX2 R17, R17 ;  /* 0x0000001100111308 */ /* 0x000e620000000800 */
[----:B0-----:R-:W-:Y:S01]  /*e0b0*/  @P1 FADD.FTZ R15, R14, 1 ;  /* 0x3f8000000e0f1421 */ /* 0x001fe20000010000 */
[----:B------:R-:W-:-:S03]  /*e0c0*/  SHF.L.U32 R14, R7, 0x10, RZ ;  /* 0x00000010070e7819 */ /* 0x000fc600000006ff */
[----:B------:R0:W2:Y:S01]  /*e0d0*/  @P1 MUFU.RCP R16, R15 ;  /* 0x0000000f00101308 */ /* 0x0000a20000001000 */
[----:B-1----:R-:W-:Y:S01]  /*e0e0*/  @P1 FADD.FTZ R18, R17, 1 ;  /* 0x3f80000011121421 */ /* 0x002fe20000010000 */
[----:B-----5:R-:W-:-:S04]  /*e0f0*/  LEA R17, R10, R99, 0x3 ;  /* 0x000000630a117211 */ /* 0x020fc800078e18ff */
[----:B------:R-:W-:Y:S02]  /*e100*/  ISETP.GE.U32.AND P0, PT, R17, UR18, PT ;  /* 0x0000001211007c0c */ /* 0x000fe4000bf06070 */
[----:B------:R1:W3:Y:S01]  /*e110*/  @P1 MUFU.RCP R19, R18 ;  /* 0x0000001200131308 */ /* 0x0002e20000001000 */
[----:B0-----:R-:W-:Y:S01]  /*e120*/  FFMA.FTZ R15, R0, R25, R11 ;  /* 0x00000019000f7223 */ /* 0x001fe2000001000b */
[----:B-1----:R-:W-:Y:S01]  /*e130*/  SHF.R.S32.HI R18, RZ, 0x1f, R17 ;  /* 0x0000001fff127819 */ /* 0x002fe20000011411 */
[----:B--2---:R-:W-:Y:S01]  /*e140*/  @P1 FADD.FTZ R21, -R16, 1 ;  /* 0x3f80000010151421 */ /* 0x004fe20000010100 */
[----:B------:R-:W-:Y:S02]  /*e150*/  @P1 FMUL.FTZ R16, R9, R16 ;  /* 0x0000001009101220 */ /* 0x000fe40000410000 */
[----:B------:R-:W-:Y:S01]  /*e160*/  ISETP.GE.AND.EX P0, PT, R18, UR19, PT, P0 ;  /* 0x0000001312007c0c */ /* 0x000fe2000bf06300 */
[----:B------:R-:W-:Y:S01]  /*e170*/  @P1 FFMA.FTZ R21, R8, R21, 1 ;  /* 0x3f80000008151423 */ /* 0x000fe20000010015 */
[----:B------:R-:W-:Y:S01]  /*e180*/  PRMT R8, R7, 0x7632, R8 ;  /* 0x0000763207087816 */ /* 0x000fe20000000008 */
[----:B---3--:R-:W-:Y:S01]  /*e190*/  @P1 FADD.FTZ R23, -R19, 1 ;  /* 0x3f80000013171421 */ /* 0x008fe20000010100 */
[----:B------:R-:W-:Y:S01]  /*e1a0*/  @P1 FMUL.FTZ R19, R12, R19 ;  /* 0x000000130c131220 */ /* 0x000fe20000410000 */
[----:B------:R-:W-:Y:S01]  /*e1b0*/  @P1 FMUL.FTZ R9, R16, R21 ;  /* 0x0000001510091220 */ /* 0x000fe20000410000 */
[----:B------:R-:W-:Y:S01]  /*e1c0*/  IADD3 R21, PT, PT, R17, 0x8, RZ ;  /* 0x0000000811157810 */ /* 0x000fe20007ffe0ff */
[----:B------:R-:W-:Y:S01]  /*e1d0*/  @P1 FFMA.FTZ R6, R6, R23, 1 ;  /* 0x3f80000006061423 */ /* 0x000fe20000010017 */
[----:B------:R-:W-:Y:S01]  /*e1e0*/  SHF.L.U32 R16, R8, 0x10, RZ ;  /* 0x0000001008107819 */ /* 0x000fe200000006ff */
[----:B------:R-:W-:-:S02]  /*e1f0*/  FFMA.FTZ R15, R4, R9, -R15 ;  /* 0x00000009040f7223 */ /* 0x000fc4000001080f */
[----:B------:R-:W-:Y:S01]  /*e200*/  @P1 FMUL.FTZ R12, R19, R6 ;  /* 0x00000006130c1220 */ /* 0x000fe20000410000 */
[----:B------:R-:W-:-:S04]  /*e210*/  FFMA.FTZ R6, R0, R20, R11 ;  /* 0x0000001400067223 */ /* 0x000fc8000001000b */
[----:B------:R-:W-:Y:S01]  /*e220*/  FFMA.FTZ R12, R5, R12, -R6 ;  /* 0x0000000c050c7223 */ /* 0x000fe20000010806 */
[----:B------:R-:W-:Y:S06]  /*e230*/  @P0 BRA `(.L_x_152) ;  /* 0x0000000000300947 */ /* 0x000fec0003800000 */
[----:B------:R-:W-:Y:S01]  /*e240*/  MOV R6, R42 ;  /* 0x0000002a00067202 */ /* 0x000fe20000000f00 */
[----:B------:R-:W-:Y:S01]  /*e250*/  IMAD R8, R18, UR20, RZ ;  /* 0x0000001412087c24 */ /* 0x000fe2000f8e02ff */
[----:B------:R-:W-:Y:S01]  /*e260*/  MOV R7, R45 ;  /* 0x0000002d00077202 */ /* 0x000fe20000000f00 */
[----:B------:R-:W-:Y:S01]  /*e270*/  FMUL.FTZ R15, R15, UR16 ;  /* 0x000000100f0f7c20 */ /* 0x000fe20008410000 */
[----:B------:R-:W-:Y:S01]  /*e280*/  FMUL.FTZ R12, R12, UR16 ;  /* 0x000000100c0c7c20 */ /* 0x000fe20008410000 */
[C---:B------:R-:W-:Y:S02]  /*e290*/  IMAD R9, R17.reuse, UR21, R8 ;  /* 0x0000001511097c24 */ /* 0x040fe4000f8e0208 */
[----:B------:R-:W-:-:S05]  /*e2a0*/  IMAD.WIDE.U32 R6, R17, UR20, R6 ;  /* 0x0000001411067c25 */ /* 0x000fca000f8e0006 */
[----:B------:R-:W-:Y:S02]  /*e2b0*/  IADD3 R7, PT, PT, R7, R9, RZ ;  /* 0x0000000907077210 */ /* 0x000fe40007ffe0ff */
[----:B------:R-:W-:-:S04]  /*e2c0*/  LEA R8, P0, R6, UR6, 0x1 ;  /* 0x0000000606087c11 */ /* 0x000fc8000f8008ff */
[----:B------:R-:W-:Y:S02]  /*e2d0*/  LEA.HI.X R9, R6, UR7, R7, 0x1, P0 ;  /* 0x0000000706097c11 */ /* 0x000fe400080f0c07 */
[----:B------:R-:W-:-:S05]  /*e2e0*/  F2FP.BF16.F32.PACK_AB R7, R12, R15 ;  /* 0x0000000f0c07723e */ /* 0x000fca00000010ff */
[----:B------:R0:W-:Y:S02]  /*e2f0*/  STG.E desc[UR10][R8.64], R7 ;  /* 0x0000000708007986 */ /* 0x0001e4000c10190a */
.L_x_152:
[----:B------:R-:W-:Y:S05]  /*e300*/  BSYNC.RECONVERGENT B0 ;  /* 0x0000000000007941 */ /* 0x000fea0003800200 */
.L_x_151:
[----:B------:R-:W-:Y:S01]  /*e310*/  ISETP.NE.AND P1, PT, RZ, UR12, PT ;  /* 0x0000000cff007c0c */ /* 0x000fe2000bf25270 */
[----:B------:R-:W-:Y:S01]  /*e320*/  FADD.FTZ R14, R14, -UR28 ;  /* 0x8000001c0e0e7e21 */ /* 0x000fe20008010000 */
[----:B------:R-:W-:Y:S01]  /*e330*/  FADD.FTZ R16, R16, -UR28 ;  /* 0x8000001c10107e21 */ /* 0x000fe20008010000 */
[----:B------:R-:W-:Y:S02]  /*e340*/  ISETP.GE.U32.AND P0, PT, R21, UR18, PT ;  /* 0x0000001215007c0c */ /* 0x000fe4000bf06070 */
[----:B------:R-:W-:Y:S01]  /*e350*/  SHF.R.S32.HI R20, RZ, 0x1f, R21 ;  /* 0x0000001fff147819 */ /* 0x000fe20000011415 */
[----:B0-----:R-:W-:Y:S01]  /*e360*/  FMUL.FTZ R7, R14, UR16 ;  /* 0x000000100e077c20 */ /* 0x001fe20008410000 */
[----:B------:R-:W-:Y:S01]  /*e370*/  FMUL.FTZ R16, R16, UR16 ;  /* 0x0000001010107c20 */ /* 0x000fe20008410000 */
[C---:B------:R-:W-:Y:S02]  /*e380*/  PRMT R6, R13.reuse, 0x7632, R6 ;  /* 0x000076320d067816 */ /* 0x040fe40000000006 */
[----:B------:R-:W-:Y:S01]  /*e390*/  ISETP.GE.AND.EX P0, PT, R20, UR19, PT, P0 ;  /* 0x0000001314007c0c */ /* 0x000fe2000bf06300 */
[C-C-:B------:R-:W-:Y:S01]  /*e3a0*/  FFMA.FTZ R19, R0.reuse, R7, R11.reuse ;  /* 0x0000000700137223 */ /* 0x140fe2000001000b */
[----:B------:R-:W-:Y:S01]  /*e3b0*/  SHF.L.U32 R13, R13, 0x10, RZ ;  /* 0x000000100d0d7819 */ /* 0x000fe200000006ff */
[----:B------:R-:W-:Y:S01]  /*e3c0*/  FFMA.FTZ R18, R0, R16, R11 ;  /* 0x0000001000127223 */ /* 0x000fe2000001000b */
[----:B------:R-:W-:Y:S01]  /*e3d0*/  SHF.L.U32 R6, R6, 0x10, RZ ;  /* 0x0000001006067819 */ /* 0x000fe200000006ff */
[----:B------:R-:W-:Y:S08]  /*e3e0*/  @!P1 BRA `(.L_x_153) ;  /* 0x0000000000489947 */ /* 0x000ff00003800000 */
        /* <DEDUP_REMOVED lines=18> */
.L_x_153:
[----:B------:R-:W-:Y:S01]  /*e510*/  BSSY.RECONVERGENT B0, `(.L_x_154) ;  /* 0x0000010000007945 */ /* 0x000fe20003800200 */
[----:B------:R-:W-:Y:S01]  /*e520*/  FFMA.FTZ R19, R4, R13, -R19 ;  /* 0x0000000d04137223 */ /* 0x000fe20000010813 */
[----:B------:R-:W-:Y:S02]  /*e530*/  FFMA.FTZ R12, R5, R6, -R18 ;  /* 0x00000006050c7223 */ /* 0x000fe40000010812 */
[----:B------:R-:W-:Y:S05]  /*e540*/  @P0 BRA `(.L_x_155) ;  /* 0x0000000000300947 */ /* 0x000fea0003800000 */
        /* <DEDUP_REMOVED lines=12> */
.L_x_155:
[----:B------:R-:W-:Y:S05]  /*e610*/  BSYNC.RECONVERGENT B0 ;  /* 0x0000000000007941 */ /* 0x000fea0003800200 */
.L_x_154:
[----:B------:R-:W-:-:S04]  /*e620*/  IADD3 R10, PT, PT, R10, 0x2, RZ ;  /* 0x000000020a0a7810 */ /* 0x000fc80007ffe0ff */
[----:B------:R-:W-:-:S13]  /*e630*/  ISETP.NE.AND P0, PT, R10, 0x20, PT ;  /* 0x000000200a00780c */ /* 0x000fda0003f05270 */
[----:B------:R-:W-:Y:S05]  /*e640*/  @P0 BRA `(.L_x_156) ;  /* 0xfffffff800480947 */ /* 0x000fea000383ffff */
[----:B------:R-:W1:Y:S01]  /*e650*/  LDCU UR5, c[0x0][0x410] ;  /* 0x00008200ff0577ac */ /* 0x000e620008000800 */
[----:B------:R-:W1:Y:S01]  /*e660*/  LDCU UR6, c[0x0][0x3e0] ;  /* 0x00007c00ff0677ac */ /* 0x000e620008000800 */
[----:B------:R-:W-:Y:S02]  /*e670*/  UIADD3 UR8, UPT, UPT, UR9, UR8, URZ ;  /* 0x0000000809087290 */ /* 0x000fe4000fffe0ff */
[----:B------:R-:W-:Y:S02]  /*e680*/  UIADD3 UR4, UPT, UPT, UR4, 0x1, URZ ;  /* 0x0000000104047890 */ /* 0x000fe4000fffe0ff */
[----:B-1----:R-:W-:-:S04]  /*e690*/  UIMAD UR5, UR5, UR6, URZ ;  /* 0x00000006050572a4 */ /* 0x002fc8000f8e02ff */
[----:B------:R-:W-:-:S09]  /*e6a0*/  UISETP.GE.AND UP0, UPT, UR8, UR5, UPT ;  /* 0x000000050800728c */ /* 0x000fd2000bf06270 */
[----:B------:R-:W-:Y:S05]  /*e6b0*/  BRA.U !UP0, `(.L_x_157) ;  /* 0xffffff1908b87547 */ /* 0x000fea000b83ffff */
.L_x_131:
        /* <DEDUP_REMOVED lines=16> */
.L_x_159:
[----:B------:R-:W-:Y:S05]  /*e7c0*/  BSYNC.RECONVERGENT B0 ;  /* 0x0000000000007941 */ /* 0x000fea0003800200 */
.L_x_158:
        /* <DEDUP_REMOVED lines=11> */
.L_x_161:
[----:B------:R-:W2:Y:S04]  /*e880*/  LDG.E.STRONG.GPU R5, desc[UR10][R2.64] ;  /* 0x0000000a02057981 */ /* 0x000ea8000c1ef900 */
[----:B--2---:R-:W-:Y:S01]  /*e890*/  CCTL.IVALL ;  /* 0x00000000ff00798f */ /* 0x004fe20002000000 */
[----:B------:R-:W-:Y:S05]  /*e8a0*/  YIELD ;  /* 0x0000000000007946 */ /* 0x000fea0003800000 */
[----:B------:R-:W-:-:S13]  /*e8b0*/  ISETP.NE.AND P0, PT, R5, R0, PT ;  /* 0x000000000500720c */ /* 0x000fda0003f05270 */
[----:B------:R-:W-:Y:S05]  /*e8c0*/  @P0 BRA `(.L_x_161) ;  /* 0xfffffffc00ec0947 */ /* 0x000fea000383ffff */
.L_x_160:
        /* <DEDUP_REMOVED lines=76> */
.L_x_164:
        /* <DEDUP_REMOVED lines=29> */
.L_x_163:
[----:B------:R-:W-:Y:S05]  /*ef60*/  BSYNC.RECONVERGENT B0 ;  /* 0x0000000000007941 */ /* 0x000fea0003800200 */
.L_x_162:
        /* <DEDUP_REMOVED lines=10> */
.L_x_165:
        /* <DEDUP_REMOVED lines=82> */
.L_x_166:
        /* <DEDUP_REMOVED lines=13> */
.L_x_4882:


//--------------------- .text._Z35group_norm_nhwc_bwd_one_pass_kernelI11Bf16IOFp32WLi512ELi112ELi448EEv26Group_norm_nhwc_bwd_params --------------------------
	.section	.text._Z35group_norm_nhwc_bwd_one_pass_kernelI11Bf16IOFp32WLi512ELi112ELi448EEv26Group_norm_nhwc_bwd_params,"ax",@progbits
	.align	128
        .global         _Z35group_norm_nhwc_bwd_one_pass_kernelI11Bf16IOFp32WLi512ELi112ELi448EEv26Group_norm_nhwc_bwd_params
        .type           _Z35group_norm_nhwc_bwd_one_pass_kernelI11Bf16IOFp32WLi512ELi112ELi448EEv26Group_norm_nhwc_bwd_params,@function
        .size           _Z35group_norm_nhwc_bwd_one_pass_kernelI11Bf16IOFp32WLi512ELi112ELi448EEv26Group_norm_nhwc_bwd_params,(.L_x_4883 - _Z35group_norm_nhwc_bwd_one_pass_kernelI11Bf16IOFp32WLi512ELi112ELi448EEv26Group_norm_nhwc_bwd_params)
        .other          _Z35group_norm_nhwc_bwd_one_pass_kernelI11Bf16IOFp32WLi512ELi112ELi448EEv26Group_norm_nhwc_bwd_params,@"STO_CUDA_ENTRY STV_DEFAULT"
_Z35group_norm_nhwc_bwd_one_pass_kernelI11Bf16IOFp32WLi512ELi112ELi448EEv26Group_norm_nhwc_bwd_params:
.text._Z35group_norm_nhwc_bwd_one_pass_kernelI11Bf16IOFp32WLi512ELi112ELi448EEv26Group_norm_nhwc_bwd_params:
        /* <DEDUP_REMOVED lines=23> */
[----:B------:R-:W-:Y:S01]  /*0170*/  UMOV UR4, URZ ;  /* 0x000000ff00047c82 */ /* 0x000fe20008000000 */
[----:B------:R-:W-:Y:S02]  /*0180*/  SHF.R.S32.HI R2, RZ, 0x1f, R56 ;  /* 0x0000001fff027819 */ /* 0x000fe40000011438 */
[----:B------:R-:W-:-:S03]  /*0190*/  LOP3.LUT R0, R0, 0xffff, RZ, 0xc0, !PT ;  /* 0x0000ffff00007812 */ /* 0x000fc600078ec0ff */
[----:B------:R0:W-:Y:S04]  /*01a0*/  STL [R1+0x72c], R2 ;  /* 0x00072c0201007387 */ /* 0x0001e80000100800 */
[----:B------:R0:W-:Y:S02]  /*01b0*/  STL [R1+0x728], R0 ;  /* 0x0007280001007387 */ /* 0x0001e40000100800 */
.L_x_193:
[----:B------:R-:W2:Y:S01]  /*01c0*/  LDL R4, [R1+0x72c] ;  /* 0x00072c0001047983 */ /* 0x000ea20000100800 */
[----:B0-----:R-:W0:Y:S03]  /*01d0*/  LDCU UR14, c[0x0][0x410] ;  /* 0x00008200ff0e77ac */ /* 0x001e260008000800 */
[----:B------:R-:W3:Y:S01]  /*01e0*/  LDL.LU R5, [R1+0x728] ;  /* 0x0007280001057983 */ /* 0x000ee20000300800 */
[----:B------:R-:W-:Y:S01]  /*01f0*/  IABS R3, UR8 ;  /* 0x0000000800037c13 */ /* 0x000fe20008000000 */
[----:B------:R-:W-:Y:S01]  /*0200*/  UMOV UR6, URZ ;  /* 0x000000ff00067c82 */ /* 0x000fe20008000000 */
[----:B------:R-:W1:Y:S01]  /*0210*/  LDCU.128 UR16, c[0x0][0x400] ;  /* 0x00008000ff1077ac */ /* 0x000e620008000c00 */
[----:B0-----:R-:W-:-:S04]  /*0220*/  MOV R0, UR14 ;  /* 0x0000000e00007c02 */ /* 0x001fc80008000f00 */
[----:B------:R-:W-:-:S04]  /*0230*/  IABS R0, R0 ;  /* 0x0000000000007213 */ /* 0x000fc80000000000 */
[----:B------:R-:W-:-:S13]  /*0240*/  R2UR UR13, R0 ;  /* 0x00000000000d72ca */ /* 0x000fda00000e0000 */
[----:B------:R-:W0:Y:S08]  /*0250*/  I2F.RP R0, UR13 ;  /* 0x0000000d00007d06 */ /* 0x000e300008209400 */
[----:B0-----:R-:W0:Y:S02]  /*0260*/  MUFU.RCP R0, R0 ;  /* 0x0000000000007308 */ /* 0x001e240000001000 */
[----:B0-----:R-:W-:-:S06]  /*0270*/  IADD3 R2, PT, PT, R0, 0xffffffe, RZ ;  /* 0x0ffffffe00027810 */ /* 0x001fcc0007ffe0ff */
[----:B------:R-:W0:Y:S01]  /*0280*/  F2I.FTZ.U32.TRUNC.NTZ R2, R2 ;  /* 0x0000000200027305 */ /* 0x000e22000021f000 */
[----:B------:R-:W-:Y:S02]  /*0290*/  R2UR UR9, R3 ;  /* 0x00000000030972ca */ /* 0x000fe400000e0000 */
[----:B0-----:R-:W-:-:S13]  /*02a0*/  R2UR UR7, R2 ;  /* 0x00000000020772ca */ /* 0x001fda00000e0000 */
[----:B------:R-:W-:-:S04]  /*02b0*/  UIADD3 UR5, UPT, UPT, URZ, -UR7, URZ ;  /* 0x80000007ff057290 */ /* 0x000fc8000fffe0ff */
[----:B------:R-:W-:-:S04]  /*02c0*/  UIMAD UR5, UR5, UR13, URZ ;  /* 0x0000000d050572a4 */ /* 0x000fc8000f8e02ff */
[----:B------:R-:W-:-:S04]  /*02d0*/  UIMAD.WIDE.U32 UR6, UR7, UR5, UR6 ;  /* 0x00000005070672a5 */ /* 0x000fc8000f8e0006 */
[----:B------:R-:W-:-:S04]  /*02e0*/  UIMAD.WIDE.U32 UR6, UR7, UR9, URZ ;  /* 0x00000009070672a5 */ /* 0x000fc8000f8e00ff */
[----:B------:R-:W-:-:S04]  /*02f0*/  UIADD3 UR5, UPT, UPT, -UR7, URZ, URZ ;  /* 0x000000ff07057290 */ /* 0x000fc8000fffe1ff */
[----:B------:R-:W-:-:S04]  /*0300*/  UIMAD UR5, UR13, UR5, UR9 ;  /* 0x000000050d0572a4 */ /* 0x000fc8000f8e0209 */
[----:B------:R-:W-:Y:S01]  /*0310*/  UISETP.GT.U32.AND UP2, UPT, UR13, UR5, UPT ;  /* 0x000000050d00728c */ /* 0x000fe2000bf44070 */
[----:B-1----:R-:W-:Y:S01]  /*0320*/  ISETP.GE.U32.AND P0, PT, R56, UR16, PT ;  /* 0x0000001038007c0c */ /* 0x002fe2000bf06070 */
[----:B------:R-:W-:Y:S02]  /*0330*/  UISETP.GE.AND UP4, UPT, UR8, URZ, UPT ;  /* 0x000000ff0800728c */ /* 0x000fe4000bf86270 */
[----:B------:R-:W-:-:S07]  /*0340*/  ULOP3.LUT UR12, UR8, UR14, URZ, 0x3c, !UPT ;  /* 0x0000000e080c7292 */ /* 0x000fce000f8e3cff */
[----:B------:R-:W-:-:S04]  /*0350*/  @!UP2 UIADD3 UR5, UPT, UPT, UR5, -UR13, URZ ;  /* 0x8000000d0505a290 */ /* 0x000fc8000fffe0ff */
[----:B------:R-:W-:Y:S02]  /*0360*/  UIADD3 UR6, UPT, UPT, UR5, -UR13, URZ ;  /* 0x8000000d05067290 */ /* 0x000fe4000fffe0ff */
[----:B------:R-:W-:Y:S02]  /*0370*/  UISETP.GT.U32.AND UP3, UPT, UR13, UR5, UPT ;  /* 0x000000050d00728c */ /* 0x000fe4000bf64070 */
[----:B------:R-:W-:Y:S02]  /*0380*/  UISETP.GE.U32.AND UP1, UPT, UR5, UR13, UPT ;  /* 0x0000000d0500728c */ /* 0x000fe4000bf26070 */
[----:B------:R-:W-:Y:S02]  /*0390*/  @!UP2 UIADD3 UR7, UPT, UPT, UR7, 0x1, URZ ;  /* 0x000000010707a890 */ /* 0x000fe4000fffe0ff */
[----:B------:R-:W-:Y:S02]  /*03a0*/  USEL UR5, UR6, UR5, !UP3 ;  /* 0x0000000506057287 */ /* 0x000fe4000d800000 */
[----:B------:R-:W-:-:S02]  /*03b0*/  UISETP.GE.AND UP2, UPT, UR12, URZ, UPT ;  /* 0x000000ff0c00728c */ /* 0x000fc4000bf46270 */
[----:B------:R-:W-:Y:S02]  /*03c0*/  ULOP3.LUT UR9, URZ, UR14, URZ, 0x33, !UPT ;  /* 0x0000000eff097292 */ /* 0x000fe4000f8e33ff */
[----:B------:R-:W-:Y:S02]  /*03d0*/  UISETP.NE.AND UP0, UPT, UR14, URZ, UPT ;  /* 0x000000ff0e00728c */ /* 0x000fe4000bf05270 */
[----:B------:R-:W-:Y:S02]  /*03e0*/  @!UP4 UIADD3 UR5, UPT, UPT, -UR5, URZ, URZ ;  /* 0x000000ff0505c290 */ /* 0x000fe4000fffe1ff */
[----:B------:R-:W-:Y:S02]  /*03f0*/  @UP1 UIADD3 UR7, UPT, UPT, UR7, 0x1, URZ ;  /* 0x0000000107071890 */ /* 0x000fe4000fffe0ff */
[----:B------:R-:W-:Y:S01]  /*0400*/  USEL UR13, UR9, UR5, !UP0 ;  /* 0x00000005090d7287 */ /* 0x000fe2000c000000 */
[----:B------:R-:W-:Y:S01]  /*0410*/  IADD3 R11, PT, PT, R56, 0x8, RZ ;  /* 0x00000008380b7810 */ /* 0x000fe20007ffe0ff */
[----:B------:R-:W-:-:S02]  /*0420*/  @!UP2 UIADD3 UR7, UPT, UPT, -UR7, URZ, URZ ;  /* 0x000000ff0707a290 */ /* 0x000fc4000fffe1ff */
[----:B------:R-:W-:Y:S01]  /*0430*/  UIMAD UR5, UR13, 0x70, URZ ;  /* 0x000000700d0578a4 */ /* 0x000fe2000f8e02ff */
[----:B------:R-:W-:Y:S01]  /*0440*/  ISETP.GE.U32.AND P1, PT, R11, UR16, PT ;  /* 0x000000100b007c0c */ /* 0x000fe2000bf26070 */
[----:B------:R-:W-:Y:S01]  /*0450*/  USEL UR7, UR9, UR7, !UP0 ;  /* 0x0000000709077287 */ /* 0x000fe2000c000000 */
[----:B------:R-:W-:Y:S02]  /*0460*/  SHF.R.S32.HI R9, RZ, 0x1f, R11 ;  /* 0x0000001fff097819 */ /* 0x000fe4000001140b */
[C---:B------:R-:W-:Y:S02]  /*0470*/  IADD3 R23, PT, PT, R56.reuse, 0x10, RZ ;  /* 0x0000001038177810 */ /* 0x040fe40007ffe0ff */
[----:B------:R-:W-:Y:S02]  /*0480*/  LOP3.LUT R55, R55, 0xfeffffff, RZ, 0xc0, !PT ;  /* 0xfeffffff37377812 */ /* 0x000fe400078ec0ff */
[C---:B------:R-:W-:Y:S02]  /*0490*/  IADD3 R14, PT, PT, R56.reuse, 0x18, RZ ;  /* 0x00000018380e7810 */ /* 0x040fe40007ffe0ff */
[----:B------:R-:W-:-:S02]  /*04a0*/  IADD3 R57, PT, PT, R56, 0x58, RZ ;  /* 0x0000005838397810 */ /* 0x000fc40007ffe0ff */
[----:B------:R-:W-:Y:S01]  /*04b0*/  LOP3.LUT R69, R69, 0x7fffffff, RZ, 0xc0, !PT ;  /* 0x7fffffff45457812 */ /* 0x000fe200078ec0ff */
[----:B------:R-:W-:Y:S01]  /*04c0*/  STL [R1+0x980], R68 ;  /* 0x0009804401007387 */ /* 0x000fe20000100800 */
[----:B------:R-:W-:Y:S01]  /*04d0*/  MOV R0, UR5 ;  /* 0x0000000500007c02 */ /* 0x000fe20008000f00 */
[----:B------:R-:W0:Y:S01]  /*04e0*/  LDCU.U8 UR9, c[0x0][0x414] ;  /* 0x00008280ff0977ac */ /* 0x000e220008000000 */
[----:B------:R-:W-:Y:S02]  /*04f0*/  ISETP.GE.AND.EX P4, PT, R9, UR17, PT, P1 ;  /* 0x0000001109007c0c */ /* 0x000fe4000bf86310 */
[----:B------:R-:W-:Y:S02]  /*0500*/  MOV R3, UR18 ;  /* 0x0000001200037c02 */ /* 0x000fe40008000f00 */
[----:B------:R-:W-:Y:S02]  /*0510*/  ISETP.GE.U32.AND P1, PT, R23, UR16, PT ;  /* 0x0000001017007c0c */ /* 0x000fe4000bf26070 */
[----:B------:R-:W-:-:S04]  /*0520*/  SHF.R.S32.HI R25, RZ, 0x1f, R23 ;  /* 0x0000001fff197819 */ /* 0x000fc80000011417 */
[----:B------:R-:W-:-:S03]  /*0530*/  ISETP.GE.AND.EX P3, PT, R25, UR17, PT, P1 ;  /* 0x0000001119007c0c */ /* 0x000fc6000bf66310 */
[----:B------:R-:W1:Y:S01]  /*0540*/  @!P4 LDC.64 R16, c[0x0][0x3f8] ;  /* 0x0000fe00ff10cb82 */ /* 0x000e620000000a00 */
[----:B------:R-:W-:Y:S02]  /*0550*/  @P4 LOP3.LUT R55, R55, 0x1000000, RZ, 0xfc, !PT ;  /* 0x0100000037374812 */ /* 0x000fe400078efcff */
[----:B------:R-:W-:Y:S02]  /*0560*/  ISETP.GE.U32.AND P1, PT, R14, UR16, PT ;  /* 0x000000100e007c0c */ /* 0x000fe4000bf26070 */
[----:B------:R-:W-:-:S03]  /*0570*/  LOP3.LUT R55, R55, 0xff7fffff, RZ, 0xc0, !PT ;  /* 0xff7fffff37377812 */ /* 0x000fc600078ec0ff */
[----:B------:R-:W4:Y:S02]  /*0580*/  @!P4 LDC.64 R58, c[0x0][0x3a0] ;  /* 0x0000e800ff3acb82 */ /* 0x000f240000000a00 */
[----:B------:R-:W-:-:S06]  /*0590*/  @P3 LOP3.LUT R55, R55, 0x800000, RZ, 0xfc, !PT ;  /* 0x0080000037373812 */ /* 0x000fcc00078efcff */
[----:B------:R-:W0:Y:S01]  /*05a0*/  @!P4 LDC.64 R52, c[0x0][0x398] ;  /* 0x0000e600ff34cb82 */ /* 0x000e220000000a00 */
[----:B--2---:R-:W-:Y:S02]  /*05b0*/  ISETP.GE.AND.EX P0, PT, R4, UR17, PT, P0 ;  /* 0x0000001104007c0c */ /* 0x004fe4000bf06300 */
[----:B---3--:R-:W-:-:S11]  /*05c0*/  IADD3 R36, P2, PT, R5, UR5, RZ ;  /* 0x0000000505247c10 */ /* 0x008fd6000ff5e0ff */
[----:B------:R-:W2:Y:S01]  /*05d0*/  @!P0 LDC.64 R6, c[0x0][0x3f8] ;  /* 0x0000fe00ff068b82 */ /* 0x000ea20000000a00 */
[----:B------:R-:W-:Y:S01]  /*05e0*/  USHF.R.S32.HI UR5, URZ, 0x1f, UR7 ;  /* 0x0000001fff057899 */ /* 0x000fe20008011407 */
[----:B------:R-:W-:-:S03]  /*05f0*/  LEA.HI.X.SX32 R37, R0, RZ, 0x1, P2 ;  /* 0x000000ff00257211 */ /* 0x000fc600010f0eff */
[----:B------:R-:W-:Y:S01]  /*0600*/  UIMAD UR5, UR5, UR18, URZ ;  /* 0x00000012050572a4 */ /* 0x000fe2000f8e02ff */
[----:B------:R-:W-:Y:S01]  /*0610*/  @!P0 SHF.R.S32.HI R4, RZ, 0x1f, R56 ;  /* 0x0000001fff048819 */ /* 0x000fe20000011438 */
[----:B------:R-:W-:Y:S01]  /*0620*/  IMAD.WIDE.U32 R36, R3, UR7, R36 ;  /* 0x0000000703247c25 */ /* 0x000fe2000f8e0024 */
[----:B------:R-:W3:Y:S01]  /*0630*/  @!P0 LDC.64 R12, c[0x0][0x398] ;  /* 0x0000e600ff0c8b82 */ /* 0x000ee20000000a00 */
[----:B------:R-:W-:Y:S02]  /*0640*/  UIMAD UR5, UR7, UR19, UR5 ;  /* 0x00000013070572a4 */ /* 0x000fe4000f8e0205 */
[----:B------:R1:W-:Y:S01]  /*0650*/  @!P0 STL [R1+0x72c], R4 ;  /* 0x00072c0401008387 */ /* 0x0003e20000100800 */
[----:B------:R-:W-:Y:S01]  /*0660*/  @!P0 MOV R38, R36 ;  /* 0x0000002400268202 */ /* 0x000fe20000000f00 */
[----:B------:R-:W0:Y:S02]  /*0670*/  LDCU.64 UR6, c[0x0][0x3b8] ;  /* 0x00007700ff0677ac */ /* 0x000e240008000a00 */
[----:B------:R-:W-:Y:S01]  /*0680*/  IADD3 R39, PT, PT, R37, UR5, RZ ;  /* 0x0000000525277c10 */ /* 0x000fe2000fffe0ff */
[----:B------:R-:W4:Y:S01]  /*0690*/  @!P0 LDC.64 R18, c[0x0][0x3a0] ;  /* 0x0000e800ff128b82 */ /* 0x000f220000000a00 */
[----:B--2---:R-:W-:-:S07]  /*06a0*/  @!P0 IMAD R0, R4, R6, RZ ;  /* 0x0000000604008224 */ /* 0x004fce00078e02ff */
[----:B------:R-:W2:Y:S01]  /*06b0*/  @!P3 LDC.64 R2, c[0x0][0x3f8] ;  /* 0x0000fe00ff02bb82 */ /* 0x000ea20000000a00 */
[----:B-1----:R-:W-:-:S04]  /*06c0*/  @!P0 IMAD.WIDE.U32 R4, R56, R6, R38 ;  /* 0x0000000638048225 */ /* 0x002fc800078e0026 */
[----:B------:R-:W-:-:S05]  /*06d0*/  @!P0 IMAD R7, R56, R7, R0 ;  /* 0x0000000738078224 */ /* 0x000fca00078e0200 */
[----:B------:R-:W-:Y:S02]  /*06e0*/  @!P0 IADD3 R7, PT, PT, R5, R7, RZ ;  /* 0x0000000705078210 */ /* 0x000fe40007ffe0ff */
[C---:B------:R-:W-:Y:S02]  /*06f0*/  @!P0 SHF.L.U32 R5, R4.reuse, 0x1, RZ ;  /* 0x0000000104058819 */ /* 0x040fe400000006ff */
[----:B------:R-:W-:Y:S02]  /*0700*/  @!P0 SHF.L.U64.HI R0, R4, 0x1, R7 ;  /* 0x0000000104008819 */ /* 0x000fe40000010207 */
[----:B------:R-:W-:Y:S02]  /*0710*/  SHF.R.S32.HI R7, RZ, 0x1f, R14 ;  /* 0x0000001fff077819 */ /* 0x000fe4000001140e */
[----:B---3--:R-:W-:Y:S02]  /*0720*/  @!P0 IADD3 R8, P3, PT, R5, R12, RZ ;  /* 0x0000000c05088210 */ /* 0x008fe40007f7e0ff */
[----:B------:R-:W-:-:S02]  /*0730*/  ISETP.GE.AND.EX P6, PT, R7, UR17, PT, P1 ;  /* 0x0000001107007c0c */ /* 0x000fc4000bfc6310 */
[----:B------:R-:W-:Y:S01]  /*0740*/  IADD3 R4, PT, PT, R56, 0x20, RZ ;  /* 0x0000002038047810 */ /* 0x000fe20007ffe0ff */
[----:B------:R-:W-:Y:S01]  /*0750*/  @!P4 IMAD R6, R9, R16, RZ ;  /* 0x000000100906c224 */ /* 0x000fe200078e02ff */
[----:B------:R-:W-:Y:S02]  /*0760*/  @!P0 IADD3.X R9, PT, PT, R0, R13, RZ, P3, !PT ;  /* 0x0000000d00098210 */ /* 0x000fe40001ffe4ff */
[----:B------:R-:W-:Y:S02]  /*0770*/  ISETP.GE.U32.AND P1, PT, R4, UR16, PT ;  /* 0x0000001004007c0c */ /* 0x000fe4000bf26070 */
[----:B------:R-:W-:Y:S02]  /*0780*/  SHF.R.S32.HI R15, RZ, 0x1f, R4 ;  /* 0x0000001fff0f7819 */ /* 0x000fe40000011404 */
[----:B------:R-:W-:Y:S02]  /*0790*/  LOP3.LUT P3, RZ, R55, 0x800000, RZ, 0xc0, !PT ;  /* 0x0080000037ff7812 */ /* 0x000fe4000786c0ff */
[----:B------:R-:W-:Y:S01]  /*07a0*/  @!P4 MOV R20, R36 ;  /* 0x000000240014c202 */ /* 0x000fe20000000f00 */
[----:B------:R-:W1:Y:S01]  /*07b0*/  @!P6 LDC.64 R12, c[0x0][0x3f8] ;  /* 0x0000fe00ff0ceb82 */ /* 0x000e620000000a00 */
[----:B------:R-:W-:-:S02]  /*07c0*/  @!P4 MOV R21, R39 ;  /* 0x000000270015c202 */ /* 0x000fc40000000f00 */
[----:B------:R-:W-:Y:S02]  /*07d0*/  ISETP.GE.AND.EX P5, PT, R15, UR17, PT, P1 ;  /* 0x000000110f007c0c */ /* 0x000fe4000bfa6310 */
[----:B----4-:R-:W-:Y:S01]  /*07e0*/  @!P0 IADD3 R18, P2, PT, R5, R18, RZ ;  /* 0x0000001205128210 */ /* 0x010fe20007f5e0ff */
[----:B------:R-:W-:Y:S01]  /*07f0*/  @!P4 IMAD R5, R11, R17, R6 ;  /* 0x000000110b05c224 */ /* 0x000fe200078e0206 */
[----:B------:R-:W-:Y:S01]  /*0800*/  LOP3.LUT R55, R55, 0xffbfffff, RZ, 0xc0, !PT ;  /* 0xffbfffff37377812 */ /* 0x000fe200078ec0ff */
[----:B------:R-:W-:Y:S01]  /*0810*/  @!P4 IMAD.WIDE.U32 R20, R11, R16, R20 ;  /* 0x000000100b14c225 */ /* 0x000fe200078e0014 */
[----:B------:R-:W-:Y:S01]  /*0820*/  @!P0 IADD3.X R19, PT, PT, R0, R19, RZ, P2, !PT ;  /* 0x0000001300138210 */ /* 0x000fe200017fe4ff */
[----:B------:R-:W3:Y:S01]  /*0830*/  @!P3 LDC.64 R16, c[0x0][0x3a0] ;  /* 0x0000e800ff10bb82 */ /* 0x000ee20000000a00 */
[----:B------:R-:W-:Y:S02]  /*0840*/  @P6 LOP3.LUT R55, R55, 0x400000, RZ, 0xfc, !PT ;  /* 0x0040000037376812 */ /* 0x000fe400078efcff */
[----:B------:R-:W-:-:S02]  /*0850*/  @!P4 IADD3 R5, PT, PT, R21, R5, RZ ;  /* 0x000000051505c210 */ /* 0x000fc40007ffe0ff */
[----:B------:R-:W-:Y:S01]  /*0860*/  IADD3 R0, PT, PT, R56, 0x28, RZ ;  /* 0x0000002838007810 */ /* 0x000fe20007ffe0ff */
[----:B--2---:R-:W-:Y:S01]  /*0870*/  @!P3 IMAD R22, R25, R2, RZ ;  /* 0x000000021916b224 */ /* 0x004fe200078e02ff */
[----:B------:R-:W-:Y:S01]  /*0880*/  LOP3.LUT R55, R55, 0xffdfffff, RZ, 0xc0, !PT ;  /* 0xffdfffff37377812 */ /* 0x000fe200078ec0ff */
[----:B------:R-:W2:Y:S01]  /*0890*/  @!P3 LDC.64 R10, c[0x0][0x398] ;  /* 0x0000e600ff0abb82 */ /* 0x000ea20000000a00 */
[C---:B------:R-:W-:Y:S02]  /*08a0*/  @!P4 SHF.L.U32 R25, R20.reuse, 0x1, RZ ;  /* 0x000000011419c819 */ /* 0x040fe400000006ff */
[----:B------:R-:W-:Y:S02]  /*08b0*/  @!P4 SHF.L.U64.HI R6, R20, 0x1, R5 ;  /* 0x000000011406c819 */ /* 0x000fe40000010205 */
[----:B------:R-:W-:Y:S02]  /*08c0*/  ISETP.GE.U32.AND P2, PT, R0, UR16, PT ;  /* 0x0000001000007c0c */ /* 0x000fe4000bf46070 */
[----:B------:R-:W-:Y:S01]  /*08d0*/  SHF.R.S32.HI R5, RZ, 0x1f, R0 ;  /* 0x0000001fff057819 */ /* 0x000fe20000011400 */
[----:B------:R-:W4:Y:S01]  /*08e0*/  @!P6 LDC.64 R50, c[0x0][0x3a0] ;  /* 0x0000e800ff32eb82 */ /* 0x000f220000000a00 */
[----:B------:R-:W-:-:S02]  /*08f0*/  @!P3 MOV R20, R36 ;  /* 0x000000240014b202 */ /* 0x000fc40000000f00 */
[----:B------:R-:W-:Y:S02]  /*0900*/  @!P3 MOV R21, R39 ;  /* 0x000000270015b202 */ /* 0x000fe40000000f00 */
[----:B------:R-:W-:Y:S02]  /*0910*/  @P5 LOP3.LUT R55, R55, 0x200000, RZ, 0xfc, !PT ;  /* 0x0020000037375812 */ /* 0x000fe400078efcff */
[----:B------:R-:W-:Y:S01]  /*0920*/  @!P4 IADD3 R58, P1, PT, R25, R58, RZ ;  /* 0x0000003a193ac210 */ /* 0x000fe20007f3e0ff */
[----:B------:R-:W-:Y:S01]  /*0930*/  @!P3 IMAD R27, R23, R3, R22 ;  /* 0x00000003171bb224 */ /* 0x000fe200078e0216 */
[----:B------:R-:W-:Y:S01]  /*0940*/  ISETP.GE.AND.EX P4, PT, R5, UR17, PT, P2 ;  /* 0x0000001105007c0c */ /* 0x000fe2000bf86320 */
[----:B------:R-:W-:Y:S01]  /*0950*/  @!P3 IMAD.WIDE.U32 R20, R23, R2, R20 ;  /* 0x000000021714b225 */ /* 0x000fe200078e0014 */
[----:B------:R-:W-:Y:S01]  /*0960*/  LOP3.LUT P2, RZ, R55, 0x1000000, RZ, 0xc0, !PT ;  /* 0x0100000037ff7812 */ /* 0x000fe2000784c0ff */
[----:B------:R-:W2:Y:S03]  /*0970*/  @!P5 LDC.64 R2, c[0x0][0x3f8] ;  /* 0x0000fe00ff02db82 */ /* 0x000ea60000000a00 */
[----:B------:R-:W-:-:S02]  /*0980*/  @!P3 IADD3 R23, PT, PT, R21, R27, RZ ;  /* 0x0000001b1517b210 */ /* 0x000fc40007ffe0ff */
[C---:B------:R-:W-:Y:S02]  /*0990*/  @!P3 SHF.L.U32 R21, R20.reuse, 0x1, RZ ;  /* 0x000000011415b819 */ /* 0x040fe400000006ff */
[----:B------:R-:W-:Y:S01]  /*09a0*/  @!P3 SHF.L.U64.HI R24, R20, 0x1, R23 ;  /* 0x000000011418b819 */ /* 0x000fe20000010217 */
[----:B-1----:R-:W-:Y:S01]  /*09b0*/  @!P6 IMAD R20, R7, R12, RZ ;  /* 0x0000000c0714e224 */ /* 0x002fe200078e02ff */
[----:B------:R-:W-:Y:S01]  /*09c0*/  @!P6 MOV R22, R36 ;  /* 0x000000240016e202 */ /* 0x000fe20000000f00 */
[----:B------:R-:W1:Y:S01]  /*09d0*/  @!P6 LDC.64 R48, c[0x0][0x398] ;  /* 0x0000e600ff30eb82 */ /* 0x000e620000000a00 */
[----:B------:R-:W-:Y:S02]  /*09e0*/  @!P6 MOV R23, R39 ;  /* 0x000000270017e202 */ /* 0x000fe40000000f00 */
[----:B------:R-:W-:Y:S02]  /*09f0*/  @!P2 IADD3.X R59, PT, PT, R6, R59, RZ, P1, !PT ;  /* 0x0000003b063ba210 */ /* 0x000fe40000ffe4ff */
[----:B0-----:R-:W-:Y:S01]  /*0a00*/  @!P2 IADD3 R52, P1, PT, R25, R52, RZ ;  /* 0x000000341934a210 */ /* 0x001fe20007f3e0ff */
[----:B------:R-:W-:-:S02]  /*0a10*/  @!P6 IMAD R13, R14, R13, R20 ;  /* 0x0000000d0e0de224 */ /* 0x000fc400078e0214 */
[----:B------:R-:W-:Y:S01]  /*0a20*/  @!P6 IMAD.WIDE.U32 R22, R14, R12, R22 ;  /* 0x0000000c0e16e225 */ /* 0x000fe200078e0016 */
[----:B------:R-:W-:Y:S01]  /*0a30*/  @!P2 IADD3.X R53, PT, PT, R6, R53, RZ, P1, !PT ;  /* 0x000000350635a210 */ /* 0x000fe20000ffe4ff */
[----:B------:R-:W0:Y:S01]  /*0a40*/  @!P4 LDC.64 R44, c[0x0][0x3a0] ;  /* 0x0000e800ff2ccb82 */ /* 0x000e220000000a00 */
[----:B---3--:R-:W-:Y:S02]  /*0a50*/  @!P3 IADD3 R16, P1, PT, R21, R16, RZ ;  /* 0x000000101510b210 */ /* 0x008fe40007f3e0ff */
[----:B------:R-:W-:-:S05]  /*0a60*/  @!P6 IADD3 R25, PT, PT, R23, R13, RZ ;  /* 0x0000000d1719e210 */ /* 0x000fca0007ffe0ff */
[----:B------:R-:W3:Y:S01]  /*0a70*/  @!P4 LDC.64 R6, c[0x0][0x3f8] ;  /* 0x0000fe00ff06cb82 */ /* 0x000ee20000000a00 */
[----:B------:R-:W-:Y:S01]  /*0a80*/  @!P3 IADD3.X R17, PT, PT, R24, R17, RZ, P1, !PT ;  /* 0x000000111811b210 */ /* 0x000fe20000ffe4ff */
[----:B--2---:R-:W-:Y:S01]  /*0a90*/  @!P5 IMAD R15, R15, R2, RZ ;  /* 0x000000020f0fd224 */ /* 0x004fe200078e02ff */
[----:B------:R-:W-:Y:S02]  /*0aa0*/  @!P3 IADD3 R10, P1, PT, R21, R10, RZ ;  /* 0x0000000a150ab210 */ /* 0x000fe40007f3e0ff */
[----:B------:R-:W-:-:S03]  /*0ab0*/  @!P6 SHF.L.U32 R23, R22, 0x1, RZ ;  /* 0x000000011617e819 */ /* 0x000fc600000006ff */
[----:B------:R-:W2:Y:S01]  /*0ac0*/  @!P5 LDC.64 R20, c[0x0][0x3a0] ;  /* 0x0000e800ff14db82 */ /* 0x000ea20000000a00 */
[----:B------:R-:W-:Y:S01]  /*0ad0*/  @!P6 SHF.L.U64.HI R22, R22, 0x1, R25 ;  /* 0x000000011616e819 */ /* 0x000fe20000010219 */
[----:B------:R-:W-:Y:S01]  /*0ae0*/  @!P5 IMAD R25, R4, R3, R15 ;  /* 0x000000030419d224 */ /* 0x000fe200078e020f */
[----:B------:R-:W-:Y:S02]  /*0af0*/  @!P5 MOV R14, R36 ;  /* 0x00000024000ed202 */ /* 0x000fe40000000f00 */
[----:B------:R-:W-:-:S03]  /*0b00*/  @!P5 MOV R15, R39 ;  /* 0x00000027000fd202 */ /* 0x000fc60000000f00 */
[----:B------:R-:W0:Y:S01]  /*0b10*/  @!P5 LDC.64 R12, c[0x0][0x398] ;  /* 0x0000e600ff0cdb82 */ /* 0x000e220000000a00 */
[----:B------:R-:W-:Y:S01]  /*0b20*/  @!P5 IMAD.WIDE.U32 R2, R4, R2, R14 ;  /* 0x000000020402d225 */ /* 0x000fe200078e000e */
[----:B------:R-:W-:Y:S02]  /*0b30*/  @!P3 IADD3.X R11, PT, PT, R24, R11, RZ, P1, !PT ;  /* 0x0000000b180bb210 */ /* 0x000fe40000ffe4ff */
[----:B----4-:R-:W-:Y:S02]  /*0b40*/  @!P6 IADD3 R50, P1, PT, R23, R50, RZ ;  /* 0x000000321732e210 */ /* 0x010fe40007f3e0ff */
[----:B------:R-:W-:Y:S02]  /*0b50*/  @!P5 IADD3 R3, PT, PT, R3, R25, RZ ;  /* 0x000000190303d210 */ /* 0x000fe40007ffe0ff */
[----:B------:R-:W4:Y:S01]  /*0b60*/  @!P4 LDC.64 R46, c[0x0][0x398] ;  /* 0x0000e600ff2ecb82 */ /* 0x000f220000000a00 */
[----:B------:R-:W-:Y:S01]  /*0b70*/  @!P6 IADD3.X R51, PT, PT, R22, R51, RZ, P1, !PT ;  /* 0x000000331633e210 */ /* 0x000fe20000ffe4ff */
[----:B---3--:R-:W-:Y:S01]  /*0b80*/  @!P4 IMAD R14, R5, R6, RZ ;  /* 0x00000006050ec224 */ /* 0x008fe200078e02ff */
[----:B-1----:R-:W-:-:S02]  /*0b90*/  @!P6 IADD3 R48, P1, PT, R23, R48, RZ ;  /* 0x000000301730e210 */ /* 0x002fc40007f3e0ff */
[C---:B------:R-:W-:Y:S02]  /*0ba0*/  @!P5 SHF.L.U32 R5, R2.reuse, 0x1, RZ ;  /* 0x000000010205d819 */ /* 0x040fe400000006ff */
[----:B------:R-:W-:Y:S02]  /*0bb0*/  @!P5 SHF.L.U64.HI R4, R2, 0x1, R3 ;  /* 0x000000010204d819 */ /* 0x000fe40000010203 */
[----:B------:R-:W-:Y:S02]  /*0bc0*/  @!P4 MOV R2, R36 ;  /* 0x000000240002c202 */ /* 0x000fe40000000f00 */
[----:B------:R-:W-:Y:S01]  /*0bd0*/  @!P4 MOV R3, R39 ;  /* 0x000000270003c202 */ /* 0x000fe20000000f00 */
[----:B------:R-:W-:Y:S01]  /*0be0*/  @!P4 IMAD R15, R0, R7, R14 ;  /* 0x00000007000fc224 */ /* 0x000fe200078e020e */
[----:B------:R-:W-:Y:S02]  /*0bf0*/  @!P6 IADD3.X R49, PT, PT, R22, R49, RZ, P1, !PT ;  /* 0x000000311631e210 */ /* 0x000fe40000ffe4ff */
[----:B--2---:R-:W-:Y:S01]  /*0c00*/  @!P5 IADD3 R20, P1, PT, R5, R20, RZ ;  /* 0x000000140514d210 */ /* 0x004fe20007f3e0ff */
[----:B------:R-:W-:-:S03]  /*0c10*/  @!P4 IMAD.WIDE.U32 R6, R0, R6, R2 ;  /* 0x000000060006c225 */ /* 0x000fc600078e0002 */
[----:B------:R-:W-:Y:S02]  /*0c20*/  @!P5 IADD3.X R21, PT, PT, R4, R21, RZ, P1, !PT ;  /* 0x000000150415d210 */ /* 0x000fe40000ffe4ff */
[----:B0-----:R-:W-:Y:S02]  /*0c30*/  @!P5 IADD3 R12, P1, PT, R5, R12, RZ ;  /* 0x0000000c050cd210 */ /* 0x001fe40007f3e0ff */
[----:B------:R-:W-:Y:S02]  /*0c40*/  @!P4 IADD3 R5, PT, PT, R7, R15, RZ ;  /* 0x0000000f0705c210 */ /* 0x000fe40007ffe0ff */
[----:B------:R-:W-:Y:S02]  /*0c50*/  @!P4 SHF.L.U32 R3, R6, 0x1, RZ ;  /* 0x000000010603c819 */ /* 0x000fe400000006ff */
[----:B------:R-:W-:Y:S02]  /*0c60*/  @!P5 IADD3.X R13, PT, PT, R4, R13, RZ, P1, !PT ;  /* 0x0000000d040dd210 */ /* 0x000fe40000ffe4ff */
[----:B------:R-:W-:-:S02]  /*0c70*/  @!P4 SHF.L.U64.HI R6, R6, 0x1, R5 ;  /* 0x000000010606c819 */ /* 0x000fc40000010205 */
[C---:B------:R-:W-:Y:S02]  /*0c80*/  @!P4 IADD3 R44, P1, PT, R3.reuse, R44, RZ ;  /* 0x0000002c032cc210 */ /* 0x040fe40007f3e0ff */
[----:B------:R-:W-:Y:S02]  /*0c90*/  IADD3 R5, PT, PT, R56, 0x30, RZ ;  /* 0x0000003038057810 */ /* 0x000fe40007ffe0ff */
[C---:B------:R-:W-:Y:S02]  /*0ca0*/  @!P4 IADD3.X R45, PT, PT, R6.reuse, R45, RZ, P1, !PT ;  /* 0x0000002d062dc210 */ /* 0x040fe40000ffe4ff */
[----:B----4-:R-:W-:Y:S02]  /*0cb0*/  @!P4 IADD3 R46, P1, PT, R3, R46, RZ ;  /* 0x0000002e032ec210 */ /* 0x010fe40007f3e0ff */
[----:B------:R-:W-:Y:S02]  /*0cc0*/  SHF.R.S32.HI R3, RZ, 0x1f, R5 ;  /* 0x0000001fff037819 */ /* 0x000fe40000011405 */
[----:B------:R-:W-:-:S02]  /*0cd0*/  @!P4 IADD3.X R47, PT, PT, R6, R47, RZ, P1, !PT ;  /* 0x0000002f062fc210 */ /* 0x000fc40000ffe4ff */
[----:B------:R-:W-:-:S04]  /*0ce0*/  ISETP.GE.U32.AND P1, PT, R5, UR16, PT ;  /* 0x0000001005007c0c */ /* 0x000fc8000bf26070 */
[----:B------:R-:W-:-:S13]  /*0cf0*/  ISETP.GE.AND.EX P2, PT, R3, UR17, PT, P1 ;  /* 0x0000001103007c0c */ /* 0x000fda000bf46310 */
[----:B------:R-:W0:Y:S01]  /*0d00*/  @!P2 LDC.64 R6, c[0x0][0x3f8] ;  /* 0x0000fe00ff06ab82 */ /* 0x000e220000000a00 */
[----:B------:R-:W-:-:S07]  /*0d10*/  @!P2 MOV R2, R36 ;  /* 0x000000240002a202 */ /* 0x000fce0000000f00 */
        /* <DEDUP_REMOVED lines=10> */
[----:B------:R-:W-:Y:S02]  /*0dc0*/  LOP3.LUT R55, R55, 0xffefffff, RZ, 0xc0, !PT ;  /* 0xffefffff37377812 */ /* 0x000fe400078ec0ff */
[----:B------:R-:W-:Y:S02]  /*0dd0*/  @!P2 IADD3.X R43, PT, PT, R2, R43, RZ, P1, !PT ;  /* 0x0000002b022ba210 */ /* 0x000fe40000ffe4ff */
[----:B------:R-:W-:Y:S02]  /*0de0*/  @P4 LOP3.LUT R55, R55, 0x100000, RZ, 0xfc, !PT ;  /* 0x0010000037374812 */ /* 0x000fe400078efcff */
[----:B0-----:R-:W-:-:S04]  /*0df0*/  @!P2 IADD3 R14, P1, PT, R15, R4, RZ ;  /* 0x000000040f0ea210 */ /* 0x001fc80007f3e0ff */
[----:B------:R-:W-:Y:S02]  /*0e00*/  @!P2 IADD3.X R15, PT, PT, R2, R5, RZ, P1, !PT ;  /* 0x00000005020fa210 */ /* 0x000fe40000ffe4ff */
[----:B------:R-:W-:Y:S02]  /*0e10*/  IADD3 R5, PT, PT, R56, 0x38, RZ ;  /* 0x0000003838057810 */ /* 0x000fe40007ffe0ff */
[----:B------:R-:W-:Y:S02]  /*0e20*/  LOP3.LUT R55, R55, 0xfff7ffff, RZ, 0xc0, !PT ;  /* 0xfff7ffff37377812 */ /* 0x000fe400078ec0ff */
[----:B------:R-:W-:Y:S02]  /*0e30*/  SHF.R.S32.HI R3, RZ, 0x1f, R5 ;  /* 0x0000001fff037819 */ /* 0x000fe40000011405 */
[----:B------:R-:W-:Y:S02]  /*0e40*/  ISETP.GE.U32.AND P1, PT, R5, UR16, PT ;  /* 0x0000001005007c0c */ /* 0x000fe4000bf26070 */
[----:B------:R-:W-:-:S02]  /*0e50*/  @P2 LOP3.LUT R55, R55, 0x80000, RZ, 0xfc, !PT ;  /* 0x0008000037372812 */ /* 0x000fc400078efcff */
        /* <DEDUP_REMOVED lines=15> */
[----:B------:R-:W-:Y:S02]  /*0f50*/  LOP3.LUT R55, R55, 0xfffbffff, RZ, 0xc0, !PT ;  /* 0xfffbffff37377812 */ /* 0x000fe400078ec0ff */
[----:B0-----:R-:W-:-:S04]  /*0f60*/  @!P2 IADD3 R40, P1, PT, R41, R4, RZ ;  /* 0x000000042928a210 */ /* 0x001fc80007f3e0ff */
[----:B------:R-:W-:Y:S02]  /*0f70*/  @!P2 IADD3.X R41, PT, PT, R0, R5, RZ, P1, !PT ;  /* 0x000000050029a210 */ /* 0x000fe40000ffe4ff */
[----:B------:R-:W-:Y:S02]  /*0f80*/  SHF.R.S32.HI R5, RZ, 0x1f, R7 ;  /* 0x0000001fff057819 */ /* 0x000fe40000011407 */
[----:B------:R-:W-:Y:S02]  /*0f90*/  ISETP.GE.U32.AND P1, PT, R7, UR16, PT ;  /* 0x0000001007007c0c */ /* 0x000fe4000bf26070 */
[----:B------:R-:W-:Y:S02]  /*0fa0*/  @P2 LOP3.LUT R55, R55, 0x40000, RZ, 0xfc, !PT ;  /* 0x0004000037372812 */ /* 0x000fe400078efcff */
[----:B------:R-:W-:-:S13]  /*0fb0*/  ISETP.GE.AND.EX P2, PT, R5, UR17, PT, P1 ;  /* 0x0000001105007c0c */ /* 0x000fda000bf46310 */
[----:B------:R-:W0:Y:S01]  /*0fc0*/  @!P2 LDC.64 R22, c[0x0][0x3f8] ;  /* 0x0000fe00ff16ab82 */ /* 0x000e220000000a00 */
[----:B------:R-:W-:-:S07]  /*0fd0*/  @!P2 MOV R4, R36 ;  /* 0x000000240004a202 */ /* 0x000fce0000000f00 */
[----:B------:R-:W1:Y:S01]  /*0fe0*/  @!P2 LDC.64 R34, c[0x0][0x3a0] ;  /* 0x0000e800ff22ab82 */ /* 0x000e620000000a00 */
[----:B0-----:R-:W-:Y:S01]  /*0ff0*/  @!P2 IMAD R0, R5, R22, RZ ;  /* 0x000000160500a224 */ /* 0x001fe200078e02ff */
[----:B------:R-:W-:-:S03]  /*1000*/  @!P2 MOV R5, R39 ;  /* 0x000000270005a202 */ /* 0x000fc60000000f00 */
[C---:B------:R-:W-:Y:S02]  /*1010*/  @!P2 IMAD R23, R7.reuse, R23, R0 ;  /* 0x000000170717a224 */ /* 0x040fe400078e0200 */
[----:B------:R-:W-:-:S05]  /*1020*/  @!P2 IMAD.WIDE.U32 R4, R7, R22, R4 ;  /* 0x000000160704a225 */ /* 0x000fca00078e0004 */
[----:B------:R-:W-:-:S04]  /*1030*/  @!P2 IADD3 R7, PT, PT, R5, R23, RZ ;  /* 0x000000170507a210 */ /* 0x000fc80007ffe0ff */
[C---:B------:R-:W-:Y:S02]  /*1040*/  @!P2 SHF.L.U64.HI R0, R4.reuse, 0x1, R7 ;  /* 0x000000010400a819 */ /* 0x040fe40000010207 */
[----:B------:R-:W0:Y:S01]  /*1050*/  @!P2 LDC.64 R6, c[0x0][0x398] ;  /* 0x0000e600ff06ab82 */ /* 0x000e220000000a00 */
[----:B------:R-:W-:-:S04]  /*1060*/  @!P2 SHF.L.U32 R5, R4, 0x1, RZ ;  /* 0x000000010405a819 */ /* 0x000fc800000006ff */
[----:B-1----:R-:W-:Y:S02]  /*1070*/  @!P2 IADD3 R34, P1, PT, R5, R34, RZ ;  /* 0x000000220522a210 */ /* 0x002fe40007f3e0ff */
[----:B------:R-:W-:Y:S02]  /*1080*/  IADD3 R23, PT, PT, R56, 0x48, RZ ;  /* 0x0000004838177810 */ /* 0x000fe40007ffe0ff */
[----:B------:R-:W-:Y:S02]  /*1090*/  @!P2 IADD3.X R35, PT, PT, R0, R35, RZ, P1, !PT ;  /* 0x000000230023a210 */ /* 0x000fe40000ffe4ff */
[----:B------:R-:W-:-:S04]  /*10a0*/  LOP3.LUT R55, R55, 0xfffdffff, RZ, 0xc0, !PT ;  /* 0xfffdffff37377812 */ /* 0x000fc800078ec0ff */
[----:B------:R-:W-:Y:S02]  /*10b0*/  @P2 LOP3.LUT R55, R55, 0x20000, RZ, 0xfc, !PT ;  /* 0x0002000037372812 */ /* 0x000fe400078efcff */
[----:B0-----:R-:W-:-:S04]  /*10c0*/  @!P2 IADD3 R4, P1, PT, R5, R6, RZ ;  /* 0x000000060504a210 */ /* 0x001fc80007f3e0ff */
[----:B------:R-:W-:Y:S02]  /*10d0*/  @!P2 IADD3.X R5, PT, PT, R0, R7, RZ, P1, !PT ;  /* 0x000000070005a210 */ /* 0x000fe40000ffe4ff */
[----:B------:R-:W-:Y:S02]  /*10e0*/  SHF.R.S32.HI R7, RZ, 0x1f, R23 ;  /* 0x0000001fff077819 */ /* 0x000fe40000011417 */
        /* <DEDUP_REMOVED lines=57> */
[----:B------:R-:W-:Y:S02]  /*1480*/  LOP3.LUT R55, R55, 0xffffbfff, RZ, 0xc0, !PT ;  /* 0xffffbfff37377812 */ /* 0x000fe400078ec0ff */
[----:B------:R-:W-:Y:S02]  /*1490*/  SHF.R.S32.HI R63, RZ, 0x1f, R57 ;  /* 0x0000001fff3f7819 */ /* 0x000fe40000011439 */
[----:B------:R-:W-:-:S02]  /*14a0*/  @P2 LOP3.LUT R55, R55, 0x4000, RZ, 0xfc, !PT ;  /* 0x0000400037372812 */ /* 0x000fc400078efcff */
[----:B0-----:R-:W-:-:S04]  /*14b0*/  @!P2 IADD3 R22, P1, PT, R23, R24, RZ ;  /* 0x000000181716a210 */ /* 0x001fc80007f3e0ff */
[----:B------:R-:W-:Y:S02]  /*14c0*/  @!P2 IADD3.X R23, PT, PT, R0, R25, RZ, P1, !PT ;  /* 0x000000190017a210 */ /* 0x000fe40000ffe4ff */
        /* <DEDUP_REMOVED lines=9> */
[----:B------:R-:W-:Y:S02]  /*1560*/  @!P2 IADD3 R61, PT, PT, R63, R61, RZ ;  /* 0x0000003d3f3da210 */ /* 0x000fe40007ffe0ff */
[C---:B------:R-:W-:Y:S02]  /*1570*/  @!P2 SHF.L.U32 R57, R62.reuse, 0x1, RZ ;  /* 0x000000013e39a819 */ /* 0x040fe400000006ff */
[----:B------:R-:W-:Y:S02]  /*1580*/  @!P2 SHF.L.U64.HI R62, R62, 0x1, R61 ;  /* 0x000000013e3ea819 */ /* 0x000fe4000001023d */
[----:B------:R-:W0:Y:S01]  /*1590*/  @!P2 LDC.64 R60, c[0x0][0x398] ;  /* 0x0000e600ff3cab82 */ /* 0x000e220000000a00 */
[----:B-1----:R-:W-:-:S04]  /*15a0*/  @!P2 IADD3 R24, P1, PT, R57, R24, RZ ;  /* 0x000000183918a210 */ /* 0x002fc80007f3e0ff */
[----:B------:R-:W-:-:S05]  /*15b0*/  @!P2 IADD3.X R25, PT, PT, R62, R25, RZ, P1, !PT ;  /* 0x000000193e19a210 */ /* 0x000fca0000ffe4ff */
[----:B------:R0:W-:Y:S01]  /*15c0*/  STL.64 [R1+0x978], R24 ;  /* 0x0009781801007387 */ /* 0x0001e20000100a00 */
[----:B------:R-:W-:-:S04]  /*15d0*/  LOP3.LUT R55, R55, 0xffffdfff, RZ, 0xc0, !PT ;  /* 0xffffdfff37377812 */ /* 0x000fc800078ec0ff */
[----:B------:R-:W-:Y:S02]  /*15e0*/  @P2 LOP3.LUT R55, R55, 0x2000, RZ, 0xfc, !PT ;  /* 0x0000200037372812 */ /* 0x000fe400078efcff */
[----:B0-----:R-:W-:Y:S02]  /*15f0*/  @!P2 IADD3 R24, P1, PT, R57, R60, RZ ;  /* 0x0000003c3918a210 */ /* 0x001fe40007f3e0ff */
[----:B------:R-:W-:Y:S02]  /*1600*/  IADD3 R57, PT, PT, R56, 0x68, RZ ;  /* 0x0000006838397810 */ /* 0x000fe40007ffe0ff */
        /* <DEDUP_REMOVED lines=15> */
[----:B-1----:R-:W-:Y:S01]  /*1700*/  @!P2 IADD3 R66, P1, PT, R0, R66, RZ ;  /* 0x000000420042a210 */ /* 0x002fe20007f3e0ff */
[----:B------:R0:W-:Y:S03]  /*1710*/  STL.64 [R1+0x970], R22 ;  /* 0x0009701601007387 */ /* 0x0001e60000100a00 */
[----:B------:R-:W-:-:S02]  /*1720*/  @!P2 IADD3.X R67, PT, PT, R62, R67, RZ, P1, !PT ;  /* 0x000000433e43a210 */ /* 0x000fc40000ffe4ff */
        /* <DEDUP_REMOVED lines=10> */
[----:B------:R-:W-:-:S05]  /*17d0*/  @!P2 MOV R65, R39 ;  /* 0x000000270041a202 */ /* 0x000fca0000000f00 */
[----:B------:R-:W1:Y:S01]  /*17e0*/  @!P2 LDC.64 R62, c[0x0][0x3a0] ;  /* 0x0000e800ff3eab82 */ /* 0x000e620000000a00 */
[-C--:B0-----:R-:W-:Y:S02]  /*17f0*/  @!P2 IMAD R54, R54, R60.reuse, RZ ;  /* 0x0000003c3636a224 */ /* 0x081fe400078e02ff */
[----:B------:R-:W-:-:S04]  /*1800*/  @!P2 IMAD.WIDE.U32 R64, R0, R60, R64 ;  /* 0x0000003c0040a225 */ /* 0x000fc800078e0040 */
[----:B------:R-:W-:Y:S01]  /*1810*/  @!P2 IMAD R61, R0, R61, R54 ;  /* 0x0000003d003da224 */ /* 0x000fe200078e0236 */
[----:B------:R-:W-:-:S04]  /*1820*/  @!P2 SHF.L.U32 R0, R64, 0x1, RZ ;  /* 0x000000014000a819 */ /* 0x000fc800000006ff */
[----:B------:R-:W-:-:S04]  /*1830*/  @!P2 IADD3 R61, PT, PT, R65, R61, RZ ;  /* 0x0000003d413da210 */ /* 0x000fc80007ffe0ff */
[----:B------:R-:W-:Y:S02]  /*1840*/  @!P2 SHF.L.U64.HI R64, R64, 0x1, R61 ;  /* 0x000000014040a819 */ /* 0x000fe4000001023d */
[----:B------:R-:W0:Y:S01]  /*1850*/  @!P2 LDC.64 R60, c[0x0][0x398] ;  /* 0x0000e600ff3cab82 */ /* 0x000e220000000a00 */
[----:B------:R1:W-:Y:S04]  /*1860*/  STL.64 [R1+0x9c8], R58 ;  /* 0x0009c83a01007387 */ /* 0x0003e80000100a00 */
[----:B------:R0:W-:Y:S01]  /*1870*/  STL.64 [R1+0x9d8], R8 ;  /* 0x0009d80801007387 */ /* 0x0001e20000100a00 */
[----:B-1----:R-:W-:-:S04]  /*1880*/  @!P2 IADD3 R58, P1, PT, R0, R62, RZ ;  /* 0x0000003e003aa210 */ /* 0x002fc80007f3e0ff */
[----:B------:R-:W-:Y:S02]  /*1890*/  @!P2 IADD3.X R59, PT, PT, R64, R63, RZ, P1, !PT ;  /* 0x0000003f403ba210 */ /* 0x000fe40000ffe4ff */
[----:B------:R-:W-:Y:S02]  /*18a0*/  LOP3.LUT R55, R55, 0xfffff7ff, RZ, 0xc0, !PT ;  /* 0xfffff7ff37377812 */ /* 0x000fe400078ec0ff */
[----:B0-----:R-:W-:Y:S02]  /*18b0*/  @!P2 IADD3 R8, P1, PT, R0, R60, RZ ;  /* 0x0000003c0008a210 */ /* 0x001fe40007f3e0ff */
[----:B------:R-:W-:Y:S02]  /*18c0*/  IADD3 R0, PT, PT, R56, 0x78, RZ ;  /* 0x0000007838007810 */ /* 0x000fe40007ffe0ff */
[----:B------:R-:W-:Y:S02]  /*18d0*/  @!P2 IADD3.X R9, PT, PT, R64, R61, RZ, P1, !PT ;  /* 0x0000003d4009a210 */ /* 0x000fe40000ffe4ff */
[----:B------:R-:W-:-:S02]  /*18e0*/  SHF.R.S32.HI R54, RZ, 0x1f, R0 ;  /* 0x0000001fff367819 */ /* 0x000fc40000011400 */
[----:B------:R-:W-:Y:S02]  /*18f0*/  ISETP.GE.U32.AND P1, PT, R0, UR16, PT ;  /* 0x0000001000007c0c */ /* 0x000fe4000bf26070 */
[----:B------:R-:W-:Y:S02]  /*1900*/  @P2 LOP3.LUT R55, R55, 0x800, RZ, 0xfc, !PT ;  /* 0x0000080037372812 */ /* 0x000fe400078efcff */
        /* <DEDUP_REMOVED lines=12> */
[----:B------:R1:W-:Y:S02]  /*19d0*/  STL.64 [R1+0x9d0], R18 ;  /* 0x0009d01201007387 */ /* 0x0003e40000100a00 */
[----:B-1----:R-:W-:-:S04]  /*19e0*/  @!P2 IADD3 R18, P1, PT, R0, R62, RZ ;  /* 0x0000003e0012a210 */ /* 0x002fc80007f3e0ff */
[----:B------:R-:W-:-:S05]  /*19f0*/  @!P2 IADD3.X R19, PT, PT, R64, R63, RZ, P1, !PT ;  /* 0x0000003f4013a210 */ /* 0x000fca0000ffe4ff */
[----:B------:R0:W-:Y:S01]  /*1a00*/  @!P2 STL.64 [R1+0x5b8], R18 ;  /* 0x0005b8120100a387 */ /* 0x0001e20000100a00 */
[----:B------:R-:W-:Y:S02]  /*1a10*/  LOP3.LUT R55, R55, 0xfffffbff, RZ, 0xc0, !PT ;  /* 0xfffffbff37377812 */ /* 0x000fe400078ec0ff */
[----:B0-----:R-:W-:Y:S02]  /*1a20*/  @!P2 IADD3 R18, P1, PT, R0, R60, RZ ;  /* 0x0000003c0012a210 */ /* 0x001fe40007f3e0ff */
[----:B------:R-:W-:Y:S02]  /*1a30*/  IADD3 R0, PT, PT, R56, 0x80, RZ ;  /* 0x0000008038007810 */ /* 0x000fe40007ffe0ff */
[----:B------:R-:W-:Y:S02]  /*1a40*/  @!P2 IADD3.X R19, PT, PT, R64, R61, RZ, P1, !PT ;  /* 0x0000003d4013a210 */ /* 0x000fe40000ffe4ff */
[----:B------:R-:W-:Y:S02]  /*1a50*/  SHF.R.S32.HI R54, RZ, 0x1f, R0 ;  /* 0x0000001fff367819 */ /* 0x000fe40000011400 */
[----:B------:R-:W-:Y:S01]  /*1a60*/  ISETP.GE.U32.AND P1, PT, R0, UR16, PT ;  /* 0x0000001000007c0c */ /* 0x000fe2000bf26070 */
[----:B------:R0:W-:Y:S01]  /*1a70*/  @!P2 STL.64 [R1+0x5c0], R18 ;  /* 0x0005c0120100a387 */ /* 0x0001e20000100a00 */
[----:B------:R-:W-:-:S02]  /*1a80*/  @P2 LOP3.LUT R55, R55, 0x400, RZ, 0xfc, !PT ;  /* 0x0000040037372812 */ /* 0x000fc400078efcff */
[----:B------:R-:W-:-:S13]  /*1a90*/  ISETP.GE.AND.EX P2, PT, R54, UR17, PT, P1 ;  /* 0x0000001136007c0c */ /* 0x000fda000bf46310 */
[----:B------:R-:W1:Y:S01]  /*1aa0*/  @!P2 LDC.64 R60, c[0x0][0x3f8] ;  /* 0x0000fe00ff3cab82 */ /* 0x000e620000000a00 */
[----:B------:R-:W-:Y:S02]  /*1ab0*/  @!P2 MOV R64, R36 ;  /* 0x000000240040a202 */ /* 0x000fe40000000f00 */
[----:B------:R-:W-:-:S05]  /*1ac0*/  @!P2 MOV R65, R39 ;  /* 0x000000270041a202 */ /* 0x000fca0000000f00 */
[----:B------:R-:W0:Y:S01]  /*1ad0*/  @!P2 LDC.64 R62, c[0x0][0x3a0] ;  /* 0x0000e800ff3eab82 */ /* 0x000e220000000a00 */
[-C--:B-1----:R-:W-:Y:S02]  /*1ae0*/  @!P2 IMAD R54, R54, R60.reuse, RZ ;  /* 0x0000003c3636a224 */ /* 0x082fe400078e02ff */
[----:B------:R-:W-:-:S04]  /*1af0*/  @!P2 IMAD.WIDE.U32 R64, R0, R60, R64 ;  /* 0x0000003c0040a225 */ /* 0x000fc800078e0040 */
[----:B------:R-:W-:Y:S01]  /*1b00*/  @!P2 IMAD R61, R0, R61, R54 ;  /* 0x0000003d003da224 */ /* 0x000fe200078e0236 */
[----:B------:R-:W-:-:S04]  /*1b10*/  @!P2 SHF.L.U32 R0, R64, 0x1, RZ ;  /* 0x000000014000a819 */ /* 0x000fc800000006ff */
[----:B------:R-:W-:-:S04]  /*1b20*/  @!P2 IADD3 R61, PT, PT, R65, R61, RZ ;  /* 0x0000003d413da210 */ /* 0x000fc80007ffe0ff */
[----:B------:R-:W-:Y:S02]  /*1b30*/  @!P2 SHF.L.U64.HI R64, R64, 0x1, R61 ;  /* 0x000000014040a819 */ /* 0x000fe4000001023d */
[----:B------:R-:W1:Y:S01]  /*1b40*/  @!P2 LDC.64 R60, c[0x0][0x398] ;  /* 0x0000e600ff3cab82 */ /* 0x000e620000000a00 */
[----:B0-----:R-:W-:-:S04]  /*1b50*/  @!P2 IADD3 R18, P1, PT, R0, R62, RZ ;  /* 0x0000003e0012a210 */ /* 0x001fc80007f3e0ff */
[----:B------:R-:W-:-:S05]  /*1b60*/  @!P2 IADD3.X R19, PT, PT, R64, R63, RZ, P1, !PT ;  /* 0x0000003f4013a210 */ /* 0x000fca0000ffe4ff */
[----:B------:R1:W-:Y:S01]  /*1b70*/  @!P2 STL.64 [R1+0x5b0], R18 ;  /* 0x0005b0120100a387 */ /* 0x0003e20000100a00 */
[----:B------:R-:W-:-:S04]  /*1b80*/  LOP3.LUT R55, R55, 0xfffffdff, RZ, 0xc0, !PT ;  /* 0xfffffdff37377812 */ /* 0x000fc800078ec0ff */
[----:B------:R-:W-:Y:S02]  /*1b90*/  @P2 LOP3.LUT R55, R55, 0x200, RZ, 0xfc, !PT ;  /* 0x0000020037372812 */ /* 0x000fe400078efcff */
[----:B-1----:R-:W-:Y:S02]  /*1ba0*/  @!P2 IADD3 R18, P1, PT, R0, R60, RZ ;  /* 0x0000003c0012a210 */ /* 0x002fe40007f3e0ff */
[----:B------:R-:W-:Y:S02]  /*1bb0*/  IADD3 R0, PT, PT, R56, 0x88, RZ ;  /* 0x0000008838007810 */ /* 0x000fe40007ffe0ff */
[----:B------:R-:W-:Y:S02]  /*1bc0*/  @!P2 IADD3.X R19, PT, PT, R64, R61, RZ, P1, !PT ;  /* 0x0000003d4013a210 */ /* 0x000fe40000ffe4ff */
[----:B------:R-:W-:Y:S02]  /*1bd0*/  SHF.R.S32.HI R54, RZ, 0x1f, R0 ;  /* 0x0000001fff367819 */ /* 0x000fe40000011400 */
[----:B------:R-:W-:Y:S01]  /*1be0*/  ISETP.GE.U32.AND P1, PT, R0, UR16, PT ;  /* 0x0000001000007c0c */ /* 0x000fe2000bf26070 */
[----:B------:R0:W-:Y:S03]  /*1bf0*/  @!P2 STL.64 [R1+0x5a8], R18 ;  /* 0x0005a8120100a387 */ /* 0x0001e60000100a00 */
        /* <DEDUP_REMOVED lines=933> */
[----:B------:R1:W-:Y:S02]  /*5650*/  @!P2 STL.64 [R1+0x320], R18 ;  /* 0x000320120100a387 */ /* 0x0003e40000100a00 */
[----:B-1----:R-:W-:Y:S02]  /*5660*/  @!P2 IADD3 R18, P1, PT, R0, R60, RZ ;  /* 0x0000003c0012a210 */ /* 0x002fe40007f3e0ff */
        /* <DEDUP_REMOVED lines=16> */
[----:B------:R-:W-:Y:S01]  /*5770*/  LOP3.LUT R69, R69, 0xfffffffe, RZ, 0xc0, !PT ;  /* 0xfffffffe45457812 */ /* 0x000fe200078ec0ff */
[----:B------:R1:W-:Y:S03]  /*5780*/  @!P2 STL.64 [R1+0x318], R18 ;  /* 0x000318120100a387 */ /* 0x0003e60000100a00 */
[----:B------:R-:W-:Y:S02]  /*5790*/  @P2 LOP3.LUT R69, R69, 0x1, RZ, 0xfc, !PT ;  /* 0x0000000145452812 */ /* 0x000fe400078efcff */
[----:B-1----:R-:W-:-:S04]  /*57a0*/  @!P1 IADD3 R18, P2, PT, R0, R62, RZ ;  /* 0x0000003e00129210 */ /* 0x002fc80007f5e0ff */
        /* <DEDUP_REMOVED lines=19> */
[----:B------:R1:W-:Y:S02]  /*58e0*/  @!P1 STL.64 [R1+0x2f8], R18 ;  /* 0x0002f81201009387 */ /* 0x0003e40000100a00 */
        /* <DEDUP_REMOVED lines=9> */
[----:B------:R-:W0:Y:S08]  /*5980*/  @!P3 LDC.64 R62, c[0x0][0x3f8] ;  /* 0x0000fe00ff3ebb82 */ /* 0x000e300000000a00 */
[----:B------:R-:W1:Y:S01]  /*5990*/  @!P3 LDC.64 R60, c[0x0][0x3a0] ;  /* 0x0000e800ff3cbb82 */ /* 0x000e620000000a00 */
[----:B------:R-:W-:Y:S02]  /*59a0*/  @!P3 MOV R64, R36 ;  /* 0x000000240040b202 */ /* 0x000fe40000000f00 */
[----:B------:R-:W-:Y:S01]  /*59b0*/  @!P3 MOV R65, R39 ;  /* 0x000000270041b202 */ /* 0x000fe20000000f00 */
[----:B------:R1:W-:Y:S01]  /*59c0*/  @!P2 STL.64 [R1+0x2e0], R18 ;  /* 0x0002e0120100a387 */ /* 0x0003e20000100a00 */
[----:B0-----:R-:W-:-:S02]  /*59d0*/  @!P3 IMAD R54, R54, R62, RZ ;  /* 0x0000003e3636b224 */ /* 0x001fc400078e02ff */
[----:B------:R-:W-:-:S04]  /*59e0*/  @!P3 IMAD.WIDE.U32 R64, R0, R62, R64 ;  /* 0x0000003e0040b225 */ /* 0x000fc800078e0040 */
[----:B------:R-:W-:Y:S01]  /*59f0*/  @!P3 IMAD R63, R0, R63, R54 ;  /* 0x0000003f003fb224 */ /* 0x000fe200078e0236 */
[----:B------:R-:W-:-:S04]  /*5a00*/  @!P3 SHF.L.U32 R54, R64, 0x1, RZ ;  /* 0x000000014036b819 */ /* 0x000fc800000006ff */
[----:B------:R-:W-:Y:S02]  /*5a10*/  @!P3 IADD3 R0, PT, PT, R65, R63, RZ ;  /* 0x0000003f4100b210 */ /* 0x000fe40007ffe0ff */
[----:B-1----:R-:W-:Y:S02]  /*5a20*/  @!P3 IADD3 R18, P4, PT, R54, R60, RZ ;  /* 0x0000003c3612b210 */ /* 0x002fe40007f9e0ff */
[----:B------:R-:W-:-:S04]  /*5a30*/  @!P3 SHF.L.U64.HI R0, R64, 0x1, R0 ;  /* 0x000000014000b819 */ /* 0x000fc80000010200 */
[----:B------:R-:W-:Y:S02]  /*5a40*/  @!P3 IADD3.X R19, PT, PT, R0, R61, RZ, P4, !PT ;  /* 0x0000003d0013b210 */ /* 0x000fe400027fe4ff */
[----:B------:R-:W0:Y:S03]  /*5a50*/  @!P3 LDC.64 R60, c[0x0][0x398] ;  /* 0x0000e600ff3cbb82 */ /* 0x000e260000000a00 */
[----:B------:R0:W-:Y:S02]  /*5a60*/  @!P3 STL.64 [R1+0x2d0], R18 ;  /* 0x0002d0120100b387 */ /* 0x0001e40000100a00 */
[----:B0-----:R-:W-:-:S04]  /*5a70*/  @!P3 IADD3 R18, P4, PT, R54, R60, RZ ;  /* 0x0000003c3612b210 */ /* 0x001fc80007f9e0ff */
[----:B------:R-:W-:Y:S02]  /*5a80*/  @!P3 IADD3.X R19, PT, PT, R0, R61, RZ, P4, !PT ;  /* 0x0000003d0013b210 */ /* 0x000fe400027fe4ff */
[----:B------:R-:W-:-:S04]  /*5a90*/  IADD3 R0, PT, PT, R56, 0x1e8, RZ ;  /* 0x000001e838007810 */ /* 0x000fc80007ffe0ff */
        /* <DEDUP_REMOVED lines=43> */
[----:B------:R-:W-:Y:S01]  /*5d50*/  ISETP.GE.AND.EX P6, PT, R54, UR17, PT, P6 ;  /* 0x0000001136007c0c */ /* 0x000fe2000bfc6360 */
[----:B------:R-:W-:Y:S04]  /*5d60*/  STL [R1+0x740], R38 ;  /* 0x0007402601007387 */ /* 0x000fe80000100800 */
[----:B------:R-:W-:Y:S04]  /*5d70*/  STL [R1+0x738], R39 ;  /* 0x0007382701007387 */ /* 0x000fe80000100800 */
[----:B------:R0:W-:Y:S04]  /*5d80*/  STL.64 [R1+0x760], R38 ;  /* 0x0007602601007387 */ /* 0x0001e80000100a00 */
[----:B------:R-:W-:Y:S01]  /*5d90*/  @!P6 MOV R65, R39 ;  /* 0x000000270041e202 */ /* 0x000fe20000000f00 */
[----:B------:R1:W-:Y:S01]  /*5da0*/  @!P5 STL.64 [R1+0x2b0], R62 ;  /* 0x0002b03e0100d387 */ /* 0x0003e20000100a00 */
[----:B------:R-:W2:Y:S01]  /*5db0*/  @!P6 LDC.64 R60, c[0x0][0x3a0] ;  /* 0x0000e800ff3ceb82 */ /* 0x000ea20000000a00 */
[----:B0-----:R-:W-:-:S02]  /*5dc0*/  MOV R38, R18 ;  /* 0x0000001200267202 */ /* 0x001fc40000000f00 */
[----:B------:R-:W-:Y:S02]  /*5dd0*/  MOV R39, R19 ;  /* 0x0000001300277202 */ /* 0x000fe40000000f00 */
[----:B------:R-:W3:Y:S03]  /*5de0*/  LDL.LU.64 R18, [R1+0x9d0] ;  /* 0x0009d00001127983 */ /* 0x000ee60000300a00 */
[----:B-1----:R-:W0:Y:S01]  /*5df0*/  @!P6 LDC.64 R62, c[0x0][0x3f8] ;  /* 0x0000fe00ff3eeb82 */ /* 0x002e220000000a00 */
[----:B------:R-:W-:Y:S02]  /*5e00*/  @!P6 MOV R64, R36 ;  /* 0x000000240040e202 */ /* 0x000fe40000000f00 */
[----:B------:R-:W-:-:S04]  /*5e10*/  LOP3.LUT R55, R55, 0x7fffffff, RZ, 0xc0, !PT ;  /* 0x7fffffff37377812 */ /* 0x000fc800078ec0ff */
[----:B------:R-:W-:Y:S01]  /*5e20*/  @P1 LOP3.LUT R55, R55, 0x80000000, RZ, 0xfc, !PT ;  /* 0x8000000037371812 */ /* 0x000fe200078efcff */
[-C--:B0-----:R-:W-:Y:S02]  /*5e30*/  @!P6 IMAD R54, R54, R62.reuse, RZ ;  /* 0x0000003e3636e224 */ /* 0x081fe400078e02ff */
[----:B------:R-:W-:-:S04]  /*5e40*/  @!P6 IMAD.WIDE.U32 R64, R0, R62, R64 ;  /* 0x0000003e0040e225 */ /* 0x000fc800078e0040 */
[----:B------:R-:W-:Y:S01]  /*5e50*/  @!P6 IMAD R63, R0, R63, R54 ;  /* 0x0000003f003fe224 */ /* 0x000fe200078e0236 */
[----:B------:R-:W-:-:S04]  /*5e60*/  @!P6 SHF.L.U32 R54, R64, 0x1, RZ ;  /* 0x000000014036e819 */ /* 0x000fc800000006ff */
[----:B------:R-:W-:Y:S01]  /*5e70*/  @!P6 IADD3 R0, PT, PT, R65, R63, RZ ;  /* 0x0000003f4100e210 */ /* 0x000fe20007ffe0ff */
[----:B------:R0:W-:Y:S03]  /*5e80*/  STL.64 [R1+0x968], R64 ;  /* 0x0009684001007387 */ /* 0x0001e60000100a00 */
[----:B------:R-:W-:Y:S02]  /*5e90*/  @!P6 SHF.L.U64.HI R0, R64, 0x1, R0 ;  /* 0x000000014000e819 */ /* 0x000fe40000010200 */
[----:B0-----:R-:W-:Y:S02]  /*5ea0*/  MOV R64, R38 ;  /* 0x0000002600407202 */ /* 0x001fe40000000f00 */
[----:B--2---:R-:W-:Y:S02]  /*5eb0*/  @!P6 IADD3 R38, P1, PT, R54, R60, RZ ;  /* 0x0000003c3626e210 */ /* 0x004fe40007f3e0ff */
[----:B------:R-:W-:-:S02]  /*5ec0*/  MOV R65, R39 ;  /* 0x0000002700417202 */ /* 0x000fc40000000f00 */
[----:B------:R-:W-:Y:S02]  /*5ed0*/  @!P6 IADD3.X R39, PT, PT, R0, R61, RZ, P1, !PT ;  /* 0x0000003d0027e210 */ /* 0x000fe40000ffe4ff */
[----:B------:R-:W0:Y:S01]  /*5ee0*/  @!P6 LDC.64 R60, c[0x0][0x398] ;  /* 0x0000e600ff3ceb82 */ /* 0x000e220000000a00 */
[----:B------:R-:W-:Y:S04]  /*5ef0*/  STL [R1+0x750], R36 ;  /* 0x0007502401007387 */ /* 0x000fe80000100800 */
[----:B------:R1:W-:Y:S04]  /*5f00*/  STL.64 [R1+0x758], R36 ;  /* 0x0007582401007387 */ /* 0x0003e80000100a00 */
[----:B------:R2:W-:Y:S04]  /*5f10*/  STL [R1+0x748], R37 ;  /* 0x0007482501007387 */ /* 0x0005e80000100800 */
[----:B------:R4:W-:Y:S01]  /*5f20*/  STL.64 [R1+0x770], R38 ;  /* 0x0007702601007387 */ /* 0x0009e20000100a00 */
[----:B-1----:R-:W-:-:S02]  /*5f30*/  MOV R36, R8 ;  /* 0x0000000800247202 */ /* 0x002fc40000000f00 */
[----:B--2---:R-:W-:Y:S02]  /*5f40*/  MOV R37, R9 ;  /* 0x0000000900257202 */ /* 0x004fe40000000f00 */
[----:B------:R-:W2:Y:S01]  /*5f50*/  LDL.LU.64 R8, [R1+0x9d8] ;  /* 0x0009d80001087983 */ /* 0x000ea20000300a00 */
[----:B----4-:R-:W-:Y:S02]  /*5f60*/  MOV R38, R36 ;  /* 0x0000002400267202 */ /* 0x010fe40000000f00 */
[----:B0-----:R-:W-:Y:S02]  /*5f70*/  @!P6 IADD3 R36, P1, PT, R54, R60, RZ ;  /* 0x0000003c3624e210 */ /* 0x001fe40007f3e0ff */
[----:B------:R-:W-:Y:S02]  /*5f80*/  MOV R39, R37 ;  /* 0x0000002500277202 */ /* 0x000fe40000000f00 */
[----:B------:R-:W-:Y:S01]  /*5f90*/  @!P6 IADD3.X R37, PT, PT, R0, R61, RZ, P1, !PT ;  /* 0x0000003d0025e210 */ /* 0x000fe20000ffe4ff */
[----:B------:R-:W-:-:S06]  /*5fa0*/  HFMA2 R0, -RZ, RZ, 0, 0 ;  /* 0x00000000ff007431 */ /* 0x000fcc00000001ff */
[----:B---3--:R0:W3:Y:S04]  /*5fb0*/  @!P0 LDG.E R0, desc[UR10][R18.64] ;  /* 0x0000000a12008981 */ /* 0x0080e8000c1e1900 */
        /* <DEDUP_REMOVED lines=12> */
[----:B------:R1:W-:Y:S01]  /*6080*/  STL [R1+0x9c0], R68 ;  /* 0x0009c04401007387 */ /* 0x0003e20000100800 */
[----:B0-----:R-:W-:-:S02]  /*6090*/  MOV R19, RZ ;  /* 0x000000ff00137202 */ /* 0x001fc40000000f00 */
[----:B-1----:R-:W-:Y:S01]  /*60a0*/  PRMT R68, RZ, 0x7610, R68 ;  /* 0x00007610ff447816 */ /* 0x002fe20000000044 */
[----:B------:R-:W-:Y:S04]  /*60b0*/  STL.64 [R1+0x778], R36 ;  /* 0x0007782401007387 */ /* 0x000fe80000100a00 */
[----:B------:R-:W-:Y:S04]  /*60c0*/  STL [R1+0x814], R36 ;  /* 0x0008142401007387 */ /* 0x000fe80000100800 */
[----:B--2---:R0:W2:Y:S04]  /*60d0*/  @!P0 LDG.E R19, desc[UR10][R8.64] ;  /* 0x0000000a08138981 */ /* 0x0040a8000c1e1900 */
[----:B------:R-:W-:Y:S04]  /*60e0*/  STL [R1+0x844], R36 ;  /* 0x0008442401007387 */ /* 0x000fe80000100800 */
[----:B------:R-:W-:Y:S04]  /*60f0*/  STL.64 [R1+0x870], R36 ;  /* 0x0008702401007387 */ /* 0x000fe80000100a00 */
[----:B------:R-:W-:Y:S04]  /*6100*/  STL [R1+0x8bc], R36 ;  /* 0x0008bc2401007387 */ /* 0x000fe80000100800 */
[----:B------:R-:W-:Y:S04]  /*6110*/  STL [R1+0x8ec], R36 ;  /* 0x0008ec2401007387 */ /* 0x000fe80000100800 */
[----:B------:R1:W-:Y:S02]  /*6120*/  STL.64 [R1+0x928], R36 ;  /* 0x0009282401007387 */ /* 0x0003e40000100a00 */
[----:B-1----:R-:W-:-:S02]  /*6130*/  MOV R36, R58 ;  /* 0x0000003a00247202 */ /* 0x002fc40000000f00 */
[----:B------:R-:W-:Y:S02]  /*6140*/  MOV R37, R59 ;  /* 0x0000003b00257202 */ /* 0x000fe40000000f00 */
[----:B------:R-:W4:Y:S01]  /*6150*/  LDL.LU.64 R58, [R1+0x9c8] ;  /* 0x0009c800013a7983 */ /* 0x000f220000300a00 */
[----:B---3--:R-:W-:-:S05]  /*6160*/  @!P0 PRMT R68, R0, 0x7610, R68 ;  /* 0x0000761000448816 */ /* 0x008fca0000000044 */
[----:B------:R1:W-:Y:S04]  /*6170*/  STL.S16 [R1+0x284], R68 ;  /* 0x0002844401007387 */ /* 0x0003e80000100600 */
[----:B-1----:R-:W3:Y:S01]  /*6180*/  LDL.LU R68, [R1+0x9c0] ;  /* 0x0009c00001447983 */ /* 0x002ee20000300800 */
[----:B------:R-:W-:-:S04]  /*6190*/  LOP3.LUT R55, R55, 0xbfffffff, RZ, 0xc0, !PT ;  /* 0xbfffffff37377812 */ /* 0x000fc800078ec0ff */
[----:B------:R-:W-:-:S04]  /*61a0*/  @P2 LOP3.LUT R55, R55, 0x40000000, RZ, 0xfc, !PT ;  /* 0x4000000037372812 */ /* 0x000fc800078efcff */
[----:B------:R-:W-:-:S04]  /*61b0*/  LOP3.LUT R55, R55, 0xdfffffff, RZ, 0xc0, !PT ;  /* 0xdfffffff37377812 */ /* 0x000fc800078ec0ff */
[----:B------:R-:W-:-:S04]  /*61c0*/  @P3 LOP3.LUT R55, R55, 0x20000000, RZ, 0xfc, !PT ;  /* 0x2000000037373812 */ /* 0x000fc800078efcff */
[----:B------:R-:W-:Y:S02]  /*61d0*/  LOP3.LUT R55, R55, 0xefffffff, RZ, 0xc0, !PT ;  /* 0xefffffff37377812 */ /* 0x000fe400078ec0ff */
[----:B0-----:R-:W-:Y:S02]  /*61e0*/  PRMT R8, RZ, 0x7610, R8 ;  /* 0x00007610ff087816 */ /* 0x001fe40000000008 */
[----:B------:R-:W-:-:S04]  /*61f0*/  @P4 LOP3.LUT R55, R55, 0x10000000, RZ, 0xfc, !PT ;  /* 0x1000000037374812 */ /* 0x000fc800078efcff */
[----:B------:R-:W-:Y:S02]  /*6200*/  LOP3.LUT P4, RZ, R55, 0x1000000, RZ, 0xc0, !PT ;  /* 0x0100000037ff7812 */ /* 0x000fe4000788c0ff */
[----:B--2---:R-:W-:-:S05]  /*6210*/  @!P0 PRMT R8, R19, 0x7632, R8 ;  /* 0x0000763213088816 */ /* 0x004fca0000000008 */
[----:B------:R0:W-:Y:S02]  /*6220*/  STL.S16 [R1+0x290], R8 ;  /* 0x0002900801007387 */ /* 0x0001e40000100600 */
[----:B0-----:R-:W-:-:S06]  /*6230*/  HFMA2 R8, -RZ, RZ, 0, 0 ;  /* 0x00000000ff087431 */ /* 0x001fcc00000001ff */
[----:B----4-:R-:W2:Y:S01]  /*6240*/  @!P4 LDG.E R8, desc[UR10][R58.64] ;  /* 0x0000000a3a08c981 */ /* 0x010ea2000c1e1900 */
[----:B---3--:R-:W-:-:S04]  /*6250*/  PRMT R68, RZ, 0x7610, R68 ;  /* 0x00007610ff447816 */ /* 0x008fc80000000044 */
[----:B------:R-:W-:-:S05]  /*6260*/  @!P0 PRMT R68, R0, 0x7632, R68 ;  /* 0x0000763200448816 */ /* 0x000fca0000000044 */
[----:B------:R0:W-:Y:S04]  /*6270*/  STL.S16 [R1+0x288], R68 ;  /* 0x0002884401007387 */ /* 0x0001e80000100600 */
[----:B0-----:R-:W3:Y:S01]  /*6280*/  LDL.LU R68, [R1+0x9bc] ;  /* 0x0009bc0001447983 */ /* 0x001ee20000300800 */
[----:B------:R-:W-:-:S04]  /*6290*/  PRMT R18, RZ, 0x7610, R18 ;  /* 0x00007610ff127816 */ /* 0x000fc80000000012 */
[----:B------:R-:W-:-:S05]  /*62a0*/  @!P0 PRMT R18, R19, 0x7610, R18 ;  /* 0x0000761013128816 */ /* 0x000fca0000000012 */
[----:B------:R0:W-:Y:S02]  /*62b0*/  STL.S16 [R1+0x28c], R18 ;  /* 0x00028c1201007387 */ /* 0x0001e40000100600 */
[----:B0-----:R-:W-:Y:S02]  /*62c0*/  MOV R18, RZ ;  /* 0x000000ff00127202 */ /* 0x001fe40000000f00 */
[----:B------:R0:W-:Y:S04]  /*62d0*/  STL [R1+0x9b4], R17 ;  /* 0x0009b41101007387 */ /* 0x0001e80000100800 */
[----:B------:R-:W4:Y:S01]  /*62e0*/  @!P4 LDG.E R18, desc[UR10][R52.64] ;  /* 0x0000000a3412c981 */ /* 0x000f22000c1e1900 */
[----:B0-----:R-:W-:-:S04]  /*62f0*/  PRMT R17, RZ, 0x7610, R17 ;  /* 0x00007610ff117816 */ /* 0x001fc80000000011 */
[----:B--2---:R-:W-:-:S05]  /*6300*/  @!P4 PRMT R17, R8, 0x7632, R17 ;  /* 0x000076320811c816 */ /* 0x004fca0000000011 */
[----:B------:R0:W-:Y:S04]  /*6310*/  STL.S16 [R1+0x280], R17 ;  /* 0x0002801101007387 */ /* 0x0001e80000100600 */
[----:B0-----:R-:W2:Y:S01]  /*6320*/  LDL.LU R17, [R1+0x9b4] ;  /* 0x0009b40001117983 */ /* 0x001ea20000300800 */
[----:B---3--:R-:W-:-:S04]  /*6330*/  PRMT R68, RZ, 0x7610, R68 ;  /* 0x00007610ff447816 */ /* 0x008fc80000000044 */
[----:B------:R-:W-:-:S05]  /*6340*/  @!P4 PRMT R68, R8, 0x7610, R68 ;  /* 0x000076100844c816 */ /* 0x000fca0000000044 */
[----:B------:R0:W-:Y:S04]  /*6350*/  STL.S16 [R1+0x270], R68 ;  /* 0x0002704401007387 */ /* 0x0001e80000100600 */
[----:B0-----:R-:W3:Y:S01]  /*6360*/  LDL.LU R68, [R1+0x9b8] ;  /* 0x0009b80001447983 */ /* 0x001ee20000300800 */
[----:B------:R-:W-:Y:S02]  /*6370*/  LOP3.LUT R55, R55, 0xf7ffffff, RZ, 0xc0, !PT ;  /* 0xf7ffffff37377812 */ /* 0x000fe400078ec0ff */
[----:B------:R-:W-:Y:S02]  /*6380*/  PRMT R9, RZ, 0x7610, R9 ;  /* 0x00007610ff097816 */ /* 0x000fe40000000009 */
[----:B------:R-:W-:Y:S02]  /*6390*/  @P5 LOP3.LUT R55, R55, 0x8000000, RZ, 0xfc, !PT ;  /* 0x0800000037375812 */ /* 0x000fe400078efcff */
[----:B----4-:R-:W-:-:S02]  /*63a0*/  @!P4 PRMT R9, R18, 0x7632, R9 ;  /* 0x000076321209c816 */ /* 0x010fc40000000009 */
[----:B------:R-:W-:-:S03]  /*63b0*/  LOP3.LUT P3, RZ, R55, 0x800000, RZ, 0xc0, !PT ;  /* 0x0080000037ff7812 */ /* 0x000fc6000786c0ff */
[----:B------:R0:W-:Y:S02]  /*63c0*/  STL.S16 [R1+0x2b8], R9 ;  /* 0x0002b80901007387 */ /* 0x0001e40000100600 */
[----:B0-----:R-:W-:-:S08]  /*63d0*/  HFMA2 R9, -RZ, RZ, 0, 0 ;  /* 0x00000000ff097431 */ /* 0x001fd000000001ff */
[----:B--2---:R0:W2:Y:S01]  /*63e0*/  @!P3 LDG.E R9, desc[UR10][R16.64] ;  /* 0x0000000a1009b981 */ /* 0x0040a2000c1e1900 */
[----:B---3--:R-:W-:-:S04]  /*63f0*/  PRMT R68, RZ, 0x7610, R68 ;  /* 0x00007610ff447816 */ /* 0x008fc80000000044 */
[----:B------:R-:W-:-:S05]  /*6400*/  @!P4 PRMT R68, R18, 0x7610, R68 ;  /* 0x000076101244c816 */ /* 0x000fca0000000044 */
[----:B------:R1:W-:Y:S04]  /*6410*/  STL.S16 [R1+0x294], R68 ;  /* 0x0002944401007387 */ /* 0x0003e80000100600 */
[----:B-1----:R-:W3:Y:S01]  /*6420*/  LDL.LU R68, [R1+0x9b0] ;  /* 0x0009b00001447983 */ /* 0x002ee20000300800 */
[----:B0-----:R-:W-:-:S06]  /*6430*/  MOV R16, RZ ;  /* 0x000000ff00107202 */ /* 0x001fcc0000000f00 */
[----:B------:R0:W4:Y:S01]  /*6440*/  @!P3 LDG.E R16, desc[UR10][R10.64] ;  /* 0x0000000a0a10b981 */ /* 0x000122000c1e1900 */
[----:B---3--:R-:W-:-:S04]  /*6450*/  PRMT R68, RZ, 0x7610, R68 ;  /* 0x00007610ff447816 */ /* 0x008fc80000000044 */
[----:B--2---:R-:W-:-:S05]  /*6460*/  @!P3 PRMT R68, R9, 0x7610, R68 ;  /* 0x000076100944b816 */ /* 0x004fca0000000044 */
[----:B------:R1:W-:Y:S04]  /*6470*/  STL.S16 [R1+0x220], R68 ;  /* 0x0002204401007387 */ /* 0x0003e80000100600 */
[----:B-1----:R-:W2:Y:S01]  /*6480*/  LDL.LU R68, [R1+0x9ac] ;  /* 0x0009ac0001447983 */ /* 0x002ea20000300800 */
[----:B0-----:R-:W-:Y:S02]  /*6490*/  PRMT R10, RZ, 0x7610, R10 ;  /* 0x00007610ff0a7816 */ /* 0x001fe4000000000a */
[----:B------:R-:W-:Y:S02]  /*64a0*/  LOP3.LUT P1, RZ, R55, 0x400000, RZ, 0xc0, !PT ;  /* 0x0040000037ff7812 */ /* 0x000fe4000782c0ff */
[----:B----4-:R-:W-:-:S05]  /*64b0*/  @!P3 PRMT R10, R16, 0x7632, R10 ;  /* 0x00007632100ab816 */ /* 0x010fca000000000a */
[----:B------:R0:W-:Y:S02]  /*64c0*/  STL.S16 [R1+0x300], R10 ;  /* 0x0003000a01007387 */ /* 0x0001e40000100600 */
[----:B0-----:R-:W-:-:S06]  /*64d0*/  HFMA2 R10, -RZ, RZ, 0, 0 ;  /* 0x00000000ff0a7431 */ /* 0x001fcc00000001ff */
[----:B------:R-:W3:Y:S01]  /*64e0*/  @!P1 LDG.E R10, desc[UR10][R50.64] ;  /* 0x0000000a320a9981 */ /* 0x000ee2000c1e1900 */
[----:B--2---:R-:W-:-:S04]  /*64f0*/  PRMT R68, RZ, 0x7610, R68 ;  /* 0x00007610ff447816 */ /* 0x004fc80000000044 */
[----:B------:R-:W-:-:S05]  /*6500*/  @!P3 PRMT R68, R9, 0x7632, R68 ;  /* 0x000076320944b816 */ /* 0x000fca0000000044 */
[----:B------:R0:W-:Y:S04]  /*6510*/  STL.S16 [R1+0x2ec], R68 ;  /* 0x0002ec4401007387 */ /* 0x0001e80000100600 */
[----:B0-----:R-:W2:Y:S01]  /*6520*/  LDL.LU R68, [R1+0x9a8] ;  /* 0x0009a80001447983 */ /* 0x001ea20000300800 */
[----:B------:R-:W-:-:S04]  /*6530*/  PRMT R17, RZ, 0x7610, R17 ;  /* 0x00007610ff117816 */ /* 0x000fc80000000011 */
[----:B------:R-:W-:-:S05]  /*6540*/  @!P3 PRMT R17, R16, 0x7610, R17 ;  /* 0x000076101011b816 */ /* 0x000fca0000000011 */
[----:B------:R0:W-:Y:S02]  /*6550*/  STL.S16 [R1+0x2bc], R17 ;  /* 0x0002bc1101007387 */ /* 0x0001e40000100600 */
[----:B0-----:R-:W-:Y:S02]  /*6560*/  MOV R17, RZ ;  /* 0x000000ff00117202 */ /* 0x001fe40000000f00 */
[----:B------:R0:W-:Y:S04]  /*6570*/  STL [R1+0x9a0], R21 ;  /* 0x0009a01501007387 */ /* 0x0001e80000100800 */
[----:B------:R-:W4:Y:S01]  /*6580*/  @!P1 LDG.E R17, desc[UR10][R48.64] ;  /* 0x0000000a30119981 */ /* 0x000f22000c1e1900 */
[----:B0-----:R-:W-:-:S04]  /*6590*/  PRMT R21, RZ, 0x7610, R21 ;  /* 0x00007610ff157816 */ /* 0x001fc80000000015 */
[----:B---3--:R-:W-:-:S05]  /*65a0*/  @!P1 PRMT R21, R10, 0x7632, R21 ;  /* 0x000076320a159816 */ /* 0x008fca0000000015 */
[----:B------:R0:W-:Y:S04]  /*65b0*/  STL.S16 [R1+0x314], R21 ;  /* 0x0003141501007387 */ /* 0x0001e80000100600 */
[----:B0-----:R-:W3:Y:S01]  /*65c0*/  LDL.LU R21, [R1+0x9a0] ;  /* 0x0009a00001157983 */ /* 0x001ee20000300800 */
[----:B--2---:R-:W-:-:S04]  /*65d0*/  PRMT R68, RZ, 0x7610, R68 ;  /* 0x00007610ff447816 */ /* 0x004fc80000000044 */
[----:B------:R-:W-:-:S05]  /*65e0*/  @!P1 PRMT R68, R10, 0x7610, R68 ;  /* 0x000076100a449816 */ /* 0x000fca0000000044 */
[----:B------:R0:W-:Y:S04]  /*65f0*/  STL.S16 [R1+0x2e8], R68 ;  /* 0x0002e84401007387 */ /* 0x0001e80000100600 */
[----:B0-----:R-:W2:Y:S01]  /*6600*/  LDL.LU R68, [R1+0x9a4] ;  /* 0x0009a40001447983 */ /* 0x001ea20000300800 */
[----:B------:R-:W-:Y:S02]  /*6610*/  PRMT R11, RZ, 0x7610, R11 ;  /* 0x00007610ff0b7816 */ /* 0x000fe4000000000b */
[----:B------:R-:W-:Y:S02]  /*6620*/  LOP3.LUT P2, RZ, R55, 0x200000, RZ, 0xc0, !PT ;  /* 0x0020000037ff7812 */ /* 0x000fe4000784c0ff */
[----:B----4-:R-:W-:-:S05]  /*6630*/  @!P1 PRMT R11, R17, 0x7632, R11 ;  /* 0x00007632110b9816 */ /* 0x010fca000000000b */
[----:B------:R0:W-:Y:S02]  /*6640*/  STL.S16 [R1+0x330], R11 ;  /* 0x0003300b01007387 */ /* 0x0001e40000100600 */
[----:B0-----:R-:W-:-:S06]  /*6650*/  HFMA2 R11, -RZ, RZ, 0, 0 ;  /* 0x00000000ff0b7431 */ /* 0x001fcc00000001ff */
[----:B---3--:R0:W3:Y:S01]  /*6660*/  @!P2 LDG.E R11, desc[UR10][R20.64] ;  /* 0x0000000a140ba981 */ /* 0x0080e2000c1e1900 */
[----:B--2---:R-:W-:-:S04]  /*6670*/  PRMT R68, RZ, 0x7610, R68 ;  /* 0x00007610ff447816 */ /* 0x004fc80000000044 */
[----:B------:R-:W-:-:S05]  /*6680*/  @!P1 PRMT R68, R17, 0x7610, R68 ;  /* 0x0000761011449816 */ /* 0x000fca0000000044 */
[----:B------:R1:W-:Y:S04]  /*6690*/  STL.S16 [R1+0x304], R68 ;  /* 0x0003044401007387 */ /* 0x0003e80000100600 */
[----:B-1----:R-:W2:Y:S01]  /*66a0*/  LDL.LU R68, [R1+0x99c] ;  /* 0x00099c0001447983 */ /* 0x002ea20000300800 */
[----:B0-----:R-:W-:-:S03]  /*66b0*/  MOV R20, RZ ;  /* 0x000000ff00147202 */ /* 0x001fc60000000f00 */
[----:B------:R0:W-:Y:S04]  /*66c0*/  STL [R1+0x994], R45 ;  /* 0x0009942d01007387 */ /* 0x0001e80000100800 */
[----:B------:R1:W4:Y:S01]  /*66d0*/  @!P2 LDG.E R20, desc[UR10][R12.64] ;  /* 0x0000000a0c14a981 */ /* 0x000322000c1e1900 */
        /* <DEDUP_REMOVED lines=8> */
[----:B------:R-:W-:Y:S02]  /*6760*/  LOP3.LUT R55, R55, 0xfbffffff, RZ, 0xc0, !PT ;  /* 0xfbffffff37377812 */ /* 0x000fe400078ec0ff */
[----:B-1----:R-:W-:Y:S02]  /*6770*/  PRMT R12, RZ, 0x7610, R12 ;  /* 0x00007610ff0c7816 */ /* 0x002fe4000000000c */
[----:B------:R-:W-:Y:S02]  /*6780*/  @P6 LOP3.LUT R55, R55, 0x4000000, RZ, 0xfc, !PT ;  /* 0x0400000037376812 */ /* 0x000fe400078efcff */
[----:B----4-:R-:W-:-:S02]  /*6790*/  @!P2 PRMT R12, R20, 0x7632, R12 ;  /* 0x00007632140ca816 */ /* 0x010fc4000000000c */
[----:B------:R-:W-:-:S03]  /*67a0*/  LOP3.LUT P5, RZ, R55, 0x100000, RZ, 0xc0, !PT ;  /* 0x0010000037ff7812 */ /* 0x000fc600078ac0ff */
[----:B------:R0:W-:Y:S02]  /*67b0*/  STL.S16 [R1+0x370], R12 ;  /* 0x0003700c01007387 */ /* 0x0001e40000100600 */
[----:B0-----:R-:W-:-:S08]  /*67c0*/  HFMA2 R12, -RZ, RZ, 0, 0 ;  /* 0x00000000ff0c7431 */ /* 0x001fd000000001ff */
[----:B---3--:R0:W3:Y:S01]  /*67d0*/  @!P5 LDG.E R12, desc[UR10][R44.64] ;  /* 0x0000000a2c0cd981 */ /* 0x0080e2000c1e1900 */
[----:B--2---:R-:W-:-:S04]  /*67e0*/  PRMT R68, RZ, 0x7610, R68 ;  /* 0x00007610ff447816 */ /* 0x004fc80000000044 */
[----:B------:R-:W-:-:S05]  /*67f0*/  @!P2 PRMT R68, R20, 0x7610, R68 ;  /* 0x000076101444a816 */ /* 0x000fca0000000044 */
[----:B------:R1:W-:Y:S04]  /*6800*/  STL.S16 [R1+0x334], R68 ;  /* 0x0003344401007387 */ /* 0x0003e80000100600 */
[----:B-1----:R-:W2:Y:S01]  /*6810*/  LDL.LU R68, [R1+0x990] ;  /* 0x0009900001447983 */ /* 0x002ea20000300800 */
[----:B0-----:R-:W-:-:S06]  /*6820*/  MOV R45, RZ ;  /* 0x000000ff002d7202 */ /* 0x001fcc0000000f00 */
[----:B------:R-:W4:Y:S04]  /*6830*/  @!P5 LDG.E R45, desc[UR10][R46.64] ;  /* 0x0000000a2e2dd981 */ /* 0x000f28000c1e1900 */
        /* <DEDUP_REMOVED lines=46> */
[----:B------:R-:W-:Y:S01]  /*6b20*/  STL [R1+0x918], R47 ;  /* 0x0009182f01007387 */ /* 0x000fe20000100800 */
[----:B--2---:R-:W-:-:S04]  /*6b30*/  PRMT R68, RZ, 0x7610, R68 ;  /* 0x00007610ff447816 */ /* 0x004fc80000000044 */
[----:B---3--:R-:W-:-:S05]  /*6b40*/  @!P5 PRMT R68, R12, 0x7610, R68 ;  /* 0x000076100c44d816 */ /* 0x008fca0000000044 */
[----:B------:R0:W-:Y:S04]  /*6b50*/  STL.S16 [R1+0x350], R68 ;  /* 0x0003504401007387 */ /* 0x0001e80000100600 */
[----:B0-----:R-:W2:Y:S01]  /*6b60*/  LDL.LU R68, [R1+0x98c] ;  /* 0x00098c0001447983 */ /* 0x001ea20000300800 */
[----:B------:R-:W-:Y:S02]  /*6b70*/  PRMT R44, RZ, 0x7610, R44 ;  /* 0x00007610ff2c7816 */ /* 0x000fe4000000002c */
[----:B------:R-:W-:Y:S02]  /*6b80*/  LOP3.LUT P3, RZ, R55, 0x80000, RZ, 0xc0, !PT ;  /* 0x0008000037ff7812 */ /* 0x000fe4000786c0ff */
[----:B----4-:R-:W-:Y:S02]  /*6b90*/  @!P5 PRMT R44, R45, 0x7610, R44 ;  /* 0x000076102d2cd816 */ /* 0x010fe4000000002c */
[----:B------:R-:W-:-:S03]  /*6ba0*/  PRMT R13, RZ, 0x7610, R13 ;  /* 0x00007610ff0d7816 */ /* 0x000fc6000000000d */
[----:B------:R0:W-:Y:S01]  /*6bb0*/  STL.S16 [R1+0x390], R44 ;  /* 0x0003902c01007387 */ /* 0x0001e20000100600 */
[----:B------:R-:W-:Y:S02]  /*6bc0*/  @!P5 PRMT R13, R45, 0x7632, R13 ;  /* 0x000076322d0dd816 */ /* 0x000fe4000000000d */
[----:B0-----:R-:W-:-:S03]  /*6bd0*/  MOV R44, RZ ;  /* 0x000000ff002c7202 */ /* 0x001fc60000000f00 */
[----:B------:R0:W-:Y:S04]  /*6be0*/  STL.S16 [R1+0x3b4], R13 ;  /* 0x0003b40d01007387 */ /* 0x0001e80000100600 */
[----:B------:R1:W3:Y:S01]  /*6bf0*/  @!P3 LDG.E R44, desc[UR10][R14.64] ;  /* 0x0000000a0e2cb981 */ /* 0x0002e2000c1e1900 */
[----:B0-----:R-:W-:-:S06]  /*6c00*/  HFMA2 R13, -RZ, RZ, 0, 0 ;  /* 0x00000000ff0d7431 */ /* 0x001fcc00000001ff */
[----:B------:R-:W4:Y:S01]  /*6c10*/  @!P3 LDG.E R13, desc[UR10][R42.64] ;  /* 0x0000000a2a0db981 */ /* 0x000f22000c1e1900 */
[----:B--2---:R-:W-:-:S04]  /*6c20*/  PRMT R68, RZ, 0x7610, R68 ;  /* 0x00007610ff447816 */ /* 0x004fc80000000044 */
[----:B------:R-:W-:-:S05]  /*6c30*/  @!P5 PRMT R68, R12, 0x7632, R68 ;  /* 0x000076320c44d816 */ /* 0x000fca0000000044 */
[----:B------:R0:W-:Y:S04]  /*6c40*/  STL.S16 [R1+0x394], R68 ;  /* 0x0003944401007387 */ /* 0x0001e80000100600 */
[----:B0-----:R-:W2:Y:S01]  /*6c50*/  LDL.LU R68, [R1+0x988] ;  /* 0x0009880001447983 */ /* 0x001ea20000300800 */
[----:B------:R-:W-:Y:S01]  /*6c60*/  LOP3.LUT P1, RZ, R55, 0x40000, RZ, 0xc0, !PT ;  /* 0x0004000037ff7812 */ /* 0x000fe2000782c0ff */
[----:B-1----:R-:W-:-:S12]  /*6c70*/  HFMA2 R14, -RZ, RZ, 0, 0 ;  /* 0x00000000ff0e7431 */ /* 0x002fd800000001ff */
[----:B------:R0:W4:Y:S02]  /*6c80*/  @!P1 LDG.E R14, desc[UR10][R2.64] ;  /* 0x0000000a020e9981 */ /* 0x000124000c1e1900 */
[----:B0-----:R-:W-:Y:S02]  /*6c90*/  PRMT R3, RZ, 0x7610, R3 ;  /* 0x00007610ff037816 */ /* 0x001fe40000000003 */
[----:B------:R-:W-:Y:S02]  /*6ca0*/  PRMT R2, RZ, 0x7610, R2 ;  /* 0x00007610ff027816 */ /* 0x000fe40000000002 */
[C---:B---3--:R-:W-:Y:S02]  /*6cb0*/  @!P3 PRMT R3, R44.reuse, 0x7610, R3 ;  /* 0x000076102c03b816 */ /* 0x048fe40000000003 */
[----:B------:R-:W-:-:S03]  /*6cc0*/  @!P3 PRMT R2, R44, 0x7632, R2 ;  /* 0x000076322c02b816 */ /* 0x000fc60000000002 */
[----:B------:R-:W-:Y:S04]  /*6cd0*/  STL.S16 [R1+0x3cc], R3 ;  /* 0x0003cc0301007387 */ /* 0x000fe80000100600 */
[----:B------:R0:W-:Y:S02]  /*6ce0*/  STL.S16 [R1+0x3e0], R2 ;  /* 0x0003e00201007387 */ /* 0x0001e40000100600 */
[----:B0-----:R-:W-:-:S06]  /*6cf0*/  CS2R R2, SRZ ;  /* 0x0000000000027805 */ /* 0x001fcc000001ff00 */
[----:B------:R-:W3:Y:S01]  /*6d00*/  @!P1 LDG.E R2, desc[UR10][R40.64] ;  /* 0x0000000a28029981 */ /* 0x000ee2000c1e1900 */
[----:B--2---:R-:W-:-:S04]  /*6d10*/  PRMT R68, RZ, 0x7610, R68 ;  /* 0x00007610ff447816 */ /* 0x004fc80000000044 */
[----:B----4-:R-:W-:-:S05]  /*6d20*/  @!P3 PRMT R68, R13, 0x7610, R68 ;  /* 0x000076100d44b816 */ /* 0x010fca0000000044 */
[----:B------:R0:W-:Y:S04]  /*6d30*/  STL.S16 [R1+0x374], R68 ;  /* 0x0003744401007387 */ /* 0x0001e80000100600 */
[----:B0-----:R-:W2:Y:S01]  /*6d40*/  LDL.LU R68, [R1+0x984] ;  /* 0x0009840001447983 */ /* 0x001ea20000300800 */
[C---:B------:R-:W-:Y:S02]  /*6d50*/  LOP3.LUT P2, RZ, R55.reuse, 0x20000, RZ, 0xc0, !PT ;  /* 0x0002000037ff7812 */ /* 0x040fe4000784c0ff */
[----:B------:R-:W-:-:S11]  /*6d60*/  LOP3.LUT P4, RZ, R55, 0x10000, RZ, 0xc0, !PT ;  /* 0x0001000037ff7812 */ /* 0x000fd6000788c0ff */
[----:B------:R0:W4:Y:S02]  /*6d70*/  @!P2 LDG.E R3, desc[UR10][R4.64] ;  /* 0x0000000a0403a981 */ /* 0x000124000c1e1900 */
[----:B0-----:R-:W-:Y:S02]  /*6d80*/  PRMT R4, RZ, 0x7610, R4 ;  /* 0x00007610ff047816 */ /* 0x001fe40000000004 */
[----:B------:R-:W-:Y:S02]  /*6d90*/  LOP3.LUT P5, RZ, R55, 0x8000, RZ, 0xc0, !PT ;  /* 0x0000800037ff7812 */ /* 0x000fe400078ac0ff */
[----:B---3--:R-:W-:-:S05]  /*6da0*/  @!P1 PRMT R4, R2, 0x7632, R4 ;  /* 0x0000763202049816 */ /* 0x008fca0000000004 */
[----:B------:R0:W-:Y:S02]  /*6db0*/  STL.S16 [R1+0x424], R4 ;  /* 0x0004240401007387 */ /* 0x0001e40000100600 */
[----:B0-----:R-:W-:-:S06]  /*6dc0*/  MOV R4, RZ ;  /* 0x000000ff00047202 */ /* 0x001fcc0000000f00 */
[----:B------:R0:W3:Y:S02]  /*6dd0*/  @!P4 LDG.E R4, desc[UR10][R6.64] ;  /* 0x0000000a0604c981 */ /* 0x0000e4000c1e1900 */
[----:B0-----:R-:W-:-:S06]  /*6de0*/  CS2R R6, SRZ ;  /* 0x0000000000067805 */ /* 0x001fcc000001ff00 */
[----:B------:R0:W3:Y:S04]  /*6df0*/  @!P5 LDG.E R6, desc[UR10][R28.64] ;  /* 0x0000000a1c06d981 */ /* 0x0000e8000c1e1900 */
[----:B------:R1:W3:Y:S01]  /*6e00*/  @!P5 LDG.E R7, desc[UR10][R30.64] ;  /* 0x0000000a1e07d981 */ /* 0x0002e2000c1e1900 */
[----:B0-----:R-:W-:Y:S02]  /*6e10*/  MOV R28, R22 ;  /* 0x00000016001c7202 */ /* 0x001fe40000000f00 */
[----:B------:R-:W-:Y:S02]  /*6e20*/  MOV R29, R23 ;  /* 0x00000017001d7202 */ /* 0x000fe40000000f00 */
[----:B------:R-:W3:Y:S01]  /*6e30*/  LDL.LU.64 R22, [R1+0x970] ;  /* 0x0009700001167983 */ /* 0x000ee20000300a00 */
[----:B-1----:R-:W-:-:S02]  /*6e40*/  MOV R30, R24 ;  /* 0x00000018001e7202 */ /* 0x002fc40000000f00 */
[----:B------:R-:W-:Y:S02]  /*6e50*/  MOV R31, R25 ;  /* 0x00000019001f7202 */ /* 0x000fe40000000f00 */
[----:B------:R-:W3:Y:S01]  /*6e60*/  LDL.LU.64 R24, [R1+0x978] ;  /* 0x0009780001187983 */ /* 0x000ee20000300a00 */
[----:B------:R-:W-:-:S04]  /*6e70*/  PRMT R15, RZ, 0x7610, R15 ;  /* 0x00007610ff0f7816 */ /* 0x000fc8000000000f */
[----:B------:R-:W-:-:S05]  /*6e80*/  @!P3 PRMT R15, R13, 0x7632, R15 ;  /* 0x000076320d0fb816 */ /* 0x000fca000000000f */
[----:B------:R0:W-:Y:S02]  /*6e90*/  STL.S16 [R1+0x3b0], R15 ;  /* 0x0003b00f01007387 */ /* 0x0001e40000100600 */
[----:B0-----:R-:W-:-:S06]  /*6ea0*/  MOV R15, RZ ;  /* 0x000000ff000f7202 */ /* 0x001fcc0000000f00 */
[----:B------:R0:W3:Y:S01]  /*6eb0*/  @!P2 LDG.E R15, desc[UR10][R34.64] ;  /* 0x0000000a220fa981 */ /* 0x0000e2000c1e1900 */
[----:B------:R-:W-:-:S06]  /*6ec0*/  HFMA2 R5, -RZ, RZ, 0, 0 ;  /* 0x00000000ff057431 */ /* 0x000fcc00000001ff */
[----:B------:R-:W3:Y:S01]  /*6ed0*/  @!P4 LDG.E R5, desc[UR10][R32.64] ;  /* 0x0000000a2005c981 */ /* 0x000ee2000c1e1900 */
[----:B--2---:R-:W-:-:S04]  /*6ee0*/  PRMT R68, RZ, 0x7610, R68 ;  /* 0x00007610ff447816 */ /* 0x004fc80000000044 */
[----:B------:R-:W-:-:S05]  /*6ef0*/  @!P1 PRMT R68, R14, 0x7610, R68 ;  /* 0x000076100e449816 */ /* 0x000fca0000000044 */
[----:B------:R1:W-:Y:S04]  /*6f00*/  STL.S16 [R1+0x21c], R68 ;  /* 0x00021c4401007387 */ /* 0x0003e80000100600 */
[----:B-1----:R-:W2:Y:S01]  /*6f10*/  LDL.LU R68, [R1+0x980] ;  /* 0x0009800001447983 */ /* 0x002ea20000300800 */
[----:B------:R-:W-:Y:S02]  /*6f20*/  PRMT R43, RZ, 0x7610, R43 ;  /* 0x00007610ff2b7816 */ /* 0x000fe4000000002b */
[----:B0-----:R-:W-:Y:S02]  /*6f30*/  PRMT R35, RZ, 0x7610, R35 ;  /* 0x00007610ff237816 */ /* 0x001fe40000000023 */
[----:B------:R-:W-:Y:S02]  /*6f40*/  @!P1 PRMT R43, R14, 0x7632, R43 ;  /* 0x000076320e2b9816 */ /* 0x000fe4000000002b */
[----:B------:R-:W-:-:S02]  /*6f50*/  @!P1 PRMT R35, R2, 0x7610, R35 ;  /* 0x0000761002239816 */ /* 0x000fc40000000023 */
[C---:B------:R-:W-:Y:S02]  /*6f60*/  LOP3.LUT P1, RZ, R55.reuse, 0x400, RZ, 0xc0, !PT ;  /* 0x0000040037ff7812 */ /* 0x040fe4000782c0ff */
[----:B------:R-:W-:Y:S02]  /*6f70*/  PRMT R21, RZ, 0x7610, R21 ;  /* 0x00007610ff157816 */ /* 0x000fe40000000015 */
[----:B------:R-:W-:Y:S02]  /*6f80*/  LOP3.LUT P6, RZ, R55, 0x4000, RZ, 0xc0, !PT ;  /* 0x0000400037ff7812 */ /* 0x000fe400078cc0ff */
[----:B----4-:R-:W-:Y:S02]  /*6f90*/  @!P2 PRMT R21, R3, 0x7632, R21 ;  /* 0x000076320315a816 */ /* 0x010fe40000000015 */
[----:B------:R-:W-:-:S03]  /*6fa0*/  LOP3.LUT P0, RZ, R55, 0x2000, RZ, 0xc0, !PT ;  /* 0x0000200037ff7812 */ /* 0x000fc6000780c0ff */
[----:B------:R0:W-:Y:S02]  /*6fb0*/  STL.S16 [R1+0x44c], R21 ;  /* 0x00044c1501007387 */ /* 0x0001e40000100600 */
[----:B0-----:R-:W-:Y:S02]  /*6fc0*/  MOV R21, RZ ;  /* 0x000000ff00157202 */ /* 0x001fe40000000f00 */
[----:B------:R0:W-:Y:S02]  /*6fd0*/  STL.S16 [R1+0x420], R43 ;  /* 0x0004202b01007387 */ /* 0x0001e40000100600 */
[----:B0-----:R-:W-:-:S06]  /*6fe0*/  HFMA2 R43, -RZ, RZ, 0, 0 ;  /* 0x00000000ff2b7431 */ /* 0x001fcc00000001ff */
[----:B------:R-:W4:Y:S04]  /*6ff0*/  @!P6 LDG.E R43, desc[UR10][R26.64] ;  /* 0x0000000a1a2be981 */ /* 0x000f28000c1e1900 */
[----:B---3--:R0:W3:Y:S02]  /*7000*/  @!P6 LDG.E R21, desc[UR10][R22.64] ;  /* 0x0000000a1615e981 */ /* 0x0080e4000c1e1900 */
[----:B0-----:R-:W-:-:S06]  /*7010*/  CS2R R22, SRZ ;  /* 0x0000000000167805 */ /* 0x001fcc000001ff00 */
[----:B------:R0:W4:Y:S01]  /*7020*/  @!P0 LDG.E R23, desc[UR10][R24.64] ;  /* 0x0000000a18178981 */ /* 0x000122000c1e1900 */
[----:B------:R-:W-:Y:S02]  /*7030*/  PRMT R27, RZ, 0x7610, R27 ;  /* 0x00007610ff1b7816 */ /* 0x000fe4000000001b */
[----:B------:R-:W-:Y:S01]  /*7040*/  PRMT R26, RZ, 0x7610, R26 ;  /* 0x00007610ff1a7816 */ /* 0x000fe2000000001a */
[----:B------:R1:W3:Y:S01]  /*7050*/  @!P0 LDG.E R22, desc[UR10][R30.64] ;  /* 0x0000000a1e168981 */ /* 0x0002e2000c1e1900 */
[----:B0-----:R-:W-:-:S04]  /*7060*/  PRMT R24, RZ, 0x7610, R24 ;  /* 0x00007610ff187816 */ /* 0x001fc80000000018 */
[----:B------:R-:W-:Y:S01]  /*7070*/  @!P4 PRMT R24, R4, 0x7632, R24 ;  /* 0x000076320418c816 */ /* 0x000fe20000000018 */
[----:B------:R-:W-:-:S04]  /*7080*/  HFMA2 R25, -RZ, RZ, 0, 0 ;  /* 0x00000000ff197431 */ /* 0x000fc800000001ff */
[----:B------:R0:W-:Y:S01]  /*7090*/  STL.S16 [R1+0x210], R24 ;  /* 0x0002101801007387 */ /* 0x0001e20000100600 */
[----:B------:R-:W-:Y:S02]  /*70a0*/  @!P2 PRMT R27, R15, 0x7632, R27 ;  /* 0x000076320f1ba816 */ /* 0x000fe4000000001b */
[----:B0-----:R-:W-:Y:S02]  /*70b0*/  MOV R24, RZ ;  /* 0x000000ff00187202 */ /* 0x001fe40000000f00 */
[----:B------:R-:W-:Y:S01]  /*70c0*/  @!P2 PRMT R26, R3, 0x7610, R26 ;  /* 0x00007610031aa816 */ /* 0x000fe2000000001a */
[----:B------:R-:W-:Y:S01]  /*70d0*/  STL.S16 [R1+0x218], R27 ;  /* 0x0002181b01007387 */ /* 0x000fe20000100600 */
[----:B-1----:R-:W-:-:S03]  /*70e0*/  MOV R30, R36 ;  /* 0x00000024001e7202 */ /* 0x002fc60000000f00 */
[----:B------:R0:W-:Y:S01]  /*70f0*/  STL.S16 [R1+0x3c8], R26 ;  /* 0x0003c81a01007387 */ /* 0x0001e20000100600 */
[----:B------:R-:W-:Y:S02]  /*7100*/  MOV R31, R37 ;  /* 0x00000025001f7202 */ /* 0x000fe40000000f00 */
[----:B------:R-:W-:Y:S02]  /*7110*/  PRMT R58, RZ, 0x7610, R58 ;  /* 0x00007610ff3a7816 */ /* 0x000fe4000000003a */
[----:B------:R-:W-:Y:S02]  /*7120*/  PRMT R59, RZ, 0x7610, R59 ;  /* 0x00007610ff3b7816 */ /* 0x000fe4000000003b */
[----:B0-----:R-:W-:Y:S02]  /*7130*/  CS2R R26, SRZ ;  /* 0x00000000001a7805 */ /* 0x001fe4000001ff00 */
[----:B------:R-:W-:Y:S02]  /*7140*/  @!P4 PRMT R58, R5, 0x7632, R58 ;  /* 0x00007632053ac816 */ /* 0x000fe4000000003a */
[----:B------:R-:W-:-:S03]  /*7150*/  @!P4 PRMT R59, R4, 0x7610, R59 ;  /* 0x00007610043bc816 */ /* 0x000fc6000000003b */
[----:B------:R-:W-:Y:S04]  /*7160*/  STL [R1+0x820], R58 ;  /* 0x0008203a01007387 */ /* 0x000fe80000100800 */
[----:B------:R-:W-:Y:S04]  /*7170*/  STL.64 [R1+0x798], R58 ;  /* 0x0007983a01007387 */ /* 0x000fe80000100a00 */
[----:B------:R-:W-:Y:S04]  /*7180*/  STL [R1+0x884], R58 ;  /* 0x0008843a01007387 */ /* 0x000fe80000100800 */
[----:B------:R0:W-:Y:S04]  /*7190*/  STL [R1+0x8c8], R58 ;  /* 0x0008c83a01007387 */ /* 0x0001e80000100800 */
[----:B0-----:R-:W3:Y:S01]  /*71a0*/  LDL.LU.64 R58, [R1+0x5a8] ;  /* 0x0005a800013a7983 */ /* 0x001ee20000300a00 */
[----:B--2---:R-:W-:-:S04]  /*71b0*/  LOP3.LUT R68, R68, 0xfffffbff, RZ, 0xc0, !PT ;  /* 0xfffffbff44447812 */ /* 0x004fc800078ec0ff */
[----:B------:R-:W-:Y:S02]  /*71c0*/  @P1 LOP3.LUT R68, R68, 0x400, RZ, 0xfc, !PT ;  /* 0x0000040044441812 */ /* 0x000fe400078efcff */
[----:B------:R-:W-:Y:S02]  /*71d0*/  LOP3.LUT P1, RZ, R55, 0x800, RZ, 0xc0, !PT ;  /* 0x0000080037ff7812 */ /* 0x000fe4000782c0ff */
[----:B------:R-:W-:-:S11]  /*71e0*/  LOP3.LUT R68, R68, 0xfffff7ff, RZ, 0xc0, !PT ;  /* 0xfffff7ff44447812 */ /* 0x000fd600078ec0ff */
[----:B------:R-:W-:Y:S02]  /*71f0*/  @P1 LOP3.LUT R68, R68, 0x800, RZ, 0xfc, !PT ;  /* 0x0000080044441812 */ /* 0x000fe400078efcff */
[----:B------:R-:W-:-:S13]  /*7200*/  LOP3.LUT P1, RZ, R55, 0x1000, RZ, 0xc0, !PT ;  /* 0x0000100037ff7812 */ /* 0x000fda000782c0ff */
[----:B------:R-:W2:Y:S04]  /*7210*/  @!P1 LDG.E R25, desc[UR10][R66.64] ;  /* 0x0000000a42199981 */ /* 0x000ea8000c1e1900 */
[----:B------:R0:W2:Y:S01]  /*7220*/  @!P1 LDG.E R24, desc[UR10][R28.64] ;  /* 0x0000000a1c189981 */ /* 0x0000a2000c1e1900 */
[----:B------:R-:W-:-:S13]  /*7230*/  LOP3.LUT P1, RZ, R68, 0x800, RZ, 0xc0, !PT ;  /* 0x0000080044ff7812 */ /* 0x000fda000782c0ff */
[----:B------:R-:W2:Y:S04]  /*7240*/  @!P1 LDG.E R27, desc[UR10][R30.64] ;  /* 0x0000000a1e1b9981 */ /* 0x000ea8000c1e1900 */
[----:B------:R-:W3:Y:S01]  /*7250*/  LDL.LU.64 R30, [R1+0x5c0] ;  /* 0x0005c000011e7983 */ /* 0x000ee20000300a00 */
[----:B------:R-:W-:Y:S02]  /*7260*/  MOV R36, R38 ;  /* 0x0000002600247202 */ /* 0x000fe40000000f00 */
[----:B------:R-:W-:Y:S02]  /*7270*/  MOV R37, R39 ;  /* 0x0000002700257202 */ /* 0x000fe40000000f00 */
[----:B------:R-:W-:Y:S01]  /*7280*/  PRMT R33, RZ, 0x7610, R33 ;  /* 0x00007610ff217816 */ /* 0x000fe20000000021 */
[----:B------:R-:W2:Y:S04]  /*7290*/  LDL.LU.64 R38, [R1+0x5b8] ;  /* 0x0005b80001267983 */ /* 0x000ea80000300a00 */
[----:B------:R-:W2:Y:S01]  /*72a0*/  @!P1 LDG.E R26, desc[UR10][R36.64] ;  /* 0x0000000a241a9981 */ /* 0x000ea2000c1e1900 */
[----:B------:R-:W-:-:S02]  /*72b0*/  LOP3.LUT P1, RZ, R68, 0x400, RZ, 0xc0, !PT ;  /* 0x0000040044ff7812 */ /* 0x000fc4000782c0ff */
[----:B0-----:R-:W-:Y:S02]  /*72c0*/  CS2R R28, SRZ ;  /* 0x00000000001c7805 */ /* 0x001fe4000001ff00 */
[----:B------:R-:W-:Y:S02]  /*72d0*/  @!P2 PRMT R33, R15, 0x7610, R33 ;  /* 0x000076100f21a816 */ /* 0x000fe40000000021 */
[----:B------:R-:W-:Y:S02]  /*72e0*/  LOP3.LUT P2, RZ, R55, 0x200, RZ, 0xc0, !PT ;  /* 0x0000020037ff7812 */ /* 0x000fe4000784c0ff */
[----:B------:R-:W-:Y:S01]  /*72f0*/  PRMT R57, RZ, 0x7610, R57 ;  /* 0x00007610ff397816 */ /* 0x000fe20000000039 */
[----:B------:R-:W-:Y:S03]  /*7300*/  STL [R1+0x808], R56 ;  /* 0x0008083801007387 */ /* 0x000fe60000100800 */
[----:B------:R-:W-:Y:S01]  /*7310*/  @!P4 PRMT R57, R5, 0x7610, R57 ;  /* 0x000076100539c816 */ /* 0x000fe20000000039 */
[----:B------:R-:W2:Y:S01]  /*7320*/  LDL.LU.64 R36, [R1+0x540] ;  /* 0x0005400001247983 */ /* 0x000ea20000300a00 */
[----:B------:R-:W-:-:S03]  /*7330*/  PRMT R69, RZ, 0x7610, R69 ;  /* 0x00007610ff457816 */ /* 0x000fc60000000045 */
[----:B------:R-:W-:Y:S04]  /*7340*/  STL [R1+0x784], R57 ;  /* 0x0007843901007387 */ /* 0x000fe80000100800 */
[----:B------:R-:W-:Y:S04]  /*7350*/  STL.64 [R1+0x790], R56 ;  /* 0x0007903801007387 */ /* 0x000fe80000100a00 */
[----:B------:R-:W-:Y:S04]  /*7360*/  STL [R1+0x81c], R56 ;  /* 0x00081c3801007387 */ /* 0x000fe80000100800 */
[----:B------:R-:W-:Y:S04]  /*7370*/  STL [R1+0x838], R56 ;  /* 0x0008383801007387 */ /* 0x000fe80000100800 */
[----:B------:R-:W-:Y:S04]  /*7380*/  STL [R1+0x868], R56 ;  /* 0x0008683801007387 */ /* 0x000fe80000100800 */
[----:B------:R-:W-:Y:S04]  /*7390*/  STL.64 [R1+0x8c0], R56 ;  /* 0x0008c03801007387 */ /* 0x000fe80000100a00 */
[----:B------:R0:W-:Y:S04]  /*73a0*/  STL [R1+0x8f8], R56 ;  /* 0x0008f83801007387 */ /* 0x0001e80000100800 */
[----:B------:R1:W-:Y:S01]  /*73b0*/  STL.64 [R1+0x930], R4 ;  /* 0x0009300401007387 */ /* 0x0003e20000100a00 */
[----:B----4-:R-:W-:-:S03]  /*73c0*/  @!P0 PRMT R69, R23, 0x7632, R69 ;  /* 0x0000763217458816 */ /* 0x010fc60000000045 */
[----:B0-----:R-:W4:Y:S04]  /*73d0*/  LDL.LU.64 R56, [R1+0x528] ;  /* 0x0005280001387983 */ /* 0x001f280000300a00 */
[----:B-1----:R-:W4:Y:S04]  /*73e0*/  LDL.LU.64 R4, [R1+0x5a0] ;  /* 0x0005a00001047983 */ /* 0x002f280000300a00 */
[----:B------:R0:W-:Y:S04]  /*73f0*/  STL.S16 [R1+0x528], R69 ;  /* 0x0005284501007387 */ /* 0x0001e80000100600 */
[----:B0-----:R-:W4:Y:S04]  /*7400*/  LDL.LU R69, [R1+0x960] ;  /* 0x0009600001457983 */ /* 0x001f280000300800 */
[----:B---3--:R0:W3:Y:S01]  /*7410*/  @!P1 LDG.E R28, desc[UR10][R30.64] ;  /* 0x0000000a1e1c9981 */ /* 0x0080e2000c1e1900 */
[----:B------:R-:W-:-:S02]  /*7420*/  LOP3.LUT P3, RZ, R55, 0x100, RZ, 0xc0, !PT ;  /* 0x0000010037ff7812 */ /* 0x000fc4000786c0ff */
[----:B------:R-:W-:Y:S01]  /*7430*/  PRMT R34, RZ, 0x7610, R34 ;  /* 0x00007610ff227816 */ /* 0x000fe20000000022 */
[----:B--2---:R1:W2:Y:S01]  /*7440*/  @!P1 LDG.E R29, desc[UR10][R38.64] ;  /* 0x0000000a261d9981 */ /* 0x0042a2000c1e1900 */
[----:B0-----:R-:W-:-:S06]  /*7450*/  CS2R R30, SRZ ;  /* 0x00000000001e7805 */ /* 0x001fcc000001ff00 */
[----:B------:R-:W3:Y:S04]  /*7460*/  @!P2 LDG.E R30, desc[UR10][R58.64] ;  /* 0x0000000a3a1ea981 */ /* 0x000ee8000c1e1900 */
[----:B------:R-:W2:Y:S01]  /*7470*/  LDL.LU.64 R58, [R1+0x570] ;  /* 0x00057000013a7983 */ /* 0x000ea20000300a00 */
[----:B-1----:R-:W-:Y:S02]  /*7480*/  MOV R38, R64 ;  /* 0x0000004000267202 */ /* 0x002fe40000000f00 */
[----:B------:R-:W-:Y:S02]  /*7490*/  MOV R39, R65 ;  /* 0x0000004100277202 */ /* 0x000fe40000000f00 */
[----:B------:R-:W3:Y:S01]  /*74a0*/  LDL.LU.64 R64, [R1+0x5b0] ;  /* 0x0005b00001407983 */ /* 0x000ee20000300a00 */
[----:B------:R-:W-:-:S02]  /*74b0*/  LOP3.LUT P4, RZ, R55, 0x80, RZ, 0xc0, !PT ;  /* 0x0000008037ff7812 */ /* 0x000fc4000788c0ff */
[----:B------:R-:W-:Y:S02]  /*74c0*/  PRMT R32, RZ, 0x7610, R32 ;  /* 0x00007610ff207816 */ /* 0x000fe40000000020 */
[----:B------:R-:W-:Y:S02]  /*74d0*/  LOP3.LUT R68, R68, 0xfffffdff, RZ, 0xc0, !PT ;  /* 0xfffffdff44447812 */ /* 0x000fe400078ec0ff */
[----:B------:R-:W-:Y:S02]  /*74e0*/  @!P0 PRMT R34, R22, 0x7632, R34 ;  /* 0x0000763216228816 */ /* 0x000fe40000000022 */
[----:B------:R-:W-:Y:S01]  /*74f0*/  @!P6 PRMT R32, R21, 0x7632, R32 ;  /* 0x000076321520e816 */ /* 0x000fe20000000020 */
[----:B------:R0:W-:Y:S01]  /*7500*/  STL.S16 [R1+0x400], R35 ;  /* 0x0004002301007387 */ /* 0x0001e20000100600 */
[----:B------:R-:W-:-:S03]  /*7510*/  @P3 LOP3.LUT R68, R68, 0x200, RZ, 0xfc, !PT ;  /* 0x0000020044443812 */ /* 0x000fc600078efcff */
[----:B------:R1:W-:Y:S01]  /*7520*/  STL.S16 [R1+0x544], R34 ;  /* 0x0005442201007387 */ /* 0x0003e20000100600 */
[----:B------:R-:W-:-:S03]  /*7530*/  LOP3.LUT R68, R68, 0xfffffeff, RZ, 0xc0, !PT ;  /* 0xfffffeff44447812 */ /* 0x000fc600078ec0ff */
[----:B------:R1:W-:Y:S01]  /*7540*/  STL.S16 [R1+0x214], R33 ;  /* 0x0002142101007387 */ /* 0x0003e20000100600 */
[----:B0-----:R-:W-:-:S03]  /*7550*/  HFMA2 R35, -RZ, RZ, 0, 0 ;  /* 0x00000000ff237431 */ /* 0x001fc600000001ff */
[----:B------:R0:W-:Y:S01]  /*7560*/  STL.S16 [R1+0x52c], R32 ;  /* 0x00052c2001007387 */ /* 0x0001e20000100600 */
[----:B-1----:R-:W-:-:S03]  /*7570*/  MOV R34, RZ ;  /* 0x000000ff00227202 */ /* 0x002fc60000000f00 */
[----:B------:R-:W3:Y:S01]  /*7580*/  @!P4 LDG.E R35, desc[UR10][R36.64] ;  /* 0x0000000a2423c981 */ /* 0x000ee2000c1e1900 */
[----:B------:R-:W-:Y:S01]  /*7590*/  HFMA2 R33, -RZ, RZ, 0, 0 ;  /* 0x00000000ff217431 */ /* 0x000fe200000001ff */
[----:B------:R-:W-:Y:S02]  /*75a0*/  @P4 LOP3.LUT R68, R68, 0x100, RZ, 0xfc, !PT ;  /* 0x0000010044444812 */ /* 0x000fe400078efcff */
[----:B0-----:R-:W-:-:S03]  /*75b0*/  MOV R32, RZ ;  /* 0x000000ff00207202 */ /* 0x001fc60000000f00 */
[----:B----4-:R-:W4:Y:S04]  /*75c0*/  @!P3 LDG.E R33, desc[UR10][R56.64] ;  /* 0x0000000a3821b981 */ /* 0x010f28000c1e1900 */
[----:B------:R-:W4:Y:S01]  /*75d0*/  @!P3 LDG.E R32, desc[UR10][R4.64] ;  /* 0x0000000a0420b981 */ /* 0x000f22000c1e1900 */
[----:B------:R-:W-:Y:S02]  /*75e0*/  LOP3.LUT P3, RZ, R55, 0x1000, RZ, 0xc0, !PT ;  /* 0x0000100037ff7812 */ /* 0x000fe4000786c0ff */
[----:B------:R-:W-:Y:S01]  /*75f0*/  PRMT R54, RZ, 0x7610, R54 ;  /* 0x00007610ff367816 */ /* 0x000fe20000000036 */
[----:B------:R-:W4:Y:S04]  /*7600*/  LDL.LU.64 R36, [R1+0x588] ;  /* 0x0005880001247983 */ /* 0x000f280000300a00 */
[----:B------:R-:W4:Y:S01]  /*7610*/  LDL.LU.64 R56, [R1+0x4f0] ;  /* 0x0004f00001387983 */ /* 0x000f220000300a00 */
[----:B------:R-:W-:-:S03]  /*7620*/  PRMT R69, RZ, 0x7610, R69 ;  /* 0x00007610ff457816 */ /* 0x000fc60000000045 */
[----:B------:R-:W4:Y:S02]  /*7630*/  LDL.LU.64 R4, [R1+0x598] ;  /* 0x0005980001047983 */ /* 0x000f240000300a00 */
[----:B------:R-:W-:-:S05]  /*7640*/  @!P3 PRMT R69, R25, 0x7632, R69 ;  /* 0x000076321945b816 */ /* 0x000fca0000000045 */
[----:B------:R0:W-:Y:S04]  /*7650*/  STL.S16 [R1+0x4f4], R69 ;  /* 0x0004f44501007387 */ /* 0x0001e80000100600 */
[----:B0-----:R-:W4:Y:S04]  /*7660*/  LDL.LU R69, [R1+0x95c] ;  /* 0x00095c0001457983 */ /* 0x001f280000300800 */
[----:B--2---:R-:W2:Y:S01]  /*7670*/  @!P4 LDG.E R34, desc[UR10][R58.64] ;  /* 0x0000000a3a22c981 */ /* 0x004ea2000c1e1900 */
[----:B------:R-:W-:-:S03]  /*7680*/  LOP3.LUT P4, RZ, R55, 0x800, RZ, 0xc0, !PT ;  /* 0x0000080037ff7812 */ /* 0x000fc6000788c0ff */
[----:B---3--:R0:W3:Y:S04]  /*7690*/  @!P2 LDG.E R31, desc[UR10][R64.64] ;  /* 0x0000000a401fa981 */ /* 0x0080e8000c1e1900 */
[----:B------:R-:W2:Y:S06]  /*76a0*/  LDL.LU.64 R58, [R1+0x590] ;  /* 0x00059000013a7983 */ /* 0x000eac0000300a00 */
[----:B------:R-:W-:Y:S01]  /*76b0*/  @!P4 PRMT R54, R27, 0x7632, R54 ;  /* 0x000076321b36c816 */ /* 0x000fe20000000036 */
[----:B------:R-:W0:Y:S04]  /*76c0*/  LDL.LU.64 R64, [R1+0x968] ;  /* 0x0009680001407983 */ /* 0x000e280000300a00 */
[----:B------:R1:W-:Y:S04]  /*76d0*/  STL.S16 [R1+0x4f0], R54 ;  /* 0x0004f03601007387 */ /* 0x0003e80000100600 */
[----:B-1----:R-:W3:Y:S01]  /*76e0*/  LDL.LU R54, [R1+0x958] ;  /* 0x0009580001367983 */ /* 0x002ee20000300800 */
[----:B------:R-:W-:-:S02]  /*76f0*/  PRMT R60, RZ, 0x7610, R60 ;  /* 0x00007610ff3c7816 */ /* 0x000fc4000000003c */
[----:B------:R-:W-:Y:S02]  /*7700*/  PRMT R61, RZ, 0x7610, R61 ;  /* 0x00007610ff3d7816 */ /* 0x000fe4000000003d */
[----:B------:R-:W-:Y:S02]  /*7710*/  PRMT R62, RZ, 0x7610, R62 ;  /* 0x00007610ff3e7816 */ /* 0x000fe4000000003e */
[----:B------:R-:W-:Y:S02]  /*7720*/  PRMT R63, RZ, 0x7610, R63 ;  /* 0x00007610ff3f7816 */ /* 0x000fe4000000003f */
[----:B------:R-:W-:Y:S02]  /*7730*/  PRMT R41, RZ, 0x7610, R41 ;  /* 0x00007610ff297816 */ /* 0x000fe40000000029 */
[----:B------:R-:W-:Y:S02]  /*7740*/  PRMT R40, RZ, 0x7610, R40 ;  /* 0x00007610ff287816 */ /* 0x000fe40000000028 */
[----:B------:R-:W-:-:S02]  /*7750*/  @!P5 PRMT R60, R7, 0x7610, R60 ;  /* 0x00007610073cd816 */ /* 0x000fc4000000003c */
[----:B------:R-:W-:Y:S02]  /*7760*/  @!P5 PRMT R61, R7, 0x7632, R61 ;  /* 0x00007632073dd816 */ /* 0x000fe4000000003d */
[C---:B------:R-:W-:Y:S02]  /*7770*/  @!P5 PRMT R62, R6.reuse, 0x7610, R62 ;  /* 0x00007610063ed816 */ /* 0x040fe4000000003e */
[----:B------:R-:W-:Y:S02]  /*7780*/  @!P5 PRMT R63, R6, 0x7632, R63 ;  /* 0x00007632063fd816 */ /* 0x000fe4000000003f */
[----:B------:R-:W-:Y:S02]  /*7790*/  LOP3.LUT P5, RZ, R55, 0x40, RZ, 0xc0, !PT ;  /* 0x0000004037ff7812 */ /* 0x000fe400078ac0ff */
[----:B------:R-:W-:Y:S02]  /*77a0*/  @!P0 PRMT R41, R22, 0x7610, R41 ;  /* 0x0000761016298816 */ /* 0x000fe40000000029 */
[----:B------:R-:W-:-:S03]  /*77b0*/  @!P3 PRMT R40, R24, 0x7632, R40 ;  /* 0x000076321828b816 */ /* 0x000fc60000000028 */
[----:B------:R1:W-:Y:S04]  /*77c0*/  STL.S16 [R1+0x540], R41 ;  /* 0x0005402901007387 */ /* 0x0003e80000100600 */
[----:B------:R1:W-:Y:S02]  /*77d0*/  STL.S16 [R1+0x5a0], R40 ;  /* 0x0005a02801007387 */ /* 0x0003e40000100600 */
[----:B-1----:R-:W-:Y:S01]  /*77e0*/  HFMA2 R41, -RZ, RZ, 0, 0 ;  /* 0x00000000ff297431 */ /* 0x002fe200000001ff */
[----:B------:R-:W-:Y:S02]  /*77f0*/  MOV R40, RZ ;  /* 0x000000ff00287202 */ /* 0x000fe40000000f00 */
[----:B----4-:R-:W-:-:S03]  /*7800*/  PRMT R69, RZ, 0x7610, R69 ;  /* 0x00007610ff457816 */ /* 0x010fc60000000045 */
[----:B------:R-:W4:Y:S01]  /*7810*/  @!P5 LDG.E R41, desc[UR10][R56.64] ;  /* 0x0000000a3829d981 */ /* 0x000f22000c1e1900 */
[----:B------:R-:W-:-:S03]  /*7820*/  @!P4 PRMT R69, R26, 0x7610, R69 ;  /* 0x000076101a45c816 */ /* 0x000fc60000000045 */
[----:B------:R-:W4:Y:S04]  /*7830*/  @!P5 LDG.E R40, desc[UR10][R4.64] ;  /* 0x0000000a0428d981 */ /* 0x000f28000c1e1900 */
[----:B------:R-:W4:Y:S04]  /*7840*/  LDL.LU.64 R56, [R1+0x4c8] ;  /* 0x0004c80001387983 */ /* 0x000f280000300a00 */
[----:B------:R-:W4:Y:S04]  /*7850*/  LDL.LU.64 R4, [R1+0x580] ;  /* 0x0005800001047983 */ /* 0x000f280000300a00 */
[----:B------:R1:W-:Y:S04]  /*7860*/  STL.S16 [R1+0x574], R69 ;  /* 0x0005744501007387 */ /* 0x0003e80000100600 */
[----:B-1----:R-:W4:Y:S01]  /*7870*/  LDL.LU R69, [R1+0x954] ;  /* 0x0009540001457983 */ /* 0x002f220000300800 */
[----:B---3--:R-:W-:-:S04]  /*7880*/  PRMT R54, RZ, 0x7610, R54 ;  /* 0x00007610ff367816 */ /* 0x008fc80000000036 */
[----:B------:R-:W-:-:S05]  /*7890*/  @!P1 PRMT R54, R29, 0x7632, R54 ;  /* 0x000076321d369816 */ /* 0x000fca0000000036 */
[----:B------:R1:W-:Y:S04]  /*78a0*/  STL.S16 [R1+0x4cc], R54 ;  /* 0x0004cc3601007387 */ /* 0x0003e80000100600 */
[----:B-1----:R-:W3:Y:S01]  /*78b0*/  LDL.LU R54, [R1+0x950] ;  /* 0x0009500001367983 */ /* 0x002ee20000300800 */
[----:B0-----:R-:W-:Y:S02]  /*78c0*/  PRMT R64, RZ, 0x7610, R64 ;  /* 0x00007610ff407816 */ /* 0x001fe40000000040 */
[----:B------:R-:W-:Y:S01]  /*78d0*/  PRMT R65, RZ, 0x7610, R65 ;  /* 0x00007610ff417816 */ /* 0x000fe20000000041 */
[----:B------:R0:W-:Y:S01]  /*78e0*/  STL [R1+0x110], R19 ;  /* 0x0001101301007387 */ /* 0x0001e20000100800 */
[----:B------:R-:W-:Y:S02]  /*78f0*/  PRMT R66, RZ, 0x7610, R66 ;  /* 0x00007610ff427816 */ /* 0x000fe40000000042 */
[----:B------:R-:W-:-:S02]  /*7900*/  PRMT R42, RZ, 0x7610, R42 ;  /* 0x00007610ff2a7816 */ /* 0x000fc4000000002a */
[C---:B------:R-:W-:Y:S02]  /*7910*/  @!P6 PRMT R64, R43.reuse, 0x7610, R64 ;  /* 0x000076102b40e816 */ /* 0x040fe40000000040 */
[----:B------:R-:W-:Y:S02]  /*7920*/  @!P6 PRMT R65, R43, 0x7632, R65 ;  /* 0x000076322b41e816 */ /* 0x000fe40000000041 */
[----:B0-----:R-:W-:Y:S02]  /*7930*/  PRMT R19, RZ, 0x7610, R19 ;  /* 0x00007610ff137816 */ /* 0x001fe40000000013 */
[----:B------:R-:W-:Y:S02]  /*7940*/  @!P6 PRMT R66, R21, 0x7610, R66 ;  /* 0x000076101542e816 */ /* 0x000fe40000000042 */
[----:B------:R-:W-:Y:S02]  /*7950*/  LOP3.LUT P6, RZ, R55, 0x20, RZ, 0xc0, !PT ;  /* 0x0000002037ff7812 */ /* 0x000fe400078cc0ff */
[----:B------:R-:W-:-:S02]  /*7960*/  @!P3 PRMT R42, R24, 0x7610, R42 ;  /* 0x00007610182ab816 */ /* 0x000fc4000000002a */
[----:B------:R-:W-:-:S03]  /*7970*/  @!P4 PRMT R19, R26, 0x7632, R19 ;  /* 0x000076321a13c816 */ /* 0x000fc60000000013 */
[----:B------:R0:W-:Y:S04]  /*7980*/  STL.S16 [R1+0x570], R42 ;  /* 0x0005702a01007387 */ /* 0x0001e80000100600 */
[----:B------:R1:W-:Y:S01]  /*7990*/  STL.S16 [R1+0x58c], R19 ;  /* 0x00058c1301007387 */ /* 0x0003e20000100600 */
[----:B0-----:R-:W-:Y:S01]  /*79a0*/  HFMA2 R42, -RZ, RZ, 0, 0 ;  /* 0x00000000ff2a7431 */ /* 0x001fe200000001ff */
[----:B-1----:R-:W-:-:S05]  /*79b0*/  MOV R19, RZ ;  /* 0x000000ff00137202 */ /* 0x002fca0000000f00 */
[----:B------:R-:W3:Y:S04]  /*79c0*/  @!P6 LDG.E R42, desc[UR10][R36.64] ;  /* 0x0000000a242ae981 */ /* 0x000ee8000c1e1900 */
[----:B--2---:R-:W2:Y:S04]  /*79d0*/  @!P6 LDG.E R19, desc[UR10][R58.64] ;  /* 0x0000000a3a13e981 */ /* 0x004ea8000c1e1900 */
[----:B------:R-:W2:Y:S04]  /*79e0*/  LDL.LU.64 R36, [R1+0x568] ;  /* 0x0005680001247983 */ /* 0x000ea80000300a00 */
[----:B------:R-:W2:Y:S04]  /*79f0*/  LDL.LU.64 R58, [R1+0x578] ;  /* 0x00057800013a7983 */ /* 0x000ea80000300a00 */
[----:B------:R0:W-:Y:S04]  /*7a00*/  STL [R1+0x10], R0 ;  /* 0x0000100001007387 */ /* 0x0001e80000100800 */
[----:B------:R1:W-:Y:S01]  /*7a10*/  STL [R1+0x114], R18 ;  /* 0x0001141201007387 */ /* 0x0003e20000100800 */
[----:B0-----:R-:W-:-:S02]  /*7a20*/  PRMT R0, RZ, 0x7610, R0 ;  /* 0x00007610ff007816 */ /* 0x001fc40000000000 */
[----:B-1----:R-:W-:Y:S02]  /*7a30*/  PRMT R18, RZ, 0x7610, R18 ;  /* 0x00007610ff127816 */ /* 0x002fe40000000012 */
[----:B------:R-:W-:Y:S02]  /*7a40*/  @!P0 PRMT R0, R23, 0x7610, R0 ;  /* 0x0000761017008816 */ /* 0x000fe40000000000 */
[----:B------:R-:W-:Y:S02]  /*7a50*/  LOP3.LUT P0, RZ, R55, 0x10, RZ, 0xc0, !PT ;  /* 0x0000001037ff7812 */ /* 0x000fe4000780c0ff */
[----:B------:R-:W-:Y:S01]  /*7a60*/  @!P1 PRMT R18, R28, 0x7632, R18 ;  /* 0x000076321c129816 */ /* 0x000fe20000000012 */
[----:B------:R0:W-:Y:S04]  /*7a70*/  STL [R1+0x118], R16 ;  /* 0x0001181001007387 */ /* 0x0001e80000100800 */
[----:B------:R1:W-:Y:S01]  /*7a80*/  STL.S16 [R1+0x590], R18 ;  /* 0x0005901201007387 */ /* 0x0003e20000100600 */
[----:B0-----:R-:W-:Y:S01]  /*7a90*/  HFMA2 R16, -RZ, RZ, 0, 0 ;  /* 0x00000000ff107431 */ /* 0x001fe200000001ff */
[----:B-1----:R-:W-:-:S05]  /*7aa0*/  MOV R18, RZ ;  /* 0x000000ff00127202 */ /* 0x002fca0000000f00 */
[----:B----4-:R-:W4:Y:S04]  /*7ab0*/  @!P0 LDG.E R16, desc[UR10][R56.64] ;  /* 0x0000000a38108981 */ /* 0x010f28000c1e1900 */
[----:B------:R-:W4:Y:S01]  /*7ac0*/  @!P0 LDG.E R18, desc[UR10][R4.64] ;  /* 0x0000000a04128981 */ /* 0x000f22000c1e1900 */
[----:B------:R-:W-:-:S03]  /*7ad0*/  PRMT R69, RZ, 0x7610, R69 ;  /* 0x00007610ff457816 */ /* 0x000fc60000000045 */
[----:B------:R-:W4:Y:S04]  /*7ae0*/  LDL.LU.64 R56, [R1+0x4a8] ;  /* 0x0004a80001387983 */ /* 0x000f280000300a00 */
[----:B------:R-:W4:Y:S01]  /*7af0*/  LDL.LU.64 R4, [R1+0x560] ;  /* 0x0005600001047983 */ /* 0x000f220000300a00 */
[----:B------:R-:W-:-:S05]  /*7b00*/  @!P1 PRMT R69, R28, 0x7610, R69 ;  /* 0x000076101c459816 */ /* 0x000fca0000000045 */
[----:B------:R0:W-:Y:S04]  /*7b10*/  STL.S16 [R1+0x588], R69 ;  /* 0x0005884501007387 */ /* 0x0001e80000100600 */
[----:B0-----:R-:W4:Y:S01]  /*7b20*/  LDL.LU R69, [R1+0x94c] ;  /* 0x00094c0001457983 */ /* 0x001f220000300800 */
[----:B---3--:R-:W-:-:S04]  /*7b30*/  PRMT R54, RZ, 0x7610, R54 ;  /* 0x00007610ff367816 */ /* 0x008fc80000000036 */
[----:B------:R-:W-:-:S05]  /*7b40*/  @!P2 PRMT R54, R31, 0x7632, R54 ;  /* 0x000076321f36a816 */ /* 0x000fca0000000036 */
[----:B------:R0:W-:Y:S04]  /*7b50*/  STL.S16 [R1+0x4c8], R54 ;  /* 0x0004c83601007387 */ /* 0x0001e80000100600 */
[----:B0-----:R-:W3:Y:S01]  /*7b60*/  LDL.LU R54, [R1+0x948] ;  /* 0x0009480001367983 */ /* 0x001ee20000300800 */
[----:B------:R-:W-:-:S03]  /*7b70*/  PRMT R46, RZ, 0x7610, R46 ;  /* 0x00007610ff2e7816 */ /* 0x000fc6000000002e */
[----:B------:R0:W-:Y:S01]  /*7b80*/  STL [R1+0x14], R8 ;  /* 0x0000140801007387 */ /* 0x0001e20000100800 */
[----:B------:R-:W-:Y:S02]  /*7b90*/  @!P2 PRMT R46, R30, 0x7632, R46 ;  /* 0x000076321e2ea816 */ /* 0x000fe4000000002e */
[----:B0-----:R-:W-:-:S04]  /*7ba0*/  PRMT R8, RZ, 0x7610, R8 ;  /* 0x00007610ff087816 */ /* 0x001fc80000000008 */
[----:B------:R-:W-:Y:S02]  /*7bb0*/  @!P3 PRMT R8, R25, 0x7610, R8 ;  /* 0x000076101908b816 */ /* 0x000fe40000000008 */
[----:B------:R-:W-:Y:S01]  /*7bc0*/  LOP3.LUT P3, RZ, R55, 0x8, RZ, 0xc0, !PT ;  /* 0x0000000837ff7812 */ /* 0x000fe2000786c0ff */
[----:B------:R0:W-:Y:S04]  /*7bd0*/  STL [R1+0x11c], R17 ;  /* 0x00011c1101007387 */ /* 0x0001e80000100800 */
[----:B------:R1:W-:Y:S01]  /*7be0*/  STL.S16 [R1+0x580], R46 ;  /* 0x0005802e01007387 */ /* 0x0003e20000100600 */
[----:B0-----:R-:W-:Y:S01]  /*7bf0*/  HFMA2 R17, -RZ, RZ, 0, 0 ;  /* 0x00000000ff117431 */ /* 0x001fe200000001ff */
[----:B-1----:R-:W-:-:S06]  /*7c00*/  MOV R46, RZ ;  /* 0x000000ff002e7202 */ /* 0x002fcc0000000f00 */
[----:B--2---:R-:W2:Y:S04]  /*7c10*/  @!P3 LDG.E R17, desc[UR10][R36.64] ;  /* 0x0000000a2411b981 */ /* 0x004ea8000c1e1900 */
[----:B------:R-:W2:Y:S01]  /*7c20*/  @!P3 LDG.E R46, desc[UR10][R58.64] ;  /* 0x0000000a3a2eb981 */ /* 0x000ea2000c1e1900 */
[----:B------:R-:W-:-:S03]  /*7c30*/  LOP3.LUT P3, RZ, R68, 0x200, RZ, 0xc0, !PT ;  /* 0x0000020044ff7812 */ /* 0x000fc6000786c0ff */
[----:B------:R0:W-:Y:S01]  /*7c40*/  STL [R1+0x18], R9 ;  /* 0x0000180901007387 */ /* 0x0001e20000100800 */
[----:B------:R-:W-:-:S03]  /*7c50*/  PRMT R48, RZ, 0x7610, R48 ;  /* 0x00007610ff307816 */ /* 0x000fc60000000030 */
[----:B------:R1:W-:Y:S04]  /*7c60*/  STL [R1+0x120], R20 ;  /* 0x0001201401007387 */ /* 0x0003e80000100800 */
[----:B------:R-:W2:Y:S01]  /*7c70*/  LDL.LU.64 R36, [R1+0x550] ;  /* 0x0005500001247983 */ /* 0x000ea20000300a00 */
[----:B0-----:R-:W-:Y:S02]  /*7c80*/  PRMT R9, RZ, 0x7610, R9 ;  /* 0x00007610ff097816 */ /* 0x001fe40000000009 */
[----:B------:R-:W-:Y:S01]  /*7c90*/  @!P3 PRMT R48, R32, 0x7632, R48 ;  /* 0x000076322030b816 */ /* 0x000fe20000000030 */
[----:B------:R-:W2:Y:S01]  /*7ca0*/  LDL.LU.64 R58, [R1+0x558] ;  /* 0x00055800013a7983 */ /* 0x000ea20000300a00 */
[----:B------:R-:W-:Y:S02]  /*7cb0*/  @!P4 PRMT R9, R27, 0x7610, R9 ;  /* 0x000076101b09c816 */ /* 0x000fe40000000009 */
[----:B------:R-:W-:Y:S01]  /*7cc0*/  LOP3.LUT P4, RZ, R55, 0x4, RZ, 0xc0, !PT ;  /* 0x0000000437ff7812 */ /* 0x000fe2000788c0ff */
[----:B------:R0:W-:Y:S01]  /*7cd0*/  STL.S16 [R1+0x578], R48 ;  /* 0x0005783001007387 */ /* 0x0001e20000100600 */
[----:B-1----:R-:W-:Y:S01]  /*7ce0*/  HFMA2 R20, -RZ, RZ, 0, 0 ;  /* 0x00000000ff147431 */ /* 0x002fe200000001ff */
[----:B0-----:R-:W-:-:S10]  /*7cf0*/  MOV R48, RZ ;  /* 0x000000ff00307202 */ /* 0x001fd40000000f00 */
[----:B----4-:R-:W4:Y:S04]  /*7d00*/  @!P4 LDG.E R20, desc[UR10][R56.64] ;  /* 0x0000000a3814c981 */ /* 0x010f28000c1e1900 */
[----:B------:R-:W4:Y:S01]  /*7d10*/  @!P4 LDG.E R48, desc[UR10][R4.64] ;  /* 0x0000000a0430c981 */ /* 0x000f22000c1e1900 */
[----:B------:R-:W-:-:S03]  /*7d20*/  LOP3.LUT P4, RZ, R68, 0x100, RZ, 0xc0, !PT ;  /* 0x0000010044ff7812 */ /* 0x000fc6000788c0ff */
[----:B------:R-:W-:Y:S01]  /*7d30*/  STL [R1+0x1c], R10 ;  /* 0x00001c0a01007387 */ /* 0x000fe20000100800 */
[----:B------:R-:W-:Y:S02]  /*7d40*/  PRMT R50, RZ, 0x7610, R50 ;  /* 0x00007610ff327816 */ /* 0x000fe40000000032 */
[----:B------:R-:W-:Y:S01]  /*7d50*/  PRMT R51, RZ, 0x7610, R51 ;  /* 0x00007610ff337816 */ /* 0x000fe20000000033 */
[----:B------:R-:W4:Y:S01]  /*7d60*/  LDL.LU.64 R56, [R1+0x488] ;  /* 0x0004880001387983 */ /* 0x000f220000300a00 */
[----:B------:R-:W-:-:S03]  /*7d70*/  PRMT R49, RZ, 0x7610, R49 ;  /* 0x00007610ff317816 */ /* 0x000fc60000000031 */
[----:B------:R-:W-:Y:S01]  /*7d80*/  STL [R1+0x24], R12 ;  /* 0x0000240c01007387 */ /* 0x000fe20000100800 */
[----:B------:R-:W-:-:S03]  /*7d90*/  PRMT R69, RZ, 0x7610, R69 ;  /* 0x00007610ff457816 */ /* 0x000fc60000000045 */
        /* <DEDUP_REMOVED lines=8> */
[----:B------:R-:W-:Y:S02]  /*7e20*/  PRMT R10, RZ, 0x7610, R10 ;  /* 0x00007610ff0a7816 */ /* 0x000fe4000000000a */
[----:B------:R-:W-:Y:S02]  /*7e30*/  @!P3 PRMT R50, R32, 0x7610, R50 ;  /* 0x000076102032b816 */ /* 0x000fe40000000032 */
[----:B------:R-:W-:Y:S02]  /*7e40*/  @!P1 PRMT R10, R29, 0x7610, R10 ;  /* 0x000076101d0a9816 */ /* 0x000fe4000000000a */
[----:B------:R-:W-:-:S02]  /*7e50*/  LOP3.LUT P1, RZ, R55, 0x2, RZ, 0xc0, !PT ;  /* 0x0000000237ff7812 */ /* 0x000fc4000782c0ff */
[----:B------:R-:W-:Y:S01]  /*7e60*/  @!P4 PRMT R51, R34, 0x7632, R51 ;  /* 0x000076322233c816 */ /* 0x000fe20000000033 */
[----:B------:R0:W-:Y:S04]  /*7e70*/  STL.S16 [R1+0x56c], R50 ;  /* 0x00056c3201007387 */ /* 0x0001e80000100600 */
[----:B------:R1:W-:Y:S01]  /*7e80*/  STL.S16 [R1+0x560], R51 ;  /* 0x0005603301007387 */ /* 0x0003e20000100600 */
[----:B0-----:R-:W-:Y:S01]  /*7e90*/  HFMA2 R50, -RZ, RZ, 0, 0 ;  /* 0x00000000ff327431 */ /* 0x001fe200000001ff */
[----:B-1----:R-:W-:Y:S02]  /*7ea0*/  MOV R51, RZ ;  /* 0x000000ff00337202 */ /* 0x002fe40000000f00 */
[----:B------:R-:W-:-:S03]  /*7eb0*/  @!P0 PRMT R49, R18, 0x7610, R49 ;  /* 0x0000761012318816 */ /* 0x000fc60000000031 */
[----:B--2---:R-:W2:Y:S04]  /*7ec0*/  @!P1 LDG.E R50, desc[UR10][R36.64] ;  /* 0x0000000a24329981 */ /* 0x004ea8000c1e1900 */
[----:B------:R-:W2:Y:S04]  /*7ed0*/  @!P1 LDG.E R51, desc[UR10][R58.64] ;  /* 0x0000000a3a339981 */ /* 0x000ea8000c1e1900 */
[----:B------:R-:W2:Y:S04]  /*7ee0*/  LDL.LU.64 R36, [R1+0x278] ;  /* 0x0002780001247983 */ /* 0x000ea80000300a00 */
[----:B------:R-:W2:Y:S04]  /*7ef0*/  LDL.LU.64 R58, [R1+0x538] ;  /* 0x00053800013a7983 */ /* 0x000ea80000300a00 */
[----:B------:R0:W-:Y:S04]  /*7f00*/  STL.S16 [R1+0x538], R49 ;  /* 0x0005383101007387 */ /* 0x0001e80000100600 */
[----:B0-----:R-:W2:Y:S01]  /*7f10*/  LDL.LU R49, [R1+0x920] ;  /* 0x0009200001317983 */ /* 0x001ea20000300800 */
[----:B----4-:R-:W-:-:S04]  /*7f20*/  PRMT R69, RZ, 0x7610, R69 ;  /* 0x00007610ff457816 */ /* 0x010fc80000000045 */
[----:B------:R-:W-:-:S05]  /*7f30*/  @!P3 PRMT R69, R33, 0x7632, R69 ;  /* 0x000076322145b816 */ /* 0x000fca0000000045 */
[----:B------:R0:W-:Y:S04]  /*7f40*/  STL.S16 [R1+0x4ac], R69 ;  /* 0x0004ac4501007387 */ /* 0x0001e80000100600 */
[----:B0-----:R-:W4:Y:S01]  /*7f50*/  LDL.LU R69, [R1+0x940] ;  /* 0x0009400001457983 */ /* 0x001f220000300800 */
[----:B---3--:R-:W-:-:S04]  /*7f60*/  PRMT R54, RZ, 0x7610, R54 ;  /* 0x00007610ff367816 */ /* 0x008fc80000000036 */
[----:B------:R-:W-:-:S05]  /*7f70*/  @!P5 PRMT R54, R41, 0x7632, R54 ;  /* 0x000076322936d816 */ /* 0x000fca0000000036 */
[----:B------:R0:W-:Y:S04]  /*7f80*/  STL.S16 [R1+0x48c], R54 ;  /* 0x00048c3601007387 */ /* 0x0001e80000100600 */
[----:B0-----:R-:W3:Y:S01]  /*7f90*/  LDL.LU R54, [R1+0x938] ;  /* 0x0009380001367983 */ /* 0x001ee20000300800 */
[----:B------:R-:W-:-:S04]  /*7fa0*/  PRMT R12, RZ, 0x7610, R12 ;  /* 0x00007610ff0c7816 */ /* 0x000fc8000000000c */
[----:B------:R-:W-:Y:S01]  /*7fb0*/  @!P3 PRMT R12, R33, 0x7610, R12 ;  /* 0x00007610210cb816 */ /* 0x000fe2000000000c */
[----:B------:R0:W-:Y:S01]  /*7fc0*/  STL [R1+0x12c], R2 ;  /* 0x00012c0201007387 */ /* 0x0001e20000100800 */
[----:B------:R-:W-:Y:S01]  /*7fd0*/  LOP3.LUT R68, R68, 0xffffff7f, RZ, 0xc0, !PT ;  /* 0xffffff7f44447812 */ /* 0x000fe200078ec0ff */
[----:B0-----:R-:W-:Y:S01]  /*7fe0*/  HFMA2 R2, -RZ, RZ, 0, 0 ;  /* 0x00000000ff027431 */ /* 0x001fe200000001ff */
[----:B--2---:R-:W-:Y:S02]  /*7ff0*/  PRMT R49, RZ, 0x7610, R49 ;  /* 0x00007610ff317816 */ /* 0x004fe40000000031 */
[----:B----4-:R-:W-:-:S13]  /*8000*/  LOP3.LUT P3, RZ, R69, 0x80000000, RZ, 0xc0, !PT ;  /* 0x8000000045ff7812 */ /* 0x010fda000786c0ff */
[----:B------:R0:W2:Y:S01]  /*8010*/  @!P3 LDG.E R2, desc[UR10][R36.64] ;  /* 0x0000000a2402b981 */ /* 0x0000a2000c1e1900 */
[----:B------:R-:W-:-:S03]  /*8020*/  @P3 LOP3.LUT R68, R68, 0x80, RZ, 0xfc, !PT ;  /* 0x0000008044443812 */ /* 0x000fc600078efcff */
[----:B------:R-:W0:Y:S01]  /*8030*/  LDL.LU.64 R36, [R1+0x928] ;  /* 0x0009280001247983 */ /* 0x000e220000300a00 */
[----:B---3--:R-:W-:-:S04]  /*8040*/  PRMT R54, RZ, 0x7610, R54 ;  /* 0x00007610ff367816 */ /* 0x008fc80000000036 */
[----:B------:R-:W-:-:S05]  /*8050*/  @!P6 PRMT R54, R19, 0x7632, R54 ;  /* 0x000076321336e816 */ /* 0x000fca0000000036 */
[----:B------:R1:W-:Y:S02]  /*8060*/  STL.S16 [R1+0x54c], R54 ;  /* 0x00054c3601007387 */ /* 0x0003e40000100600 */
[----:B-1----:R-:W-:-:S06]  /*8070*/  MOV R54, RZ ;  /* 0x000000ff00367202 */ /* 0x002fcc0000000f00 */
[----:B------:R-:W3:Y:S01]  /*8080*/  @!P3 LDG.E R54, desc[UR10][R58.64] ;  /* 0x0000000a3a36b981 */ /* 0x000ee2000c1e1900 */
[----:B------:R-:W-:-:S03]  /*8090*/  LOP3.LUT P3, RZ, R55, 0x8, RZ, 0xc0, !PT ;  /* 0x0000000837ff7812 */ /* 0x000fc6000786c0ff */
[----:B------:R-:W-:Y:S01]  /*80a0*/  STL [R1+0x20], R11 ;  /* 0x0000200b01007387 */ /* 0x000fe20000100800 */
[----:B------:R-:W-:Y:S02]  /*80b0*/  PRMT R53, RZ, 0x7610, R53 ;  /* 0x00007610ff357816 */ /* 0x000fe40000000035 */
[----:B------:R-:W-:Y:S01]  /*80c0*/  PRMT R52, RZ, 0x7610, R52 ;  /* 0x00007610ff347816 */ /* 0x000fe20000000034 */
[----:B------:R-:W-:Y:S04]  /*80d0*/  STL [R1+0x7a0], R60 ;  /* 0x0007a03c01007387 */ /* 0x000fe80000100800 */
[----:B------:R-:W-:Y:S02]  /*80e0*/  STL [R1+0x7a8], R60 ;  /* 0x0007a83c01007387 */ /* 0x000fe40000100800 */
[----:B------:R-:W-:-:S02]  /*80f0*/  @!P3 PRMT R49, R17, 0x7610, R49 ;  /* 0x000076101131b816 */ /* 0x000fc40000000031 */
[----:B------:R-:W-:Y:S04]  /*8100*/  STL [R1+0x7a4], R61 ;  /* 0x0007a43d01007387 */ /* 0x000fe80000100800 */
[----:B------:R1:W-:Y:S04]  /*8110*/  STL.S16 [R1+0x278], R49 ;  /* 0x0002783101007387 */ /* 0x0003e80000100600 */
[----:B------:R4:W-:Y:S04]  /*8120*/  STL.64 [R1+0x7b0], R60 ;  /* 0x0007b03c01007387 */ /* 0x0009e80000100a00 */
[----:B------:R-:W-:Y:S04]  /*8130*/  STL [R1+0x7cc], R60 ;  /* 0x0007cc3c01007387 */ /* 0x000fe80000100800 */
[----:B-1----:R-:W2:Y:S01]  /*8140*/  LDL.LU R49, [R1+0x91c] ;  /* 0x00091c0001317983 */ /* 0x002ea20000300800 */
[----:B------:R-:W-:-:S02]  /*8150*/  PRMT R11, RZ, 0x7610, R11 ;  /* 0x00007610ff0b7816 */ /* 0x000fc4000000000b */
[----:B------:R-:W-:Y:S01]  /*8160*/  @!P5 PRMT R53, R40, 0x7632, R53 ;  /* 0x000076322835d816 */ /* 0x000fe20000000035 */
[----:B------:R-:W-:Y:S01]  /*8170*/  STL [R1+0x82c], R60 ;  /* 0x00082c3c01007387 */ /* 0x000fe20000100800 */
[----:B------:R-:W-:Y:S02]  /*8180*/  @!P2 PRMT R11, R31, 0x7610, R11 ;  /* 0x000076101f0ba816 */ /* 0x000fe4000000000b */
[----:B------:R-:W-:Y:S01]  /*8190*/  LOP3.LUT P2, RZ, R55, 0x1, RZ, 0xc0, !PT ;  /* 0x0000000137ff7812 */ /* 0x000fe2000784c0ff */
[----:B------:R1:W-:Y:S01]  /*81a0*/  STL.S16 [R1+0x558], R53 ;  /* 0x0005583501007387 */ /* 0x0003e20000100600 */
[----:B------:R-:W-:Y:S02]  /*81b0*/  @!P4 PRMT R52, R34, 0x7610, R52 ;  /* 0x000076102234c816 */ /* 0x000fe40000000034 */
[----:B----4-:R-:W-:Y:S01]  /*81c0*/  PRMT R61, RZ, 0x7610, R61 ;  /* 0x00007610ff3d7816 */ /* 0x010fe2000000003d */
[----:B------:R-:W-:Y:S04]  /*81d0*/  STL [R1+0x878], R60 ;  /* 0x0008783c01007387 */ /* 0x000fe80000100800 */
[----:B------:R-:W-:Y:S01]  /*81e0*/  STL [R1+0x8d4], R60 ;  /* 0x0008d43c01007387 */ /* 0x000fe20000100800 */
[----:B-1----:R-:W-:-:S03]  /*81f0*/  MOV R53, RZ ;  /* 0x000000ff00357202 */ /* 0x002fc60000000f00 */
[----:B------:R1:W-:Y:S01]  /*8200*/  STL [R1+0x904], R60 ;  /* 0x0009043c01007387 */ /* 0x0003e20000100800 */
[----:B------:R-:W-:-:S03]  /*8210*/  @!P5 PRMT R61, R40, 0x7610, R61 ;  /* 0x00007610283dd816 */ /* 0x000fc6000000003d */
[----:B------:R4:W-:Y:S04]  /*8220*/  STL.S16 [R1+0x550], R52 ;  /* 0x0005503401007387 */ /* 0x0009e80000100600 */
[----:B------:R2:W3:Y:S01]  /*8230*/  @!P2 LDG.E R53, desc[UR10][R4.64] ;  /* 0x0000000a0435a981 */ /* 0x0004e2000c1e1900 */
[----:B-1----:R-:W-:-:S03]  /*8240*/  PRMT R60, RZ, 0x7610, R60 ;  /* 0x00007610ff3c7816 */ /* 0x002fc6000000003c */
[----:B------:R-:W-:Y:S01]  /*8250*/  STL [R1+0x28], R13 ;  /* 0x0000280d01007387 */ /* 0x000fe20000100800 */
[----:B----4-:R-:W-:Y:S01]  /*8260*/  HFMA2 R52, -RZ, RZ, 0, 0 ;  /* 0x00000000ff347431 */ /* 0x010fe200000001ff */
[----:B------:R-:W-:Y:S02]  /*8270*/  @!P6 PRMT R60, R42, 0x7610, R60 ;  /* 0x000076102a3ce816 */ /* 0x000fe4000000003c */
[----:B------:R-:W-:Y:S04]  /*8280*/  STL [R1+0x130], R3 ;  /* 0x0001300301007387 */ /* 0x000fe80000100800 */
[----:B------:R-:W4:Y:S04]  /*8290*/  LDL.LU.64 R4, [R1+0x930] ;  /* 0x0009300001047983 */ /* 0x000f280000300a00 */
[----:B------:R-:W3:Y:S04]  /*82a0*/  @!P2 LDG.E R52, desc[UR10][R56.64] ;  /* 0x0000000a3834a981 */ /* 0x000ee8000c1e1900 */
[----:B------:R-:W-:Y:S04]  /*82b0*/  STL.S16 [R1+0x554], R61 ;  /* 0x0005543d01007387 */ /* 0x000fe80000100600 */
[----:B------:R1:W-:Y:S04]  /*82c0*/  STL.S16 [R1+0x27c], R60 ;  /* 0x00027c3c01007387 */ /* 0x0003e80000100600 */
[----:B------:R-:W3:Y:S01]  /*82d0*/  LDL.LU.64 R56, [R1+0x460] ;  /* 0x0004600001387983 */ /* 0x000ee20000300a00 */
[----:B------:R-:W-:-:S03]  /*82e0*/  LOP3.LUT R68, R68, 0xffffffbf, RZ, 0xc0, !PT ;  /* 0xffffffbf44447812 */ /* 0x000fc600078ec0ff */
[----:B------:R-:W-:Y:S04]  /*82f0*/  STL [R1+0x924], R47 ;  /* 0x0009242f01007387 */ /* 0x000fe80000100800 */
[----:B-1----:R-:W3:Y:S04]  /*8300*/  LDL.LU.64 R60, [R1+0x530] ;  /* 0x00053000013c7983 */ /* 0x002ee80000300a00 */
[----:B------:R-:W-:Y:S01]  /*8310*/  STL [R1+0x2c], R14 ;  /* 0x00002c0e01007387 */ /* 0x000fe20000100800 */
[----:B------:R-:W-:-:S03]  /*8320*/  PRMT R67, RZ, 0x7610, R67 ;  /* 0x00007610ff437816 */ /* 0x000fc60000000043 */
[----:B------:R-:W-:Y:S01]  /*8330*/  STL [R1+0x38], R7 ;  /* 0x0000380701007387 */ /* 0x000fe20000100800 */
[----:B0-----:R-:W-:Y:S02]  /*8340*/  PRMT R37, RZ, 0x7610, R37 ;  /* 0x00007610ff257816 */ /* 0x001fe40000000025 */
[----:B------:R-:W-:Y:S01]  /*8350*/  PRMT R36, RZ, 0x7610, R36 ;  /* 0x00007610ff247816 */ /* 0x000fe20000000024 */
[----:B------:R-:W3:Y:S01]  /*8360*/  LDL.LU.64 R58, [R1+0x520] ;  /* 0x00052000013a7983 */ /* 0x000ee20000300a00 */
[----:B------:R-:W-:Y:S02]  /*8370*/  @!P6 PRMT R37, R42, 0x7632, R37 ;  /* 0x000076322a25e816 */ /* 0x000fe40000000025 */
[----:B------:R-:W-:-:S03]  /*8380*/  @!P6 PRMT R36, R19, 0x7610, R36 ;  /* 0x000076101324e816 */ /* 0x000fc60000000024 */
[----:B------:R-:W-:Y:S04]  /*8390*/  STL.S16 [R1+0x488], R37 ;  /* 0x0004882501007387 */ /* 0x000fe80000100600 */
[----:B------:R0:W-:Y:S04]  /*83a0*/  STL.S16 [R1+0x548], R36 ;  /* 0x0005482401007387 */ /* 0x0001e80000100600 */
[----:B0-----:R-:W3:Y:S01]  /*83b0*/  LDL.LU.64 R36, [R1+0x518] ;  /* 0x0005180001247983 */ /* 0x001ee20000300a00 */
[----:B--2---:R-:W-:-:S04]  /*83c0*/  PRMT R49, RZ, 0x7610, R49 ;  /* 0x00007610ff317816 */ /* 0x004fc80000000031 */
[----:B------:R-:W-:-:S05]  /*83d0*/  @!P3 PRMT R49, R46, 0x7610, R49 ;  /* 0x000076102e31b816 */ /* 0x000fca0000000031 */
[----:B------:R0:W-:Y:S04]  /*83e0*/  STL.S16 [R1+0x518], R49 ;  /* 0x0005183101007387 */ /* 0x0001e80000100600 */
[----:B0-----:R-:W2:Y:S01]  /*83f0*/  LDL.LU R49, [R1+0x914] ;  /* 0x0009140001317983 */ /* 0x001ea20000300800 */
[----:B------:R-:W-:-:S04]  /*8400*/  PRMT R13, RZ, 0x7610, R13 ;  /* 0x00007610ff0d7816 */ /* 0x000fc8000000000d */
[----:B------:R-:W-:Y:S02]  /*8410*/  @!P4 PRMT R13, R35, 0x7610, R13 ;  /* 0x00007610230dc816 */ /* 0x000fe4000000000d */
[----:B------:R-:W-:Y:S01]  /*8420*/  LOP3.LUT P4, RZ, R69, 0x40000000, RZ, 0xc0, !PT ;  /* 0x4000000045ff7812 */ /* 0x000fe2000788c0ff */
[----:B------:R-:W-:Y:S01]  /*8430*/  HFMA2 R3, -RZ, RZ, 0, 0 ;  /* 0x00000000ff037431 */ /* 0x000fe200000001ff */
[----:B----4-:R0:W-:Y:S11]  /*8440*/  STL [R1+0x134], R4 ;  /* 0x0001340401007387 */ /* 0x0101f60000100800 */
[----:B------:R-:W-:-:S02]  /*8450*/  @P4 LOP3.LUT R68, R68, 0x40, RZ, 0xfc, !PT ;  /* 0x0000004044444812 */ /* 0x000fc400078efcff */
[----:B0-----:R-:W-:Y:S01]  /*8460*/  MOV R4, RZ ;  /* 0x000000ff00047202 */ /* 0x001fe20000000f00 */
[----:B---3--:R-:W3:Y:S01]  /*8470*/  @!P4 LDG.E R3, desc[UR10][R56.64] ;  /* 0x0000000a3803c981 */ /* 0x008ee2000c1e1900 */
[----:B------:R-:W-:-:S04]  /*8480*/  PRMT R47, RZ, 0x7610, R47 ;  /* 0x00007610ff2f7816 */ /* 0x000fc8000000002f */
[----:B------:R-:W4:Y:S01]  /*8490*/  @!P4 LDG.E R4, desc[UR10][R60.64] ;  /* 0x0000000a3c04c981 */ /* 0x000f22000c1e1900 */
[----:B------:R-:W-:Y:S02]  /*84a0*/  LOP3.LUT P4, RZ, R55, 0x4, RZ, 0xc0, !PT ;  /* 0x0000000437ff7812 */ /* 0x000fe4000788c0ff */
[----:B------:R-:W-:Y:S01]  /*84b0*/  @!P0 PRMT R47, R16, 0x7632, R47 ;  /* 0x00007632102f8816 */ /* 0x000fe2000000002f */
[----:B------:R-:W3:Y:S04]  /*84c0*/  LDL.LU.64 R56, [R1+0x508] ;  /* 0x0005080001387983 */ /* 0x000ee80000300a00 */
[----:B------:R0:W-:Y:S04]  /*84d0*/  STL.S16 [R1+0x464], R47 ;  /* 0x0004642f01007387 */ /* 0x0001e80000100600 */
[----:B------:R-:W4:Y:S04]  /*84e0*/  LDL.LU.64 R60, [R1+0x510] ;  /* 0x00051000013c7983 */ /* 0x000f280000300a00 */
[----:B0-----:R-:W3:Y:S01]  /*84f0*/  LDL.LU R47, [R1+0x924] ;  /* 0x00092400012f7983 */ /* 0x001ee20000300800 */
[----:B--2---:R-:W-:-:S04]  /*8500*/  PRMT R49, RZ, 0x7610, R49 ;  /* 0x00007610ff317816 */ /* 0x004fc80000000031 */
[----:B------:R-:W-:-:S05]  /*8510*/  @!P4 PRMT R49, R20, 0x7610, R49 ;  /* 0x000076101431c816 */ /* 0x000fca0000000031 */
[----:B------:R0:W-:Y:S04]  /*8520*/  STL.S16 [R1+0x274], R49 ;  /* 0x0002743101007387 */ /* 0x0001e80000100600 */
[----:B0-----:R-:W2:Y:S01]  /*8530*/  LDL.LU R49, [R1+0x910] ;  /* 0x0009100001317983 */ /* 0x001ea20000300800 */
[----:B---3--:R-:W-:-:S04]  /*8540*/  PRMT R47, RZ, 0x7610, R47 ;  /* 0x00007610ff2f7816 */ /* 0x008fc8000000002f */
[----:B------:R-:W-:-:S05]  /*8550*/  @!P3 PRMT R47, R17, 0x7632, R47 ;  /* 0x00007632112fb816 */ /* 0x000fca000000002f */
[----:B------:R0:W-:Y:S04]  /*8560*/  STL.S16 [R1+0x460], R47 ;  /* 0x0004602f01007387 */ /* 0x0001e80000100600 */
[----:B0-----:R-:W3:Y:S01]  /*8570*/  LDL.LU R47, [R1+0x918] ;  /* 0x00091800012f7983 */ /* 0x001ee20000300800 */
[----:B--2---:R-:W-:-:S04]  /*8580*/  PRMT R49, RZ, 0x7610, R49 ;  /* 0x00007610ff317816 */ /* 0x004fc80000000031 */
[----:B------:R-:W-:-:S05]  /*8590*/  @!P4 PRMT R49, R48, 0x7610, R49 ;  /* 0x000076103031c816 */ /* 0x000fca0000000031 */
[----:B------:R0:W-:Y:S04]  /*85a0*/  STL.S16 [R1+0x508], R49 ;  /* 0x0005083101007387 */ /* 0x0001e80000100600 */
[----:B0-----:R-:W2:Y:S01]  /*85b0*/  LDL.LU R49, [R1+0x908] ;  /* 0x0009080001317983 */ /* 0x001ea20000300800 */
[----:B------:R-:W-:-:S03]  /*85c0*/  PRMT R14, RZ, 0x7610, R14 ;  /* 0x00007610ff0e7816 */ /* 0x000fc6000000000e */
[----:B------:R0:W-:Y:S01]  /*85d0*/  STL [R1+0x34], R5 ;  /* 0x0000340501007387 */ /* 0x0001e20000100800 */
[----:B------:R-:W-:Y:S02]  /*85e0*/  @!P5 PRMT R14, R41, 0x7610, R14 ;  /* 0x00007610290ed816 */ /* 0x000fe4000000000e */
[----:B------:R-:W-:Y:S02]  /*85f0*/  LOP3.LUT P5, RZ, R69, 0x20000000, RZ, 0xc0, !PT ;  /* 0x2000000045ff7812 */ /* 0x000fe400078ac0ff */
[----:B0-----:R-:W-:-:S04]  /*8600*/  PRMT R5, RZ, 0x7610, R5 ;  /* 0x00007610ff057816 */ /* 0x001fc80000000005 */
[----:B------:R-:W-:Y:S02]  /*8610*/  @!P0 PRMT R5, R18, 0x7632, R5 ;  /* 0x0000763212058816 */ /* 0x000fe40000000005 */
[----:B------:R-:W-:Y:S02]  /*8620*/  PRMT R7, RZ, 0x7610, R7 ;  /* 0x00007610ff077816 */ /* 0x000fe40000000007 */
[----:B------:R-:W-:Y:S01]  /*8630*/  LOP3.LUT P6, RZ, R69, 0x10000000, RZ, 0xc0, !PT ;  /* 0x1000000045ff7812 */ /* 0x000fe200078cc0ff */
[----:B------:R0:W-:Y:S01]  /*8640*/  STL.S16 [R1+0x53c], R5 ;  /* 0x00053c0501007387 */ /* 0x0001e20000100600 */
[----:B------:R-:W-:Y:S02]  /*8650*/  @!P3 PRMT R7, R46, 0x7632, R7 ;  /* 0x000076322e07b816 */ /* 0x000fe40000000007 */
[----:B------:R-:W-:Y:S01]  /*8660*/  @!P4 PRMT R67, R48, 0x7632, R67 ;  /* 0x000076323043c816 */ /* 0x000fe20000000043 */
[----:B0-----:R-:W-:Y:S01]  /*8670*/  HFMA2 R5, -RZ, RZ, 0, 0 ;  /* 0x00000000ff057431 */ /* 0x001fe200000001ff */
[----:B---3--:R-:W-:-:S05]  /*8680*/  PRMT R47, RZ, 0x7610, R47 ;  /* 0x00007610ff2f7816 */ /* 0x008fca000000002f */
[----:B------:R-:W3:Y:S01]  /*8690*/  @!P5 LDG.E R5, desc[UR10][R36.64] ;  /* 0x0000000a2405d981 */ /* 0x000ee2000c1e1900 */
[----:B------:R-:W-:-:S03]  /*86a0*/  @!P4 PRMT R47, R20, 0x7632, R47 ;  /* 0x00007632142fc816 */ /* 0x000fc6000000002f */
[----:B------:R0:W-:Y:S04]  /*86b0*/  STL.S16 [R1+0x51c], R7 ;  /* 0x00051c0701007387 */ /* 0x0001e80000100600 */
[----:B------:R1:W-:Y:S04]  /*86c0*/  STL.S16 [R1+0x448], R47 ;  /* 0x0004482f01007387 */ /* 0x0003e80000100600 */
[----:B------:R-:W3:Y:S01]  /*86d0*/  LDL.LU.64 R36, [R1+0x268] ;  /* 0x0002680001247983 */ /* 0x000ee20000300a00 */
[----:B0-----:R-:W-:-:S03]  /*86e0*/  HFMA2 R7, -RZ, RZ, 0, 0 ;  /* 0x00000000ff077431 */ /* 0x001fc600000001ff */
[----:B------:R0:W-:Y:S04]  /*86f0*/  STL.S16 [R1+0x520], R67 ;  /* 0x0005204301007387 */ /* 0x0001e80000100600 */
[----:B-1----:R-:W3:Y:S04]  /*8700*/  LDL.LU R47, [R1+0x90c] ;  /* 0x00090c00012f7983 */ /* 0x002ee80000300800 */
[----:B------:R-:W3:Y:S01]  /*8710*/  @!P6 LDG.E R7, desc[UR10][R56.64] ;  /* 0x0000000a3807e981 */ /* 0x000ee2000c1e1900 */
[----:B0-----:R-:W-:-:S06]  /*8720*/  MOV R67, RZ ;  /* 0x000000ff00437202 */ /* 0x001fcc0000000f00 */
[----:B----4-:R0:W4:Y:S04]  /*8730*/  @!P6 LDG.E R67, desc[UR10][R60.64] ;  /* 0x0000000a3c43e981 */ /* 0x010128000c1e1900 */
[----:B------:R-:W4:Y:S04]  /*8740*/  LDL.LU.64 R56, [R1+0x500] ;  /* 0x0005000001387983 */ /* 0x000f280000300a00 */
[----:B------:R-:W0:Y:S01]  /*8750*/  LDL.LU R60, [R1+0x904] ;  /* 0x00090400013c7983 */ /* 0x000e220000300800 */
[----:B--2---:R-:W-:-:S04]  /*8760*/  PRMT R49, RZ, 0x7610, R49 ;  /* 0x00007610ff317816 */ /* 0x004fc80000000031 */
[----:B------:R-:W-:-:S05]  /*8770*/  @!P1 PRMT R49, R51, 0x7610, R49 ;  /* 0x0000761033319816 */ /* 0x000fca0000000031 */
[----:B------:R1:W-:Y:S04]  /*8780*/  STL.S16 [R1+0x50c], R49 ;  /* 0x00050c3101007387 */ /* 0x0003e80000100600 */
[----:B-1----:R-:W2:Y:S04]  /*8790*/  LDL.LU R49, [R1+0x8fc] ;  /* 0x0008fc0001317983 */ /* 0x002ea80000300800 */
[----:B------:R1:W-:Y:S02]  /*87a0*/  STL [R1+0x30], R15 ;  /* 0x0000300f01007387 */ /* 0x0003e40000100800 */
[----:B-1----:R-:W-:-:S04]  /*87b0*/  PRMT R15, RZ, 0x7610, R15 ;  /* 0x00007610ff0f7816 */ /* 0x002fc8000000000f */
[----:B------:R-:W-:Y:S02]  /*87c0*/  @!P0 PRMT R15, R16, 0x7610, R15 ;  /* 0x00007610100f8816 */ /* 0x000fe4000000000f */
[----:B------:R-:W-:Y:S01]  /*87d0*/  LOP3.LUT P0, RZ, R69, 0x8000000, RZ, 0xc0, !PT ;  /* 0x0800000045ff7812 */ /* 0x000fe2000780c0ff */
[----:B------:R1:W-:Y:S04]  /*87e0*/  STL [R1+0x138], R6 ;  /* 0x0001380601007387 */ /* 0x0003e80000100800 */
[----:B------:R1:W-:Y:S02]  /*87f0*/  STL [R1+0x13c], R21 ;  /* 0x00013c1501007387 */ /* 0x0003e40000100800 */
[----:B-1----:R-:W-:Y:S01]  /*8800*/  MOV R6, RZ ;  /* 0x000000ff00067202 */ /* 0x002fe20000000f00 */
[----:B------:R-:W-:Y:S01]  /*8810*/  HFMA2 R21, -RZ, RZ, 0, 0 ;  /* 0x00000000ff157431 */ /* 0x000fe200000001ff */
[----:B------:R1:W-:Y:S04]  /*8820*/  STL [R1+0x140], R22 ;  /* 0x0001401601007387 */ /* 0x0003e80000100800 */
[----:B------:R-:W2:Y:S04]  /*8830*/  @!P5 LDG.E R6, desc[UR10][R58.64] ;  /* 0x0000000a3a06d981 */ /* 0x000ea8000c1e1900 */
[----:B---3--:R-:W3:Y:S01]  /*8840*/  @!P0 LDG.E R21, desc[UR10][R36.64] ;  /* 0x0000000a24158981 */ /* 0x008ee2000c1e1900 */
[----:B------:R-:W-:-:S02]  /*8850*/  PRMT R47, RZ, 0x7610, R47 ;  /* 0x00007610ff2f7816 */ /* 0x000fc4000000002f */
[----:B-1----:R-:W-:Y:S01]  /*8860*/  MOV R22, RZ ;  /* 0x000000ff00167202 */ /* 0x002fe20000000f00 */
[----:B------:R-:W3:Y:S01]  /*8870*/  LDL.LU.64 R58, [R1+0x4e8] ;  /* 0x0004e800013a7983 */ /* 0x000ee20000300a00 */
[----:B------:R-:W-:-:S03]  /*8880*/  @!P1 PRMT R47, R50, 0x7632, R47 ;  /* 0x00007632322f9816 */ /* 0x000fc6000000002f */
[----:B------:R-:W3:Y:S04]  /*8890*/  LDL.LU.64 R36, [R1+0x4f8] ;  /* 0x0004f80001247983 */ /* 0x000ee80000300a00 */
[----:B------:R1:W-:Y:S04]  /*88a0*/  STL.S16 [R1+0x404], R47 ;  /* 0x0004042f01007387 */ /* 0x0003e80000100600 */
[----:B----4-:R4:W4:Y:S01]  /*88b0*/  @!P0 LDG.E R22, desc[UR10][R56.64] ;  /* 0x0000000a38168981 */ /* 0x010922000c1e1900 */
[----:B0-----:R-:W-:-:S03]  /*88c0*/  PRMT R60, RZ, 0x7610, R60 ;  /* 0x00007610ff3c7816 */ /* 0x001fc6000000003c */
[----:B-1----:R-:W4:Y:S04]  /*88d0*/  LDL.LU R47, [R1+0x900] ;  /* 0x00090000012f7983 */ /* 0x002f280000300800 */
[----:B------:R-:W4:Y:S01]  /*88e0*/  LDL.LU R56, [R1+0x8f8] ;  /* 0x0008f80001387983 */ /* 0x000f220000300800 */
[----:B------:R-:W-:-:S05]  /*88f0*/  @!P1 PRMT R60, R50, 0x7610, R60 ;  /* 0x00007610323c9816 */ /* 0x000fca000000003c */
[----:B------:R0:W-:Y:S04]  /*8900*/  STL.S16 [R1+0x26c], R60 ;  /* 0x00026c3c01007387 */ /* 0x0001e80000100600 */
[----:B0-----:R-:W4:Y:S01]  /*8910*/  LDL.LU.64 R60, [R1+0x260] ;  /* 0x00026000013c7983 */ /* 0x001f220000300a00 */
[----:B--2---:R-:W-:-:S04]  /*8920*/  PRMT R49, RZ, 0x7610, R49 ;  /* 0x00007610ff317816 */ /* 0x004fc80000000031 */
[----:B------:R-:W-:-:S05]  /*8930*/  @!P2 PRMT R49, R53, 0x7610, R49 ;  /* 0x000076103531a816 */ /* 0x000fca0000000031 */
[----:B------:R0:W-:Y:S04]  /*8940*/  STL.S16 [R1+0x4e8], R49 ;  /* 0x0004e83101007387 */ /* 0x0001e80000100600 */
[----:B0-----:R-:W2:Y:S04]  /*8950*/  LDL.LU R49, [R1+0x8f0] ;  /* 0x0008f00001317983 */ /* 0x001ea80000300800 */
[----:B------:R0:W-:Y:S01]  /*8960*/  STL [R1+0x40], R23 ;  /* 0x0000401701007387 */ /* 0x0001e20000100800 */
[----:B------:R-:W-:Y:S02]  /*8970*/  LOP3.LUT P3, RZ, R69, 0x4000000, RZ, 0xc0, !PT ;  /* 0x0400000045ff7812 */ /* 0x000fe4000786c0ff */
[----:B0-----:R-:W-:-:S04]  /*8980*/  PRMT R23, RZ, 0x7610, R23 ;  /* 0x00007610ff177816 */ /* 0x001fc80000000017 */
[----:B------:R-:W-:Y:S01]  /*8990*/  @!P1 PRMT R23, R51, 0x7632, R23 ;  /* 0x0000763233179816 */ /* 0x000fe20000000017 */
[----:B------:R0:W-:Y:S04]  /*89a0*/  STL [R1+0x144], R24 ;  /* 0x0001441801007387 */ /* 0x0001e80000100800 */
[----:B------:R1:W-:Y:S01]  /*89b0*/  STL.S16 [R1+0x510], R23 ;  /* 0x0005101701007387 */ /* 0x0003e20000100600 */
[----:B0-----:R-:W-:Y:S01]  /*89c0*/  MOV R24, RZ ;  /* 0x000000ff00187202 */ /* 0x001fe20000000f00 */
[----:B-1----:R-:W-:Y:S02]  /*89d0*/  HFMA2 R23, -RZ, RZ, 0, 0 ;  /* 0x00000000ff177431 */ /* 0x002fe400000001ff */
[----:B------:R0:W-:Y:S04]  /*89e0*/  STL [R1+0x44], R25 ;  /* 0x0000441901007387 */ /* 0x0001e80000100800 */
[----:B---3--:R1:W3:Y:S04]  /*89f0*/  @!P3 LDG.E R24, desc[UR10][R36.64] ;  /* 0x0000000a2418b981 */ /* 0x0082e8000c1e1900 */
[----:B------:R-:W3:Y:S01]  /*8a00*/  @!P3 LDG.E R23, desc[UR10][R58.64] ;  /* 0x0000000a3a17b981 */ /* 0x000ee2000c1e1900 */
[----:B------:R-:W-:-:S02]  /*8a10*/  LOP3.LUT P3, RZ, R68, 0x80, RZ, 0xc0, !PT ;  /* 0x0000008044ff7812 */ /* 0x000fc4000786c0ff */
[----:B0-----:R-:W-:Y:S02]  /*8a20*/  PRMT R25, RZ, 0x7610, R25 ;  /* 0x00007610ff197816 */ /* 0x001fe40000000019 */
[----:B------:R-:W-:Y:S01]  /*8a30*/  LOP3.LUT P4, RZ, R69, 0x2000000, RZ, 0xc0, !PT ;  /* 0x0200000045ff7812 */ /* 0x000fe2000788c0ff */
[----:B------:R-:W-:Y:S01]  /*8a40*/  STL [R1+0x7b8], R62 ;  /* 0x0007b83e01007387 */ /* 0x000fe20000100800 */
[----:B------:R-:W-:Y:S02]  /*8a50*/  @!P2 PRMT R25, R53, 0x7632, R25 ;  /* 0x000076323519a816 */ /* 0x000fe40000000019 */
[----:B----4-:R-:W-:Y:S01]  /*8a60*/  PRMT R47, RZ, 0x7610, R47 ;  /* 0x00007610ff2f7816 */ /* 0x010fe2000000002f */
[----:B------:R-:W4:Y:S01]  /*8a70*/  LDL.LU.64 R58, [R1+0x4e0] ;  /* 0x0004e000013a7983 */ /* 0x000f220000300a00 */
[----:B------:R-:W-:-:S03]  /*8a80*/  PRMT R56, RZ, 0x7610, R56 ;  /* 0x00007610ff387816 */ /* 0x000fc60000000038 */
[----:B------:R0:W-:Y:S01]  /*8a90*/  STL.S16 [R1+0x500], R25 ;  /* 0x0005001901007387 */ /* 0x0001e20000100600 */
[C---:B------:R-:W-:Y:S02]  /*8aa0*/  @!P2 PRMT R47, R52.reuse, 0x7632, R47 ;  /* 0x00007632342fa816 */ /* 0x040fe4000000002f */
[----:B------:R-:W-:Y:S01]  /*8ab0*/  @!P2 PRMT R56, R52, 0x7610, R56 ;  /* 0x000076103438a816 */ /* 0x000fe20000000038 */
[----:B------:R-:W-:Y:S04]  /*8ac0*/  STL [R1+0x7c0], R62 ;  /* 0x0007c03e01007387 */ /* 0x000fe80000100800 */
[----:B------:R-:W-:Y:S01]  /*8ad0*/  STL [R1+0x7c4], R62 ;  /* 0x0007c43e01007387 */ /* 0x000fe20000100800 */
[----:B0-----:R-:W-:-:S03]  /*8ae0*/  HFMA2 R25, -RZ, RZ, 0, 0 ;  /* 0x00000000ff197431 */ /* 0x001fc600000001ff */
[----:B------:R0:W-:Y:S04]  /*8af0*/  STL.S16 [R1+0x268], R56 ;  /* 0x0002683801007387 */ /* 0x0001e80000100600 */
[----:B------:R1:W-:Y:S04]  /*8b00*/  STL.S16 [R1+0x3e4], R47 ;  /* 0x0003e42f01007387 */ /* 0x0003e80000100600 */
        /* <DEDUP_REMOVED lines=40> */
[----:B0-----:R-:W3:Y:S04]  /*8d90*/  LDL.LU.64 R56, [R1+0x258] ;  /* 0x0002580001387983 */ /* 0x001ee80000300a00 */
[----:B-1----:R-:W3:Y:S04]  /*8da0*/  LDL.LU R47, [R1+0x8f4] ;  /* 0x0008f400012f7983 */ /* 0x002ee80000300800 */
[----:B------:R-:W3:Y:S04]  /*8db0*/  LDL.LU R36, [R1+0x8ec] ;  /* 0x0008ec0001247983 */ /* 0x000ee80000300800 */
[----:B------:R-:W3:Y:S04]  /*8dc0*/  @!P4 LDG.E R25, desc[UR10][R60.64] ;  /* 0x0000000a3c19c981 */ /* 0x000ee8000c1e1900 */
[----:B------:R-:W3:Y:S01]  /*8dd0*/  LDL.LU.64 R60, [R1+0x4d8] ;  /* 0x0004d800013c7983 */ /* 0x000ee20000300a00 */
[----:B--2---:R-:W-:-:S04]  /*8de0*/  PRMT R49, RZ, 0x7610, R49 ;  /* 0x00007610ff317816 */ /* 0x004fc80000000031 */
[----:B------:R-:W-:-:S05]  /*8df0*/  @!P3 PRMT R49, R54, 0x7610, R49 ;  /* 0x000076103631b816 */ /* 0x000fca0000000031 */
[----:B------:R0:W-:Y:S04]  /*8e00*/  STL.S16 [R1+0x4ec], R49 ;  /* 0x0004ec3101007387 */ /* 0x0001e80000100600 */
[----:B0-----:R-:W2:Y:S04]  /*8e10*/  LDL.LU R49, [R1+0x8e4] ;  /* 0x0008e40001317983 */ /* 0x001ea80000300800 */
[----:B------:R0:W-:Y:S02]  /*8e20*/  STL [R1+0x148], R26 ;  /* 0x0001481a01007387 */ /* 0x0001e40000100800 */
[----:B0-----:R-:W-:-:S06]  /*8e30*/  MOV R26, RZ ;  /* 0x000000ff001a7202 */ /* 0x001fcc0000000f00 */
[----:B----4-:R-:W4:Y:S01]  /*8e40*/  @!P4 LDG.E R26, desc[UR10][R58.64] ;  /* 0x0000000a3a1ac981 */ /* 0x010f22000c1e1900 */
[----:B------:R-:W-:-:S03]  /*8e50*/  LOP3.LUT P4, RZ, R68, 0x40, RZ, 0xc0, !PT ;  /* 0x0000004044ff7812 */ /* 0x000fc6000788c0ff */
[----:B------:R-:W4:Y:S01]  /*8e60*/  LDL.LU.64 R58, [R1+0x4d0] ;  /* 0x0004d000013a7983 */ /* 0x000f220000300a00 */
[----:B--2---:R-:W-:-:S09]  /*8e70*/  PRMT R49, RZ, 0x7610, R49 ;  /* 0x00007610ff317816 */ /* 0x004fd20000000031 */
[----:B------:R-:W-:-:S05]  /*8e80*/  @!P4 PRMT R49, R3, 0x7610, R49 ;  /* 0x000076100331c816 */ /* 0x000fca0000000031 */
[----:B------:R0:W-:Y:S04]  /*8e90*/  STL.S16 [R1+0x258], R49 ;  /* 0x0002583101007387 */ /* 0x0001e80000100600 */
[----:B0-----:R-:W2:Y:S01]  /*8ea0*/  LDL.LU R49, [R1+0x8e0] ;  /* 0x0008e00001317983 */ /* 0x001ea20000300800 */
[----:B---3--:R-:W-:-:S04]  /*8eb0*/  PRMT R36, RZ, 0x7610, R36 ;  /* 0x00007610ff247816 */ /* 0x008fc80000000024 */
[----:B------:R-:W-:-:S05]  /*8ec0*/  @!P3 PRMT R36, R2, 0x7610, R36 ;  /* 0x000076100224b816 */ /* 0x000fca0000000024 */
[----:B------:R0:W-:Y:S04]  /*8ed0*/  STL.S16 [R1+0x260], R36 ;  /* 0x0002602401007387 */ /* 0x0001e80000100600 */
[----:B0-----:R-:W3:Y:S01]  /*8ee0*/  LDL.LU.64 R36, [R1+0x250] ;  /* 0x0002500001247983 */ /* 0x001ee20000300a00 */
[----:B--2---:R-:W-:-:S04]  /*8ef0*/  PRMT R49, RZ, 0x7610, R49 ;  /* 0x00007610ff317816 */ /* 0x004fc80000000031 */
[----:B------:R-:W-:-:S05]  /*8f00*/  @!P4 PRMT R49, R4, 0x7610, R49 ;  /* 0x000076100431c816 */ /* 0x000fca0000000031 */
[----:B------:R0:W-:Y:S04]  /*8f10*/  STL.S16 [R1+0x4e0], R49 ;  /* 0x0004e03101007387 */ /* 0x0001e80000100600 */
[----:B0-----:R-:W2:Y:S01]  /*8f20*/  LDL.LU R49, [R1+0x8d8] ;  /* 0x0008d80001317983 */ /* 0x001ea20000300800 */
[----:B------:R-:W-:-:S03]  /*8f30*/  PRMT R47, RZ, 0x7610, R47 ;  /* 0x00007610ff2f7816 */ /* 0x000fc6000000002f */
[----:B------:R0:W-:Y:S01]  /*8f40*/  STL [R1+0x48], R27 ;  /* 0x0000481b01007387 */ /* 0x0001e20000100800 */
[----:B------:R-:W-:Y:S02]  /*8f50*/  LOP3.LUT P1, RZ, R69, 0x1000000, RZ, 0xc0, !PT ;  /* 0x0100000045ff7812 */ /* 0x000fe4000782c0ff */
[----:B------:R-:W-:Y:S02]  /*8f60*/  @!P3 PRMT R47, R2, 0x7632, R47 ;  /* 0x00007632022fb816 */ /* 0x000fe4000000002f */
[----:B0-----:R-:W-:-:S04]  /*8f70*/  PRMT R27, RZ, 0x7610, R27 ;  /* 0x00007610ff1b7816 */ /* 0x001fc8000000001b */
[----:B------:R-:W-:Y:S01]  /*8f80*/  @!P3 PRMT R27, R54, 0x7632, R27 ;  /* 0x00007632361bb816 */ /* 0x000fe2000000001b */
[----:B------:R0:W-:Y:S04]  /*8f90*/  STL.S16 [R1+0x264], R47 ;  /* 0x0002642f01007387 */ /* 0x0001e80000100600 */
[----:B------:R1:W-:Y:S04]  /*8fa0*/  STL.S16 [R1+0x4f8], R27 ;  /* 0x0004f81b01007387 */ /* 0x0003e80000100600 */
[----:B0-----:R-:W2:Y:S01]  /*8fb0*/  LDL.LU R47, [R1+0x8e8] ;  /* 0x0008e800012f7983 */ /* 0x001ea20000300800 */
[----:B-1----:R-:W-:-:S06]  /*8fc0*/  HFMA2 R27, -RZ, RZ, 0, 0 ;  /* 0x00000000ff1b7431 */ /* 0x002fcc00000001ff */
[----:B------:R-:W2:Y:S04]  /*8fd0*/  @!P1 LDG.E R27, desc[UR10][R56.64] ;  /* 0x0000000a381b9981 */ /* 0x000ea8000c1e1900 */
[----:B------:R-:W2:Y:S04]  /*8fe0*/  LDL.LU.64 R56, [R1+0x248] ;  /* 0x0002480001387983 */ /* 0x000ea80000300a00 */
[----:B------:R0:W-:Y:S01]  /*8ff0*/  STL [R1+0x4c], R29 ;  /* 0x00004c1d01007387 */ /* 0x0001e20000100800 */
[----:B------:R-:W-:Y:S02]  /*9000*/  LOP3.LUT P2, RZ, R69, 0x800000, RZ, 0xc0, !PT ;  /* 0x0080000045ff7812 */ /* 0x000fe4000784c0ff */
[----:B0-----:R-:W-:-:S04]  /*9010*/  PRMT R29, RZ, 0x7610, R29 ;  /* 0x00007610ff1d7816 */ /* 0x001fc8000000001d */
[----:B------:R-:W-:Y:S01]  /*9020*/  @!P4 PRMT R29, R4, 0x7632, R29 ;  /* 0x00007632041dc816 */ /* 0x000fe2000000001d */
[----:B------:R0:W-:Y:S04]  /*9030*/  STL [R1+0x150], R30 ;  /* 0x0001501e01007387 */ /* 0x0001e80000100800 */
[----:B------:R1:W-:Y:S01]  /*9040*/  STL.S16 [R1+0x4e4], R29 ;  /* 0x0004e41d01007387 */ /* 0x0003e20000100600 */
[----:B0-----:R-:W-:Y:S01]  /*9050*/  MOV R30, RZ ;  /* 0x000000ff001e7202 */ /* 0x001fe20000000f00 */
[----:B-1----:R-:W-:-:S05]  /*9060*/  HFMA2 R29, -RZ, RZ, 0, 0 ;  /* 0x00000000ff1d7431 */ /* 0x002fca00000001ff */
[----:B----4-:R0:W4:Y:S04]  /*9070*/  @!P2 LDG.E R30, desc[UR10][R58.64] ;  /* 0x0000000a3a1ea981 */ /* 0x010128000c1e1900 */
[----:B---3--:R-:W3:Y:S04]  /*9080*/  @!P2 LDG.E R29, desc[UR10][R36.64] ;  /* 0x0000000a241da981 */ /* 0x008ee8000c1e1900 */
[----:B------:R1:W-:Y:S04]  /*9090*/  STL [R1+0x14c], R28 ;  /* 0x00014c1c01007387 */ /* 0x0003e80000100800 */
[----:B------:R-:W0:Y:S04]  /*90a0*/  LDL.LU R58, [R1+0x8c8] ;  /* 0x0008c800013a7983 */ /* 0x000e280000300800 */
[----:B------:R-:W4:Y:S01]  /*90b0*/  LDL.LU.64 R36, [R1+0x4c0] ;  /* 0x0004c00001247983 */ /* 0x000f220000300a00 */
[----:B-1----:R-:W-:-:S06]  /*90c0*/  MOV R28, RZ ;  /* 0x000000ff001c7202 */ /* 0x002fcc0000000f00 */
[----:B------:R1:W3:Y:S04]  /*90d0*/  @!P1 LDG.E R28, desc[UR10][R60.64] ;  /* 0x0000000a3c1c9981 */ /* 0x0002e8000c1e1900 */
[----:B------:R-:W1:Y:S01]  /*90e0*/  LDL.LU R60, [R1+0x8d4] ;  /* 0x0008d400013c7983 */ /* 0x000e620000300800 */
[----:B--2---:R-:W-:-:S04]  /*90f0*/  PRMT R49, RZ, 0x7610, R49 ;  /* 0x00007610ff317816 */ /* 0x004fc80000000031 */
[----:B------:R-:W-:-:S05]  /*9100*/  @!P5 PRMT R49, R6, 0x7610, R49 ;  /* 0x000076100631d816 */ /* 0x000fca0000000031 */
[----:B------:R2:W-:Y:S04]  /*9110*/  STL.S16 [R1+0x4d8], R49 ;  /* 0x0004d83101007387 */ /* 0x0005e80000100600 */
[----:B--2---:R-:W2:Y:S04]  /*9120*/  LDL.LU R49, [R1+0x8cc] ;  /* 0x0008cc0001317983 */ /* 0x004ea80000300800 */
[----:B------:R0:W-:Y:S01]  /*9130*/  STL [R1+0x50], R31 ;  /* 0x0000501f01007387 */ /* 0x0001e20000100800 */
[----:B------:R-:W-:Y:S02]  /*9140*/  LOP3.LUT P3, RZ, R69, 0x400000, RZ, 0xc0, !PT ;  /* 0x0040000045ff7812 */ /* 0x000fe4000786c0ff */
[----:B0-----:R-:W-:-:S04]  /*9150*/  PRMT R31, RZ, 0x7610, R31 ;  /* 0x00007610ff1f7816 */ /* 0x001fc8000000001f */
[----:B------:R-:W-:Y:S02]  /*9160*/  @!P5 PRMT R31, R6, 0x7632, R31 ;  /* 0x00007632061fd816 */ /* 0x000fe4000000001f */
[----:B------:R-:W-:-:S03]  /*9170*/  PRMT R47, RZ, 0x7610, R47 ;  /* 0x00007610ff2f7816 */ /* 0x000fc6000000002f */
[----:B------:R0:W-:Y:S01]  /*9180*/  STL.S16 [R1+0x4dc], R31 ;  /* 0x0004dc1f01007387 */ /* 0x0001e20000100600 */
[----:B------:R-:W-:Y:S01]  /*9190*/  @!P4 PRMT R47, R3, 0x7632, R47 ;  /* 0x00007632032fc816 */ /* 0x000fe2000000002f */
[----:B0-----:R-:W-:-:S04]  /*91a0*/  HFMA2 R31, -RZ, RZ, 0, 0 ;  /* 0x00000000ff1f7431 */ /* 0x001fc800000001ff */
[----:B------:R0:W-:Y:S04]  /*91b0*/  STL.S16 [R1+0x25c], R47 ;  /* 0x00025c2f01007387 */ /* 0x0001e80000100600 */
[----:B------:R3:W3:Y:S04]  /*91c0*/  @!P3 LDG.E R31, desc[UR10][R56.64] ;  /* 0x0000000a381fb981 */ /* 0x0006e8000c1e1900 */
[----:B0-----:R-:W3:Y:S04]  /*91d0*/  LDL.LU R47, [R1+0x8dc] ;  /* 0x0008dc00012f7983 */ /* 0x001ee80000300800 */
[----:B------:R-:W3:Y:S04]  /*91e0*/  LDL.LU.64 R56, [R1+0x8c0] ;  /* 0x0008c00001387983 */ /* 0x000ee80000300a00 */
[----:B------:R0:W-:Y:S02]  /*91f0*/  STL [R1+0x154], R32 ;  /* 0x0001542001007387 */ /* 0x0001e40000100800 */
[----:B0-----:R-:W-:-:S02]  /*9200*/  MOV R32, RZ ;  /* 0x000000ff00207202 */ /* 0x001fc40000000f00 */
[----:B------:R-:W-:-:S04]  /*9210*/  PRMT R58, RZ, 0x7610, R58 ;  /* 0x00007610ff3a7816 */ /* 0x000fc8000000003a */
[----:B----4-:R0:W4:Y:S01]  /*9220*/  @!P3 LDG.E R32, desc[UR10][R36.64] ;  /* 0x0000000a2420b981 */ /* 0x010122000c1e1900 */
[----:B------:R-:W-:-:S03]  /*9230*/  @!P6 PRMT R58, R7, 0x7610, R58 ;  /* 0x00007610073ae816 */ /* 0x000fc6000000003a */
[----:B------:R-:W0:Y:S04]  /*9240*/  LDL.LU R36, [R1+0x8bc] ;  /* 0x0008bc0001247983 */ /* 0x000e280000300800 */
[----:B------:R1:W-:Y:S02]  /*9250*/  STL.S16 [R1+0x248], R58 ;  /* 0x0002483a01007387 */ /* 0x0003e40000100600 */
[----:B-1----:R-:W-:Y:S02]  /*9260*/  PRMT R60, RZ, 0x7610, R60 ;  /* 0x00007610ff3c7816 */ /* 0x002fe4000000003c */
[----:B------:R-:W4:Y:S02]  /*9270*/  LDL.LU.64 R58, [R1+0x4b8] ;  /* 0x0004b800013a7983 */ /* 0x000f240000300a00 */
[----:B------:R-:W-:-:S05]  /*9280*/  @!P5 PRMT R60, R5, 0x7610, R60 ;  /* 0x00007610053cd816 */ /* 0x000fca000000003c */
[----:B------:R1:W-:Y:S04]  /*9290*/  STL.S16 [R1+0x250], R60 ;  /* 0x0002503c01007387 */ /* 0x0003e80000100600 */
[----:B-1----:R-:W4:Y:S01]  /*92a0*/  LDL.LU.64 R60, [R1+0x240] ;  /* 0x00024000013c7983 */ /* 0x002f220000300a00 */
[----:B--2---:R-:W-:-:S04]  /*92b0*/  PRMT R49, RZ, 0x7610, R49 ;  /* 0x00007610ff317816 */ /* 0x004fc80000000031 */
[----:B------:R-:W-:-:S05]  /*92c0*/  @!P0 PRMT R49, R22, 0x7610, R49 ;  /* 0x0000761016318816 */ /* 0x000fca0000000031 */
[----:B------:R1:W-:Y:S04]  /*92d0*/  STL.S16 [R1+0x4c0], R49 ;  /* 0x0004c03101007387 */ /* 0x0003e80000100600 */
[----:B-1----:R-:W2:Y:S01]  /*92e0*/  LDL.LU R49, [R1+0x8b4] ;  /* 0x0008b40001317983 */ /* 0x002ea20000300800 */
[----:B------:R-:W-:-:S04]  /*92f0*/  LOP3.LUT R68, R68, 0xffffffdf, RZ, 0xc0, !PT ;  /* 0xffffffdf44447812 */ /* 0x000fc800078ec0ff */
[----:B------:R-:W-:Y:S02]  /*9300*/  @P3 LOP3.LUT R68, R68, 0x20, RZ, 0xfc, !PT ;  /* 0x0000002044443812 */ /* 0x000fe400078efcff */
[----:B------:R-:W-:Y:S02]  /*9310*/  LOP3.LUT P3, RZ, R69, 0x4000000, RZ, 0xc0, !PT ;  /* 0x0400000045ff7812 */ /* 0x000fe4000786c0ff */
[----:B---3--:R-:W-:Y:S02]  /*9320*/  PRMT R47, RZ, 0x7610, R47 ;  /* 0x00007610ff2f7816 */ /* 0x008fe4000000002f */
[----:B------:R-:W-:Y:S02]  /*9330*/  PRMT R57, RZ, 0x7610, R57 ;  /* 0x00007610ff397816 */ /* 0x000fe40000000039 */
[----:B------:R-:W-:Y:S02]  /*9340*/  PRMT R56, RZ, 0x7610, R56 ;  /* 0x00007610ff387816 */ /* 0x000fe40000000038 */
[----:B------:R-:W-:-:S02]  /*9350*/  @!P6 PRMT R57, R7, 0x7632, R57 ;  /* 0x000076320739e816 */ /* 0x000fc40000000039 */
[----:B------:R-:W-:Y:S02]  /*9360*/  @!P6 PRMT R56, R67, 0x7610, R56 ;  /* 0x000076104338e816 */ /* 0x000fe40000000038 */
[----:B------:R-:W-:Y:S01]  /*9370*/  @!P5 PRMT R47, R5, 0x7632, R47 ;  /* 0x00007632052fd816 */ /* 0x000fe2000000002f */
[----:B------:R-:W-:Y:S04]  /*9380*/  STL.S16 [R1+0x24c], R57 ;  /* 0x00024c3901007387 */ /* 0x000fe80000100600 */
[----:B------:R1:W-:Y:S04]  /*9390*/  STL.S16 [R1+0x4d0], R56 ;  /* 0x0004d03801007387 */ /* 0x0003e80000100600 */
[----:B------:R3:W-:Y:S04]  /*93a0*/  STL.S16 [R1+0x254], R47 ;  /* 0x0002542f01007387 */ /* 0x0007e80000100600 */
[----:B-1----:R-:W2:Y:S04]  /*93b0*/  LDL.LU.64 R56, [R1+0x238] ;  /* 0x0002380001387983 */ /* 0x002ea80000300a00 */
[----:B---3--:R-:W3:Y:S01]  /*93c0*/  LDL.LU R47, [R1+0x8d0] ;  /* 0x0008d000012f7983 */ /* 0x008ee20000300800 */
[----:B------:R-:W-:-:S03]  /*93d0*/  LOP3.LUT P4, RZ, R69, 0x200000, RZ, 0xc0, !PT ;  /* 0x0020000045ff7812 */ /* 0x000fc6000788c0ff */
[----:B------:R1:W-:Y:S04]  /*93e0*/  STL [R1+0x54], R33 ;  /* 0x0000542101007387 */ /* 0x0003e80000100800 */
[----:B------:R1:W-:Y:S01]  /*93f0*/  STL [R1+0x158], R34 ;  /* 0x0001582201007387 */ /* 0x0003e20000100800 */
[----:B0-----:R-:W-:Y:S02]  /*9400*/  PRMT R36, RZ, 0x7610, R36 ;  /* 0x00007610ff247816 */ /* 0x001fe40000000024 */
[----:B-1----:R-:W-:Y:S02]  /*9410*/  PRMT R33, RZ, 0x7610, R33 ;  /* 0x00007610ff217816 */ /* 0x002fe40000000021 */
[----:B------:R-:W-:Y:S02]  /*9420*/  MOV R34, RZ ;  /* 0x000000ff00227202 */ /* 0x000fe40000000f00 */
[----:B------:R-:W-:-:S02]  /*9430*/  @!P0 PRMT R36, R21, 0x7610, R36 ;  /* 0x0000761015248816 */ /* 0x000fc40000000024 */
[----:B------:R-:W-:-:S03]  /*9440*/  @!P6 PRMT R33, R67, 0x7632, R33 ;  /* 0x000076324321e816 */ /* 0x000fc60000000021 */
[----:B------:R0:W-:Y:S04]  /*9450*/  STL.S16 [R1+0x240], R36 ;  /* 0x0002402401007387 */ /* 0x0001e80000100600 */
[----:B----4-:R-:W4:Y:S04]  /*9460*/  @!P4 LDG.E R34, desc[UR10][R58.64] ;  /* 0x0000000a3a22c981 */ /* 0x010f28000c1e1900 */
[----:B------:R1:W-:Y:S04]  /*9470*/  STL.S16 [R1+0x4d4], R33 ;  /* 0x0004d42101007387 */ /* 0x0003e80000100600 */
[----:B0-----:R-:W4:Y:S04]  /*9480*/  LDL.LU.64 R36, [R1+0x230] ;  /* 0x0002300001247983 */ /* 0x001f280000300a00 */
[----:B------:R-:W4:Y:S01]  /*9490*/  LDL.LU.64 R58, [R1+0x4a0] ;  /* 0x0004a000013a7983 */ /* 0x000f220000300a00 */
[----:B-1----:R-:W-:-:S06]  /*94a0*/  HFMA2 R33, -RZ, RZ, 0, 0 ;  /* 0x00000000ff217431 */ /* 0x002fcc00000001ff */
[----:B------:R-:W4:Y:S04]  /*94b0*/  @!P4 LDG.E R33, desc[UR10][R60.64] ;  /* 0x0000000a3c21c981 */ /* 0x000f28000c1e1900 */
[----:B------:R-:W4:Y:S01]  /*94c0*/  LDL.LU.64 R60, [R1+0x4b0] ;  /* 0x0004b000013c7983 */ /* 0x000f220000300a00 */
[----:B--2---:R-:W-:-:S04]  /*94d0*/  PRMT R49, RZ, 0x7610, R49 ;  /* 0x00007610ff317816 */ /* 0x004fc80000000031 */
[----:B------:R-:W-:-:S05]  /*94e0*/  @!P3 PRMT R49, R23, 0x7610, R49 ;  /* 0x000076101731b816 */ /* 0x000fca0000000031 */
[----:B------:R0:W-:Y:S04]  /*94f0*/  STL.S16 [R1+0x238], R49 ;  /* 0x0002383101007387 */ /* 0x0001e80000100600 */
[----:B0-----:R-:W2:Y:S01]  /*9500*/  LDL.LU R49, [R1+0x8b0] ;  /* 0x0008b00001317983 */ /* 0x001ea20000300800 */
[----:B------:R-:W-:-:S04]  /*9510*/  LOP3.LUT R68, R68, 0xffffffef, RZ, 0xc0, !PT ;  /* 0xffffffef44447812 */ /* 0x000fc800078ec0ff */
[----:B------:R-:W-:Y:S02]  /*9520*/  @P4 LOP3.LUT R68, R68, 0x10, RZ, 0xfc, !PT ;  /* 0x0000001044444812 */ /* 0x000fe400078efcff */
[----:B------:R-:W-:Y:S01]  /*9530*/  LOP3.LUT P4, RZ, R69, 0x2000000, RZ, 0xc0, !PT ;  /* 0x0200000045ff7812 */ /* 0x000fe2000788c0ff */
[----:B------:R0:W-:Y:S04]  /*9540*/  STL [R1+0x3c], R43 ;  /* 0x00003c2b01007387 */ /* 0x0001e80000100800 */
[----:B------:R1:W-:Y:S04]  /*9550*/  STL [R1+0x5c], R41 ;  /* 0x00005c2901007387 */ /* 0x0003e80000100800 */
[----:B------:R1:W-:Y:S01]  /*9560*/  STL [R1+0x60], R42 ;  /* 0x0000602a01007387 */ /* 0x0003e20000100800 */
[----:B0-----:R-:W-:-:S02]  /*9570*/  PRMT R43, RZ, 0x7610, R43 ;  /* 0x00007610ff2b7816 */ /* 0x001fc4000000002b */
[----:B-1----:R-:W-:Y:S02]  /*9580*/  PRMT R41, RZ, 0x7610, R41 ;  /* 0x00007610ff297816 */ /* 0x002fe40000000029 */
[----:B------:R-:W-:Y:S02]  /*9590*/  PRMT R42, RZ, 0x7610, R42 ;  /* 0x00007610ff2a7816 */ /* 0x000fe4000000002a */
[----:B---3--:R-:W-:-:S04]  /*95a0*/  PRMT R47, RZ, 0x7610, R47 ;  /* 0x00007610ff2f7816 */ /* 0x008fc8000000002f */
[----:B------:R-:W-:-:S05]  /*95b0*/  @!P0 PRMT R47, R21, 0x7632, R47 ;  /* 0x00007632152f8816 */ /* 0x000fca000000002f */
[----:B------:R0:W-:Y:S01]  /*95c0*/  STL.S16 [R1+0x244], R47 ;  /* 0x0002442f01007387 */ /* 0x0001e20000100600 */
[----:B------:R-:W-:Y:S02]  /*95d0*/  LOP3.LUT P6, RZ, R69, 0x80000, RZ, 0xc0, !PT ;  /* 0x0008000045ff7812 */ /* 0x000fe400078cc0ff */
[----:B------:R-:W-:Y:S02]  /*95e0*/  @!P3 PRMT R41, R24, 0x7632, R41 ;  /* 0x000076321829b816 */ /* 0x000fe40000000029 */
[C---:B------:R-:W-:Y:S01]  /*95f0*/  @!P4 PRMT R43, R26.reuse, 0x7610, R43 ;  /* 0x000076101a2bc816 */ /* 0x040fe2000000002b */
[----:B0-----:R-:W3:Y:S01]  /*9600*/  LDL.LU R47, [R1+0x8b8] ;  /* 0x0008b800012f7983 */ /* 0x001ee20000300800 */
[----:B------:R-:W-:-:S03]  /*9610*/  @!P4 PRMT R42, R26, 0x7632, R42 ;  /* 0x000076321a2ac816 */ /* 0x000fc6000000002a */
[----:B------:R0:W-:Y:S01]  /*9620*/  STL [R1+0x58], R35 ;  /* 0x0000582301007387 */ /* 0x0001e20000100800 */
[----:B------:R-:W-:-:S03]  /*9630*/  LOP3.LUT P5, RZ, R69, 0x100000, RZ, 0xc0, !PT ;  /* 0x0010000045ff7812 */ /* 0x000fc600078ac0ff */
[----:B------:R1:W-:Y:S04]  /*9640*/  STL.S16 [R1+0x4bc], R41 ;  /* 0x0004bc2901007387 */ /* 0x0003e80000100600 */
[----:B------:R-:W-:Y:S01]  /*9650*/  STL.S16 [R1+0x4b0], R43 ;  /* 0x0004b02b01007387 */ /* 0x000fe20000100600 */
[----:B0-----:R-:W-:-:S03]  /*9660*/  PRMT R35, RZ, 0x7610, R35 ;  /* 0x00007610ff237816 */ /* 0x001fc60000000023 */
[----:B------:R0:W-:Y:S01]  /*9670*/  STL.S16 [R1+0x4b4], R42 ;  /* 0x0004b42a01007387 */ /* 0x0001e20000100600 */
[----:B-1----:R-:W-:Y:S01]  /*9680*/  HFMA2 R41, -RZ, RZ, 0, 0 ;  /* 0x00000000ff297431 */ /* 0x002fe200000001ff */
[----:B------:R-:W-:Y:S02]  /*9690*/  @!P0 PRMT R35, R22, 0x7632, R35 ;  /* 0x0000763216238816 */ /* 0x000fe40000000023 */
[----:B------:R1:W-:Y:S04]  /*96a0*/  STL [R1+0x15c], R40 ;  /* 0x00015c2801007387 */ /* 0x0003e80000100800 */
[----:B----4-:R-:W4:Y:S01]  /*96b0*/  @!P6 LDG.E R41, desc[UR10][R36.64] ;  /* 0x0000000a2429e981 */ /* 0x010f22000c1e1900 */
[----:B0-----:R-:W-:-:S03]  /*96c0*/  CS2R R42, SRZ ;  /* 0x00000000002a7805 */ /* 0x001fc6000001ff00 */
[----:B------:R0:W-:Y:S04]  /*96d0*/  STL.S16 [R1+0x4c4], R35 ;  /* 0x0004c42301007387 */ /* 0x0001e80000100600 */
[----:B------:R-:W4:Y:S01]  /*96e0*/  @!P6 LDG.E R42, desc[UR10][R58.64] ;  /* 0x0000000a3a2ae981 */ /* 0x000f22000c1e1900 */
[----:B-1----:R-:W-:-:S03]  /*96f0*/  MOV R40, RZ ;  /* 0x000000ff00287202 */ /* 0x002fc60000000f00 */
[----:B------:R-:W4:Y:S01]  /*9700*/  LDL.LU.64 R36, [R1+0x480] ;  /* 0x0004800001247983 */ /* 0x000f220000300a00 */
[----:B0-----:R-:W-:-:S03]  /*9710*/  HFMA2 R35, -RZ, RZ, 0, 0 ;  /* 0x00000000ff237431 */ /* 0x001fc600000001ff */
[----:B------:R-:W4:Y:S04]  /*9720*/  @!P5 LDG.E R40, desc[UR10][R60.64] ;  /* 0x0000000a3c28d981 */ /* 0x000f28000c1e1900 */
[----:B------:R-:W4:Y:S04]  /*9730*/  LDL.LU.64 R58, [R1+0x490] ;  /* 0x00049000013a7983 */ /* 0x000f280000300a00 */
[----:B------:R-:W4:Y:S04]  /*9740*/  @!P5 LDG.E R35, desc[UR10][R56.64] ;  /* 0x0000000a3823d981 */ /* 0x000f28000c1e1900 */
[----:B------:R-:W4:Y:S04]  /*9750*/  LDL.LU.64 R60, [R1+0x498] ;  /* 0x00049800013c7983 */ /* 0x000f280000300a00 */
[----:B------:R-:W4:Y:S01]  /*9760*/  LDL.LU.64 R56, [R1+0x228] ;  /* 0x0002280001387983 */ /* 0x000f220000300a00 */
[----:B--2---:R-:W-:-:S04]  /*9770*/  PRMT R49, RZ, 0x7610, R49 ;  /* 0x00007610ff317816 */ /* 0x004fc80000000031 */
[----:B------:R-:W-:-:S05]  /*9780*/  @!P3 PRMT R49, R24, 0x7610, R49 ;  /* 0x000076101831b816 */ /* 0x000fca0000000031 */
[----:B------:R0:W-:Y:S04]  /*9790*/  STL.S16 [R1+0x4b8], R49 ;  /* 0x0004b83101007387 */ /* 0x0001e80000100600 */
[----:B0-----:R-:W2:Y:S04]  /*97a0*/  LDL.LU R49, [R1+0x8a8] ;  /* 0x0008a80001317983 */ /* 0x001ea80000300800 */
[----:B------:R0:W-:Y:S04]  /*97b0*/  STL [R1+0x124], R45 ;  /* 0x0001242d01007387 */ /* 0x0001e80000100800 */
[----:B------:R1:W-:Y:S01]  /*97c0*/  STL [R1+0x128], R44 ;  /* 0x0001282c01007387 */ /* 0x0003e20000100800 */
[----:B0-----:R-:W-:-:S02]  /*97d0*/  PRMT R45, RZ, 0x7610, R45 ;  /* 0x00007610ff2d7816 */ /* 0x001fc4000000002d */
[----:B-1----:R-:W-:Y:S02]  /*97e0*/  PRMT R44, RZ, 0x7610, R44 ;  /* 0x00007610ff2c7816 */ /* 0x002fe4000000002c */
[C---:B------:R-:W-:Y:S02]  /*97f0*/  @!P1 PRMT R45, R28.reuse, 0x7610, R45 ;  /* 0x000076101c2d9816 */ /* 0x040fe4000000002d */
[----:B------:R-:W-:Y:S01]  /*9800*/  @!P1 PRMT R44, R28, 0x7632, R44 ;  /* 0x000076321c2c9816 */ /* 0x000fe2000000002c */
[----:B------:R0:W-:Y:S01]  /*9810*/  STL [R1+0x168], R46 ;  /* 0x0001682e01007387 */ /* 0x0001e20000100800 */
[----:B------:R-:W-:-:S03]  /*9820*/  LOP3.LUT P0, RZ, R69, 0x40000, RZ, 0xc0, !PT ;  /* 0x0004000045ff7812 */ /* 0x000fc6000780c0ff */
[----:B------:R-:W-:Y:S01]  /*9830*/  STL.S16 [R1+0x228], R45 ;  /* 0x0002282d01007387 */ /* 0x000fe20000100600 */
[----:B---3--:R-:W-:-:S04]  /*9840*/  PRMT R47, RZ, 0x7610, R47 ;  /* 0x00007610ff2f7816 */ /* 0x008fc8000000002f */
[----:B------:R-:W-:Y:S02]  /*9850*/  @!P3 PRMT R47, R23, 0x7632, R47 ;  /* 0x00007632172fb816 */ /* 0x000fe4000000002f */
[----:B------:R-:W-:Y:S01]  /*9860*/  LOP3.LUT P3, RZ, R69, 0x20000, RZ, 0xc0, !PT ;  /* 0x0002000045ff7812 */ /* 0x000fe2000786c0ff */
[----:B------:R1:W-:Y:S01]  /*9870*/  STL.S16 [R1+0x22c], R44 ;  /* 0x00022c2c01007387 */ /* 0x0003e20000100600 */
[----:B0-----:R-:W-:-:S03]  /*9880*/  MOV R46, RZ ;  /* 0x000000ff002e7202 */ /* 0x001fc60000000f00 */
[----:B------:R0:W-:Y:S01]  /*9890*/  STL.S16 [R1+0x23c], R47 ;  /* 0x00023c2f01007387 */ /* 0x0001e20000100600 */
[----:B-1----:R-:W-:-:S03]  /*98a0*/  CS2R R44, SRZ ;  /* 0x00000000002c7805 */ /* 0x002fc6000001ff00 */
[----:B0-----:R-:W3:Y:S01]  /*98b0*/  LDL.LU R47, [R1+0x8ac] ;  /* 0x0008ac00012f7983 */ /* 0x001ee20000300800 */
[----:B------:R-:W-:-:S03]  /*98c0*/  PRMT R62, RZ, 0x7610, R62 ;  /* 0x00007610ff3e7816 */ /* 0x000fc6000000003e */
[----:B----4-:R-:W4:Y:S04]  /*98d0*/  @!P3 LDG.E R45, desc[UR10][R36.64] ;  /* 0x0000000a242db981 */ /* 0x010f28000c1e1900 */
[----:B------:R-:W4:Y:S01]  /*98e0*/  @!P3 LDG.E R46, desc[UR10][R58.64] ;  /* 0x0000000a3a2eb981 */ /* 0x000f22000c1e1900 */
[----:B------:R-:W-:-:S03]  /*98f0*/  LOP3.LUT P3, RZ, R68, 0x20, RZ, 0xc0, !PT ;  /* 0x0000002044ff7812 */ /* 0x000fc6000786c0ff */
[----:B------:R-:W-:Y:S04]  /*9900*/  STL [R1+0x16c], R48 ;  /* 0x00016c3001007387 */ /* 0x000fe80000100800 */
[----:B------:R-:W4:Y:S04]  /*9910*/  @!P0 LDG.E R44, desc[UR10][R60.64] ;  /* 0x0000000a3c2c8981 */ /* 0x000f28000c1e1900 */
[----:B------:R-:W4:Y:S04]  /*9920*/  LDL.LU.64 R36, [R1+0x468] ;  /* 0x0004680001247983 */ /* 0x000f280000300a00 */
[----:B------:R-:W4:Y:S04]  /*9930*/  @!P0 LDG.E R43, desc[UR10][R56.64] ;  /* 0x0000000a382b8981 */ /* 0x000f28000c1e1900 */
[----:B------:R-:W4:Y:S01]  /*9940*/  LDL.LU.64 R60, [R1+0x470] ;  /* 0x00047000013c7983 */ /* 0x000f220000300a00 */
[----:B------:R-:W-:-:S03]  /*9950*/  @!P3 PRMT R62, R32, 0x7610, R62 ;  /* 0x00007610203eb816 */ /* 0x000fc6000000003e */
[----:B------:R-:W-:Y:S04]  /*9960*/  STL [R1+0x160], R19 ;  /* 0x0001601301007387 */ /* 0x000fe80000100800 */
[----:B------:R-:W4:Y:S04]  /*9970*/  LDL.LU.64 R56, [R1+0x478] ;  /* 0x0004780001387983 */ /* 0x000f280000300a00 */
[----:B------:R0:W-:Y:S04]  /*9980*/  STL.S16 [R1+0x478], R62 ;  /* 0x0004783e01007387 */ /* 0x0001e80000100600 */
[----:B------:R-:W-:Y:S04]  /*9990*/  STL [R1+0x64], R16 ;  /* 0x0000641001007387 */ /* 0x000fe80000100800 */
[----:B------:R-:W-:Y:S04]  /*99a0*/  STL [R1+0x164], R18 ;  /* 0x0001641201007387 */ /* 0x000fe80000100800 */
[----:B0-----:R-:W4:Y:S01]  /*99b0*/  LDL.LU R62, [R1+0x894] ;  /* 0x00089400013e7983 */ /* 0x001f220000300800 */
[----:B--2---:R-:W-:-:S03]  /*99c0*/  PRMT R49, RZ, 0x7610, R49 ;  /* 0x00007610ff317816 */ /* 0x004fc60000000031 */
[----:B------:R-:W-:Y:S01]  /*99d0*/  STL [R1+0x68], R17 ;  /* 0x0000681101007387 */ /* 0x000fe20000100800 */
[----:B------:R-:W-:-:S03]  /*99e0*/  @!P4 PRMT R49, R25, 0x7610, R49 ;  /* 0x000076101931c816 */ /* 0x000fc60000000031 */
[----:B------:R-:W-:Y:S04]  /*99f0*/  STL [R1+0x70], R50 ;  /* 0x0000703201007387 */ /* 0x000fe80000100800 */
[----:B------:R0:W-:Y:S04]  /*9a00*/  STL.S16 [R1+0x230], R49 ;  /* 0x0002303101007387 */ /* 0x0001e80000100600 */
[----:B------:R-:W-:Y:S04]  /*9a10*/  STL [R1+0x170], R51 ;  /* 0x0001703301007387 */ /* 0x000fe80000100800 */
[----:B------:R-:W2:Y:S04]  /*9a20*/  LDL.LU.64 R58, [R1+0x458] ;  /* 0x00045800013a7983 */ /* 0x000ea80000300a00 */
[----:B0-----:R-:W2:Y:S01]  /*9a30*/  LDL.LU R49, [R1+0x8a4] ;  /* 0x0008a40001317983 */ /* 0x001ea20000300800 */
[----:B------:R-:W-:-:S02]  /*9a40*/  MOV R48, RZ ;  /* 0x000000ff00307202 */ /* 0x000fc40000000f00 */
[----:B---3--:R-:W-:-:S04]  /*9a50*/  PRMT R47, RZ, 0x7610, R47 ;  /* 0x00007610ff2f7816 */ /* 0x008fc8000000002f */
[----:B------:R-:W-:-:S05]  /*9a60*/  @!P2 PRMT R47, R30, 0x7632, R47 ;  /* 0x000076321e2fa816 */ /* 0x000fca000000002f */
[----:B------:R0:W-:Y:S02]  /*9a70*/  STL.S16 [R1+0x480], R47 ;  /* 0x0004802f01007387 */ /* 0x0001e40000100600 */
[----:B0-----:R-:W-:Y:S01]  /*9a80*/  HFMA2 R47, -RZ, RZ, 0, 0 ;  /* 0x00000000ff2f7431 */ /* 0x001fe200000001ff */
[----:B----4-:R-:W-:Y:S02]  /*9a90*/  PRMT R62, RZ, 0x7610, R62 ;  /* 0x00007610ff3e7816 */ /* 0x010fe4000000003e */
[----:B--2---:R-:W-:-:S04]  /*9aa0*/  PRMT R49, RZ, 0x7610, R49 ;  /* 0x00007610ff317816 */ /* 0x004fc80000000031 */
[----:B------:R-:W-:Y:S02]  /*9ab0*/  @!P4 PRMT R49, R25, 0x7632, R49 ;  /* 0x000076321931c816 */ /* 0x000fe40000000031 */
[----:B------:R-:W-:-:S13]  /*9ac0*/  LOP3.LUT P4, RZ, R69, 0x10000, RZ, 0xc0, !PT ;  /* 0x0001000045ff7812 */ /* 0x000fda000788c0ff */
[----:B------:R-:W2:Y:S04]  /*9ad0*/  @!P4 LDG.E R47, desc[UR10][R56.64] ;  /* 0x0000000a382fc981 */ /* 0x000ea8000c1e1900 */
[----:B------:R-:W3:Y:S01]  /*9ae0*/  @!P4 LDG.E R48, desc[UR10][R60.64] ;  /* 0x0000000a3c30c981 */ /* 0x000ee2000c1e1900 */
[----:B------:R-:W-:-:S03]  /*9af0*/  LOP3.LUT P4, RZ, R68, 0x10, RZ, 0xc0, !PT ;  /* 0x0000001044ff7812 */ /* 0x000fc6000788c0ff */
[----:B------:R0:W-:Y:S04]  /*9b00*/  STL.S16 [R1+0x234], R49 ;  /* 0x0002343101007387 */ /* 0x0001e80000100600 */
[----:B------:R-:W4:Y:S01]  /*9b10*/  LDL.LU.64 R56, [R1+0x450] ;  /* 0x0004500001387983 */ /* 0x000f220000300a00 */
[----:B------:R-:W-:Y:S02]  /*9b20*/  PRMT R16, RZ, 0x7610, R16 ;  /* 0x00007610ff107816 */ /* 0x000fe40000000010 */
[----:B------:R-:W-:Y:S01]  /*9b30*/  PRMT R17, RZ, 0x7610, R17 ;  /* 0x00007610ff117816 */ /* 0x000fe20000000011 */
[----:B------:R-:W2:Y:S02]  /*9b40*/  LDL.LU.64 R60, [R1+0x440] ;  /* 0x00044000013c7983 */ /* 0x000ea40000300a00 */
[----:B------:R-:W-:-:S02]  /*9b50*/  @!P4 PRMT R62, R33, 0x7610, R62 ;  /* 0x00007610213ec816 */ /* 0x000fc4000000003e */
[----:B0-----:R-:W3:Y:S04]  /*9b60*/  LDL.LU R49, [R1+0x8a0] ;  /* 0x0008a00001317983 */ /* 0x001ee80000300800 */
[----:B------:R0:W-:Y:S04]  /*9b70*/  STL.S16 [R1+0x468], R62 ;  /* 0x0004683e01007387 */ /* 0x0001e80000100600 */
[----:B0-----:R-:W4:Y:S02]  /*9b80*/  LDL.LU R62, [R1+0x890] ;  /* 0x00089000013e7983 */ /* 0x001f240000300800 */
        /* <DEDUP_REMOVED lines=8> */
[----:B----4-:R-:W-:-:S04]  /*9c10*/  PRMT R62, RZ, 0x7610, R62 ;  /* 0x00007610ff3e7816 */ /* 0x010fc8000000003e */
[----:B------:R-:W-:-:S05]  /*9c20*/  @!P5 PRMT R62, R40, 0x7610, R62 ;  /* 0x00007610283ed816 */ /* 0x000fca000000003e */
[----:B------:R0:W-:Y:S04]  /*9c30*/  STL.S16 [R1+0x454], R62 ;  /* 0x0004543e01007387 */ /* 0x0001e80000100600 */
[----:B0-----:R-:W4:Y:S01]  /*9c40*/  LDL.LU R62, [R1+0x87c] ;  /* 0x00087c00013e7983 */ /* 0x001f220000300800 */
[----:B------:R-:W-:Y:S02]  /*9c50*/  PRMT R18, RZ, 0x7610, R18 ;  /* 0x00007610ff127816 */ /* 0x000fe40000000012 */
[----:B------:R-:W-:Y:S02]  /*9c60*/  PRMT R19, RZ, 0x7610, R19 ;  /* 0x00007610ff137816 */ /* 0x000fe40000000013 */
[----:B---3--:R-:W-:Y:S02]  /*9c70*/  PRMT R49, RZ, 0x7610, R49 ;  /* 0x00007610ff317816 */ /* 0x008fe40000000031 */
[----:B------:R-:W-:-:S02]  /*9c80*/  PRMT R50, RZ, 0x7610, R50 ;  /* 0x00007610ff327816 */ /* 0x000fc40000000032 */
[----:B------:R-:W-:Y:S02]  /*9c90*/  @!P1 PRMT R16, R27, 0x7610, R16 ;  /* 0x000076101b109816 */ /* 0x000fe40000000010 */
[C---:B------:R-:W-:Y:S02]  /*9ca0*/  @!P2 PRMT R17, R29.reuse, 0x7610, R17 ;  /* 0x000076101d11a816 */ /* 0x040fe40000000011 */
[----:B------:R-:W-:Y:S02]  /*9cb0*/  @!P2 PRMT R18, R29, 0x7632, R18 ;  /* 0x000076321d12a816 */ /* 0x000fe40000000012 */
[----:B------:R-:W-:Y:S02]  /*9cc0*/  @!P2 PRMT R19, R30, 0x7610, R19 ;  /* 0x000076101e13a816 */ /* 0x000fe40000000013 */
[C---:B------:R-:W-:Y:S02]  /*9cd0*/  LOP3.LUT P1, RZ, R69.reuse, 0x8000, RZ, 0xc0, !PT ;  /* 0x0000800045ff7812 */ /* 0x040fe4000782c0ff */
[----:B------:R-:W-:-:S02]  /*9ce0*/  LOP3.LUT P2, RZ, R69, 0x4000, RZ, 0xc0, !PT ;  /* 0x0000400045ff7812 */ /* 0x000fc4000784c0ff */
[----:B------:R-:W-:Y:S02]  /*9cf0*/  @!P3 PRMT R49, R32, 0x7632, R49 ;  /* 0x000076322031b816 */ /* 0x000fe40000000031 */
[----:B------:R-:W-:-:S03]  /*9d00*/  @!P4 PRMT R50, R34, 0x7632, R50 ;  /* 0x000076322232c816 */ /* 0x000fc60000000032 */
[----:B------:R0:W-:Y:S04]  /*9d10*/  STL.S16 [R1+0x484], R49 ;  /* 0x0004843101007387 */ /* 0x0001e80000100600 */
[----:B------:R1:W-:Y:S01]  /*9d20*/  STL.S16 [R1+0x474], R50 ;  /* 0x0004743201007387 */ /* 0x0003e20000100600 */
[----:B0-----:R-:W-:Y:S01]  /*9d30*/  HFMA2 R49, -RZ, RZ, 0, 0 ;  /* 0x00000000ff317431 */ /* 0x001fe200000001ff */
[----:B-1----:R-:W-:-:S05]  /*9d40*/  CS2R R50, SRZ ;  /* 0x0000000000327805 */ /* 0x002fca000001ff00 */
[----:B------:R-:W3:Y:S04]  /*9d50*/  @!P1 LDG.E R49, desc[UR10][R36.64] ;  /* 0x0000000a24319981 */ /* 0x000ee8000c1e1900 */
[----:B------:R-:W3:Y:S01]  /*9d60*/  @!P2 LDG.E R51, desc[UR10][R56.64] ;  /* 0x0000000a3833a981 */ /* 0x000ee2000c1e1900 */
[----:B------:R-:W-:-:S03]  /*9d70*/  PRMT R63, RZ, 0x7610, R63 ;  /* 0x00007610ff3f7816 */ /* 0x000fc6000000003f */
[----:B------:R-:W-:Y:S04]  /*9d80*/  STL [R1+0x6c], R20 ;  /* 0x00006c1401007387 */ /* 0x000fe80000100800 */
[----:B------:R-:W3:Y:S04]  /*9d90*/  LDL.LU.64 R36, [R1+0x438] ;  /* 0x0004380001247983 */ /* 0x000ee80000300a00 */
[----:B------:R-:W3:Y:S01]  /*9da0*/  LDL.LU.64 R56, [R1+0x430] ;  /* 0x0004300001387983 */ /* 0x000ee20000300a00 */
[----:B----4-:R-:W-:-:S03]  /*9db0*/  PRMT R62, RZ, 0x7610, R62 ;  /* 0x00007610ff3e7816 */ /* 0x010fc6000000003e */
[----:B------:R-:W-:Y:S01]  /*9dc0*/  STL [R1+0x74], R52 ;  /* 0x0000743401007387 */ /* 0x000fe20000100800 */
[----:B------:R-:W-:-:S03]  /*9dd0*/  @!P0 PRMT R62, R44, 0x7610, R62 ;  /* 0x000076102c3e8816 */ /* 0x000fc6000000003e */
[----:B------:R-:W-:Y:S04]  /*9de0*/  STL [R1+0x174], R53 ;  /* 0x0001743501007387 */ /* 0x000fe80000100800 */
[----:B------:R0:W-:Y:S01]  /*9df0*/  STL.S16 [R1+0x4a4], R62 ;  /* 0x0004a43e01007387 */ /* 0x0001e20000100600 */
[----:B------:R-:W-:-:S03]  /*9e00*/  LOP3.LUT R68, R68, 0xfffffff7, RZ, 0xc0, !PT ;  /* 0xfffffff744447812 */ /* 0x000fc600078ec0ff */
[----:B------:R1:W-:Y:S04]  /*9e10*/  STL [R1+0x178], R54 ;  /* 0x0001783601007387 */ /* 0x0003e80000100800 */
[----:B------:R4:W4:Y:S04]  /*9e20*/  @!P1 LDG.E R50, desc[UR10][R58.64] ;  /* 0x0000000a3a329981 */ /* 0x000928000c1e1900 */
[----:B0-----:R-:W4:Y:S01]  /*9e30*/  LDL.LU R62, [R1+0x860] ;  /* 0x00086000013e7983 */ /* 0x001f220000300800 */
[----:B------:R-:W-:Y:S02]  /*9e40*/  PRMT R20, RZ, 0x7610, R20 ;  /* 0x00007610ff147816 */ /* 0x000fe40000000014 */
[----:B------:R-:W-:-:S02]  /*9e50*/  PRMT R52, RZ, 0x7610, R52 ;  /* 0x00007610ff347816 */ /* 0x000fc40000000034 */
[C---:B------:R-:W-:Y:S01]  /*9e60*/  @!P3 PRMT R20, R31.reuse, 0x7610, R20 ;  /* 0x000076101f14b816 */ /* 0x040fe20000000014 */
[----:B------:R-:W4:Y:S01]  /*9e70*/  LDL.LU R58, [R1+0x884] ;  /* 0x00088400013a7983 */ /* 0x000f220000300800 */
[----:B------:R-:W-:Y:S02]  /*9e80*/  @!P3 PRMT R63, R31, 0x7632, R63 ;  /* 0x000076321f3fb816 */ /* 0x000fe4000000003f */
[----:B------:R-:W-:Y:S02]  /*9e90*/  LOP3.LUT P3, RZ, R69, 0x2000, RZ, 0xc0, !PT ;  /* 0x0000200045ff7812 */ /* 0x000fe4000786c0ff */
[----:B------:R-:W-:Y:S02]  /*9ea0*/  @!P5 PRMT R52, R40, 0x7632, R52 ;  /* 0x000076322834d816 */ /* 0x000fe40000000034 */
[----:B-1----:R-:W-:-:S03]  /*9eb0*/  MOV R54, RZ ;  /* 0x000000ff00367202 */ /* 0x002fc60000000f00 */
[----:B------:R0:W-:Y:S02]  /*9ec0*/  STL.S16 [R1+0x490], R52 ;  /* 0x0004903401007387 */ /* 0x0001e40000100600 */
[----:B0-----:R-:W-:-:S04]  /*9ed0*/  CS2R R52, SRZ ;  /* 0x0000000000347805 */ /* 0x001fc8000001ff00 */
[----:B------:R-:W-:Y:S02]  /*9ee0*/  @P3 LOP3.LUT R68, R68, 0x8, RZ, 0xfc, !PT ;  /* 0x0000000844443812 */ /* 0x000fe400078efcff */
[----:B--2---:R0:W2:Y:S04]  /*9ef0*/  @!P2 LDG.E R52, desc[UR10][R60.64] ;  /* 0x0000000a3c34a981 */ /* 0x0040a8000c1e1900 */
[----:B---3--:R1:W3:Y:S04]  /*9f00*/  @!P3 LDG.E R53, desc[UR10][R36.64] ;  /* 0x0000000a2435b981 */ /* 0x0082e8000c1e1900 */
[----:B------:R2:W3:Y:S01]  /*9f10*/  @!P3 LDG.E R54, desc[UR10][R56.64] ;  /* 0x0000000a3836b981 */ /* 0x0004e2000c1e1900 */
[----:B------:R-:W-:-:S03]  /*9f20*/  LOP3.LUT P3, RZ, R69, 0x20000, RZ, 0xc0, !PT ;  /* 0x0002000045ff7812 */ /* 0x000fc6000786c0ff */
[----:B------:R-:W0:Y:S01]  /*9f30*/  LDL.LU R60, [R1+0x878] ;  /* 0x00087800013c7983 */ /* 0x000e220000300800 */
[----:B----4-:R-:W-:-:S03]  /*9f40*/  PRMT R62, RZ, 0x7610, R62 ;  /* 0x00007610ff3e7816 */ /* 0x010fc6000000003e */
[----:B------:R4:W-:Y:S06]  /*9f50*/  STL.S16 [R1+0x47c], R63 ;  /* 0x00047c3f01007387 */ /* 0x0009ec0000100600 */
[----:B------:R-:W-:Y:S01]  /*9f60*/  @!P3 PRMT R62, R45, 0x7610, R62 ;  /* 0x000076102d3eb816 */ /* 0x000fe2000000003e */
[----:B------:R-:W-:Y:S04]  /*9f70*/  STL [R1+0x78], R2 ;  /* 0x0000780201007387 */ /* 0x000fe80000100800 */
[----:B------:R1:W-:Y:S04]  /*9f80*/  STL.S16 [R1+0x504], R62 ;  /* 0x0005043e01007387 */ /* 0x0003e80000100600 */
[----:B----4-:R-:W4:Y:S01]  /*9f90*/  LDL.LU R63, [R1+0x898] ;  /* 0x00089800013f7983 */ /* 0x010f220000300800 */
[----:B------:R-:W-:-:S03]  /*9fa0*/  PRMT R58, RZ, 0x7610, R58 ;  /* 0x00007610ff3a7816 */ /* 0x000fc6000000003a */
[----:B------:R-:W-:Y:S04]  /*9fb0*/  STL [R1+0x7c], R3 ;  /* 0x00007c0301007387 */ /* 0x000fe80000100800 */
[----:B-1----:R-:W2:Y:S01]  /*9fc0*/  LDL.LU R62, [R1+0x85c] ;  /* 0x00085c00013e7983 */ /* 0x002ea20000300800 */
[----:B------:R-:W-:Y:S02]  /*9fd0*/  @!P5 PRMT R58, R35, 0x7610, R58 ;  /* 0x00007610233ad816 */ /* 0x000fe4000000003a */
[----:B------:R-:W-:Y:S01]  /*9fe0*/  LOP3.LUT R68, R68, 0xfffffffb, RZ, 0xc0, !PT ;  /* 0xfffffffb44447812 */ /* 0x000fe200078ec0ff */
[----:B------:R-:W3:Y:S04]  /*9ff0*/  LDL.LU.64 R36, [R1+0x870] ;  /* 0x0008700001247983 */ /* 0x000ee80000300a00 */
[----:B------:R1:W-:Y:S04]  /*a000*/  STL.S16 [R1+0x450], R58 ;  /* 0x0004503a01007387 */ /* 0x0003e80000100600 */
[----:B------:R-:W3:Y:S04]  /*a010*/  LDL.LU R56, [R1+0x868] ;  /* 0x0008680001387983 */ /* 0x000ee80000300800 */
[----:B-1----:R-:W3:Y:S01]  /*a020*/  LDL.LU.64 R58, [R1+0x428] ;  /* 0x00042800013a7983 */ /* 0x002ee20000300a00 */
[----:B0-----:R-:W-:-:S04]  /*a030*/  PRMT R60, RZ, 0x7610, R60 ;  /* 0x00007610ff3c7816 */ /* 0x001fc8000000003c */
[----:B------:R-:W-:-:S05]  /*a040*/  @!P6 PRMT R60, R41, 0x7610, R60 ;  /* 0x00007610293ce816 */ /* 0x000fca000000003c */
[----:B------:R0:W-:Y:S04]  /*a050*/  STL.S16 [R1+0x45c], R60 ;  /* 0x00045c3c01007387 */ /* 0x0001e80000100600 */
[----:B0-----:R-:W3:Y:S01]  /*a060*/  LDL.LU.64 R60, [R1+0x418] ;  /* 0x00041800013c7983 */ /* 0x001ee20000300a00 */
[----:B--2---:R-:W-:-:S04]  /*a070*/  PRMT R62, RZ, 0x7610, R62 ;  /* 0x00007610ff3e7816 */ /* 0x004fc8000000003e */
[----:B------:R-:W-:-:S05]  /*a080*/  @!P3 PRMT R62, R46, 0x7610, R62 ;  /* 0x000076102e3eb816 */ /* 0x000fca000000003e */
[----:B------:R0:W-:Y:S04]  /*a090*/  STL.S16 [R1+0x524], R62 ;  /* 0x0005243e01007387 */ /* 0x0001e80000100600 */
[----:B0-----:R-:W2:Y:S01]  /*a0a0*/  LDL.LU R62, [R1+0x854] ;  /* 0x00085400013e7983 */ /* 0x001ea20000300800 */
[----:B----4-:R-:W-:Y:S02]  /*a0b0*/  PRMT R63, RZ, 0x7610, R63 ;  /* 0x00007610ff3f7816 */ /* 0x010fe4000000003f */
[----:B------:R-:W-:Y:S02]  /*a0c0*/  PRMT R2, RZ, 0x7610, R2 ;  /* 0x00007610ff027816 */ /* 0x000fe40000000002 */
[----:B------:R-:W-:Y:S02]  /*a0d0*/  PRMT R3, RZ, 0x7610, R3 ;  /* 0x00007610ff037816 */ /* 0x000fe40000000003 */
[----:B------:R-:W-:-:S02]  /*a0e0*/  @!P4 PRMT R63, R33, 0x7632, R63 ;  /* 0x00007632213fc816 */ /* 0x000fc4000000003f */
[----:B------:R-:W-:Y:S02]  /*a0f0*/  LOP3.LUT P4, RZ, R69, 0x1000, RZ, 0xc0, !PT ;  /* 0x0000100045ff7812 */ /* 0x000fe4000788c0ff */
[----:B------:R-:W-:Y:S02]  /*a100*/  @!P6 PRMT R2, R42, 0x7632, R2 ;  /* 0x000076322a02e816 */ /* 0x000fe40000000002 */
[----:B------:R-:W-:-:S03]  /*a110*/  @!P0 PRMT R3, R44, 0x7632, R3 ;  /* 0x000076322c038816 */ /* 0x000fc60000000003 */
[----:B------:R0:W-:Y:S04]  /*a120*/  STL.S16 [R1+0x4a0], R2 ;  /* 0x0004a00201007387 */ /* 0x0001e80000100600 */
[----:B------:R1:W-:Y:S01]  /*a130*/  STL.S16 [R1+0x514], R3 ;  /* 0x0005140301007387 */ /* 0x0003e20000100600 */
[----:B0-----:R-:W-:Y:S01]  /*a140*/  HFMA2 R2, -RZ, RZ, 0, 0 ;  /* 0x00000000ff027431 */ /* 0x001fe200000001ff */
[----:B-1----:R-:W-:-:S05]  /*a150*/  MOV R3, RZ ;  /* 0x000000ff00037202 */ /* 0x002fca0000000f00 */
[----:B---3--:R-:W3:Y:S01]  /*a160*/  @!P4 LDG.E R2, desc[UR10][R58.64] ;  /* 0x0000000a3a02c981 */ /* 0x008ee2000c1e1900 */
[----:B------:R-:W-:-:S03]  /*a170*/  @P4 LOP3.LUT R68, R68, 0x4, RZ, 0xfc, !PT ;  /* 0x0000000444444812 */ /* 0x000fc600078efcff */
[----:B------:R-:W4:Y:S01]  /*a180*/  @!P4 LDG.E R3, desc[UR10][R60.64] ;  /* 0x0000000a3c03c981 */ /* 0x000f22000c1e1900 */
[----:B------:R-:W-:Y:S02]  /*a190*/  LOP3.LUT P4, RZ, R69, 0x10000, RZ, 0xc0, !PT ;  /* 0x0001000045ff7812 */ /* 0x000fe4000788c0ff */
[----:B--2---:R-:W-:Y:S01]  /*a1a0*/  PRMT R62, RZ, 0x7610, R62 ;  /* 0x00007610ff3e7816 */ /* 0x004fe2000000003e */
[----:B------:R0:W-:Y:S10]  /*a1b0*/  STL.S16 [R1+0x470], R63 ;  /* 0x0004703f01007387 */ /* 0x0001f40000100600 */
[----:B------:R-:W-:Y:S01]  /*a1c0*/  @!P4 PRMT R62, R47, 0x7610, R62 ;  /* 0x000076102f3ec816 */ /* 0x000fe2000000003e */
[----:B------:R-:W-:Y:S04]  /*a1d0*/  STL [R1+0x17c], R4 ;  /* 0x00017c0401007387 */ /* 0x000fe80000100800 */
[----:B------:R1:W-:Y:S04]  /*a1e0*/  STL.S16 [R1+0x534], R62 ;  /* 0x0005343e01007387 */ /* 0x0003e80000100600 */
[----:B0-----:R-:W2:Y:S01]  /*a1f0*/  LDL.LU R63, [R1+0x88c] ;  /* 0x00088c00013f7983 */ /* 0x001ea20000300800 */
[----:B------:R-:W-:-:S02]  /*a200*/  PRMT R37, RZ, 0x7610, R37 ;  /* 0x00007610ff257816 */ /* 0x000fc40000000025 */
[----:B------:R-:W-:Y:S01]  /*a210*/  PRMT R36, RZ, 0x7610, R36 ;  /* 0x00007610ff247816 */ /* 0x000fe20000000024 */
[----:B------:R-:W3:Y:S04]  /*a220*/  LDL.LU.64 R58, [R1+0x408] ;  /* 0x00040800013a7983 */ /* 0x000ee80000300a00 */
[----:B-1----:R-:W4:Y:S01]  /*a230*/  LDL.LU R62, [R1+0x850] ;  /* 0x00085000013e7983 */ /* 0x002f220000300800 */
[----:B------:R-:W-:Y:S02]  /*a240*/  @!P6 PRMT R37, R41, 0x7632, R37 ;  /* 0x000076322925e816 */ /* 0x000fe40000000025 */
[----:B------:R-:W-:Y:S01]  /*a250*/  @!P6 PRMT R36, R42, 0x7610, R36 ;  /* 0x000076102a24e816 */ /* 0x000fe20000000024 */
[----:B------:R-:W3:Y:S04]  /*a260*/  LDL.LU.64 R60, [R1+0x3e8] ;  /* 0x0003e800013c7983 */ /* 0x000ee80000300a00 */
[----:B------:R-:W-:Y:S04]  /*a270*/  STL.S16 [R1+0x494], R36 ;  /* 0x0004942401007387 */ /* 0x000fe80000100600 */
[----:B------:R0:W-:Y:S04]  /*a280*/  STL.S16 [R1+0x498], R37 ;  /* 0x0004982501007387 */ /* 0x0001e80000100600 */
[----:B0-----:R-:W3:Y:S01]  /*a290*/  LDL.LU.64 R36, [R1+0x410] ;  /* 0x0004100001247983 */ /* 0x001ee20000300a00 */
[----:B----4-:R-:W-:-:S04]  /*a2a0*/  PRMT R62, RZ, 0x7610, R62 ;  /* 0x00007610ff3e7816 */ /* 0x010fc8000000003e */
[----:B------:R-:W-:-:S05]  /*a2b0*/  @!P4 PRMT R62, R48, 0x7610, R62 ;  /* 0x00007610303ec816 */ /* 0x000fca000000003e */
[----:B------:R0:W-:Y:S04]  /*a2c0*/  STL.S16 [R1+0x564], R62 ;  /* 0x0005643e01007387 */ /* 0x0001e80000100600 */
[----:B0-----:R-:W4:Y:S01]  /*a2d0*/  LDL.LU R62, [R1+0x848] ;  /* 0x00084800013e7983 */ /* 0x001f220000300800 */
[----:B--2---:R-:W-:-:S04]  /*a2e0*/  PRMT R63, RZ, 0x7610, R63 ;  /* 0x00007610ff3f7816 */ /* 0x004fc8000000003f */
[----:B------:R-:W-:-:S05]  /*a2f0*/  @!P5 PRMT R63, R35, 0x7632, R63 ;  /* 0x00007632233fd816 */ /* 0x000fca000000003f */
[----:B------:R0:W-:Y:S04]  /*a300*/  STL.S16 [R1+0x458], R63 ;  /* 0x0004583f01007387 */ /* 0x0001e80000100600 */
[----:B0-----:R-:W2:Y:S01]  /*a310*/  LDL.LU R63, [R1+0x880] ;  /* 0x00088000013f7983 */ /* 0x001ea20000300800 */
[----:B------:R-:W-:Y:S01]  /*a320*/  LOP3.LUT P5, RZ, R69, 0x800, RZ, 0xc0, !PT ;  /* 0x0000080045ff7812 */ /* 0x000fe200078ac0ff */
[----:B------:R-:W-:-:S12]  /*a330*/  HFMA2 R4, -RZ, RZ, 0, 0 ;  /* 0x00000000ff047431 */ /* 0x000fd800000001ff */
[----:B---3--:R-:W3:Y:S04]  /*a340*/  @!P5 LDG.E R4, desc[UR10][R36.64] ;  /* 0x0000000a2404d981 */ /* 0x008ee8000c1e1900 */
[----:B------:R-:W3:Y:S01]  /*a350*/  LDL.LU.64 R36, [R1+0x3f0] ;  /* 0x0003f00001247983 */ /* 0x000ee20000300a00 */
[----:B----4-:R-:W-:-:S04]  /*a360*/  PRMT R62, RZ, 0x7610, R62 ;  /* 0x00007610ff3e7816 */ /* 0x010fc8000000003e */
[----:B------:R-:W-:-:S05]  /*a370*/  @!P1 PRMT R62, R50, 0x7610, R62 ;  /* 0x00007610323e9816 */ /* 0x000fca000000003e */
[----:B------:R0:W-:Y:S04]  /*a380*/  STL.S16 [R1+0x598], R62 ;  /* 0x0005983e01007387 */ /* 0x0001e80000100600 */
[----:B0-----:R-:W4:Y:S01]  /*a390*/  LDL.LU R62, [R1+0x83c] ;  /* 0x00083c00013e7983 */ /* 0x001f220000300800 */
[----:B--2---:R-:W-:-:S04]  /*a3a0*/  PRMT R63, RZ, 0x7610, R63 ;  /* 0x00007610ff3f7816 */ /* 0x004fc8000000003f */
[----:B------:R-:W-:Y:S01]  /*a3b0*/  @!P0 PRMT R63, R43, 0x7632, R63 ;  /* 0x000076322b3f8816 */ /* 0x000fe2000000003f */
[----:B------:R0:W-:Y:S01]  /*a3c0*/  STL [R1+0x80], R5 ;  /* 0x0000800501007387 */ /* 0x0001e20000100800 */
[----:B------:R-:W-:-:S03]  /*a3d0*/  PRMT R56, RZ, 0x7610, R56 ;  /* 0x00007610ff387816 */ /* 0x000fc60000000038 */
[----:B------:R1:W-:Y:S01]  /*a3e0*/  STL.S16 [R1+0x4fc], R63 ;  /* 0x0004fc3f01007387 */ /* 0x0003e20000100600 */
[----:B------:R-:W-:-:S03]  /*a3f0*/  @!P0 PRMT R56, R43, 0x7610, R56 ;  /* 0x000076102b388816 */ /* 0x000fc60000000038 */
[----:B------:R2:W-:Y:S01]  /*a400*/  STL [R1+0x84], R7 ;  /* 0x0000840701007387 */ /* 0x0005e20000100800 */
[----:B0-----:R-:W-:-:S03]  /*a410*/  PRMT R5, RZ, 0x7610, R5 ;  /* 0x00007610ff057816 */ /* 0x001fc60000000005 */
[----:B-1----:R-:W4:Y:S01]  /*a420*/  LDL.LU R63, [R1+0x864] ;  /* 0x00086400013f7983 */ /* 0x002f220000300800 */
[C---:B------:R-:W-:Y:S02]  /*a430*/  LOP3.LUT P6, RZ, R69.reuse, 0x400, RZ, 0xc0, !PT ;  /* 0x0000040045ff7812 */ /* 0x040fe400078cc0ff */
[----:B--2---:R-:W-:Y:S02]  /*a440*/  PRMT R7, RZ, 0x7610, R7 ;  /* 0x00007610ff077816 */ /* 0x004fe40000000007 */
[----:B------:R-:W-:Y:S02]  /*a450*/  LOP3.LUT P0, RZ, R69, 0x200, RZ, 0xc0, !PT ;  /* 0x0000020045ff7812 */ /* 0x000fe4000780c0ff */
[----:B------:R-:W-:Y:S02]  /*a460*/  @!P3 PRMT R5, R46, 0x7632, R5 ;  /* 0x000076322e05b816 */ /* 0x000fe40000000005 */
[----:B------:R-:W-:Y:S01]  /*a470*/  @!P4 PRMT R7, R48, 0x7632, R7 ;  /* 0x000076323007c816 */ /* 0x000fe20000000007 */
[----:B------:R0:W-:Y:S04]  /*a480*/  STL [R1+0x184], R67 ;  /* 0x0001844301007387 */ /* 0x0001e80000100800 */
[----:B------:R1:W-:Y:S04]  /*a490*/  STL.S16 [R1+0x55c], R5 ;  /* 0x00055c0501007387 */ /* 0x0003e80000100600 */
[----:B------:R2:W-:Y:S01]  /*a4a0*/  STL.S16 [R1+0x594], R7 ;  /* 0x0005940701007387 */ /* 0x0005e20000100600 */
[----:B0-----:R-:W-:Y:S01]  /*a4b0*/  HFMA2 R67, -RZ, RZ, 0, 0 ;  /* 0x00000000ff437431 */ /* 0x001fe200000001ff */
[----:B-1----:R-:W-:-:S05]  /*a4c0*/  MOV R5, RZ ;  /* 0x000000ff00057202 */ /* 0x002fca0000000f00 */
[----:B------:R-:W4:Y:S01]  /*a4d0*/  @!P0 LDG.E R67, desc[UR10][R60.64] ;  /* 0x0000000a3c438981 */ /* 0x000f22000c1e1900 */
[----:B--2---:R-:W-:-:S03]  /*a4e0*/  MOV R7, RZ ;  /* 0x000000ff00077202 */ /* 0x004fc60000000f00 */
[----:B------:R-:W2:Y:S04]  /*a4f0*/  @!P5 LDG.E R5, desc[UR10][R58.64] ;  /* 0x0000000a3a05d981 */ /* 0x000ea8000c1e1900 */
[----:B---3--:R0:W3:Y:S04]  /*a500*/  @!P6 LDG.E R7, desc[UR10][R36.64] ;  /* 0x0000000a2407e981 */ /* 0x0080e8000c1e1900 */
[----:B------:R-:W2:Y:S04]  /*a510*/  LDL.LU.64 R60, [R1+0x3c0] ;  /* 0x0003c000013c7983 */ /* 0x000ea80000300a00 */
[----:B------:R-:W3:Y:S04]  /*a520*/  LDL.LU.64 R58, [R1+0x3d0] ;  /* 0x0003d000013a7983 */ /* 0x000ee80000300a00 */
[----:B------:R-:W0:Y:S01]  /*a530*/  LDL.LU R36, [R1+0x844] ;  /* 0x0008440001247983 */ /* 0x000e220000300800 */
[----:B----4-:R-:W-:-:S04]  /*a540*/  PRMT R62, RZ, 0x7610, R62 ;  /* 0x00007610ff3e7816 */ /* 0x010fc8000000003e */
[----:B------:R-:W-:-:S05]  /*a550*/  @!P2 PRMT R62, R52, 0x7610, R62 ;  /* 0x00007610343ea816 */ /* 0x000fca000000003e */
[----:B------:R1:W-:Y:S04]  /*a560*/  STL.S16 [R1+0x5ac], R62 ;  /* 0x0005ac3e01007387 */ /* 0x0003e80000100600 */
[----:B-1----:R-:W4:Y:S01]  /*a570*/  LDL.LU R62, [R1+0x830] ;  /* 0x00083000013e7983 */ /* 0x002f220000300800 */
[----:B------:R-:W-:-:S03]  /*a580*/  PRMT R63, RZ, 0x7610, R63 ;  /* 0x00007610ff3f7816 */ /* 0x000fc6000000003f */
[----:B------:R1:W-:Y:S01]  /*a590*/  STL [R1+0x8c], R23 ;  /* 0x00008c1701007387 */ /* 0x0003e20000100800 */
[----:B------:R-:W-:Y:S02]  /*a5a0*/  @!P3 PRMT R63, R45, 0x7632, R63 ;  /* 0x000076322d3fb816 */ /* 0x000fe4000000003f */
[----:B------:R-:W-:Y:S02]  /*a5b0*/  LOP3.LUT P3, RZ, R69, 0x100, RZ, 0xc0, !PT ;  /* 0x0000010045ff7812 */ /* 0x000fe4000786c0ff */
[----:B-1----:R-:W-:Y:S01]  /*a5c0*/  PRMT R23, RZ, 0x7610, R23 ;  /* 0x00007610ff177816 */ /* 0x002fe20000000017 */
[----:B------:R1:W-:Y:S03]  /*a5d0*/  STL.S16 [R1+0x530], R63 ;  /* 0x0005303f01007387 */ /* 0x0003e60000100600 */
[----:B------:R-:W-:Y:S01]  /*a5e0*/  @!P2 PRMT R23, R52, 0x7632, R23 ;  /* 0x000076323417a816 */ /* 0x000fe20000000017 */
[----:B------:R1:W-:Y:S04]  /*a5f0*/  STL [R1+0x188], R22 ;  /* 0x0001881601007387 */ /* 0x0003e80000100800 */
[----:B------:R1:W-:Y:S04]  /*a600*/  STL.S16 [R1+0x5b8], R23 ;  /* 0x0005b81701007387 */ /* 0x0003e80000100600 */
[----:B-1----:R-:W4:Y:S01]  /*a610*/  LDL.LU R63, [R1+0x858] ;  /* 0x00085800013f7983 */ /* 0x002f220000300800 */
[----:B------:R-:W-:Y:S01]  /*a620*/  HFMA2 R22, -RZ, RZ, 0, 0 ;  /* 0x00000000ff167431 */ /* 0x000fe200000001ff */
[----:B------:R-:W-:-:S06]  /*a630*/  MOV R23, RZ ;  /* 0x000000ff00177202 */ /* 0x000fcc0000000f00 */
[----:B--2---:R1:W2:Y:S04]  /*a640*/  @!P3 LDG.E R23, desc[UR10][R60.64] ;  /* 0x0000000a3c17b981 */ /* 0x0042a8000c1e1900 */
[----:B---3--:R-:W3:Y:S01]  /*a650*/  @!P3 LDG.E R22, desc[UR10][R58.64] ;  /* 0x0000000a3a16b981 */ /* 0x008ee2000c1e1900 */
[----:B------:R-:W-:Y:S02]  /*a660*/  LOP3.LUT P3, RZ, R68, 0x8, RZ, 0xc0, !PT ;  /* 0x0000000844ff7812 */ /* 0x000fe4000786c0ff */
[----:B0-----:R-:W-:Y:S01]  /*a670*/  PRMT R36, RZ, 0x7610, R36 ;  /* 0x00007610ff247816 */ /* 0x001fe20000000024 */
[----:B------:R0:W-:Y:S03]  /*a680*/  STL.S16 [R1+0x49c], R56 ;  /* 0x00049c3801007387 */ /* 0x0001e60000100600 */
[----:B------:R-:W-:Y:S01]  /*a690*/  @!P1 PRMT R36, R49, 0x7610, R36 ;  /* 0x0000761031249816 */ /* 0x000fe20000000024 */
[----:B------:R-:W-:Y:S04]  /*a6a0*/  STL [R1+0x90], R25 ;  /* 0x0000901901007387 */ /* 0x000fe80000100800 */
[----:B------:R1:W-:Y:S04]  /*a6b0*/  STL.S16 [R1+0x584], R36 ;  /* 0x0005842401007387 */ /* 0x0003e80000100600 */
[----:B------:R-:W2:Y:S04]  /*a6c0*/  LDL.LU.64 R58, [R1+0x3a8] ;  /* 0x0003a800013a7983 */ /* 0x000ea80000300a00 */
[----:B0-----:R-:W3:Y:S04]  /*a6d0*/  LDL.LU.64 R56, [R1+0x3f8] ;  /* 0x0003f80001387983 */ /* 0x001ee80000300a00 */
[----:B-1----:R-:W3:Y:S01]  /*a6e0*/  LDL.LU.64 R36, [R1+0x3b8] ;  /* 0x0003b80001247983 */ /* 0x002ee20000300a00 */
[----:B----4-:R-:W-:-:S03]  /*a6f0*/  PRMT R62, RZ, 0x7610, R62 ;  /* 0x00007610ff3e7816 */ /* 0x010fc6000000003e */
[----:B------:R-:W-:Y:S01]  /*a700*/  STL [R1+0x18c], R24 ;  /* 0x00018c1801007387 */ /* 0x000fe20000100800 */
[----:B------:R-:W-:-:S03]  /*a710*/  @!P3 PRMT R62, R54, 0x7610, R62 ;  /* 0x00007610363eb816 */ /* 0x000fc6000000003e */
[----:B------:R-:W4:Y:S04]  /*a720*/  LDL.LU R60, [R1+0x82c] ;  /* 0x00082c00013c7983 */ /* 0x000f280000300800 */
[----:B------:R0:W-:Y:S04]  /*a730*/  STL.S16 [R1+0x5bc], R62 ;  /* 0x0005bc3e01007387 */ /* 0x0001e80000100600 */
[----:B0-----:R-:W4:Y:S01]  /*a740*/  LDL.LU R62, [R1+0x824] ;  /* 0x00082400013e7983 */ /* 0x001f220000300800 */
[----:B------:R-:W-:Y:S02]  /*a750*/  PRMT R25, RZ, 0x7610, R25 ;  /* 0x00007610ff197816 */ /* 0x000fe40000000019 */
[----:B------:R-:W-:-:S02]  /*a760*/  PRMT R63, RZ, 0x7610, R63 ;  /* 0x00007610ff3f7816 */ /* 0x000fc4000000003f */
[----:B------:R-:W-:Y:S02]  /*a770*/  @!P3 PRMT R25, R54, 0x7632, R25 ;  /* 0x000076323619b816 */ /* 0x000fe40000000019 */
[----:B------:R-:W-:Y:S02]  /*a780*/  @!P4 PRMT R63, R47, 0x7632, R63 ;  /* 0x000076322f3fc816 */ /* 0x000fe4000000003f */
[----:B------:R-:W-:Y:S01]  /*a790*/  LOP3.LUT P4, RZ, R69, 0x80, RZ, 0xc0, !PT ;  /* 0x0000008045ff7812 */ /* 0x000fe2000788c0ff */
[----:B------:R0:W-:Y:S01]  /*a7a0*/  STL.S16 [R1+0x5c8], R25 ;  /* 0x0005c81901007387 */ /* 0x0001e20000100600 */
[----:B------:R-:W-:Y:S01]  /*a7b0*/  HFMA2 R24, -RZ, RZ, 0, 0 ;  /* 0x00000000ff187431 */ /* 0x000fe200000001ff */
[----:B0-----:R-:W-:Y:S02]  /*a7c0*/  MOV R25, RZ ;  /* 0x000000ff00197202 */ /* 0x001fe40000000f00 */
[----:B------:R0:W-:Y:S04]  /*a7d0*/  STL.S16 [R1+0x57c], R63 ;  /* 0x00057c3f01007387 */ /* 0x0001e80000100600 */
[----:B------:R1:W-:Y:S04]  /*a7e0*/  STL [R1+0x180], R6 ;  /* 0x0001800601007387 */ /* 0x0003e80000100800 */
[----:B0-----:R-:W4:Y:S04]  /*a7f0*/  LDL.LU R63, [R1+0x84c] ;  /* 0x00084c00013f7983 */ /* 0x001f280000300800 */
[----:B--2---:R0:W2:Y:S04]  /*a800*/  @!P4 LDG.E R25, desc[UR10][R58.64] ;  /* 0x0000000a3a19c981 */ /* 0x0040a8000c1e1900 */
[----:B---3--:R-:W3:Y:S01]  /*a810*/  @!P4 LDG.E R24, desc[UR10][R36.64] ;  /* 0x0000000a2418c981 */ /* 0x008ee2000c1e1900 */
[----:B------:R-:W-:Y:S01]  /*a820*/  LOP3.LUT P4, RZ, R68, 0x4, RZ, 0xc0, !PT ;  /* 0x0000000444ff7812 */ /* 0x000fe2000788c0ff */
[----:B-1----:R-:W-:-:S02]  /*a830*/  HFMA2 R6, -RZ, RZ, 0, 0 ;  /* 0x00000000ff067431 */ /* 0x002fc400000001ff */
[----:B------:R-:W-:Y:S04]  /*a840*/  STL [R1+0x88], R21 ;  /* 0x0000881501007387 */ /* 0x000fe80000100800 */
[----:B------:R-:W2:Y:S04]  /*a850*/  @!P6 LDG.E R6, desc[UR10][R56.64] ;  /* 0x0000000a3806e981 */ /* 0x000ea8000c1e1900 */
[----:B------:R-:W0:Y:S04]  /*a860*/  LDL.LU R58, [R1+0x820] ;  /* 0x00082000013a7983 */ /* 0x000e280000300800 */
[----:B------:R-:W3:Y:S04]  /*a870*/  LDL.LU.64 R36, [R1+0x398] ;  /* 0x0003980001247983 */ /* 0x000ee80000300a00 */
[----:B------:R-:W2:Y:S01]  /*a880*/  LDL.LU.64 R56, [R1+0x3d8] ;  /* 0x0003d80001387983 */ /* 0x000ea20000300a00 */
[----:B----4-:R-:W-:-:S04]  /*a890*/  PRMT R62, RZ, 0x7610, R62 ;  /* 0x00007610ff3e7816 */ /* 0x010fc8000000003e */
[----:B------:R-:W-:-:S05]  /*a8a0*/  @!P4 PRMT R62, R3, 0x7610, R62 ;  /* 0x00007610033ec816 */ /* 0x000fca000000003e */
[----:B------:R1:W-:Y:S04]  /*a8b0*/  STL.S16 [R1+0x5cc], R62 ;  /* 0x0005cc3e01007387 */ /* 0x0003e80000100600 */
[----:B-1----:R-:W4:Y:S01]  /*a8c0*/  LDL.LU R62, [R1+0x818] ;  /* 0x00081800013e7983 */ /* 0x002f220000300800 */
[----:B------:R-:W-:Y:S02]  /*a8d0*/  PRMT R21, RZ, 0x7610, R21 ;  /* 0x00007610ff157816 */ /* 0x000fe40000000015 */
[----:B------:R-:W-:Y:S02]  /*a8e0*/  PRMT R60, RZ, 0x7610, R60 ;  /* 0x00007610ff3c7816 */ /* 0x000fe4000000003c */
[----:B------:R-:W-:Y:S02]  /*a8f0*/  @!P1 PRMT R21, R50, 0x7632, R21 ;  /* 0x0000763232159816 */ /* 0x000fe40000000015 */
[----:B------:R-:W-:-:S03]  /*a900*/  @!P3 PRMT R60, R53, 0x7610, R60 ;  /* 0x00007610353cb816 */ /* 0x000fc6000000003c */
[----:B------:R1:W-:Y:S01]  /*a910*/  STL.S16 [R1+0x5a8], R21 ;  /* 0x0005a81501007387 */ /* 0x0003e20000100600 */
[----:B------:R-:W-:Y:S02]  /*a920*/  PRMT R63, RZ, 0x7610, R63 ;  /* 0x00007610ff3f7816 */ /* 0x000fe4000000003f */
[----:B-1----:R-:W-:Y:S02]  /*a930*/  MOV R21, RZ ;  /* 0x000000ff00157202 */ /* 0x002fe40000000f00 */
[----:B------:R-:W-:Y:S01]  /*a940*/  @!P1 PRMT R63, R49, 0x7632, R63 ;  /* 0x00007632313f9816 */ /* 0x000fe2000000003f */
[----:B------:R1:W-:Y:S04]  /*a950*/  STL.S16 [R1+0x5b4], R60 ;  /* 0x0005b43c01007387 */ /* 0x0003e80000100600 */
[----:B------:R1:W-:Y:S04]  /*a960*/  STL.S16 [R1+0x59c], R63 ;  /* 0x00059c3f01007387 */ /* 0x0003e80000100600 */
[----:B-1----:R-:W3:Y:S04]  /*a970*/  LDL.LU.64 R60, [R1+0x388] ;  /* 0x00038800013c7983 */ /* 0x002ee80000300a00 */
[----:B------:R-:W3:Y:S04]  /*a980*/  LDL.LU R63, [R1+0x840] ;  /* 0x00084000013f7983 */ /* 0x000ee80000300800 */
[----:B--2---:R1:W2:Y:S04]  /*a990*/  @!P0 LDG.E R21, desc[UR10][R56.64] ;  /* 0x0000000a38158981 */ /* 0x0042a8000c1e1900 */
[----:B------:R-:W1:Y:S01]  /*a9a0*/  LDL.LU R56, [R1+0x838] ;  /* 0x0008380001387983 */ /* 0x000e620000300800 */
[----:B----4-:R-:W-:-:S04]  /*a9b0*/  PRMT R62, RZ, 0x7610, R62 ;  /* 0x00007610ff3e7816 */ /* 0x010fc8000000003e */
[----:B------:R-:W-:-:S05]  /*a9c0*/  @!P5 PRMT R62, R5, 0x7610, R62 ;  /* 0x00007610053ed816 */ /* 0x000fca000000003e */
[----:B------:R4:W-:Y:S04]  /*a9d0*/  STL.S16 [R1+0x38c], R62 ;  /* 0x00038c3e01007387 */ /* 0x0009e80000100600 */
[----:B----4-:R-:W4:Y:S04]  /*a9e0*/  LDL.LU R62, [R1+0x80c] ;  /* 0x00080c00013e7983 */ /* 0x010f280000300800 */
[----:B------:R3:W-:Y:S01]  /*a9f0*/  STL [R1+0x94], R27 ;  /* 0x0000941b01007387 */ /* 0x0007e20000100800 */
[----:B------:R-:W-:Y:S02]  /*aa00*/  LOP3.LUT P1, RZ, R69, 0x40, RZ, 0xc0, !PT ;  /* 0x0000004045ff7812 */ /* 0x000fe4000782c0ff */
[----:B0-----:R-:W-:-:S02]  /*aa10*/  PRMT R58, RZ, 0x7610, R58 ;  /* 0x00007610ff3a7816 */ /* 0x001fc4000000003a */
[----:B---3--:R-:W-:-:S04]  /*aa20*/  PRMT R27, RZ, 0x7610, R27 ;  /* 0x00007610ff1b7816 */ /* 0x008fc8000000001b */
[----:B------:R-:W-:Y:S02]  /*aa30*/  @!P4 PRMT R27, R3, 0x7632, R27 ;  /* 0x00007632031bc816 */ /* 0x000fe4000000001b */
[----:B------:R-:W-:-:S03]  /*aa40*/  PRMT R63, RZ, 0x7610, R63 ;  /* 0x00007610ff3f7816 */ /* 0x000fc6000000003f */
[----:B------:R0:W-:Y:S01]  /*aa50*/  STL.S16 [R1+0x5d4], R27 ;  /* 0x0005d41b01007387 */ /* 0x0001e20000100600 */
[----:B------:R-:W-:Y:S02]  /*aa60*/  @!P2 PRMT R63, R51, 0x7632, R63 ;  /* 0x00007632333fa816 */ /* 0x000fe4000000003f */
[----:B------:R-:W-:Y:S02]  /*aa70*/  @!P4 PRMT R58, R2, 0x7632, R58 ;  /* 0x00007632023ac816 */ /* 0x000fe4000000003a */
[----:B0-----:R-:W-:Y:S01]  /*aa80*/  MOV R27, RZ ;  /* 0x000000ff001b7202 */ /* 0x001fe20000000f00 */
[----:B------:R0:W-:Y:S01]  /*aa90*/  STL.S16 [R1+0x5b0], R63 ;  /* 0x0005b03f01007387 */ /* 0x0001e20000100600 */
[----:B-1----:R-:W-:-:S03]  /*aaa0*/  PRMT R56, RZ, 0x7610, R56 ;  /* 0x00007610ff387816 */ /* 0x002fc60000000038 */
[----:B------:R1:W-:Y:S01]  /*aab0*/  STL.S16 [R1+0x5d0], R58 ;  /* 0x0005d03a01007387 */ /* 0x0003e20000100600 */
[----:B------:R-:W-:-:S03]  /*aac0*/  @!P2 PRMT R56, R51, 0x7610, R56 ;  /* 0x000076103338a816 */ /* 0x000fc60000000038 */
[----:B0-----:R-:W3:Y:S04]  /*aad0*/  LDL.LU R63, [R1+0x834] ;  /* 0x00083400013f7983 */ /* 0x001ee80000300800 */
[----:B------:R0:W2:Y:S04]  /*aae0*/  @!P1 LDG.E R27, desc[UR10][R36.64] ;  /* 0x0000000a241b9981 */ /* 0x0000a8000c1e1900 */
[----:B------:R0:W-:Y:S04]  /*aaf0*/  STL.S16 [R1+0x5a4], R56 ;  /* 0x0005a43801007387 */ /* 0x0001e80000100600 */
[----:B-1----:R-:W2:Y:S04]  /*ab00*/  LDL.LU.64 R58, [R1+0x378] ;  /* 0x00037800013a7983 */ /* 0x002ea80000300a00 */
[----:B------:R-:W2:Y:S04]  /*ab10*/  LDL.LU R36, [R1+0x814] ;  /* 0x0008140001247983 */ /* 0x000ea80000300800 */
[----:B0-----:R-:W2:Y:S01]  /*ab20*/  LDL.LU.64 R56, [R1+0x3a0] ;  /* 0x0003a00001387983 */ /* 0x001ea20000300a00 */
[----:B----4-:R-:W-:-:S04]  /*ab30*/  PRMT R62, RZ, 0x7610, R62 ;  /* 0x00007610ff3e7816 */ /* 0x010fc8000000003e */
[----:B------:R-:W-:-:S05]  /*ab40*/  @!P6 PRMT R62, R7, 0x7610, R62 ;  /* 0x00007610073ee816 */ /* 0x000fca000000003e */
[----:B------:R0:W-:Y:S04]  /*ab50*/  STL.S16 [R1+0x37c], R62 ;  /* 0x00037c3e01007387 */ /* 0x0001e80000100600 */
[----:B0-----:R-:W4:Y:S04]  /*ab60*/  LDL.LU R62, [R1+0x800] ;  /* 0x00080000013e7983 */ /* 0x001f280000300800 */
[----:B------:R0:W-:Y:S02]  /*ab70*/  STL [R1+0x190], R26 ;  /* 0x0001901a01007387 */ /* 0x0001e40000100800 */
[----:B0-----:R-:W-:Y:S01]  /*ab80*/  HFMA2 R26, -RZ, RZ, 0, 0 ;  /* 0x00000000ff1a7431 */ /* 0x001fe200000001ff */
[----:B---3--:R-:W-:-:S04]  /*ab90*/  PRMT R63, RZ, 0x7610, R63 ;  /* 0x00007610ff3f7816 */ /* 0x008fc8000000003f */
[----:B------:R-:W-:Y:S02]  /*aba0*/  @!P3 PRMT R63, R53, 0x7632, R63 ;  /* 0x00007632353fb816 */ /* 0x000fe4000000003f */
[----:B--2---:R-:W-:Y:S01]  /*abb0*/  PRMT R36, RZ, 0x7610, R36 ;  /* 0x00007610ff247816 */ /* 0x004fe20000000024 */
[----:B------:R0:W2:Y:S03]  /*abc0*/  @!P1 LDG.E R26, desc[UR10][R56.64] ;  /* 0x0000000a381a9981 */ /* 0x0000a6000c1e1900 */
[----:B------:R-:W-:Y:S01]  /*abd0*/  @!P5 PRMT R36, R4, 0x7610, R36 ;  /* 0x000076100424d816 */ /* 0x000fe20000000024 */
[----:B------:R1:W-:Y:S04]  /*abe0*/  STL.S16 [R1+0x5c0], R63 ;  /* 0x0005c03f01007387 */ /* 0x0003e80000100600 */
[----:B------:R-:W0:Y:S04]  /*abf0*/  LDL.LU R56, [R1+0x81c] ;  /* 0x00081c0001387983 */ /* 0x000e280000300800 */
[----:B-1----:R-:W3:Y:S04]  /*ac00*/  LDL.LU R63, [R1+0x828] ;  /* 0x00082800013f7983 */ /* 0x002ee80000300800 */
[----:B------:R1:W-:Y:S04]  /*ac10*/  STL.S16 [R1+0x388], R36 ;  /* 0x0003882401007387 */ /* 0x0003e80000100600 */
[----:B-1----:R-:W2:Y:S01]  /*ac20*/  LDL.LU.64 R36, [R1+0x360] ;  /* 0x0003600001247983 */ /* 0x002ea20000300a00 */
[----:B----4-:R-:W-:-:S04]  /*ac30*/  PRMT R62, RZ, 0x7610, R62 ;  /* 0x00007610ff3e7816 */ /* 0x010fc8000000003e */
[----:B------:R-:W-:-:S05]  /*ac40*/  @!P0 PRMT R62, R67, 0x7610, R62 ;  /* 0x00007610433e8816 */ /* 0x000fca000000003e */
[----:B------:R1:W-:Y:S04]  /*ac50*/  STL.S16 [R1+0x360], R62 ;  /* 0x0003603e01007387 */ /* 0x0003e80000100600 */
[----:B-1----:R-:W4:Y:S01]  /*ac60*/  LDL.LU R62, [R1+0x7fc] ;  /* 0x0007fc00013e7983 */ /* 0x002f220000300800 */
[----:B0-----:R-:W-:-:S04]  /*ac70*/  PRMT R56, RZ, 0x7610, R56 ;  /* 0x00007610ff387816 */ /* 0x001fc80000000038 */
[----:B------:R-:W-:Y:S02]  /*ac80*/  @!P4 PRMT R56, R2, 0x7610, R56 ;  /* 0x000076100238c816 */ /* 0x000fe40000000038 */
[----:B---3--:R-:W-:-:S03]  /*ac90*/  PRMT R63, RZ, 0x7610, R63 ;  /* 0x00007610ff3f7816 */ /* 0x008fc6000000003f */
[----:B------:R0:W-:Y:S01]  /*aca0*/  STL.S16 [R1+0x5c4], R56 ;  /* 0x0005c43801007387 */ /* 0x0001e20000100600 */
[----:B------:R-:W-:-:S03]  /*acb0*/  @!P5 PRMT R63, R4, 0x7632, R63 ;  /* 0x00007632043fd816 */ /* 0x000fc6000000003f */
[----:B0-----:R-:W3:Y:S04]  /*acc0*/  LDL.LU.64 R56, [R1+0x380] ;  /* 0x0003800001387983 */ /* 0x001ee80000300a00 */
[----:B------:R0:W-:Y:S04]  /*acd0*/  STL.S16 [R1+0x5e0], R63 ;  /* 0x0005e03f01007387 */ /* 0x0001e80000100600 */
[----:B0-----:R-:W2:Y:S01]  /*ace0*/  LDL.LU R63, [R1+0x810] ;  /* 0x00081000013f7983 */ /* 0x001ea20000300800 */
[----:B----4-:R-:W-:-:S04]  /*acf0*/  PRMT R62, RZ, 0x7610, R62 ;  /* 0x00007610ff3e7816 */ /* 0x010fc8000000003e */
[----:B------:R-:W-:-:S05]  /*ad00*/  @!P0 PRMT R62, R21, 0x7610, R62 ;  /* 0x00007610153e8816 */ /* 0x000fca000000003e */
[----:B------:R0:W-:Y:S04]  /*ad10*/  STL.S16 [R1+0x364], R62 ;  /* 0x0003643e01007387 */ /* 0x0001e80000100600 */
[----:B0-----:R-:W4:Y:S04]  /*ad20*/  LDL.LU R62, [R1+0x7f4] ;  /* 0x0007f400013e7983 */ /* 0x001f280000300800 */
[----:B------:R0:W-:Y:S01]  /*ad30*/  STL [R1+0x98], R29 ;  /* 0x0000981d01007387 */ /* 0x0001e20000100800 */
[----:B------:R-:W-:Y:S02]  /*ad40*/  LOP3.LUT P2, RZ, R69, 0x20, RZ, 0xc0, !PT ;  /* 0x0000002045ff7812 */ /* 0x000fe4000784c0ff */
[----:B------:R-:W-:-:S02]  /*ad50*/  LOP3.LUT R68, R68, 0xfffffffe, RZ, 0xc0, !PT ;  /* 0xfffffffe44447812 */ /* 0x000fc400078ec0ff */
[----:B0-----:R-:W-:-:S04]  /*ad60*/  PRMT R29, RZ, 0x7610, R29 ;  /* 0x00007610ff1d7816 */ /* 0x001fc8000000001d */
[----:B------:R-:W-:Y:S01]  /*ad70*/  @!P5 PRMT R29, R5, 0x7632, R29 ;  /* 0x00007632051dd816 */ /* 0x000fe2000000001d */
[----:B------:R0:W-:Y:S01]  /*ad80*/  STL [R1+0x194], R28 ;  /* 0x0001941c01007387 */ /* 0x0001e20000100800 */
[----:B------:R-:W-:-:S03]  /*ad90*/  @P1 LOP3.LUT R68, R68, 0x1, RZ, 0xfc, !PT ;  /* 0x0000000144441812 */ /* 0x000fc600078efcff */
[----:B------:R1:W-:Y:S01]  /*ada0*/  STL.S16 [R1+0x5ec], R29 ;  /* 0x0005ec1d01007387 */ /* 0x0003e20000100600 */
[----:B------:R-:W-:Y:S01]  /*adb0*/  LOP3.LUT R68, R68, 0xfffffffd, RZ, 0xc0, !PT ;  /* 0xfffffffd44447812 */ /* 0x000fe200078ec0ff */
[----:B0-----:R-:W-:Y:S01]  /*adc0*/  HFMA2 R28, -RZ, RZ, 0, 0 ;  /* 0x00000000ff1c7431 */ /* 0x001fe200000001ff */
[----:B-1----:R-:W-:-:S05]  /*add0*/  MOV R29, RZ ;  /* 0x000000ff001d7202 */ /* 0x002fca0000000f00 */
[----:B------:R-:W4:Y:S01]  /*ade0*/  @!P2 LDG.E R28, desc[UR10][R60.64] ;  /* 0x0000000a3c1ca981 */ /* 0x000f22000c1e1900 */
[----:B------:R-:W-:-:S03]  /*adf0*/  @P2 LOP3.LUT R68, R68, 0x2, RZ, 0xfc, !PT ;  /* 0x0000000244442812 */ /* 0x000fc600078efcff */
[----:B---3--:R0:W3:Y:S01]  /*ae00*/  @!P2 LDG.E R29, desc[UR10][R56.64] ;  /* 0x0000000a381da981 */ /* 0x0080e2000c1e1900 */
[C---:B------:R-:W-:Y:S02]  /*ae10*/  LOP3.LUT P2, RZ, R69.reuse, 0x100, RZ, 0xc0, !PT ;  /* 0x0000010045ff7812 */ /* 0x040fe4000784c0ff */
[----:B------:R-:W-:Y:S01]  /*ae20*/  LOP3.LUT P3, RZ, R69, 0x10, RZ, 0xc0, !PT ;  /* 0x0000001045ff7812 */ /* 0x000fe2000786c0ff */
[----:B------:R1:W-:Y:S04]  /*ae30*/  STL [R1+0x198], R30 ;  /* 0x0001981e01007387 */ /* 0x0003e80000100800 */
[----:B------:R-:W3:Y:S04]  /*ae40*/  LDL.LU.64 R60, [R1+0x368] ;  /* 0x00036800013c7983 */ /* 0x000ee80000300a00 */
[----:B------:R-:W0:Y:S01]  /*ae50*/  LDL.LU R56, [R1+0x808] ;  /* 0x0008080001387983 */ /* 0x000e220000300800 */
[----:B--2---:R-:W-:Y:S01]  /*ae60*/  PRMT R63, RZ, 0x7610, R63 ;  /* 0x00007610ff3f7816 */ /* 0x004fe2000000003f */
[----:B-1----:R-:W-:-:S03]  /*ae70*/  HFMA2 R30, -RZ, RZ, 0, 0 ;  /* 0x00000000ff1e7431 */ /* 0x002fc600000001ff */
[----:B------:R-:W-:-:S03]  /*ae80*/  @!P6 PRMT R63, R6, 0x7632, R63 ;  /* 0x00007632063fe816 */ /* 0x000fc6000000003f */
[----:B------:R-:W2:Y:S04]  /*ae90*/  @!P3 LDG.E R30, desc[UR10][R58.64] ;  /* 0x0000000a3a1eb981 */ /* 0x000ea8000c1e1900 */
[----:B------:R1:W-:Y:S04]  /*aea0*/  STL.S16 [R1+0x380], R63 ;  /* 0x0003803f01007387 */ /* 0x0003e80000100600 */
[----:B------:R-:W2:Y:S04]  /*aeb0*/  LDL.LU.64 R58, [R1+0x358] ;  /* 0x00035800013a7983 */ /* 0x000ea80000300a00 */
[----:B-1----:R-:W3:Y:S01]  /*aec0*/  LDL.LU R63, [R1+0x804] ;  /* 0x00080400013f7983 */ /* 0x002ee20000300800 */
[----:B----4-:R-:W-:-:S04]  /*aed0*/  PRMT R62, RZ, 0x7610, R62 ;  /* 0x00007610ff3e7816 */ /* 0x010fc8000000003e */
[----:B------:R-:W-:-:S05]  /*aee0*/  @!P2 PRMT R62, R22, 0x7610, R62 ;  /* 0x00007610163ea816 */ /* 0x000fca000000003e */
[----:B------:R1:W-:Y:S04]  /*aef0*/  STL.S16 [R1+0x358], R62 ;  /* 0x0003583e01007387 */ /* 0x0003e80000100600 */
[----:B-1----:R-:W4:Y:S01]  /*af00*/  LDL.LU R62, [R1+0x7f0] ;  /* 0x0007f000013e7983 */ /* 0x002f220000300800 */
[----:B0-----:R-:W-:-:S04]  /*af10*/  PRMT R56, RZ, 0x7610, R56 ;  /* 0x00007610ff387816 */ /* 0x001fc80000000038 */
[----:B------:R-:W-:Y:S02]  /*af20*/  @!P6 PRMT R56, R6, 0x7610, R56 ;  /* 0x000076100638e816 */ /* 0x000fe40000000038 */
[----:B---3--:R-:W-:-:S04]  /*af30*/  PRMT R63, RZ, 0x7610, R63 ;  /* 0x00007610ff3f7816 */ /* 0x008fc8000000003f */
[----:B------:R-:W-:-:S05]  /*af40*/  @!P0 PRMT R63, R67, 0x7632, R63 ;  /* 0x00007632433f8816 */ /* 0x000fca000000003f */
[----:B------:R0:W-:Y:S04]  /*af50*/  STL.S16 [R1+0x368], R63 ;  /* 0x0003683f01007387 */ /* 0x0001e80000100600 */
[----:B0-----:R-:W3:Y:S04]  /*af60*/  LDL.LU R63, [R1+0x7f8] ;  /* 0x0007f800013f7983 */ /* 0x001ee80000300800 */
[----:B------:R0:W-:Y:S04]  /*af70*/  STL.S16 [R1+0x378], R56 ;  /* 0x0003783801007387 */ /* 0x0001e80000100600 */
[----:B0-----:R-:W2:Y:S01]  /*af80*/  LDL.LU.64 R56, [R1+0x348] ;  /* 0x0003480001387983 */ /* 0x001ea20000300a00 */
[----:B----4-:R-:W-:-:S04]  /*af90*/  PRMT R62, RZ, 0x7610, R62 ;  /* 0x00007610ff3e7816 */ /* 0x010fc8000000003e */
[----:B------:R-:W-:-:S05]  /*afa0*/  @!P2 PRMT R62, R23, 0x7610, R62 ;  /* 0x00007610173ea816 */ /* 0x000fca000000003e */
[----:B------:R0:W-:Y:S04]  /*afb0*/  STL.S16 [R1+0x35c], R62 ;  /* 0x00035c3e01007387 */ /* 0x0001e80000100600 */
[----:B0-----:R-:W4:Y:S01]  /*afc0*/  LDL.LU R62, [R1+0x7e8] ;  /* 0x0007e800013e7983 */ /* 0x001f220000300800 */
[----:B------:R-:W-:-:S03]  /*afd0*/  LOP3.LUT P1, RZ, R69, 0x80, RZ, 0xc0, !PT ;  /* 0x0000008045ff7812 */ /* 0x000fc6000782c0ff */
[----:B------:R0:W-:Y:S04]  /*afe0*/  STL [R1+0x9c], R31 ;  /* 0x00009c1f01007387 */ /* 0x0001e80000100800 */
[----:B------:R1:W-:Y:S01]  /*aff0*/  STL [R1+0xa0], R33 ;  /* 0x0000a02101007387 */ /* 0x0003e20000100800 */
[C---:B------:R-:W-:Y:S02]  /*b000*/  LOP3.LUT P4, RZ, R69.reuse, 0x8, RZ, 0xc0, !PT ;  /* 0x0000000845ff7812 */ /* 0x040fe4000788c0ff */
[----:B------:R-:W-:Y:S02]  /*b010*/  LOP3.LUT P5, RZ, R69, 0x4, RZ, 0xc0, !PT ;  /* 0x0000000445ff7812 */ /* 0x000fe400078ac0ff */
[----:B0-----:R-:W-:Y:S02]  /*b020*/  PRMT R31, RZ, 0x7610, R31 ;  /* 0x00007610ff1f7816 */ /* 0x001fe4000000001f */
[----:B-1----:R-:W-:-:S02]  /*b030*/  PRMT R33, RZ, 0x7610, R33 ;  /* 0x00007610ff217816 */ /* 0x002fc40000000021 */
[----:B------:R-:W-:Y:S02]  /*b040*/  @!P6 PRMT R31, R7, 0x7632, R31 ;  /* 0x00007632071fe816 */ /* 0x000fe4000000001f */
[----:B------:R-:W-:Y:S01]  /*b050*/  @!P0 PRMT R33, R21, 0x7632, R33 ;  /* 0x0000763215218816 */ /* 0x000fe20000000021 */
[----:B------:R0:W-:Y:S04]  /*b060*/  STL [R1+0xa4], R35 ;  /* 0x0000a42301007387 */ /* 0x0001e80000100800 */
[----:B------:R1:W-:Y:S04]  /*b070*/  STL [R1+0x19c], R32 ;  /* 0x00019c2001007387 */ /* 0x0003e80000100800 */
[----:B------:R1:W-:Y:S01]  /*b080*/  STL.S16 [R1+0x5fc], R31 ;  /* 0x0005fc1f01007387 */ /* 0x0003e20000100600 */
[----:B0-----:R-:W-:-:S03]  /*b090*/  PRMT R35, RZ, 0x7610, R35 ;  /* 0x00007610ff237816 */ /* 0x001fc60000000023 */
[----:B------:R0:W-:Y:S01]  /*b0a0*/  STL [R1+0x1a0], R34 ;  /* 0x0001a02201007387 */ /* 0x0001e20000100800 */
[----:B-1----:R-:W-:-:S03]  /*b0b0*/  HFMA2 R32, -RZ, RZ, 0, 0 ;  /* 0x00000000ff207431 */ /* 0x002fc600000001ff */
[----:B------:R1:W-:Y:S01]  /*b0c0*/  STL.S16 [R1+0x36c], R33 ;  /* 0x00036c2101007387 */ /* 0x0003e20000100600 */
[----:B------:R-:W-:Y:S02]  /*b0d0*/  MOV R31, RZ ;  /* 0x000000ff001f7202 */ /* 0x000fe40000000f00 */
[----:B------:R-:W-:Y:S01]  /*b0e0*/  @!P2 PRMT R35, R23, 0x7632, R35 ;  /* 0x000076321723a816 */ /* 0x000fe20000000023 */
[----:B------:R-:W4:Y:S01]  /*b0f0*/  @!P4 LDG.E R32, desc[UR10][R36.64] ;  /* 0x0000000a2420c981 */ /* 0x000f22000c1e1900 */
[----:B0-----:R-:W-:-:S03]  /*b100*/  HFMA2 R34, -RZ, RZ, 0, 0 ;  /* 0x00000000ff227431 */ /* 0x001fc600000001ff */
[----:B------:R-:W4:Y:S01]  /*b110*/  @!P3 LDG.E R31, desc[UR10][R60.64] ;  /* 0x0000000a3c1fb981 */ /* 0x000f22000c1e1900 */
[----:B-1----:R-:W-:-:S03]  /*b120*/  MOV R33, RZ ;  /* 0x000000ff00217202 */ /* 0x002fc60000000f00 */
[----:B------:R-:W4:Y:S01]  /*b130*/  LDL.LU.64 R36, [R1+0x338] ;  /* 0x0003380001247983 */ /* 0x000f220000300a00 */
[----:B---3--:R-:W-:-:S03]  /*b140*/  PRMT R63, RZ, 0x7610, R63 ;  /* 0x00007610ff3f7816 */ /* 0x008fc6000000003f */
[----:B--2---:R-:W2:Y:S01]  /*b150*/  @!P4 LDG.E R33, desc[UR10][R58.64] ;  /* 0x0000000a3a21c981 */ /* 0x004ea2000c1e1900 */
[----:B------:R-:W-:-:S03]  /*b160*/  @!P2 PRMT R63, R22, 0x7632, R63 ;  /* 0x00007632163fa816 */ /* 0x000fc6000000003f */
[----:B------:R-:W3:Y:S04]  /*b170*/  LDL.LU.64 R60, [R1+0x340] ;  /* 0x00034000013c7983 */ /* 0x000ee80000300a00 */
[----:B------:R0:W-:Y:S04]  /*b180*/  STL.S16 [R1+0x614], R63 ;  /* 0x0006143f01007387 */ /* 0x0001e80000100600 */
[----:B------:R-:W2:Y:S04]  /*b190*/  @!P5 LDG.E R34, desc[UR10][R56.64] ;  /* 0x0000000a3822d981 */ /* 0x000ea8000c1e1900 */
[----:B------:R-:W2:Y:S04]  /*b1a0*/  LDL.LU.64 R58, [R1+0x328] ;  /* 0x00032800013a7983 */ /* 0x000ea80000300a00 */
[----:B0-----:R-:W3:Y:S04]  /*b1b0*/  LDL.LU R63, [R1+0x7ec] ;  /* 0x0007ec00013f7983 */ /* 0x001ee80000300800 */
[----:B------:R-:W2:Y:S04]  /*b1c0*/  LDL.LU.64 R56, [R1+0x320] ;  /* 0x0003200001387983 */ /* 0x000ea80000300a00 */
[----:B------:R-:W-:Y:S01]  /*b1d0*/  STL.S16 [R1+0x620], R35 ;  /* 0x0006202301007387 */ /* 0x000fe20000100600 */
[----:B----4-:R-:W-:-:S04]  /*b1e0*/  PRMT R62, RZ, 0x7610, R62 ;  /* 0x00007610ff3e7816 */ /* 0x010fc8000000003e */
[----:B------:R-:W-:-:S05]  /*b1f0*/  @!P1 PRMT R62, R24, 0x7610, R62 ;  /* 0x00007610183e9816 */ /* 0x000fca000000003e */
[----:B------:R0:W-:Y:S04]  /*b200*/  STL.S16 [R1+0x344], R62 ;  /* 0x0003443e01007387 */ /* 0x0001e80000100600 */
[----:B0-----:R-:W4:Y:S04]  /*b210*/  LDL.LU R62, [R1+0x7e4] ;  /* 0x0007e400013e7983 */ /* 0x001f280000300800 */
[----:B------:R-:W-:Y:S01]  /*b220*/  STL [R1+0x1a4], R40 ;  /* 0x0001a42801007387 */ /* 0x000fe20000100800 */
[----:B----4-:R-:W-:-:S04]  /*b230*/  PRMT R62, RZ, 0x7610, R62 ;  /* 0x00007610ff3e7816 */ /* 0x010fc8000000003e */
[----:B------:R-:W-:-:S05]  /*b240*/  @!P1 PRMT R62, R25, 0x7610, R62 ;  /* 0x00007610193e9816 */ /* 0x000fca000000003e */
[----:B------:R0:W-:Y:S04]  /*b250*/  STL.S16 [R1+0x628], R62 ;  /* 0x0006283e01007387 */ /* 0x0001e80000100600 */
[----:B0-----:R-:W4:Y:S01]  /*b260*/  LDL.LU R62, [R1+0x7dc] ;  /* 0x0007dc00013e7983 */ /* 0x001f220000300800 */
[----:B---3--:R-:W-:-:S03]  /*b270*/  PRMT R63, RZ, 0x7610, R63 ;  /* 0x00007610ff3f7816 */ /* 0x008fc6000000003f */
[----:B------:R0:W-:Y:S01]  /*b280*/  STL [R1+0xa8], R41 ;  /* 0x0000a82901007387 */ /* 0x0001e20000100800 */
[----:B------:R-:W-:Y:S02]  /*b290*/  @!P1 PRMT R63, R24, 0x7632, R63 ;  /* 0x00007632183f9816 */ /* 0x000fe4000000003f */
[----:B0-----:R-:W-:-:S04]  /*b2a0*/  PRMT R41, RZ, 0x7610, R41 ;  /* 0x00007610ff297816 */ /* 0x001fc80000000029 */
[----:B------:R-:W-:Y:S02]  /*b2b0*/  @!P1 PRMT R41, R25, 0x7632, R41 ;  /* 0x0000763219299816 */ /* 0x000fe40000000029 */
[----:B------:R-:W-:Y:S02]  /*b2c0*/  LOP3.LUT P1, RZ, R68, 0x1, RZ, 0xc0, !PT ;  /* 0x0000000144ff7812 */ /* 0x000fe4000782c0ff */
[----:B----4-:R-:W-:-:S11]  /*b2d0*/  PRMT R62, RZ, 0x7610, R62 ;  /* 0x00007610ff3e7816 */ /* 0x010fd6000000003e */
[----:B------:R-:W-:-:S05]  /*b2e0*/  @!P1 PRMT R62, R26, 0x7610, R62 ;  /* 0x000076101a3e9816 */ /* 0x000fca000000003e */
[----:B------:R0:W-:Y:S04]  /*b2f0*/  STL.S16 [R1+0x320], R62 ;  /* 0x0003203e01007387 */ /* 0x0001e80000100600 */
[----:B0-----:R-:W3:Y:S04]  /*b300*/  LDL.LU R62, [R1+0x7d8] ;  /* 0x0007d800013e7983 */ /* 0x001ee80000300800 */
[----:B------:R0:W-:Y:S04]  /*b310*/  STL.S16 [R1+0x62c], R63 ;  /* 0x00062c3f01007387 */ /* 0x0001e80000100600 */
[----:B0-----:R-:W4:Y:S01]  /*b320*/  LDL.LU R63, [R1+0x7e0] ;  /* 0x0007e000013f7983 */ /* 0x001f220000300800 */
[----:B------:R-:W-:-:S06]  /*b330*/  MOV R35, RZ ;  /* 0x000000ff00237202 */ /* 0x000fcc0000000f00 */
[----:B------:R-:W2:Y:S04]  /*b340*/  @!P5 LDG.E R35, desc[UR10][R60.64] ;  /* 0x0000000a3c23d981 */ /* 0x000ea8000c1e1900 */
[----:B------:R-:W2:Y:S01]  /*b350*/  LDL.LU.64 R60, [R1+0x318] ;  /* 0x00031800013c7983 */ /* 0x000ea20000300a00 */
[----:B---3--:R-:W-:-:S04]  /*b360*/  PRMT R62, RZ, 0x7610, R62 ;  /* 0x00007610ff3e7816 */ /* 0x008fc8000000003e */
[----:B------:R-:W-:-:S05]  /*b370*/  @!P1 PRMT R62, R27, 0x7610, R62 ;  /* 0x000076101b3e9816 */ /* 0x000fca000000003e */
[----:B------:R0:W-:Y:S04]  /*b380*/  STL.S16 [R1+0x640], R62 ;  /* 0x0006403e01007387 */ /* 0x0001e80000100600 */
[----:B0-----:R-:W3:Y:S01]  /*b390*/  LDL.LU R62, [R1+0x7d0] ;  /* 0x0007d000013e7983 */ /* 0x001ee20000300800 */
[----:B------:R-:W-:Y:S02]  /*b3a0*/  LOP3.LUT P2, RZ, R68, 0x2, RZ, 0xc0, !PT ;  /* 0x0000000244ff7812 */ /* 0x000fe4000784c0ff */
[----:B----4-:R-:W-:-:S04]  /*b3b0*/  PRMT R63, RZ, 0x7610, R63 ;  /* 0x00007610ff3f7816 */ /* 0x010fc8000000003f */
[----:B------:R-:W-:Y:S01]  /*b3c0*/  @!P1 PRMT R63, R26, 0x7632, R63 ;  /* 0x000076321a3f9816 */ /* 0x000fe2000000003f */
[----:B------:R0:W-:Y:S04]  /*b3d0*/  STL [R1+0xac], R43 ;  /* 0x0000ac2b01007387 */ /* 0x0001e80000100800 */
[----:B------:R1:W-:Y:S01]  /*b3e0*/  STL.S16 [R1+0x644], R63 ;  /* 0x0006443f01007387 */ /* 0x0003e20000100600 */
[----:B------:R-:W-:Y:S02]  /*b3f0*/  LOP3.LUT P0, RZ, R69, 0x1, RZ, 0xc0, !PT ;  /* 0x0000000145ff7812 */ /* 0x000fe4000780c0ff */
[----:B0-----:R-:W-:Y:S01]  /*b400*/  PRMT R43, RZ, 0x7610, R43 ;  /* 0x00007610ff2b7816 */ /* 0x001fe2000000002b */
[----:B-1----:R-:W4:Y:S03]  /*b410*/  LDL.LU R63, [R1+0x7d4] ;  /* 0x0007d400013f7983 */ /* 0x002f260000300800 */
[----:B------:R-:W-:-:S05]  /*b420*/  @!P1 PRMT R43, R27, 0x7632, R43 ;  /* 0x000076321b2b9816 */ /* 0x000fca000000002b */
[----:B------:R0:W-:Y:S02]  /*b430*/  STL.S16 [R1+0x650], R43 ;  /* 0x0006502b01007387 */ /* 0x0001e40000100600 */
[----:B0-----:R-:W-:-:S06]  /*b440*/  MOV R43, RZ ;  /* 0x000000ff002b7202 */ /* 0x001fcc0000000f00 */
[----:B--2---:R0:W2:Y:S04]  /*b450*/  @!P0 LDG.E R43, desc[UR10][R60.64] ;  /* 0x0000000a3c2b8981 */ /* 0x0040a8000c1e1900 */
[----:B------:R-:W0:Y:S01]  /*b460*/  LDL.LU R60, [R1+0x7cc] ;  /* 0x0007cc00013c7983 */ /* 0x000e220000300800 */
[----:B---3--:R-:W-:-:S04]  /*b470*/  PRMT R62, RZ, 0x7610, R62 ;  /* 0x00007610ff3e7816 */ /* 0x008fc8000000003e */
[----:B------:R-:W-:-:S05]  /*b480*/  @!P2 PRMT R62, R29, 0x7610, R62 ;  /* 0x000076101d3ea816 */ /* 0x000fca000000003e */
[----:B------:R1:W-:Y:S04]  /*b490*/  STL.S16 [R1+0x658], R62 ;  /* 0x0006583e01007387 */ /* 0x0003e80000100600 */
[----:B-1----:R-:W3:Y:S01]  /*b4a0*/  LDL.LU R62, [R1+0x7c4] ;  /* 0x0007c400013e7983 */ /* 0x002ee20000300800 */
[----:B------:R-:W-:Y:S02]  /*b4b0*/  LOP3.LUT P6, RZ, R69, 0x2, RZ, 0xc0, !PT ;  /* 0x0000000245ff7812 */ /* 0x000fe400078cc0ff */
[----:B----4-:R-:W-:Y:S01]  /*b4c0*/  PRMT R63, RZ, 0x7610, R63 ;  /* 0x00007610ff3f7816 */ /* 0x010fe2000000003f */
[----:B------:R1:W-:Y:S03]  /*b4d0*/  STL.S16 [R1+0x638], R41 ;  /* 0x0006382901007387 */ /* 0x0003e60000100600 */
[----:B------:R-:W-:-:S02]  /*b4e0*/  @!P2 PRMT R63, R28, 0x7632, R63 ;  /* 0x000076321c3fa816 */ /* 0x000fc4000000003f */
[----:B-1----:R-:W-:-:S03]  /*b4f0*/  MOV R41, RZ ;  /* 0x000000ff00297202 */ /* 0x002fc60000000f00 */
[----:B------:R1:W-:Y:S04]  /*b500*/  STL.S16 [R1+0x660], R63 ;  /* 0x0006603f01007387 */ /* 0x0003e80000100600 */
[----:B------:R-:W4:Y:S04]  /*b510*/  @!P6 LDG.E R41, desc[UR10][R58.64] ;  /* 0x0000000a3a29e981 */ /* 0x000f28000c1e1900 */
[----:B-1----:R-:W2:Y:S04]  /*b520*/  LDL.LU R63, [R1+0x7c8] ;  /* 0x0007c800013f7983 */ /* 0x002ea80000300800 */
[----:B------:R-:W4:Y:S01]  /*b530*/  LDL.LU.64 R58, [R1+0x2f8] ;  /* 0x0002f800013a7983 */ /* 0x000f220000300a00 */
[----:B------:R-:W-:Y:S01]  /*b540*/  HFMA2 R40, -RZ, RZ, 0, 0 ;  /* 0x00000000ff287431 */ /* 0x000fe200000001ff */
[----:B0-----:R-:W-:-:S05]  /*b550*/  PRMT R60, RZ, 0x7610, R60 ;  /* 0x00007610ff3c7816 */ /* 0x001fca000000003c */
[----:B------:R-:W4:Y:S01]  /*b560*/  @!P6 LDG.E R40, desc[UR10][R36.64] ;  /* 0x0000000a2428e981 */ /* 0x000f22000c1e1900 */
[----:B------:R-:W-:-:S03]  /*b570*/  @!P2 PRMT R60, R28, 0x7610, R60 ;  /* 0x000076101c3ca816 */ /* 0x000fc6000000003c */
[----:B------:R-:W4:Y:S04]  /*b580*/  LDL.LU.64 R36, [R1+0x308] ;  /* 0x0003080001247983 */ /* 0x000f280000300a00 */
[----:B------:R0:W-:Y:S04]  /*b590*/  STL.S16 [R1+0x30c], R60 ;  /* 0x00030c3c01007387 */ /* 0x0001e80000100600 */
[----:B0-----:R-:W4:Y:S01]  /*b5a0*/  LDL.LU.64 R60, [R1+0x2d0] ;  /* 0x0002d000013c7983 */ /* 0x001f220000300a00 */
[----:B---3--:R-:W-:-:S04]  /*b5b0*/  PRMT R62, RZ, 0x7610, R62 ;  /* 0x00007610ff3e7816 */ /* 0x008fc8000000003e */
[----:B------:R-:W-:-:S05]  /*b5c0*/  @!P3 PRMT R62, R30, 0x7610, R62 ;  /* 0x000076101e3eb816 */ /* 0x000fca000000003e */
[----:B------:R0:W-:Y:S04]  /*b5d0*/  STL.S16 [R1+0x2f8], R62 ;  /* 0x0002f83e01007387 */ /* 0x0001e80000100600 */
[----:B0-----:R-:W3:Y:S04]  /*b5e0*/  LDL.LU R62, [R1+0x7c0] ;  /* 0x0007c000013e7983 */ /* 0x001ee80000300800 */
[----:B------:R0:W-:Y:S01]  /*b5f0*/  STL [R1+0xb4], R47 ;  /* 0x0000b42f01007387 */ /* 0x0001e20000100800 */
[----:B--2---:R-:W-:-:S04]  /*b600*/  PRMT R63, RZ, 0x7610, R63 ;  /* 0x00007610ff3f7816 */ /* 0x004fc8000000003f */
[----:B------:R-:W-:Y:S02]  /*b610*/  @!P3 PRMT R63, R30, 0x7632, R63 ;  /* 0x000076321e3fb816 */ /* 0x000fe4000000003f */
[----:B0-----:R-:W-:-:S04]  /*b620*/  PRMT R47, RZ, 0x7610, R47 ;  /* 0x00007610ff2f7816 */ /* 0x001fc8000000002f */
[----:B------:R-:W-:Y:S01]  /*b630*/  @!P3 PRMT R47, R31, 0x7632, R47 ;  /* 0x000076321f2fb816 */ /* 0x000fe2000000002f */
[----:B------:R0:W-:Y:S02]  /*b640*/  STL [R1+0x1b4], R48 ;  /* 0x0001b43001007387 */ /* 0x0001e40000100800 */
[----:B0-----:R-:W-:Y:S02]  /*b650*/  HFMA2 R48, -RZ, RZ, 0, 0 ;  /* 0x00000000ff307431 */ /* 0x001fe400000001ff */
[----:B------:R0:W-:Y:S02]  /*b660*/  STL [R1+0x1a8], R42 ;  /* 0x0001a82a01007387 */ /* 0x0001e40000100800 */
[----:B0-----:R-:W-:-:S06]  /*b670*/  HFMA2 R42, -RZ, RZ, 0, 0 ;  /* 0x00000000ff2a7431 */ /* 0x001fcc00000001ff */
[----:B------:R-:W2:Y:S04]  /*b680*/  @!P0 LDG.E R42, desc[UR10][R56.64] ;  /* 0x0000000a382a8981 */ /* 0x000ea8000c1e1900 */
[----:B------:R-:W2:Y:S01]  /*b690*/  LDL.LU.64 R56, [R1+0x2f0] ;  /* 0x0002f00001387983 */ /* 0x000ea20000300a00 */
[----:B---3--:R-:W-:-:S04]  /*b6a0*/  PRMT R62, RZ, 0x7610, R62 ;  /* 0x00007610ff3e7816 */ /* 0x008fc8000000003e */
[----:B------:R-:W-:Y:S02]  /*b6b0*/  @!P3 PRMT R62, R31, 0x7610, R62 ;  /* 0x000076101f3eb816 */ /* 0x000fe4000000003e */
[----:B------:R-:W-:-:S13]  /*b6c0*/  LOP3.LUT P3, RZ, R55, 0x20000000, RZ, 0xc0, !PT ;  /* 0x2000000037ff7812 */ /* 0x000fda000786c0ff */
[----:B----4-:R0:W3:Y:S04]  /*b6d0*/  @!P3 LDG.E R48, desc[UR10][R60.64] ;  /* 0x0000000a3c30b981 */ /* 0x0100e8000c1e1900 */
[----:B------:R-:W0:Y:S04]  /*b6e0*/  LDL.LU.64 R60, [R1+0x7b0] ;  /* 0x0007b000013c7983 */ /* 0x000e280000300a00 */
[----:B------:R1:W-:Y:S02]  /*b6f0*/  STL [R1+0xb0], R45 ;  /* 0x0000b02d01007387 */ /* 0x0003e40000100800 */
[----:B-1----:R-:W-:-:S04]  /*b700*/  PRMT R45, RZ, 0x7610, R45 ;  /* 0x00007610ff2d7816 */ /* 0x002fc8000000002d */
[----:B------:R-:W-:Y:S02]  /*b710*/  @!P2 PRMT R45, R29, 0x7632, R45 ;  /* 0x000076321d2da816 */ /* 0x000fe4000000002d */
[----:B------:R-:W-:Y:S01]  /*b720*/  LOP3.LUT P2, RZ, R55, 0x40000000, RZ, 0xc0, !PT ;  /* 0x4000000037ff7812 */ /* 0x000fe2000784c0ff */
[----:B------:R1:W-:Y:S02]  /*b730*/  STL [R1+0x1b0], R46 ;  /* 0x0001b02e01007387 */ /* 0x0003e40000100800 */
[----:B-1----:R-:W-:-:S10]  /*b740*/  HFMA2 R46, -RZ, RZ, 0, 0 ;  /* 0x00000000ff2e7431 */ /* 0x002fd400000001ff */
[----:B--2---:R-:W2:Y:S04]  /*b750*/  @!P2 LDG.E R46, desc[UR10][R56.64] ;  /* 0x0000000a382ea981 */ /* 0x004ea8000c1e1900 */
[----:B------:R-:W4:Y:S01]  /*b760*/  LDL.LU.64 R56, [R1+0x2c0] ;  /* 0x0002c00001387983 */ /* 0x000f220000300a00 */
[----:B0-----:R-:W-:-:S04]  /*b770*/  PRMT R60, RZ, 0x7610, R60 ;  /* 0x00007610ff3c7816 */ /* 0x001fc8000000003c */
[----:B------:R-:W-:-:S05]  /*b780*/  @!P4 PRMT R60, R32, 0x7610, R60 ;  /* 0x00007610203cc816 */ /* 0x000fca000000003c */
[----:B------:R0:W-:Y:S04]  /*b790*/  STL.S16 [R1+0x67c], R60 ;  /* 0x00067c3c01007387 */ /* 0x0001e80000100600 */
[----:B0-----:R-:W3:Y:S01]  /*b7a0*/  LDL.LU R60, [R1+0x7a8] ;  /* 0x0007a800013c7983 */ /* 0x001ee20000300800 */
[----:B------:R-:W-:-:S03]  /*b7b0*/  PRMT R61, RZ, 0x7610, R61 ;  /* 0x00007610ff3d7816 */ /* 0x000fc6000000003d */
[----:B------:R0:W-:Y:S01]  /*b7c0*/  STL [R1+0xb8], R49 ;  /* 0x0000b83101007387 */ /* 0x0001e20000100800 */
[----:B------:R-:W-:Y:S02]  /*b7d0*/  @!P4 PRMT R61, R32, 0x7632, R61 ;  /* 0x00007632203dc816 */ /* 0x000fe4000000003d */
[----:B0-----:R-:W-:-:S04]  /*b7e0*/  PRMT R49, RZ, 0x7610, R49 ;  /* 0x00007610ff317816 */ /* 0x001fc80000000031 */
[----:B------:R-:W-:Y:S01]  /*b7f0*/  @!P4 PRMT R49, R33, 0x7632, R49 ;  /* 0x000076322131c816 */ /* 0x000fe20000000031 */
[----:B------:R0:W-:Y:S02]  /*b800*/  STL [R1+0x1b8], R50 ;  /* 0x0001b83201007387 */ /* 0x0001e40000100800 */
[----:B0-----:R-:W-:Y:S01]  /*b810*/  HFMA2 R50, -RZ, RZ, 0, 0 ;  /* 0x00000000ff327431 */ /* 0x001fe200000001ff */
[----:B---3--:R-:W-:-:S04]  /*b820*/  PRMT R60, RZ, 0x7610, R60 ;  /* 0x00007610ff3c7816 */ /* 0x008fc8000000003c */
[----:B------:R-:W-:Y:S02]  /*b830*/  @!P4 PRMT R60, R33, 0x7610, R60 ;  /* 0x00007610213cc816 */ /* 0x000fe4000000003c */
[----:B------:R-:W-:-:S13]  /*b840*/  LOP3.LUT P4, RZ, R55, 0x10000000, RZ, 0xc0, !PT ;  /* 0x1000000037ff7812 */ /* 0x000fda000788c0ff */
[----:B----4-:R0:W3:Y:S04]  /*b850*/  @!P4 LDG.E R50, desc[UR10][R56.64] ;  /* 0x0000000a3832c981 */ /* 0x0100e8000c1e1900 */
[----:B------:R-:W0:Y:S02]  /*b860*/  LDL.LU.64 R56, [R1+0x790] ;  /* 0x0007900001387983 */ /* 0x000e240000300a00 */
[----:B0-----:R-:W-:-:S04]  /*b870*/  PRMT R56, RZ, 0x7610, R56 ;  /* 0x00007610ff387816 */ /* 0x001fc80000000038 */
[----:B------:R-:W-:-:S05]  /*b880*/  @!P5 PRMT R56, R34, 0x7610, R56 ;  /* 0x000076102238d816 */ /* 0x000fca0000000038 */
[----:B------:R0:W-:Y:S04]  /*b890*/  STL.S16 [R1+0x2c0], R56 ;  /* 0x0002c03801007387 */ /* 0x0001e80000100600 */
[----:B0-----:R-:W4:Y:S01]  /*b8a0*/  LDL.LU R56, [R1+0x788] ;  /* 0x0007880001387983 */ /* 0x001f220000300800 */
[----:B------:R-:W-:-:S03]  /*b8b0*/  LOP3.LUT P1, RZ, R55, 0x80000000, RZ, 0xc0, !PT ;  /* 0x8000000037ff7812 */ /* 0x000fc6000782c0ff */
[----:B------:R0:W-:Y:S02]  /*b8c0*/  STL.S16 [R1+0x668], R45 ;  /* 0x0006682d01007387 */ /* 0x0001e40000100600 */
[----:B0-----:R-:W-:-:S08]  /*b8d0*/  MOV R45, RZ ;  /* 0x000000ff002d7202 */ /* 0x001fd00000000f00 */
[----:B------:R-:W2:Y:S04]  /*b8e0*/  @!P1 LDG.E R45, desc[UR10][R58.64] ;  /* 0x0000000a3a2d9981 */ /* 0x000ea8000c1e1900 */
[----:B------:R-:W3:Y:S01]  /*b8f0*/  LDL.LU.64 R58, [R1+0x2d8] ;  /* 0x0002d800013a7983 */ /* 0x000ee20000300a00 */
[----:B----4-:R-:W-:-:S04]  /*b900*/  PRMT R56, RZ, 0x7610, R56 ;  /* 0x00007610ff387816 */ /* 0x010fc80000000038 */
[----:B------:R-:W-:-:S05]  /*b910*/  @!P5 PRMT R56, R35, 0x7610, R56 ;  /* 0x000076102338d816 */ /* 0x000fca0000000038 */
[----:B------:R0:W-:Y:S04]  /*b920*/  STL.S16 [R1+0x2dc], R56 ;  /* 0x0002dc3801007387 */ /* 0x0001e80000100600 */
[----:B0-----:R-:W4:Y:S02]  /*b930*/  LDL.LU R56, [R1+0x780] ;  /* 0x0007800001387983 */ /* 0x001f240000300800 */
[----:B----4-:R-:W-:-:S04]  /*b940*/  PRMT R56, RZ, 0x7610, R56 ;  /* 0x00007610ff387816 */ /* 0x010fc80000000038 */
[----:B------:R-:W-:-:S05]  /*b950*/  @!P6 PRMT R56, R40, 0x7610, R56 ;  /* 0x000076102838e816 */ /* 0x000fca0000000038 */
[----:B------:R0:W-:Y:S04]  /*b960*/  STL.S16 [R1+0x2cc], R56 ;  /* 0x0002cc3801007387 */ /* 0x0001e80000100600 */
[----:B0-----:R-:W4:Y:S02]  /*b970*/  LDL.LU R56, [R1+0x76c] ;  /* 0x00076c0001387983 */ /* 0x001f240000300800 */
[----:B----4-:R-:W-:-:S04]  /*b980*/  PRMT R56, RZ, 0x7610, R56 ;  /* 0x00007610ff387816 */ /* 0x010fc80000000038 */
[----:B------:R-:W-:-:S05]  /*b990*/  @!P6 PRMT R56, R40, 0x7632, R56 ;  /* 0x000076322838e816 */ /* 0x000fca0000000038 */
[----:B------:R0:W-:Y:S04]  /*b9a0*/  STL.S16 [R1+0x6b0], R56 ;  /* 0x0006b03801007387 */ /* 0x0001e80000100600 */
[----:B0-----:R-:W4:Y:S04]  /*b9b0*/  LDL.LU R56, [R1+0x768] ;  /* 0x0007680001387983 */ /* 0x001f280000300800 */
[----:B------:R0:W-:Y:S02]  /*b9c0*/  STL [R1+0x1ac], R44 ;  /* 0x0001ac2c01007387 */ /* 0x0001e40000100800 */
[----:B0-----:R-:W-:-:S06]  /*b9d0*/  HFMA2 R44, -RZ, RZ, 0, 0 ;  /* 0x00000000ff2c7431 */ /* 0x001fcc00000001ff */
[----:B------:R-:W3:Y:S04]  /*b9e0*/  @!P1 LDG.E R44, desc[UR10][R36.64] ;  /* 0x0000000a242c9981 */ /* 0x000ee8000c1e1900 */
[----:B------:R-:W3:Y:S01]  /*b9f0*/  LDL.LU.64 R36, [R1+0x2e0] ;  /* 0x0002e00001247983 */ /* 0x000ee20000300a00 */
[----:B----4-:R-:W-:-:S04]  /*ba00*/  PRMT R56, RZ, 0x7610, R56 ;  /* 0x00007610ff387816 */ /* 0x010fc80000000038 */
[----:B--2---:R-:W-:-:S05]  /*ba10*/  @!P1 PRMT R56, R45, 0x7632, R56 ;  /* 0x000076322d389816 */ /* 0x004fca0000000038 */
[----:B------:R0:W-:Y:S04]  /*ba20*/  STL.S16 [R1+0x6b8], R56 ;  /* 0x0006b83801007387 */ /* 0x0001e80000100600 */
[----:B0-----:R-:W2:Y:S04]  /*ba30*/  LDL.LU R56, [R1+0x754] ;  /* 0x0007540001387983 */ /* 0x001ea80000300800 */
[----:B------:R0:W-:Y:S02]  /*ba40*/  STL.S16 [R1+0x688], R47 ;  /* 0x0006882f01007387 */ /* 0x0001e40000100600 */
[----:B0-----:R-:W-:-:S06]  /*ba50*/  MOV R47, RZ ;  /* 0x000000ff002f7202 */ /* 0x001fcc0000000f00 */
[----:B---3--:R0:W3:Y:S01]  /*ba60*/  @!P2 LDG.E R47, desc[UR10][R36.64] ;  /* 0x0000000a242fa981 */ /* 0x0080e2000c1e1900 */
[----:B--2---:R-:W-:-:S04]  /*ba70*/  PRMT R56, RZ, 0x7610, R56 ;  /* 0x00007610ff387816 */ /* 0x004fc80000000038 */
[----:B------:R-:W-:-:S05]  /*ba80*/  @!P2 PRMT R56, R46, 0x7632, R56 ;  /* 0x000076322e38a816 */ /* 0x000fca0000000038 */
[----:B------:R1:W-:Y:S04]  /*ba90*/  STL.S16 [R1+0x6cc], R56 ;  /* 0x0006cc3801007387 */ /* 0x0003e80000100600 */
[----:B-1----:R-:W2:Y:S01]  /*baa0*/  LDL.LU R56, [R1+0x74c] ;  /* 0x00074c0001387983 */ /* 0x002ea20000300800 */
[----:B0-----:R-:W-:Y:S02]  /*bab0*/  MOV R36, R38 ;  /* 0x0000002600247202 */ /* 0x001fe40000000f00 */
[----:B------:R-:W-:Y:S02]  /*bac0*/  MOV R37, R39 ;  /* 0x0000002700257202 */ /* 0x000fe40000000f00 */
[----:B------:R-:W4:Y:S01]  /*bad0*/  LDL.LU.64 R38, [R1+0x2a8] ;  /* 0x0002a80001267983 */ /* 0x000f220000300a00 */
[----:B--2---:R-:W-:-:S04]  /*bae0*/  PRMT R56, RZ, 0x7610, R56 ;  /* 0x00007610ff387816 */ /* 0x004fc80000000038 */
[----:B---3--:R-:W-:-:S05]  /*baf0*/  @!P2 PRMT R56, R47, 0x7632, R56 ;  /* 0x000076322f38a816 */ /* 0x008fca0000000038 */
[----:B------:R0:W-:Y:S04]  /*bb00*/  STL.S16 [R1+0x6d8], R56 ;  /* 0x0006d83801007387 */ /* 0x0001e80000100600 */
[----:B0-----:R-:W2:Y:S01]  /*bb10*/  LDL.LU R56, [R1+0x744] ;  /* 0x0007440001387983 */ /* 0x001ea20000300800 */
[----:B------:R-:W-:-:S03]  /*bb20*/  PRMT R57, RZ, 0x7610, R57 ;  /* 0x00007610ff397816 */ /* 0x000fc60000000039 */
[----:B------:R0:W-:Y:S01]  /*bb30*/  STL [R1+0xbc], R51 ;  /* 0x0000bc3301007387 */ /* 0x0001e20000100800 */
[----:B------:R-:W-:Y:S02]  /*bb40*/  @!P5 PRMT R57, R34, 0x7632, R57 ;  /* 0x000076322239d816 */ /* 0x000fe40000000039 */
[----:B------:R-:W-:Y:S01]  /*bb50*/  PRMT R68, RZ, 0x7610, R68 ;  /* 0x00007610ff447816 */ /* 0x000fe20000000044 */
[----:B------:R1:W-:Y:S01]  /*bb60*/  STL [R1+0xc0], R53 ;  /* 0x0000c03501007387 */ /* 0x0003e20000100800 */
[----:B0-----:R-:W-:-:S03]  /*bb70*/  PRMT R51, RZ, 0x7610, R51 ;  /* 0x00007610ff337816 */ /* 0x001fc60000000033 */
[----:B------:R0:W-:Y:S01]  /*bb80*/  STL.S16 [R1+0x698], R49 ;  /* 0x0006983101007387 */ /* 0x0001e20000100600 */
[----:B------:R-:W-:Y:S02]  /*bb90*/  @!P5 PRMT R51, R35, 0x7632, R51 ;  /* 0x000076322333d816 */ /* 0x000fe40000000033 */
[----:B------:R-:W-:Y:S02]  /*bba0*/  LOP3.LUT P5, RZ, R55, 0x8000000, RZ, 0xc0, !PT ;  /* 0x0800000037ff7812 */ /* 0x000fe400078ac0ff */
[----:B-1----:R-:W-:Y:S02]  /*bbb0*/  PRMT R53, RZ, 0x7610, R53 ;  /* 0x00007610ff357816 */ /* 0x002fe40000000035 */
[----:B0-----:R-:W-:Y:S01]  /*bbc0*/  MOV R49, RZ ;  /* 0x000000ff00317202 */ /* 0x001fe20000000f00 */
[----:B------:R0:W-:Y:S01]  /*bbd0*/  STL [R1+0x1bc], R52 ;  /* 0x0001bc3401007387 */ /* 0x0001e20000100800 */
[C---:B------:R-:W-:Y:S02]  /*bbe0*/  @!P6 PRMT R68, R41.reuse, 0x7610, R68 ;  /* 0x000076102944e816 */ /* 0x040fe40000000044 */
[----:B------:R-:W-:Y:S01]  /*bbf0*/  @!P6 PRMT R53, R41, 0x7632, R53 ;  /* 0x000076322935e816 */ /* 0x000fe20000000035 */
[----:B------:R1:W-:Y:S01]  /*bc00*/  STL.S16 [R1+0x6a4], R51 ;  /* 0x0006a43301007387 */ /* 0x0003e20000100600 */
[----:B------:R-:W-:-:S03]  /*bc10*/  LOP3.LUT P6, RZ, R55, 0x4000000, RZ, 0xc0, !PT ;  /* 0x0400000037ff7812 */ /* 0x000fc600078cc0ff */
[----:B------:R3:W-:Y:S01]  /*bc20*/  STL [R1+0x1c0], R54 ;  /* 0x0001c03601007387 */ /* 0x0007e20000100800 */
[----:B0-----:R-:W-:-:S03]  /*bc30*/  HFMA2 R52, -RZ, RZ, 0, 0 ;  /* 0x00000000ff347431 */ /* 0x001fc600000001ff */
[----:B------:R-:W2:Y:S01]  /*bc40*/  @!P3 LDG.E R49, desc[UR10][R58.64] ;  /* 0x0000000a3a31b981 */ /* 0x000ea2000c1e1900 */
[----:B-1----:R-:W-:-:S03]  /*bc50*/  MOV R51, RZ ;  /* 0x000000ff00337202 */ /* 0x002fc60000000f00 */
[----:B----4-:R-:W4:Y:S04]  /*bc60*/  @!P5 LDG.E R52, desc[UR10][R38.64] ;  /* 0x0000000a2634d981 */ /* 0x010f28000c1e1900 */
[----:B---3--:R-:W3:Y:S04]  /*bc70*/  LDL.LU.64 R54, [R1+0x2b0] ;  /* 0x0002b00001367983 */ /* 0x008ee80000300a00 */
[----:B------:R-:W4:Y:S04]  /*bc80*/  @!P4 LDG.E R51, desc[UR10][R36.64] ;  /* 0x0000000a2433c981 */ /* 0x000f28000c1e1900 */
[----:B------:R-:W4:Y:S01]  /*bc90*/  LDL.LU.64 R38, [R1+0x770] ;  /* 0x0007700001267983 */ /* 0x000f220000300a00 */
[----:B------:R-:W-:-:S03]  /*bca0*/  UIMAD.WIDE UR6, UR8, 0x8, UR6 ;  /* 0x00000008080678a5 */ /* 0x000fc6000f8e0206 */
[----:B------:R-:W-:Y:S04]  /*bcb0*/  STL [R1+0xcc], R6 ;  /* 0x0000cc0601007387 */ /* 0x000fe80000100800 */
[----:B------:R-:W4:Y:S04]  /*bcc0*/  LDL.LU.64 R36, [R1+0x778] ;  /* 0x0007780001247983 */ /* 0x000f280000300a00 */
[----:B------:R-:W-:Y:S01]  /*bcd0*/  STL [R1+0x1cc], R7 ;  /* 0x0001cc0701007387 */ /* 0x000fe20000100800 */
[----:B--2---:R-:W-:-:S03]  /*bce0*/  PRMT R56, RZ, 0x7610, R56 ;  /* 0x00007610ff387816 */ /* 0x004fc60000000038 */
[----:B------:R-:W-:Y:S01]  /*bcf0*/  STL.S16 [R1+0x6c4], R53 ;  /* 0x0006c43501007387 */ /* 0x000fe20000100600 */
[----:B------:R-:W-:-:S03]  /*bd00*/  @!P3 PRMT R56, R48, 0x7632, R56 ;  /* 0x000076323038b816 */ /* 0x000fc60000000038 */
[----:B------:R-:W-:Y:S04]  /*bd10*/  STL.S16 [R1+0x6ac], R68 ;  /* 0x0006ac4401007387 */ /* 0x000fe80000100600 */
[----:B------:R0:W-:Y:S04]  /*bd20*/  STL.S16 [R1+0x6e0], R56 ;  /* 0x0006e03801007387 */ /* 0x0001e80000100600 */
[----:B------:R-:W-:Y:S01]  /*bd30*/  STL [R1+0xc4], R2 ;  /* 0x0000c40201007387 */ /* 0x000fe20000100800 */
[----:B------:R-:W-:-:S03]  /*bd40*/  PRMT R69, RZ, 0x7610, R69 ;  /* 0x00007610ff457816 */ /* 0x000fc60000000045 */
[----:B------:R-:W-:Y:S04]  /*bd50*/  STL [R1+0x1c4], R3 ;  /* 0x0001c40301007387 */ /* 0x000fe80000100800 */
[----:B0-----:R-:W2:Y:S01]  /*bd60*/  LDL.LU R56, [R1+0x73c] ;  /* 0x00073c0001387983 */ /* 0x001ea20000300800 */
[----:B------:R-:W-:Y:S02]  /*bd70*/  MOV R6, UR6 ;  /* 0x0000000600067c02 */ /* 0x000fe40008000f00 */
[----:B------:R-:W-:Y:S01]  /*bd80*/  MOV R7, UR7 ;  /* 0x0000000700077c02 */ /* 0x000fe20008000f00 */
[----:B------:R-:W-:Y:S04]  /*bd90*/  STL [R1+0xc8], R4 ;  /* 0x0000c80401007387 */ /* 0x000fe80000100800 */
[----:B------:R0:W-:Y:S04]  /*bda0*/  STL [R1+0x1c8], R5 ;  /* 0x0001c80501007387 */ /* 0x0001e80000100800 */
[----:B------:R-:W2:Y:S01]  /*bdb0*/  LDG.E.64 R6, desc[UR10][R6.64] ;  /* 0x0000000a06067981 */ /* 0x000ea2000c1e1b00 */
[----:B------:R-:W-:-:S03]  /*bdc0*/  MOV R53, RZ ;  /* 0x000000ff00357202 */ /* 0x000fc60000000f00 */
[----:B------:R-:W-:Y:S04]  /*bdd0*/  STL [R1+0x1d0], R21 ;  /* 0x0001d01501007387 */ /* 0x000fe80000100800 */
[----:B------:R-:W-:Y:S04]  /*bde0*/  STL [R1+0xd4], R22 ;  /* 0x0000d41601007387 */ /* 0x000fe80000100800 */
[----:B------:R-:W-:Y:S04]  /*bdf0*/  STL [R1+0x1d4], R23 ;  /* 0x0001d41701007387 */ /* 0x000fe80000100800 */
[----:B---3--:R1:W3:Y:S04]  /*be00*/  @!P5 LDG.E R53, desc[UR10][R54.64] ;  /* 0x0000000a3635d981 */ /* 0x0082e8000c1e1900 */
[----:B------:R-:W-:Y:S04]  /*be10*/  STL [R1+0xd8], R24 ;  /* 0x0000d81801007387 */ /* 0x000fe80000100800 */
[----:B------:R-:W-:Y:S01]  /*be20*/  STL [R1+0x1d8], R25 ;  /* 0x0001d81901007387 */ /* 0x000fe20000100800 */
[----:B-1----:R-:W-:-:S03]  /*be30*/  CS2R R54, SRZ ;  /* 0x0000000000367805 */ /* 0x002fc6000001ff00 */
[----:B------:R-:W-:Y:S04]  /*be40*/  STL [R1+0xdc], R26 ;  /* 0x0000dc1a01007387 */ /* 0x000fe80000100800 */
[----:B----4-:R-:W4:Y:S04]  /*be50*/  @!P6 LDG.E R54, desc[UR10][R38.64] ;  /* 0x0000000a2636e981 */ /* 0x010f28000c1e1900 */
[----:B------:R1:W4:Y:S04]  /*be60*/  @!P6 LDG.E R55, desc[UR10][R36.64] ;  /* 0x0000000a2437e981 */ /* 0x000328000c1e1900 */
[----:B------:R-:W-:Y:S04]  /*be70*/  STL [R1+0x1dc], R27 ;  /* 0x0001dc1b01007387 */ /* 0x000fe80000100800 */
[----:B------:R-:W4:Y:S04]  /*be80*/  LDL.LU.64 R38, [R1+0x760] ;  /* 0x0007600001267983 */ /* 0x000f280000300a00 */
[----:B------:R-:W1:Y:S01]  /*be90*/  LDL.LU.64 R36, [R1+0x758] ;  /* 0x0007580001247983 */ /* 0x000e620000300a00 */
[----:B------:R-:W0:Y:S02]  /*bea0*/  S2R R68, SR_TID.X ;  /* 0x0000000000447919 */ /* 0x000e240000002100 */
[----:B0-----:R-:W-:-:S02]  /*beb0*/  PRMT R5, RZ, 0x7610, R5 ;  /* 0x00007610ff057816 */ /* 0x001fc40000000005 */
[----:B------:R-:W-:Y:S01]  /*bec0*/  PRMT R4, RZ, 0x7610, R4 ;  /* 0x00007610ff047816 */ /* 0x000fe20000000004 */
[----:B------:R-:W-:Y:S01]  /*bed0*/  STL [R1+0xe0], R28 ;  /* 0x0000e01c01007387 */ /* 0x000fe20000100800 */
[----:B------:R-:W-:Y:S02]  /*bee0*/  PRMT R3, RZ, 0x7610, R3 ;  /* 0x00007610ff037816 */ /* 0x000fe40000000003 */
[C---:B------:R-:W-:Y:S01]  /*bef0*/  @!P0 PRMT R69, R42.reuse, 0x7610, R69 ;  /* 0x000076102a458816 */ /* 0x040fe20000000045 */
[----:B------:R-:W-:Y:S01]  /*bf00*/  STL [R1+0x1e0], R29 ;  /* 0x0001e01d01007387 */ /* 0x000fe20000100800 */
[----:B------:R-:W-:Y:S02]  /*bf10*/  @!P0 PRMT R5, R42, 0x7632, R5 ;  /* 0x000076322a058816 */ /* 0x000fe40000000005 */
[----:B------:R-:W-:Y:S01]  /*bf20*/  @!P0 PRMT R4, R43, 0x7610, R4 ;  /* 0x000076102b048816 */ /* 0x000fe20000000004 */
[----:B------:R-:W-:Y:S04]  /*bf30*/  STL [R1+0xe8], R32 ;  /* 0x0000e82001007387 */ /* 0x000fe80000100800 */
[----:B------:R-:W-:Y:S04]  /*bf40*/  STL [R1+0xec], R34 ;  /* 0x0000ec2201007387 */ /* 0x000fe80000100800 */
[----:B------:R-:W-:Y:S04]  /*bf50*/  STL [R1+0xf0], R40 ;  /* 0x0000f02801007387 */ /* 0x000fe80000100800 */
[----:B------:R-:W-:Y:S04]  /*bf60*/  STL.S16 [R1+0x678], R63 ;  /* 0x0006783f01007387 */ /* 0x000fe80000100600 */
[----:B------:R-:W-:Y:S01]  /*bf70*/  STL.S16 [R1+0x670], R62 ;  /* 0x0006703e01007387 */ /* 0x000fe20000100600 */
[----:B------:R-:W-:-:S03]  /*bf80*/  LOP3.LUT R2, R68, 0xffff, RZ, 0xc0, !PT ;  /* 0x0000ffff44027812 */ /* 0x000fc600078ec0ff */
[----:B------:R-:W-:Y:S02]  /*bf90*/  STL.S16 [R1+0x694], R61 ;  /* 0x0006943d01007387 */ /* 0x000fe40000100600 */
[----:B------:R-:W-:Y:S02]  /*bfa0*/  IMAD R2, R2, 0x493, RZ ;  /* 0x0000049302027824 */ /* 0x000fe400078e02ff */
[----:B------:R-:W-:Y:S04]  /*bfb0*/  STL.S16 [R1+0x690], R60 ;  /* 0x0006903c01007387 */ /* 0x000fe80000100600 */
[----:B------:R-:W-:Y:S04]  /*bfc0*/  STL.S16 [R1+0x6a0], R57 ;  /* 0x0006a03901007387 */ /* 0x000fe80000100600 */
        /* <DEDUP_REMOVED lines=14> */
[----:B------:R0:W5:Y:S01]  /*c0b0*/  LDL.LU.64 R58, [R1+0x798] ;  /* 0x00079800013a7983 */ /* 0x0001620000300a00 */
[----:B--2---:R-:W-:-:S02]  /*c0c0*/  PRMT R56, RZ, 0x7610, R56 ;  /* 0x00007610ff387816 */ /* 0x004fc40000000038 */
[----:B------:R-:W-:Y:S01]  /*c0d0*/  @!P0 PRMT R3, R43, 0x7632, R3 ;  /* 0x000076322b038816 */ /* 0x000fe20000000003 */
[----:B------:R-:W-:Y:S01]  /*c0e0*/  STL.S16 [R1+0x6a8], R69 ;  /* 0x0006a84501007387 */ /* 0x000fe20000100600 */
[----:B------:R-:W-:Y:S02]  /*c0f0*/  @!P3 PRMT R56, R49, 0x7632, R56 ;  /* 0x000076323138b816 */ /* 0x000fe40000000038 */
[----:B------:R-:W-:Y:S01]  /*c100*/  SHF.R.U32.HI R2, RZ, 0x10, R2 ;  /* 0x00000010ff027819 */ /* 0x000fe20000011602 */
[----:B------:R-:W-:Y:S04]  /*c110*/  STL.S16 [R1+0x6c0], R5 ;  /* 0x0006c00501007387 */ /* 0x000fe80000100600 */
[----:B------:R2:W-:Y:S04]  /*c120*/  STL.S16 [R1+0x6e8], R56 ;  /* 0x0006e83801007387 */ /* 0x0005e80000100600 */
[----:B------:R0:W-:Y:S01]  /*c130*/  STL.S16 [R1+0x6bc], R4 ;  /* 0x0006bc0401007387 */ /* 0x0001e20000100600 */
[----:B------:R-:W-:-:S02]  /*c140*/  PRMT R2, R2, 0x9910, RZ ;  /* 0x0000991002027816 */ /* 0x000fc400000000ff */
[----:B------:R-:W-:Y:S02]  /*c150*/  ISETP.NE.AND P0, PT, RZ, UR9, PT ;  /* 0x00000009ff007c0c */ /* 0x000fe4000bf05270 */
[----:B------:R-:W-:Y:S01]  /*c160*/  R2UR UR28, R6 ;  /* 0x00000000061c72ca */ /* 0x000fe200000e0000 */
[----:B--2---:R-:W2:Y:S01]  /*c170*/  LDL.LU R56, [R1+0x734] ;  /* 0x0007340001387983 */ /* 0x004ea20000300800 */
[----:B------:R-:W-:-:S03]  /*c180*/  IMAD R2, R2, 0x38, RZ ;  /* 0x0000003802027824 */ /* 0x000fc600078e02ff */
[----:B------:R3:W-:Y:S02]  /*c190*/  STL.S16 [R1+0x6d0], R3 ;  /* 0x0006d00301007387 */ /* 0x0007e40000100600 */
[----:B------:R-:W-:Y:S02]  /*c1a0*/  IADD3 R2, PT, PT, RZ, -R2, RZ ;  /* 0x80000002ff027210 */ /* 0x000fe40007ffe0ff */
[----:B------:R-:W-:Y:S02]  /*c1b0*/  PRMT R32, RZ, 0x7610, R32 ;  /* 0x00007610ff207816 */ /* 0x000fe40000000020 */
[----:B------:R-:W-:Y:S01]  /*c1c0*/  PRMT R23, RZ, 0x7610, R23 ;  /* 0x00007610ff177816 */ /* 0x000fe20000000017 */
[----:B0-----:R-:W0:Y:S01]  /*c1d0*/  @P0 LDC.64 R4, c[0x0][0x3b0] ;  /* 0x0000ec00ff040b82 */ /* 0x001e220000000a00 */
[----:B------:R-:W-:Y:S02]  /*c1e0*/  PRMT R2, R2, 0x7710, RZ ;  /* 0x0000771002027816 */ /* 0x000fe400000000ff */
[----:B------:R-:W-:-:S02]  /*c1f0*/  PRMT R22, RZ, 0x7610, R22 ;  /* 0x00007610ff167816 */ /* 0x000fc40000000016 */
[----:B------:R-:W-:Y:S01]  /*c200*/  PRMT R21, RZ, 0x7610, R21 ;  /* 0x00007610ff157816 */ /* 0x000fe20000000015 */
[----:B------:R-:W-:Y:S01]  /*c210*/  STL [R1+0x200], R49 ;  /* 0x0002003101007387 */ /* 0x000fe20000100800 */
[----:B------:R-:W-:Y:S02]  /*c220*/  IADD3 R2, PT, PT, R2, R68, RZ ;  /* 0x0000004402027210 */ /* 0x000fe40007ffe0ff */
[----:B------:R-:W4:Y:S01]  /*c230*/  LDC.64 R68, c[0x0][0x3a8] ;  /* 0x0000ea00ff447b82 */ /* 0x000f220000000a00 */
[----:B------:R-:W-:Y:S01]  /*c240*/  MOV R6, UR28 ;  /* 0x0000001c00067c02 */ /* 0x000fe20008000f00 */
[----:B------:R-:W-:Y:S01]  /*c250*/  STL [R1+0x204], R51 ;  /* 0x0002043301007387 */ /* 0x000fe20000100800 */
[----:B------:R-:W-:Y:S02]  /*c260*/  SHF.L.U32 R2, R2, 0x1, RZ ;  /* 0x0000000102027819 */ /* 0x000fe400000006ff */
[----:B------:R-:W-:Y:S02]  /*c270*/  PRMT R34, RZ, 0x7610, R34 ;  /* 0x00007610ff227816 */ /* 0x000fe40000000022 */
[----:B------:R-:W-:-:S02]  /*c280*/  PRMT R26, RZ, 0x7610, R26 ;  /* 0x00007610ff1a7816 */ /* 0x000fc4000000001a */
[----:B------:R-:W-:Y:S02]  /*c290*/  PRMT R25, RZ, 0x7610, R25 ;  /* 0x00007610ff197816 */ /* 0x000fe40000000019 */
[----:B------:R-:W-:Y:S01]  /*c2a0*/  PRMT R24, RZ, 0x7610, R24 ;  /* 0x00007610ff187816 */ /* 0x000fe20000000018 */
[----:B------:R-:W-:Y:S01]  /*c2b0*/  STL [R1+0x108], R52 ;  /* 0x0001083401007387 */ /* 0x000fe20000100800 */
[----:B---3--:R-:W-:Y:S02]  /*c2c0*/  LOP3.LUT R3, R2, 0xffff, RZ, 0xc0, !PT ;  /* 0x0000ffff02037812 */ /* 0x008fe400078ec0ff */
[----:B------:R-:W-:Y:S01]  /*c2d0*/  MOV R2, UR13 ;  /* 0x0000000d00027c02 */ /* 0x000fe20008000f00 */
[----:B------:R-:W-:Y:S04]  /*c2e0*/  STL [R1+0x208], R53 ;  /* 0x0002083501007387 */ /* 0x000fe80000100800 */
[----:B------:R-:W-:Y:S01]  /*c2f0*/  IMAD R2, R2, 0x70, R3 ;  /* 0x0000007002027824 */ /* 0x000fe200078e0203 */
[----:B------:R0:W-:Y:S03]  /*c300*/  STL [R1+0x728], R3 ;  /* 0x0007280301007387 */ /* 0x0001e60000100800 */
[----:B----4-:R-:W-:-:S04]  /*c310*/  IMAD.WIDE R68, R2, 0x4, R68 ;  /* 0x0000000402447825 */ /* 0x010fc800078e0244 */
[----:B------:R-:W-:Y:S01]  /*c320*/  FFMA.FTZ R6, -R6, UR28, R7 ;  /* 0x0000001c06067c23 */ /* 0x000fe20008010107 */
[----:B-1----:R-:W-:Y:S01]  /*c330*/  PRMT R36, RZ, 0x7610, R36 ;  /* 0x00007610ff247816 */ /* 0x002fe20000000024 */
[----:B------:R-:W-:Y:S01]  /*c340*/  STL [R1+0x10c], R54 ;  /* 0x00010c3601007387 */ /* 0x000fe20000100800 */
[----:B0-----:R-:W-:Y:S01]  /*c350*/  @P0 IMAD.WIDE R2, R2, 0x4, R4 ;  /* 0x0000000402020825 */ /* 0x001fe200078e0204 */
[----:B------:R-:W-:Y:S02]  /*c360*/  CS2R R4, SRZ ;  /* 0x0000000000047805 */ /* 0x000fe4000001ff00 */
[----:B------:R-:W-:Y:S01]  /*c370*/  PRMT R37, RZ, 0x7610, R37 ;  /* 0x00007610ff257816 */ /* 0x000fe20000000025 */
[----:B------:R-:W-:Y:S04]  /*c380*/  STL [R1+0x20c], R55 ;  /* 0x00020c3701007387 */ /* 0x000fe80000100800 */
[----:B------:R0:W5:Y:S01]  /*c390*/  @P0 LDG.E.64 R4, desc[UR10][R2.64] ;  /* 0x0000000a02040981 */ /* 0x000162000c1e1b00 */
[----:B------:R-:W-:-:S02]  /*c3a0*/  FSETP.GTU.FTZ.AND P0, PT, R6, RZ, PT ;  /* 0x000000ff0600720b */ /* 0x000fc40003f1c000 */
[----:B------:R-:W-:Y:S01]  /*c3b0*/  PRMT R38, RZ, 0x7610, R38 ;  /* 0x00007610ff267816 */ /* 0x000fe20000000026 */
[----:B------:R0:W5:Y:S01]  /*c3c0*/  LDL.LU R63, [R1+0x7bc] ;  /* 0x0007bc00013f7983 */ /* 0x0001620000300800 */
[----:B------:R-:W-:Y:S02]  /*c3d0*/  PRMT R39, RZ, 0x7610, R39 ;  /* 0x00007610ff277816 */ /* 0x000fe40000000027 */
[----:B------:R-:W-:Y:S01]  /*c3e0*/  @!P2 PRMT R36, R46, 0x7610, R36 ;  /* 0x000076102e24a816 */ /* 0x000fe20000000024 */
[----:B------:R0:W5:Y:S01]  /*c3f0*/  LDL.LU R62, [R1+0x7b8] ;  /* 0x0007b800013e7983 */ /* 0x0001620000300800 */
[----:B------:R-:W-:Y:S02]  /*c400*/  @!P2 PRMT R37, R47, 0x7610, R37 ;  /* 0x000076102f25a816 */ /* 0x000fe40000000025 */
[----:B------:R-:W-:Y:S01]  /*c410*/  PRMT R40, RZ, 0x7610, R40 ;  /* 0x00007610ff287816 */ /* 0x000fe20000000028 */
[----:B------:R0:W5:Y:S02]  /*c420*/  LDG.E.64 R2, desc[UR10][R68.64] ;  /* 0x0000000a44027981 */ /* 0x000164000c1e1b00 */
[----:B------:R-:W-:Y:S01]  /*c430*/  VOTEU.ANY UP0, P0 ;  /* 0x0000000000ff7886 */ /* 0x000fe20000000100 */
[----:B------:R-:W-:Y:S01]  /*c440*/  @!P3 PRMT R38, R48, 0x7610, R38 ;  /* 0x000076103026b816 */ /* 0x000fe20000000026 */
[----:B------:R0:W5:Y:S03]  /*c450*/  LDL.LU R61, [R1+0x7a4] ;  /* 0x0007a400013d7983 */ /* 0x0001660000300800 */
[----:B------:R-:W1:Y:S01]  /*c460*/  @UP0 LDCU UR5, c[0x0][0x3c0] ;  /* 0x00007800ff0507ac */ /* 0x000e620008000800 */
[----:B------:R-:W-:Y:S01]  /*c470*/  PLOP3.LUT P0, PT, PT, PT, UP0, 0x80, 0x8 ;  /* 0x000000000008781c */ /* 0x000fe20003f0f008 */
[----:B------:R0:W5:Y:S01]  /*c480*/  LDL.LU R60, [R1+0x7a0] ;  /* 0x0007a000013c7983 */ /* 0x0001620000300800 */
[----:B------:R-:W-:-:S02]  /*c490*/  @!P3 PRMT R39, R49, 0x7610, R39 ;  /* 0x000076103127b816 */ /* 0x000fc40000000027 */
[----:B------:R-:W-:Y:S01]  /*c4a0*/  PRMT R29, RZ, 0x7610, R29 ;  /* 0x00007610ff1d7816 */ /* 0x000fe2000000001d */
[----:B------:R0:W5:Y:S01]  /*c4b0*/  LDL.LU R57, [R1+0x784] ;  /* 0x0007840001397983 */ /* 0x0001620000300800 */
[----:B------:R-:W-:Y:S02]  /*c4c0*/  PRMT R28, RZ, 0x7610, R28 ;  /* 0x00007610ff1c7816 */ /* 0x000fe4000000001c */
[----:B------:R-:W-:Y:S01]  /*c4d0*/  PRMT R27, RZ, 0x7610, R27 ;  /* 0x00007610ff1b7816 */ /* 0x000fe2000000001b */
[----:B------:R0:W5:Y:S01]  /*c4e0*/  LDL R67, [R1+0x280] ;  /* 0x0002800001437983 */ /* 0x0001620000100800 */
[----:B------:R-:W-:Y:S02]  /*c4f0*/  PRMT R7, RZ, 0x7610, R7 ;  /* 0x00007610ff077816 */ /* 0x000fe40000000007 */
[----:B------:R-:W-:Y:S01]  /*c500*/  @!P1 PRMT R32, R44, 0x7610, R32 ;  /* 0x000076102c209816 */ /* 0x000fe20000000020 */
[----:B------:R3:W-:Y:S01]  /*c510*/  STL.S16 [R1+0x6b4], R36 ;  /* 0x0006b42401007387 */ /* 0x0007e20000100600 */
[----:B-1----:R-:W-:Y:S01]  /*c520*/  @P0 FADD.FTZ R6, R6, UR5 ;  /* 0x0000000506060e21 */ /* 0x002fe20008010000 */
[----:B------:R-:W-:-:S02]  /*c530*/  @!P1 PRMT R34, R44, 0x7632, R34 ;  /* 0x000076322c229816 */ /* 0x000fc40000000022 */
[----:B------:R1:W-:Y:S03]  /*c540*/  STL.S16 [R1+0x6c8], R37 ;  /* 0x0006c82501007387 */ /* 0x0003e60000100600 */
[----:B------:R-:W4:Y:S01]  /*c550*/  @P0 MUFU.RSQ R6, R6 ;  /* 0x0000000600060308 */ /* 0x000f220000001400 */
[----:B------:R-:W-:Y:S01]  /*c560*/  @!P1 PRMT R40, R45, 0x7610, R40 ;  /* 0x000076102d289816 */ /* 0x000fe20000000028 */
[----:B------:R0:W-:Y:S01]  /*c570*/  STL.S16 [R1+0x6d4], R38 ;  /* 0x0006d42601007387 */ /* 0x0001e20000100600 */
[----:B------:R-:W-:Y:S02]  /*c580*/  @!P4 PRMT R29, R50, 0x7632, R29 ;  /* 0x00007632321dc816 */ /* 0x000fe4000000001d */
[C---:B------:R-:W-:Y:S01]  /*c590*/  @!P4 PRMT R28, R51.reuse, 0x7610, R28 ;  /* 0x00007610331cc816 */ /* 0x040fe2000000001c */
[----:B------:R0:W-:Y:S01]  /*c5a0*/  STL.S16 [R1+0x6dc], R39 ;  /* 0x0006dc2701007387 */ /* 0x0001e20000100600 */
[----:B------:R-:W-:-:S02]  /*c5b0*/  @!P4 PRMT R27, R51, 0x7632, R27 ;  /* 0x00007632331bc816 */ /* 0x000fc4000000001b */
[C---:B------:R-:W-:Y:S01]  /*c5c0*/  @!P5 PRMT R26, R52.reuse, 0x7610, R26 ;  /* 0x00007610341ad816 */ /* 0x040fe2000000001a */
[----:B------:R0:W5:Y:S01]  /*c5d0*/  LDL R68, [R1+0x290] ;  /* 0x0002900001447983 */ /* 0x0001620000100800 */
[----:B------:R-:W-:Y:S02]  /*c5e0*/  @!P5 PRMT R25, R52, 0x7632, R25 ;  /* 0x000076323419d816 */ /* 0x000fe40000000019 */
[----:B------:R-:W-:Y:S01]  /*c5f0*/  @!P5 PRMT R24, R53, 0x7610, R24 ;  /* 0x000076103518d816 */ /* 0x000fe20000000018 */
[----:B------:R0:W5:Y:S01]  /*c600*/  LDL R69, [R1+0x220] ;  /* 0x0002200001457983 */ /* 0x0001620000100800 */
[----:B----4-:R-:W-:-:S03]  /*c610*/  @P0 R2UR UR5, R6 ;  /* 0x00000000060502ca */ /* 0x010fc600000e0000 */
[----:B------:R4:W5:Y:S01]  /*c620*/  LDL R30, [R1+0x6d0] ;  /* 0x0006d000011e7983 */ /* 0x0009620000100800 */
[----:B------:R-:W-:Y:S02]  /*c630*/  PRMT R6, RZ, 0x7610, R6 ;  /* 0x00007610ff067816 */ /* 0x000fe40000000006 */
[----:B------:R-:W-:Y:S01]  /*c640*/  @!P5 PRMT R23, R53, 0x7632, R23 ;  /* 0x000076323517d816 */ /* 0x000fe20000000017 */
[----:B------:R4:W5:Y:S01]  /*c650*/  LDL R31, [R1+0x6a4] ;  /* 0x0006a400011f7983 */ /* 0x0009620000100800 */
[C---:B------:R-:W-:Y:S02]  /*c660*/  @!P6 PRMT R22, R54.reuse, 0x7610, R22 ;  /* 0x000076103616e816 */ /* 0x040fe40000000016 */
[----:B------:R-:W-:Y:S01]  /*c670*/  @!P6 PRMT R21, R54, 0x7632, R21 ;  /* 0x000076323615e816 */ /* 0x000fe20000000015 */
[----:B------:R4:W5:Y:S01]  /*c680*/  LDL R33, [R1+0x698] ;  /* 0x0006980001217983 */ /* 0x0009620000100800 */
[C---:B------:R-:W-:Y:S02]  /*c690*/  @!P6 PRMT R7, R55.reuse, 0x7610, R7 ;  /* 0x000076103707e816 */ /* 0x040fe40000000007 */
[----:B------:R-:W-:Y:S01]  /*c6a0*/  @!P6 PRMT R6, R55, 0x7632, R6 ;  /* 0x000076323706e816 */ /* 0x000fe20000000006 */
[----:B------:R4:W5:Y:S04]  /*c6b0*/  LDL R35, [R1+0x688] ;  /* 0x0006880001237983 */ /* 0x0009680000100800 */
[----:B------:R4:W5:Y:S04]  /*c6c0*/  LDL R41, [R1+0x668] ;  /* 0x0006680001297983 */ /* 0x0009680000100800 */
[----:B------:R4:W5:Y:S04]  /*c6d0*/  LDL R42, [R1+0x6bc] ;  /* 0x0006bc00012a7983 */ /* 0x0009680000100800 */
[----:B------:R4:W5:Y:S04]  /*c6e0*/  LDL R43, [R1+0x650] ;  /* 0x00065000012b7983 */ /* 0x0009680000100800 */
[----:B------:R4:W5:Y:S04]  /*c6f0*/  LDL R44, [R1+0x6ac] ;  /* 0x0006ac00012c7983 */ /* 0x0009680000100800 */
[----:B------:R4:W5:Y:S04]  /*c700*/  LDL R45, [R1+0x638] ;  /* 0x00063800012d7983 */ /* 0x0009680000100800 */
[----:B---3--:R4:W5:Y:S04]  /*c710*/  LDL.LU R36, [R1+0x750] ;  /* 0x0007500001247983 */ /* 0x0089680000300800 */
[----:B------:R4:W5:Y:S04]  /*c720*/  LDL R46, [R1+0x2dc] ;  /* 0x0002dc00012e7983 */ /* 0x0009680000100800 */
[----:B-1----:R4:W5:Y:S04]  /*c730*/  LDL.LU R37, [R1+0x748] ;  /* 0x0007480001257983 */ /* 0x0029680000300800 */
[----:B------:R4:W5:Y:S04]  /*c740*/  LDL R47, [R1+0x620] ;  /* 0x00062000012f7983 */ /* 0x0009680000100800 */
[----:B0-----:R4:W5:Y:S04]  /*c750*/  LDL.LU R38, [R1+0x740] ;  /* 0x0007400001267983 */ /* 0x0019680000300800 */
[----:B------:R4:W5:Y:S04]  /*c760*/  LDL R48, [R1+0x690] ;  /* 0x0006900001307983 */ /* 0x0009680000100800 */
[----:B------:R4:W5:Y:S04]  /*c770*/  LDL.LU R39, [R1+0x738] ;  /* 0x0007380001277983 */ /* 0x0009680000300800 */
[----:B------:R4:W5:Y:S04]  /*c780*/  LDL R49, [R1+0x36c] ;  /* 0x00036c0001317983 */ /* 0x0009680000100800 */
[----:B------:R4:W5:Y:S04]  /*c790*/  LDL R51, [R1+0x5fc] ;  /* 0x0005fc0001337983 */ /* 0x0009680000100800 */
[----:B------:R4:W5:Y:S04]  /*c7a0*/  LDL R52, [R1+0x658] ;  /* 0x0006580001347983 */ /* 0x0009680000100800 */
[----:B------:R4:W5:Y:S04]  /*c7b0*/  LDL R53, [R1+0x5ec] ;  /* 0x0005ec0001357983 */ /* 0x0009680000100800 */
[----:B------:R4:W5:Y:S04]  /*c7c0*/  LDL R54, [R1+0x640] ;  /* 0x0006400001367983 */ /* 0x0009680000100800 */
[----:B------:R4:W5:Y:S01]  /*c7d0*/  LDL R55, [R1+0x5d4] ;  /* 0x0005d40001377983 */ /* 0x0009620000100800 */
[----:B--2---:R-:W-:-:S04]  /*c7e0*/  PRMT R56, RZ, 0x7610, R56 ;  /* 0x00007610ff387816 */ /* 0x004fc80000000038 */
[----:B------:R-:W-:Y:S02]  /*c7f0*/  @!P4 PRMT R56, R50, 0x7610, R56 ;  /* 0x000076103238c816 */ /* 0x000fe40000000038 */
[----:B------:R4:W5:Y:S04]  /*c800*/  LDL R50, [R1+0x670] ;  /* 0x0006700001327983 */ /* 0x0009680000100800 */
[----:B------:R0:W-:Y:S04]  /*c810*/  STL.S16 [R1+0x6e4], R56 ;  /* 0x0006e43801007387 */ /* 0x0001e80000100600 */
[----:B0-----:R4:W5:Y:S04]  /*c820*/  LDL.LU R56, [R1+0x730] ;  /* 0x0007300001387983 */ /* 0x0019680000300800 */
[----:B------:R4:W-:Y:S04]  /*c830*/  STL.S16 [R1+0x6f0], R29 ;  /* 0x0006f01d01007387 */ /* 0x0009e80000100600 */
        /* <DEDUP_REMOVED lines=9> */
[----:B------:R4:W-:Y:S01]  /*c8d0*/  STL.S16 [R1+0x714], R6 ;  /* 0x0007140601007387 */ /* 0x0009e20000100600 */
[----:B------:R-:W-:Y:S01]  /*c8e0*/  UISETP.NE.AND UP1, UPT, UR9, URZ, UPT ;  /* 0x000000ff0900728c */ /* 0x000fe2000bf25270 */
[----:B------:R-:W-:Y:S01]  /*c8f0*/  UMOV UR16, 0x3f800000 ;  /* 0x3f80000000107882 */ /* 0x000fe20000000000 */
[----:B------:R-:W-:-:S07]  /*c900*/  @UP0 UMOV UR16, UR5 ;  /* 0x0000000500100c82 */ /* 0x000fce0008000000 */
[----:B----4-:R-:W-:Y:S05]  /*c910*/  BRA.U UP1, `(.L_x_168) ;  /* 0x0000005501487547 */ /* 0x010fea000b800000 */
[----:B------:R-:W2:Y:S04]  /*c920*/  LDL.LU R23, [R1+0x284] ;  /* 0x0002840001177983 */ /* 0x000ea80000300800 */
[----:B------:R-:W3:Y:S04]  /*c930*/  LDL.LU R21, [R1+0x28c] ;  /* 0x00028c0001157983 */ /* 0x000ee80000300800 */
        /* <DEDUP_REMOVED lines=10> */
[----:B-----5:R-:W-:Y:S01]  /*c9e0*/  SHF.L.U32 R21, R68, 0x10, RZ ;  /* 0x0000001044157819 */ /* 0x020fe200000006ff */
[----:B------:R-:W-:Y:S01]  /*c9f0*/  FMUL.FTZ R22, R2, R6 ;  /* 0x0000000602167220 */ /* 0x000fe20000410000 */
[----:B------:R-:W-:Y:S01]  /*ca00*/  MOV R29, R25 ;  /* 0x00000019001d7202 */ /* 0x000fe20000000f00 */
[----:B------:R-:W-:Y:S01]  /*ca10*/  FADD.FTZ R23, R23, -UR28 ;  /* 0x8000001c17177e21 */ /* 0x000fe20008010000 */
[----:B------:R-:W2:Y:S01]  /*ca20*/  LDL.LU R68, [R1+0x300] ;  /* 0x0003000001447983 */ /* 0x000ea20000300800 */
[----:B------:R-:W-:Y:S01]  /*ca30*/  SHF.L.U32 R25, R24, 0x10, RZ ;  /* 0x0000001018197819 */ /* 0x000fe200000006ff */
[----:B------:R-:W-:Y:S01]  /*ca40*/  FADD.FTZ R24, RZ, R22 ;  /* 0x00000016ff187221 */ /* 0x000fe20000010000 */
[----:B------:R-:W-:Y:S01]  /*ca50*/  FMUL.FTZ R23, R23, UR16 ;  /* 0x0000001017177c20 */ /* 0x000fe20008410000 */
[----:B------:R-:W-:Y:S01]  /*ca60*/  MOV R27, R26 ;  /* 0x0000001a001b7202 */ /* 0x000fe20000000f00 */
[----:B------:R-:W-:Y:S01]  /*ca70*/  FFMA.FTZ R26, R7, R22, RZ ;  /* 0x00000016071a7223 */ /* 0x000fe200000100ff */
[----:B------:R-:W-:Y:S01]  /*ca80*/  FMUL.FTZ R22, R3, R21 ;  /* 0x0000001503167220 */ /* 0x000fe20000410000 */
[----:B------:R-:W-:Y:S01]  /*ca90*/  FADD.FTZ R25, R25, -UR28 ;  /* 0x8000001c19197e21 */ /* 0x000fe20008010000 */
[----:B------:R-:W-:-:S02]  /*caa0*/  FFMA.FTZ R7, R6, R7, RZ ;  /* 0x0000000706077223 */ /* 0x000fc400000100ff */
[----:B------:R-:W-:Y:S01]  /*cab0*/  FFMA.FTZ R26, R23, R22, R26 ;  /* 0x00000016171a7223 */ /* 0x000fe2000001001a */
[----:B------:R-:W-:Y:S01]  /*cac0*/  FADD.FTZ R24, R22, R24 ;  /* 0x0000001816187221 */ /* 0x000fe20000010000 */
[----:B------:R-:W-:Y:S01]  /*cad0*/  SHF.L.U32 R22, R27, 0x10, RZ ;  /* 0x000000101b167819 */ /* 0x000fe200000006ff */
[----:B------:R-:W-:Y:S01]  /*cae0*/  FADD.FTZ R6, RZ, R6 ;  /* 0x00000006ff067221 */ /* 0x000fe20000010000 */
[----:B------:R-:W-:Y:S01]  /*caf0*/  FMUL.FTZ R25, R25, UR16 ;  /* 0x0000001019197c20 */ /* 0x000fe20008410000 */
[----:B------:R-:W-:Y:S02]  /*cb00*/  SHF.L.U32 R27, R67, 0x10, RZ ;  /* 0x00000010431b7819 */ /* 0x000fe400000006ff */
[C---:B------:R-:W-:Y:S01]  /*cb10*/  FADD.FTZ R6, R22.reuse, R6 ;  /* 0x0000000616067221 */ /* 0x040fe20000010000 */
[----:B------:R-:W-:Y:S01]  /*cb20*/  FFMA.FTZ R7, R22, R25, R7 ;  /* 0x0000001916077223 */ /* 0x000fe20000010007 */
[----:B------:R-:W-:Y:S01]  /*cb30*/  FMUL.FTZ R22, R2, R22 ;  /* 0x0000001602167220 */ /* 0x000fe20000410000 */
[----:B------:R-:W-:Y:S01]  /*cb40*/  FADD.FTZ R27, R27, -UR28 ;  /* 0x8000001c1b1b7e21 */ /* 0x000fe20008010000 */
[----:B------:R-:W-:Y:S01]  /*cb50*/  FFMA.FTZ R23, R21, R23, RZ ;  /* 0x0000001715177223 */ /* 0x000fe200000100ff */
[----:B------:R-:W3:Y:S01]  /*cb60*/  LDL.LU R67, [R1+0x2e8] ;  /* 0x0002e80001437983 */ /* 0x000ee20000300800 */
[----:B------:R-:W-:Y:S01]  /*cb70*/  FFMA.FTZ R26, R25, R22, R26 ;  /* 0x00000016191a7223 */ /* 0x000fe2000001001a */
[----:B------:R-:W-:Y:S01]  /*cb80*/  SHF.L.U32 R25, R29, 0x10, RZ ;  /* 0x000000101d197819 */ /* 0x000fe200000006ff */
[----:B------:R-:W-:Y:S01]  /*cb90*/  FADD.FTZ R21, RZ, R21 ;  /* 0x00000015ff157221 */ /* 0x000fe20000010000 */
[----:B------:R-:W-:Y:S01]  /*cba0*/  FMUL.FTZ R27, R27, UR16 ;  /* 0x000000101b1b7c20 */ /* 0x000fe20008410000 */
[----:B------:R-:W4:Y:S02]  /*cbb0*/  LDL.LU R29, [R1+0x304] ;  /* 0x00030400011d7983 */ /* 0x000f240000300800 */
[C---:B------:R-:W-:Y:S01]  /*cbc0*/  FADD.FTZ R21, R25.reuse, R21 ;  /* 0x0000001519157221 */ /* 0x040fe20000010000 */
[----:B------:R-:W-:Y:S01]  /*cbd0*/  FFMA.FTZ R23, R25, R27, R23 ;  /* 0x0000001b19177223 */ /* 0x000fe20000010017 */
[----:B------:R-:W-:-:S04]  /*cbe0*/  FMUL.FTZ R25, R3, R25 ;  /* 0x0000001903197220 */ /* 0x000fc80000410000 */
[----:B------:R-:W-:Y:S02]  /*cbf0*/  FFMA.FTZ R26, R27, R25, R26 ;  /* 0x000000191b1a7223 */ /* 0x000fe4000001001a */
[----:B------:R-:W2:Y:S01]  /*cc00*/  LDL.LU R27, [R1+0x2ec] ;  /* 0x0002ec00011b7983 */ /* 0x000ea20000300800 */
[----:B------:R-:W-:Y:S01]  /*cc10*/  FADD.FTZ R24, R24, R22 ;  /* 0x0000001618187221 */ /* 0x000fe20000010000 */
[----:B------:R-:W-:Y:S02]  /*cc20*/  SHF.L.U32 R22, R69, 0x10, RZ ;  /* 0x0000001045167819 */ /* 0x000fe400000006ff */
[----:B------:R-:W4:Y:S01]  /*cc30*/  LDL.LU R69, [R1+0x334] ;  /* 0x0003340001457983 */ /* 0x000f220000300800 */
[----:B------:R-:W-:Y:S01]  /*cc40*/  FADD.FTZ R24, R25, R24 ;  /* 0x0000001819187221 */ /* 0x000fe20000010000 */
[----:B------:R-:W-:Y:S01]  /*cc50*/  SHF.L.U32 R25, R28, 0x10, RZ ;  /* 0x000000101c197819 */ /* 0x000fe200000006ff */
[----:B------:R-:W-:-:S04]  /*cc60*/  FADD.FTZ R28, R22, -UR28 ;  /* 0x8000001c161c7e21 */ /* 0x000fc80008010000 */
[----:B------:R-:W-:Y:S01]  /*cc70*/  FMUL.FTZ R28, R28, UR16 ;  /* 0x000000101c1c7c20 */ /* 0x000fe20008410000 */
[----:B------:R-:W-:-:S03]  /*cc80*/  FADD.FTZ R6, R6, R25 ;  /* 0x0000001906067221 */ /* 0x000fc60000010000 */
[----:B------:R-:W-:Y:S01]  /*cc90*/  FFMA.FTZ R7, R25, R28, R7 ;  /* 0x0000001c19077223 */ /* 0x000fe20000010007 */
[----:B--2---:R-:W-:Y:S01]  /*cca0*/  SHF.L.U32 R22, R27, 0x10, RZ ;  /* 0x000000101b167819 */ /* 0x004fe200000006ff */
[----:B------:R-:W-:Y:S01]  /*ccb0*/  FMUL.FTZ R27, R2, R25 ;  /* 0x00000019021b7220 */ /* 0x000fe20000410000 */
[----:B------:R-:W-:Y:S02]  /*ccc0*/  SHF.L.U32 R25, R68, 0x10, RZ ;  /* 0x0000001044197819 */ /* 0x000fe400000006ff */
[----:B------:R-:W2:Y:S01]  /*ccd0*/  LDL.LU R68, [R1+0x354] ;  /* 0x0003540001447983 */ /* 0x000ea20000300800 */
[----:B------:R-:W-:Y:S01]  /*cce0*/  FADD.FTZ R22, R22, -UR28 ;  /* 0x8000001c16167e21 */ /* 0x000fe20008010000 */
[----:B------:R-:W-:Y:S01]  /*ccf0*/  FFMA.FTZ R26, R28, R27, R26 ;  /* 0x0000001b1c1a7223 */ /* 0x000fe2000001001a */
[----:B---3--:R-:W-:Y:S02]  /*cd00*/  SHF.L.U32 R28, R67, 0x10, RZ ;  /* 0x00000010431c7819 */ /* 0x008fe400000006ff */
[----:B------:R-:W-:Y:S01]  /*cd10*/  FMUL.FTZ R22, R22, UR16 ;  /* 0x0000001016167c20 */ /* 0x000fe20008410000 */
[----:B------:R-:W-:Y:S01]  /*cd20*/  FADD.FTZ R21, R21, R25 ;  /* 0x0000001915157221 */ /* 0x000fe20000010000 */
[----:B------:R-:W-:Y:S01]  /*cd30*/  FADD.FTZ R24, R24, R27 ;  /* 0x0000001b18187221 */ /* 0x000fe20000010000 */
[----:B------:R-:W3:Y:S01]  /*cd40*/  LDL.LU R67, [R1+0x370] ;  /* 0x0003700001437983 */ /* 0x000ee20000300800 */
[----:B------:R-:W-:Y:S01]  /*cd50*/  FFMA.FTZ R23, R25, R22, R23 ;  /* 0x0000001619177223 */ /* 0x000fe20000010017 */
[----:B------:R-:W-:Y:S01]  /*cd60*/  FMUL.FTZ R25, R3, R25 ;  /* 0x0000001903197220 */ /* 0x000fe20000410000 */
[----:B------:R-:W-:Y:S01]  /*cd70*/  FADD.FTZ R28, R28, -UR28 ;  /* 0x8000001c1c1c7e21 */ /* 0x000fe20008010000 */
[----:B------:R-:W2:Y:S02]  /*cd80*/  LDL.LU R27, [R1+0x314] ;  /* 0x00031400011b7983 */ /* 0x000ea40000300800 */
[----:B------:R-:W-:Y:S01]  /*cd90*/  FFMA.FTZ R26, R22, R25, R26 ;  /* 0x00000019161a7223 */ /* 0x000fe2000001001a */
[----:B----4-:R-:W-:Y:S01]  /*cda0*/  SHF.L.U32 R22, R29, 0x10, RZ ;  /* 0x000000101d167819 */ /* 0x010fe200000006ff */
[----:B------:R-:W-:Y:S01]  /*cdb0*/  FMUL.FTZ R28, R28, UR16 ;  /* 0x000000101c1c7c20 */ /* 0x000fe20008410000 */
[----:B------:R-:W-:Y:S01]  /*cdc0*/  FADD.FTZ R24, R25, R24 ;  /* 0x0000001819187221 */ /* 0x000fe20000010000 */
[----:B------:R-:W4:Y:S02]  /*cdd0*/  LDL.LU R29, [R1+0x350] ;  /* 0x00035000011d7983 */ /* 0x000f240000300800 */
[----:B------:R-:W-:Y:S01]  /*cde0*/  FADD.FTZ R6, R6, R22 ;  /* 0x0000001606067221 */ /* 0x000fe20000010000 */
[----:B------:R-:W-:Y:S01]  /*cdf0*/  FFMA.FTZ R7, R22, R28, R7 ;  /* 0x0000001c16077223 */ /* 0x000fe20000010007 */
[----:B------:R-:W-:Y:S01]  /*ce00*/  FMUL.FTZ R22, R2, R22 ;  /* 0x0000001602167220 */ /* 0x000fe20000410000 */
[----:B------:R-:W3:Y:S03]  /*ce10*/  LDL.LU R25, [R1+0x330] ;  /* 0x0003300001197983 */ /* 0x000ee60000300800 */
[----:B------:R-:W-:-:S02]  /*ce20*/  FFMA.FTZ R26, R28, R22, R26 ;  /* 0x000000161c1a7223 */ /* 0x000fc4000001001a */
[----:B------:R-:W4:Y:S01]  /*ce30*/  LDL.LU R28, [R1+0x310] ;  /* 0x00031000011c7983 */ /* 0x000f220000300800 */
[----:B------:R-:W-:Y:S01]  /*ce40*/  FADD.FTZ R24, R24, R22 ;  /* 0x0000001618187221 */ /* 0x000fe20000010000 */
[----:B--2---:R-:W-:-:S05]  /*ce50*/  SHF.L.U32 R27, R27, 0x10, RZ ;  /* 0x000000101b1b7819 */ /* 0x004fca00000006ff */
[----:B------:R-:W-:-:S04]  /*ce60*/  FADD.FTZ R27, R27, -UR28 ;  /* 0x8000001c1b1b7e21 */ /* 0x000fc80008010000 */
[----:B------:R-:W-:Y:S01]  /*ce70*/  FMUL.FTZ R27, R27, UR16 ;  /* 0x000000101b1b7c20 */ /* 0x000fe20008410000 */
[----:B---3--:R-:W-:Y:S02]  /*ce80*/  SHF.L.U32 R25, R25, 0x10, RZ ;  /* 0x0000001019197819 */ /* 0x008fe400000006ff */
[----:B----4-:R-:W-:-:S03]  /*ce90*/  SHF.L.U32 R28, R28, 0x10, RZ ;  /* 0x000000101c1c7819 */ /* 0x010fc600000006ff */
[----:B------:R-:W-:Y:S01]  /*cea0*/  FADD.FTZ R21, R21, R25 ;  /* 0x0000001915157221 */ /* 0x000fe20000010000 */
[----:B------:R-:W-:Y:S01]  /*ceb0*/  FFMA.FTZ R23, R25, R27, R23 ;  /* 0x0000001b19177223 */ /* 0x000fe20000010017 */
[----:B------:R-:W-:Y:S01]  /*cec0*/  FMUL.FTZ R25, R3, R25 ;  /* 0x0000001903197220 */ /* 0x000fe20000410000 */
[----:B------:R-:W-:Y:S01]  /*ced0*/  SHF.L.U32 R22, R68, 0x10, RZ ;  /* 0x0000001044167819 */ /* 0x000fe200000006ff */
[----:B------:R-:W-:Y:S01]  /*cee0*/  FADD.FTZ R28, R28, -UR28 ;  /* 0x8000001c1c1c7e21 */ /* 0x000fe20008010000 */
[----:B------:R-:W2:Y:S01]  /*cef0*/  LDL.LU R68, [R1+0x374] ;  /* 0x0003740001447983 */ /* 0x000ea20000300800 */
[----:B------:R-:W-:Y:S01]  /*cf00*/  FFMA.FTZ R26, R27, R25, R26 ;  /* 0x000000191b1a7223 */ /* 0x000fe2000001001a */
[----:B------:R-:W-:Y:S01]  /*cf10*/  SHF.L.U32 R27, R69, 0x10, RZ ;  /* 0x00000010451b7819 */ /* 0x000fe200000006ff */
[----:B------:R-:W-:Y:S01]  /*cf20*/  FMUL.FTZ R28, R28, UR16 ;  /* 0x000000101c1c7c20 */ /* 0x000fe20008410000 */
[----:B------:R-:W-:Y:S01]  /*cf30*/  FADD.FTZ R22, R22, -UR28 ;  /* 0x8000001c16167e21 */ /* 0x000fe20008010000 */
[----:B------:R-:W-:Y:S01]  /*cf40*/  FADD.FTZ R24, R25, R24 ;  /* 0x0000001819187221 */ /* 0x000fe20000010000 */
[----:B------:R-:W-:Y:S01]  /*cf50*/  SHF.L.U32 R25, R67, 0x10, RZ ;  /* 0x0000001043197819 */ /* 0x000fe200000006ff */
[----:B------:R-:W-:Y:S01]  /*cf60*/  FADD.FTZ R6, R6, R27 ;  /* 0x0000001b06067221 */ /* 0x000fe20000010000 */
[----:B------:R-:W-:Y:S01]  /*cf70*/  FFMA.FTZ R7, R27, R28, R7 ;  /* 0x0000001c1b077223 */ /* 0x000fe20000010007 */
[----:B------:R-:W-:Y:S01]  /*cf80*/  FMUL.FTZ R22, R22, UR16 ;  /* 0x0000001016167c20 */ /* 0x000fe20008410000 */
[----:B------:R-:W-:Y:S01]  /*cf90*/  FMUL.FTZ R27, R2, R27 ;  /* 0x0000001b021b7220 */ /* 0x000fe20000410000 */
[----:B------:R-:W-:Y:S01]  /*cfa0*/  FADD.FTZ R21, R21, R25 ;  /* 0x0000001915157221 */ /* 0x000fe20000010000 */
[----:B------:R-:W3:Y:S01]  /*cfb0*/  LDL.LU R69, [R1+0x3cc] ;  /* 0x0003cc0001457983 */ /* 0x000ee20000300800 */
[----:B------:R-:W-:Y:S01]  /*cfc0*/  FFMA.FTZ R23, R25, R22, R23 ;  /* 0x0000001619177223 */ /* 0x000fe20000010017 */
[----:B------:R-:W-:Y:S01]  /*cfd0*/  FFMA.FTZ R26, R28, R27, R26 ;  /* 0x0000001b1c1a7223 */ /* 0x000fe2000001001a */
[----:B------:R-:W-:Y:S01]  /*cfe0*/  FMUL.FTZ R25, R3, R25 ;  /* 0x0000001903197220 */ /* 0x000fe20000410000 */
[----:B------:R-:W-:Y:S01]  /*cff0*/  FADD.FTZ R24, R24, R27 ;  /* 0x0000001b18187221 */ /* 0x000fe20000010000 */
[----:B------:R-:W4:Y:S02]  /*d000*/  LDL.LU R67, [R1+0x3e0] ;  /* 0x0003e00001437983 */ /* 0x000f240000300800 */
[----:B------:R-:W-:-:S02]  /*d010*/  FFMA.FTZ R26, R22, R25, R26 ;  /* 0x00000019161a7223 */ /* 0x000fc4000001001a */
[----:B------:R-:W2:Y:S01]  /*d020*/  LDL.LU R22, [R1+0x390] ;  /* 0x0003900001167983 */ /* 0x000ea20000300800 */
[----:B------:R-:W-:-:S03]  /*d030*/  FADD.FTZ R24, R25, R24 ;  /* 0x0000001819187221 */ /* 0x000fc60000010000 */
[----:B------:R-:W3:Y:S04]  /*d040*/  LDL.LU R27, [R1+0x394] ;  /* 0x00039400011b7983 */ /* 0x000ee80000300800 */
[----:B------:R-:W4:Y:S01]  /*d050*/  LDL.LU R25, [R1+0x3b4] ;  /* 0x0003b40001197983 */ /* 0x000f220000300800 */
[----:B------:R-:W-:-:S03]  /*d060*/  SHF.L.U32 R28, R29, 0x10, RZ ;  /* 0x000000101d1c7819 */ /* 0x000fc600000006ff */
[----:B------:R-:W4:Y:S02]  /*d070*/  LDL.LU R29, [R1+0x21c] ;  /* 0x00021c00011d7983 */ /* 0x000f240000300800 */
[----:B------:R-:W-:-:S04]  /*d080*/  FADD.FTZ R28, R28, -UR28 ;  /* 0x8000001c1c1c7e21 */ /* 0x000fc80008010000 */
[----:B------:R-:W-:Y:S01]  /*d090*/  FMUL.FTZ R28, R28, UR16 ;  /* 0x000000101c1c7c20 */ /* 0x000fe20008410000 */
[----:B--2---:R-:W-:Y:S02]  /*d0a0*/  SHF.L.U32 R22, R22, 0x10, RZ ;  /* 0x0000001016167819 */ /* 0x004fe400000006ff */
[----:B---3--:R-:W-:-:S03]  /*d0b0*/  SHF.L.U32 R27, R27, 0x10, RZ ;  /* 0x000000101b1b7819 */ /* 0x008fc600000006ff */
[----:B------:R-:W-:Y:S01]  /*d0c0*/  FADD.FTZ R6, R6, R22 ;  /* 0x0000001606067221 */ /* 0x000fe20000010000 */
[----:B------:R-:W-:Y:S01]  /*d0d0*/  FFMA.FTZ R7, R22, R28, R7 ;  /* 0x0000001c16077223 */ /* 0x000fe20000010007 */
[----:B------:R-:W-:Y:S01]  /*d0e0*/  FMUL.FTZ R22, R2, R22 ;  /* 0x0000001602167220 */ /* 0x000fe20000410000 */
[----:B----4-:R-:W-:Y:S01]  /*d0f0*/  SHF.L.U32 R25, R25, 0x10, RZ ;  /* 0x0000001019197819 */ /* 0x010fe200000006ff */
[----:B------:R-:W-:Y:S02]  /*d100*/  FADD.FTZ R27, R27, -UR28 ;  /* 0x8000001c1b1b7e21 */ /* 0x000fe40008010000 */
[----:B------:R-:W-:Y:S01]  /*d110*/  FFMA.FTZ R26, R28, R22, R26 ;  /* 0x000000161c1a7223 */ /* 0x000fe2000001001a */
[----:B------:R-:W-:Y:S01]  /*d120*/  FADD.FTZ R24, R24, R22 ;  /* 0x0000001618187221 */ /* 0x000fe20000010000 */
[----:B------:R-:W-:Y:S01]  /*d130*/  FMUL.FTZ R27, R27, UR16 ;  /* 0x000000101b1b7c20 */ /* 0x000fe20008410000 */
[----:B------:R-:W-:Y:S01]  /*d140*/  SHF.L.U32 R22, R68, 0x10, RZ ;  /* 0x0000001044167819 */ /* 0x000fe200000006ff */
[----:B------:R-:W-:Y:S01]  /*d150*/  FMUL.FTZ R28, R3, R25 ;  /* 0x00000019031c7220 */ /* 0x000fe20000410000 */
[----:B------:R-:W-:Y:S01]  /*d160*/  FADD.FTZ R21, R21, R25 ;  /* 0x0000001915157221 */ /* 0x000fe20000010000 */
[----:B------:R-:W-:Y:S01]  /*d170*/  FFMA.FTZ R23, R25, R27, R23 ;  /* 0x0000001b19177223 */ /* 0x000fe20000010017 */
[----:B------:R-:W2:Y:S01]  /*d180*/  LDL.LU R68, [R1+0x214] ;  /* 0x0002140001447983 */ /* 0x000ea20000300800 */
[----:B------:R-:W-:Y:S01]  /*d190*/  FFMA.FTZ R26, R27, R28, R26 ;  /* 0x0000001c1b1a7223 */ /* 0x000fe2000001001a */
[----:B------:R-:W-:-:S02]  /*d1a0*/  FADD.FTZ R27, R22, -UR28 ;  /* 0x8000001c161b7e21 */ /* 0x000fc40008010000 */
[----:B------:R-:W3:Y:S01]  /*d1b0*/  LDL.LU R25, [R1+0x3b0] ;  /* 0x0003b00001197983 */ /* 0x000ee20000300800 */
[----:B------:R-:W-:Y:S01]  /*d1c0*/  SHF.L.U32 R22, R69, 0x10, RZ ;  /* 0x0000001045167819 */ /* 0x000fe200000006ff */
[----:B------:R-:W-:Y:S01]  /*d1d0*/  FMUL.FTZ R27, R27, UR16 ;  /* 0x000000101b1b7c20 */ /* 0x000fe20008410000 */
[----:B------:R-:W-:Y:S01]  /*d1e0*/  FADD.FTZ R24, R28, R24 ;  /* 0x000000181c187221 */ /* 0x000fe20000010000 */
[----:B------:R-:W-:Y:S01]  /*d1f0*/  SHF.L.U32 R29, R29, 0x10, RZ ;  /* 0x000000101d1d7819 */ /* 0x000fe200000006ff */
[----:B------:R-:W4:Y:S01]  /*d200*/  LDL.LU R69, [R1+0x3c8] ;  /* 0x0003c80001457983 */ /* 0x000f220000300800 */
[----:B------:R-:W-:Y:S01]  /*d210*/  FADD.FTZ R6, R6, R22 ;  /* 0x0000001606067221 */ /* 0x000fe20000010000 */
[----:B------:R-:W-:Y:S01]  /*d220*/  FFMA.FTZ R7, R22, R27, R7 ;  /* 0x0000001b16077223 */ /* 0x000fe20000010007 */
[----:B------:R-:W-:-:S04]  /*d230*/  FMUL.FTZ R22, R2, R22 ;  /* 0x0000001602167220 */ /* 0x000fc80000410000 */
[----:B------:R-:W-:Y:S01]  /*d240*/  FADD.FTZ R24, R24, R22 ;  /* 0x0000001618187221 */ /* 0x000fe20000010000 */
[----:B------:R-:W-:Y:S02]  /*d250*/  FFMA.FTZ R26, R27, R22, R26 ;  /* 0x000000161b1a7223 */ /* 0x000fe4000001001a */
[----:B------:R-:W2:Y:S04]  /*d260*/  LDL.LU R22, [R1+0x400] ;  /* 0x0004000001167983 */ /* 0x000ea80000300800 */
[----:B------:R-:W4:Y:S01]  /*d270*/  LDL.LU R27, [R1+0x420] ;  /* 0x00042000011b7983 */ /* 0x000f220000300800 */
[----:B------:R-:W-:Y:S01]  /*d280*/  SHF.L.U32 R28, R67, 0x10, RZ ;  /* 0x00000010431c7819 */ /* 0x000fe200000006ff */
[----:B------:R-:W-:Y:S02]  /*d290*/  FADD.FTZ R29, R29, -UR28 ;  /* 0x8000001c1d1d7e21 */ /* 0x000fe40008010000 */
[----:B------:R-:W4:Y:S02]  /*d2a0*/  LDL.LU R67, [R1+0x44c] ;  /* 0x00044c0001437983 */ /* 0x000f240000300800 */
[----:B------:R-:W-:Y:S01]  /*d2b0*/  FADD.FTZ R21, R21, R28 ;  /* 0x0000001c15157221 */ /* 0x000fe20000010000 */
[----:B------:R-:W-:Y:S01]  /*d2c0*/  FMUL.FTZ R29, R29, UR16 ;  /* 0x000000101d1d7c20 */ /* 0x000fe20008410000 */
[----:B---3--:R-:W-:-:S05]  /*d2d0*/  SHF.L.U32 R25, R25, 0x10, RZ ;  /* 0x0000001019197819 */ /* 0x008fca00000006ff */
[----:B------:R-:W-:-:S04]  /*d2e0*/  FADD.FTZ R25, R25, -UR28 ;  /* 0x8000001c19197e21 */ /* 0x000fc80008010000 */
[----:B------:R-:W-:-:S04]  /*d2f0*/  FMUL.FTZ R25, R25, UR16 ;  /* 0x0000001019197c20 */ /* 0x000fc80008410000 */
[----:B------:R-:W-:Y:S01]  /*d300*/  FFMA.FTZ R23, R28, R25, R23 ;  /* 0x000000191c177223 */ /* 0x000fe20000010017 */
[----:B------:R-:W-:Y:S01]  /*d310*/  FMUL.FTZ R28, R3, R28 ;  /* 0x0000001c031c7220 */ /* 0x000fe20000410000 */
[----:B--2---:R-:W-:-:S03]  /*d320*/  SHF.L.U32 R22, R22, 0x10, RZ ;  /* 0x0000001016167819 */ /* 0x004fc600000006ff */
[----:B------:R-:W-:Y:S01]  /*d330*/  FFMA.FTZ R26, R25, R28, R26 ;  /* 0x0000001c191a7223 */ /* 0x000fe2000001001a */
[----:B----4-:R-:W-:Y:S01]  /*d340*/  SHF.L.U32 R25, R27, 0x10, RZ ;  /* 0x000000101b197819 */ /* 0x010fe200000006ff */
[----:B------:R-:W-:Y:S01]  /*d350*/  FMUL.FTZ R27, R2, R22 ;  /* 0x00000016021b7220 */ /* 0x000fe20000410000 */
[----:B------:R-:W-:Y:S02]  /*d360*/  FADD.FTZ R24, R28, R24 ;  /* 0x000000181c187221 */ /* 0x000fe40000010000 */
[----:B------:R-:W2:Y:S01]  /*d370*/  LDL.LU R28, [R1+0x218] ;  /* 0x00021800011c7983 */ /* 0x000ea20000300800 */
[----:B------:R-:W-:Y:S01]  /*d380*/  FFMA.FTZ R26, R29, R27, R26 ;  /* 0x0000001b1d1a7223 */ /* 0x000fe2000001001a */
[----:B------:R-:W-:Y:S02]  /*d390*/  FADD.FTZ R24, R24, R27 ;  /* 0x0000001b18187221 */ /* 0x000fe40000010000 */
[----:B------:R-:W3:Y:S01]  /*d3a0*/  LDL.LU R27, [R1+0x424] ;  /* 0x00042400011b7983 */ /* 0x000ee20000300800 */
[----:B------:R-:W-:Y:S01]  /*d3b0*/  FADD.FTZ R6, R6, R22 ;  /* 0x0000001606067221 */ /* 0x000fe20000010000 */
[----:B------:R-:W-:Y:S01]  /*d3c0*/  FFMA.FTZ R7, R22, R29, R7 ;  /* 0x0000001d16077223 */ /* 0x000fe20000010007 */
[----:B------:R-:W-:-:S02]  /*d3d0*/  SHF.L.U32 R22, R68, 0x10, RZ ;  /* 0x0000001044167819 */ /* 0x000fc400000006ff */
[----:B------:R-:W4:Y:S01]  /*d3e0*/  LDL.LU R68, [R1+0x210] ;  /* 0x0002100001447983 */ /* 0x000f220000300800 */
[----:B------:R-:W-:Y:S01]  /*d3f0*/  FADD.FTZ R25, R25, -UR28 ;  /* 0x8000001c19197e21 */ /* 0x000fe20008010000 */
[----:B------:R-:W-:Y:S01]  /*d400*/  SHF.L.U32 R29, R69, 0x10, RZ ;  /* 0x00000010451d7819 */ /* 0x000fe200000006ff */
[----:B------:R-:W-:Y:S01]  /*d410*/  FADD.FTZ R22, R22, -UR28 ;  /* 0x8000001c16167e21 */ /* 0x000fe20008010000 */
[----:B------:R-:W4:Y:S01]  /*d420*/  LDL.LU R69, [R1+0x52c] ;  /* 0x00052c0001457983 */ /* 0x000f220000300800 */
[----:B------:R-:W-:Y:S02]  /*d430*/  FMUL.FTZ R25, R25, UR16 ;  /* 0x0000001019197c20 */ /* 0x000fe40008410000 */
[----:B------:R-:W-:Y:S01]  /*d440*/  FMUL.FTZ R22, R22, UR16 ;  /* 0x0000001016167c20 */ /* 0x000fe20008410000 */
[----:B------:R-:W-:-:S03]  /*d450*/  FADD.FTZ R6, R6, R29 ;  /* 0x0000001d06067221 */ /* 0x000fc60000010000 */
[----:B------:R-:W-:Y:S01]  /*d460*/  FFMA.FTZ R7, R29, R22, R7 ;  /* 0x000000161d077223 */ /* 0x000fe20000010007 */
[----:B------:R-:W-:Y:S01]  /*d470*/  FMUL.FTZ R29, R2, R29 ;  /* 0x0000001d021d7220 */ /* 0x000fe20000410000 */
[----:B------:R-:W-:Y:S02]  /*d480*/  SHF.L.U32 R57, R57, 0x10, RZ ;  /* 0x0000001039397819 */ /* 0x000fe400000006ff */
[----:B------:R-:W-:-:S03]  /*d490*/  SHF.L.U32 R58, R58, 0x10, RZ ;  /* 0x000000103a3a7819 */ /* 0x000fc600000006ff */
[----:B------:R-:W-:Y:S01]  /*d4a0*/  FADD.FTZ R57, R57, -UR28 ;  /* 0x8000001c39397e21 */ /* 0x000fe20008010000 */
[----:B---3--:R-:W-:Y:S02]  /*d4b0*/  SHF.L.U32 R27, R27, 0x10, RZ ;  /* 0x000000101b1b7819 */ /* 0x008fe400000006ff */
[----:B--2---:R-:W-:-:S03]  /*d4c0*/  SHF.L.U32 R28, R28, 0x10, RZ ;  /* 0x000000101c1c7819 */ /* 0x004fc600000006ff */
[----:B------:R-:W-:Y:S01]  /*d4d0*/  FADD.FTZ R21, R21, R27 ;  /* 0x0000001b15157221 */ /* 0x000fe20000010000 */
[----:B------:R-:W-:Y:S01]  /*d4e0*/  FFMA.FTZ R23, R27, R25, R23 ;  /* 0x000000191b177223 */ /* 0x000fe20000010017 */
[----:B------:R-:W-:Y:S01]  /*d4f0*/  FMUL.FTZ R27, R3, R27 ;  /* 0x0000001b031b7220 */ /* 0x000fe20000410000 */
[----:B------:R-:W-:-:S03]  /*d500*/  FADD.FTZ R28, R28, -UR28 ;  /* 0x8000001c1c1c7e21 */ /* 0x000fc60008010000 */
[----:B------:R-:W-:Y:S01]  /*d510*/  FFMA.FTZ R26, R25, R27, R26 ;  /* 0x0000001b191a7223 */ /* 0x000fe2000001001a */
[----:B------:R-:W-:Y:S01]  /*d520*/  SHF.L.U32 R25, R67, 0x10, RZ ;  /* 0x0000001043197819 */ /* 0x000fe200000006ff */
[----:B------:R-:W-:Y:S01]  /*d530*/  FADD.FTZ R24, R27, R24 ;  /* 0x000000181b187221 */ /* 0x000fe20000010000 */
[----:B------:R-:W2:Y:S01]  /*d540*/  LDL.LU R67, [R1+0x540] ;  /* 0x0005400001437983 */ /* 0x000ea20000300800 */
[----:B------:R-:W-:Y:S01]  /*d550*/  FFMA.FTZ R26, R22, R29, R26 ;  /* 0x0000001d161a7223 */ /* 0x000fe2000001001a */
[----:B------:R-:W-:Y:S01]  /*d560*/  FMUL.FTZ R28, R28, UR16 ;  /* 0x000000101c1c7c20 */ /* 0x000fe20008410000 */
[----:B------:R-:W-:Y:S01]  /*d570*/  FADD.FTZ R24, R24, R29 ;  /* 0x0000001d18187221 */ /* 0x000fe20000010000 */
[----:B------:R-:W-:Y:S01]  /*d580*/  FMUL.FTZ R22, R3, R25 ;  /* 0x0000001903167220 */ /* 0x000fe20000410000 */
[----:B------:R-:W3:Y:S03]  /*d590*/  LDL.LU R27, [R1+0x528] ;  /* 0x00052800011b7983 */ /* 0x000ee60000300800 */
[----:B------:R-:W-:Y:S01]  /*d5a0*/  FADD.FTZ R24, R22, R24 ;  /* 0x0000001816187221 */ /* 0x000fe20000010000 */
[----:B------:R-:W-:Y:S01]  /*d5b0*/  FFMA.FTZ R26, R28, R22, R26 ;  /* 0x000000161c1a7223 */ /* 0x000fe2000001001a */
[----:B----4-:R-:W-:Y:S01]  /*d5c0*/  SHF.L.U32 R22, R68, 0x10, RZ ;  /* 0x0000001044167819 */ /* 0x010fe200000006ff */
[----:B------:R-:W-:Y:S01]  /*d5d0*/  FADD.FTZ R58, R58, -UR28 ;  /* 0x8000001c3a3a7e21 */ /* 0x000fe20008010000 */
[----:B------:R-:W4:Y:S01]  /*d5e0*/  LDL.LU R68, [R1+0x544] ;  /* 0x0005440001447983 */ /* 0x000f220000300800 */
[----:B------:R-:W-:Y:S01]  /*d5f0*/  SHF.L.U32 R59, R59, 0x10, RZ ;  /* 0x000000103b3b7819 */ /* 0x000fe200000006ff */
[----:B------:R-:W-:Y:S01]  /*d600*/  FMUL.FTZ R57, R57, UR16 ;  /* 0x0000001039397c20 */ /* 0x000fe20008410000 */
[----:B------:R-:W-:Y:S01]  /*d610*/  FADD.FTZ R21, R21, R25 ;  /* 0x0000001915157221 */ /* 0x000fe20000010000 */
[----:B------:R-:W-:Y:S01]  /*d620*/  FFMA.FTZ R23, R25, R28, R23 ;  /* 0x0000001c19177223 */ /* 0x000fe20000010017 */
[----:B------:R-:W-:Y:S01]  /*d630*/  SHF.L.U32 R60, R60, 0x10, RZ ;  /* 0x000000103c3c7819 */ /* 0x000fe200000006ff */
[----:B------:R-:W-:Y:S01]  /*d640*/  FMUL.FTZ R58, R58, UR16 ;  /* 0x000000103a3a7c20 */ /* 0x000fe20008410000 */
[----:B------:R-:W-:Y:S01]  /*d650*/  FADD.FTZ R6, R6, R59 ;  /* 0x0000003b06067221 */ /* 0x000fe20000010000 */
[----:B------:R-:W-:Y:S01]  /*d660*/  FFMA.FTZ R7, R59, R57, R7 ;  /* 0x000000393b077223 */ /* 0x000fe20000010007 */
[----:B------:R-:W-:Y:S01]  /*d670*/  SHF.L.U32 R61, R61, 0x10, RZ ;  /* 0x000000103d3d7819 */ /* 0x000fe200000006ff */
        /* <DEDUP_REMOVED lines=19> */
[----:B------:R-:W-:Y:S01]  /*d7b0*/  FFMA.FTZ R7, R62, R60, R7 ;  /* 0x0000003c3e077223 */ /* 0x000fe20000010007 */
[----:B------:R-:W-:Y:S01]  /*d7c0*/  SHF.L.U32 R65, R65, 0x10, RZ ;  /* 0x0000001041417819 */ /* 0x000fe200000006ff */
        /* <DEDUP_REMOVED lines=13> */
[----:B------:R-:W4:Y:S01]  /*d8a0*/  LDL.LU R29, [R1+0x570] ;  /* 0x00057000011d7983 */ /* 0x000f220000300800 */
[----:B------:R-:W-:Y:S01]  /*d8b0*/  FADD.FTZ R24, R24, R66 ;  /* 0x0000004218187221 */ /* 0x000fe20000010000 */
[----:B------:R-:W-:-:S02]  /*d8c0*/  FFMA.FTZ R26, R64, R66, R26 ;  /* 0x00000042401a7223 */ /* 0x000fc4000001001a */
[----:B------:R-:W4:Y:S01]  /*d8d0*/  LDL.LU R69, [R1+0x4f4] ;  /* 0x0004f40001457983 */ /* 0x000f220000300800 */
[----:B------:R-:W-:Y:S01]  /*d8e0*/  FMUL.FTZ R65, R65, UR16 ;  /* 0x0000001041417c20 */ /* 0x000fe20008410000 */
[----:B------:R-:W-:Y:S01]  /*d8f0*/  FMUL.FTZ R25, R3, R22 ;  /* 0x0000001603197220 */ /* 0x000fe20000410000 */
[----:B------:R-:W-:Y:S01]  /*d900*/  SHF.L.U32 R0, R0, 0x10, RZ ;  /* 0x0000001000007819 */ /* 0x000fe200000006ff */
[----:B------:R-:W4:Y:S02]  /*d910*/  LDL.LU R59, [R1+0x4f0] ;  /* 0x0004f000013b7983 */ /* 0x000f240000300800 */
[----:B------:R-:W-:Y:S01]  /*d920*/  FADD.FTZ R24, R25, R24 ;  /* 0x0000001819187221 */ /* 0x000fe20000010000 */
[----:B------:R-:W-:Y:S01]  /*d930*/  FFMA.FTZ R26, R65, R25, R26 ;  /* 0x00000019411a7223 */ /* 0x000fe2000001001a */
[----:B------:R-:W-:Y:S01]  /*d940*/  FADD.FTZ R21, R21, R22 ;  /* 0x0000001615157221 */ /* 0x000fe20000010000 */
[----:B------:R-:W-:Y:S01]  /*d950*/  FFMA.FTZ R23, R22, R65, R23 ;  /* 0x0000004116177223 */ /* 0x000fe20000010017 */
[----:B------:R-:W4:Y:S01]  /*d960*/  LDL.LU R28, [R1+0x574] ;  /* 0x00057400011c7983 */ /* 0x000f220000300800 */
[----:B------:R-:W-:-:S02]  /*d970*/  SHF.L.U32 R8, R8, 0x10, RZ ;  /* 0x0000001008087819 */ /* 0x000fc400000006ff */
[----:B------:R-:W-:Y:S01]  /*d980*/  SHF.L.U32 R9, R9, 0x10, RZ ;  /* 0x0000001009097819 */ /* 0x000fe200000006ff */
[----:B------:R-:W4:Y:S01]  /*d990*/  LDL.LU R57, [R1+0x4bc] ;  /* 0x0004bc0001397983 */ /* 0x000f220000300800 */
[----:B------:R-:W-:Y:S02]  /*d9a0*/  SHF.L.U32 R10, R10, 0x10, RZ ;  /* 0x000000100a0a7819 */ /* 0x000fe400000006ff */
[----:B------:R-:W-:Y:S01]  /*d9b0*/  SHF.L.U32 R11, R11, 0x10, RZ ;  /* 0x000000100b0b7819 */ /* 0x000fe200000006ff */
[----:B------:R-:W4:Y:S01]  /*d9c0*/  LDL.LU R62, [R1+0x6f8] ;  /* 0x0006f800013e7983 */ /* 0x000f220000300800 */
[----:B------:R-:W-:Y:S02]  /*d9d0*/  SHF.L.U32 R12, R12, 0x10, RZ ;  /* 0x000000100c0c7819 */ /* 0x000fe400000006ff */
[----:B------:R-:W-:Y:S01]  /*d9e0*/  SHF.L.U32 R13, R13, 0x10, RZ ;  /* 0x000000100d0d7819 */ /* 0x000fe200000006ff */
[----:B------:R-:W4:Y:S01]  /*d9f0*/  LDL.LU R58, [R1+0x6f4] ;  /* 0x0006f400013a7983 */ /* 0x000f220000300800 */
[----:B--2---:R-:W-:-:S03]  /*da00*/  SHF.L.U32 R25, R67, 0x10, RZ ;  /* 0x0000001043197819 */ /* 0x004fc600000006ff */
[----:B------:R-:W2:Y:S01]  /*da10*/  LDL.LU R67, [R1+0x5a0] ;  /* 0x0005a00001437983 */ /* 0x000ea20000300800 */
[----:B---3--:R-:W-:Y:S02]  /*da20*/  SHF.L.U32 R22, R27, 0x10, RZ ;  /* 0x000000101b167819 */ /* 0x008fe400000006ff */
[----:B----4-:R-:W-:Y:S02]  /*da30*/  SHF.L.U32 R27, R68, 0x10, RZ ;  /* 0x00000010441b7819 */ /* 0x010fe400000006ff */
[----:B------:R-:W3:Y:S01]  /*da40*/  LDL.LU R68, [R1+0x58c] ;  /* 0x00058c0001447983 */ /* 0x000ee20000300800 */
[----:B------:R-:W-:Y:S01]  /*da50*/  FADD.FTZ R0, R0, -UR28 ;  /* 0x8000001c00007e21 */ /* 0x000fe20008010000 */
[----:B------:R-:W-:-:S03]  /*da60*/  FADD.FTZ R22, R22, -UR28 ;  /* 0x8000001c16167e21 */ /* 0x000fc60008010000 */
[----:B------:R-:W-:Y:S01]  /*da70*/  FMUL.FTZ R0, R0, UR16 ;  /* 0x0000001000007c20 */ /* 0x000fe20008410000 */
[----:B------:R-:W-:Y:S01]  /*da80*/  FMUL.FTZ R22, R22, UR16 ;  /* 0x0000001016167c20 */ /* 0x000fe20008410000 */
[----:B------:R-:W-:Y:S02]  /*da90*/  FADD.FTZ R6, R6, R25 ;  /* 0x0000001906067221 */ /* 0x000fe40000010000 */
[----:B------:R-:W-:Y:S01]  /*daa0*/  FFMA.FTZ R7, R25, R0, R7 ;  /* 0x0000000019077223 */ /* 0x000fe20000010007 */
[----:B------:R-:W-:Y:S01]  /*dab0*/  FMUL.FTZ R25, R2, R25 ;  /* 0x0000001902197220 */ /* 0x000fe20000410000 */
[----:B------:R-:W-:Y:S01]  /*dac0*/  FADD.FTZ R21, R21, R27 ;  /* 0x0000001b15157221 */ /* 0x000fe20000010000 */
[----:B------:R-:W-:Y:S01]  /*dad0*/  FFMA.FTZ R23, R27, R22, R23 ;  /* 0x000000161b177223 */ /* 0x000fe20000010017 */
[----:B------:R-:W-:Y:S01]  /*dae0*/  FMUL.FTZ R27, R3, R27 ;  /* 0x0000001b031b7220 */ /* 0x000fe20000410000 */
[----:B------:R-:W-:Y:S01]  /*daf0*/  FFMA.FTZ R26, R0, R25, R26 ;  /* 0x00000019001a7223 */ /* 0x000fe2000001001a */
[----:B------:R-:W-:-:S03]  /*db00*/  FADD.FTZ R8, R8, -UR28 ;  /* 0x8000001c08087e21 */ /* 0x000fc60008010000 */
[----:B------:R-:W-:Y:S01]  /*db10*/  FFMA.FTZ R26, R22, R27, R26 ;  /* 0x0000001b161a7223 */ /* 0x000fe2000001001a */
[----:B------:R-:W-:Y:S01]  /*db20*/  FMUL.FTZ R8, R8, UR16 ;  /* 0x0000001008087c20 */ /* 0x000fe20008410000 */
[----:B------:R-:W-:-:S04]  /*db30*/  FADD.FTZ R24, R24, R25 ;  /* 0x0000001918187221 */ /* 0x000fc80000010000 */
[----:B------:R-:W-:Y:S01]  /*db40*/  FADD.FTZ R24, R27, R24 ;  /* 0x000000181b187221 */ /* 0x000fe20000010000 */
[----:B------:R-:W-:Y:S02]  /*db50*/  SHF.L.U32 R0, R29, 0x10, RZ ;  /* 0x000000101d007819 */ /* 0x000fe400000006ff */
[----:B------:R-:W4:Y:S01]  /*db60*/  LDL.LU R29, [R1+0x4cc] ;  /* 0x0004cc00011d7983 */ /* 0x000f220000300800 */
[----:B------:R-:W-:-:S03]  /*db70*/  SHF.L.U32 R22, R69, 0x10, RZ ;  /* 0x0000001045167819 */ /* 0x000fc600000006ff */
[----:B------:R-:W4:Y:S01]  /*db80*/  LDL.LU R69, [R1+0x588] ;  /* 0x0005880001457983 */ /* 0x000f220000300800 */
[----:B------:R-:W-:Y:S01]  /*db90*/  FMUL.FTZ R25, R2, R0 ;  /* 0x0000000002197220 */ /* 0x000fe20000410000 */
[----:B------:R-:W-:Y:S01]  /*dba0*/  FADD.FTZ R22, R22, -UR28 ;  /* 0x8000001c16167e21 */ /* 0x000fe20008010000 */
[----:B------:R-:W-:Y:S01]  /*dbb0*/  FADD.FTZ R6, R6, R0 ;  /* 0x0000000006067221 */ /* 0x000fe20000010000 */
[----:B------:R-:W-:Y:S02]  /*dbc0*/  FFMA.FTZ R7, R0, R8, R7 ;  /* 0x0000000800077223 */ /* 0x000fe40000010007 */
[----:B------:R-:W-:Y:S01]  /*dbd0*/  FMUL.FTZ R22, R22, UR16 ;  /* 0x0000001016167c20 */ /* 0x000fe20008410000 */
[----:B------:R-:W-:Y:S01]  /*dbe0*/  FADD.FTZ R24, R24, R25 ;  /* 0x0000001918187221 */ /* 0x000fe20000010000 */
[----:B------:R-:W-:Y:S01]  /*dbf0*/  FFMA.FTZ R26, R8, R25, R26 ;  /* 0x00000019081a7223 */ /* 0x000fe2000001001a */
[----:B--2---:R-:W-:Y:S02]  /*dc00*/  SHF.L.U32 R0, R67, 0x10, RZ ;  /* 0x0000001043007819 */ /* 0x004fe400000006ff */
[----:B------:R-:W2:Y:S03]  /*dc10*/  LDL.LU R67, [R1+0x590] ;  /* 0x0005900001437983 */ /* 0x000ea60000300800 */
[----:B------:R-:W-:Y:S01]  /*dc20*/  FADD.FTZ R21, R21, R0 ;  /* 0x0000000015157221 */ /* 0x000fe20000010000 */
[----:B------:R-:W-:Y:S01]  /*dc30*/  FFMA.FTZ R23, R0, R22, R23 ;  /* 0x0000001600177223 */ /* 0x000fe20000010017 */
[----:B------:R-:W-:-:S04]  /*dc40*/  FMUL.FTZ R0, R3, R0 ;  /* 0x0000000003007220 */ /* 0x000fc80000410000 */
[----:B------:R-:W-:Y:S01]  /*dc50*/  FADD.FTZ R24, R0, R24 ;  /* 0x0000001800187221 */ /* 0x000fe20000010000 */
[----:B------:R-:W-:Y:S01]  /*dc60*/  FFMA.FTZ R26, R22, R0, R26 ;  /* 0x00000000161a7223 */ /* 0x000fe2000001001a */
[----:B---3--:R-:W-:Y:S02]  /*dc70*/  SHF.L.U32 R0, R68, 0x10, RZ ;  /* 0x0000001044007819 */ /* 0x008fe400000006ff */
[----:B------:R-:W3:Y:S01]  /*dc80*/  LDL.LU R68, [R1+0x4c8] ;  /* 0x0004c80001447983 */ /* 0x000ee20000300800 */
[----:B------:R-:W-:Y:S01]  /*dc90*/  FADD.FTZ R9, R9, -UR28 ;  /* 0x8000001c09097e21 */ /* 0x000fe20008010000 */
[----:B------:R-:W-:Y:S02]  /*dca0*/  SHF.L.U32 R8, R59, 0x10, RZ ;  /* 0x000000103b087819 */ /* 0x000fe400000006ff */
[----:B------:R-:W-:Y:S01]  /*dcb0*/  SHF.L.U32 R25, R28, 0x10, RZ ;  /* 0x000000101c197819 */ /* 0x000fe200000006ff */
[----:B------:R-:W-:Y:S01]  /*dcc0*/  FMUL.FTZ R9, R9, UR16 ;  /* 0x0000001009097c20 */ /* 0x000fe20008410000 */
[----:B------:R-:W3:Y:S01]  /*dcd0*/  LDL.LU R59, [R1+0x568] ;  /* 0x00056800013b7983 */ /* 0x000ee20000300800 */
[----:B------:R-:W-:-:S02]  /*dce0*/  FADD.FTZ R8, R8, -UR28 ;  /* 0x8000001c08087e21 */ /* 0x000fc40008010000 */
[----:B------:R-:W-:Y:S01]  /*dcf0*/  FADD.FTZ R6, R6, R25 ;  /* 0x0000001906067221 */ /* 0x000fe20000010000 */
[----:B------:R-:W-:Y:S01]  /*dd00*/  FFMA.FTZ R7, R25, R9, R7 ;  /* 0x0000000919077223 */ /* 0x000fe20000010007 */
[----:B------:R-:W-:Y:S01]  /*dd10*/  FMUL.FTZ R25, R2, R25 ;  /* 0x0000001902197220 */ /* 0x000fe20000410000 */
[----:B------:R-:W-:Y:S01]  /*dd20*/  FMUL.FTZ R8, R8, UR16 ;  /* 0x0000001008087c20 */ /* 0x000fe20008410000 */
[----:B------:R-:W-:Y:S01]  /*dd30*/  FADD.FTZ R21, R21, R0 ;  /* 0x0000000015157221 */ /* 0x000fe20000010000 */
[----:B------:R-:W-:Y:S01]  /*dd40*/  FADD.FTZ R10, R10, -UR28 ;  /* 0x8000001c0a0a7e21 */ /* 0x000fe20008010000 */
[----:B------:R-:W-:Y:S01]  /*dd50*/  FFMA.FTZ R26, R9, R25, R26 ;  /* 0x00000019091a7223 */ /* 0x000fe2000001001a */
[----:B------:R-:W-:Y:S01]  /*dd60*/  FMUL.FTZ R9, R3, R0 ;  /* 0x0000000003097220 */ /* 0x000fe20000410000 */
[----:B------:R-:W-:Y:S01]  /*dd70*/  FFMA.FTZ R23, R0, R8, R23 ;  /* 0x0000000800177223 */ /* 0x000fe20000010017 */
[----:B------:R-:W-:Y:S01]  /*dd80*/  FADD.FTZ R24, R24, R25 ;  /* 0x0000001918187221 */ /* 0x000fe20000010000 */
[----:B------:R-:W3:Y:S01]  /*dd90*/  LDL.LU R28, [R1+0x56c] ;  /* 0x00056c00011c7983 */ /* 0x000ee20000300800 */
[----:B------:R-:W-:Y:S01]  /*dda0*/  FFMA.FTZ R26, R8, R9, R26 ;  /* 0x00000009081a7223 */ /* 0x000fe2000001001a */
[----:B------:R-:W-:Y:S01]  /*ddb0*/  FMUL.FTZ R10, R10, UR16 ;  /* 0x000000100a0a7c20 */ /* 0x000fe20008410000 */
[----:B------:R-:W-:Y:S01]  /*ddc0*/  FADD.FTZ R24, R9, R24 ;  /* 0x0000001809187221 */ /* 0x000fe20000010000 */
[----:B----4-:R-:W-:-:S02]  /*ddd0*/  SHF.L.U32 R0, R29, 0x10, RZ ;  /* 0x000000101d007819 */ /* 0x010fc400000006ff */
[----:B------:R-:W4:Y:S01]  /*dde0*/  LDL.LU R29, [R1+0x580] ;  /* 0x00058000011d7983 */ /* 0x000f220000300800 */
[----:B------:R-:W-:Y:S02]  /*ddf0*/  SHF.L.U32 R8, R69, 0x10, RZ ;  /* 0x0000001045087819 */ /* 0x000fe400000006ff */
[----:B------:R-:W-:Y:S01]  /*de00*/  FADD.FTZ R0, R0, -UR28 ;  /* 0x8000001c00007e21 */ /* 0x000fe20008010000 */
[----:B------:R-:W4:Y:S03]  /*de10*/  LDL.LU R69, [R1+0x4ac] ;  /* 0x0004ac0001457983 */ /* 0x000f260000300800 */
[----:B------:R-:W-:Y:S01]  /*de20*/  FMUL.FTZ R0, R0, UR16 ;  /* 0x0000001000007c20 */ /* 0x000fe20008410000 */
[----:B------:R-:W-:Y:S01]  /*de30*/  FADD.FTZ R6, R6, R8 ;  /* 0x0000000806067221 */ /* 0x000fe20000010000 */
[----:B------:R-:W-:Y:S01]  /*de40*/  FFMA.FTZ R7, R8, R10, R7 ;  /* 0x0000000a08077223 */ /* 0x000fe20000010007 */
[----:B------:R-:W-:-:S04]  /*de50*/  FMUL.FTZ R8, R2, R8 ;  /* 0x0000000802087220 */ /* 0x000fc80000410000 */
[----:B------:R-:W-:Y:S01]  /*de60*/  FFMA.FTZ R26, R10, R8, R26 ;  /* 0x000000080a1a7223 */ /* 0x000fe2000001001a */
[----:B--2---:R-:W-:Y:S02]  /*de70*/  SHF.L.U32 R9, R67, 0x10, RZ ;  /* 0x0000001043097819 */ /* 0x004fe400000006ff */
[----:B------:R-:W2:Y:S03]  /*de80*/  LDL.LU R67, [R1+0x578] ;  /* 0x0005780001437983 */ /* 0x000ea60000300800 */
[----:B------:R-:W-:Y:S01]  /*de90*/  FADD.FTZ R21, R21, R9 ;  /* 0x0000000915157221 */ /* 0x000fe20000010000 */
[----:B------:R-:W-:Y:S01]  /*dea0*/  FFMA.FTZ R23, R9, R0, R23 ;  /* 0x0000000009177223 */ /* 0x000fe20000010017 */
[----:B------:R-:W-:-:S04]  /*deb0*/  FMUL.FTZ R9, R3, R9 ;  /* 0x0000000903097220 */ /* 0x000fc80000410000 */
[----:B------:R-:W-:Y:S01]  /*dec0*/  FFMA.FTZ R26, R0, R9, R26 ;  /* 0x00000009001a7223 */ /* 0x000fe2000001001a */
[----:B---3--:R-:W-:Y:S02]  /*ded0*/  SHF.L.U32 R0, R68, 0x10, RZ ;  /* 0x0000001044007819 */ /* 0x008fe400000006ff */
[----:B------:R-:W3:Y:S01]  /*dee0*/  LDL.LU R68, [R1+0x4a8] ;  /* 0x0004a80001447983 */ /* 0x000ee20000300800 */
[----:B------:R-:W-:Y:S01]  /*def0*/  FADD.FTZ R11, R11, -UR28 ;  /* 0x8000001c0b0b7e21 */ /* 0x000fe20008010000 */
[----:B------:R-:W-:Y:S01]  /*df00*/  FADD.FTZ R24, R24, R8 ;  /* 0x0000000818187221 */ /* 0x000fe20000010000 */
[----:B------:R-:W-:Y:S02]  /*df10*/  SHF.L.U32 R8, R59, 0x10, RZ ;  /* 0x000000103b087819 */ /* 0x000fe400000006ff */
[----:B------:R-:W-:Y:S01]  /*df20*/  FMUL.FTZ R11, R11, UR16 ;  /* 0x000000100b0b7c20 */ /* 0x000fe20008410000 */
[----:B------:R-:W-:Y:S01]  /*df30*/  FADD.FTZ R24, R9, R24 ;  /* 0x0000001809187221 */ /* 0x000fe20000010000 */
[----:B------:R-:W-:Y:S01]  /*df40*/  FADD.FTZ R0, R0, -UR28 ;  /* 0x8000001c00007e21 */ /* 0x000fe20008010000 */
[----:B------:R-:W-:Y:S01]  /*df50*/  FADD.FTZ R12, R12, -UR28 ;  /* 0x8000001c0c0c7e21 */ /* 0x000fe20008010000 */
[----:B------:R-:W-:Y:S01]  /*df60*/  FMUL.FTZ R9, R2, R8 ;  /* 0x0000000802097220 */ /* 0x000fe20000410000 */
[----:B------:R-:W-:Y:S01]  /*df70*/  FADD.FTZ R6, R6, R8 ;  /* 0x0000000806067221 */ /* 0x000fe20000010000 */
[----:B------:R-:W-:Y:S01]  /*df80*/  FFMA.FTZ R7, R8, R11, R7 ;  /* 0x0000000b08077223 */ /* 0x000fe20000010007 */
[----:B------:R-:W-:Y:S01]  /*df90*/  FMUL.FTZ R0, R0, UR16 ;  /* 0x0000001000007c20 */ /* 0x000fe20008410000 */
[----:B------:R-:W-:Y:S01]  /*dfa0*/  FADD.FTZ R24, R24, R9 ;  /* 0x0000000918187221 */ /* 0x000fe20000010000 */
[----:B------:R-:W-:Y:S01]  /*dfb0*/  FFMA.FTZ R26, R11, R9, R26 ;  /* 0x000000090b1a7223 */ /* 0x000fe2000001001a */
[----:B------:R-:W3:Y:S01]  /*dfc0*/  LDL.LU R59, [R1+0x48c] ;  /* 0x00048c00013b7983 */ /* 0x000ee20000300800 */
[----:B----4-:R-:W-:-:S03]  /*dfd0*/  SHF.L.U32 R8, R29, 0x10, RZ ;  /* 0x000000101d087819 */ /* 0x010fc600000006ff */
[----:B------:R-:W4:Y:S01]  /*dfe0*/  LDL.LU R29, [R1+0x550] ;  /* 0x00055000011d7983 */ /* 0x000f220000300800 */
[----:B------:R-:W-:Y:S01]  /*dff0*/  SHF.L.U32 R9, R69, 0x10, RZ ;  /* 0x0000001045097819 */ /* 0x000fe200000006ff */
[----:B------:R-:W-:Y:S01]  /*e000*/  FADD.FTZ R21, R21, R8 ;  /* 0x0000000815157221 */ /* 0x000fe20000010000 */
[----:B------:R-:W-:Y:S01]  /*e010*/  FFMA.FTZ R23, R8, R0, R23 ;  /* 0x0000000008177223 */ /* 0x000fe20000010017 */
[----:B------:R-:W4:Y:S01]  /*e020*/  LDL.LU R69, [R1+0x560] ;  /* 0x0005600001457983 */ /* 0x000f220000300800 */
[----:B------:R-:W-:Y:S01]  /*e030*/  FMUL.FTZ R8, R3, R8 ;  /* 0x0000000803087220 */ /* 0x000fe20000410000 */
[----:B------:R-:W-:-:S03]  /*e040*/  FADD.FTZ R9, R9, -UR28 ;  /* 0x8000001c09097e21 */ /* 0x000fc60008010000 */
[----:B------:R-:W-:Y:S01]  /*e050*/  FFMA.FTZ R26, R0, R8, R26 ;  /* 0x00000008001a7223 */ /* 0x000fe2000001001a */
[----:B------:R-:W-:Y:S01]  /*e060*/  FMUL.FTZ R9, R9, UR16 ;  /* 0x0000001009097c20 */ /* 0x000fe20008410000 */
[----:B------:R-:W-:Y:S01]  /*e070*/  FADD.FTZ R24, R8, R24 ;  /* 0x0000001808187221 */ /* 0x000fe20000010000 */
[----:B--2---:R-:W-:Y:S02]  /*e080*/  SHF.L.U32 R0, R67, 0x10, RZ ;  /* 0x0000001043007819 */ /* 0x004fe400000006ff */
[----:B------:R-:W2:Y:S03]  /*e090*/  LDL.LU R67, [R1+0x554] ;  /* 0x0005540001437983 */ /* 0x000ea60000300800 */
[----:B------:R-:W-:Y:S01]  /*e0a0*/  FMUL.FTZ R8, R3, R0 ;  /* 0x0000000003087220 */ /* 0x000fe20000410000 */
[----:B------:R-:W-:Y:S01]  /*e0b0*/  FADD.FTZ R21, R21, R0 ;  /* 0x0000000015157221 */ /* 0x000fe20000010000 */
[----:B------:R-:W-:Y:S01]  /*e0c0*/  FFMA.FTZ R23, R0, R9, R23 ;  /* 0x0000000900177223 */ /* 0x000fe20000010017 */
[----:B---3--:R-:W-:-:S02]  /*e0d0*/  SHF.L.U32 R0, R68, 0x10, RZ ;  /* 0x0000001044007819 */ /* 0x008fc400000006ff */
[----:B------:R-:W3:Y:S01]  /*e0e0*/  LDL.LU R68, [R1+0x27c] ;  /* 0x00027c0001447983 */ /* 0x000ee20000300800 */
[----:B------:R-:W-:Y:S01]  /*e0f0*/  SHF.L.U32 R10, R28, 0x10, RZ ;  /* 0x000000101c0a7819 */ /* 0x000fe200000006ff */
[----:B------:R-:W-:Y:S02]  /*e100*/  FMUL.FTZ R12, R12, UR16 ;  /* 0x000000100c0c7c20 */ /* 0x000fe40008410000 */
[----:B------:R-:W3:Y:S02]  /*e110*/  LDL.LU R28, [R1+0x558] ;  /* 0x00055800011c7983 */ /* 0x000ee40000300800 */
[----:B------:R-:W-:Y:S01]  /*e120*/  FADD.FTZ R6, R6, R10 ;  /* 0x0000000a06067221 */ /* 0x000fe20000010000 */
[----:B------:R-:W-:Y:S01]  /*e130*/  FFMA.FTZ R7, R10, R12, R7 ;  /* 0x0000000c0a077223 */ /* 0x000fe20000010007 */
[----:B------:R-:W-:-:S04]  /*e140*/  FMUL.FTZ R10, R2, R10 ;  /* 0x0000000a020a7220 */ /* 0x000fc80000410000 */
[----:B------:R-:W-:Y:S01]  /*e150*/  FADD.FTZ R24, R24, R10 ;  /* 0x0000000a18187221 */ /* 0x000fe20000010000 */
[----:B------:R-:W-:Y:S01]  /*e160*/  FFMA.FTZ R26, R12, R10, R26 ;  /* 0x0000000a0c1a7223 */ /* 0x000fe2000001001a */
[----:B------:R-:W-:Y:S02]  /*e170*/  FADD.FTZ R13, R13, -UR28 ;  /* 0x8000001c0d0d7e21 */ /* 0x000fe40008010000 */
[----:B------:R-:W-:Y:S01]  /*e180*/  FADD.FTZ R24, R8, R24 ;  /* 0x0000001808187221 */ /* 0x000fe20000010000 */
[----:B------:R-:W-:Y:S01]  /*e190*/  FFMA.FTZ R26, R9, R8, R26 ;  /* 0x00000008091a7223 */ /* 0x000fe2000001001a */
[----:B------:R-:W-:Y:S01]  /*e1a0*/  FMUL.FTZ R13, R13, UR16 ;  /* 0x000000100d0d7c20 */ /* 0x000fe20008410000 */
[----:B------:R-:W-:Y:S01]  /*e1b0*/  FADD.FTZ R0, R0, -UR28 ;  /* 0x8000001c00007e21 */ /* 0x000fe20008010000 */
[----:B------:R-:W-:-:S03]  /*e1c0*/  SHF.L.U32 R14, R14, 0x10, RZ ;  /* 0x000000100e0e7819 */ /* 0x000fc600000006ff */
[----:B------:R-:W-:Y:S02]  /*e1d0*/  FMUL.FTZ R0, R0, UR16 ;  /* 0x0000001000007c20 */ /* 0x000fe40008410000 */
[----:B------:R-:W-:Y:S01]  /*e1e0*/  FADD.FTZ R14, R14, -UR28 ;  /* 0x8000001c0e0e7e21 */ /* 0x000fe20008010000 */
[----:B----4-:R-:W-:Y:S02]  /*e1f0*/  SHF.L.U32 R8, R29, 0x10, RZ ;  /* 0x000000101d087819 */ /* 0x010fe400000006ff */
[----:B------:R-:W4:Y:S01]  /*e200*/  LDL.LU R29, [R1+0x488] ;  /* 0x00048800011d7983 */ /* 0x000f220000300800 */
[----:B------:R-:W-:Y:S02]  /*e210*/  SHF.L.U32 R9, R69, 0x10, RZ ;  /* 0x0000001045097819 */ /* 0x000fe400000006ff */
[----:B------:R-:W-:Y:S01]  /*e220*/  FADD.FTZ R6, R6, R8 ;  /* 0x0000000806067221 */ /* 0x000fe20000010000 */
[----:B------:R-:W-:Y:S01]  /*e230*/  FFMA.FTZ R7, R8, R13, R7 ;  /* 0x0000000d08077223 */ /* 0x000fe20000010007 */
[----:B------:R-:W4:Y:S01]  /*e240*/  LDL.LU R69, [R1+0x548] ;  /* 0x0005480001457983 */ /* 0x000f220000300800 */
        /* <DEDUP_REMOVED lines=17> */
[----:B------:R-:W-:Y:S01]  /*e360*/  FADD.FTZ R24, R24, R9 ;  /* 0x0000000918187221 */ /* 0x000fe20000010000 */
[----:B------:R-:W-:Y:S01]  /*e370*/  FFMA.FTZ R26, R14, R9, R26 ;  /* 0x000000090e1a7223 */ /* 0x000fe2000001001a */
[----:B------:R-:W3:Y:S01]  /*e380*/  LDL.LU R59, [R1+0x538] ;  /* 0x00053800013b7983 */ /* 0x000ee20000300800 */
[----:B------:R-:W-:Y:S01]  /*e390*/  SHF.L.U32 R9, R28, 0x10, RZ ;  /* 0x000000101c097819 */ /* 0x000fe200000006ff */
[----:B------:R-:W-:Y:S02]  /*e3a0*/  FADD.FTZ R0, R0, -UR28 ;  /* 0x8000001c00007e21 */ /* 0x000fe40008010000 */
[----:B------:R-:W3:Y:S01]  /*e3b0*/  LDL.LU R28, [R1+0x53c] ;  /* 0x00053c00011c7983 */ /* 0x000ee20000300800 */
[----:B------:R-:W-:Y:S01]  /*e3c0*/  FADD.FTZ R8, R8, -UR28 ;  /* 0x8000001c08087e21 */ /* 0x000fe20008010000 */
[----:B------:R-:W-:Y:S01]  /*e3d0*/  FMUL.FTZ R0, R0, UR16 ;  /* 0x0000001000007c20 */ /* 0x000fe20008410000 */
[----:B------:R-:W-:-:S02]  /*e3e0*/  FADD.FTZ R21, R21, R9 ;  /* 0x0000000915157221 */ /* 0x000fc40000010000 */
[----:B------:R-:W-:Y:S01]  /*e3f0*/  FMUL.FTZ R8, R8, UR16 ;  /* 0x0000001008087c20 */ /* 0x000fe20008410000 */
[----:B------:R-:W-:Y:S01]  /*e400*/  FFMA.FTZ R23, R9, R0, R23 ;  /* 0x0000000009177223 */ /* 0x000fe20000010017 */
[----:B------:R-:W-:-:S04]  /*e410*/  FMUL.FTZ R9, R3, R9 ;  /* 0x0000000903097220 */ /* 0x000fc80000410000 */
[----:B------:R-:W-:Y:S01]  /*e420*/  FFMA.FTZ R26, R0, R9, R26 ;  /* 0x00000009001a7223 */ /* 0x000fe2000001001a */
[----:B----4-:R-:W-:Y:S02]  /*e430*/  SHF.L.U32 R10, R29, 0x10, RZ ;  /* 0x000000101d0a7819 */ /* 0x010fe400000006ff */
[----:B------:R-:W4:Y:S01]  /*e440*/  LDL.LU R29, [R1+0x278] ;  /* 0x00027800011d7983 */ /* 0x000f220000300800 */
[----:B------:R-:W-:Y:S02]  /*e450*/  SHF.L.U32 R11, R69, 0x10, RZ ;  /* 0x00000010450b7819 */ /* 0x000fe400000006ff */
[----:B------:R-:W-:Y:S01]  /*e460*/  FADD.FTZ R10, R10, -UR28 ;  /* 0x8000001c0a0a7e21 */ /* 0x000fe20008010000 */
[----:B------:R-:W4:Y:S02]  /*e470*/  LDL.LU R69, [R1+0x518] ;  /* 0x0005180001457983 */ /* 0x000f240000300800 */
[----:B------:R-:W-:Y:S01]  /*e480*/  FADD.FTZ R6, R6, R11 ;  /* 0x0000000b06067221 */ /* 0x000fe20000010000 */
[----:B------:R-:W-:Y:S01]  /*e490*/  FFMA.FTZ R7, R11, R8, R7 ;  /* 0x000000080b077223 */ /* 0x000fe20000010007 */
[----:B------:R-:W-:Y:S01]  /*e4a0*/  FMUL.FTZ R11, R2, R11 ;  /* 0x0000000b020b7220 */ /* 0x000fe20000410000 */
[----:B------:R-:W-:-:S03]  /*e4b0*/  FMUL.FTZ R10, R10, UR16 ;  /* 0x000000100a0a7c20 */ /* 0x000fc60008410000 */
[----:B------:R-:W-:Y:S01]  /*e4c0*/  FFMA.FTZ R26, R8, R11, R26 ;  /* 0x0000000b081a7223 */ /* 0x000fe2000001001a */
[----:B--2---:R-:W-:Y:S02]  /*e4d0*/  SHF.L.U32 R0, R67, 0x10, RZ ;  /* 0x0000001043007819 */ /* 0x004fe400000006ff */
[----:B------:R-:W2:Y:S03]  /*e4e0*/  LDL.LU R67, [R1+0x460] ;  /* 0x0004600001437983 */ /* 0x000ea60000300800 */
[----:B------:R-:W-:Y:S01]  /*e4f0*/  FMUL.FTZ R8, R3, R0 ;  /* 0x0000000003087220 */ /* 0x000fe20000410000 */
[----:B------:R-:W-:Y:S01]  /*e500*/  FADD.FTZ R21, R21, R0 ;  /* 0x0000000015157221 */ /* 0x000fe20000010000 */
[----:B------:R-:W-:Y:S01]  /*e510*/  FFMA.FTZ R23, R0, R10, R23 ;  /* 0x0000000a00177223 */ /* 0x000fe20000010017 */
[----:B---3--:R-:W-:Y:S02]  /*e520*/  SHF.L.U32 R0, R68, 0x10, RZ ;  /* 0x0000001044007819 */ /* 0x008fe400000006ff */
[----:B------:R-:W3:Y:S01]  /*e530*/  LDL.LU R68, [R1+0x274] ;  /* 0x0002740001447983 */ /* 0x000ee20000300800 */
[----:B------:R-:W-:Y:S01]  /*e540*/  FADD.FTZ R24, R9, R24 ;  /* 0x0000001809187221 */ /* 0x000fe20000010000 */
[----:B------:R-:W-:-:S03]  /*e550*/  SHF.L.U32 R15, R15, 0x10, RZ ;  /* 0x000000100f0f7819 */ /* 0x000fc600000006ff */
[----:B------:R-:W-:Y:S01]  /*e560*/  FADD.FTZ R24, R24, R11 ;  /* 0x0000000b18187221 */ /* 0x000fe20000010000 */
[----:B------:R-:W-:Y:S01]  /*e570*/  FFMA.FTZ R26, R10, R8, R26 ;  /* 0x000000080a1a7223 */ /* 0x000fe2000001001a */
[----:B------:R-:W-:Y:S02]  /*e580*/  FADD.FTZ R15, R15, -UR28 ;  /* 0x8000001c0f0f7e21 */ /* 0x000fe40008010000 */
[----:B------:R-:W-:Y:S01]  /*e590*/  FADD.FTZ R24, R8, R24 ;  /* 0x0000001808187221 */ /* 0x000fe20000010000 */
[----:B------:R-:W-:Y:S02]  /*e5a0*/  SHF.L.U32 R8, R59, 0x10, RZ ;  /* 0x000000103b087819 */ /* 0x000fe400000006ff */
[----:B------:R-:W3:Y:S01]  /*e5b0*/  LDL.LU R59, [R1+0x51c] ;  /* 0x00051c00013b7983 */ /* 0x000ee20000300800 */
[----:B------:R-:W-:Y:S01]  /*e5c0*/  SHF.L.U32 R9, R28, 0x10, RZ ;  /* 0x000000101c097819 */ /* 0x000fe200000006ff */
[----:B------:R-:W-:Y:S02]  /*e5d0*/  FMUL.FTZ R15, R15, UR16 ;  /* 0x000000100f0f7c20 */ /* 0x000fe40008410000 */
[----:B------:R-:W3:Y:S01]  /*e5e0*/  LDL.LU R28, [R1+0x448] ;  /* 0x00044800011c7983 */ /* 0x000ee20000300800 */
[----:B------:R-:W-:Y:S01]  /*e5f0*/  FADD.FTZ R0, R0, -UR28 ;  /* 0x8000001c00007e21 */ /* 0x000fe20008010000 */
[----:B------:R-:W-:Y:S01]  /*e600*/  FADD.FTZ R6, R6, R8 ;  /* 0x0000000806067221 */ /* 0x000fe20000010000 */
[----:B------:R-:W-:Y:S01]  /*e610*/  FFMA.FTZ R7, R8, R15, R7 ;  /* 0x0000000f08077223 */ /* 0x000fe20000010007 */
[----:B------:R-:W-:Y:S01]  /*e620*/  FMUL.FTZ R8, R2, R8 ;  /* 0x0000000802087220 */ /* 0x000fe20000410000 */
[----:B------:R-:W-:-:S03]  /*e630*/  FMUL.FTZ R0, R0, UR16 ;  /* 0x0000001000007c20 */ /* 0x000fc60008410000 */
[----:B------:R-:W-:Y:S01]  /*e640*/  FADD.FTZ R24, R24, R8 ;  /* 0x0000000818187221 */ /* 0x000fe20000010000 */
[----:B------:R-:W-:Y:S01]  /*e650*/  FFMA.FTZ R26, R15, R8, R26 ;  /* 0x000000080f1a7223 */ /* 0x000fe2000001001a */
[----:B------:R-:W-:Y:S01]  /*e660*/  FADD.FTZ R21, R21, R9 ;  /* 0x0000000915157221 */ /* 0x000fe20000010000 */
[----:B------:R-:W-:Y:S01]  /*e670*/  FFMA.FTZ R23, R9, R0, R23 ;  /* 0x0000000009177223 */ /* 0x000fe20000010017 */
[----:B------:R-:W-:Y:S01]  /*e680*/  FMUL.FTZ R9, R3, R9 ;  /* 0x0000000903097220 */ /* 0x000fe20000410000 */
[----:B----4-:R-:W-:Y:S02]  /*e690*/  SHF.L.U32 R10, R29, 0x10, RZ ;  /* 0x000000101d0a7819 */ /* 0x010fe400000006ff */
[----:B------:R-:W4:Y:S01]  /*e6a0*/  LDL.LU R29, [R1+0x508] ;  /* 0x00050800011d7983 */ /* 0x000f220000300800 */
[----:B------:R-:W-:Y:S02]  /*e6b0*/  SHF.L.U32 R8, R69, 0x10, RZ ;  /* 0x0000001045087819 */ /* 0x000fe400000006ff */
[----:B------:R-:W-:Y:S01]  /*e6c0*/  FADD.FTZ R10, R10, -UR28 ;  /* 0x8000001c0a0a7e21 */ /* 0x000fe20008010000 */
[----:B------:R-:W4:Y:S01]  /*e6d0*/  LDL.LU R69, [R1+0x520] ;  /* 0x0005200001457983 */ /* 0x000f220000300800 */
[----:B------:R-:W-:-:S02]  /*e6e0*/  FFMA.FTZ R26, R0, R9, R26 ;  /* 0x00000009001a7223 */ /* 0x000fc4000001001a */
[----:B------:R-:W-:Y:S01]  /*e6f0*/  FMUL.FTZ R10, R10, UR16 ;  /* 0x000000100a0a7c20 */ /* 0x000fe20008410000 */
[----:B------:R-:W-:Y:S01]  /*e700*/  FADD.FTZ R24, R9, R24 ;  /* 0x0000001809187221 */ /* 0x000fe20000010000 */
[----:B------:R-:W-:Y:S01]  /*e710*/  FMUL.FTZ R9, R2, R8 ;  /* 0x0000000802097220 */ /* 0x000fe20000410000 */
[----:B------:R-:W-:Y:S01]  /*e720*/  FADD.FTZ R6, R6, R8 ;  /* 0x0000000806067221 */ /* 0x000fe20000010000 */
[----:B------:R-:W-:Y:S01]  /*e730*/  FFMA.FTZ R7, R8, R10, R7 ;  /* 0x0000000a08077223 */ /* 0x000fe20000010007 */
[----:B--2---:R-:W-:Y:S02]  /*e740*/  SHF.L.U32 R0, R67, 0x10, RZ ;  /* 0x0000001043007819 */ /* 0x004fe400000006ff */
[----:B------:R-:W2:Y:S01]  /*e750*/  LDL.LU R67, [R1+0x26c] ;  /* 0x00026c0001437983 */ /* 0x000ea20000300800 */
[----:B---3--:R-:W-:-:S03]  /*e760*/  SHF.L.U32 R8, R68, 0x10, RZ ;  /* 0x0000001044087819 */ /* 0x008fc600000006ff */
[----:B------:R-:W3:Y:S01]  /*e770*/  LDL.LU R68, [R1+0x404] ;  /* 0x0004040001447983 */ /* 0x000ee20000300800 */
[----:B------:R-:W-:Y:S01]  /*e780*/  FADD.FTZ R24, R24, R9 ;  /* 0x0000000918187221 */ /* 0x000fe20000010000 */
[----:B------:R-:W-:Y:S01]  /*e790*/  FFMA.FTZ R26, R10, R9, R26 ;  /* 0x000000090a1a7223 */ /* 0x000fe2000001001a */
[----:B------:R-:W-:Y:S01]  /*e7a0*/  FADD.FTZ R0, R0, -UR28 ;  /* 0x8000001c00007e21 */ /* 0x000fe20008010000 */
        /* <DEDUP_REMOVED lines=10> */
[----:B------:R-:W-:Y:S01]  /*e850*/  FFMA.FTZ R26, R0, R9, R26 ;  /* 0x00000009001a7223 */ /* 0x000fe2000001001a */
[----:B------:R-:W-:Y:S01]  /*e860*/  FADD.FTZ R10, R10, -UR28 ;  /* 0x8000001c0a0a7e21 */ /* 0x000fe20008010000 */
[----:B----4-:R-:W-:Y:S02]  /*e870*/  SHF.L.U32 R11, R29, 0x10, RZ ;  /* 0x000000101d0b7819 */ /* 0x010fe400000006ff */
[----:B------:R-:W4:Y:S01]  /*e880*/  LDL.LU R29, [R1+0x268] ;  /* 0x00026800011d7983 */ /* 0x000f220000300800 */
[----:B------:R-:W-:Y:S02]  /*e890*/  SHF.L.U32 R0, R69, 0x10, RZ ;  /* 0x0000001045007819 */ /* 0x000fe400000006ff */
[----:B------:R-:W-:Y:S01]  /*e8a0*/  FADD.FTZ R6, R6, R11 ;  /* 0x0000000b06067221 */ /* 0x000fe20000010000 */
[----:B------:R-:W4:Y:S01]  /*e8b0*/  LDL.LU R69, [R1+0x4e8] ;  /* 0x0004e80001457983 */ /* 0x000f220000300800 */
[----:B------:R-:W-:Y:S01]  /*e8c0*/  FFMA.FTZ R7, R11, R8, R7 ;  /* 0x000000080b077223 */ /* 0x000fe20000010007 */
[----:B------:R-:W-:Y:S01]  /*e8d0*/  FMUL.FTZ R11, R2, R11 ;  /* 0x0000000b020b7220 */ /* 0x000fe20000410000 */
[----:B------:R-:W-:Y:S01]  /*e8e0*/  FMUL.FTZ R10, R10, UR16 ;  /* 0x000000100a0a7c20 */ /* 0x000fe20008410000 */
[----:B------:R-:W-:-:S02]  /*e8f0*/  FADD.FTZ R24, R9, R24 ;  /* 0x0000001809187221 */ /* 0x000fc40000010000 */
[----:B------:R-:W-:Y:S01]  /*e900*/  FFMA.FTZ R26, R8, R11, R26 ;  /* 0x0000000b081a7223 */ /* 0x000fe2000001001a */
        /* <DEDUP_REMOVED lines=9> */
[----:B------:R-:W-:Y:S02]  /*e9a0*/  FADD.FTZ R8, R8, -UR28 ;  /* 0x8000001c08087e21 */ /* 0x000fe40008010000 */
[----:B------:R-:W-:Y:S01]  /*e9b0*/  FADD.FTZ R24, R9, R24 ;  /* 0x0000001809187221 */ /* 0x000fe20000010000 */
[----:B------:R-:W-:Y:S02]  /*e9c0*/  SHF.L.U32 R9, R59, 0x10, RZ ;  /* 0x000000103b097819 */ /* 0x000fe400000006ff */
[----:B------:R-:W3:Y:S01]  /*e9d0*/  LDL.LU R59, [R1+0x500] ;  /* 0x00050000013b7983 */ /* 0x000ee20000300800 */
[----:B------:R-:W-:Y:S01]  /*e9e0*/  SHF.L.U32 R10, R28, 0x10, RZ ;  /* 0x000000101c0a7819 */ /* 0x000fe200000006ff */
[----:B------:R-:W-:-:S02]  /*e9f0*/  FMUL.FTZ R8, R8, UR16 ;  /* 0x0000001008087c20 */ /* 0x000fc40008410000 */
[----:B------:R-:W3:Y:S01]  /*ea00*/  LDL.LU R28, [R1+0x264] ;  /* 0x00026400011c7983 */ /* 0x000ee20000300800 */
[----:B------:R-:W-:Y:S01]  /*ea10*/  FADD.FTZ R0, R0, -UR28 ;  /* 0x8000001c00007e21 */ /* 0x000fe20008010000 */
[----:B------:R-:W-:Y:S01]  /*ea20*/  FADD.FTZ R6, R6, R9 ;  /* 0x0000000906067221 */ /* 0x000fe20000010000 */
[----:B------:R-:W-:Y:S01]  /*ea30*/  FFMA.FTZ R7, R9, R8, R7 ;  /* 0x0000000809077223 */ /* 0x000fe20000010007 */
[----:B------:R-:W-:Y:S01]  /*ea40*/  FMUL.FTZ R9, R2, R9 ;  /* 0x0000000902097220 */ /* 0x000fe20000410000 */
[----:B------:R-:W-:-:S03]  /*ea50*/  FMUL.FTZ R0, R0, UR16 ;  /* 0x0000001000007c20 */ /* 0x000fc60008410000 */
        /* <DEDUP_REMOVED lines=152> */
[----:B------:R-:W-:Y:S01]  /*f3e0*/  FADD.FTZ R0, R0, -UR28 ;  /* 0x8000001c00007e21 */ /* 0x000fe20008010000 */
[----:B------:R-:W-:Y:S02]  /*f3f0*/  FFMA.FTZ R26, R11, R9, R26 ;  /* 0x000000090b1a7223 */ /* 0x000fe4000001001a */
[----:B------:R-:W-:Y:S01]  /*f400*/  FADD.FTZ R24, R24, R9 ;  /* 0x0000000918187221 */ /* 0x000fe20000010000 */
[----:B------:R-:W-:Y:S01]  /*f410*/  SHF.L.U32 R9, R57, 0x10, RZ ;  /* 0x0000001039097819 */ /* 0x000fe200000006ff */
[----:B------:R-:W-:Y:S01]  /*f420*/  FMUL.FTZ R0, R0, UR16 ;  /* 0x0000001000007c20 */ /* 0x000fe20008410000 */
[----:B------:R-:W-:Y:S01]  /*f430*/  FADD.FTZ R8, R8, -UR28 ;  /* 0x8000001c08087e21 */ /* 0x000fe20008010000 */
[----:B------:R-:W-:Y:S02]  /*f440*/  SHF.L.U32 R10, R59, 0x10, RZ ;  /* 0x000000103b0a7819 */ /* 0x000fe400000006ff */
[----:B------:R-:W-:Y:S01]  /*f450*/  FADD.FTZ R21, R21, R9 ;  /* 0x0000000915157221 */ /* 0x000fe20000010000 */
[----:B------:R-:W-:Y:S01]  /*f460*/  FFMA.FTZ R23, R9, R0, R23 ;  /* 0x0000000009177223 */ /* 0x000fe20000010017 */
[----:B------:R-:W-:Y:S01]  /*f470*/  FMUL.FTZ R9, R3, R9 ;  /* 0x0000000903097220 */ /* 0x000fe20000410000 */
[----:B------:R-:W-:Y:S01]  /*f480*/  SHF.L.U32 R11, R28, 0x10, RZ ;  /* 0x000000101c0b7819 */ /* 0x000fe200000006ff */
[----:B------:R-:W-:Y:S01]  /*f490*/  FMUL.FTZ R8, R8, UR16 ;  /* 0x0000001008087c20 */ /* 0x000fe20008410000 */
[----:B------:R-:W-:Y:S01]  /*f4a0*/  FADD.FTZ R10, R10, -UR28 ;  /* 0x8000001c0a0a7e21 */ /* 0x000fe20008010000 */
[----:B------:R-:W-:Y:S01]  /*f4b0*/  FFMA.FTZ R26, R0, R9, R26 ;  /* 0x00000009001a7223 */ /* 0x000fe2000001001a */
[----:B------:R-:W3:Y:S01]  /*f4c0*/  LDL.LU R59, [R1+0x47c] ;  /* 0x00047c00013b7983 */ /* 0x000ee20000300800 */
[----:B------:R-:W-:Y:S01]  /*f4d0*/  FADD.FTZ R6, R6, R11 ;  /* 0x0000000b06067221 */ /* 0x000fe20000010000 */
[----:B------:R-:W-:Y:S01]  /*f4e0*/  FFMA.FTZ R7, R11, R8, R7 ;  /* 0x000000080b077223 */ /* 0x000fe20000010007 */
[----:B------:R-:W-:Y:S01]  /*f4f0*/  FMUL.FTZ R11, R2, R11 ;  /* 0x0000000b020b7220 */ /* 0x000fe20000410000 */
[----:B------:R-:W-:Y:S01]  /*f500*/  FMUL.FTZ R10, R10, UR16 ;  /* 0x000000100a0a7c20 */ /* 0x000fe20008410000 */
[----:B------:R-:W-:Y:S01]  /*f510*/  FADD.FTZ R24, R9, R24 ;  /* 0x0000001809187221 */ /* 0x000fe20000010000 */
[----:B------:R-:W-:Y:S01]  /*f520*/  SHF.L.U32 R16, R16, 0x10, RZ ;  /* 0x0000001010107819 */ /* 0x000fe200000006ff */
[----:B------:R-:W-:Y:S01]  /*f530*/  FFMA.FTZ R26, R8, R11, R26 ;  /* 0x0000000b081a7223 */ /* 0x000fe2000001001a */
[----:B------:R-:W-:Y:S01]  /*f540*/  SHF.L.U32 R17, R17, 0x10, RZ ;  /* 0x0000001011117819 */ /* 0x000fe200000006ff */
[----:B------:R-:W-:Y:S01]  /*f550*/  FADD.FTZ R24, R24, R11 ;  /* 0x0000000b18187221 */ /* 0x000fe20000010000 */
[----:B------:R-:W-:Y:S01]  /*f560*/  SHF.L.U32 R19, R19, 0x10, RZ ;  /* 0x0000001013137819 */ /* 0x000fe200000006ff */
[----:B------:R-:W3:Y:S01]  /*f570*/  LDL.LU R28, [R1+0x470] ;  /* 0x00047000011c7983 */ /* 0x000ee20000300800 */
[----:B----4-:R-:W-:-:S03]  /*f580*/  SHF.L.U32 R0, R29, 0x10, RZ ;  /* 0x000000101d007819 */ /* 0x010fc600000006ff */
[----:B------:R-:W4:Y:S02]  /*f590*/  LDL.LU R29, [R1+0x480] ;  /* 0x00048000011d7983 */ /* 0x000f240000300800 */
[----:B------:R-:W-:Y:S01]  /*f5a0*/  FMUL.FTZ R8, R3, R0 ;  /* 0x0000000003087220 */ /* 0x000fe20000410000 */
[----:B------:R-:W-:Y:S01]  /*f5b0*/  FADD.FTZ R21, R21, R0 ;  /* 0x0000000015157221 */ /* 0x000fe20000010000 */
[----:B------:R-:W-:Y:S01]  /*f5c0*/  FFMA.FTZ R23, R0, R10, R23 ;  /* 0x0000000a00177223 */ /* 0x000fe20000010017 */
[----:B------:R-:W-:Y:S02]  /*f5d0*/  SHF.L.U32 R0, R69, 0x10, RZ ;  /* 0x0000001045007819 */ /* 0x000fe400000006ff */
[----:B------:R-:W4:Y:S01]  /*f5e0*/  LDL.LU R69, [R1+0x478] ;  /* 0x0004780001457983 */ /* 0x000f220000300800 */
[----:B------:R-:W-:Y:S01]  /*f5f0*/  FADD.FTZ R24, R8, R24 ;  /* 0x0000001808187221 */ /* 0x000fe20000010000 */
[----:B------:R-:W-:Y:S01]  /*f600*/  FFMA.FTZ R26, R10, R8, R26 ;  /* 0x000000080a1a7223 */ /* 0x000fe2000001001a */
[----:B--2---:R-:W-:-:S02]  /*f610*/  SHF.L.U32 R8, R67, 0x10, RZ ;  /* 0x0000001043087819 */ /* 0x004fc400000006ff */
[----:B------:R-:W2:Y:S01]  /*f620*/  LDL.LU R67, [R1+0x484] ;  /* 0x0004840001437983 */ /* 0x000ea20000300800 */
[----:B---3--:R-:W-:-:S03]  /*f630*/  SHF.L.U32 R9, R68, 0x10, RZ ;  /* 0x0000001044097819 */ /* 0x008fc600000006ff */
        /* <DEDUP_REMOVED lines=12> */
[----:B------:R-:W-:Y:S01]  /*f700*/  FADD.FTZ R24, R24, R8 ;  /* 0x0000000818187221 */ /* 0x000fe20000010000 */
[----:B------:R-:W-:-:S02]  /*f710*/  FADD.FTZ R17, R17, -UR28 ;  /* 0x8000001c11117e21 */ /* 0x000fc40008010000 */
[----:B------:R-:W-:Y:S01]  /*f720*/  FFMA.FTZ R26, R0, R9, R26 ;  /* 0x00000009001a7223 */ /* 0x000fe2000001001a */
[----:B------:R-:W-:Y:S01]  /*f730*/  FADD.FTZ R24, R9, R24 ;  /* 0x0000001809187221 */ /* 0x000fe20000010000 */
[----:B------:R-:W-:Y:S01]  /*f740*/  FMUL.FTZ R17, R17, UR16 ;  /* 0x0000001011117c20 */ /* 0x000fe20008410000 */
[----:B------:R-:W-:Y:S01]  /*f750*/  FMUL.FTZ R0, R2, R19 ;  /* 0x0000001302007220 */ /* 0x000fe20000410000 */
[----:B------:R-:W-:-:S03]  /*f760*/  SHF.L.U32 R18, R18, 0x10, RZ ;  /* 0x0000001012127819 */ /* 0x000fc600000006ff */
[----:B------:R-:W-:Y:S01]  /*f770*/  FADD.FTZ R24, R24, R0 ;  /* 0x0000000018187221 */ /* 0x000fe20000010000 */
[----:B------:R-:W-:Y:S01]  /*f780*/  FFMA.FTZ R26, R17, R0, R26 ;  /* 0x00000000111a7223 */ /* 0x000fe2000001001a */
[----:B------:R-:W-:Y:S01]  /*f790*/  SHF.L.U32 R20, R20, 0x10, RZ ;  /* 0x0000001014147819 */ /* 0x000fe200000006ff */
[----:B------:R-:W-:Y:S01]  /*f7a0*/  FADD.FTZ R18, R18, -UR28 ;  /* 0x8000001c12127e21 */ /* 0x000fe20008010000 */
[----:B------:R-:W-:Y:S02]  /*f7b0*/  SHF.L.U32 R8, R59, 0x10, RZ ;  /* 0x000000103b087819 */ /* 0x000fe400000006ff */
[----:B------:R-:W3:Y:S01]  /*f7c0*/  LDL.LU R59, [R1+0x474] ;  /* 0x00047400013b7983 */ /* 0x000ee20000300800 */
[----:B------:R-:W-:Y:S01]  /*f7d0*/  FADD.FTZ R20, R20, -UR28 ;  /* 0x8000001c14147e21 */ /* 0x000fe20008010000 */
[----:B------:R-:W-:Y:S01]  /*f7e0*/  FMUL.FTZ R18, R18, UR16 ;  /* 0x0000001012127c20 */ /* 0x000fe20008410000 */
[----:B----4-:R-:W-:Y:S02]  /*f7f0*/  SHF.L.U32 R0, R29, 0x10, RZ ;  /* 0x000000101d007819 */ /* 0x010fe400000006ff */
[----:B------:R-:W4:Y:S01]  /*f800*/  LDL.LU R29, [R1+0x46c] ;  /* 0x00046c00011d7983 */ /* 0x000f220000300800 */
[----:B------:R-:W-:Y:S01]  /*f810*/  FADD.FTZ R6, R6, R19 ;  /* 0x0000001306067221 */ /* 0x000fe20000010000 */
[----:B------:R-:W-:Y:S01]  /*f820*/  FFMA.FTZ R7, R19, R17, R7 ;  /* 0x0000001113077223 */ /* 0x000fe20000010007 */
[----:B------:R-:W-:Y:S01]  /*f830*/  FMUL.FTZ R20, R20, UR16 ;  /* 0x0000001014147c20 */ /* 0x000fe20008410000 */
[----:B------:R-:W-:Y:S01]  /*f840*/  FADD.FTZ R21, R21, R0 ;  /* 0x0000000015157221 */ /* 0x000fe20000010000 */
[----:B------:R-:W-:Y:S01]  /*f850*/  FFMA.FTZ R23, R0, R18, R23 ;  /* 0x0000001200177223 */ /* 0x000fe20000010017 */
[----:B------:R-:W-:Y:S01]  /*f860*/  SHF.L.U32 R9, R69, 0x10, RZ ;  /* 0x0000001045097819 */ /* 0x000fe200000006ff */
[----:B------:R-:W-:Y:S01]  /*f870*/  FMUL.FTZ R0, R3, R0 ;  /* 0x0000000003007220 */ /* 0x000fe20000410000 */
[----:B------:R-:W4:Y:S03]  /*f880*/  LDL.LU R69, [R1+0x450] ;  /* 0x0004500001457983 */ /* 0x000f260000300800 */
[----:B------:R-:W-:Y:S01]  /*f890*/  FADD.FTZ R6, R6, R9 ;  /* 0x0000000906067221 */ /* 0x000fe20000010000 */
[----:B------:R-:W-:Y:S01]  /*f8a0*/  FFMA.FTZ R7, R9, R20, R7 ;  /* 0x0000001409077223 */ /* 0x000fe20000010007 */
[----:B------:R-:W-:Y:S01]  /*f8b0*/  FMUL.FTZ R9, R2, R9 ;  /* 0x0000000902097220 */ /* 0x000fe20000410000 */
[----:B------:R-:W-:Y:S01]  /*f8c0*/  FADD.FTZ R24, R0, R24 ;  /* 0x0000001800187221 */ /* 0x000fe20000010000 */
[----:B------:R-:W-:-:S03]  /*f8d0*/  FFMA.FTZ R26, R18, R0, R26 ;  /* 0x00000000121a7223 */ /* 0x000fc6000001001a */
[----:B------:R-:W-:Y:S01]  /*f8e0*/  FADD.FTZ R24, R24, R9 ;  /* 0x0000000918187221 */ /* 0x000fe20000010000 */
[----:B------:R-:W-:Y:S01]  /*f8f0*/  FFMA.FTZ R26, R20, R9, R26 ;  /* 0x00000009141a7223 */ /* 0x000fe2000001001a */
[----:B--2---:R-:W-:Y:S02]  /*f900*/  SHF.L.U32 R0, R67, 0x10, RZ ;  /* 0x0000001043007819 */ /* 0x004fe400000006ff */
[----:B------:R-:W2:Y:S01]  /*f910*/  LDL.LU R67, [R1+0x454] ;  /* 0x0004540001437983 */ /* 0x000ea20000300800 */
[----:B---3--:R-:W-:-:S03]  /*f920*/  SHF.L.U32 R9, R68, 0x10, RZ ;  /* 0x0000001044097819 */ /* 0x008fc600000006ff */
[----:B------:R-:W3:Y:S01]  /*f930*/  LDL.LU R68, [R1+0x458] ;  /* 0x0004580001447983 */ /* 0x000ee20000300800 */
[----:B------:R-:W-:Y:S01]  /*f940*/  FADD.FTZ R8, R8, -UR28 ;  /* 0x8000001c08087e21 */ /* 0x000fe20008010000 */
[----:B------:R-:W-:-:S03]  /*f950*/  FMUL.FTZ R10, R3, R0 ;  /* 0x00000000030a7220 */ /* 0x000fc60000410000 */
[----:B------:R-:W-:Y:S01]  /*f960*/  FMUL.FTZ R8, R8, UR16 ;  /* 0x0000001008087c20 */ /* 0x000fe20008410000 */
[----:B------:R-:W-:-:S03]  /*f970*/  FADD.FTZ R21, R21, R0 ;  /* 0x0000000015157221 */ /* 0x000fc60000010000 */
[----:B------:R-:W-:Y:S01]  /*f980*/  FFMA.FTZ R23, R0, R8, R23 ;  /* 0x0000000800177223 */ /* 0x000fe20000010017 */
[----:B------:R-:W-:Y:S01]  /*f990*/  SHF.L.U32 R0, R28, 0x10, RZ ;  /* 0x000000101c007819 */ /* 0x000fe200000006ff */
[----:B------:R-:W-:Y:S01]  /*f9a0*/  FFMA.FTZ R26, R8, R10, R26 ;  /* 0x0000000a081a7223 */ /* 0x000fe2000001001a */
[----:B------:R-:W3:Y:S01]  /*f9b0*/  LDL.LU R28, [R1+0x45c] ;  /* 0x00045c00011c7983 */ /* 0x000ee20000300800 */
[----:B------:R-:W-:Y:S01]  /*f9c0*/  FADD.FTZ R9, R9, -UR28 ;  /* 0x8000001c09097e21 */ /* 0x000fe20008010000 */
[----:B------:R-:W-:Y:S01]  /*f9d0*/  FADD.FTZ R24, R10, R24 ;  /* 0x000000180a187221 */ /* 0x000fe20000010000 */
[----:B------:R-:W-:Y:S02]  /*f9e0*/  FADD.FTZ R0, R0, -UR28 ;  /* 0x8000001c00007e21 */ /* 0x000fe40008010000 */
[----:B------:R-:W-:Y:S02]  /*f9f0*/  FMUL.FTZ R9, R9, UR16 ;  /* 0x0000001009097c20 */ /* 0x000fe40008410000 */
[----:B------:R-:W-:Y:S01]  /*fa00*/  FMUL.FTZ R0, R0, UR16 ;  /* 0x0000001000007c20 */ /* 0x000fe20008410000 */
[----:B------:R-:W-:-:S02]  /*fa10*/  SHF.L.U32 R10, R59, 0x10, RZ ;  /* 0x000000103b0a7819 */ /* 0x000fc400000006ff */
[----:B------:R-:W3:Y:S01]  /*fa20*/  LDL.LU R59, [R1+0x498] ;  /* 0x00049800013b7983 */ /* 0x000ee20000300800 */
[----:B----4-:R-:W-:-:S03]  /*fa30*/  SHF.L.U32 R8, R29, 0x10, RZ ;  /* 0x000000101d087819 */ /* 0x010fc600000006ff */
[----:B------:R-:W4:Y:S02]  /*fa40*/  LDL.LU R29, [R1+0x490] ;  /* 0x00049000011d7983 */ /* 0x000f240000300800 */
[----:B------:R-:W-:Y:S01]  /*fa50*/  FADD.FTZ R6, R6, R8 ;  /* 0x0000000806067221 */ /* 0x000fe20000010000 */
[----:B------:R-:W-:Y:S01]  /*fa60*/  FFMA.FTZ R7, R8, R9, R7 ;  /* 0x0000000908077223 */ /* 0x000fe20000010007 */
[----:B------:R-:W-:Y:S01]  /*fa70*/  SHF.L.U32 R11, R69, 0x10, RZ ;  /* 0x00000010450b7819 */ /* 0x000fe200000006ff */
[----:B------:R-:W-:Y:S01]  /*fa80*/  FMUL.FTZ R8, R2, R8 ;  /* 0x0000000802087220 */ /* 0x000fe20000410000 */
[----:B------:R-:W4:Y:S01]  /*fa90*/  LDL.LU R69, [R1+0x494] ;  /* 0x0004940001457983 */ /* 0x000f220000300800 */
[----:B------:R-:W-:Y:S01]  /*faa0*/  FADD.FTZ R21, R21, R10 ;  /* 0x0000000a15157221 */ /* 0x000fe20000010000 */
[----:B------:R-:W-:Y:S01]  /*fab0*/  FFMA.FTZ R23, R10, R0, R23 ;  /* 0x000000000a177223 */ /* 0x000fe20000010017 */
[----:B------:R-:W-:Y:S01]  /*fac0*/  FMUL.FTZ R10, R3, R10 ;  /* 0x0000000a030a7220 */ /* 0x000fe20000410000 */
[----:B------:R-:W-:Y:S01]  /*fad0*/  FFMA.FTZ R26, R9, R8, R26 ;  /* 0x00000008091a7223 */ /* 0x000fe2000001001a */
[----:B------:R-:W-:-:S03]  /*fae0*/  FADD.FTZ R24, R24, R8 ;  /* 0x0000000818187221 */ /* 0x000fc60000010000 */
[----:B------:R-:W-:Y:S01]  /*faf0*/  FFMA.FTZ R26, R0, R10, R26 ;  /* 0x0000000a001a7223 */ /* 0x000fe2000001001a */
[----:B--2---:R-:W-:Y:S02]  /*fb00*/  SHF.L.U32 R8, R67, 0x10, RZ ;  /* 0x0000001043087819 */ /* 0x004fe400000006ff */
[----:B------:R-:W2:Y:S01]  /*fb10*/  LDL.LU R67, [R1+0x4a0] ;  /* 0x0004a00001437983 */ /* 0x000ea20000300800 */
[----:B---3--:R-:W-:-:S03]  /*fb20*/  SHF.L.U32 R0, R68, 0x10, RZ ;  /* 0x0000001044007819 */ /* 0x008fc600000006ff */
[----:B------:R-:W3:Y:S01]  /*fb30*/  LDL.LU R68, [R1+0x49c] ;  /* 0x00049c0001447983 */ /* 0x000ee20000300800 */
[----:B------:R-:W-:Y:S01]  /*fb40*/  FADD.FTZ R11, R11, -UR28 ;  /* 0x8000001c0b0b7e21 */ /* 0x000fe20008010000 */
[----:B------:R-:W-:Y:S01]  /*fb50*/  FADD.FTZ R24, R10, R24 ;  /* 0x000000180a187221 */ /* 0x000fe20000010000 */
[----:B------:R-:W-:Y:S02]  /*fb60*/  FMUL.FTZ R9, R2, R8 ;  /* 0x0000000802097220 */ /* 0x000fe40000410000 */
[----:B------:R-:W-:Y:S01]  /*fb70*/  FMUL.FTZ R11, R11, UR16 ;  /* 0x000000100b0b7c20 */ /* 0x000fe20008410000 */
[----:B------:R-:W-:Y:S01]  /*fb80*/  FADD.FTZ R6, R6, R8 ;  /* 0x0000000806067221 */ /* 0x000fe20000010000 */
[----:B------:R-:W-:Y:S02]  /*fb90*/  FADD.FTZ R24, R24, R9 ;  /* 0x0000000918187221 */ /* 0x000fe40000010000 */
[----:B------:R-:W-:Y:S01]  /*fba0*/  FFMA.FTZ R7, R8, R11, R7 ;  /* 0x0000000b08077223 */ /* 0x000fe20000010007 */
[----:B------:R-:W-:Y:S01]  /*fbb0*/  SHF.L.U32 R8, R28, 0x10, RZ ;  /* 0x000000101c087819 */ /* 0x000fe200000006ff */
[----:B------:R-:W-:Y:S01]  /*fbc0*/  FFMA.FTZ R26, R11, R9, R26 ;  /* 0x000000090b1a7223 */ /* 0x000fe2000001001a */
[----:B------:R-:W3:Y:S01]  /*fbd0*/  LDL.LU R28, [R1+0x4fc] ;  /* 0x0004fc00011c7983 */ /* 0x000ee20000300800 */
[----:B------:R-:W-:-:S02]  /*fbe0*/  FADD.FTZ R0, R0, -UR28 ;  /* 0x8000001c00007e21 */ /* 0x000fc40008010000 */
[----:B------:R-:W-:Y:S02]  /*fbf0*/  FADD.FTZ R8, R8, -UR28 ;  /* 0x8000001c08087e21 */ /* 0x000fe40008010000 */
[----:B------:R-:W-:Y:S02]  /*fc00*/  FMUL.FTZ R0, R0, UR16 ;  /* 0x0000001000007c20 */ /* 0x000fe40008410000 */
[----:B------:R-:W-:Y:S01]  /*fc10*/  FMUL.FTZ R8, R8, UR16 ;  /* 0x0000001008087c20 */ /* 0x000fe20008410000 */
[----:B------:R-:W-:Y:S02]  /*fc20*/  SHF.L.U32 R10, R59, 0x10, RZ ;  /* 0x000000103b0a7819 */ /* 0x000fe400000006ff */
[----:B------:R-:W3:Y:S01]  /*fc30*/  LDL.LU R59, [R1+0x514] ;  /* 0x00051400013b7983 */ /* 0x000ee20000300800 */
[----:B----4-:R-:W-:-:S03]  /*fc40*/  SHF.L.U32 R9, R29, 0x10, RZ ;  /* 0x000000101d097819 */ /* 0x010fc600000006ff */
[----:B------:R-:W4:Y:S02]  /*fc50*/  LDL.LU R29, [R1+0x4a4] ;  /* 0x0004a400011d7983 */ /* 0x000f240000300800 */
        /* <DEDUP_REMOVED lines=8> */
[----:B------:R-:W-:-:S04]  /*fce0*/  FFMA.FTZ R26, R0, R9, R26 ;  /* 0x00000009001a7223 */ /* 0x000fc8000001001a */
        /* <DEDUP_REMOVED lines=13> */
[----:B------:R-:W-:Y:S01]  /*fdc0*/  FADD.FTZ R24, R9, R24 ;  /* 0x0000001809187221 */ /* 0x000fe20000010000 */
[----:B------:R-:W3:Y:S01]  /*fdd0*/  LDL.LU R28, [R1+0x534] ;  /* 0x00053400011c7983 */ /* 0x000ee20000300800 */
[----:B------:R-:W-:Y:S01]  /*fde0*/  FFMA.FTZ R26, R10, R9, R26 ;  /* 0x000000090a1a7223 */ /* 0x000fe2000001001a */
[----:B------:R-:W-:Y:S01]  /*fdf0*/  FADD.FTZ R8, R8, -UR28 ;  /* 0x8000001c08087e21 */ /* 0x000fe20008010000 */
[----:B------:R-:W-:-:S03]  /*fe00*/  FADD.FTZ R0, R0, -UR28 ;  /* 0x8000001c00007e21 */ /* 0x000fc60008010000 */
[----:B------:R-:W-:Y:S01]  /*fe10*/  FMUL.FTZ R8, R8, UR16 ;  /* 0x0000001008087c20 */ /* 0x000fe20008410000 */
        /* <DEDUP_REMOVED lines=127> */
[----:B------:R-:W-:Y:S01]  /*10610*/  FFMA.FTZ R26, R10, R9, R26 ;  /* 0x000000090a1a7223 */ /* 0x000fe2000001001a */
[----:B------:R-:W-:Y:S01]  /*10620*/  FADD.FTZ R8, R8, -UR28 ;  /* 0x8000001c08087e21 */ /* 0x000fe20008010000 */
[----:B------:R-:W3:Y:S01]  /*10630*/  LDL.LU R28, [R1+0x380] ;  /* 0x00038000011c7983 */ /* 0x000ee20000300800 */
[----:B------:R-:W-:-:S02]  /*10640*/  FADD.FTZ R0, R0, -UR28 ;  /* 0x8000001c00007e21 */ /* 0x000fc40008010000 */
[----:B------:R-:W-:Y:S01]  /*10650*/  FMUL.FTZ R8, R8, UR16 ;  /* 0x0000001008087c20 */ /* 0x000fe20008410000 */
[----:B------:R-:W-:Y:S01]  /*10660*/  SHF.L.U32 R10, R55, 0x10, RZ ;  /* 0x00000010370a7819 */ /* 0x000fe200000006ff */
[----:B------:R-:W-:-:S04]  /*10670*/  FMUL.FTZ R0, R0, UR16 ;  /* 0x0000001000007c20 */ /* 0x000fc80008410000 */
[----:B------:R-:W-:Y:S01]  /*10680*/  FADD.FTZ R21, R21, R10 ;  /* 0x0000000a15157221 */ /* 0x000fe20000010000 */
[----:B------:R-:W-:Y:S01]  /*10690*/  FFMA.FTZ R23, R10, R0, R23 ;  /* 0x000000000a177223 */ /* 0x000fe20000010017 */
[----:B------:R-:W-:Y:S02]  /*106a0*/  SHF.L.U32 R11, R59, 0x10, RZ ;  /* 0x000000103b0b7819 */ /* 0x000fe400000006ff */
[----:B----4-:R-:W-:Y:S01]  /*106b0*/  SHF.L.U32 R9, R29, 0x10, RZ ;  /* 0x000000101d097819 */ /* 0x010fe200000006ff */
[----:B------:R-:W-:Y:S01]  /*106c0*/  FMUL.FTZ R10, R3, R10 ;  /* 0x0000000a030a7220 */ /* 0x000fe20000410000 */
[----:B------:R-:W4:Y:S03]  /*106d0*/  LDL.LU R29, [R1+0x37c] ;  /* 0x00037c00011d7983 */ /* 0x000f260000300800 */
[----:B------:R-:W-:Y:S01]  /*106e0*/  FADD.FTZ R6, R6, R9 ;  /* 0x0000000906067221 */ /* 0x000fe20000010000 */
[----:B------:R-:W-:Y:S01]  /*106f0*/  FFMA.FTZ R7, R9, R8, R7 ;  /* 0x0000000809077223 */ /* 0x000fe20000010007 */
[----:B------:R-:W-:Y:S01]  /*10700*/  FMUL.FTZ R9, R2, R9 ;  /* 0x0000000902097220 */ /* 0x000fe20000410000 */
[----:B------:R-:W-:Y:S01]  /*10710*/  FADD.FTZ R11, R11, -UR28 ;  /* 0x8000001c0b0b7e21 */ /* 0x000fe20008010000 */
[----:B------:R-:W4:Y:S02]  /*10720*/  LDL.LU R59, [R1+0x358] ;  /* 0x00035800013b7983 */ /* 0x000f240000300800 */
[----:B------:R-:W-:Y:S01]  /*10730*/  FFMA.FTZ R26, R8, R9, R26 ;  /* 0x00000009081a7223 */ /* 0x000fe2000001001a */
[----:B------:R-:W-:Y:S01]  /*10740*/  SHF.L.U32 R8, R69, 0x10, RZ ;  /* 0x0000001045087819 */ /* 0x000fe200000006ff */
[----:B------:R-:W-:Y:S01]  /*10750*/  FMUL.FTZ R11, R11, UR16 ;  /* 0x000000100b0b7c20 */ /* 0x000fe20008410000 */
[----:B------:R-:W-:Y:S01]  /*10760*/  FADD.FTZ R24, R24, R9 ;  /* 0x0000000918187221 */ /* 0x000fe20000010000 */
[----:B------:R-:W-:Y:S01]  /*10770*/  FFMA.FTZ R26, R0, R10, R26 ;  /* 0x0000000a001a7223 */ /* 0x000fe2000001001a */
[----:B------:R-:W4:Y:S01]  /*10780*/  LDL.LU R69, [R1+0x368] ;  /* 0x0003680001457983 */ /* 0x000f220000300800 */
[----:B------:R-:W-:Y:S01]  /*10790*/  FMUL.FTZ R9, R2, R8 ;  /* 0x0000000802097220 */ /* 0x000fe20000410000 */
[----:B------:R-:W-:Y:S01]  /*107a0*/  FADD.FTZ R6, R6, R8 ;  /* 0x0000000806067221 */ /* 0x000fe20000010000 */
[----:B------:R-:W-:Y:S01]  /*107b0*/  FFMA.FTZ R7, R8, R11, R7 ;  /* 0x0000000b08077223 */ /* 0x000fe20000010007 */
[----:B--2---:R-:W-:-:S02]  /*107c0*/  SHF.L.U32 R0, R67, 0x10, RZ ;  /* 0x0000001043007819 */ /* 0x004fc400000006ff */
        /* <DEDUP_REMOVED lines=9> */
[----:B------:R-:W-:-:S03]  /*10860*/  FADD.FTZ R8, R8, -UR28 ;  /* 0x8000001c08087e21 */ /* 0x000fc60008010000 */
[----:B------:R-:W-:Y:S01]  /*10870*/  FADD.FTZ R21, R21, R9 ;  /* 0x0000000915157221 */ /* 0x000fe20000010000 */
[----:B------:R-:W-:Y:S01]  /*10880*/  FFMA.FTZ R23, R9, R0, R23 ;  /* 0x0000000009177223 */ /* 0x000fe20000010017 */
[----:B------:R-:W-:Y:S01]  /*10890*/  FMUL.FTZ R9, R3, R9 ;  /* 0x0000000903097220 */ /* 0x000fe20000410000 */
[----:B------:R-:W-:Y:S01]  /*108a0*/  SHF.L.U32 R10, R28, 0x10, RZ ;  /* 0x000000101c0a7819 */ /* 0x000fe200000006ff */
[----:B------:R-:W-:Y:S01]  /*108b0*/  FMUL.FTZ R8, R8, UR16 ;  /* 0x0000001008087c20 */ /* 0x000fe20008410000 */
[----:B------:R-:W3:Y:S01]  /*108c0*/  LDL.LU R28, [R1+0x344] ;  /* 0x00034400011c7983 */ /* 0x000ee20000300800 */
[----:B------:R-:W-:Y:S01]  /*108d0*/  FFMA.FTZ R26, R0, R9, R26 ;  /* 0x00000009001a7223 */ /* 0x000fe2000001001a */
[----:B------:R-:W-:Y:S01]  /*108e0*/  SHF.L.U32 R0, R51, 0x10, RZ ;  /* 0x0000001033007819 */ /* 0x000fe200000006ff */
[----:B------:R-:W-:Y:S01]  /*108f0*/  FADD.FTZ R24, R9, R24 ;  /* 0x0000001809187221 */ /* 0x000fe20000010000 */
[----:B------:R-:W-:-:S03]  /*10900*/  FADD.FTZ R10, R10, -UR28 ;  /* 0x8000001c0a0a7e21 */ /* 0x000fc60008010000 */
[----:B------:R-:W-:Y:S01]  /*10910*/  FMUL.FTZ R9, R3, R0 ;  /* 0x0000000003097220 */ /* 0x000fe20000410000 */
[----:B------:R-:W-:Y:S01]  /*10920*/  FMUL.FTZ R10, R10, UR16 ;  /* 0x000000100a0a7c20 */ /* 0x000fe20008410000 */
[----:B----4-:R-:W-:Y:S02]  /*10930*/  SHF.L.U32 R11, R29, 0x10, RZ ;  /* 0x000000101d0b7819 */ /* 0x010fe400000006ff */
[----:B------:R-:W4:Y:S03]  /*10940*/  LDL.LU R29, [R1+0x35c] ;  /* 0x00035c00011d7983 */ /* 0x000f260000300800 */
[----:B------:R-:W-:Y:S01]  /*10950*/  FADD.FTZ R6, R6, R11 ;  /* 0x0000000b06067221 */ /* 0x000fe20000010000 */
[----:B------:R-:W-:Y:S01]  /*10960*/  FFMA.FTZ R7, R11, R8, R7 ;  /* 0x000000080b077223 */ /* 0x000fe20000010007 */
[----:B------:R-:W-:-:S04]  /*10970*/  FMUL.FTZ R11, R2, R11 ;  /* 0x0000000b020b7220 */ /* 0x000fc80000410000 */
        /* <DEDUP_REMOVED lines=9> */
[----:B------:R-:W-:Y:S01]  /*10a10*/  FADD.FTZ R21, R21, R0 ;  /* 0x0000000015157221 */ /* 0x000fe20000010000 */
[----:B------:R-:W-:Y:S01]  /*10a20*/  FFMA.FTZ R23, R0, R10, R23 ;  /* 0x0000000a00177223 */ /* 0x000fe20000010017 */
[----:B------:R-:W-:Y:S01]  /*10a30*/  SHF.L.U32 R0, R69, 0x10, RZ ;  /* 0x0000001045007819 */ /* 0x000fe200000006ff */
[----:B------:R-:W-:Y:S01]  /*10a40*/  FMUL.FTZ R8, R8, UR16 ;  /* 0x0000001008087c20 */ /* 0x000fe20008410000 */
[----:B------:R-:W3:Y:S01]  /*10a50*/  LDL.LU R69, [R1+0x628] ;  /* 0x0006280001457983 */ /* 0x000ee20000300800 */
[----:B------:R-:W-:Y:S02]  /*10a60*/  FADD.FTZ R6, R6, R9 ;  /* 0x0000000906067221 */ /* 0x000fe40000010000 */
[----:B------:R-:W-:Y:S01]  /*10a70*/  FFMA.FTZ R7, R9, R8, R7 ;  /* 0x0000000809077223 */ /* 0x000fe20000010007 */
[----:B------:R-:W-:-:S04]  /*10a80*/  FMUL.FTZ R9, R2, R9 ;  /* 0x0000000902097220 */ /* 0x000fc80000410000 */
[----:B------:R-:W-:Y:S01]  /*10a90*/  FFMA.FTZ R26, R8, R9, R26 ;  /* 0x00000009081a7223 */ /* 0x000fe2000001001a */
[----:B------:R-:W-:Y:S01]  /*10aa0*/  FADD.FTZ R0, R0, -UR28 ;  /* 0x8000001c00007e21 */ /* 0x000fe20008010000 */
[----:B------:R-:W-:-:S03]  /*10ab0*/  SHF.L.U32 R10, R49, 0x10, RZ ;  /* 0x00000010310a7819 */ /* 0x000fc600000006ff */
[----:B------:R-:W-:Y:S02]  /*10ac0*/  FMUL.FTZ R0, R0, UR16 ;  /* 0x0000001000007c20 */ /* 0x000fe40008410000 */
[----:B------:R-:W-:Y:S02]  /*10ad0*/  FADD.FTZ R21, R21, R10 ;  /* 0x0000000a15157221 */ /* 0x000fe40000010000 */
[----:B------:R-:W-:Y:S01]  /*10ae0*/  FFMA.FTZ R23, R10, R0, R23 ;  /* 0x000000000a177223 */ /* 0x000fe20000010017 */
[----:B------:R-:W-:Y:S01]  /*10af0*/  FMUL.FTZ R10, R3, R10 ;  /* 0x0000000a030a7220 */ /* 0x000fe20000410000 */
[----:B------:R-:W-:Y:S01]  /*10b00*/  FADD.FTZ R24, R24, R9 ;  /* 0x0000000918187221 */ /* 0x000fe20000010000 */
[----:B----4-:R-:W-:Y:S02]  /*10b10*/  SHF.L.U32 R8, R29, 0x10, RZ ;  /* 0x000000101d087819 */ /* 0x010fe400000006ff */
[----:B------:R-:W4:Y:S01]  /*10b20*/  LDL.LU R29, [R1+0x320] ;  /* 0x00032000011d7983 */ /* 0x000f220000300800 */
[----:B------:R-:W-:Y:S01]  /*10b30*/  FFMA.FTZ R26, R0, R10, R26 ;  /* 0x0000000a001a7223 */ /* 0x000fe2000001001a */
[----:B------:R-:W-:Y:S01]  /*10b40*/  FADD.FTZ R24, R10, R24 ;  /* 0x000000180a187221 */ /* 0x000fe20000010000 */
[----:B--2---:R-:W-:-:S02]  /*10b50*/  SHF.L.U32 R0, R67, 0x10, RZ ;  /* 0x0000001043007819 */ /* 0x004fc400000006ff */
[----:B------:R-:W2:Y:S01]  /*10b60*/  LDL.LU R67, [R1+0x644] ;  /* 0x0006440001437983 */ /* 0x000ea20000300800 */
[----:B---3--:R-:W-:-:S03]  /*10b70*/  SHF.L.U32 R10, R68, 0x10, RZ ;  /* 0x00000010440a7819 */ /* 0x008fc600000006ff */
[----:B------:R-:W3:Y:S01]  /*10b80*/  LDL.LU R68, [R1+0x30c] ;  /* 0x00030c0001447983 */ /* 0x000ee20000300800 */
[----:B------:R-:W-:Y:S01]  /*10b90*/  SHF.L.U32 R11, R59, 0x10, RZ ;  /* 0x000000103b0b7819 */ /* 0x000fe200000006ff */
[----:B------:R-:W-:Y:S01]  /*10ba0*/  FMUL.FTZ R9, R2, R8 ;  /* 0x0000000802097220 */ /* 0x000fe20000410000 */
[----:B------:R-:W-:Y:S01]  /*10bb0*/  FADD.FTZ R6, R6, R8 ;  /* 0x0000000806067221 */ /* 0x000fe20000010000 */
[----:B------:R-:W-:Y:S01]  /*10bc0*/  FADD.FTZ R0, R0, -UR28 ;  /* 0x8000001c00007e21 */ /* 0x000fe20008010000 */
[----:B------:R-:W-:Y:S01]  /*10bd0*/  FADD.FTZ R10, R10, -UR28 ;  /* 0x8000001c0a0a7e21 */ /* 0x000fe20008010000 */
[----:B------:R-:W-:Y:S01]  /*10be0*/  FADD.FTZ R11, R11, -UR28 ;  /* 0x8000001c0b0b7e21 */ /* 0x000fe20008010000 */
[----:B------:R-:W-:Y:S01]  /*10bf0*/  SHF.L.U32 R12, R43, 0x10, RZ ;  /* 0x000000102b0c7819 */ /* 0x000fe200000006ff */
[----:B------:R-:W3:Y:S02]  /*10c00*/  LDL.LU R59, [R1+0x6b4] ;  /* 0x0006b400013b7983 */ /* 0x000ee40000300800 */
[----:B------:R-:W-:-:S04]  /*10c10*/  FMUL.FTZ R11, R11, UR16 ;  /* 0x000000100b0b7c20 */ /* 0x000fc80008410000 */
[----:B------:R-:W-:Y:S01]  /*10c20*/  FFMA.FTZ R7, R8, R11, R7 ;  /* 0x0000000b08077223 */ /* 0x000fe20000010007 */
[----:B------:R-:W-:Y:S01]  /*10c30*/  SHF.L.U32 R8, R28, 0x10, RZ ;  /* 0x000000101c087819 */ /* 0x000fe200000006ff */
[----:B------:R-:W-:Y:S01]  /*10c40*/  FADD.FTZ R24, R24, R9 ;  /* 0x0000000918187221 */ /* 0x000fe20000010000 */
[----:B------:R-:W-:Y:S01]  /*10c50*/  FFMA.FTZ R26, R11, R9, R26 ;  /* 0x000000090b1a7223 */ /* 0x000fe2000001001a */
[----:B------:R-:W-:Y:S01]  /*10c60*/  SHF.L.U32 R9, R47, 0x10, RZ ;  /* 0x000000102f097819 */ /* 0x000fe200000006ff */
[----:B------:R-:W-:Y:S01]  /*10c70*/  FMUL.FTZ R0, R0, UR16 ;  /* 0x0000001000007c20 */ /* 0x000fe20008410000 */
[----:B------:R-:W-:Y:S01]  /*10c80*/  FADD.FTZ R8, R8, -UR28 ;  /* 0x8000001c08087e21 */ /* 0x000fe20008010000 */
[----:B------:R-:W-:Y:S01]  /*10c90*/  SHF.L.U32 R11, R69, 0x10, RZ ;  /* 0x00000010450b7819 */ /* 0x000fe200000006ff */
[----:B------:R-:W-:Y:S01]  /*10ca0*/  FMUL.FTZ R10, R10, UR16 ;  /* 0x000000100a0a7c20 */ /* 0x000fe20008410000 */
[----:B------:R-:W-:Y:S01]  /*10cb0*/  FADD.FTZ R21, R21, R9 ;  /* 0x0000000915157221 */ /* 0x000fe20000010000 */
[----:B------:R-:W-:Y:S01]  /*10cc0*/  FMUL.FTZ R8, R8, UR16 ;  /* 0x0000001008087c20 */ /* 0x000fe20008410000 */
[----:B------:R-:W-:Y:S01]  /*10cd0*/  FFMA.FTZ R23, R9, R0, R23 ;  /* 0x0000000009177223 */ /* 0x000fe20000010017 */
[----:B------:R-:W-:Y:S01]  /*10ce0*/  FMUL.FTZ R9, R3, R9 ;  /* 0x0000000903097220 */ /* 0x000fe20000410000 */
[----:B------:R-:W-:Y:S01]  /*10cf0*/  FADD.FTZ R6, R6, R11 ;  /* 0x0000000b06067221 */ /* 0x000fe20000010000 */
[----:B------:R-:W-:Y:S01]  /*10d00*/  FFMA.FTZ R7, R11, R8, R7 ;  /* 0x000000080b077223 */ /* 0x000fe20000010007 */
[----:B------:R-:W-:Y:S01]  /*10d10*/  FMUL.FTZ R11, R2, R11 ;  /* 0x0000000b020b7220 */ /* 0x000fe20000410000 */
[----:B------:R-:W-:Y:S01]  /*10d20*/  FFMA.FTZ R26, R0, R9, R26 ;  /* 0x00000009001a7223 */ /* 0x000fe2000001001a */
[----:B------:R-:W3:Y:S03]  /*10d30*/  LDL.LU R69, [R1+0x660] ;  /* 0x0006600001457983 */ /* 0x000ee60000300800 */
[----:B------:R-:W-:Y:S01]  /*10d40*/  FFMA.FTZ R26, R8, R11, R26 ;  /* 0x0000000b081a7223 */ /* 0x000fe2000001001a */
[----:B------:R-:W-:Y:S01]  /*10d50*/  FMUL.FTZ R13, R3, R12 ;  /* 0x0000000c030d7220 */ /* 0x000fe20000410000 */
[----:B------:R-:W3:Y:S01]  /*10d60*/  LDL.LU R28, [R1+0x2cc] ;  /* 0x0002cc00011c7983 */ /* 0x000ee20000300800 */
[----:B----4-:R-:W-:-:S03]  /*10d70*/  SHF.L.U32 R8, R29, 0x10, RZ ;  /* 0x000000101d087819 */ /* 0x010fc600000006ff */
[----:B------:R-:W4:Y:S01]  /*10d80*/  LDL.LU R29, [R1+0x2f8] ;  /* 0x0002f800011d7983 */ /* 0x000f220000300800 */
[----:B------:R-:W-:Y:S01]  /*10d90*/  SHF.L.U32 R0, R45, 0x10, RZ ;  /* 0x000000102d007819 */ /* 0x000fe200000006ff */
[----:B------:R-:W-:Y:S01]  /*10da0*/  FADD.FTZ R24, R9, R24 ;  /* 0x0000001809187221 */ /* 0x000fe20000010000 */
[----:B------:R-:W-:-:S03]  /*10db0*/  FADD.FTZ R8, R8, -UR28 ;  /* 0x8000001c08087e21 */ /* 0x000fc60008010000 */
[----:B------:R-:W-:Y:S01]  /*10dc0*/  FADD.FTZ R24, R24, R11 ;  /* 0x0000000b18187221 */ /* 0x000fe20000010000 */
[----:B------:R-:W-:Y:S01]  /*10dd0*/  FMUL.FTZ R9, R3, R0 ;  /* 0x0000000003097220 */ /* 0x000fe20000410000 */
[----:B------:R-:W-:Y:S01]  /*10de0*/  FADD.FTZ R21, R21, R0 ;  /* 0x0000000015157221 */ /* 0x000fe20000010000 */
[----:B------:R-:W-:Y:S02]  /*10df0*/  FFMA.FTZ R23, R0, R10, R23 ;  /* 0x0000000a00177223 */ /* 0x000fe40000010017 */
[----:B------:R-:W-:Y:S01]  /*10e00*/  FADD.FTZ R24, R9, R24 ;  /* 0x0000001809187221 */ /* 0x000fe20000010000 */
[----:B------:R-:W-:Y:S01]  /*10e10*/  FFMA.FTZ R26, R10, R9, R26 ;  /* 0x000000090a1a7223 */ /* 0x000fe2000001001a */
[----:B------:R-:W-:Y:S01]  /*10e20*/  FMUL.FTZ R9, R8, UR16 ;  /* 0x0000001008097c20 */ /* 0x000fe20008410000 */
[----:B--2---:R-:W-:Y:S02]  /*10e30*/  SHF.L.U32 R0, R67, 0x10, RZ ;  /* 0x0000001043007819 */ /* 0x004fe400000006ff */
[----:B------:R-:W2:Y:S01]  /*10e40*/  LDL.LU R67, [R1+0x678] ;  /* 0x0006780001437983 */ /* 0x000ea20000300800 */
[----:B---3--:R-:W-:-:S03]  /*10e50*/  SHF.L.U32 R8, R68, 0x10, RZ ;  /* 0x0000001044087819 */ /* 0x008fc600000006ff */
[----:B------:R-:W3:Y:S01]  /*10e60*/  LDL.LU R68, [R1+0x67c] ;  /* 0x00067c0001447983 */ /* 0x000ee20000300800 */
[----:B------:R-:W-:Y:S01]  /*10e70*/  SHF.L.U32 R10, R54, 0x10, RZ ;  /* 0x00000010360a7819 */ /* 0x000fe200000006ff */
[----:B------:R-:W-:Y:S01]  /*10e80*/  FADD.FTZ R8, R8, -UR28 ;  /* 0x8000001c08087e21 */ /* 0x000fe20008010000 */
[----:B------:R-:W-:-:S03]  /*10e90*/  FADD.FTZ R0, R0, -UR28 ;  /* 0x8000001c00007e21 */ /* 0x000fc60008010000 */
[----:B------:R-:W-:Y:S01]  /*10ea0*/  FADD.FTZ R6, R6, R10 ;  /* 0x0000000a06067221 */ /* 0x000fe20000010000 */
[----:B------:R-:W-:Y:S01]  /*10eb0*/  FFMA.FTZ R7, R10, R9, R7 ;  /* 0x000000090a077223 */ /* 0x000fe20000010007 */
[----:B------:R-:W-:Y:S01]  /*10ec0*/  FMUL.FTZ R11, R2, R10 ;  /* 0x0000000a020b7220 */ /* 0x000fe20000410000 */
[----:B------:R-:W-:Y:S01]  /*10ed0*/  SHF.L.U32 R10, R52, 0x10, RZ ;  /* 0x00000010340a7819 */ /* 0x000fe200000006ff */
[----:B------:R-:W-:Y:S01]  /*10ee0*/  FMUL.FTZ R8, R8, UR16 ;  /* 0x0000001008087c20 */ /* 0x000fe20008410000 */
[----:B------:R-:W-:Y:S01]  /*10ef0*/  FMUL.FTZ R0, R0, UR16 ;  /* 0x0000001000007c20 */ /* 0x000fe20008410000 */
[----:B------:R-:W-:Y:S01]  /*10f00*/  FFMA.FTZ R9, R9, R11, R26 ;  /* 0x0000000b09097223 */ /* 0x000fe2000001001a */
[----:B------:R-:W-:Y:S01]  /*10f10*/  FADD.FTZ R24, R24, R11 ;  /* 0x0000000b18187221 */ /* 0x000fe20000010000 */
[----:B------:R-:W-:Y:S01]  /*10f20*/  FMUL.FTZ R11, R2, R10 ;  /* 0x0000000a020b7220 */ /* 0x000fe20000410000 */
[----:B------:R-:W-:Y:S01]  /*10f30*/  FADD.FTZ R6, R6, R10 ;  /* 0x0000000a06067221 */ /* 0x000fe20000010000 */
[----:B------:R-:W-:Y:S01]  /*10f40*/  FFMA.FTZ R7, R10, R8, R7 ;  /* 0x000000080a077223 */ /* 0x000fe20000010007 */
[----:B------:R-:W-:Y:S01]  /*10f50*/  FFMA.FTZ R23, R12, R0, R23 ;  /* 0x000000000c177223 */ /* 0x000fe20000010017 */
[----:B------:R-:W-:Y:S01]  /*10f60*/  FFMA.FTZ R9, R0, R13, R9 ;  /* 0x0000000d00097223 */ /* 0x000fe20000010009 */
[----:B------:R-:W-:Y:S01]  /*10f70*/  FADD.FTZ R21, R21, R12 ;  /* 0x0000000c15157221 */ /* 0x000fe20000010000 */
[----:B------:R-:W-:Y:S01]  /*10f80*/  FADD.FTZ R24, R13, R24 ;  /* 0x000000180d187221 */ /* 0x000fe20000010000 */
[----:B------:R-:W-:Y:S01]  /*10f90*/  SHF.L.U32 R12, R41, 0x10, RZ ;  /* 0x00000010290c7819 */ /* 0x000fe200000006ff */
[----:B------:R-:W-:Y:S01]  /*10fa0*/  FFMA.FTZ R9, R8, R11, R9 ;  /* 0x0000000b08097223 */ /* 0x000fe20000010009 */
[----:B------:R-:W-:-:S02]  /*10fb0*/  SHF.L.U32 R13, R50, 0x10, RZ ;  /* 0x00000010320d7819 */ /* 0x000fc400000006ff */
[----:B------:R-:W-:Y:S01]  /*10fc0*/  SHF.L.U32 R0, R69, 0x10, RZ ;  /* 0x0000001045007819 */ /* 0x000fe200000006ff */
[----:B------:R-:W-:Y:S01]  /*10fd0*/  FADD.FTZ R24, R24, R11 ;  /* 0x0000000b18187221 */ /* 0x000fe20000010000 */
[----:B------:R-:W3:Y:S03]  /*10fe0*/  LDL.LU R69, [R1+0x694] ;  /* 0x0006940001457983 */ /* 0x000ee60000300800 */
[----:B------:R-:W-:Y:S01]  /*10ff0*/  FADD.FTZ R8, R0, -UR28 ;  /* 0x8000001c00087e21 */ /* 0x000fe20008010000 */
[----:B----4-:R-:W-:Y:S01]  /*11000*/  SHF.L.U32 R10, R29, 0x10, RZ ;  /* 0x000000101d0a7819 */ /* 0x010fe200000006ff */
[----:B------:R-:W-:Y:S02]  /*11010*/  FMUL.FTZ R11, R3, R12 ;  /* 0x0000000c030b7220 */ /* 0x000fe40000410000 */
[----:B------:R-:W-:Y:S01]  /*11020*/  FMUL.FTZ R8, R8, UR16 ;  /* 0x0000001008087c20 */ /* 0x000fe20008410000 */
[----:B------:R-:W-:Y:S01]  /*11030*/  FADD.FTZ R6, R6, R13 ;  /* 0x0000000d06067221 */ /* 0x000fe20000010000 */
[----:B------:R-:W-:Y:S01]  /*11040*/  FADD.FTZ R21, R21, R12 ;  /* 0x0000000c15157221 */ /* 0x000fe20000010000 */
[----:B------:R-:W-:Y:S01]  /*11050*/  FADD.FTZ R10, R10, -UR28 ;  /* 0x8000001c0a0a7e21 */ /* 0x000fe20008010000 */
[----:B------:R-:W4:Y:S03]  /*11060*/  LDL.LU R29, [R1+0x6b0] ;  /* 0x0006b000011d7983 */ /* 0x000f260000300800 */
[----:B------:R-:W-:Y:S01]  /*11070*/  FMUL.FTZ R10, R10, UR16 ;  /* 0x000000100a0a7c20 */ /* 0x000fe20008410000 */
[----:B------:R-:W-:Y:S01]  /*11080*/  FADD.FTZ R24, R11, R24 ;  /* 0x000000180b187221 */ /* 0x000fe20000010000 */
[----:B------:R-:W-:-:S02]  /*11090*/  FFMA.FTZ R9, R8, R11, R9 ;  /* 0x0000000b08097223 */ /* 0x000fc40000010009 */
[----:B------:R-:W-:Y:S01]  /*110a0*/  FFMA.FTZ R7, R13, R10, R7 ;  /* 0x0000000a0d077223 */ /* 0x000fe20000010007 */
[----:B------:R-:W-:-:S04]  /*110b0*/  FMUL.FTZ R13, R2, R13 ;  /* 0x0000000d020d7220 */ /* 0x000fc80000410000 */
[----:B------:R-:W-:Y:S01]  /*110c0*/  FADD.FTZ R24, R24, R13 ;  /* 0x0000000d18187221 */ /* 0x000fe20000010000 */
[----:B------:R-:W-:Y:S01]  /*110d0*/  FFMA.FTZ R13, R10, R13, R9 ;  /* 0x0000000d0a0d7223 */ /* 0x000fe20000010009 */
[----:B--2---:R-:W-:Y:S02]  /*110e0*/  SHF.L.U32 R0, R67, 0x10, RZ ;  /* 0x0000001043007819 */ /* 0x004fe400000006ff */
[----:B------:R-:W2:Y:S01]  /*110f0*/  LDL.LU R67, [R1+0x2c0] ;  /* 0x0002c00001437983 */ /* 0x000ea20000300800 */
[----:B---3--:R-:W-:-:S03]  /*11100*/  SHF.L.U32 R10, R68, 0x10, RZ ;  /* 0x00000010440a7819 */ /* 0x008fc600000006ff */
[----:B------:R-:W3:Y:S01]  /*11110*/  LDL.LU R68, [R1+0x6a0] ;  /* 0x0006a00001447983 */ /* 0x000ee20000300800 */
[----:B------:R-:W-:Y:S01]  /*11120*/  FFMA.FTZ R23, R12, R8, R23 ;  /* 0x000000080c177223 */ /* 0x000fe20000010017 */
[----:B------:R-:W-:Y:S01]  /*11130*/  FADD.FTZ R8, R0, -UR28 ;  /* 0x8000001c00087e21 */ /* 0x000fe20008010000 */
[----:B------:R-:W-:-:S03]  /*11140*/  SHF.L.U32 R0, R35, 0x10, RZ ;  /* 0x0000001023007819 */ /* 0x000fc600000006ff */
[----:B------:R-:W-:Y:S02]  /*11150*/  FMUL.FTZ R8, R8, UR16 ;  /* 0x0000001008087c20 */ /* 0x000fe40008410000 */
[----:B------:R-:W-:Y:S01]  /*11160*/  FMUL.FTZ R9, R3, R0 ;  /* 0x0000000003097220 */ /* 0x000fe20000410000 */
[----:B------:R-:W-:Y:S01]  /*11170*/  FADD.FTZ R21, R21, R0 ;  /* 0x0000000015157221 */ /* 0x000fe20000010000 */
[----:B------:R-:W-:Y:S02]  /*11180*/  FFMA.FTZ R23, R0, R8, R23 ;  /* 0x0000000800177223 */ /* 0x000fe40000010017 */
[----:B------:R-:W-:Y:S01]  /*11190*/  FADD.FTZ R0, R9, R24 ;  /* 0x0000001809007221 */ /* 0x000fe20000010000 */
[----:B------:R-:W-:Y:S01]  /*111a0*/  FFMA.FTZ R8, R8, R9, R13 ;  /* 0x0000000908087223 */ /* 0x000fe2000001000d */
[----:B------:R-:W-:Y:S01]  /*111b0*/  FADD.FTZ R9, R10, -UR28 ;  /* 0x8000001c0a097e21 */ /* 0x000fe20008010000 */
[----:B------:R-:W-:-:S05]  /*111c0*/  SHF.L.U32 R10, R48, 0x10, RZ ;  /* 0x00000010300a7819 */ /* 0x000fca00000006ff */
[----:B------:R-:W-:Y:S01]  /*111d0*/  FMUL.FTZ R13, R2, R10 ;  /* 0x0000000a020d7220 */ /* 0x000fe20000410000 */
[----:B------:R-:W-:Y:S02]  /*111e0*/  SHF.L.U32 R11, R69, 0x10, RZ ;  /* 0x00000010450b7819 */ /* 0x000fe400000006ff */
[----:B------:R-:W4:Y:S01]  /*111f0*/  LDL.LU R69, [R1+0x6c4] ;  /* 0x0006c40001457983 */ /* 0x000f220000300800 */
[----:B------:R-:W-:Y:S01]  /*11200*/  FADD.FTZ R15, R0, R13 ;  /* 0x0000000d000f7221 */ /* 0x000fe20000010000 */
[----:B--2---:R-:W-:Y:S02]  /*11210*/  SHF.L.U32 R14, R67, 0x10, RZ ;  /* 0x00000010430e7819 */ /* 0x004fe400000006ff */
[----:B------:R-:W2:Y:S01]  /*11220*/  LDL.LU R67, [R1+0x6a8] ;  /* 0x0006a80001437983 */ /* 0x000ea20000300800 */
[----:B---3--:R-:W-:-:S03]  /*11230*/  SHF.L.U32 R0, R68, 0x10, RZ ;  /* 0x0000001044007819 */ /* 0x008fc600000006ff */
[----:B------:R-:W3:Y:S01]  /*11240*/  LDL.LU R68, [R1+0x6c0] ;  /* 0x0006c00001447983 */ /* 0x000ee20000300800 */
[----:B------:R-:W-:Y:S01]  /*11250*/  FADD.FTZ R11, R11, -UR28 ;  /* 0x8000001c0b0b7e21 */ /* 0x000fe20008010000 */
[----:B------:R-:W-:Y:S01]  /*11260*/  SHF.L.U32 R12, R33, 0x10, RZ ;  /* 0x00000010210c7819 */ /* 0x000fe200000006ff */
[----:B------:R-:W-:Y:S02]  /*11270*/  FMUL.FTZ R9, R9, UR16 ;  /* 0x0000001009097c20 */ /* 0x000fe40008410000 */
[----:B------:R-:W-:Y:S01]  /*11280*/  FMUL.FTZ R11, R11, UR16 ;  /* 0x000000100b0b7c20 */ /* 0x000fe20008410000 */
[----:B------:R-:W-:Y:S01]  /*11290*/  FADD.FTZ R14, R14, -UR28 ;  /* 0x8000001c0e0e7e21 */ /* 0x000fe20008010000 */
[----:B------:R-:W-:Y:S01]  /*112a0*/  FADD.FTZ R6, R6, R10 ;  /* 0x0000000a06067221 */ /* 0x000fe20000010000 */
[----:B------:R-:W-:Y:S01]  /*112b0*/  FFMA.FTZ R7, R10, R9, R7 ;  /* 0x000000090a077223 */ /* 0x000fe20000010007 */
[----:B------:R-:W-:Y:S01]  /*112c0*/  FADD.FTZ R21, R21, R12 ;  /* 0x0000000c15157221 */ /* 0x000fe20000010000 */
[----:B------:R-:W-:Y:S01]  /*112d0*/  FFMA.FTZ R23, R12, R11, R23 ;  /* 0x0000000b0c177223 */ /* 0x000fe20000010017 */
[----:B------:R-:W-:Y:S01]  /*112e0*/  FMUL.FTZ R12, R3, R12 ;  /* 0x0000000c030c7220 */ /* 0x000fe20000410000 */
[----:B------:R-:W-:Y:S01]  /*112f0*/  FFMA.FTZ R8, R9, R13, R8 ;  /* 0x0000000d09087223 */ /* 0x000fe20000010008 */
[----:B------:R-:W-:Y:S01]  /*11300*/  SHF.L.U32 R10, R46, 0x10, RZ ;  /* 0x000000102e0a7819 */ /* 0x000fe200000006ff */
[----:B------:R-:W-:Y:S01]  /*11310*/  FMUL.FTZ R9, R14, UR16 ;  /* 0x000000100e097c20 */ /* 0x000fe20008410000 */
[----:B------:R-:W-:Y:S01]  /*11320*/  FADD.FTZ R15, R12, R15 ;  /* 0x0000000f0c0f7221 */ /* 0x000fe20000010000 */
[----:B------:R-:W-:-:S02]  /*11330*/  FFMA.FTZ R8, R11, R12, R8 ;  /* 0x0000000c0b087223 */ /* 0x000fc40000010008 */
[----:B------:R-:W-:Y:S01]  /*11340*/  FMUL.FTZ R12, R2, R10 ;  /* 0x0000000a020c7220 */ /* 0x000fe20000410000 */
[----:B------:R-:W-:Y:S01]  /*11350*/  FADD.FTZ R11, R6, R10 ;  /* 0x0000000a060b7221 */ /* 0x000fe20000010000 */
[----:B------:R-:W-:Y:S01]  /*11360*/  FFMA.FTZ R10, R10, R9, R7 ;  /* 0x000000090a0a7223 */ /* 0x000fe20000010007 */
[----:B------:R-:W-:Y:S01]  /*11370*/  SHF.L.U32 R7, R28, 0x10, RZ ;  /* 0x000000101c077819 */ /* 0x000fe200000006ff */
[----:B------:R-:W-:Y:S01]  /*11380*/  FADD.FTZ R15, R15, R12 ;  /* 0x0000000c0f0f7221 */ /* 0x000fe20000010000 */
[----:B------:R-:W-:Y:S01]  /*11390*/  FFMA.FTZ R12, R9, R12, R8 ;  /* 0x0000000c090c7223 */ /* 0x000fe20000010008 */
[----:B------:R-:W-:Y:S01]  /*113a0*/  FADD.FTZ R6, R0, -UR28 ;  /* 0x8000001c00067e21 */ /* 0x000fe20008010000 */
[----:B------:R-:W-:Y:S01]  /*113b0*/  SHF.L.U32 R0, R31, 0x10, RZ ;  /* 0x000000101f007819 */ /* 0x000fe200000006ff */
[----:B------:R-:W-:Y:S01]  /*113c0*/  FADD.FTZ R8, R7, -UR28 ;  /* 0x8000001c07087e21 */ /* 0x000fe20008010000 */
[----:B------:R-:W3:Y:S01]  /*113d0*/  LDL.LU R28, [R1+0x6b8] ;  /* 0x0006b800011c7983 */ /* 0x000ee20000300800 */
[----:B------:R-:W-:-:S02]  /*113e0*/  FMUL.FTZ R7, R6, UR16 ;  /* 0x0000001006077c20 */ /* 0x000fc40008410000 */
[----:B------:R-:W-:Y:S01]  /*113f0*/  FMUL.FTZ R17, R8, UR16 ;  /* 0x0000001008117c20 */ /* 0x000fe20008410000 */
[----:B------:R-:W-:Y:S01]  /*11400*/  FMUL.FTZ R8, R3, R0 ;  /* 0x0000000003087220 */ /* 0x000fe20000410000 */
[----:B----4-:R-:W-:Y:S02]  /*11410*/  SHF.L.U32 R9, R29, 0x10, RZ ;  /* 0x000000101d097819 */ /* 0x010fe400000006ff */
[----:B------:R-:W-:Y:S01]  /*11420*/  SHF.L.U32 R13, R44, 0x10, RZ ;  /* 0x000000102c0d7819 */ /* 0x000fe200000006ff */
[----:B------:R-:W-:Y:S01]  /*11430*/  FADD.FTZ R15, R8, R15 ;  /* 0x0000000f080f7221 */ /* 0x000fe20000010000 */
[----:B------:R-:W-:Y:S01]  /*11440*/  FFMA.FTZ R12, R7, R8, R12 ;  /* 0x00000008070c7223 */ /* 0x000fe2000001000c */
[----:B------:R-:W-:Y:S01]  /*11450*/  SHF.L.U32 R8, R69, 0x10, RZ ;  /* 0x0000001045087819 */ /* 0x000fe200000006ff */
[----:B------:R-:W-:Y:S01]  /*11460*/  FADD.FTZ R9, R9, -UR28 ;  /* 0x8000001c09097e21 */ /* 0x000fe20008010000 */
[----:B------:R-:W4:Y:S01]  /*11470*/  LDL.LU R69, [R1+0x6c8] ;  /* 0x0006c80001457983 */ /* 0x000f220000300800 */
[----:B------:R-:W-:Y:S01]  /*11480*/  FFMA.FTZ R6, R13, R17, R10 ;  /* 0x000000110d067223 */ /* 0x000fe2000001000a */
[----:B------:R-:W-:-:S02]  /*11490*/  FMUL.FTZ R10, R2, R13 ;  /* 0x0000000d020a7220 */ /* 0x000fc40000410000 */
[----:B------:R-:W4:Y:S01]  /*114a0*/  LDL.LU R29, [R1+0x6cc] ;  /* 0x0006cc00011d7983 */ /* 0x000f220000300800 */
[----:B------:R-:W-:Y:S01]  /*114b0*/  FADD.FTZ R21, R21, R0 ;  /* 0x0000000015157221 */ /* 0x000fe20000010000 */
[----:B------:R-:W-:Y:S01]  /*114c0*/  FFMA.FTZ R23, R0, R7, R23 ;  /* 0x0000000700177223 */ /* 0x000fe20000010017 */
[----:B------:R-:W-:Y:S01]  /*114d0*/  FMUL.FTZ R9, R9, UR16 ;  /* 0x0000001009097c20 */ /* 0x000fe20008410000 */
[----:B------:R-:W-:Y:S01]  /*114e0*/  FADD.FTZ R15, R15, R10 ;  /* 0x0000000a0f0f7221 */ /* 0x000fe20000010000 */
        /* <DEDUP_REMOVED lines=8> */
[----:B------:R-:W-:Y:S01]  /*11570*/  FFMA.FTZ R12, R9, R10, R12 ;  /* 0x0000000a090c7223 */ /* 0x000fe2000001000c */
[----:B------:R-:W-:Y:S01]  /*11580*/  FADD.FTZ R15, R10, R15 ;  /* 0x0000000f0a0f7221 */ /* 0x000fe20000010000 */
[----:B------:R-:W-:Y:S01]  /*11590*/  FADD.FTZ R9, R7, -UR28 ;  /* 0x8000001c07097e21 */ /* 0x000fe20008010000 */
[----:B------:R-:W-:Y:S01]  /*115a0*/  SHF.L.U32 R7, R42, 0x10, RZ ;  /* 0x000000102a077819 */ /* 0x000fe200000006ff */
[----:B------:R-:W-:Y:S01]  /*115b0*/  FADD.FTZ R10, R8, -UR28 ;  /* 0x8000001c080a7e21 */ /* 0x000fe20008010000 */
[----:B------:R-:W-:Y:S01]  /*115c0*/  FADD.FTZ R0, R11, R13 ;  /* 0x0000000d0b007221 */ /* 0x000fe20000010000 */
[----:B------:R-:W-:Y:S01]  /*115d0*/  SHF.L.U32 R8, R30, 0x10, RZ ;  /* 0x000000101e087819 */ /* 0x000fe200000006ff */
[----:B------:R-:W-:Y:S01]  /*115e0*/  FMUL.FTZ R9, R9, UR16 ;  /* 0x0000001009097c20 */ /* 0x000fe20008410000 */
[----:B------:R-:W-:Y:S01]  /*115f0*/  FMUL.FTZ R10, R10, UR16 ;  /* 0x000000100a0a7c20 */ /* 0x000fe20008410000 */
[----:B------:R-:W-:Y:S01]  /*11600*/  SHF.L.U32 R32, R32, 0x10, RZ ;  /* 0x0000001020207819 */ /* 0x000fe200000006ff */
[----:B------:R-:W-:Y:S01]  /*11610*/  FMUL.FTZ R14, R2, R7 ;  /* 0x00000007020e7220 */ /* 0x000fe20000410000 */
[----:B------:R-:W-:Y:S01]  /*11620*/  FADD.FTZ R0, R0, R7 ;  /* 0x0000000700007221 */ /* 0x000fe20000010000 */
[----:B------:R-:W-:Y:S01]  /*11630*/  FFMA.FTZ R6, R7, R9, R6 ;  /* 0x0000000907067223 */ /* 0x000fe20000010006 */
[----:B------:R-:W-:Y:S01]  /*11640*/  FADD.FTZ R21, R21, R8 ;  /* 0x0000000815157221 */ /* 0x000fe20000010000 */
[----:B------:R-:W-:Y:S01]  /*11650*/  FFMA.FTZ R23, R8, R10, R23 ;  /* 0x0000000a08177223 */ /* 0x000fe20000010017 */
[----:B------:R-:W-:Y:S01]  /*11660*/  FMUL.FTZ R7, R3, R8 ;  /* 0x0000000803077220 */ /* 0x000fe20000410000 */
[----:B------:R-:W-:Y:S01]  /*11670*/  SHF.L.U32 R11, R40, 0x10, RZ ;  /* 0x00000010280b7819 */ /* 0x000fe200000006ff */
[----:B------:R-:W-:Y:S01]  /*11680*/  FADD.FTZ R8, R15, R14 ;  /* 0x0000000e0f087221 */ /* 0x000fe20000010000 */
[----:B------:R-:W-:Y:S01]  /*11690*/  FFMA.FTZ R9, R9, R14, R12 ;  /* 0x0000000e09097223 */ /* 0x000fe2000001000c */
[----:B------:R-:W-:-:S02]  /*116a0*/  FADD.FTZ R32, R32, -UR28 ;  /* 0x8000001c20207e21 */ /* 0x000fc40008010000 */
[----:B------:R-:W-:Y:S01]  /*116b0*/  FADD.FTZ R8, R7, R8 ;  /* 0x0000000807087221 */ /* 0x000fe20000010000 */
[----:B------:R-:W-:Y:S01]  /*116c0*/  FFMA.FTZ R9, R10, R7, R9 ;  /* 0x000000070a097223 */ /* 0x000fe20000010009 */
[----:B------:R-:W-:Y:S01]  /*116d0*/  FMUL.FTZ R13, R2, R11 ;  /* 0x0000000b020d7220 */ /* 0x000fe20000410000 */
[----:B------:R-:W-:Y:S01]  /*116e0*/  FMUL.FTZ R32, R32, UR16 ;  /* 0x0000001020207c20 */ /* 0x000fe20008410000 */
[----:B------:R-:W-:Y:S02]  /*116f0*/  SHF.L.U32 R10, R59, 0x10, RZ ;  /* 0x000000103b0a7819 */ /* 0x000fe400000006ff */
[----:B------:R-:W-:Y:S01]  /*11700*/  SHF.L.U32 R34, R34, 0x10, RZ ;  /* 0x0000001022227819 */ /* 0x000fe200000006ff */
[----:B------:R-:W-:Y:S01]  /*11710*/  FADD.FTZ R8, R8, R13 ;  /* 0x0000000d08087221 */ /* 0x000fe20000010000 */
[----:B------:R-:W-:Y:S01]  /*11720*/  FADD.FTZ R7, R0, R11 ;  /* 0x0000000b00077221 */ /* 0x000fe20000010000 */
[----:B------:R-:W-:Y:S01]  /*11730*/  FFMA.FTZ R13, R32, R13, R9 ;  /* 0x0000000d200d7223 */ /* 0x000fe20000010009 */
[----:B------:R-:W3:Y:S01]  /*11740*/  LDL.LU R59, [R1+0x6e0] ;  /* 0x0006e000013b7983 */ /* 0x000ee20000300800 */
[----:B------:R-:W-:Y:S01]  /*11750*/  SHF.L.U32 R0, R28, 0x10, RZ ;  /* 0x000000101c007819 */ /* 0x000fe200000006ff */
[----:B------:R-:W-:Y:S01]  /*11760*/  FADD.FTZ R9, R10, -UR28 ;  /* 0x8000001c0a097e21 */ /* 0x000fe20008010000 */
[----:B------:R-:W-:Y:S01]  /*11770*/  FADD.FTZ R34, R34, -UR28 ;  /* 0x8000001c22227e21 */ /* 0x000fe20008010000 */
[----:B------:R-:W3:Y:S01]  /*11780*/  LDL.LU R28, [R1+0x6dc] ;  /* 0x0006dc00011c7983 */ /* 0x000ee20000300800 */
[----:B------:R-:W-:Y:S01]  /*11790*/  FFMA.FTZ R6, R11, R32, R6 ;  /* 0x000000200b067223 */ /* 0x000fe20000010006 */
[----:B----4-:R-:W-:Y:S01]  /*117a0*/  SHF.L.U32 R11, R69, 0x10, RZ ;  /* 0x00000010450b7819 */ /* 0x010fe200000006ff */
[----:B------:R-:W-:Y:S01]  /*117b0*/  FMUL.FTZ R12, R9, UR16 ;  /* 0x00000010090c7c20 */ /* 0x000fe20008410000 */
[----:B------:R-:W-:Y:S01]  /*117c0*/  FMUL.FTZ R34, R34, UR16 ;  /* 0x0000001022227c20 */ /* 0x000fe20008410000 */
[----:B------:R-:W-:Y:S01]  /*117d0*/  SHF.L.U32 R10, R29, 0x10, RZ ;  /* 0x000000101d0a7819 */ /* 0x000fe200000006ff */
[----:B------:R-:W-:Y:S01]  /*117e0*/  FMUL.FTZ R9, R3, R0 ;  /* 0x0000000003097220 */ /* 0x000fe20000410000 */
[----:B------:R-:W4:Y:S01]  /*117f0*/  LDL.LU R29, [R1+0x6e8] ;  /* 0x0006e800011d7983 */ /* 0x000f220000300800 */
[----:B------:R-:W-:Y:S01]  /*11800*/  FADD.FTZ R7, R7, R11 ;  /* 0x0000000b07077221 */ /* 0x000fe20000010000 */
[----:B------:R-:W-:Y:S01]  /*11810*/  FFMA.FTZ R6, R11, R12, R6 ;  /* 0x0000000c0b067223 */ /* 0x000fe20000010006 */
[----:B------:R-:W-:Y:S01]  /*11820*/  FMUL.FTZ R11, R2, R11 ;  /* 0x0000000b020b7220 */ /* 0x000fe20000410000 */
[----:B------:R-:W-:Y:S01]  /*11830*/  FADD.FTZ R8, R9, R8 ;  /* 0x0000000809087221 */ /* 0x000fe20000010000 */
[----:B------:R-:W-:Y:S01]  /*11840*/  FFMA.FTZ R13, R34, R9, R13 ;  /* 0x00000009220d7223 */ /* 0x000fe2000001000d */
[----:B------:R-:W4:Y:S01]  /*11850*/  LDL.LU R69, [R1+0x6e4] ;  /* 0x0006e40001457983 */ /* 0x000f220000300800 */
[----:B------:R-:W-:Y:S01]  /*11860*/  FADD.FTZ R21, R21, R0 ;  /* 0x0000000015157221 */ /* 0x000fe20000010000 */
[----:B------:R-:W-:Y:S01]  /*11870*/  FFMA.FTZ R23, R0, R34, R23 ;  /* 0x0000002200177223 */ /* 0x000fe20000010017 */
[----:B------:R-:W-:Y:S01]  /*11880*/  FADD.FTZ R8, R8, R11 ;  /* 0x0000000b08087221 */ /* 0x000fe20000010000 */
[----:B------:R-:W-:Y:S01]  /*11890*/  FFMA.FTZ R13, R12, R11, R13 ;  /* 0x0000000b0c0d7223 */ /* 0x000fe2000001000d */
[----:B--2---:R-:W-:-:S02]  /*118a0*/  SHF.L.U32 R0, R67, 0x10, RZ ;  /* 0x0000001043007819 */ /* 0x004fc400000006ff */
[----:B------:R-:W2:Y:S01]  /*118b0*/  LDL.LU R67, [R1+0x6ec] ;  /* 0x0006ec0001437983 */ /* 0x000ea20000300800 */
[----:B---3--:R-:W-:-:S03]  /*118c0*/  SHF.L.U32 R11, R68, 0x10, RZ ;  /* 0x00000010440b7819 */ /* 0x008fc600000006ff */
[----:B------:R-:W3:Y:S01]  /*118d0*/  LDL.LU R68, [R1+0x6f0] ;  /* 0x0006f00001447983 */ /* 0x000ee20000300800 */
[----:B------:R-:W-:Y:S01]  /*118e0*/  FADD.FTZ R10, R10, -UR28 ;  /* 0x8000001c0a0a7e21 */ /* 0x000fe20008010000 */
[----:B------:R-:W-:Y:S01]  /*118f0*/  FMUL.FTZ R9, R3, R0 ;  /* 0x0000000003097220 */ /* 0x000fe20000410000 */
[----:B------:R-:W-:Y:S01]  /*11900*/  FADD.FTZ R11, R11, -UR28 ;  /* 0x8000001c0b0b7e21 */ /* 0x000fe20008010000 */
[----:B------:R-:W-:Y:S01]  /*11910*/  FADD.FTZ R21, R21, R0 ;  /* 0x0000000015157221 */ /* 0x000fe20000010000 */
[----:B------:R-:W-:Y:S01]  /*11920*/  FMUL.FTZ R10, R10, UR16 ;  /* 0x000000100a0a7c20 */ /* 0x000fe20008410000 */
[----:B------:R-:W-:Y:S01]  /*11930*/  FADD.FTZ R8, R9, R8 ;  /* 0x0000000809087221 */ /* 0x000fe20000010000 */
[----:B------:R-:W3:Y:S02]  /*11940*/  LDL.LU R57, [R1+0x6fc] ;  /* 0x0006fc0001397983 */ /* 0x000ee40000300800 */
[----:B------:R-:W-:Y:S01]  /*11950*/  FFMA.FTZ R23, R0, R10, R23 ;  /* 0x0000000a00177223 */ /* 0x000fe20000010017 */
[----:B------:R-:W-:Y:S01]  /*11960*/  FFMA.FTZ R13, R10, R9, R13 ;  /* 0x000000090a0d7223 */ /* 0x000fe2000001000d */
[----:B------:R-:W-:Y:S01]  /*11970*/  FMUL.FTZ R12, R11, UR16 ;  /* 0x000000100b0c7c20 */ /* 0x000fe20008410000 */
[----:B------:R-:W-:-:S02]  /*11980*/  SHF.L.U32 R0, R59, 0x10, RZ ;  /* 0x000000103b007819 */ /* 0x000fc400000006ff */
[----:B------:R-:W3:Y:S01]  /*11990*/  LDL.LU R59, [R1+0x700] ;  /* 0x00070000013b7983 */ /* 0x000ee20000300800 */
[----:B------:R-:W-:Y:S02]  /*119a0*/  SHF.L.U32 R9, R28, 0x10, RZ ;  /* 0x000000101c097819 */ /* 0x000fe400000006ff */
[----:B------:R-:W-:Y:S01]  /*119b0*/  FADD.FTZ R10, R0, -UR28 ;  /* 0x8000001c000a7e21 */ /* 0x000fe20008010000 */
[----:B------:R-:W3:Y:S02]  /*119c0*/  LDL.LU R28, [R1+0x708] ;  /* 0x00070800011c7983 */ /* 0x000ee40000300800 */
[----:B------:R-:W-:Y:S01]  /*119d0*/  FADD.FTZ R7, R7, R9 ;  /* 0x0000000907077221 */ /* 0x000fe20000010000 */
[----:B------:R-:W-:Y:S01]  /*119e0*/  FFMA.FTZ R6, R9, R12, R6 ;  /* 0x0000000c09067223 */ /* 0x000fe20000010006 */
[----:B----4-:R-:W-:Y:S01]  /*119f0*/  SHF.L.U32 R0, R29, 0x10, RZ ;  /* 0x000000101d007819 */ /* 0x010fe200000006ff */
[----:B------:R-:W-:Y:S01]  /*11a00*/  FMUL.FTZ R9, R2, R9 ;  /* 0x0000000902097220 */ /* 0x000fe20000410000 */
[----:B------:R-:W4:Y:S01]  /*11a10*/  LDL.LU R29, [R1+0x704] ;  /* 0x00070400011d7983 */ /* 0x000f220000300800 */
[----:B------:R-:W-:-:S02]  /*11a20*/  FMUL.FTZ R10, R10, UR16 ;  /* 0x000000100a0a7c20 */ /* 0x000fc40008410000 */
[----:B------:R-:W-:Y:S01]  /*11a30*/  FADD.FTZ R8, R8, R9 ;  /* 0x0000000908087221 */ /* 0x000fe20000010000 */
[----:B------:R-:W-:Y:S01]  /*11a40*/  SHF.L.U32 R14, R69, 0x10, RZ ;  /* 0x00000010450e7819 */ /* 0x000fe200000006ff */
[----:B------:R-:W-:Y:S01]  /*11a50*/  FFMA.FTZ R13, R12, R9, R13 ;  /* 0x000000090c0d7223 */ /* 0x000fe2000001000d */
[----:B------:R-:W4:Y:S01]  /*11a60*/  LDL.LU R69, [R1+0x70c] ;  /* 0x00070c0001457983 */ /* 0x000f220000300800 */
[----:B------:R-:W-:Y:S01]  /*11a70*/  FADD.FTZ R21, R21, R0 ;  /* 0x0000000015157221 */ /* 0x000fe20000010000 */
[----:B------:R-:W-:Y:S01]  /*11a80*/  FFMA.FTZ R23, R0, R10, R23 ;  /* 0x0000000a00177223 */ /* 0x000fe20000010017 */
[----:B------:R-:W-:Y:S01]  /*11a90*/  FMUL.FTZ R11, R3, R0 ;  /* 0x00000000030b7220 */ /* 0x000fe20000410000 */
[----:B--2---:R-:W-:Y:S02]  /*11aa0*/  SHF.L.U32 R9, R67, 0x10, RZ ;  /* 0x0000001043097819 */ /* 0x004fe400000006ff */
[----:B------:R-:W2:Y:S01]  /*11ab0*/  LDL.LU R67, [R1+0x710] ;  /* 0x0007100001437983 */ /* 0x000ea20000300800 */
[----:B---3--:R-:W-:-:S03]  /*11ac0*/  SHF.L.U32 R0, R68, 0x10, RZ ;  /* 0x0000001044007819 */ /* 0x008fc600000006ff */
[----:B------:R-:W3:Y:S01]  /*11ad0*/  LDL.LU R68, [R1+0x714] ;  /* 0x0007140001447983 */ /* 0x000ee20000300800 */
[----:B------:R-:W-:Y:S01]  /*11ae0*/  FADD.FTZ R14, R14, -UR28 ;  /* 0x8000001c0e0e7e21 */ /* 0x000fe20008010000 */
[----:B------:R-:W-:Y:S01]  /*11af0*/  FADD.FTZ R8, R11, R8 ;  /* 0x000000080b087221 */ /* 0x000fe20000010000 */
[----:B------:R-:W-:Y:S02]  /*11b00*/  FFMA.FTZ R13, R10, R11, R13 ;  /* 0x0000000b0a0d7223 */ /* 0x000fe4000001000d */
[----:B------:R-:W-:Y:S01]  /*11b10*/  FMUL.FTZ R14, R14, UR16 ;  /* 0x000000100e0e7c20 */ /* 0x000fe20008410000 */
[----:B------:R-:W-:Y:S01]  /*11b20*/  FMUL.FTZ R11, R2, R9 ;  /* 0x00000009020b7220 */ /* 0x000fe20000410000 */
[----:B------:R-:W-:Y:S01]  /*11b30*/  FADD.FTZ R7, R7, R9 ;  /* 0x0000000907077221 */ /* 0x000fe20000010000 */
[----:B------:R-:W-:Y:S01]  /*11b40*/  SHF.L.U32 R10, R58, 0x10, RZ ;  /* 0x000000103a0a7819 */ /* 0x000fe200000006ff */
[----:B------:R-:W-:Y:S01]  /*11b50*/  FFMA.FTZ R9, R9, R14, R6 ;  /* 0x0000000e09097223 */ /* 0x000fe20000010006 */
[----:B------:R-:W-:Y:S01]  /*11b60*/  SHF.L.U32 R6, R62, 0x10, RZ ;  /* 0x000000103e067819 */ /* 0x000fe200000006ff */
[----:B------:R-:W-:Y:S01]  /*11b70*/  FADD.FTZ R0, R0, -UR28 ;  /* 0x8000001c00007e21 */ /* 0x000fe20008010000 */
[----:B------:R-:W-:Y:S01]  /*11b80*/  FADD.FTZ R8, R8, R11 ;  /* 0x0000000b08087221 */ /* 0x000fe20000010000 */
[----:B------:R-:W-:Y:S01]  /*11b90*/  FFMA.FTZ R13, R14, R11, R13 ;  /* 0x0000000b0e0d7223 */ /* 0x000fe2000001000d */
[----:B------:R-:W-:Y:S01]  /*11ba0*/  SHF.L.U32 R14, R57, 0x10, RZ ;  /* 0x00000010390e7819 */ /* 0x000fe200000006ff */
[----:B------:R-:W-:Y:S01]  /*11bb0*/  FMUL.FTZ R11, R3, R6 ;  /* 0x00000006030b7220 */ /* 0x000fe20000410000 */
[----:B------:R-:W-:Y:S01]  /*11bc0*/  FMUL.FTZ R0, R0, UR16 ;  /* 0x0000001000007c20 */ /* 0x000fe20008410000 */
[----:B------:R-:W-:-:S02]  /*11bd0*/  FADD.FTZ R10, R10, -UR28 ;  /* 0x8000001c0a0a7e21 */ /* 0x000fc40008010000 */
[----:B------:R-:W-:Y:S01]  /*11be0*/  FADD.FTZ R8, R11, R8 ;  /* 0x000000080b087221 */ /* 0x000fe20000010000 */
[----:B------:R-:W-:Y:S01]  /*11bf0*/  FFMA.FTZ R13, R0, R11, R13 ;  /* 0x0000000b000d7223 */ /* 0x000fe2000001000d */
[----:B------:R-:W-:Y:S01]  /*11c00*/  FMUL.FTZ R16, R10, UR16 ;  /* 0x000000100a107c20 */ /* 0x000fe20008410000 */
[----:B------:R-:W-:Y:S01]  /*11c10*/  FMUL.FTZ R11, R2, R14 ;  /* 0x0000000e020b7220 */ /* 0x000fe20000410000 */
[----:B------:R-:W-:Y:S02]  /*11c20*/  SHF.L.U32 R12, R59, 0x10, RZ ;  /* 0x000000103b0c7819 */ /* 0x000fe400000006ff */
[----:B------:R-:W-:-:S03]  /*11c30*/  SHF.L.U32 R10, R28, 0x10, RZ ;  /* 0x000000101c0a7819 */ /* 0x000fc600000006ff */
[----:B------:R-:W-:Y:S01]  /*11c40*/  FADD.FTZ R12, R12, -UR28 ;  /* 0x8000001c0c0c7e21 */ /* 0x000fe20008010000 */
[----:B------:R-:W-:Y:S01]  /*11c50*/  FADD.FTZ R8, R8, R11 ;  /* 0x0000000b08087221 */ /* 0x000fe20000010000 */
[----:B------:R-:W-:Y:S01]  /*11c60*/  FFMA.FTZ R13, R16, R11, R13 ;  /* 0x0000000b100d7223 */ /* 0x000fe2000001000d */
[----:B------:R-:W-:Y:S01]  /*11c70*/  FADD.FTZ R21, R21, R6 ;  /* 0x0000000615157221 */ /* 0x000fe20000010000 */
[----:B----4-:R-:W-:Y:S01]  /*11c80*/  SHF.L.U32 R15, R29, 0x10, RZ ;  /* 0x000000101d0f7819 */ /* 0x010fe200000006ff */
[----:B------:R-:W-:Y:S01]  /*11c90*/  FFMA.FTZ R23, R6, R0, R23 ;  /* 0x0000000006177223 */ /* 0x000fe20000010017 */
[----:B------:R-:W-:Y:S01]  /*11ca0*/  FMUL.FTZ R11, R3, R10 ;  /* 0x0000000a030b7220 */ /* 0x000fe20000410000 */
[----:B------:R-:W-:Y:S02]  /*11cb0*/  FMUL.FTZ R12, R12, UR16 ;  /* 0x000000100c0c7c20 */ /* 0x000fe40008410000 */
[----:B------:R-:W-:Y:S01]  /*11cc0*/  FADD.FTZ R15, R15, -UR28 ;  /* 0x8000001c0f0f7e21 */ /* 0x000fe20008010000 */
[----:B------:R-:W-:Y:S01]  /*11cd0*/  SHF.L.U32 R6, R69, 0x10, RZ ;  /* 0x0000001045067819 */ /* 0x000fe200000006ff */
[----:B------:R-:W-:Y:S01]  /*11ce0*/  FADD.FTZ R8, R11, R8 ;  /* 0x000000080b087221 */ /* 0x000fe20000010000 */
[----:B------:R-:W-:Y:S01]  /*11cf0*/  FFMA.FTZ R13, R12, R11, R13 ;  /* 0x0000000b0c0d7223 */ /* 0x000fe2000001000d */
[----:B------:R-:W-:-:S02]  /*11d00*/  FMUL.FTZ R20, R15, UR16 ;  /* 0x000000100f147c20 */ /* 0x000fc40008410000 */
[----:B------:R-:W-:Y:S01]  /*11d10*/  FMUL.FTZ R11, R2, R6 ;  /* 0x00000006020b7220 */ /* 0x000fe20000410000 */
[----:B------:R-:W-:-:S03]  /*11d20*/  FFMA.FTZ R9, R14, R16, R9 ;  /* 0x000000100e097223 */ /* 0x000fc60000010009 */
[----:B------:R-:W-:Y:S01]  /*11d30*/  FADD.FTZ R8, R8, R11 ;  /* 0x0000000b08087221 */ /* 0x000fe20000010000 */
[----:B------:R-:W-:Y:S01]  /*11d40*/  FFMA.FTZ R13, R20, R11, R13 ;  /* 0x0000000b140d7223 */ /* 0x000fe2000001000d */
[----:B------:R-:W-:Y:S01]  /*11d50*/  FADD.FTZ R7, R7, R14 ;  /* 0x0000000e07077221 */ /* 0x000fe20000010000 */
[----:B------:R-:W-:Y:S01]  /*11d60*/  FADD.FTZ R21, R21, R10 ;  /* 0x0000000a15157221 */ /* 0x000fe20000010000 */
[----:B------:R-:W-:Y:S02]  /*11d70*/  FFMA.FTZ R23, R10, R12, R23 ;  /* 0x0000000c0a177223 */ /* 0x000fe40000010017 */
[----:B------:R-:W-:Y:S01]  /*11d80*/  FADD.FTZ R10, R7, R6 ;  /* 0x00000006070a7221 */ /* 0x000fe20000010000 */
[----:B--2---:R-:W-:-:S05]  /*11d90*/  SHF.L.U32 R0, R67, 0x10, RZ ;  /* 0x0000001043007819 */ /* 0x004fca00000006ff */
[----:B------:R-:W-:Y:S01]  /*11da0*/  FADD.FTZ R0, R0, -UR28 ;  /* 0x8000001c00007e21 */ /* 0x000fe20008010000 */
[----:B---3--:R-:W-:-:S03]  /*11db0*/  SHF.L.U32 R18, R68, 0x10, RZ ;  /* 0x0000001044127819 */ /* 0x008fc600000006ff */
[----:B------:R-:W-:Y:S02]  /*11dc0*/  FMUL.FTZ R0, R0, UR16 ;  /* 0x0000001000007c20 */ /* 0x000fe40008410000 */
[----:B------:R-:W-:-:S04]  /*11dd0*/  FMUL.FTZ R11, R3, R18 ;  /* 0x00000012030b7220 */ /* 0x000fc80000410000 */
[----:B------:R-:W-:Y:S01]  /*11de0*/  FADD.FTZ R12, R11, R8 ;  /* 0x000000080b0c7221 */ /* 0x000fe20000010000 */
[----:B------:R-:W-:Y:S01]  /*11df0*/  FFMA.FTZ R13, R0, R11, R13 ;  /* 0x0000000b000d7223 */ /* 0x000fe2000001000d */
[----:B------:R-:W-:Y:S01]  /*11e00*/  FFMA.FTZ R8, R6, R20, R9 ;  /* 0x0000001406087223 */ /* 0x000fe20000010009 */
[----:B------:R-:W-:Y:S01]  /*11e10*/  FADD.FTZ R11, R21, R18 ;  /* 0x00000012150b7221 */ /* 0x000fe20000010000 */
[----:B------:R-:W-:Y:S01]  /*11e20*/  FFMA.FTZ R9, R18, R0, R23 ;  /* 0x0000000012097223 */ /* 0x000fe20000010017 */
[----:B------:R-:W-:Y:S06]  /*11e30*/  BRA `(.L_x_169) ;  /* 0x000000b400e47947 */ /* 0x000fec0003800000 */
.L_x_168:
[----:B------:R-:W2:Y:S04]  /*11e40*/  LDL.LU R6, [R1+0x284] ;  /* 0x0002840001067983 */ /* 0x000ea80000300800 */
[----:B------:R-:W3:Y:S04]  /*11e50*/  LDL.LU R22, [R1+0x288] ;  /* 0x0002880001167983 */ /* 0x000ee80000300800 */
[----:B------:R-:W4:Y:S04]  /*11e60*/  LDL.LU R23, [R1+0x28c] ;  /* 0x00028c0001177983 */ /* 0x000f280000300800 */
[----:B------:R-:W4:Y:S04]  /*11e70*/  LDL.LU R26, [R1+0x270] ;  /* 0x00027000011a7983 */ /* 0x000f280000300800 */
[----:B------:R-:W4:Y:S01]  /*11e80*/  LDL.LU R25, [R1+0x294] ;  /* 0x0002940001197983 */ /* 0x000f220000300800 */
[----:B-----5:R-:W-:-:S03]  /*11e90*/  SHF.L.U32 R24, R68, 0x10, RZ ;  /* 0x0000001044187819 */ /* 0x020fc600000006ff */
[----:B------:R0:W-:Y:S04]  /*11ea0*/  STL [R1+0x740], R56 ;  /* 0x0007403801007387 */ /* 0x0001e80000100800 */
[----:B------:R-:W4:Y:S04]  /*11eb0*/  LDL.LU R29, [R1+0x300] ;  /* 0x00030000011d7983 */ /* 0x000f280000300800 */
[----:B------:R-:W4:Y:S04]  /*11ec0*/  LDL.LU R28, [R1+0x2e8] ;  /* 0x0002e800011c7983 */ /* 0x000f280000300800 */
[----:B0-----:R-:W4:Y:S04]  /*11ed0*/  LDL.LU R56, [R1+0x2bc] ;  /* 0x0002bc0001387983 */ /* 0x001f280000300800 */
[----:B------:R0:W-:Y:S04]  /*11ee0*/  STL [R1+0x73c], R39 ;  /* 0x00073c2701007387 */ /* 0x0001e80000100800 */
[----:B------:R1:W-:Y:S04]  /*11ef0*/  STL [R1+0x738], R38 ;  /* 0x0007382601007387 */ /* 0x0003e80000100800 */
[----:B------:R-:W-:Y:S04]  /*11f00*/  STL [R1+0x734], R37 ;  /* 0x0007342501007387 */ /* 0x000fe80000100800 */
[----:B0-----:R-:W4:Y:S01]  /*11f10*/  LDL.LU R39, [R1+0x400] ;  /* 0x0004000001277983 */ /* 0x001f220000300800 */
[----:B------:R-:W-:-:S02]  /*11f20*/  SHF.L.U32 R57, R57, 0x10, RZ ;  /* 0x0000001039397819 */ /* 0x000fc400000006ff */
[----:B------:R-:W-:Y:S01]  /*11f30*/  SHF.L.U32 R59, R59, 0x10, RZ ;  /* 0x000000103b3b7819 */ /* 0x000fe200000006ff */
[----:B-1----:R-:W4:Y:S04]  /*11f40*/  LDL.LU R38, [R1+0x4c4] ;  /* 0x0004c40001267983 */ /* 0x002f280000300800 */
[----:B------:R-:W-:Y:S01]  /*11f50*/  STL [R1+0x730], R36 ;  /* 0x0007302401007387 */ /* 0x000fe20000100800 */
[----:B--2---:R-:W-:Y:S02]  /*11f60*/  SHF.L.U32 R6, R6, 0x10, RZ ;  /* 0x0000001006067819 */ /* 0x004fe400000006ff */
        /* <DEDUP_REMOVED lines=9> */
[----:B------:R-:W-:-:S04]  /*12000*/  FADD.FTZ R22, R22, -UR28 ;  /* 0x8000001c16167e21 */ /* 0x000fc80008010000 */
[----:B------:R-:W-:Y:S01]  /*12010*/  FMUL.FTZ R27, R22, UR16 ;  /* 0x00000010161b7c20 */ /* 0x000fe20008410000 */
[----:B0-----:R-:W-:Y:S01]  /*12020*/  FMUL.FTZ R23, R23, R7 ;  /* 0x0000000717177220 */ /* 0x001fe20000410000 */
[----:B------:R-:W-:-:S04]  /*12030*/  FADD.FTZ R7, -R7, 1 ;  /* 0x3f80000007077421 */ /* 0x000fc80000010100 */
[----:B------:R-:W-:Y:S01]  /*12040*/  FFMA.FTZ R21, R21, R7, 1 ;  /* 0x3f80000015157423 */ /* 0x000fe20000010007 */
        /* <DEDUP_REMOVED lines=9> */
[----:B------:R-:W-:Y:S02]  /*120e0*/  SHF.L.U32 R22, R26, 0x10, RZ ;  /* 0x000000101a167819 */ /* 0x000fe400000006ff */
[----:B------:R-:W2:Y:S01]  /*120f0*/  LDL.LU R26, [R1+0x2b8] ;  /* 0x0002b800011a7983 */ /* 0x000ea20000300800 */
[----:B------:R-:W-:-:S04]  /*12100*/  FMUL.FTZ R21, R23, R21 ;  /* 0x0000001517157220 */ /* 0x000fc80000410000 */
[----:B------:R-:W-:Y:S01]  /*12110*/  FMUL.FTZ R23, R2, R21 ;  /* 0x0000001502177220 */ /* 0x000fe20000410000 */
[----:B------:R-:W-:-:S03]  /*12120*/  FMUL.FTZ R24, R3, R68 ;  /* 0x0000004403187220 */ /* 0x000fc60000410000 */
[----:B------:R-:W-:Y:S01]  /*12130*/  FFMA.FTZ R7, R6, R23, RZ ;  /* 0x0000001706077223 */ /* 0x000fe200000100ff */
[----:B------:R-:W-:Y:S01]  /*12140*/  FADD.FTZ R23, RZ, R23 ;  /* 0x00000017ff177221 */ /* 0x000fe20000010000 */
[----:B------:R0:W-:Y:S02]  /*12150*/  STL [R1+0x69c], R27 ;  /* 0x00069c1b01007387 */ /* 0x0001e40000100800 */
[----:B------:R-:W-:Y:S01]  /*12160*/  FFMA.FTZ R7, R27, R24, R7 ;  /* 0x000000181b077223 */ /* 0x000fe20000010007 */
[----:B0-----:R-:W-:-:S05]  /*12170*/  FADD.FTZ R27, R24, R23 ;  /* 0x00000017181b7221 */ /* 0x001fca0000010000 */
[----:B------:R0:W-:Y:S04]  /*12180*/  STL [R1+0x724], R27 ;  /* 0x0007241b01007387 */ /* 0x0001e80000100800 */
[----:B0-----:R-:W3:Y:S01]  /*12190*/  LDL.LU R27, [R1+0x2ec] ;  /* 0x0002ec00011b7983 */ /* 0x001ee20000300800 */
[----:B------:R-:W-:-:S04]  /*121a0*/  FADD.FTZ R22, R22, -UR28 ;  /* 0x8000001c16167e21 */ /* 0x000fc80008010000 */
[----:B------:R-:W-:-:S04]  /*121b0*/  FMUL.FTZ R22, R22, UR16 ;  /* 0x0000001016167c20 */ /* 0x000fc80008410000 */
[----:B------:R-:W-:-:S04]  /*121c0*/  FFMA.FTZ R23, R2, R22, R4 ;  /* 0x0000001602177223 */ /* 0x000fc80000010004 */
        /* <DEDUP_REMOVED lines=9> */
[----:B------:R-:W-:-:S04]  /*12260*/  FFMA.FTZ R24, R23, R24, 1 ;  /* 0x3f80000017187423 */ /* 0x000fc80000010018 */
[----:B------:R-:W-:-:S04]  /*12270*/  FMUL.FTZ R24, R25, R24 ;  /* 0x0000001819187220 */ /* 0x000fc80000410000 */
[----:B------:R-:W-:Y:S01]  /*12280*/  FADD.FTZ R25, R21, R24 ;  /* 0x0000001815197221 */ /* 0x000fe20000010000 */
[-C--:B------:R-:W-:Y:S01]  /*12290*/  FFMA.FTZ R6, R22, R24.reuse, R6 ;  /* 0x0000001816067223 */ /* 0x080fe20000010006 */
[----:B------:R-:W-:-:S04]  /*122a0*/  FMUL.FTZ R21, R2, R24 ;  /* 0x0000001802157220 */ /* 0x000fc80000410000 */
[----:B------:R0:W-:Y:S04]  /*122b0*/  STL [R1+0x71c], R6 ;  /* 0x00071c0601007387 */ /* 0x0001e80000100800 */
[----:B------:R-:W-:Y:S01]  /*122c0*/  STL [R1+0x68c], R21 ;  /* 0x00068c1501007387 */ /* 0x000fe20000100800 */
[----:B0-----:R-:W-:Y:S01]  /*122d0*/  FFMA.FTZ R6, R22, R21, R7 ;  /* 0x0000001516067223 */ /* 0x001fe20000010007 */
[----:B------:R-:W-:-:S05]  /*122e0*/  SHF.L.U32 R23, R67, 0x10, RZ ;  /* 0x0000001043177819 */ /* 0x000fca00000006ff */
[----:B------:R-:W-:-:S04]  /*122f0*/  FADD.FTZ R23, R23, -UR28 ;  /* 0x8000001c17177e21 */ /* 0x000fc80008010000 */
[----:B------:R-:W-:Y:S01]  /*12300*/  FMUL.FTZ R67, R23, UR16 ;  /* 0x0000001017437c20 */ /* 0x000fe20008410000 */
[----:B------:R0:W-:Y:S03]  /*12310*/  STL [R1+0x718], R6 ;  /* 0x0007180601007387 */ /* 0x0001e60000100800 */
[----:B------:R-:W-:-:S04]  /*12320*/  FFMA.FTZ R7, R3, R67, R5 ;  /* 0x0000004303077223 */ /* 0x000fc80000010005 */
[----:B0-----:R-:W-:-:S06]  /*12330*/  FMUL.FTZ R6, R7, -1.4426950216293334961 ;  /* 0xbfb8aa3b07067820 */ /* 0x001fcc0000410000 */
[----:B------:R-:W0:Y:S01]  /*12340*/  MUFU.EX2 R6, R6 ;  /* 0x0000000600067308 */ /* 0x000e220000000800 */
[----:B--2---:R-:W-:Y:S02]  /*12350*/  SHF.L.U32 R21, R26, 0x10, RZ ;  /* 0x000000101a157819 */ /* 0x004fe400000006ff */
[----:B------:R-:W2:Y:S01]  /*12360*/  LDL.LU R26, [R1+0x304] ;  /* 0x00030400011a7983 */ /* 0x000ea20000300800 */
[----:B0-----:R-:W-:-:S06]  /*12370*/  FADD.FTZ R6, R6, 1 ;  /* 0x3f80000006067421 */ /* 0x001fcc0000010000 */
[----:B------:R-:W0:Y:S01]  /*12380*/  MUFU.RCP R6, R6 ;  /* 0x0000000600067308 */ /* 0x000e220000001000 */
[----:B------:R-:W-:-:S05]  /*12390*/  SHF.L.U32 R22, R69, 0x10, RZ ;  /* 0x0000001045167819 */ /* 0x000fca00000006ff */
[----:B------:R-:W-:-:S04]  /*123a0*/  FADD.FTZ R22, R22, -UR28 ;  /* 0x8000001c16167e21 */ /* 0x000fc80008010000 */
[----:B------:R-:W-:Y:S01]  /*123b0*/  FMUL.FTZ R23, R22, UR16 ;  /* 0x0000001016177c20 */ /* 0x000fe20008410000 */
[----:B0-----:R-:W-:Y:S01]  /*123c0*/  FMUL.FTZ R21, R21, R6 ;  /* 0x0000000615157220 */ /* 0x001fe20000410000 */
[----:B------:R-:W-:-:S04]  /*123d0*/  FADD.FTZ R6, -R6, 1 ;  /* 0x3f80000006067421 */ /* 0x000fc80000010100 */
[----:B------:R-:W-:Y:S01]  /*123e0*/  FFMA.FTZ R6, R7, R6, 1 ;  /* 0x3f80000007067423 */ /* 0x000fe20000010006 */
[----:B------:R-:W-:Y:S01]  /*123f0*/  FFMA.FTZ R7, R2, R23, R4 ;  /* 0x0000001702077223 */ /* 0x000fe20000010004 */
[----:B---3--:R-:W-:Y:S02]  /*12400*/  SHF.L.U32 R22, R27, 0x10, RZ ;  /* 0x000000101b167819 */ /* 0x008fe400000006ff */
[----:B------:R-:W3:Y:S01]  /*12410*/  LDL.LU R27, [R1+0x330] ;  /* 0x00033000011b7983 */ /* 0x000ee20000300800 */
[----:B------:R-:W-:Y:S01]  /*12420*/  FMUL.FTZ R69, R21, R6 ;  /* 0x0000000615457220 */ /* 0x000fe20000410000 */
[----:B------:R-:W-:-:S06]  /*12430*/  FMUL.FTZ R6, R7, -1.4426950216293334961 ;  /* 0xbfb8aa3b07067820 */ /* 0x000fcc0000410000 */
[----:B------:R-:W0:Y:S02]  /*12440*/  MUFU.EX2 R6, R6 ;  /* 0x0000000600067308 */ /* 0x000e240000000800 */
[----:B0-----:R-:W-:-:S06]  /*12450*/  FADD.FTZ R6, R6, 1 ;  /* 0x3f80000006067421 */ /* 0x001fcc0000010000 */
[----:B------:R-:W0:Y:S01]  /*12460*/  MUFU.RCP R6, R6 ;  /* 0x0000000600067308 */ /* 0x000e220000001000 */
[----:B------:R-:W-:Y:S02]  /*12470*/  SHF.L.U32 R21, R56, 0x10, RZ ;  /* 0x0000001038157819 */ /* 0x000fe400000006ff */
[----:B------:R-:W4:Y:S01]  /*12480*/  LDL.LU R56, [R1+0x314] ;  /* 0x0003140001387983 */ /* 0x000f220000300800 */
[----:B------:R-:W-:-:S03]  /*12490*/  FADD.FTZ R22, R22, -UR28 ;  /* 0x8000001c16167e21 */ /* 0x000fc60008010000 */
[----:B------:R1:W-:Y:S01]  /*124a0*/  STL [R1+0x684], R23 ;  /* 0x0006841701007387 */ /* 0x0003e20000100800 */
[----:B0-----:R-:W-:Y:S01]  /*124b0*/  FMUL.FTZ R21, R21, R6 ;  /* 0x0000000615157220 */ /* 0x001fe20000410000 */
[----:B------:R-:W-:Y:S01]  /*124c0*/  FADD.FTZ R6, -R6, 1 ;  /* 0x3f80000006067421 */ /* 0x000fe20000010100 */
[----:B-1----:R-:W-:-:S03]  /*124d0*/  FMUL.FTZ R23, R22, UR16 ;  /* 0x0000001016177c20 */ /* 0x002fc60008410000 */
[----:B------:R-:W-:Y:S01]  /*124e0*/  FFMA.FTZ R6, R7, R6, 1 ;  /* 0x3f80000007067423 */ /* 0x000fe20000010006 */
[----:B------:R-:W-:-:S03]  /*124f0*/  FFMA.FTZ R7, R3, R23, R5 ;  /* 0x0000001703077223 */ /* 0x000fc60000010005 */
[----:B------:R-:W-:-:S05]  /*12500*/  FMUL.FTZ R6, R21, R6 ;  /* 0x0000000615067220 */ /* 0x000fca0000410000 */
[----:B------:R0:W-:Y:S02]  /*12510*/  STL [R1+0x440], R6 ;  /* 0x0004400601007387 */ /* 0x0001e40000100800 */
[----:B0-----:R-:W-:-:S06]  /*12520*/  FMUL.FTZ R6, R7, -1.4426950216293334961 ;  /* 0xbfb8aa3b07067820 */ /* 0x001fcc0000410000 */
[----:B------:R-:W0:Y:S02]  /*12530*/  MUFU.EX2 R6, R6 ;  /* 0x0000000600067308 */ /* 0x000e240000000800 */
[----:B0-----:R-:W-:-:S06]  /*12540*/  FADD.FTZ R6, R6, 1 ;  /* 0x3f80000006067421 */ /* 0x001fcc0000010000 */
[----:B------:R-:W0:Y:S01]  /*12550*/  MUFU.RCP R6, R6 ;  /* 0x0000000600067308 */ /* 0x000e220000001000 */
[----:B------:R-:W-:Y:S02]  /*12560*/  SHF.L.U32 R21, R29, 0x10, RZ ;  /* 0x000000101d157819 */ /* 0x000fe400000006ff */
[----:B------:R-:W4:Y:S03]  /*12570*/  LDL.LU R29, [R1+0x310] ;  /* 0x00031000011d7983 */ /* 0x000f260000300800 */
[----:B0-----:R-:W-:Y:S01]  /*12580*/  FMUL.FTZ R21, R21, R6 ;  /* 0x0000000615157220 */ /* 0x001fe20000410000 */
[----:B------:R-:W-:-:S04]  /*12590*/  FADD.FTZ R6, -R6, 1 ;  /* 0x3f80000006067421 */ /* 0x000fc80000010100 */
[----:B------:R-:W-:-:S04]  /*125a0*/  FFMA.FTZ R6, R7, R6, 1 ;  /* 0x3f80000007067423 */ /* 0x000fc80000010006 */
[----:B------:R-:W-:Y:S01]  /*125b0*/  FMUL.FTZ R6, R21, R6 ;  /* 0x0000000615067220 */ /* 0x000fe20000410000 */
[----:B------:R-:W-:Y:S02]  /*125c0*/  SHF.L.U32 R22, R28, 0x10, RZ ;  /* 0x000000101c167819 */ /* 0x000fe400000006ff */
[----:B------:R-:W4:Y:S03]  /*125d0*/  LDL.LU R28, [R1+0x334] ;  /* 0x00033400011c7983 */ /* 0x000f260000300800 */
[----:B------:R-:W-:Y:S01]  /*125e0*/  FADD.FTZ R22, R22, -UR28 ;  /* 0x8000001c16167e21 */ /* 0x000fe20008010000 */
[----:B------:R0:W-:Y:S03]  /*125f0*/  STL [R1+0x680], R23 ;  /* 0x0006801701007387 */ /* 0x0001e60000100800 */
[----:B0-----:R-:W-:Y:S01]  /*12600*/  FMUL.FTZ R23, R22, UR16 ;  /* 0x0000001016177c20 */ /* 0x001fe20008410000 */
[----:B--2---:R-:W-:-:S02]  /*12610*/  SHF.L.U32 R21, R26, 0x10, RZ ;  /* 0x000000101a157819 */ /* 0x004fc400000006ff */
[----:B------:R-:W2:Y:S01]  /*12620*/  LDL.LU R26, [R1+0x354] ;  /* 0x00035400011a7983 */ /* 0x000ea20000300800 */
[----:B------:R-:W-:-:S03]  /*12630*/  FFMA.FTZ R7, R2, R23, R4 ;  /* 0x0000001702077223 */ /* 0x000fc60000010004 */
[----:B------:R0:W-:Y:S02]  /*12640*/  STL [R1+0x43c], R6 ;  /* 0x00043c0601007387 */ /* 0x0001e40000100800 */
[----:B0-----:R-:W-:-:S06]  /*12650*/  FMUL.FTZ R6, R7, -1.4426950216293334961 ;  /* 0xbfb8aa3b07067820 */ /* 0x001fcc0000410000 */
[----:B------:R-:W0:Y:S02]  /*12660*/  MUFU.EX2 R6, R6 ;  /* 0x0000000600067308 */ /* 0x000e240000000800 */
[----:B0-----:R-:W-:-:S06]  /*12670*/  FADD.FTZ R6, R6, 1 ;  /* 0x3f80000006067421 */ /* 0x001fcc0000010000 */
[----:B------:R-:W0:Y:S02]  /*12680*/  MUFU.RCP R6, R6 ;  /* 0x0000000600067308 */ /* 0x000e240000001000 */
[----:B0-----:R-:W-:Y:S01]  /*12690*/  FMUL.FTZ R21, R21, R6 ;  /* 0x0000000615157220 */ /* 0x001fe20000410000 */
[----:B------:R-:W-:-:S04]  /*126a0*/  FADD.FTZ R6, -R6, 1 ;  /* 0x3f80000006067421 */ /* 0x000fc80000010100 */
[----:B------:R-:W-:-:S04]  /*126b0*/  FFMA.FTZ R6, R7, R6, 1 ;  /* 0x3f80000007067423 */ /* 0x000fc80000010006 */
[----:B------:R-:W-:Y:S01]  /*126c0*/  FMUL.FTZ R6, R21, R6 ;  /* 0x0000000615067220 */ /* 0x000fe20000410000 */
[----:B---3--:R-:W-:Y:S02]  /*126d0*/  SHF.L.U32 R21, R27, 0x10, RZ ;  /* 0x000000101b157819 */ /* 0x008fe400000006ff */
[----:B------:R-:W3:Y:S01]  /*126e0*/  LDL.LU R27, [R1+0x350] ;  /* 0x00035000011b7983 */ /* 0x000ee20000300800 */
[----:B----4-:R-:W-:-:S03]  /*126f0*/  SHF.L.U32 R22, R56, 0x10, RZ ;  /* 0x0000001038167819 */ /* 0x010fc600000006ff */
[----:B------:R-:W4:Y:S02]  /*12700*/  LDL.LU R56, [R1+0x370] ;  /* 0x0003700001387983 */ /* 0x000f240000300800 */
[----:B------:R-:W-:Y:S02]  /*12710*/  FADD.FTZ R22, R22, -UR28 ;  /* 0x8000001c16167e21 */ /* 0x000fe40008010000 */
[----:B------:R0:W-:Y:S02]  /*12720*/  STL [R1+0x674], R23 ;  /* 0x0006741701007387 */ /* 0x0001e40000100800 */
[----:B0-----:R-:W-:-:S04]  /*12730*/  FMUL.FTZ R23, R22, UR16 ;  /* 0x0000001016177c20 */ /* 0x001fc80008410000 */
[----:B------:R-:W-:Y:S01]  /*12740*/  FFMA.FTZ R7, R3, R23, R5 ;  /* 0x0000001703077223 */ /* 0x000fe20000010005 */
[----:B------:R0:W-:Y:S01]  /*12750*/  STL [R1+0x66c], R23 ;  /* 0x00066c1701007387 */ /* 0x0001e20000100800 */
[----:B------:R-:W-:-:S03]  /*12760*/  SHF.L.U32 R22, R29, 0x10, RZ ;  /* 0x000000101d167819 */ /* 0x000fc600000006ff */
[----:B------:R-:W4:Y:S02]  /*12770*/  LDL.LU R29, [R1+0x390] ;  /* 0x00039000011d7983 */ /* 0x000f240000300800 */
[----:B------:R-:W-:-:S04]  /*12780*/  FADD.FTZ R22, R22, -UR28 ;  /* 0x8000001c16167e21 */ /* 0x000fc80008010000 */
[----:B0-----:R-:W-:Y:S01]  /*12790*/  FMUL.FTZ R23, R22, UR16 ;  /* 0x0000001016177c20 */ /* 0x001fe20008410000 */
[----:B------:R0:W-:Y:S02]  /*127a0*/  STL [R1+0x434], R6 ;  /* 0x0004340601007387 */ /* 0x0001e40000100800 */
[----:B0-----:R-:W-:-:S06]  /*127b0*/  FMUL.FTZ R6, R7, -1.4426950216293334961 ;  /* 0xbfb8aa3b07067820 */ /* 0x001fcc0000410000 */
[----:B------:R-:W0:Y:S02]  /*127c0*/  MUFU.EX2 R6, R6 ;  /* 0x0000000600067308 */ /* 0x000e240000000800 */
[----:B0-----:R-:W-:-:S06]  /*127d0*/  FADD.FTZ R6, R6, 1 ;  /* 0x3f80000006067421 */ /* 0x001fcc0000010000 */
[----:B------:R-:W0:Y:S02]  /*127e0*/  MUFU.RCP R6, R6 ;  /* 0x0000000600067308 */ /* 0x000e240000001000 */
[----:B0-----:R-:W-:Y:S01]  /*127f0*/  FMUL.FTZ R21, R21, R6 ;  /* 0x0000000615157220 */ /* 0x001fe20000410000 */
[----:B--2---:R-:W-:Y:S02]  /*12800*/  SHF.L.U32 R22, R26, 0x10, RZ ;  /* 0x000000101a167819 */ /* 0x004fe400000006ff */
[----:B------:R-:W2:Y:S01]  /*12810*/  LDL.LU R26, [R1+0x3b4] ;  /* 0x0003b400011a7983 */ /* 0x000ea20000300800 */
[----:B------:R-:W-:-:S04]  /*12820*/  FADD.FTZ R6, -R6, 1 ;  /* 0x3f80000006067421 */ /* 0x000fc80000010100 */
[----:B------:R-:W-:-:S04]  /*12830*/  FFMA.FTZ R6, R7, R6, 1 ;  /* 0x3f80000007067423 */ /* 0x000fc80000010006 */
[----:B------:R-:W-:Y:S01]  /*12840*/  FMUL.FTZ R6, R21, R6 ;  /* 0x0000000615067220 */ /* 0x000fe20000410000 */
[----:B------:R-:W-:Y:S02]  /*12850*/  SHF.L.U32 R21, R28, 0x10, RZ ;  /* 0x000000101c157819 */ /* 0x000fe400000006ff */
[----:B------:R-:W2:Y:S01]  /*12860*/  LDL.LU R28, [R1+0x394] ;  /* 0x00039400011c7983 */ /* 0x000ea20000300800 */
[----:B------:R-:W-:-:S03]  /*12870*/  FFMA.FTZ R7, R2, R23, R4 ;  /* 0x0000001702077223 */ /* 0x000fc60000010004 */
[----:B------:R0:W-:Y:S02]  /*12880*/  STL [R1+0x430], R6 ;  /* 0x0004300601007387 */ /* 0x0001e40000100800 */
[----:B0-----:R-:W-:-:S06]  /*12890*/  FMUL.FTZ R6, R7, -1.4426950216293334961 ;  /* 0xbfb8aa3b07067820 */ /* 0x001fcc0000410000 */
[----:B------:R-:W0:Y:S02]  /*128a0*/  MUFU.EX2 R6, R6 ;  /* 0x0000000600067308 */ /* 0x000e240000000800 */
[----:B0-----:R-:W-:-:S06]  /*128b0*/  FADD.FTZ R6, R6, 1 ;  /* 0x3f80000006067421 */ /* 0x001fcc0000010000 */
[----:B------:R-:W0:Y:S01]  /*128c0*/  MUFU.RCP R6, R6 ;  /* 0x0000000600067308 */ /* 0x000e220000001000 */
[----:B------:R-:W-:Y:S01]  /*128d0*/  FADD.FTZ R22, R22, -UR28 ;  /* 0x8000001c16167e21 */ /* 0x000fe20008010000 */
[----:B------:R1:W-:Y:S01]  /*128e0*/  STL [R1+0x664], R23 ;  /* 0x0006641701007387 */ /* 0x0003e20000100800 */
[----:B0-----:R-:W-:Y:S01]  /*128f0*/  FMUL.FTZ R21, R21, R6 ;  /* 0x0000000615157220 */ /* 0x001fe20000410000 */
[----:B------:R-:W-:Y:S01]  /*12900*/  FADD.FTZ R6, -R6, 1 ;  /* 0x3f80000006067421 */ /* 0x000fe20000010100 */
[----:B-1----:R-:W-:-:S03]  /*12910*/  FMUL.FTZ R23, R22, UR16 ;  /* 0x0000001016177c20 */ /* 0x002fc60008410000 */
[----:B------:R-:W-:Y:S01]  /*12920*/  FFMA.FTZ R6, R7, R6, 1 ;  /* 0x3f80000007067423 */ /* 0x000fe20000010006 */
[----:B---3--:R-:W-:Y:S01]  /*12930*/  SHF.L.U32 R22, R27, 0x10, RZ ;  /* 0x000000101b167819 */ /* 0x008fe200000006ff */
[----:B------:R-:W-:Y:S01]  /*12940*/  FFMA.FTZ R7, R3, R23, R5 ;  /* 0x0000001703077223 */ /* 0x000fe20000010005 */
[----:B------:R-:W3:Y:S01]  /*12950*/  LDL.LU R27, [R1+0x3cc] ;  /* 0x0003cc00011b7983 */ /* 0x000ee20000300800 */
[----:B------:R-:W-:-:S05]  /*12960*/  FMUL.FTZ R6, R21, R6 ;  /* 0x0000000615067220 */ /* 0x000fca0000410000 */
[----:B------:R0:W-:Y:S02]  /*12970*/  STL [R1+0x42c], R6 ;  /* 0x00042c0601007387 */ /* 0x0001e40000100800 */
[----:B0-----:R-:W-:-:S06]  /*12980*/  FMUL.FTZ R6, R7, -1.4426950216293334961 ;  /* 0xbfb8aa3b07067820 */ /* 0x001fcc0000410000 */
[----:B------:R-:W0:Y:S02]  /*12990*/  MUFU.EX2 R6, R6 ;  /* 0x0000000600067308 */ /* 0x000e240000000800 */
[----:B0-----:R-:W-:-:S06]  /*129a0*/  FADD.FTZ R6, R6, 1 ;  /* 0x3f80000006067421 */ /* 0x001fcc0000010000 */
[----:B------:R-:W0:Y:S01]  /*129b0*/  MUFU.RCP R6, R6 ;  /* 0x0000000600067308 */ /* 0x000e220000001000 */
[----:B----4-:R-:W-:Y:S01]  /*129c0*/  SHF.L.U32 R21, R56, 0x10, RZ ;  /* 0x0000001038157819 */ /* 0x010fe200000006ff */
[----:B------:R-:W-:Y:S01]  /*129d0*/  FADD.FTZ R22, R22, -UR28 ;  /* 0x8000001c16167e21 */ /* 0x000fe20008010000 */
[----:B------:R1:W-:Y:S04]  /*129e0*/  STL [R1+0x65c], R23 ;  /* 0x00065c1701007387 */ /* 0x0003e80000100800 */
[----:B------:R-:W4:Y:S01]  /*129f0*/  LDL.LU R56, [R1+0x374] ;  /* 0x0003740001387983 */ /* 0x000f220000300800 */
        /* <DEDUP_REMOVED lines=17> */
[----:B--2---:R-:W-:Y:S02]  /*12b10*/  SHF.L.U32 R21, R26, 0x10, RZ ;  /* 0x000000101a157819 */ /* 0x004fe400000006ff */
[----:B------:R-:W2:Y:S01]  /*12b20*/  LDL.LU R26, [R1+0x21c] ;  /* 0x00021c00011a7983 */ /* 0x000ea20000300800 */
[----:B------:R-:W-:-:S03]  /*12b30*/  SHF.L.U32 R22, R28, 0x10, RZ ;  /* 0x000000101c167819 */ /* 0x000fc600000006ff */
[----:B------:R0:W-:Y:S02]  /*12b40*/  STL [R1+0x654], R23 ;  /* 0x0006541701007387 */ /* 0x0001e40000100800 */
[----:B------:R-:W-:Y:S02]  /*12b50*/  FADD.FTZ R22, R22, -UR28 ;  /* 0x8000001c16167e21 */ /* 0x000fe40008010000 */
[----:B------:R-:W2:Y:S02]  /*12b60*/  LDL.LU R28, [R1+0x3e0] ;  /* 0x0003e000011c7983 */ /* 0x000ea40000300800 */
[----:B0-----:R-:W-:Y:S02]  /*12b70*/  FMUL.FTZ R23, R22, UR16 ;  /* 0x0000001016177c20 */ /* 0x001fe40008410000 */
[----:B------:R0:W-:Y:S02]  /*12b80*/  STL [R1+0x418], R6 ;  /* 0x0004180601007387 */ /* 0x0001e40000100800 */
[----:B------:R-:W-:-:S04]  /*12b90*/  FFMA.FTZ R7, R3, R23, R5 ;  /* 0x0000001703077223 */ /* 0x000fc80000010005 */
        /* <DEDUP_REMOVED lines=9> */
[----:B------:R-:W3:Y:S04]  /*12c30*/  LDL.LU R27, [R1+0x420] ;  /* 0x00042000011b7983 */ /* 0x000ee80000300800 */
[----:B------:R0:W-:Y:S01]  /*12c40*/  STL [R1+0x64c], R23 ;  /* 0x00064c1701007387 */ /* 0x0001e20000100800 */
[----:B----4-:R-:W-:-:S03]  /*12c50*/  SHF.L.U32 R22, R56, 0x10, RZ ;  /* 0x0000001038167819 */ /* 0x010fc600000006ff */
[----:B------:R-:W4:Y:S02]  /*12c60*/  LDL.LU R56, [R1+0x424] ;  /* 0x0004240001387983 */ /* 0x000f240000300800 */
[----:B------:R-:W-:-:S04]  /*12c70*/  FADD.FTZ R22, R22, -UR28 ;  /* 0x8000001c16167e21 */ /* 0x000fc80008010000 */
        /* <DEDUP_REMOVED lines=9> */
[----:B------:R-:W0:Y:S01]  /*12d10*/  MUFU.EX2 R6, R6 ;  /* 0x0000000600067308 */ /* 0x000e220000000800 */
[----:B--2---:R-:W-:Y:S02]  /*12d20*/  SHF.L.U32 R22, R26, 0x10, RZ ;  /* 0x000000101a167819 */ /* 0x004fe400000006ff */
[----:B------:R-:W2:Y:S01]  /*12d30*/  LDL.LU R26, [R1+0x218] ;  /* 0x00021800011a7983 */ /* 0x000ea20000300800 */
        /* <DEDUP_REMOVED lines=8> */
[----:B------:R-:W-:Y:S01]  /*12dc0*/  FADD.FTZ R22, R22, -UR28 ;  /* 0x8000001c16167e21 */ /* 0x000fe20008010000 */
[----:B------:R-:W-:Y:S02]  /*12dd0*/  FFMA.FTZ R7, R3, R23, R5 ;  /* 0x0000001703077223 */ /* 0x000fe40000010005 */
[----:B------:R0:W-:Y:S02]  /*12de0*/  STL [R1+0x63c], R23 ;  /* 0x00063c1701007387 */ /* 0x0001e40000100800 */
[----:B0-----:R-:W-:Y:S02]  /*12df0*/  FMUL.FTZ R23, R22, UR16 ;  /* 0x0000001016177c20 */ /* 0x001fe40008410000 */
[----:B------:R0:W-:Y:S02]  /*12e00*/  STL [R1+0x40c], R6 ;  /* 0x00040c0601007387 */ /* 0x0001e40000100800 */
[----:B0-----:R-:W-:-:S06]  /*12e10*/  FMUL.FTZ R6, R7, -1.4426950216293334961 ;  /* 0xbfb8aa3b07067820 */ /* 0x001fcc0000410000 */
[----:B------:R-:W0:Y:S01]  /*12e20*/  MUFU.EX2 R6, R6 ;  /* 0x0000000600067308 */ /* 0x000e220000000800 */
[----:B---3--:R-:W-:Y:S02]  /*12e30*/  SHF.L.U32 R22, R27, 0x10, RZ ;  /* 0x000000101b167819 */ /* 0x008fe400000006ff */
[----:B------:R-:W3:Y:S01]  /*12e40*/  LDL.LU R27, [R1+0x44c] ;  /* 0x00044c00011b7983 */ /* 0x000ee20000300800 */
[----:B0-----:R-:W-:-:S06]  /*12e50*/  FADD.FTZ R6, R6, 1 ;  /* 0x3f80000006067421 */ /* 0x001fcc0000010000 */
[----:B------:R-:W0:Y:S02]  /*12e60*/  MUFU.RCP R6, R6 ;  /* 0x0000000600067308 */ /* 0x000e240000001000 */
[----:B0-----:R-:W-:Y:S01]  /*12e70*/  FMUL.FTZ R21, R21, R6 ;  /* 0x0000000615157220 */ /* 0x001fe20000410000 */
[----:B------:R-:W-:-:S04]  /*12e80*/  FADD.FTZ R6, -R6, 1 ;  /* 0x3f80000006067421 */ /* 0x000fc80000010100 */
        /* <DEDUP_REMOVED lines=8> */
[----:B------:R-:W-:Y:S01]  /*12f10*/  FADD.FTZ R22, R22, -UR28 ;  /* 0x8000001c16167e21 */ /* 0x000fe20008010000 */
[----:B------:R-:W-:Y:S01]  /*12f20*/  SHF.L.U32 R21, R39, 0x10, RZ ;  /* 0x0000001027157819 */ /* 0x000fe200000006ff */
[----:B------:R1:W-:Y:S01]  /*12f30*/  STL [R1+0x634], R23 ;  /* 0x0006341701007387 */ /* 0x0003e20000100800 */
[----:B------:R-:W-:Y:S01]  /*12f40*/  FADD.FTZ R57, R57, -UR28 ;  /* 0x8000001c39397e21 */ /* 0x000fe20008010000 */
[----:B------:R-:W-:Y:S02]  /*12f50*/  SHF.L.U32 R58, R58, 0x10, RZ ;  /* 0x000000103a3a7819 */ /* 0x000fe400000006ff */
[----:B------:R-:W-:Y:S01]  /*12f60*/  SHF.L.U32 R60, R60, 0x10, RZ ;  /* 0x000000103c3c7819 */ /* 0x000fe200000006ff */
[----:B------:R-:W3:Y:S01]  /*12f70*/  LDL.LU R39, [R1+0x554] ;  /* 0x0005540001277983 */ /* 0x000ee20000300800 */
[----:B-1----:R-:W-:Y:S01]  /*12f80*/  FMUL.FTZ R23, R22, UR16 ;  /* 0x0000001016177c20 */ /* 0x002fe20008410000 */
[----:B0-----:R-:W-:Y:S01]  /*12f90*/  FMUL.FTZ R21, R21, R6 ;  /* 0x0000000615157220 */ /* 0x001fe20000410000 */
[----:B------:R-:W-:Y:S01]  /*12fa0*/  FADD.FTZ R6, -R6, 1 ;  /* 0x3f80000006067421 */ /* 0x000fe20000010100 */
[----:B----4-:R-:W-:-:S03]  /*12fb0*/  SHF.L.U32 R22, R29, 0x10, RZ ;  /* 0x000000101d167819 */ /* 0x010fc600000006ff */
[----:B------:R-:W-:Y:S01]  /*12fc0*/  FFMA.FTZ R6, R7, R6, 1 ;  /* 0x3f80000007067423 */ /* 0x000fe20000010006 */
[----:B------:R0:W-:Y:S01]  /*12fd0*/  STL [R1+0x630], R23 ;  /* 0x0006301701007387 */ /* 0x0001e20000100800 */
[----:B------:R-:W-:Y:S01]  /*12fe0*/  FADD.FTZ R22, R22, -UR28 ;  /* 0x8000001c16167e21 */ /* 0x000fe20008010000 */
[----:B------:R-:W-:Y:S02]  /*12ff0*/  FFMA.FTZ R7, R3, R23, R5 ;  /* 0x0000001703077223 */ /* 0x000fe40000010005 */
[----:B------:R-:W4:Y:S01]  /*13000*/  LDL.LU R29, [R1+0x52c] ;  /* 0x00052c00011d7983 */ /* 0x000f220000300800 */
[----:B0-----:R-:W-:Y:S01]  /*13010*/  FMUL.FTZ R23, R22, UR16 ;  /* 0x0000001016177c20 */ /* 0x001fe20008410000 */
[----:B------:R-:W-:-:S05]  /*13020*/  FMUL.FTZ R6, R21, R6 ;  /* 0x0000000615067220 */ /* 0x000fca0000410000 */
[----:B------:R0:W-:Y:S02]  /*13030*/  STL [R1+0x400], R6 ;  /* 0x0004000601007387 */ /* 0x0001e40000100800 */
[----:B0-----:R-:W-:-:S06]  /*13040*/  FMUL.FTZ R6, R7, -1.4426950216293334961 ;  /* 0xbfb8aa3b07067820 */ /* 0x001fcc0000410000 */
[----:B------:R-:W0:Y:S02]  /*13050*/  MUFU.EX2 R6, R6 ;  /* 0x0000000600067308 */ /* 0x000e240000000800 */
[----:B0-----:R-:W-:-:S06]  /*13060*/  FADD.FTZ R6, R6, 1 ;  /* 0x3f80000006067421 */ /* 0x001fcc0000010000 */
[----:B------:R-:W0:Y:S01]  /*13070*/  MUFU.RCP R6, R6 ;  /* 0x0000000600067308 */ /* 0x000e220000001000 */
[----:B--2---:R-:W-:Y:S02]  /*13080*/  SHF.L.U32 R22, R26, 0x10, RZ ;  /* 0x000000101a167819 */ /* 0x004fe400000006ff */
[----:B------:R-:W2:Y:S01]  /*13090*/  LDL.LU R26, [R1+0x210] ;  /* 0x00021000011a7983 */ /* 0x000ea20000300800 */
[----:B------:R-:W-:Y:S02]  /*130a0*/  SHF.L.U32 R21, R56, 0x10, RZ ;  /* 0x0000001038157819 */ /* 0x000fe400000006ff */
[----:B------:R-:W-:Y:S01]  /*130b0*/  FADD.FTZ R22, R22, -UR28 ;  /* 0x8000001c16167e21 */ /* 0x000fe20008010000 */
[----:B------:R-:W-:Y:S02]  /*130c0*/  STL [R1+0x624], R23 ;  /* 0x0006241701007387 */ /* 0x000fe40000100800 */
[----:B0-----:R-:W-:Y:S01]  /*130d0*/  FMUL.FTZ R21, R21, R6 ;  /* 0x0000000615157220 */ /* 0x001fe20000410000 */
[----:B------:R-:W-:Y:S01]  /*130e0*/  FADD.FTZ R6, -R6, 1 ;  /* 0x3f80000006067421 */ /* 0x000fe20000010100 */
[----:B------:R-:W-:Y:S01]  /*130f0*/  FADD.FTZ R58, R58, -UR28 ;  /* 0x8000001c3a3a7e21 */ /* 0x000fe20008010000 */
[----:B------:R-:W-:Y:S01]  /*13100*/  FADD.FTZ R60, R60, -UR28 ;  /* 0x8000001c3c3c7e21 */ /* 0x000fe20008010000 */
[----:B------:R-:W-:Y:S01]  /*13110*/  SHF.L.U32 R62, R62, 0x10, RZ ;  /* 0x000000103e3e7819 */ /* 0x000fe200000006ff */
[----:B------:R-:W-:Y:S01]  /*13120*/  FFMA.FTZ R6, R7, R6, 1 ;  /* 0x3f80000007067423 */ /* 0x000fe20000010006 */
[----:B------:R-:W-:Y:S01]  /*13130*/  FFMA.FTZ R7, R2, R23, R4 ;  /* 0x0000001702077223 */ /* 0x000fe20000010004 */
[----:B------:R-:W-:Y:S01]  /*13140*/  SHF.L.U32 R61, R61, 0x10, RZ ;  /* 0x000000103d3d7819 */ /* 0x000fe200000006ff */
[----:B------:R-:W4:Y:S01]  /*13150*/  LDL.LU R56, [R1+0x570] ;  /* 0x0005700001387983 */ /* 0x000f220000300800 */
[----:B------:R-:W-:-:S05]  /*13160*/  FMUL.FTZ R6, R21, R6 ;  /* 0x0000000615067220 */ /* 0x000fca0000410000 */
[----:B------:R0:W-:Y:S02]  /*13170*/  STL [R1+0x3f8], R6 ;  /* 0x0003f80601007387 */ /* 0x0001e40000100800 */
[----:B0-----:R-:W-:-:S06]  /*13180*/  FMUL.FTZ R6, R7, -1.4426950216293334961 ;  /* 0xbfb8aa3b07067820 */ /* 0x001fcc0000410000 */
[----:B------:R-:W0:Y:S02]  /*13190*/  MUFU.EX2 R6, R6 ;  /* 0x0000000600067308 */ /* 0x000e240000000800 */
[----:B0-----:R-:W-:-:S06]  /*131a0*/  FADD.FTZ R6, R6, 1 ;  /* 0x3f80000006067421 */ /* 0x001fcc0000010000 */
[----:B------:R-:W0:Y:S01]  /*131b0*/  MUFU.RCP R6, R6 ;  /* 0x0000000600067308 */ /* 0x000e220000001000 */
[----:B------:R-:W-:Y:S01]  /*131c0*/  SHF.L.U32 R21, R28, 0x10, RZ ;  /* 0x000000101c157819 */ /* 0x000fe200000006ff */
[----:B------:R-:W-:Y:S01]  /*131d0*/  FMUL.FTZ R23, R22, UR16 ;  /* 0x0000001016177c20 */ /* 0x000fe20008410000 */
[----:B------:R-:W4:Y:S03]  /*131e0*/  LDL.LU R28, [R1+0x540] ;  /* 0x00054000011c7983 */ /* 0x000f260000300800 */
        /* <DEDUP_REMOVED lines=9> */
[----:B---3--:R-:W-:Y:S01]  /*13280*/  SHF.L.U32 R22, R27, 0x10, RZ ;  /* 0x000000101b167819 */ /* 0x008fe200000006ff */
[----:B------:R1:W-:Y:S01]  /*13290*/  STL [R1+0x76c], R6 ;  /* 0x00076c0601007387 */ /* 0x0003e20000100800 */
[----:B------:R-:W-:Y:S01]  /*132a0*/  FADD.FTZ R61, R61, -UR28 ;  /* 0x8000001c3d3d7e21 */ /* 0x000fe20008010000 */
[----:B------:R-:W-:Y:S02]  /*132b0*/  SHF.L.U32 R63, R63, 0x10, RZ ;  /* 0x000000103f3f7819 */ /* 0x000fe400000006ff */
[----:B------:R-:W-:Y:S01]  /*132c0*/  SHF.L.U32 R64, R64, 0x10, RZ ;  /* 0x0000001040407819 */ /* 0x000fe200000006ff */
[----:B------:R-:W3:Y:S01]  /*132d0*/  LDL.LU R27, [R1+0x528] ;  /* 0x00052800011b7983 */ /* 0x000ee20000300800 */
        /* <DEDUP_REMOVED lines=11> */
[----:B------:R1:W-:Y:S02]  /*13390*/  STL [R1+0x618], R6 ;  /* 0x0006180601007387 */ /* 0x0003e40000100800 */
[----:B-1----:R-:W-:Y:S01]  /*133a0*/  FMUL.FTZ R6, R58, UR16 ;  /* 0x000000103a067c20 */ /* 0x002fe20008410000 */
        /* <DEDUP_REMOVED lines=12> */
[----:B--2---:R-:W-:Y:S02]  /*13470*/  SHF.L.U32 R22, R26, 0x10, RZ ;  /* 0x000000101a167819 */ /* 0x004fe400000006ff */
[----:B------:R-:W2:Y:S03]  /*13480*/  LDL.LU R26, [R1+0x544] ;  /* 0x00054400011a7983 */ /* 0x000ea60000300800 */
        /* <DEDUP_REMOVED lines=36> */
[----:B------:R-:W-:Y:S01]  /*136d0*/  SHF.L.U32 R65, R65, 0x10, RZ ;  /* 0x0000001041417819 */ /* 0x000fe200000006ff */
[----:B------:R1:W-:Y:S04]  /*136e0*/  STL [R1+0x604], R6 ;  /* 0x0006040601007387 */ /* 0x0003e80000100800 */
[----:B------:R-:W-:Y:S01]  /*136f0*/  FADD.FTZ R65, R65, -UR28 ;  /* 0x8000001c41417e21 */ /* 0x000fe20008010000 */
[----:B0-----:R-:W-:Y:S01]  /*13700*/  FMUL.FTZ R66, R66, R7 ;  /* 0x0000000742427220 */ /* 0x001fe20000410000 */
[----:B------:R-:W-:-:S02]  /*13710*/  FADD.FTZ R7, -R7, 1 ;  /* 0x3f80000007077421 */ /* 0x000fc40000010100 */
[----:B-1----:R-:W-:Y:S02]  /*13720*/  FMUL.FTZ R6, R65, UR16 ;  /* 0x0000001041067c20 */ /* 0x002fe40008410000 */
[----:B------:R-:W-:Y:S02]  /*13730*/  FFMA.FTZ R7, R21, R7, 1 ;  /* 0x3f80000015077423 */ /* 0x000fe40000010007 */
[----:B------:R-:W-:Y:S02]  /*13740*/  FFMA.FTZ R21, R3, R6, R5 ;  /* 0x0000000603157223 */ /* 0x000fe40000010005 */
[----:B------:R-:W-:-:S05]  /*13750*/  FMUL.FTZ R7, R66, R7 ;  /* 0x0000000742077220 */ /* 0x000fca0000410000 */
[----:B------:R0:W-:Y:S02]  /*13760*/  STL [R1+0x284], R7 ;  /* 0x0002840701007387 */ /* 0x0001e40000100800 */
[----:B0-----:R-:W-:-:S06]  /*13770*/  FMUL.FTZ R7, R21, -1.4426950216293334961 ;  /* 0xbfb8aa3b15077820 */ /* 0x001fcc0000410000 */
[----:B------:R-:W0:Y:S02]  /*13780*/  MUFU.EX2 R7, R7 ;  /* 0x0000000700077308 */ /* 0x000e240000000800 */
[----:B0-----:R-:W-:-:S06]  /*13790*/  FADD.FTZ R7, R7, 1 ;  /* 0x3f80000007077421 */ /* 0x001fcc0000010000 */
[----:B------:R-:W0:Y:S01]  /*137a0*/  MUFU.RCP R7, R7 ;  /* 0x0000000700077308 */ /* 0x000e220000001000 */
[----:B----4-:R-:W-:Y:S02]  /*137b0*/  SHF.L.U32 R22, R29, 0x10, RZ ;  /* 0x000000101d167819 */ /* 0x010fe400000006ff */
[----:B------:R-:W-:Y:S01]  /*137c0*/  SHF.L.U32 R0, R0, 0x10, RZ ;  /* 0x0000001000007819 */ /* 0x000fe200000006ff */
[----:B------:R1:W-:Y:S04]  /*137d0*/  STL [R1+0x600], R6 ;  /* 0x0006000601007387 */ /* 0x0003e80000100800 */
[----:B------:R-:W-:Y:S01]  /*137e0*/  FADD.FTZ R0, R0, -UR28 ;  /* 0x8000001c00007e21 */ /* 0x000fe20008010000 */
[----:B------:R-:W4:Y:S01]  /*137f0*/  LDL.LU R29, [R1+0x4f4] ;  /* 0x0004f400011d7983 */ /* 0x000f220000300800 */
[----:B0-----:R-:W-:Y:S01]  /*13800*/  FMUL.FTZ R22, R22, R7 ;  /* 0x0000000716167220 */ /* 0x001fe20000410000 */
[----:B------:R-:W-:Y:S01]  /*13810*/  FADD.FTZ R7, -R7, 1 ;  /* 0x3f80000007077421 */ /* 0x000fe20000010100 */
[----:B-1----:R-:W-:-:S03]  /*13820*/  FMUL.FTZ R6, R0, UR16 ;  /* 0x0000001000067c20 */ /* 0x002fc60008410000 */
[----:B------:R-:W-:-:S04]  /*13830*/  FFMA.FTZ R7, R21, R7, 1 ;  /* 0x3f80000015077423 */ /* 0x000fc80000010007 */
[----:B------:R-:W-:Y:S01]  /*13840*/  FMUL.FTZ R0, R22, R7 ;  /* 0x0000000716007220 */ /* 0x000fe20000410000 */
[----:B------:R-:W-:-:S04]  /*13850*/  FFMA.FTZ R7, R2, R6, R4 ;  /* 0x0000000602077223 */ /* 0x000fc80000010004 */
        /* <DEDUP_REMOVED lines=13> */
[----:B---3--:R-:W-:-:S03]  /*13930*/  SHF.L.U32 R22, R27, 0x10, RZ ;  /* 0x000000101b167819 */ /* 0x008fc600000006ff */
[----:B------:R0:W-:Y:S02]  /*13940*/  STL [R1+0x5f8], R6 ;  /* 0x0005f80601007387 */ /* 0x0001e40000100800 */
[----:B------:R-:W-:Y:S02]  /*13950*/  FADD.FTZ R22, R22, -UR28 ;  /* 0x8000001c16167e21 */ /* 0x000fe40008010000 */
[----:B------:R1:W-:Y:S01]  /*13960*/  STL [R1+0x28c], R0 ;  /* 0x00028c0001007387 */ /* 0x0003e20000100800 */
[----:B------:R-:W-:-:S03]  /*13970*/  SHF.L.U32 R8, R8, 0x10, RZ ;  /* 0x0000001008087819 */ /* 0x000fc600000006ff */
[----:B------:R-:W3:Y:S01]  /*13980*/  LDL.LU R27, [R1+0x4f0] ;  /* 0x0004f000011b7983 */ /* 0x000ee20000300800 */
[----:B0-----:R-:W-:-:S04]  /*13990*/  FMUL.FTZ R6, R22, UR16 ;  /* 0x0000001016067c20 */ /* 0x001fc80008410000 */
[----:B------:R-:W-:-:S04]  /*139a0*/  FFMA.FTZ R7, R3, R6, R5 ;  /* 0x0000000603077223 */ /* 0x000fc80000010005 */
[----:B-1----:R-:W-:-:S06]  /*139b0*/  FMUL.FTZ R0, R7, -1.4426950216293334961 ;  /* 0xbfb8aa3b07007820 */ /* 0x002fcc0000410000 */
[----:B------:R-:W0:Y:S02]  /*139c0*/  MUFU.EX2 R0, R0 ;  /* 0x0000000000007308 */ /* 0x000e240000000800 */
[----:B0-----:R-:W-:-:S06]  /*139d0*/  FADD.FTZ R0, R0, 1 ;  /* 0x3f80000000007421 */ /* 0x001fcc0000010000 */
[----:B------:R-:W0:Y:S01]  /*139e0*/  MUFU.RCP R0, R0 ;  /* 0x0000000000007308 */ /* 0x000e220000001000 */
[----:B------:R-:W-:Y:S01]  /*139f0*/  FADD.FTZ R8, R8, -UR28 ;  /* 0x8000001c08087e21 */ /* 0x000fe20008010000 */
[----:B------:R1:W-:Y:S03]  /*13a00*/  STL [R1+0x5f4], R6 ;  /* 0x0005f40601007387 */ /* 0x0003e60000100800 */
[----:B-1----:R-:W-:-:S04]  /*13a10*/  FMUL.FTZ R6, R8, UR16 ;  /* 0x0000001008067c20 */ /* 0x002fc80008410000 */
[----:B------:R-:W-:Y:S01]  /*13a20*/  FFMA.FTZ R8, R2, R6, R4 ;  /* 0x0000000602087223 */ /* 0x000fe20000010004 */
[----:B0-----:R-:W-:Y:S01]  /*13a30*/  FMUL.FTZ R21, R21, R0 ;  /* 0x0000000015157220 */ /* 0x001fe20000410000 */
[----:B------:R-:W-:-:S04]  /*13a40*/  FADD.FTZ R0, -R0, 1 ;  /* 0x3f80000000007421 */ /* 0x000fc80000010100 */
[----:B------:R-:W-:Y:S01]  /*13a50*/  FFMA.FTZ R0, R7, R0, 1 ;  /* 0x3f80000007007423 */ /* 0x000fe20000010000 */
[----:B------:R-:W-:-:S06]  /*13a60*/  FMUL.FTZ R7, R8, -1.4426950216293334961 ;  /* 0xbfb8aa3b08077820 */ /* 0x000fcc0000410000 */
[----:B------:R-:W0:Y:S02]  /*13a70*/  MUFU.EX2 R7, R7 ;  /* 0x0000000700077308 */ /* 0x000e240000000800 */
[----:B0-----:R-:W-:-:S06]  /*13a80*/  FADD.FTZ R7, R7, 1 ;  /* 0x3f80000007077421 */ /* 0x001fcc0000010000 */
[----:B------:R-:W0:Y:S01]  /*13a90*/  MUFU.RCP R7, R7 ;  /* 0x0000000700077308 */ /* 0x000e220000001000 */
[----:B------:R-:W-:Y:S01]  /*13aa0*/  FMUL.FTZ R0, R21, R0 ;  /* 0x0000000015007220 */ /* 0x000fe20000410000 */
[----:B------:R-:W-:Y:S02]  /*13ab0*/  SHF.L.U32 R21, R56, 0x10, RZ ;  /* 0x0000001038157819 */ /* 0x000fe400000006ff */
[----:B------:R-:W-:Y:S02]  /*13ac0*/  SHF.L.U32 R9, R9, 0x10, RZ ;  /* 0x0000001009097819 */ /* 0x000fe400000006ff */
[----:B----4-:R-:W-:Y:S01]  /*13ad0*/  SHF.L.U32 R22, R29, 0x10, RZ ;  /* 0x000000101d167819 */ /* 0x010fe200000006ff */
[----:B------:R1:W-:Y:S04]  /*13ae0*/  STL [R1+0x75c], R0 ;  /* 0x00075c0001007387 */ /* 0x0003e80000100800 */
[----:B------:R-:W4:Y:S01]  /*13af0*/  LDL.LU R29, [R1+0x58c] ;  /* 0x00058c00011d7983 */ /* 0x000f220000300800 */
[----:B------:R-:W-:Y:S01]  /*13b00*/  FADD.FTZ R22, R22, -UR28 ;  /* 0x8000001c16167e21 */ /* 0x000fe20008010000 */
[----:B0-----:R-:W-:Y:S01]  /*13b10*/  FMUL.FTZ R21, R21, R7 ;  /* 0x0000000715157220 */ /* 0x001fe20000410000 */
[----:B------:R-:W-:Y:S01]  /*13b20*/  FADD.FTZ R7, -R7, 1 ;  /* 0x3f80000007077421 */ /* 0x000fe20000010100 */
[----:B------:R-:W-:Y:S01]  /*13b30*/  FADD.FTZ R9, R9, -UR28 ;  /* 0x8000001c09097e21 */ /* 0x000fe20008010000 */
[----:B------:R-:W-:Y:S01]  /*13b40*/  STL [R1+0x5f0], R6 ;  /* 0x0005f00601007387 */ /* 0x000fe20000100800 */
[----:B-1----:R-:W-:Y:S01]  /*13b50*/  FMUL.FTZ R0, R22, UR16 ;  /* 0x0000001016007c20 */ /* 0x002fe20008410000 */
[----:B------:R-:W-:Y:S01]  /*13b60*/  FFMA.FTZ R7, R8, R7, 1 ;  /* 0x3f80000008077423 */ /* 0x000fe20000010007 */
[----:B------:R-:W-:Y:S01]  /*13b70*/  SHF.L.U32 R10, R10, 0x10, RZ ;  /* 0x000000100a0a7819 */ /* 0x000fe200000006ff */
[----:B------:R-:W4:Y:S01]  /*13b80*/  LDL.LU R56, [R1+0x56c] ;  /* 0x00056c0001387983 */ /* 0x000f220000300800 */
[----:B------:R-:W-:-:S03]  /*13b90*/  FFMA.FTZ R8, R3, R0, R5 ;  /* 0x0000000003087223 */ /* 0x000fc60000010005 */
[----:B------:R0:W-:Y:S02]  /*13ba0*/  STL [R1+0x5e8], R0 ;  /* 0x0005e80001007387 */ /* 0x0001e40000100800 */
[----:B0-----:R-:W-:Y:S01]  /*13bb0*/  FMUL.FTZ R0, R9, UR16 ;  /* 0x0000001009007c20 */ /* 0x001fe20008410000 */
[----:B--2---:R-:W-:Y:S02]  /*13bc0*/  SHF.L.U32 R9, R26, 0x10, RZ ;  /* 0x000000101a097819 */ /* 0x004fe400000006ff */
[----:B------:R-:W2:Y:S01]  /*13bd0*/  LDL.LU R26, [R1+0x4cc] ;  /* 0x0004cc00011a7983 */ /* 0x000ea20000300800 */
[----:B------:R-:W-:Y:S01]  /*13be0*/  FMUL.FTZ R6, R21, R7 ;  /* 0x0000000715067220 */ /* 0x000fe20000410000 */
[----:B------:R-:W-:-:S06]  /*13bf0*/  FMUL.FTZ R7, R8, -1.4426950216293334961 ;  /* 0xbfb8aa3b08077820 */ /* 0x000fcc0000410000 */
[----:B------:R-:W0:Y:S02]  /*13c00*/  MUFU.EX2 R7, R7 ;  /* 0x0000000700077308 */ /* 0x000e240000000800 */
[----:B0-----:R-:W-:-:S06]  /*13c10*/  FADD.FTZ R7, R7, 1 ;  /* 0x3f80000007077421 */ /* 0x001fcc0000010000 */
[----:B------:R-:W0:Y:S01]  /*13c20*/  MUFU.RCP R7, R7 ;  /* 0x0000000700077308 */ /* 0x000e220000001000 */
[----:B------:R-:W-:Y:S02]  /*13c30*/  SHF.L.U32 R21, R28, 0x10, RZ ;  /* 0x000000101c157819 */ /* 0x000fe400000006ff */
[----:B------:R-:W2:Y:S04]  /*13c40*/  LDL.LU R28, [R1+0x588] ;  /* 0x00058800011c7983 */ /* 0x000ea80000300800 */
[----:B------:R1:W-:Y:S01]  /*13c50*/  STL [R1+0x290], R6 ;  /* 0x0002900601007387 */ /* 0x0003e20000100800 */
[----:B0-----:R-:W-:Y:S01]  /*13c60*/  FMUL.FTZ R21, R21, R7 ;  /* 0x0000000715157220 */ /* 0x001fe20000410000 */
[----:B------:R-:W-:-:S04]  /*13c70*/  FADD.FTZ R7, -R7, 1 ;  /* 0x3f80000007077421 */ /* 0x000fc80000010100 */
[----:B------:R-:W-:Y:S01]  /*13c80*/  FFMA.FTZ R7, R8, R7, 1 ;  /* 0x3f80000008077423 */ /* 0x000fe20000010007 */
[----:B------:R-:W-:-:S03]  /*13c90*/  FFMA.FTZ R8, R2, R0, R4 ;  /* 0x0000000002087223 */ /* 0x000fc60000010004 */
[----:B-1----:R-:W-:Y:S01]  /*13ca0*/  FMUL.FTZ R6, R21, R7 ;  /* 0x0000000715067220 */ /* 0x002fe20000410000 */
[----:B------:R-:W-:-:S06]  /*13cb0*/  FMUL.FTZ R7, R8, -1.4426950216293334961 ;  /* 0xbfb8aa3b08077820 */ /* 0x000fcc0000410000 */
[----:B------:R-:W0:Y:S02]  /*13cc0*/  MUFU.EX2 R7, R7 ;  /* 0x0000000700077308 */ /* 0x000e240000000800 */
[----:B0-----:R-:W-:-:S06]  /*13cd0*/  FADD.FTZ R7, R7, 1 ;  /* 0x3f80000007077421 */ /* 0x001fcc0000010000 */
[----:B------:R-:W0:Y:S01]  /*13ce0*/  MUFU.RCP R7, R7 ;  /* 0x0000000700077308 */ /* 0x000e220000001000 */
[----:B---3--:R-:W-:Y:S02]  /*13cf0*/  SHF.L.U32 R21, R27, 0x10, RZ ;  /* 0x000000101b157819 */ /* 0x008fe400000006ff */
[----:B------:R-:W3:Y:S03]  /*13d00*/  LDL.LU R27, [R1+0x590] ;  /* 0x00059000011b7983 */ /* 0x000ee60000300800 */
[----:B------:R-:W-:Y:S01]  /*13d10*/  FADD.FTZ R21, R21, -UR28 ;  /* 0x8000001c15157e21 */ /* 0x000fe20008010000 */
[----:B------:R1:W-:Y:S01]  /*13d20*/  STL [R1+0x5e4], R0 ;  /* 0x0005e40001007387 */ /* 0x0003e20000100800 */
[----:B0-----:R-:W-:Y:S01]  /*13d30*/  FMUL.FTZ R9, R9, R7 ;  /* 0x0000000709097220 */ /* 0x001fe20000410000 */
[----:B------:R-:W-:Y:S01]  /*13d40*/  FADD.FTZ R7, -R7, 1 ;  /* 0x3f80000007077421 */ /* 0x000fe20000010100 */
[----:B-1----:R-:W-:-:S03]  /*13d50*/  FMUL.FTZ R0, R21, UR16 ;  /* 0x0000001015007c20 */ /* 0x002fc60008410000 */
[----:B------:R-:W-:-:S04]  /*13d60*/  FFMA.FTZ R7, R8, R7, 1 ;  /* 0x3f80000008077423 */ /* 0x000fc80000010007 */
[----:B------:R-:W-:Y:S01]  /*13d70*/  FMUL.FTZ R7, R9, R7 ;  /* 0x0000000709077220 */ /* 0x000fe20000410000 */
[----:B------:R-:W-:-:S04]  /*13d80*/  FFMA.FTZ R9, R3, R0, R5 ;  /* 0x0000000003097223 */ /* 0x000fc80000010005 */
[----:B------:R-:W-:-:S06]  /*13d90*/  FMUL.FTZ R8, R9, -1.4426950216293334961 ;  /* 0xbfb8aa3b09087820 */ /* 0x000fcc0000410000 */
[----:B------:R-:W0:Y:S02]  /*13da0*/  MUFU.EX2 R8, R8 ;  /* 0x0000000800087308 */ /* 0x000e240000000800 */
[----:B0-----:R-:W-:-:S06]  /*13db0*/  FADD.FTZ R8, R8, 1 ;  /* 0x3f80000008087421 */ /* 0x001fcc0000010000 */
[----:B------:R-:W0:Y:S01]  /*13dc0*/  MUFU.RCP R8, R8 ;  /* 0x0000000800087308 */ /* 0x000e220000001000 */
[----:B------:R1:W-:Y:S01]  /*13dd0*/  STL [R1+0x294], R6 ;  /* 0x0002940601007387 */ /* 0x0003e20000100800 */
[----:B----4-:R-:W-:-:S03]  /*13de0*/  SHF.L.U32 R21, R29, 0x10, RZ ;  /* 0x000000101d157819 */ /* 0x010fc600000006ff */
[----:B------:R-:W4:Y:S02]  /*13df0*/  LDL.LU R29, [R1+0x568] ;  /* 0x00056800011d7983 */ /* 0x000f240000300800 */
[----:B0-----:R-:W-:Y:S01]  /*13e00*/  FMUL.FTZ R21, R21, R8 ;  /* 0x0000000815157220 */ /* 0x001fe20000410000 */
[----:B------:R-:W-:-:S04]  /*13e10*/  FADD.FTZ R8, -R8, 1 ;  /* 0x3f80000008087421 */ /* 0x000fc80000010100 */
[----:B------:R-:W-:-:S04]  /*13e20*/  FFMA.FTZ R8, R9, R8, 1 ;  /* 0x3f80000009087423 */ /* 0x000fc80000010008 */
[----:B-1----:R-:W-:Y:S01]  /*13e30*/  FMUL.FTZ R6, R21, R8 ;  /* 0x0000000815067220 */ /* 0x002fe20000410000 */
[----:B--2---:R-:W-:Y:S02]  /*13e40*/  SHF.L.U32 R21, R26, 0x10, RZ ;  /* 0x000000101a157819 */ /* 0x004fe400000006ff */
[----:B------:R-:W2:Y:S01]  /*13e50*/  LDL.LU R26, [R1+0x580] ;  /* 0x00058000011a7983 */ /* 0x000ea20000300800 */
[----:B------:R-:W-:-:S03]  /*13e60*/  FADD.FTZ R10, R10, -UR28 ;  /* 0x8000001c0a0a7e21 */ /* 0x000fc60008010000 */
[----:B------:R0:W-:Y:S02]  /*13e70*/  STL [R1+0x5dc], R0 ;  /* 0x0005dc0001007387 */ /* 0x0001e40000100800 */
[----:B0-----:R-:W-:-:S04]  /*13e80*/  FMUL.FTZ R0, R10, UR16 ;  /* 0x000000100a007c20 */ /* 0x001fc80008410000 */
[----:B------:R-:W-:-:S04]  /*13e90*/  FFMA.FTZ R9, R2, R0, R4 ;  /* 0x0000000002097223 */ /* 0x000fc80000010004 */
[----:B------:R-:W-:-:S06]  /*13ea0*/  FMUL.FTZ R8, R9, -1.4426950216293334961 ;  /* 0xbfb8aa3b09087820 */ /* 0x000fcc0000410000 */
[----:B------:R-:W0:Y:S02]  /*13eb0*/  MUFU.EX2 R8, R8 ;  /* 0x0000000800087308 */ /* 0x000e240000000800 */
[----:B0-----:R-:W-:-:S06]  /*13ec0*/  FADD.FTZ R8, R8, 1 ;  /* 0x3f80000008087421 */ /* 0x001fcc0000010000 */
[----:B------:R-:W0:Y:S01]  /*13ed0*/  MUFU.RCP R8, R8 ;  /* 0x0000000800087308 */ /* 0x000e220000001000 */
[----:B------:R-:W-:Y:S01]  /*13ee0*/  SHF.L.U32 R10, R28, 0x10, RZ ;  /* 0x000000101c0a7819 */ /* 0x000fe200000006ff */
[----:B------:R-:W-:Y:S01]  /*13ef0*/  FADD.FTZ R21, R21, -UR28 ;  /* 0x8000001c15157e21 */ /* 0x000fe20008010000 */
[----:B------:R-:W2:Y:S04]  /*13f00*/  LDL.LU R28, [R1+0x4c8] ;  /* 0x0004c800011c7983 */ /* 0x000ea80000300800 */
[----:B------:R1:W-:Y:S01]  /*13f10*/  STL [R1+0x5d8], R0 ;  /* 0x0005d80001007387 */ /* 0x0003e20000100800 */
[----:B0-----:R-:W-:Y:S01]  /*13f20*/  FMUL.FTZ R10, R10, R8 ;  /* 0x000000080a0a7220 */ /* 0x001fe20000410000 */
[----:B------:R-:W-:Y:S01]  /*13f30*/  FADD.FTZ R8, -R8, 1 ;  /* 0x3f80000008087421 */ /* 0x000fe20000010100 */
[----:B-1----:R-:W-:-:S03]  /*13f40*/  FMUL.FTZ R0, R21, UR16 ;  /* 0x0000001015007c20 */ /* 0x002fc60008410000 */
[----:B------:R-:W-:Y:S01]  /*13f50*/  FFMA.FTZ R8, R9, R8, 1 ;  /* 0x3f80000009087423 */ /* 0x000fe20000010008 */
[----:B------:R-:W-:Y:S01]  /*13f60*/  FFMA.FTZ R9, R3, R0, R5 ;  /* 0x0000000003097223 */ /* 0x000fe20000010005 */
[----:B------:R0:W-:Y:S02]  /*13f70*/  STL [R1+0x298], R6 ;  /* 0x0002980601007387 */ /* 0x0001e40000100800 */
[----:B0-----:R-:W-:Y:S01]  /*13f80*/  FMUL.FTZ R6, R10, R8 ;  /* 0x000000080a067220 */ /* 0x001fe20000410000 */
[----:B------:R-:W-:-:S06]  /*13f90*/  FMUL.FTZ R8, R9, -1.4426950216293334961 ;  /* 0xbfb8aa3b09087820 */ /* 0x000fcc0000410000 */
[----:B------:R-:W0:Y:S02]  /*13fa0*/  MUFU.EX2 R8, R8 ;  /* 0x0000000800087308 */ /* 0x000e240000000800 */
[----:B0-----:R-:W-:-:S06]  /*13fb0*/  FADD.FTZ R8, R8, 1 ;  /* 0x3f80000008087421 */ /* 0x001fcc0000010000 */
[----:B------:R-:W0:Y:S01]  /*13fc0*/  MUFU.RCP R8, R8 ;  /* 0x0000000800087308 */ /* 0x000e220000001000 */
[----:B---3--:R-:W-:Y:S02]  /*13fd0*/  SHF.L.U32 R10, R27, 0x10, RZ ;  /* 0x000000101b0a7819 */ /* 0x008fe400000006ff */
[----:B------:R-:W-:Y:S01]  /*13fe0*/  SHF.L.U32 R11, R11, 0x10, RZ ;  /* 0x000000100b0b7819 */ /* 0x000fe200000006ff */
[----:B------:R1:W-:Y:S04]  /*13ff0*/  STL [R1+0x5a0], R0 ;  /* 0x0005a00001007387 */ /* 0x0003e80000100800 */
[----:B------:R-:W-:Y:S01]  /*14000*/  FADD.FTZ R11, R11, -UR28 ;  /* 0x8000001c0b0b7e21 */ /* 0x000fe20008010000 */
[----:B------:R-:W3:Y:S01]  /*14010*/  LDL.LU R27, [R1+0x4ac] ;  /* 0x0004ac00011b7983 */ /* 0x000ee20000300800 */
        /* <DEDUP_REMOVED lines=18> */
[----:B------:R-:W2:Y:S04]  /*14140*/  LDL.LU R26, [R1+0x4a8] ;  /* 0x0004a800011a7983 */ /* 0x000ea80000300800 */
[----:B------:R0:W-:Y:S01]  /*14150*/  STL [R1+0x58c], R0 ;  /* 0x00058c0001007387 */ /* 0x0001e20000100800 */
[----:B------:R-:W-:-:S03]  /*14160*/  SHF.L.U32 R21, R28, 0x10, RZ ;  /* 0x000000101c157819 */ /* 0x000fc600000006ff */
[----:B------:R-:W4:Y:S02]  /*14170*/  LDL.LU R28, [R1+0x550] ;  /* 0x00055000011c7983 */ /* 0x000f240000300800 */
[----:B------:R-:W-:-:S04]  /*14180*/  FADD.FTZ R21, R21, -UR28 ;  /* 0x8000001c15157e21 */ /* 0x000fc80008010000 */
[----:B0-----:R-:W-:-:S04]  /*14190*/  FMUL.FTZ R0, R21, UR16 ;  /* 0x0000001015007c20 */ /* 0x001fc80008410000 */
[----:B------:R-:W-:-:S04]  /*141a0*/  FFMA.FTZ R10, R3, R0, R5 ;  /* 0x00000000030a7223 */ /* 0x000fc80000010005 */
[----:B------:R-:W-:-:S06]  /*141b0*/  FMUL.FTZ R9, R10, -1.4426950216293334961 ;  /* 0xbfb8aa3b0a097820 */ /* 0x000fcc0000410000 */
[----:B------:R-:W0:Y:S02]  /*141c0*/  MUFU.EX2 R9, R9 ;  /* 0x0000000900097308 */ /* 0x000e240000000800 */
[----:B0-----:R-:W-:-:S06]  /*141d0*/  FADD.FTZ R9, R9, 1 ;  /* 0x3f80000009097421 */ /* 0x001fcc0000010000 */
[----:B------:R-:W0:Y:S01]  /*141e0*/  MUFU.RCP R9, R9 ;  /* 0x0000000900097308 */ /* 0x000e220000001000 */
[----:B------:R-:W-:Y:S01]  /*141f0*/  SHF.L.U32 R12, R12, 0x10, RZ ;  /* 0x000000100c0c7819 */ /* 0x000fe200000006ff */
[----:B------:R1:W-:Y:S04]  /*14200*/  STL [R1+0x588], R0 ;  /* 0x0005880001007387 */ /* 0x0003e80000100800 */
[----:B------:R-:W-:-:S04]  /*14210*/  FADD.FTZ R12, R12, -UR28 ;  /* 0x8000001c0c0c7e21 */ /* 0x000fc80008010000 */
[----:B-1----:R-:W-:Y:S01]  /*14220*/  FMUL.FTZ R0, R12, UR16 ;  /* 0x000000100c007c20 */ /* 0x002fe20008410000 */
[----:B0-----:R-:W-:Y:S01]  /*14230*/  FMUL.FTZ R11, R11, R9 ;  /* 0x000000090b0b7220 */ /* 0x001fe20000410000 */
[----:B------:R-:W-:Y:S01]  /*14240*/  FADD.FTZ R9, -R9, 1 ;  /* 0x3f80000009097421 */ /* 0x000fe20000010100 */
[----:B------:R0:W-:Y:S03]  /*14250*/  STL [R1+0x2a0], R6 ;  /* 0x0002a00601007387 */ /* 0x0001e60000100800 */
[----:B------:R-:W-:Y:S01]  /*14260*/  FFMA.FTZ R9, R10, R9, 1 ;  /* 0x3f8000000a097423 */ /* 0x000fe20000010009 */
[----:B------:R-:W-:Y:S01]  /*14270*/  FFMA.FTZ R10, R2, R0, R4 ;  /* 0x00000000020a7223 */ /* 0x000fe20000010004 */
[----:B---3--:R-:W-:Y:S02]  /*14280*/  SHF.L.U32 R12, R27, 0x10, RZ ;  /* 0x000000101b0c7819 */ /* 0x008fe400000006ff */
[----:B------:R-:W3:Y:S01]  /*14290*/  LDL.LU R27, [R1+0x560] ;  /* 0x00056000011b7983 */ /* 0x000ee20000300800 */
[----:B0-----:R-:W-:Y:S01]  /*142a0*/  FMUL.FTZ R6, R11, R9 ;  /* 0x000000090b067220 */ /* 0x001fe20000410000 */
[----:B------:R-:W-:-:S06]  /*142b0*/  FMUL.FTZ R9, R10, -1.4426950216293334961 ;  /* 0xbfb8aa3b0a097820 */ /* 0x000fcc0000410000 */
[----:B------:R-:W0:Y:S02]  /*142c0*/  MUFU.EX2 R9, R9 ;  /* 0x0000000900097308 */ /* 0x000e240000000800 */
[----:B0-----:R-:W-:-:S06]  /*142d0*/  FADD.FTZ R9, R9, 1 ;  /* 0x3f80000009097421 */ /* 0x001fcc0000010000 */
[----:B------:R-:W0:Y:S01]  /*142e0*/  MUFU.RCP R9, R9 ;  /* 0x0000000900097308 */ /* 0x000e220000001000 */
[----:B------:R-:W-:Y:S01]  /*142f0*/  SHF.L.U32 R11, R56, 0x10, RZ ;  /* 0x00000010380b7819 */ /* 0x000fe200000006ff */
[----:B------:R-:W-:Y:S01]  /*14300*/  FADD.FTZ R12, R12, -UR28 ;  /* 0x8000001c0c0c7e21 */ /* 0x000fe20008010000 */
[----:B------:R-:W-:Y:S01]  /*14310*/  SHF.L.U32 R13, R13, 0x10, RZ ;  /* 0x000000100d0d7819 */ /* 0x000fe200000006ff */
[----:B------:R1:W-:Y:S04]  /*14320*/  STL [R1+0x574], R0 ;  /* 0x0005740001007387 */ /* 0x0003e80000100800 */
[----:B------:R-:W-:Y:S01]  /*14330*/  FADD.FTZ R13, R13, -UR28 ;  /* 0x8000001c0d0d7e21 */ /* 0x000fe20008010000 */
[----:B------:R-:W-:Y:S04]  /*14340*/  STL [R1+0x2a4], R6 ;  /* 0x0002a40601007387 */ /* 0x000fe80000100800 */
[----:B------:R-:W3:Y:S01]  /*14350*/  LDL.LU R56, [R1+0x558] ;  /* 0x0005580001387983 */ /* 0x000ee20000300800 */
[----:B-1----:R-:W-:Y:S01]  /*14360*/  FMUL.FTZ R0, R12, UR16 ;  /* 0x000000100c007c20 */ /* 0x002fe20008410000 */
[----:B0-----:R-:W-:Y:S01]  /*14370*/  FMUL.FTZ R11, R11, R9 ;  /* 0x000000090b0b7220 */ /* 0x001fe20000410000 */
[----:B------:R-:W-:-:S03]  /*14380*/  FADD.FTZ R9, -R9, 1 ;  /* 0x3f80000009097421 */ /* 0x000fc60000010100 */
[----:B------:R0:W-:Y:S01]  /*14390*/  STL [R1+0x570], R0 ;  /* 0x0005700001007387 */ /* 0x0001e20000100800 */
[----:B------:R-:W-:Y:S01]  /*143a0*/  FFMA.FTZ R9, R10, R9, 1 ;  /* 0x3f8000000a097423 */ /* 0x000fe20000010009 */
[----:B------:R-:W-:Y:S01]  /*143b0*/  FFMA.FTZ R10, R3, R0, R5 ;  /* 0x00000000030a7223 */ /* 0x000fe20000010005 */
        /* <DEDUP_REMOVED lines=8> */
[----:B----4-:R-:W-:Y:S02]  /*14440*/  SHF.L.U32 R11, R29, 0x10, RZ ;  /* 0x000000101d0b7819 */ /* 0x010fe400000006ff */
        /* <DEDUP_REMOVED lines=11> */
[----:B------:R-:W4:Y:S04]  /*14500*/  LDL.LU R28, [R1+0x548] ;  /* 0x00054800011c7983 */ /* 0x000f280000300800 */
[----:B------:R1:W-:Y:S01]  /*14510*/  STL [R1+0x2a8], R6 ;  /* 0x0002a80601007387 */ /* 0x0003e20000100800 */
[----:B0-----:R-:W-:Y:S01]  /*14520*/  FMUL.FTZ R12, R12, R10 ;  /* 0x0000000a0c0c7220 */ /* 0x001fe20000410000 */
[----:B------:R-:W-:-:S04]  /*14530*/  FADD.FTZ R10, -R10, 1 ;  /* 0x3f8000000a0a7421 */ /* 0x000fc80000010100 */
[----:B------:R-:W-:-:S04]  /*14540*/  FFMA.FTZ R10, R11, R10, 1 ;  /* 0x3f8000000b0a7423 */ /* 0x000fc8000001000a */
[----:B-1----:R-:W-:Y:S01]  /*14550*/  FMUL.FTZ R6, R12, R10 ;  /* 0x0000000a0c067220 */ /* 0x002fe20000410000 */
[----:B---3--:R-:W-:Y:S02]  /*14560*/  SHF.L.U32 R12, R27, 0x10, RZ ;  /* 0x000000101b0c7819 */ /* 0x008fe400000006ff */
[----:B------:R-:W3:Y:S01]  /*14570*/  LDL.LU R27, [R1+0x488] ;  /* 0x00048800011b7983 */ /* 0x000ee20000300800 */
[----:B------:R-:W-:Y:S01]  /*14580*/  FADD.FTZ R13, R13, -UR28 ;  /* 0x8000001c0d0d7e21 */ /* 0x000fe20008010000 */
[----:B------:R-:W-:Y:S02]  /*14590*/  SHF.L.U32 R14, R14, 0x10, RZ ;  /* 0x000000100e0e7819 */ /* 0x000fe400000006ff */
[----:B------:R0:W-:Y:S03]  /*145a0*/  STL [R1+0x56c], R0 ;  /* 0x00056c0001007387 */ /* 0x0001e60000100800 */
[----:B------:R-:W-:Y:S01]  /*145b0*/  FADD.FTZ R14, R14, -UR28 ;  /* 0x8000001c0e0e7e21 */ /* 0x000fe20008010000 */
[----:B0-----:R-:W-:-:S04]  /*145c0*/  FMUL.FTZ R0, R13, UR16 ;  /* 0x000000100d007c20 */ /* 0x001fc80008410000 */
[----:B------:R-:W-:Y:S01]  /*145d0*/  FFMA.FTZ R11, R3, R0, R5 ;  /* 0x00000000030b7223 */ /* 0x000fe20000010005 */
[----:B------:R0:W-:Y:S02]  /*145e0*/  STL [R1+0x568], R0 ;  /* 0x0005680001007387 */ /* 0x0001e40000100800 */
[----:B0-----:R-:W-:Y:S01]  /*145f0*/  FMUL.FTZ R0, R14, UR16 ;  /* 0x000000100e007c20 */ /* 0x001fe20008410000 */
[----:B------:R-:W-:-:S06]  /*14600*/  FMUL.FTZ R10, R11, -1.4426950216293334961 ;  /* 0xbfb8aa3b0b0a7820 */ /* 0x000fcc0000410000 */
[----:B------:R-:W0:Y:S02]  /*14610*/  MUFU.EX2 R10, R10 ;  /* 0x0000000a000a7308 */ /* 0x000e240000000800 */
[----:B0-----:R-:W-:-:S06]  /*14620*/  FADD.FTZ R10, R10, 1 ;  /* 0x3f8000000a0a7421 */ /* 0x001fcc0000010000 */
[----:B------:R-:W0:Y:S01]  /*14630*/  MUFU.RCP R10, R10 ;  /* 0x0000000a000a7308 */ /* 0x000e220000001000 */
[----:B--2---:R-:W-:Y:S02]  /*14640*/  SHF.L.U32 R14, R26, 0x10, RZ ;  /* 0x000000101a0e7819 */ /* 0x004fe400000006ff */
[----:B------:R-:W2:Y:S01]  /*14650*/  LDL.LU R26, [R1+0x54c] ;  /* 0x00054c00011a7983 */ /* 0x000ea20000300800 */
        /* <DEDUP_REMOVED lines=9> */
[----:B------:R-:W-:Y:S01]  /*146f0*/  SHF.L.U32 R13, R39, 0x10, RZ ;  /* 0x00000010270d7819 */ /* 0x000fe200000006ff */
[----:B------:R-:W-:Y:S01]  /*14700*/  FADD.FTZ R14, R14, -UR28 ;  /* 0x8000001c0e0e7e21 */ /* 0x000fe20008010000 */
[----:B------:R1:W-:Y:S04]  /*14710*/  STL [R1+0x560], R0 ;  /* 0x0005600001007387 */ /* 0x0003e80000100800 */
[----:B------:R0:W-:Y:S01]  /*14720*/  STL [R1+0x2ac], R6 ;  /* 0x0002ac0601007387 */ /* 0x0001e20000100800 */
[----:B------:R-:W-:-:S03]  /*14730*/  SHF.L.U32 R15, R15, 0x10, RZ ;  /* 0x000000100f0f7819 */ /* 0x000fc600000006ff */
[----:B------:R-:W-:Y:S01]  /*14740*/  STL [R1+0x61c], R23 ;  /* 0x00061c1701007387 */ /* 0x000fe20000100800 */
[----:B-1----:R-:W-:-:S03]  /*14750*/  FMUL.FTZ R0, R14, UR16 ;  /* 0x000000100e007c20 */ /* 0x002fc60008410000 */
[----:B------:R-:W2:Y:S01]  /*14760*/  LDL.LU R39, [R1+0x4e8] ;  /* 0x0004e80001277983 */ /* 0x000ea20000300800 */
        /* <DEDUP_REMOVED lines=9> */
[----:B------:R-:W-:Y:S01]  /*14800*/  SHF.L.U32 R13, R56, 0x10, RZ ;  /* 0x00000010380d7819 */ /* 0x000fe200000006ff */
[----:B------:R1:W-:Y:S01]  /*14810*/  STL [R1+0x2b0], R6 ;  /* 0x0002b00601007387 */ /* 0x0003e20000100800 */
[----:B----4-:R-:W-:-:S03]  /*14820*/  SHF.L.U32 R14, R29, 0x10, RZ ;  /* 0x000000101d0e7819 */ /* 0x010fc600000006ff */
[----:B------:R-:W4:Y:S01]  /*14830*/  LDL.LU R56, [R1+0x464] ;  /* 0x0004640001387983 */ /* 0x000f220000300800 */
[----:B0-----:R-:W-:Y:S01]  /*14840*/  FMUL.FTZ R13, R13, R11 ;  /* 0x0000000b0d0d7220 */ /* 0x001fe20000410000 */
[----:B------:R-:W-:Y:S02]  /*14850*/  FADD.FTZ R11, -R11, 1 ;  /* 0x3f8000000b0b7421 */ /* 0x000fe40000010100 */
[----:B------:R0:W-:Y:S02]  /*14860*/  STL [R1+0x554], R0 ;  /* 0x0005540001007387 */ /* 0x0001e40000100800 */
[----:B------:R-:W-:Y:S02]  /*14870*/  FFMA.FTZ R11, R12, R11, 1 ;  /* 0x3f8000000c0b7423 */ /* 0x000fe4000001000b */
[----:B------:R-:W4:Y:S02]  /*14880*/  LDL.LU R29, [R1+0x53c] ;  /* 0x00053c00011d7983 */ /* 0x000f240000300800 */
[----:B-1----:R-:W-:Y:S01]  /*14890*/  FMUL.FTZ R6, R13, R11 ;  /* 0x0000000b0d067220 */ /* 0x002fe20000410000 */
[----:B------:R-:W-:-:S02]  /*148a0*/  SHF.L.U32 R13, R28, 0x10, RZ ;  /* 0x000000101c0d7819 */ /* 0x000fc400000006ff */
[----:B------:R-:W4:Y:S01]  /*148b0*/  LDL.LU R28, [R1+0x538] ;  /* 0x00053800011c7983 */ /* 0x000f220000300800 */
[----:B------:R-:W-:-:S04]  /*148c0*/  FADD.FTZ R14, R14, -UR28 ;  /* 0x8000001c0e0e7e21 */ /* 0x000fc80008010000 */
[----:B0-----:R-:W-:Y:S01]  /*148d0*/  FMUL.FTZ R0, R14, UR16 ;  /* 0x000000100e007c20 */ /* 0x001fe20008410000 */
[----:B---3--:R-:W-:Y:S02]  /*148e0*/  SHF.L.U32 R14, R27, 0x10, RZ ;  /* 0x000000101b0e7819 */ /* 0x008fe400000006ff */
[----:B------:R-:W3:Y:S01]  /*148f0*/  LDL.LU R27, [R1+0x278] ;  /* 0x00027800011b7983 */ /* 0x000ee20000300800 */
[----:B------:R-:W-:-:S04]  /*14900*/  FFMA.FTZ R12, R2, R0, R4 ;  /* 0x00000000020c7223 */ /* 0x000fc80000010004 */
[----:B------:R-:W-:-:S06]  /*14910*/  FMUL.FTZ R11, R12, -1.4426950216293334961 ;  /* 0xbfb8aa3b0c0b7820 */ /* 0x000fcc0000410000 */
[----:B------:R-:W0:Y:S02]  /*14920*/  MUFU.EX2 R11, R11 ;  /* 0x0000000b000b7308 */ /* 0x000e240000000800 */
[----:B0-----:R-:W-:-:S06]  /*14930*/  FADD.FTZ R11, R11, 1 ;  /* 0x3f8000000b0b7421 */ /* 0x001fcc0000010000 */
[----:B------:R-:W0:Y:S01]  /*14940*/  MUFU.RCP R11, R11 ;  /* 0x0000000b000b7308 */ /* 0x000e220000001000 */
[----:B------:R1:W-:Y:S01]  /*14950*/  STL [R1+0x27c], R6 ;  /* 0x00027c0601007387 */ /* 0x0003e20000100800 */
        /* <DEDUP_REMOVED lines=14> */
[----:B------:R-:W-:Y:S01]  /*14a40*/  FADD.FTZ R15, R15, -UR28 ;  /* 0x8000001c0f0f7e21 */ /* 0x000fe20008010000 */
[----:B------:R1:W-:Y:S03]  /*14a50*/  STL [R1+0x544], R0 ;  /* 0x0005440001007387 */ /* 0x0003e60000100800 */
[----:B-1----:R-:W-:Y:S01]  /*14a60*/  FMUL.FTZ R0, R15, UR16 ;  /* 0x000000100f007c20 */ /* 0x002fe20008410000 */
        /* <DEDUP_REMOVED lines=9> */
[----:B----4-:R-:W-:Y:S02]  /*14b00*/  SHF.L.U32 R14, R56, 0x10, RZ ;  /* 0x00000010380e7819 */ /* 0x010fe400000006ff */
[----:B------:R-:W4:Y:S03]  /*14b10*/  LDL.LU R56, [R1+0x51c] ;  /* 0x00051c0001387983 */ /* 0x000f260000300800 */
[----:B------:R-:W-:Y:S01]  /*14b20*/  FADD.FTZ R14, R14, -UR28 ;  /* 0x8000001c0e0e7e21 */ /* 0x000fe20008010000 */
[----:B------:R1:W-:Y:S01]  /*14b30*/  STL [R1+0x540], R0 ;  /* 0x0005400001007387 */ /* 0x0003e20000100800 */
[----:B------:R-:W-:-:S03]  /*14b40*/  SHF.L.U32 R13, R28, 0x10, RZ ;  /* 0x000000101c0d7819 */ /* 0x000fc600000006ff */
[----:B------:R-:W4:Y:S01]  /*14b50*/  LDL.LU R28, [R1+0x460] ;  /* 0x00046000011c7983 */ /* 0x000f220000300800 */
        /* <DEDUP_REMOVED lines=14> */
[----:B------:R1:W-:Y:S01]  /*14c40*/  STL [R1+0x2b8], R6 ;  /* 0x0002b80601007387 */ /* 0x0003e20000100800 */
[----:B------:R-:W-:-:S03]  /*14c50*/  FADD.FTZ R14, R14, -UR28 ;  /* 0x8000001c0e0e7e21 */ /* 0x000fc60008010000 */
[----:B------:R2:W-:Y:S04]  /*14c60*/  STL [R1+0x538], R0 ;  /* 0x0005380001007387 */ /* 0x0005e80000100800 */
[----:B------:R-:W3:Y:S01]  /*14c70*/  LDL.LU R29, [R1+0x508] ;  /* 0x00050800011d7983 */ /* 0x000ee20000300800 */
[----:B0-----:R-:W-:Y:S01]  /*14c80*/  FMUL.FTZ R13, R13, R11 ;  /* 0x0000000b0d0d7220 */ /* 0x001fe20000410000 */
[----:B------:R-:W-:-:S04]  /*14c90*/  FADD.FTZ R11, -R11, 1 ;  /* 0x3f8000000b0b7421 */ /* 0x000fc80000010100 */
[----:B------:R-:W-:-:S04]  /*14ca0*/  FFMA.FTZ R11, R12, R11, 1 ;  /* 0x3f8000000c0b7423 */ /* 0x000fc8000001000b */
[----:B-1----:R-:W-:Y:S01]  /*14cb0*/  FMUL.FTZ R6, R13, R11 ;  /* 0x0000000b0d067220 */ /* 0x002fe20000410000 */
[----:B--2---:R-:W-:Y:S02]  /*14cc0*/  SHF.L.U32 R13, R26, 0x10, RZ ;  /* 0x000000101a0d7819 */ /* 0x004fe400000006ff */
[----:B------:R-:W2:Y:S01]  /*14cd0*/  LDL.LU R26, [R1+0x448] ;  /* 0x00044800011a7983 */ /* 0x000ea20000300800 */
[----:B------:R-:W-:-:S04]  /*14ce0*/  FMUL.FTZ R0, R14, UR16 ;  /* 0x000000100e007c20 */ /* 0x000fc80008410000 */
        /* <DEDUP_REMOVED lines=9> */
[----:B------:R0:W-:Y:S01]  /*14d80*/  STL [R1+0x52c], R0 ;  /* 0x00052c0001007387 */ /* 0x0001e20000100800 */
[----:B----4-:R-:W-:-:S03]  /*14d90*/  SHF.L.U32 R13, R56, 0x10, RZ ;  /* 0x00000010380d7819 */ /* 0x010fc600000006ff */
[----:B------:R-:W4:Y:S01]  /*14da0*/  LDL.LU R56, [R1+0x26c] ;  /* 0x00026c0001387983 */ /* 0x000f220000300800 */
[----:B------:R-:W-:-:S03]  /*14db0*/  SHF.L.U32 R14, R28, 0x10, RZ ;  /* 0x000000101c0e7819 */ /* 0x000fc600000006ff */
[----:B------:R-:W4:Y:S02]  /*14dc0*/  LDL.LU R28, [R1+0x520] ;  /* 0x00052000011c7983 */ /* 0x000f240000300800 */
[----:B------:R-:W-:-:S04]  /*14dd0*/  FADD.FTZ R14, R14, -UR28 ;  /* 0x8000001c0e0e7e21 */ /* 0x000fc80008010000 */
[----:B0-----:R-:W-:Y:S01]  /*14de0*/  FMUL.FTZ R0, R14, UR16 ;  /* 0x000000100e007c20 */ /* 0x001fe20008410000 */
[----:B---3--:R-:W-:Y:S02]  /*14df0*/  SHF.L.U32 R14, R27, 0x10, RZ ;  /* 0x000000101b0e7819 */ /* 0x008fe400000006ff */
[----:B------:R-:W3:Y:S03]  /*14e00*/  LDL.LU R27, [R1+0x50c] ;  /* 0x00050c00011b7983 */ /* 0x000ee60000300800 */
[----:B------:R-:W-:Y:S01]  /*14e10*/  FADD.FTZ R14, R14, -UR28 ;  /* 0x8000001c0e0e7e21 */ /* 0x000fe20008010000 */
[----:B------:R0:W-:Y:S01]  /*14e20*/  STL [R1+0x528], R0 ;  /* 0x0005280001007387 */ /* 0x0001e20000100800 */
[----:B------:R-:W-:Y:S02]  /*14e30*/  FFMA.FTZ R12, R3, R0, R5 ;  /* 0x00000000030c7223 */ /* 0x000fe40000010005 */
[----:B0-----:R-:W-:-:S02]  /*14e40*/  FMUL.FTZ R0, R14, UR16 ;  /* 0x000000100e007c20 */ /* 0x001fc40008410000 */
        /* <DEDUP_REMOVED lines=16> */
[----:B------:R-:W-:Y:S02]  /*14f50*/  SHF.L.U32 R13, R29, 0x10, RZ ;  /* 0x000000101d0d7819 */ /* 0x000fe400000006ff */
[----:B------:R-:W2:Y:S01]  /*14f60*/  LDL.LU R29, [R1+0x404] ;  /* 0x00040400011d7983 */ /* 0x000ea20000300800 */
[----:B------:R-:W-:-:S03]  /*14f70*/  FADD.FTZ R14, R14, -UR28 ;  /* 0x8000001c0e0e7e21 */ /* 0x000fc60008010000 */
        /* <DEDUP_REMOVED lines=12> */
[----:B----4-:R-:W-:Y:S01]  /*15040*/  SHF.L.U32 R14, R56, 0x10, RZ ;  /* 0x00000010380e7819 */ /* 0x010fe200000006ff */
[----:B------:R1:W-:Y:S04]  /*15050*/  STL [R1+0x4f4], R0 ;  /* 0x0004f40001007387 */ /* 0x0003e80000100800 */
[----:B------:R-:W-:Y:S01]  /*15060*/  FADD.FTZ R14, R14, -UR28 ;  /* 0x8000001c0e0e7e21 */ /* 0x000fe20008010000 */
[----:B------:R-:W-:Y:S01]  /*15070*/  SHF.L.U32 R13, R28, 0x10, RZ ;  /* 0x000000101c0d7819 */ /* 0x000fe200000006ff */
[----:B------:R4:W-:Y:S04]  /*15080*/  STL [R1+0x2bc], R6 ;  /* 0x0002bc0601007387 */ /* 0x0009e80000100800 */
[----:B------:R-:W2:Y:S01]  /*15090*/  LDL.LU R28, [R1+0x268] ;  /* 0x00026800011c7983 */ /* 0x000ea20000300800 */
[----:B0-----:R-:W-:Y:S01]  /*150a0*/  FMUL.FTZ R13, R13, R11 ;  /* 0x0000000b0d0d7220 */ /* 0x001fe20000410000 */
[----:B------:R-:W-:Y:S01]  /*150b0*/  FADD.FTZ R11, -R11, 1 ;  /* 0x3f8000000b0b7421 */ /* 0x000fe20000010100 */
[----:B-1----:R-:W-:Y:S01]  /*150c0*/  FMUL.FTZ R0, R14, UR16 ;  /* 0x000000100e007c20 */ /* 0x002fe20008410000 */
[----:B------:R-:W2:Y:S02]  /*150d0*/  LDL.LU R56, [R1+0x260] ;  /* 0x0002600001387983 */ /* 0x000ea40000300800 */
[----:B------:R-:W-:Y:S01]  /*150e0*/  FFMA.FTZ R11, R12, R11, 1 ;  /* 0x3f8000000c0b7423 */ /* 0x000fe2000001000b */
[----:B------:R-:W-:-:S03]  /*150f0*/  FFMA.FTZ R12, R2, R0, R4 ;  /* 0x00000000020c7223 */ /* 0x000fc60000010004 */
[----:B------:R-:W-:Y:S01]  /*15100*/  FMUL.FTZ R14, R13, R11 ;  /* 0x0000000b0d0e7220 */ /* 0x000fe20000410000 */
[----:B---3--:R-:W-:Y:S01]  /*15110*/  SHF.L.U32 R13, R27, 0x10, RZ ;  /* 0x000000101b0d7819 */ /* 0x008fe200000006ff */
[----:B------:R-:W-:Y:S01]  /*15120*/  FMUL.FTZ R11, R12, -1.4426950216293334961 ;  /* 0xbfb8aa3b0c0b7820 */ /* 0x000fe20000410000 */
[----:B------:R-:W3:Y:S05]  /*15130*/  LDL.LU R27, [R1+0x3e4] ;  /* 0x0003e400011b7983 */ /* 0x000eea0000300800 */
[----:B------:R-:W0:Y:S02]  /*15140*/  MUFU.EX2 R11, R11 ;  /* 0x0000000b000b7308 */ /* 0x000e240000000800 */
[----:B0-----:R-:W-:-:S06]  /*15150*/  FADD.FTZ R11, R11, 1 ;  /* 0x3f8000000b0b7421 */ /* 0x001fcc0000010000 */
[----:B------:R-:W0:Y:S02]  /*15160*/  MUFU.RCP R11, R11 ;  /* 0x0000000b000b7308 */ /* 0x000e240000001000 */
[----:B0-----:R-:W-:Y:S01]  /*15170*/  FMUL.FTZ R13, R13, R11 ;  /* 0x0000000b0d0d7220 */ /* 0x001fe20000410000 */
[----:B------:R-:W-:-:S04]  /*15180*/  FADD.FTZ R11, -R11, 1 ;  /* 0x3f8000000b0b7421 */ /* 0x000fc80000010100 */
[----:B------:R-:W-:-:S04]  /*15190*/  FFMA.FTZ R11, R12, R11, 1 ;  /* 0x3f8000000c0b7423 */ /* 0x000fc8000001000b */
[----:B----4-:R-:W-:Y:S01]  /*151a0*/  FMUL.FTZ R6, R13, R11 ;  /* 0x0000000b0d067220 */ /* 0x010fe20000410000 */
        /* <DEDUP_REMOVED lines=12> */
[----:B------:R-:W-:Y:S04]  /*15270*/  STL [R1+0x4cc], R0 ;  /* 0x0004cc0001007387 */ /* 0x000fe80000100800 */
[----:B------:R1:W-:Y:S01]  /*15280*/  STL [R1+0x26c], R6 ;  /* 0x00026c0601007387 */ /* 0x0003e20000100800 */
[----:B0-----:R-:W-:Y:S01]  /*15290*/  FMUL.FTZ R13, R13, R11 ;  /* 0x0000000b0d0d7220 */ /* 0x001fe20000410000 */
[----:B------:R-:W-:-:S04]  /*152a0*/  FADD.FTZ R11, -R11, 1 ;  /* 0x3f8000000b0b7421 */ /* 0x000fc80000010100 */
[----:B------:R-:W-:Y:S01]  /*152b0*/  FFMA.FTZ R11, R12, R11, 1 ;  /* 0x3f8000000c0b7423 */ /* 0x000fe2000001000b */
[----:B------:R-:W-:-:S03]  /*152c0*/  SHF.L.U32 R15, R28, 0x10, RZ ;  /* 0x000000101c0f7819 */ /* 0x000fc600000006ff */
[----:B-1----:R-:W-:Y:S01]  /*152d0*/  FMUL.FTZ R6, R13, R11 ;  /* 0x0000000b0d067220 */ /* 0x002fe20000410000 */
[----:B------:R-:W4:Y:S01]  /*152e0*/  LDL.LU R28, [R1+0x264] ;  /* 0x00026400011c7983 */ /* 0x000f220000300800 */
[----:B------:R-:W-:-:S04]  /*152f0*/  FADD.FTZ R15, R15, -UR28 ;  /* 0x8000001c0f0f7e21 */ /* 0x000fc80008010000 */
[----:B------:R-:W-:-:S04]  /*15300*/  FMUL.FTZ R0, R15, UR16 ;  /* 0x000000100f007c20 */ /* 0x000fc80008410000 */
[----:B------:R-:W-:Y:S01]  /*15310*/  FFMA.FTZ R12, R2, R0, R4 ;  /* 0x00000000020c7223 */ /* 0x000fe20000010004 */
[----:B---3--:R-:W-:Y:S02]  /*15320*/  SHF.L.U32 R15, R27, 0x10, RZ ;  /* 0x000000101b0f7819 */ /* 0x008fe400000006ff */
[----:B------:R-:W3:Y:S01]  /*15330*/  LDL.LU R27, [R1+0x4f8] ;  /* 0x0004f800011b7983 */ /* 0x000ee20000300800 */
[----:B------:R-:W-:-:S06]  /*15340*/  FMUL.FTZ R11, R12, -1.4426950216293334961 ;  /* 0xbfb8aa3b0c0b7820 */ /* 0x000fcc0000410000 */
[----:B------:R-:W0:Y:S02]  /*15350*/  MUFU.EX2 R11, R11 ;  /* 0x0000000b000b7308 */ /* 0x000e240000000800 */
[----:B0-----:R-:W-:-:S06]  /*15360*/  FADD.FTZ R11, R11, 1 ;  /* 0x3f8000000b0b7421 */ /* 0x001fcc0000010000 */
[----:B------:R-:W0:Y:S01]  /*15370*/  MUFU.RCP R11, R11 ;  /* 0x0000000b000b7308 */ /* 0x000e220000001000 */
[----:B------:R-:W-:Y:S01]  /*15380*/  SHF.L.U32 R13, R39, 0x10, RZ ;  /* 0x00000010270d7819 */ /* 0x000fe200000006ff */
[----:B------:R-:W-:Y:S01]  /*15390*/  FADD.FTZ R15, R15, -UR28 ;  /* 0x8000001c0f0f7e21 */ /* 0x000fe20008010000 */
[----:B------:R1:W-:Y:S04]  /*153a0*/  STL [R1+0x4c8], R0 ;  /* 0x0004c80001007387 */ /* 0x0003e80000100800 */
[----:B------:R-:W-:Y:S04]  /*153b0*/  STL [R1+0x268], R6 ;  /* 0x0002680601007387 */ /* 0x000fe80000100800 */
[----:B------:R-:W3:Y:S01]  /*153c0*/  LDL.LU R39, [R1+0x4e0] ;  /* 0x0004e00001277983 */ /* 0x000ee20000300800 */
[----:B0-----:R-:W-:Y:S01]  /*153d0*/  FMUL.FTZ R13, R13, R11 ;  /* 0x0000000b0d0d7220 */ /* 0x001fe20000410000 */
[----:B------:R-:W-:-:S04]  /*153e0*/  FADD.FTZ R11, -R11, 1 ;  /* 0x3f8000000b0b7421 */ /* 0x000fc80000010100 */
[----:B------:R-:W-:-:S04]  /*153f0*/  FFMA.FTZ R11, R12, R11, 1 ;  /* 0x3f8000000c0b7423 */ /* 0x000fc8000001000b */
[----:B------:R-:W-:Y:S01]  /*15400*/  FMUL.FTZ R22, R13, R11 ;  /* 0x0000000b0d167220 */ /* 0x000fe20000410000 */
[----:B--2---:R-:W-:Y:S02]  /*15410*/  SHF.L.U32 R13, R26, 0x10, RZ ;  /* 0x000000101a0d7819 */ /* 0x004fe400000006ff */
[----:B------:R-:W2:Y:S01]  /*15420*/  LDL.LU R26, [R1+0x258] ;  /* 0x00025800011a7983 */ /* 0x000ea20000300800 */
[----:B-1----:R-:W-:-:S04]  /*15430*/  FMUL.FTZ R0, R15, UR16 ;  /* 0x000000100f007c20 */ /* 0x002fc80008410000 */
[----:B------:R-:W-:-:S04]  /*15440*/  FFMA.FTZ R12, R3, R0, R5 ;  /* 0x00000000030c7223 */ /* 0x000fc80000010005 */
[----:B------:R-:W-:-:S06]  /*15450*/  FMUL.FTZ R11, R12, -1.4426950216293334961 ;  /* 0xbfb8aa3b0c0b7820 */ /* 0x000fcc0000410000 */
[----:B------:R-:W0:Y:S02]  /*15460*/  MUFU.EX2 R11, R11 ;  /* 0x0000000b000b7308 */ /* 0x000e240000000800 */
[----:B0-----:R-:W-:-:S06]  /*15470*/  FADD.FTZ R11, R11, 1 ;  /* 0x3f8000000b0b7421 */ /* 0x001fcc0000010000 */
[----:B------:R-:W0:Y:S01]  /*15480*/  MUFU.RCP R11, R11 ;  /* 0x0000000b000b7308 */ /* 0x000e220000001000 */
[----:B------:R-:W-:Y:S01]  /*15490*/  SHF.L.U32 R15, R56, 0x10, RZ ;  /* 0x00000010380f7819 */ /* 0x000fe200000006ff */
[----:B------:R1:W-:Y:S04]  /*154a0*/  STL [R1+0x4ac], R0 ;  /* 0x0004ac0001007387 */ /* 0x0003e80000100800 */
[----:B------:R-:W-:Y:S01]  /*154b0*/  FADD.FTZ R15, R15, -UR28 ;  /* 0x8000001c0f0f7e21 */ /* 0x000fe20008010000 */
[----:B------:R-:W2:Y:S03]  /*154c0*/  LDL.LU R56, [R1+0x25c] ;  /* 0x00025c0001387983 */ /* 0x000ea60000300800 */
        /* <DEDUP_REMOVED lines=19> */
[----:B------:R-:W-:-:S03]  /*15600*/  SHF.L.U32 R15, R28, 0x10, RZ ;  /* 0x000000101c0f7819 */ /* 0x000fc600000006ff */
[----:B------:R0:W-:Y:S02]  /*15610*/  STL [R1+0x4a8], R0 ;  /* 0x0004a80001007387 */ /* 0x0001e40000100800 */
[----:B------:R-:W-:Y:S02]  /*15620*/  FADD.FTZ R15, R15, -UR28 ;  /* 0x8000001c0f0f7e21 */ /* 0x000fe40008010000 */
[----:B------:R-:W3:Y:S02]  /*15630*/  LDL.LU R28, [R1+0x254] ;  /* 0x00025400011c7983 */ /* 0x000ee40000300800 */
[----:B0-----:R-:W-:-:S04]  /*15640*/  FMUL.FTZ R0, R15, UR16 ;  /* 0x000000100f007c20 */ /* 0x001fc80008410000 */
[----:B------:R-:W-:-:S04]  /*15650*/  FFMA.FTZ R12, R3, R0, R5 ;  /* 0x00000000030c7223 */ /* 0x000fc80000010005 */
[----:B------:R-:W-:-:S06]  /*15660*/  FMUL.FTZ R11, R12, -1.4426950216293334961 ;  /* 0xbfb8aa3b0c0b7820 */ /* 0x000fcc0000410000 */
[----:B------:R-:W0:Y:S01]  /*15670*/  MUFU.EX2 R11, R11 ;  /* 0x0000000b000b7308 */ /* 0x000e220000000800 */
[----:B--2---:R-:W-:Y:S02]  /*15680*/  SHF.L.U32 R15, R26, 0x10, RZ ;  /* 0x000000101a0f7819 */ /* 0x004fe400000006ff */
[----:B------:R-:W2:Y:S01]  /*15690*/  LDL.LU R26, [R1+0x4d8] ;  /* 0x0004d800011a7983 */ /* 0x000ea20000300800 */
[----:B0-----:R-:W-:-:S06]  /*156a0*/  FADD.FTZ R11, R11, 1 ;  /* 0x3f8000000b0b7421 */ /* 0x001fcc0000010000 */
[----:B------:R-:W0:Y:S01]  /*156b0*/  MUFU.RCP R11, R11 ;  /* 0x0000000b000b7308 */ /* 0x000e220000001000 */
[----:B------:R-:W-:Y:S01]  /*156c0*/  FADD.FTZ R15, R15, -UR28 ;  /* 0x8000001c0f0f7e21 */ /* 0x000fe20008010000 */
[----:B------:R1:W-:Y:S03]  /*156d0*/  STL [R1+0x48c], R0 ;  /* 0x00048c0001007387 */ /* 0x0003e60000100800 */
[----:B-1----:R-:W-:Y:S01]  /*156e0*/  FMUL.FTZ R0, R15, UR16 ;  /* 0x000000100f007c20 */ /* 0x002fe20008410000 */
        /* <DEDUP_REMOVED lines=10> */
[----:B------:R1:W-:Y:S01]  /*15790*/  STL [R1+0x264], R6 ;  /* 0x0002640601007387 */ /* 0x0003e20000100800 */
[----:B------:R-:W-:-:S03]  /*157a0*/  SHF.L.U32 R24, R56, 0x10, RZ ;  /* 0x0000001038187819 */ /* 0x000fc600000006ff */
[----:B------:R4:W-:Y:S04]  /*157b0*/  STL [R1+0x488], R0 ;  /* 0x0004880001007387 */ /* 0x0009e80000100800 */
[----:B------:R-:W-:Y:S04]  /*157c0*/  STL [R1+0x720], R25 ;  /* 0x0007201901007387 */ /* 0x000fe80000100800 */
[----:B------:R-:W2:Y:S01]  /*157d0*/  LDL.LU R39, [R1+0x4b8] ;  /* 0x0004b80001277983 */ /* 0x000ea20000300800 */
[----:B0-----:R-:W-:Y:S01]  /*157e0*/  FMUL.FTZ R15, R15, R11 ;  /* 0x0000000b0f0f7220 */ /* 0x001fe20000410000 */
[----:B------:R-:W-:-:S02]  /*157f0*/  FADD.FTZ R11, -R11, 1 ;  /* 0x3f8000000b0b7421 */ /* 0x000fc40000010100 */
[----:B------:R-:W2:Y:S02]  /*15800*/  LDL.LU R56, [R1+0x24c] ;  /* 0x00024c0001387983 */ /* 0x000ea40000300800 */
[----:B------:R-:W-:-:S04]  /*15810*/  FFMA.FTZ R11, R13, R11, 1 ;  /* 0x3f8000000d0b7423 */ /* 0x000fc8000001000b */
[----:B-1----:R-:W-:Y:S01]  /*15820*/  FMUL.FTZ R6, R15, R11 ;  /* 0x0000000b0f067220 */ /* 0x002fe20000410000 */
[----:B----4-:R-:W-:Y:S02]  /*15830*/  SHF.L.U32 R15, R29, 0x10, RZ ;  /* 0x000000101d0f7819 */ /* 0x010fe400000006ff */
[----:B------:R-:W4:Y:S01]  /*15840*/  LDL.LU R29, [R1+0x4dc] ;  /* 0x0004dc00011d7983 */ /* 0x000f220000300800 */
[----:B------:R-:W-:-:S04]  /*15850*/  FADD.FTZ R24, R24, -UR28 ;  /* 0x8000001c18187e21 */ /* 0x000fc80008010000 */
[----:B------:R-:W-:-:S04]  /*15860*/  FMUL.FTZ R0, R24, UR16 ;  /* 0x0000001018007c20 */ /* 0x000fc80008410000 */
[----:B------:R-:W-:-:S04]  /*15870*/  FFMA.FTZ R13, R3, R0, R5 ;  /* 0x00000000030d7223 */ /* 0x000fc80000010005 */
[----:B------:R-:W-:-:S06]  /*15880*/  FMUL.FTZ R11, R13, -1.4426950216293334961 ;  /* 0xbfb8aa3b0d0b7820 */ /* 0x000fcc0000410000 */
[----:B------:R-:W0:Y:S01]  /*15890*/  MUFU.EX2 R11, R11 ;  /* 0x0000000b000b7308 */ /* 0x000e220000000800 */
[----:B---3--:R-:W-:Y:S02]  /*158a0*/  SHF.L.U32 R24, R27, 0x10, RZ ;  /* 0x000000101b187819 */ /* 0x008fe400000006ff */
[----:B------:R-:W3:Y:S01]  /*158b0*/  LDL.LU R27, [R1+0x248] ;  /* 0x00024800011b7983 */ /* 0x000ee20000300800 */
[----:B0-----:R-:W-:-:S06]  /*158c0*/  FADD.FTZ R11, R11, 1 ;  /* 0x3f8000000b0b7421 */ /* 0x001fcc0000010000 */
[----:B------:R-:W0:Y:S01]  /*158d0*/  MUFU.RCP R11, R11 ;  /* 0x0000000b000b7308 */ /* 0x000e220000001000 */
[----:B------:R1:W-:Y:S01]  /*158e0*/  STL [R1+0x258], R6 ;  /* 0x0002580601007387 */ /* 0x0003e20000100800 */
[----:B0-----:R-:W-:Y:S01]  /*158f0*/  FMUL.FTZ R15, R15, R11 ;  /* 0x0000000b0f0f7220 */ /* 0x001fe20000410000 */
[----:B------:R-:W-:-:S04]  /*15900*/  FADD.FTZ R11, -R11, 1 ;  /* 0x3f8000000b0b7421 */ /* 0x000fc80000010100 */
[----:B------:R-:W-:-:S04]  /*15910*/  FFMA.FTZ R11, R13, R11, 1 ;  /* 0x3f8000000d0b7423 */ /* 0x000fc8000001000b */
[----:B-1----:R-:W-:Y:S01]  /*15920*/  FMUL.FTZ R6, R15, R11 ;  /* 0x0000000b0f067220 */ /* 0x002fe20000410000 */
[----:B------:R-:W-:Y:S01]  /*15930*/  FADD.FTZ R24, R24, -UR28 ;  /* 0x8000001c18187e21 */ /* 0x000fe20008010000 */
[----:B------:R0:W-:Y:S03]  /*15940*/  STL [R1+0x464], R0 ;  /* 0x0004640001007387 */ /* 0x0001e60000100800 */
[----:B0-----:R-:W-:Y:S01]  /*15950*/  FMUL.FTZ R0, R24, UR16 ;  /* 0x0000001018007c20 */ /* 0x001fe20008410000 */
[----:B------:R-:W-:Y:S02]  /*15960*/  SHF.L.U32 R24, R28, 0x10, RZ ;  /* 0x000000101c187819 */ /* 0x000fe400000006ff */
[----:B------:R-:W3:Y:S01]  /*15970*/  LDL.LU R28, [R1+0x4d4] ;  /* 0x0004d400011c7983 */ /* 0x000ee20000300800 */
[----:B--2---:R-:W-:-:S03]  /*15980*/  SHF.L.U32 R15, R26, 0x10, RZ ;  /* 0x000000101a0f7819 */ /* 0x004fc600000006ff */
[----:B------:R-:W2:Y:S01]  /*15990*/  LDL.LU R26, [R1+0x4d0] ;  /* 0x0004d000011a7983 */ /* 0x000ea20000300800 */
        /* <DEDUP_REMOVED lines=19> */
[----:B------:R-:W-:Y:S01]  /*15ad0*/  STL [R1+0x44c], R0 ;  /* 0x00044c0001007387 */ /* 0x000fe20000100800 */
[----:B0-----:R-:W-:Y:S01]  /*15ae0*/  FMUL.FTZ R24, R24, R11 ;  /* 0x0000000b18187220 */ /* 0x001fe20000410000 */
[----:B------:R-:W-:Y:S02]  /*15af0*/  FADD.FTZ R11, -R11, 1 ;  /* 0x3f8000000b0b7421 */ /* 0x000fe40000010100 */
[----:B------:R0:W-:Y:S02]  /*15b00*/  STL [R1+0x250], R6 ;  /* 0x0002500601007387 */ /* 0x0001e40000100800 */
[----:B------:R-:W-:-:S04]  /*15b10*/  FFMA.FTZ R11, R13, R11, 1 ;  /* 0x3f8000000d0b7423 */ /* 0x000fc8000001000b */
[----:B0-----:R-:W-:Y:S01]  /*15b20*/  FMUL.FTZ R6, R24, R11 ;  /* 0x0000000b18067220 */ /* 0x001fe20000410000 */
[----:B---3--:R-:W-:Y:S02]  /*15b30*/  SHF.L.U32 R25, R27, 0x10, RZ ;  /* 0x000000101b197819 */ /* 0x008fe400000006ff */
[----:B------:R-:W3:Y:S03]  /*15b40*/  LDL.LU R27, [R1+0x4c0] ;  /* 0x0004c000011b7983 */ /* 0x000ee60000300800 */
[----:B------:R-:W-:-:S04]  /*15b50*/  FADD.FTZ R25, R25, -UR28 ;  /* 0x8000001c19197e21 */ /* 0x000fc80008010000 */
[----:B------:R-:W-:-:S04]  /*15b60*/  FMUL.FTZ R0, R25, UR16 ;  /* 0x0000001019007c20 */ /* 0x000fc80008410000 */
[----:B------:R-:W-:-:S04]  /*15b70*/  FFMA.FTZ R13, R2, R0, R4 ;  /* 0x00000000020d7223 */ /* 0x000fc80000010004 */
[----:B------:R-:W-:-:S06]  /*15b80*/  FMUL.FTZ R11, R13, -1.4426950216293334961 ;  /* 0xbfb8aa3b0d0b7820 */ /* 0x000fcc0000410000 */
[----:B------:R-:W0:Y:S02]  /*15b90*/  MUFU.EX2 R11, R11 ;  /* 0x0000000b000b7308 */ /* 0x000e240000000800 */
[----:B0-----:R-:W-:-:S06]  /*15ba0*/  FADD.FTZ R11, R11, 1 ;  /* 0x3f8000000b0b7421 */ /* 0x001fcc0000010000 */
[----:B------:R-:W0:Y:S01]  /*15bb0*/  MUFU.RCP R11, R11 ;  /* 0x0000000b000b7308 */ /* 0x000e220000001000 */
[----:B------:R1:W-:Y:S01]  /*15bc0*/  STL [R1+0x254], R6 ;  /* 0x0002540601007387 */ /* 0x0003e20000100800 */
[----:B--2---:R-:W-:-:S03]  /*15bd0*/  SHF.L.U32 R24, R26, 0x10, RZ ;  /* 0x000000101a187819 */ /* 0x004fc600000006ff */
[----:B------:R-:W2:Y:S02]  /*15be0*/  LDL.LU R26, [R1+0x244] ;  /* 0x00024400011a7983 */ /* 0x000ea40000300800 */
[----:B0-----:R-:W-:Y:S01]  /*15bf0*/  FMUL.FTZ R24, R24, R11 ;  /* 0x0000000b18187220 */ /* 0x001fe20000410000 */
[----:B------:R-:W-:-:S04]  /*15c00*/  FADD.FTZ R11, -R11, 1 ;  /* 0x3f8000000b0b7421 */ /* 0x000fc80000010100 */
[----:B------:R-:W-:-:S04]  /*15c10*/  FFMA.FTZ R11, R13, R11, 1 ;  /* 0x3f8000000d0b7423 */ /* 0x000fc8000001000b */
[----:B-1----:R-:W-:Y:S01]  /*15c20*/  FMUL.FTZ R6, R24, R11 ;  /* 0x0000000b18067220 */ /* 0x002fe20000410000 */
[----:B------:R-:W-:Y:S02]  /*15c30*/  SHF.L.U32 R24, R28, 0x10, RZ ;  /* 0x000000101c187819 */ /* 0x000fe400000006ff */
[----:B------:R-:W2:Y:S01]  /*15c40*/  LDL.LU R28, [R1+0x238] ;  /* 0x00023800011c7983 */ /* 0x000ea20000300800 */
[----:B------:R-:W-:-:S03]  /*15c50*/  SHF.L.U32 R25, R56, 0x10, RZ ;  /* 0x0000001038197819 */ /* 0x000fc600000006ff */
[----:B------:R-:W2:Y:S02]  /*15c60*/  LDL.LU R56, [R1+0x23c] ;  /* 0x00023c0001387983 */ /* 0x000ea40000300800 */
[----:B------:R-:W-:Y:S02]  /*15c70*/  FADD.FTZ R25, R25, -UR28 ;  /* 0x8000001c19197e21 */ /* 0x000fe40008010000 */
[----:B------:R0:W-:Y:S02]  /*15c80*/  STL [R1+0x448], R0 ;  /* 0x0004480001007387 */ /* 0x0001e40000100800 */
[----:B0-----:R-:W-:-:S04]  /*15c90*/  FMUL.FTZ R0, R25, UR16 ;  /* 0x0000001019007c20 */ /* 0x001fc80008410000 */
[----:B------:R-:W-:-:S04]  /*15ca0*/  FFMA.FTZ R13, R3, R0, R5 ;  /* 0x00000000030d7223 */ /* 0x000fc80000010005 */
[----:B------:R-:W-:-:S06]  /*15cb0*/  FMUL.FTZ R11, R13, -1.4426950216293334961 ;  /* 0xbfb8aa3b0d0b7820 */ /* 0x000fcc0000410000 */
[----:B------:R-:W0:Y:S01]  /*15cc0*/  MUFU.EX2 R11, R11 ;  /* 0x0000000b000b7308 */ /* 0x000e220000000800 */
[----:B----4-:R-:W-:Y:S02]  /*15cd0*/  SHF.L.U32 R25, R29, 0x10, RZ ;  /* 0x000000101d197819 */ /* 0x010fe400000006ff */
[----:B------:R-:W4:Y:S01]  /*15ce0*/  LDL.LU R29, [R1+0x4bc] ;  /* 0x0004bc00011d7983 */ /* 0x000f220000300800 */
        /* <DEDUP_REMOVED lines=8> */
[----:B------:R0:W-:Y:S03]  /*15d70*/  STL [R1+0x438], R0 ;  /* 0x0004380001007387 */ /* 0x0001e60000100800 */
[----:B------:R-:W-:Y:S01]  /*15d80*/  FMUL.FTZ R11, R24, R11 ;  /* 0x0000000b180b7220 */ /* 0x000fe20000410000 */
[----:B------:R-:W-:Y:S01]  /*15d90*/  FFMA.FTZ R24, R2, R0, R4 ;  /* 0x0000000002187223 */ /* 0x000fe20000010004 */
[----:B---3--:R-:W-:Y:S02]  /*15da0*/  SHF.L.U32 R25, R27, 0x10, RZ ;  /* 0x000000101b197819 */ /* 0x008fe400000006ff */
[----:B------:R-:W3:Y:S01]  /*15db0*/  LDL.LU R27, [R1+0x230] ;  /* 0x00023000011b7983 */ /* 0x000ee20000300800 */
[----:B------:R-:W-:-:S06]  /*15dc0*/  FMUL.FTZ R13, R24, -1.4426950216293334961 ;  /* 0xbfb8aa3b180d7820 */ /* 0x000fcc0000410000 */
[----:B------:R-:W1:Y:S02]  /*15dd0*/  MUFU.EX2 R13, R13 ;  /* 0x0000000d000d7308 */ /* 0x000e640000000800 */
[----:B-1----:R-:W-:-:S06]  /*15de0*/  FADD.FTZ R13, R13, 1 ;  /* 0x3f8000000d0d7421 */ /* 0x002fcc0000010000 */
[----:B------:R-:W1:Y:S01]  /*15df0*/  MUFU.RCP R13, R13 ;  /* 0x0000000d000d7308 */ /* 0x000e620000001000 */
[----:B--2---:R-:W-:-:S05]  /*15e00*/  SHF.L.U32 R26, R26, 0x10, RZ ;  /* 0x000000101a1a7819 */ /* 0x004fca00000006ff */
[----:B------:R-:W-:-:S04]  /*15e10*/  FADD.FTZ R26, R26, -UR28 ;  /* 0x8000001c1a1a7e21 */ /* 0x000fc80008010000 */
[----:B0-----:R-:W-:Y:S01]  /*15e20*/  FMUL.FTZ R0, R26, UR16 ;  /* 0x000000101a007c20 */ /* 0x001fe20008410000 */
[----:B------:R-:W-:Y:S02]  /*15e30*/  SHF.L.U32 R26, R28, 0x10, RZ ;  /* 0x000000101c1a7819 */ /* 0x000fe400000006ff */
[----:B------:R-:W2:Y:S01]  /*15e40*/  LDL.LU R28, [R1+0x234] ;  /* 0x00023400011c7983 */ /* 0x000ea20000300800 */
[----:B-1----:R-:W-:Y:S01]  /*15e50*/  FMUL.FTZ R25, R25, R13 ;  /* 0x0000000d19197220 */ /* 0x002fe20000410000 */
[----:B------:R-:W-:-:S04]  /*15e60*/  FADD.FTZ R13, -R13, 1 ;  /* 0x3f8000000d0d7421 */ /* 0x000fc80000010100 */
[----:B------:R-:W-:Y:S01]  /*15e70*/  FFMA.FTZ R13, R24, R13, 1 ;  /* 0x3f800000180d7423 */ /* 0x000fe2000001000d */
[----:B------:R-:W-:Y:S01]  /*15e80*/  FFMA.FTZ R24, R3, R0, R5 ;  /* 0x0000000003187223 */ /* 0x000fe20000010005 */
[----:B------:R0:W-:Y:S02]  /*15e90*/  STL [R1+0x25c], R6 ;  /* 0x00025c0601007387 */ /* 0x0001e40000100800 */
[----:B0-----:R-:W-:Y:S01]  /*15ea0*/  FMUL.FTZ R6, R25, R13 ;  /* 0x0000000d19067220 */ /* 0x001fe20000410000 */
[----:B------:R-:W-:Y:S01]  /*15eb0*/  FMUL.FTZ R13, R24, -1.4426950216293334961 ;  /* 0xbfb8aa3b180d7820 */ /* 0x000fe20000410000 */
[----:B------:R-:W-:Y:S02]  /*15ec0*/  SHF.L.U32 R25, R38, 0x10, RZ ;  /* 0x0000001026197819 */ /* 0x000fe400000006ff */
[----:B------:R-:W2:Y:S03]  /*15ed0*/  LDL.LU R38, [R1+0x4b0] ;  /* 0x0004b00001267983 */ /* 0x000ea60000300800 */
[----:B------:R-:W0:Y:S02]  /*15ee0*/  MUFU.EX2 R13, R13 ;  /* 0x0000000d000d7308 */ /* 0x000e240000000800 */
[----:B0-----:R-:W-:-:S06]  /*15ef0*/  FADD.FTZ R13, R13, 1 ;  /* 0x3f8000000d0d7421 */ /* 0x001fcc0000010000 */
[----:B------:R-:W0:Y:S01]  /*15f00*/  MUFU.RCP R13, R13 ;  /* 0x0000000d000d7308 */ /* 0x000e220000001000 */
[----:B------:R1:W-:Y:S01]  /*15f10*/  STL [R1+0x2c4], R6 ;  /* 0x0002c40601007387 */ /* 0x0003e20000100800 */
[----:B------:R-:W-:-:S03]  /*15f20*/  FADD.FTZ R26, R26, -UR28 ;  /* 0x8000001c1a1a7e21 */ /* 0x000fc60008010000 */
[----:B------:R1:W-:Y:S01]  /*15f30*/  STL [R1+0x424], R0 ;  /* 0x0004240001007387 */ /* 0x0003e20000100800 */
[----:B0-----:R-:W-:Y:S01]  /*15f40*/  FMUL.FTZ R25, R25, R13 ;  /* 0x0000000d19197220 */ /* 0x001fe20000410000 */
[----:B------:R-:W-:-:S04]  /*15f50*/  FADD.FTZ R13, -R13, 1 ;  /* 0x3f8000000d0d7421 */ /* 0x000fc80000010100 */
[----:B------:R-:W-:-:S04]  /*15f60*/  FFMA.FTZ R13, R24, R13, 1 ;  /* 0x3f800000180d7423 */ /* 0x000fc8000001000d */
[----:B-1----:R-:W-:Y:S01]  /*15f70*/  FMUL.FTZ R6, R25, R13 ;  /* 0x0000000d19067220 */ /* 0x002fe20000410000 */
[----:B------:R-:W-:Y:S02]  /*15f80*/  SHF.L.U32 R25, R39, 0x10, RZ ;  /* 0x0000001027197819 */ /* 0x000fe400000006ff */
[----:B------:R-:W2:Y:S01]  /*15f90*/  LDL.LU R39, [R1+0x4b4] ;  /* 0x0004b40001277983 */ /* 0x000ea20000300800 */
[----:B------:R-:W-:Y:S01]  /*15fa0*/  FMUL.FTZ R0, R26, UR16 ;  /* 0x000000101a007c20 */ /* 0x000fe20008410000 */
[----:B------:R-:W-:Y:S02]  /*15fb0*/  SHF.L.U32 R26, R56, 0x10, RZ ;  /* 0x00000010381a7819 */ /* 0x000fe400000006ff */
[----:B------:R-:W2:Y:S03]  /*15fc0*/  LDL.LU R56, [R1+0x228] ;  /* 0x0002280001387983 */ /* 0x000ea60000300800 */
[----:B------:R-:W-:Y:S01]  /*15fd0*/  FADD.FTZ R26, R26, -UR28 ;  /* 0x8000001c1a1a7e21 */ /* 0x000fe20008010000 */
[----:B------:R0:W-:Y:S01]  /*15fe0*/  STL [R1+0x420], R0 ;  /* 0x0004200001007387 */ /* 0x0001e20000100800 */
[----:B------:R-:W-:-:S02]  /*15ff0*/  FFMA.FTZ R24, R2, R0, R4 ;  /* 0x0000000002187223 */ /* 0x000fc40000010004 */
[----:B0-----:R-:W-:Y:S01]  /*16000*/  FMUL.FTZ R0, R26, UR16 ;  /* 0x000000101a007c20 */ /* 0x001fe20008410000 */
[----:B----4-:R-:W-:Y:S02]  /*16010*/  SHF.L.U32 R26, R29, 0x10, RZ ;  /* 0x000000101d1a7819 */ /* 0x010fe400000006ff */
[----:B------:R-:W4:Y:S01]  /*16020*/  LDL.LU R29, [R1+0x224] ;  /* 0x00022400011d7983 */ /* 0x000f220000300800 */
[----:B------:R-:W-:-:S06]  /*16030*/  FMUL.FTZ R13, R24, -1.4426950216293334961 ;  /* 0xbfb8aa3b180d7820 */ /* 0x000fcc0000410000 */
[----:B------:R-:W0:Y:S02]  /*16040*/  MUFU.EX2 R13, R13 ;  /* 0x0000000d000d7308 */ /* 0x000e240000000800 */
[----:B0-----:R-:W-:-:S06]  /*16050*/  FADD.FTZ R13, R13, 1 ;  /* 0x3f8000000d0d7421 */ /* 0x001fcc0000010000 */
[----:B------:R-:W0:Y:S01]  /*16060*/  MUFU.RCP R13, R13 ;  /* 0x0000000d000d7308 */ /* 0x000e220000001000 */
[----:B---3--:R-:W-:Y:S01]  /*16070*/  SHF.L.U32 R27, R27, 0x10, RZ ;  /* 0x000000101b1b7819 */ /* 0x008fe200000006ff */
[----:B------:R1:W-:Y:S04]  /*16080*/  STL [R1+0x41c], R0 ;  /* 0x00041c0001007387 */ /* 0x0003e80000100800 */
[----:B------:R-:W-:Y:S01]  /*16090*/  FADD.FTZ R27, R27, -UR28 ;  /* 0x8000001c1b1b7e21 */ /* 0x000fe20008010000 */
[----:B0-----:R-:W-:Y:S01]  /*160a0*/  FMUL.FTZ R25, R25, R13 ;  /* 0x0000000d19197220 */ /* 0x001fe20000410000 */
[----:B------:R-:W-:-:S04]  /*160b0*/  FADD.FTZ R13, -R13, 1 ;  /* 0x3f8000000d0d7421 */ /* 0x000fc80000010100 */
[----:B------:R-:W-:-:S04]  /*160c0*/  FFMA.FTZ R13, R24, R13, 1 ;  /* 0x3f800000180d7423 */ /* 0x000fc8000001000d */
[----:B------:R-:W-:Y:S01]  /*160d0*/  FMUL.FTZ R13, R25, R13 ;  /* 0x0000000d190d7220 */ /* 0x000fe20000410000 */
[----:B------:R-:W-:Y:S01]  /*160e0*/  FFMA.FTZ R25, R3, R0, R5 ;  /* 0x0000000003197223 */ /* 0x000fe20000010005 */
[----:B-1----:R-:W-:-:S03]  /*160f0*/  FMUL.FTZ R0, R27, UR16 ;  /* 0x000000101b007c20 */ /* 0x002fc60008410000 */
[----:B------:R-:W-:-:S06]  /*16100*/  FMUL.FTZ R24, R25, -1.4426950216293334961 ;  /* 0xbfb8aa3b19187820 */ /* 0x000fcc0000410000 */
[----:B------:R-:W0:Y:S02]  /*16110*/  MUFU.EX2 R24, R24 ;  /* 0x0000001800187308 */ /* 0x000e240000000800 */
[----:B0-----:R-:W-:-:S06]  /*16120*/  FADD.FTZ R24, R24, 1 ;  /* 0x3f80000018187421 */ /* 0x001fcc0000010000 */
[----:B------:R-:W0:Y:S01]  /*16130*/  MUFU.RCP R24, R24 ;  /* 0x0000001800187308 */ /* 0x000e220000001000 */
[----:B------:R1:W-:Y:S01]  /*16140*/  STL [R1+0x2c8], R6 ;  /* 0x0002c80601007387 */ /* 0x0003e20000100800 */
[----:B0-----:R-:W-:Y:S01]  /*16150*/  FMUL.FTZ R26, R26, R24 ;  /* 0x000000181a1a7220 */ /* 0x001fe20000410000 */
[----:B------:R-:W-:Y:S01]  /*16160*/  FADD.FTZ R24, -R24, 1 ;  /* 0x3f80000018187421 */ /* 0x000fe20000010100 */
[----:B--2---:R-:W-:Y:S02]  /*16170*/  SHF.L.U32 R27, R28, 0x10, RZ ;  /* 0x000000101c1b7819 */ /* 0x004fe400000006ff */
[----:B------:R-:W2:Y:S01]  /*16180*/  LDL.LU R28, [R1+0x22c] ;  /* 0x00022c00011c7983 */ /* 0x000ea20000300800 */
[----:B------:R-:W-:Y:S01]  /*16190*/  FFMA.FTZ R24, R25, R24, 1 ;  /* 0x3f80000019187423 */ /* 0x000fe20000010018 */
[----:B------:R-:W-:-:S03]  /*161a0*/  FFMA.FTZ R25, R2, R0, R4 ;  /* 0x0000000002197223 */ /* 0x000fc60000010004 */
[----:B-1----:R-:W-:Y:S01]  /*161b0*/  FMUL.FTZ R6, R26, R24 ;  /* 0x000000181a067220 */ /* 0x002fe20000410000 */
        /* <DEDUP_REMOVED lines=8> */
[----:B-1----:R-:W-:Y:S01]  /*16240*/  FMUL.FTZ R0, R27, UR16 ;  /* 0x000000101b007c20 */ /* 0x002fe20008410000 */
[----:B0-----:R-:W-:Y:S01]  /*16250*/  FMUL.FTZ R26, R26, R24 ;  /* 0x000000181a1a7220 */ /* 0x001fe20000410000 */
[----:B------:R-:W-:-:S04]  /*16260*/  FADD.FTZ R24, -R24, 1 ;  /* 0x3f80000018187421 */ /* 0x000fc80000010100 */
[----:B------:R-:W-:Y:S01]  /*16270*/  FFMA.FTZ R24, R25, R24, 1 ;  /* 0x3f80000019187423 */ /* 0x000fe20000010018 */
[----:B------:R-:W-:-:S03]  /*16280*/  FFMA.FTZ R25, R3, R0, R5 ;  /* 0x0000000003197223 */ /* 0x000fc60000010005 */
[----:B---3--:R-:W-:Y:S01]  /*16290*/  FMUL.FTZ R6, R26, R24 ;  /* 0x000000181a067220 */ /* 0x008fe20000410000 */
[----:B------:R-:W-:-:S06]  /*162a0*/  FMUL.FTZ R24, R25, -1.4426950216293334961 ;  /* 0xbfb8aa3b19187820 */ /* 0x000fcc0000410000 */
[----:B------:R-:W0:Y:S02]  /*162b0*/  MUFU.EX2 R24, R24 ;  /* 0x0000001800187308 */ /* 0x000e240000000800 */
[----:B0-----:R-:W-:-:S06]  /*162c0*/  FADD.FTZ R24, R24, 1 ;  /* 0x3f80000018187421 */ /* 0x001fcc0000010000 */
[----:B------:R-:W0:Y:S01]  /*162d0*/  MUFU.RCP R24, R24 ;  /* 0x0000001800187308 */ /* 0x000e220000001000 */
[----:B------:R-:W-:Y:S01]  /*162e0*/  SHF.L.U32 R26, R39, 0x10, RZ ;  /* 0x00000010271a7819 */ /* 0x000fe200000006ff */
[----:B------:R1:W-:Y:S04]  /*162f0*/  STL [R1+0x2d4], R6 ;  /* 0x0002d40601007387 */ /* 0x0003e80000100800 */
[----:B0-----:R-:W-:Y:S01]  /*16300*/  FMUL.FTZ R26, R26, R24 ;  /* 0x000000181a1a7220 */ /* 0x001fe20000410000 */
[----:B------:R-:W-:-:S04]  /*16310*/  FADD.FTZ R24, -R24, 1 ;  /* 0x3f80000018187421 */ /* 0x000fc80000010100 */
[----:B------:R-:W-:-:S04]  /*16320*/  FFMA.FTZ R24, R25, R24, 1 ;  /* 0x3f80000019187423 */ /* 0x000fc80000010018 */
[----:B-1----:R-:W-:Y:S01]  /*16330*/  FMUL.FTZ R6, R26, R24 ;  /* 0x000000181a067220 */ /* 0x002fe20000410000 */
[----:B----4-:R-:W-:Y:S02]  /*16340*/  SHF.L.U32 R26, R29, 0x10, RZ ;  /* 0x000000101d1a7819 */ /* 0x010fe400000006ff */
[----:B------:R-:W3:Y:S01]  /*16350*/  LDL.LU R29, [R1+0x480] ;  /* 0x00048000011d7983 */ /* 0x000ee20000300800 */
[----:B------:R-:W-:-:S05]  /*16360*/  SHF.L.U32 R16, R16, 0x10, RZ ;  /* 0x0000001010107819 */ /* 0x000fca00000006ff */
[----:B------:R-:W-:Y:S01]  /*16370*/  FADD.FTZ R16, R16, -UR28 ;  /* 0x8000001c10107e21 */ /* 0x000fe20008010000 */
[----:B------:R0:W-:Y:S01]  /*16380*/  STL [R1+0x404], R0 ;  /* 0x0004040001007387 */ /* 0x0001e20000100800 */
[----:B------:R-:W-:Y:S02]  /*16390*/  FADD.FTZ R26, R26, -UR28 ;  /* 0x8000001c1a1a7e21 */ /* 0x000fe40008010000 */
        /* <DEDUP_REMOVED lines=8> */
[----:B------:R-:W-:-:S05]  /*16420*/  SHF.L.U32 R25, R56, 0x10, RZ ;  /* 0x0000001038197819 */ /* 0x000fca00000006ff */
[----:B0-----:R-:W-:Y:S01]  /*16430*/  FMUL.FTZ R25, R25, R16 ;  /* 0x0000001019197220 */ /* 0x001fe20000410000 */
[----:B------:R-:W-:-:S04]  /*16440*/  FADD.FTZ R16, -R16, 1 ;  /* 0x3f80000010107421 */ /* 0x000fc80000010100 */
[----:B------:R-:W-:-:S04]  /*16450*/  FFMA.FTZ R16, R24, R16, 1 ;  /* 0x3f80000018107423 */ /* 0x000fc80000010010 */
[----:B------:R-:W-:Y:S01]  /*16460*/  FMUL.FTZ R16, R25, R16 ;  /* 0x0000001019107220 */ /* 0x000fe20000410000 */
[----:B------:R-:W-:-:S04]  /*16470*/  FFMA.FTZ R25, R3, R0, R5 ;  /* 0x0000000003197223 */ /* 0x000fc80000010005 */
[----:B------:R-:W-:-:S06]  /*16480*/  FMUL.FTZ R24, R25, -1.4426950216293334961 ;  /* 0xbfb8aa3b19187820 */ /* 0x000fcc0000410000 */
[----:B------:R-:W0:Y:S01]  /*16490*/  MUFU.EX2 R24, R24 ;  /* 0x0000001800187308 */ /* 0x000e220000000800 */
[----:B--2---:R-:W-:Y:S02]  /*164a0*/  SHF.L.U32 R26, R28, 0x10, RZ ;  /* 0x000000101c1a7819 */ /* 0x004fe400000006ff */
[----:B------:R-:W2:Y:S01]  /*164b0*/  LDL.LU R28, [R1+0x478] ;  /* 0x00047800011c7983 */ /* 0x000ea20000300800 */
[----:B0-----:R-:W-:-:S06]  /*164c0*/  FADD.FTZ R24, R24, 1 ;  /* 0x3f80000018187421 */ /* 0x001fcc0000010000 */
[----:B------:R-:W0:Y:S01]  /*164d0*/  MUFU.RCP R24, R24 ;  /* 0x0000001800187308 */ /* 0x000e220000001000 */
[----:B------:R-:W-:Y:S01]  /*164e0*/  SHF.L.U32 R17, R17, 0x10, RZ ;  /* 0x0000001011117819 */ /* 0x000fe200000006ff */
[----:B------:R-:W-:Y:S04]  /*164f0*/  STL [R1+0x2d8], R6 ;  /* 0x0002d80601007387 */ /* 0x000fe80000100800 */
[----:B------:R-:W-:Y:S01]  /*16500*/  FADD.FTZ R17, R17, -UR28 ;  /* 0x8000001c11117e21 */ /* 0x000fe20008010000 */
[----:B------:R1:W-:Y:S01]  /*16510*/  STL [R1+0x3d0], R0 ;  /* 0x0003d00001007387 */ /* 0x0003e20000100800 */
[----:B0-----:R-:W-:Y:S01]  /*16520*/  FMUL.FTZ R26, R26, R24 ;  /* 0x000000181a1a7220 */ /* 0x001fe20000410000 */
[----:B------:R-:W-:-:S04]  /*16530*/  FADD.FTZ R24, -R24, 1 ;  /* 0x3f80000018187421 */ /* 0x000fc80000010100 */
[----:B------:R-:W-:Y:S01]  /*16540*/  FFMA.FTZ R24, R25, R24, 1 ;  /* 0x3f80000019187423 */ /* 0x000fe20000010018 */
[----:B-1----:R-:W-:-:S03]  /*16550*/  FMUL.FTZ R0, R17, UR16 ;  /* 0x0000001011007c20 */ /* 0x002fc60008410000 */
[----:B------:R-:W-:Y:S01]  /*16560*/  FMUL.FTZ R6, R26, R24 ;  /* 0x000000181a067220 */ /* 0x000fe20000410000 */
[----:B------:R-:W-:Y:S04]  /*16570*/  STL [R1+0x760], R7 ;  /* 0x0007600701007387 */ /* 0x000fe80000100800 */
[----:B------:R0:W-:Y:S04]  /*16580*/  STL [R1+0x758], R8 ;  /* 0x0007580801007387 */ /* 0x0001e80000100800 */
        /* <DEDUP_REMOVED lines=8> */
[----:B------:R1:W-:Y:S04]  /*16610*/  STL [R1+0x3dc], R0 ;  /* 0x0003dc0001007387 */ /* 0x0003e80000100800 */
[----:B------:R4:W-:Y:S04]  /*16620*/  STL [R1+0x2e0], R6 ;  /* 0x0002e00601007387 */ /* 0x0009e80000100800 */
[----:B------:R-:W2:Y:S01]  /*16630*/  LDL.LU R39, [R1+0x47c] ;  /* 0x00047c0001277983 */ /* 0x000ea20000300800 */
[----:B------:R-:W-:-:S03]  /*16640*/  FFMA.FTZ R24, R2, R0, R4 ;  /* 0x0000000002187223 */ /* 0x000fc60000010004 */
[----:B------:R-:W2:Y:S01]  /*16650*/  LDL.LU R56, [R1+0x484] ;  /* 0x0004840001387983 */ /* 0x000ea20000300800 */
[----:B------:R-:W-:Y:S01]  /*16660*/  FMUL.FTZ R17, R24, -1.4426950216293334961 ;  /* 0xbfb8aa3b18117820 */ /* 0x000fe20000410000 */
[----:B------:R-:W-:Y:S02]  /*16670*/  SHF.L.U32 R19, R19, 0x10, RZ ;  /* 0x0000001013137819 */ /* 0x000fe400000006ff */
[----:B------:R-:W-:Y:S01]  /*16680*/  SHF.L.U32 R18, R18, 0x10, RZ ;  /* 0x0000001012127819 */ /* 0x000fe200000006ff */
[----:B------:R-:W2:Y:S02]  /*16690*/  LDL.LU R38, [R1+0x46c] ;  /* 0x00046c0001267983 */ /* 0x000ea40000300800 */
[----:B------:R-:W0:Y:S01]  /*166a0*/  MUFU.EX2 R17, R17 ;  /* 0x0000001100117308 */ /* 0x000e220000000800 */
[----:B------:R-:W-:Y:S01]  /*166b0*/  SHF.L.U32 R20, R20, 0x10, RZ ;  /* 0x0000001014147819 */ /* 0x000fe200000006ff */
[----:B------:R-:W2:Y:S01]  /*166c0*/  LDL.LU R37, [R1+0x5bc] ;  /* 0x0005bc0001257983 */ /* 0x000ea20000300800 */
[----:B------:R-:W-:-:S02]  /*166d0*/  SHF.L.U32 R55, R55, 0x10, RZ ;  /* 0x0000001037377819 */ /* 0x000fc400000006ff */
[----:B------:R-:W-:Y:S01]  /*166e0*/  SHF.L.U32 R53, R53, 0x10, RZ ;  /* 0x0000001035357819 */ /* 0x000fe200000006ff */
[----:B------:R-:W2:Y:S01]  /*166f0*/  LDL.LU R63, [R1+0x6fc] ;  /* 0x0006fc00013f7983 */ /* 0x000ea20000300800 */
[----:B------:R-:W-:Y:S02]  /*16700*/  SHF.L.U32 R51, R51, 0x10, RZ ;  /* 0x0000001033337819 */ /* 0x000fe400000006ff */
[----:B------:R-:W-:Y:S01]  /*16710*/  SHF.L.U32 R49, R49, 0x10, RZ ;  /* 0x0000001031317819 */ /* 0x000fe200000006ff */
[----:B------:R-:W2:Y:S01]  /*16720*/  LDL.LU R64, [R1+0x708] ;  /* 0x0007080001407983 */ /* 0x000ea20000300800 */
[----:B0-----:R-:W-:Y:S01]  /*16730*/  FADD.FTZ R17, R17, 1 ;  /* 0x3f80000011117421 */ /* 0x001fe20000010000 */
[----:B------:R-:W-:Y:S02]  /*16740*/  SHF.L.U32 R47, R47, 0x10, RZ ;  /* 0x000000102f2f7819 */ /* 0x000fe400000006ff */
[----:B------:R-:W2:Y:S03]  /*16750*/  LDL.LU R36, [R1+0x710] ;  /* 0x0007100001247983 */ /* 0x000ea60000300800 */
[----:B------:R-:W0:Y:S01]  /*16760*/  MUFU.RCP R17, R17 ;  /* 0x0000001100117308 */ /* 0x000e220000001000 */
[----:B------:R-:W-:Y:S01]  /*16770*/  FADD.FTZ R18, R18, -UR28 ;  /* 0x8000001c12127e21 */ /* 0x000fe20008010000 */
[----:B------:R-:W-:Y:S01]  /*16780*/  SHF.L.U32 R45, R45, 0x10, RZ ;  /* 0x000000102d2d7819 */ /* 0x000fe200000006ff */
[----:B------:R-:W2:Y:S02]  /*16790*/  LDL.LU R8, [R1+0x714] ;  /* 0x0007140001087983 */ /* 0x000ea40000300800 */
[----:B-1----:R-:W-:Y:S01]  /*167a0*/  FMUL.FTZ R0, R18, UR16 ;  /* 0x0000001012007c20 */ /* 0x002fe20008410000 */
        /* <DEDUP_REMOVED lines=8> */
[----:B0-----:R-:W-:Y:S01]  /*16830*/  FMUL.FTZ R19, R19, R17 ;  /* 0x0000001113137220 */ /* 0x001fe20000410000 */
[----:B------:R-:W-:Y:S01]  /*16840*/  FADD.FTZ R17, -R17, 1 ;  /* 0x3f80000011117421 */ /* 0x000fe20000010100 */
[----:B------:R-:W-:Y:S01]  /*16850*/  SHF.L.U32 R35, R35, 0x10, RZ ;  /* 0x0000001023237819 */ /* 0x000fe200000006ff */
[----:B------:R-:W2:Y:S02]  /*16860*/  LDL.LU R7, [R1+0x718] ;  /* 0x0007180001077983 */ /* 0x000ea40000300800 */
[----:B------:R-:W-:Y:S01]  /*16870*/  FFMA.FTZ R17, R24, R17, 1 ;  /* 0x3f80000018117423 */ /* 0x000fe20000010011 */
[----:B------:R-:W-:Y:S01]  /*16880*/  SHF.L.U32 R48, R48, 0x10, RZ ;  /* 0x0000001030307819 */ /* 0x000fe200000006ff */
[----:B------:R-:W2:Y:S02]  /*16890*/  LDL.LU R21, [R1+0x43c] ;  /* 0x00043c0001157983 */ /* 0x000ea40000300800 */
[----:B----4-:R-:W-:Y:S01]  /*168a0*/  FMUL.FTZ R6, R19, R17 ;  /* 0x0000001113067220 */ /* 0x010fe20000410000 */
[----:B------:R-:W-:Y:S01]  /*168b0*/  FFMA.FTZ R17, R3, R0, R5 ;  /* 0x0000000003117223 */ /* 0x000fe20000010005 */
[----:B---3--:R-:W-:Y:S01]  /*168c0*/  SHF.L.U32 R19, R29, 0x10, RZ ;  /* 0x000000101d137819 */ /* 0x008fe200000006ff */
[----:B------:R-:W3:Y:S02]  /*168d0*/  LDL.LU R14, [R1+0x68c] ;  /* 0x00068c00010e7983 */ /* 0x000ee40000300800 */
[----:B------:R-:W-:-:S02]  /*168e0*/  FMUL.FTZ R18, R17, -1.4426950216293334961 ;  /* 0xbfb8aa3b11127820 */ /* 0x000fc40000410000 */
[----:B------:R-:W4:Y:S04]  /*168f0*/  LDL.LU R29, [R1+0x468] ;  /* 0x00046800011d7983 */ /* 0x000f280000300800 */
[----:B------:R-:W0:Y:S01]  /*16900*/  MUFU.EX2 R18, R18 ;  /* 0x0000001200127308 */ /* 0x000e220000000800 */
[----:B------:R-:W-:Y:S01]  /*16910*/  SHF.L.U32 R33, R33, 0x10, RZ ;  /* 0x0000001021217819 */ /* 0x000fe200000006ff */
[----:B------:R-:W3:Y:S01]  /*16920*/  LDL.LU R23, [R1+0x724] ;  /* 0x0007240001177983 */ /* 0x000ee20000300800 */
[----:B------:R-:W-:Y:S02]  /*16930*/  SHF.L.U32 R46, R46, 0x10, RZ ;  /* 0x000000102e2e7819 */ /* 0x000fe400000006ff */
[----:B------:R-:W-:Y:S01]  /*16940*/  SHF.L.U32 R31, R31, 0x10, RZ ;  /* 0x000000101f1f7819 */ /* 0x000fe200000006ff */
[----:B------:R-:W3:Y:S01]  /*16950*/  LDL.LU R10, [R1+0x674] ;  /* 0x00067400010a7983 */ /* 0x000ee20000300800 */
[----:B------:R-:W-:-:S02]  /*16960*/  SHF.L.U32 R44, R44, 0x10, RZ ;  /* 0x000000102c2c7819 */ /* 0x000fc400000006ff */
[----:B------:R-:W-:Y:S01]  /*16970*/  SHF.L.U32 R42, R42, 0x10, RZ ;  /* 0x000000102a2a7819 */ /* 0x000fe200000006ff */
[----:B------:R-:W3:Y:S01]  /*16980*/  LDL.LU R12, [R1+0x430] ;  /* 0x00043000010c7983 */ /* 0x000ee20000300800 */
[----:B0-----:R-:W-:Y:S01]  /*16990*/  FADD.FTZ R18, R18, 1 ;  /* 0x3f80000012127421 */ /* 0x001fe20000010000 */
[----:B------:R-:W-:Y:S02]  /*169a0*/  SHF.L.U32 R30, R30, 0x10, RZ ;  /* 0x000000101e1e7819 */ /* 0x000fe400000006ff */
[----:B------:R-:W3:Y:S03]  /*169b0*/  LDL.LU R15, [R1+0x42c] ;  /* 0x00042c00010f7983 */ /* 0x000ee60000300800 */
[----:B------:R-:W0:Y:S01]  /*169c0*/  MUFU.RCP R18, R18 ;  /* 0x0000001200127308 */ /* 0x000e220000001000 */
[----:B------:R-:W-:Y:S01]  /*169d0*/  FADD.FTZ R20, R20, -UR28 ;  /* 0x8000001c14147e21 */ /* 0x000fe20008010000 */
[----:B------:R1:W-:Y:S04]  /*169e0*/  STL [R1+0x3f4], R0 ;  /* 0x0003f40001007387 */ /* 0x0003e80000100800 */
[----:B------:R0:W-:Y:S01]  /*169f0*/  STL [R1+0x2e4], R6 ;  /* 0x0002e40601007387 */ /* 0x0001e20000100800 */
        /* <DEDUP_REMOVED lines=8> */
[----:B0-----:R-:W-:-:S04]  /*16a80*/  FADD.FTZ R17, R17, 1 ;  /* 0x3f80000011117421 */ /* 0x001fc80000010000 */
[----:B------:R2:W0:Y:S02]  /*16a90*/  MUFU.RCP R20, R17 ;  /* 0x0000001100147308 */ /* 0x0004240000001000 */
[----:B--2---:R-:W-:Y:S02]  /*16aa0*/  SHF.L.U32 R17, R28, 0x10, RZ ;  /* 0x000000101c117819 */ /* 0x004fe400000006ff */
[----:B------:R-:W2:Y:S03]  /*16ab0*/  LDL.LU R28, [R1+0x470] ;  /* 0x00047000011c7983 */ /* 0x000ea60000300800 */
[----:B0-----:R-:W-:Y:S01]  /*16ac0*/  FMUL.FTZ R17, R17, R20 ;  /* 0x0000001411117220 */ /* 0x001fe20000410000 */
[----:B------:R-:W-:Y:S01]  /*16ad0*/  STL [R1+0x3f0], R0 ;  /* 0x0003f00001007387 */ /* 0x000fe20000100800 */
[----:B------:R-:W-:-:S04]  /*16ae0*/  FADD.FTZ R20, -R20, 1 ;  /* 0x3f80000014147421 */ /* 0x000fc80000010100 */
[----:B------:R-:W-:Y:S01]  /*16af0*/  FFMA.FTZ R20, R18, R20, 1 ;  /* 0x3f80000012147423 */ /* 0x000fe20000010014 */
[----:B------:R0:W-:Y:S03]  /*16b00*/  STL [R1+0x2e8], R6 ;  /* 0x0002e80601007387 */ /* 0x0001e60000100800 */
[----:B0-----:R-:W-:Y:S01]  /*16b10*/  FMUL.FTZ R6, R17, R20 ;  /* 0x0000001411067220 */ /* 0x001fe20000410000 */
[----:B------:R-:W-:Y:S02]  /*16b20*/  SHF.L.U32 R19, R39, 0x10, RZ ;  /* 0x0000001027137819 */ /* 0x000fe400000006ff */
[----:B------:R-:W3:Y:S03]  /*16b30*/  LDL.LU R39, [R1+0x474] ;  /* 0x0004740001277983 */ /* 0x000ee60000300800 */
[----:B------:R-:W-:-:S04]  /*16b40*/  FADD.FTZ R19, R19, -UR28 ;  /* 0x8000001c13137e21 */ /* 0x000fc80008010000 */
[----:B------:R-:W-:-:S04]  /*16b50*/  FMUL.FTZ R0, R19, UR16 ;  /* 0x0000001013007c20 */ /* 0x000fc80008410000 */
[----:B------:R-:W-:-:S04]  /*16b60*/  FFMA.FTZ R18, R3, R0, R5 ;  /* 0x0000000003127223 */ /* 0x000fc80000010005 */
[----:B------:R-:W-:-:S06]  /*16b70*/  FMUL.FTZ R17, R18, -1.4426950216293334961 ;  /* 0xbfb8aa3b12117820 */ /* 0x000fcc0000410000 */
[----:B------:R-:W0:Y:S02]  /*16b80*/  MUFU.EX2 R17, R17 ;  /* 0x0000001100117308 */ /* 0x000e240000000800 */
[----:B0-----:R-:W-:-:S04]  /*16b90*/  FADD.FTZ R17, R17, 1 ;  /* 0x3f80000011117421 */ /* 0x001fc80000010000 */
[----:B------:R0:W1:Y:S02]  /*16ba0*/  MUFU.RCP R20, R17 ;  /* 0x0000001100147308 */ /* 0x0000640000001000 */
[----:B0-----:R-:W-:Y:S02]  /*16bb0*/  SHF.L.U32 R17, R56, 0x10, RZ ;  /* 0x0000001038117819 */ /* 0x001fe400000006ff */
[----:B------:R-:W3:Y:S04]  /*16bc0*/  LDL.LU R56, [R1+0x450] ;  /* 0x0004500001387983 */ /* 0x000ee80000300800 */
[----:B------:R0:W-:Y:S01]  /*16bd0*/  STL [R1+0x3ec], R0 ;  /* 0x0003ec0001007387 */ /* 0x0001e20000100800 */
[----:B----4-:R-:W-:-:S03]  /*16be0*/  SHF.L.U32 R19, R29, 0x10, RZ ;  /* 0x000000101d137819 */ /* 0x010fc600000006ff */
[----:B------:R-:W4:Y:S01]  /*16bf0*/  LDL.LU R29, [R1+0x454] ;  /* 0x00045400011d7983 */ /* 0x000f220000300800 */
[----:B-1----:R-:W-:Y:S01]  /*16c00*/  FMUL.FTZ R17, R17, R20 ;  /* 0x0000001411117220 */ /* 0x002fe20000410000 */
[----:B------:R-:W-:Y:S01]  /*16c10*/  FADD.FTZ R19, R19, -UR28 ;  /* 0x8000001c13137e21 */ /* 0x000fe20008010000 */
[----:B------:R-:W-:-:S03]  /*16c20*/  FADD.FTZ R20, -R20, 1 ;  /* 0x3f80000014147421 */ /* 0x000fc60000010100 */
[----:B0-----:R-:W-:Y:S01]  /*16c30*/  FMUL.FTZ R0, R19, UR16 ;  /* 0x0000001013007c20 */ /* 0x001fe20008410000 */
[----:B------:R-:W-:Y:S01]  /*16c40*/  FFMA.FTZ R20, R18, R20, 1 ;  /* 0x3f80000012147423 */ /* 0x000fe20000010014 */
[----:B------:R0:W-:Y:S02]  /*16c50*/  STL [R1+0x2ec], R6 ;  /* 0x0002ec0601007387 */ /* 0x0001e40000100800 */
[----:B------:R-:W-:Y:S01]  /*16c60*/  FFMA.FTZ R18, R2, R0, R4 ;  /* 0x0000000002127223 */ /* 0x000fe20000010004 */
[----:B0-----:R-:W-:-:S03]  /*16c70*/  FMUL.FTZ R6, R17, R20 ;  /* 0x0000001411067220 */ /* 0x001fc60000410000 */
[----:B------:R-:W-:-:S06]  /*16c80*/  FMUL.FTZ R17, R18, -1.4426950216293334961 ;  /* 0xbfb8aa3b12117820 */ /* 0x000fcc0000410000 */
[----:B------:R-:W0:Y:S02]  /*16c90*/  MUFU.EX2 R17, R17 ;  /* 0x0000001100117308 */ /* 0x000e240000000800 */
[----:B0-----:R-:W-:-:S04]  /*16ca0*/  FADD.FTZ R17, R17, 1 ;  /* 0x3f80000011117421 */ /* 0x001fc80000010000 */
[----:B------:R0:W1:Y:S02]  /*16cb0*/  MUFU.RCP R20, R17 ;  /* 0x0000001100147308 */ /* 0x0000640000001000 */
[----:B0-----:R-:W-:Y:S02]  /*16cc0*/  SHF.L.U32 R17, R38, 0x10, RZ ;  /* 0x0000001026117819 */ /* 0x001fe400000006ff */
[----:B------:R-:W4:Y:S01]  /*16cd0*/  LDL.LU R38, [R1+0x458] ;  /* 0x0004580001267983 */ /* 0x000f220000300800 */
[----:B--2---:R-:W-:-:S03]  /*16ce0*/  SHF.L.U32 R19, R28, 0x10, RZ ;  /* 0x000000101c137819 */ /* 0x004fc600000006ff */
[----:B------:R-:W2:Y:S01]  /*16cf0*/  LDL.LU R28, [R1+0x490] ;  /* 0x00049000011c7983 */ /* 0x000ea20000300800 */
[----:B-1----:R-:W-:Y:S01]  /*16d00*/  FMUL.FTZ R17, R17, R20 ;  /* 0x0000001411117220 */ /* 0x002fe20000410000 */
[----:B------:R-:W-:Y:S02]  /*16d10*/  FADD.FTZ R19, R19, -UR28 ;  /* 0x8000001c13137e21 */ /* 0x000fe40008010000 */
[----:B------:R0:W-:Y:S01]  /*16d20*/  STL [R1+0x3e8], R0 ;  /* 0x0003e80001007387 */ /* 0x0001e20000100800 */
[----:B------:R-:W-:-:S04]  /*16d30*/  FADD.FTZ R20, -R20, 1 ;  /* 0x3f80000014147421 */ /* 0x000fc80000010100 */
[----:B------:R-:W-:Y:S01]  /*16d40*/  FFMA.FTZ R20, R18, R20, 1 ;  /* 0x3f80000012147423 */ /* 0x000fe20000010014 */
[----:B0-----:R-:W-:Y:S01]  /*16d50*/  FMUL.FTZ R0, R19, UR16 ;  /* 0x0000001013007c20 */ /* 0x001fe20008410000 */
[----:B------:R0:W-:Y:S03]  /*16d60*/  STL [R1+0x2f0], R6 ;  /* 0x0002f00601007387 */ /* 0x0001e60000100800 */
[----:B------:R-:W-:Y:S01]  /*16d70*/  FFMA.FTZ R18, R3, R0, R5 ;  /* 0x0000000003127223 */ /* 0x000fe20000010005 */
[----:B0-----:R-:W-:-:S03]  /*16d80*/  FMUL.FTZ R6, R17, R20 ;  /* 0x0000001411067220 */ /* 0x001fc60000410000 */
[----:B------:R-:W-:-:S06]  /*16d90*/  FMUL.FTZ R17, R18, -1.4426950216293334961 ;  /* 0xbfb8aa3b12117820 */ /* 0x000fcc0000410000 */
[----:B------:R-:W0:Y:S02]  /*16da0*/  MUFU.EX2 R17, R17 ;  /* 0x0000001100117308 */ /* 0x000e240000000800 */
[----:B0-----:R-:W-:-:S04]  /*16db0*/  FADD.FTZ R17, R17, 1 ;  /* 0x3f80000011117421 */ /* 0x001fc80000010000 */
[----:B------:R3:W0:Y:S02]  /*16dc0*/  MUFU.RCP R20, R17 ;  /* 0x0000001100147308 */ /* 0x0006240000001000 */
[----:B---3--:R-:W-:Y:S02]  /*16dd0*/  SHF.L.U32 R17, R39, 0x10, RZ ;  /* 0x0000001027117819 */ /* 0x008fe400000006ff */
[----:B------:R-:W3:Y:S03]  /*16de0*/  LDL.LU R39, [R1+0x45c] ;  /* 0x00045c0001277983 */ /* 0x000ee60000300800 */
        /* <DEDUP_REMOVED lines=14> */
[----:B------:R4:W0:Y:S02]  /*16ed0*/  MUFU.RCP R20, R17 ;  /* 0x0000001100147308 */ /* 0x0008240000001000 */
[----:B----4-:R-:W-:Y:S02]  /*16ee0*/  SHF.L.U32 R17, R29, 0x10, RZ ;  /* 0x000000101d117819 */ /* 0x010fe400000006ff */
[----:B------:R-:W4:Y:S04]  /*16ef0*/  LDL.LU R29, [R1+0x498] ;  /* 0x00049800011d7983 */ /* 0x000f280000300800 */
[----:B------:R1:W-:Y:S01]  /*16f00*/  STL [R1+0x3e0], R0 ;  /* 0x0003e00001007387 */ /* 0x0003e20000100800 */
[----:B0-----:R-:W-:Y:S01]  /*16f10*/  FMUL.FTZ R17, R17, R20 ;  /* 0x0000001411117220 */ /* 0x001fe20000410000 */
[----:B------:R-:W-:Y:S01]  /*16f20*/  FADD.FTZ R20, -R20, 1 ;  /* 0x3f80000014147421 */ /* 0x000fe20000010100 */
[----:B------:R-:W-:-:S02]  /*16f30*/  SHF.L.U32 R19, R38, 0x10, RZ ;  /* 0x0000001026137819 */ /* 0x000fc400000006ff */
[----:B------:R-:W4:Y:S03]  /*16f40*/  LDL.LU R38, [R1+0x4a0] ;  /* 0x0004a00001267983 */ /* 0x000f260000300800 */
[----:B------:R-:W-:Y:S01]  /*16f50*/  FADD.FTZ R19, R19, -UR28 ;  /* 0x8000001c13137e21 */ /* 0x000fe20008010000 */
[----:B------:R-:W-:-:S03]  /*16f60*/  FFMA.FTZ R20, R18, R20, 1 ;  /* 0x3f80000012147423 */ /* 0x000fc60000010014 */
[----:B-1----:R-:W-:Y:S01]  /*16f70*/  FMUL.FTZ R0, R19, UR16 ;  /* 0x0000001013007c20 */ /* 0x002fe20008410000 */
[----:B------:R0:W-:Y:S03]  /*16f80*/  STL [R1+0x348], R6 ;  /* 0x0003480601007387 */ /* 0x0001e60000100800 */
[----:B------:R-:W-:Y:S01]  /*16f90*/  FFMA.FTZ R18, R3, R0, R5 ;  /* 0x0000000003127223 */ /* 0x000fe20000010005 */
[----:B0-----:R-:W-:-:S03]  /*16fa0*/  FMUL.FTZ R6, R17, R20 ;  /* 0x0000001411067220 */ /* 0x001fc60000410000 */
        /* <DEDUP_REMOVED lines=23> */
[----:B------:R-:W-:Y:S01]  /*17120*/  STL [R1+0x3d4], R0 ;  /* 0x0003d40001007387 */ /* 0x000fe20000100800 */
[----:B-1----:R-:W-:Y:S01]  /*17130*/  FMUL.FTZ R17, R17, R20 ;  /* 0x0000001411117220 */ /* 0x002fe20000410000 */
[----:B------:R-:W-:-:S02]  /*17140*/  FADD.FTZ R20, -R20, 1 ;  /* 0x3f80000014147421 */ /* 0x000fc40000010100 */
[----:B------:R0:W-:Y:S02]  /*17150*/  STL [R1+0x33c], R6 ;  /* 0x00033c0601007387 */ /* 0x0001e40000100800 */
[----:B------:R-:W-:-:S04]  /*17160*/  FFMA.FTZ R20, R18, R20, 1 ;  /* 0x3f80000012147423 */ /* 0x000fc80000010014 */
[----:B0-----:R-:W-:Y:S01]  /*17170*/  FMUL.FTZ R6, R17, R20 ;  /* 0x0000001411067220 */ /* 0x001fe20000410000 */
[----:B----4-:R-:W-:Y:S02]  /*17180*/  SHF.L.U32 R19, R29, 0x10, RZ ;  /* 0x000000101d137819 */ /* 0x010fe400000006ff */
[----:B------:R-:W4:Y:S03]  /*17190*/  LDL.LU R29, [R1+0x514] ;  /* 0x00051400011d7983 */ /* 0x000f260000300800 */
        /* <DEDUP_REMOVED lines=23> */
[----:B------:R3:W0:Y:S01]  /*17310*/  MUFU.RCP R20, R17 ;  /* 0x0000001100147308 */ /* 0x0006220000001000 */
[----:B------:R-:W-:Y:S01]  /*17320*/  STL [R1+0x3c8], R0 ;  /* 0x0003c80001007387 */ /* 0x000fe20000100800 */
[----:B---3--:R-:W-:-:S03]  /*17330*/  SHF.L.U32 R17, R39, 0x10, RZ ;  /* 0x0000001027117819 */ /* 0x008fc600000006ff */
[----:B------:R-:W3:Y:S02]  /*17340*/  LDL.LU R39, [R1+0x530] ;  /* 0x0005300001277983 */ /* 0x000ee40000300800 */
[----:B0-----:R-:W-:Y:S01]  /*17350*/  FMUL.FTZ R17, R17, R20 ;  /* 0x0000001411117220 */ /* 0x001fe20000410000 */
[----:B------:R-:W-:Y:S01]  /*17360*/  FADD.FTZ R20, -R20, 1 ;  /* 0x3f80000014147421 */ /* 0x000fe20000010100 */
[----:B------:R0:W-:Y:S03]  /*17370*/  STL [R1+0x334], R6 ;  /* 0x0003340601007387 */ /* 0x0001e60000100800 */
[----:B------:R-:W-:-:S04]  /*17380*/  FFMA.FTZ R20, R18, R20, 1 ;  /* 0x3f80000012147423 */ /* 0x000fc80000010014 */
        /* <DEDUP_REMOVED lines=12> */
[----:B------:R-:W-:Y:S01]  /*17450*/  STL [R1+0x3c4], R0 ;  /* 0x0003c40001007387 */ /* 0x000fe20000100800 */
[----:B0-----:R-:W-:Y:S01]  /*17460*/  FMUL.FTZ R17, R17, R20 ;  /* 0x0000001411117220 */ /* 0x001fe20000410000 */
[----:B------:R-:W-:-:S02]  /*17470*/  FADD.FTZ R20, -R20, 1 ;  /* 0x3f80000014147421 */ /* 0x000fc40000010100 */
[----:B------:R0:W-:Y:S02]  /*17480*/  STL [R1+0x32c], R6 ;  /* 0x00032c0601007387 */ /* 0x0001e40000100800 */
[----:B------:R-:W-:-:S04]  /*17490*/  FFMA.FTZ R20, R18, R20, 1 ;  /* 0x3f80000012147423 */ /* 0x000fc80000010014 */
[----:B0-----:R-:W-:Y:S01]  /*174a0*/  FMUL.FTZ R6, R17, R20 ;  /* 0x0000001411067220 */ /* 0x001fe20000410000 */
[----:B------:R-:W-:Y:S02]  /*174b0*/  SHF.L.U32 R19, R38, 0x10, RZ ;  /* 0x0000001026137819 */ /* 0x000fe400000006ff */
[----:B------:R-:W4:Y:S03]  /*174c0*/  LDL.LU R38, [R1+0x564] ;  /* 0x0005640001267983 */ /* 0x000f260000300800 */
[----:B------:R-:W-:-:S04]  /*174d0*/  FADD.FTZ R19, R19, -UR28 ;  /* 0x8000001c13137e21 */ /* 0x000fc80008010000 */
[----:B------:R-:W-:-:S04]  /*174e0*/  FMUL.FTZ R0, R19, UR16 ;  /* 0x0000001013007c20 */ /* 0x000fc80008410000 */
        /* <DEDUP_REMOVED lines=111> */
[----:B------:R-:W4:Y:S02]  /*17be0*/  LDL.LU R29, [R1+0x5c4] ;  /* 0x0005c400011d7983 */ /* 0x000f240000300800 */
[----:B------:R-:W-:-:S04]  /*17bf0*/  FADD.FTZ R19, R19, -UR28 ;  /* 0x8000001c13137e21 */ /* 0x000fc80008010000 */
[----:B0-----:R-:W-:Y:S01]  /*17c00*/  FMUL.FTZ R0, R19, UR16 ;  /* 0x0000001013007c20 */ /* 0x001fe20008410000 */
[----:B-1----:R-:W-:Y:S01]  /*17c10*/  FMUL.FTZ R17, R17, R20 ;  /* 0x0000001411117220 */ /* 0x002fe20000410000 */
[----:B------:R-:W-:Y:S01]  /*17c20*/  FADD.FTZ R20, -R20, 1 ;  /* 0x3f80000014147421 */ /* 0x000fe20000010100 */
[----:B--2---:R-:W-:Y:S02]  /*17c30*/  SHF.L.U32 R19, R28, 0x10, RZ ;  /* 0x000000101c137819 */ /* 0x004fe400000006ff */
[----:B------:R-:W2:Y:S01]  /*17c40*/  LDL.LU R28, [R1+0x5d0] ;  /* 0x0005d000011c7983 */ /* 0x000ea20000300800 */
[----:B------:R-:W-:Y:S01]  /*17c50*/  FFMA.FTZ R20, R18, R20, 1 ;  /* 0x3f80000012147423 */ /* 0x000fe20000010014 */
[----:B------:R-:W-:Y:S02]  /*17c60*/  FFMA.FTZ R18, R3, R0, R5 ;  /* 0x0000000003127223 */ /* 0x000fe40000010005 */
[----:B------:R0:W-:Y:S02]  /*17c70*/  STL [R1+0x308], R6 ;  /* 0x0003080601007387 */ /* 0x0001e40000100800 */
[----:B0-----:R-:W-:Y:S01]  /*17c80*/  FMUL.FTZ R6, R17, R20 ;  /* 0x0000001411067220 */ /* 0x001fe20000410000 */
[----:B------:R-:W-:-:S06]  /*17c90*/  FMUL.FTZ R17, R18, -1.4426950216293334961 ;  /* 0xbfb8aa3b12117820 */ /* 0x000fcc0000410000 */
[----:B------:R-:W0:Y:S02]  /*17ca0*/  MUFU.EX2 R17, R17 ;  /* 0x0000001100117308 */ /* 0x000e240000000800 */
[----:B0-----:R-:W-:-:S04]  /*17cb0*/  FADD.FTZ R17, R17, 1 ;  /* 0x3f80000011117421 */ /* 0x001fc80000010000 */
[----:B------:R0:W1:Y:S01]  /*17cc0*/  MUFU.RCP R20, R17 ;  /* 0x0000001100147308 */ /* 0x0000620000001000 */
[----:B------:R-:W-:Y:S01]  /*17cd0*/  FADD.FTZ R19, R19, -UR28 ;  /* 0x8000001c13137e21 */ /* 0x000fe20008010000 */
[----:B------:R0:W-:Y:S02]  /*17ce0*/  STL [R1+0x3a4], R0 ;  /* 0x0003a40001007387 */ /* 0x0001e40000100800 */
[----:B0-----:R-:W-:Y:S02]  /*17cf0*/  SHF.L.U32 R17, R38, 0x10, RZ ;  /* 0x0000001026117819 */ /* 0x001fe400000006ff */
[----:B------:R-:W2:Y:S01]  /*17d00*/  LDL.LU R38, [R1+0x5cc] ;  /* 0x0005cc0001267983 */ /* 0x000ea20000300800 */
[----:B------:R-:W-:Y:S02]  /*17d10*/  FMUL.FTZ R0, R19, UR16 ;  /* 0x0000001013007c20 */ /* 0x000fe40008410000 */
[----:B-1----:R-:W-:Y:S01]  /*17d20*/  FMUL.FTZ R17, R17, R20 ;  /* 0x0000001411117220 */ /* 0x002fe20000410000 */
[----:B------:R-:W-:Y:S01]  /*17d30*/  FADD.FTZ R20, -R20, 1 ;  /* 0x3f80000014147421 */ /* 0x000fe20000010100 */
[----:B------:R0:W-:Y:S03]  /*17d40*/  STL [R1+0x304], R6 ;  /* 0x0003040601007387 */ /* 0x0001e60000100800 */
[----:B------:R-:W-:Y:S01]  /*17d50*/  FFMA.FTZ R20, R18, R20, 1 ;  /* 0x3f80000012147423 */ /* 0x000fe20000010014 */
[----:B------:R-:W-:-:S03]  /*17d60*/  FFMA.FTZ R18, R2, R0, R4 ;  /* 0x0000000002127223 */ /* 0x000fc60000010004 */
[----:B0-----:R-:W-:Y:S01]  /*17d70*/  FMUL.FTZ R6, R17, R20 ;  /* 0x0000001411067220 */ /* 0x001fe20000410000 */
[----:B------:R-:W-:-:S06]  /*17d80*/  FMUL.FTZ R17, R18, -1.4426950216293334961 ;  /* 0xbfb8aa3b12117820 */ /* 0x000fcc0000410000 */
[----:B------:R-:W0:Y:S02]  /*17d90*/  MUFU.EX2 R17, R17 ;  /* 0x0000001100117308 */ /* 0x000e240000000800 */
[----:B0-----:R-:W-:-:S04]  /*17da0*/  FADD.FTZ R17, R17, 1 ;  /* 0x3f80000011117421 */ /* 0x001fc80000010000 */
[----:B------:R0:W1:Y:S01]  /*17db0*/  MUFU.RCP R20, R17 ;  /* 0x0000001100147308 */ /* 0x0000620000001000 */
[----:B------:R3:W-:Y:S01]  /*17dc0*/  STL [R1+0x3a0], R0 ;  /* 0x0003a00001007387 */ /* 0x0007e20000100800 */
[----:B0-----:R-:W-:-:S03]  /*17dd0*/  SHF.L.U32 R17, R37, 0x10, RZ ;  /* 0x0000001025117819 */ /* 0x001fc600000006ff */
[----:B------:R0:W-:Y:S01]  /*17de0*/  STL [R1+0x300], R6 ;  /* 0x0003000601007387 */ /* 0x0001e20000100800 */
[----:B------:R-:W-:-:S03]  /*17df0*/  SHF.L.U32 R40, R40, 0x10, RZ ;  /* 0x0000001028287819 */ /* 0x000fc600000006ff */
[----:B------:R-:W2:Y:S01]  /*17e00*/  LDL.LU R37, [R1+0x6e4] ;  /* 0x0006e40001257983 */ /* 0x000ea20000300800 */
[----:B-1----:R-:W-:Y:S01]  /*17e10*/  FMUL.FTZ R17, R17, R20 ;  /* 0x0000001411117220 */ /* 0x002fe20000410000 */
[----:B------:R-:W-:-:S04]  /*17e20*/  FADD.FTZ R20, -R20, 1 ;  /* 0x3f80000014147421 */ /* 0x000fc80000010100 */
[----:B------:R-:W-:Y:S01]  /*17e30*/  FFMA.FTZ R20, R18, R20, 1 ;  /* 0x3f80000012147423 */ /* 0x000fe20000010014 */
[----:B---3--:R-:W-:Y:S02]  /*17e40*/  SHF.L.U32 R19, R56, 0x10, RZ ;  /* 0x0000001038137819 */ /* 0x008fe400000006ff */
[----:B------:R-:W3:Y:S03]  /*17e50*/  LDL.LU R56, [R1+0x388] ;  /* 0x0003880001387983 */ /* 0x000ee60000300800 */
[----:B------:R-:W-:-:S04]  /*17e60*/  FADD.FTZ R19, R19, -UR28 ;  /* 0x8000001c13137e21 */ /* 0x000fc80008010000 */
[----:B------:R-:W-:Y:S01]  /*17e70*/  FMUL.FTZ R0, R19, UR16 ;  /* 0x0000001013007c20 */ /* 0x000fe20008410000 */
[----:B0-----:R-:W-:-:S03]  /*17e80*/  FMUL.FTZ R6, R17, R20 ;  /* 0x0000001411067220 */ /* 0x001fc60000410000 */
[----:B------:R-:W-:-:S04]  /*17e90*/  FFMA.FTZ R18, R3, R0, R5 ;  /* 0x0000000003127223 */ /* 0x000fc80000010005 */
[----:B------:R-:W-:-:S06]  /*17ea0*/  FMUL.FTZ R17, R18, -1.4426950216293334961 ;  /* 0xbfb8aa3b12117820 */ /* 0x000fcc0000410000 */
[----:B------:R-:W0:Y:S02]  /*17eb0*/  MUFU.EX2 R17, R17 ;  /* 0x0000001100117308 */ /* 0x000e240000000800 */
[----:B0-----:R-:W-:-:S04]  /*17ec0*/  FADD.FTZ R17, R17, 1 ;  /* 0x3f80000011117421 */ /* 0x001fc80000010000 */
[----:B------:R0:W1:Y:S02]  /*17ed0*/  MUFU.RCP R20, R17 ;  /* 0x0000001100147308 */ /* 0x0000640000001000 */
[----:B0-----:R-:W-:Y:S02]  /*17ee0*/  SHF.L.U32 R17, R39, 0x10, RZ ;  /* 0x0000001027117819 */ /* 0x001fe400000006ff */
[----:B----4-:R-:W-:Y:S01]  /*17ef0*/  SHF.L.U32 R19, R29, 0x10, RZ ;  /* 0x000000101d137819 */ /* 0x010fe200000006ff */
[----:B------:R-:W4:Y:S04]  /*17f00*/  LDL.LU R39, [R1+0x38c] ;  /* 0x00038c0001277983 */ /* 0x000f280000300800 */
[----:B------:R-:W4:Y:S01]  /*17f10*/  LDL.LU R29, [R1+0x5e0] ;  /* 0x0005e000011d7983 */ /* 0x000f220000300800 */
[----:B-1----:R-:W-:Y:S01]  /*17f20*/  FMUL.FTZ R17, R17, R20 ;  /* 0x0000001411117220 */ /* 0x002fe20000410000 */
[----:B------:R-:W-:Y:S01]  /*17f30*/  FADD.FTZ R20, -R20, 1 ;  /* 0x3f80000014147421 */ /* 0x000fe20000010100 */
[----:B------:R-:W-:Y:S01]  /*17f40*/  FADD.FTZ R19, R19, -UR28 ;  /* 0x8000001c13137e21 */ /* 0x000fe20008010000 */
[----:B------:R0:W-:Y:S02]  /*17f50*/  STL [R1+0x39c], R0 ;  /* 0x00039c0001007387 */ /* 0x0001e40000100800 */
[----:B------:R-:W-:-:S02]  /*17f60*/  FFMA.FTZ R20, R18, R20, 1 ;  /* 0x3f80000012147423 */ /* 0x000fc40000010014 */
[----:B------:R1:W-:Y:S01]  /*17f70*/  STL [R1+0x2fc], R6 ;  /* 0x0002fc0601007387 */ /* 0x0003e20000100800 */
[----:B0-----:R-:W-:Y:S01]  /*17f80*/  FMUL.FTZ R0, R19, UR16 ;  /* 0x0000001013007c20 */ /* 0x001fe20008410000 */
[----:B-1----:R-:W-:-:S03]  /*17f90*/  FMUL.FTZ R6, R17, R20 ;  /* 0x0000001411067220 */ /* 0x002fc60000410000 */
[----:B------:R-:W-:-:S04]  /*17fa0*/  FFMA.FTZ R17, R2, R0, R4 ;  /* 0x0000000002117223 */ /* 0x000fc80000010004 */
[----:B------:R-:W-:-:S06]  /*17fb0*/  FMUL.FTZ R18, R17, -1.4426950216293334961 ;  /* 0xbfb8aa3b11127820 */ /* 0x000fcc0000410000 */
[----:B------:R-:W0:Y:S02]  /*17fc0*/  MUFU.EX2 R18, R18 ;  /* 0x0000001200127308 */ /* 0x000e240000000800 */
[----:B0-----:R-:W-:-:S04]  /*17fd0*/  FADD.FTZ R18, R18, 1 ;  /* 0x3f80000012127421 */ /* 0x001fc80000010000 */
[----:B------:R2:W0:Y:S02]  /*17fe0*/  MUFU.RCP R19, R18 ;  /* 0x0000001200137308 */ /* 0x0004240000001000 */
[----:B--2---:R-:W-:Y:S02]  /*17ff0*/  SHF.L.U32 R18, R28, 0x10, RZ ;  /* 0x000000101c127819 */ /* 0x004fe400000006ff */
[----:B------:R-:W2:Y:S03]  /*18000*/  LDL.LU R28, [R1+0x378] ;  /* 0x00037800011c7983 */ /* 0x000ea60000300800 */
[----:B------:R-:W-:Y:S01]  /*18010*/  FADD.FTZ R18, R18, -UR28 ;  /* 0x8000001c12127e21 */ /* 0x000fe20008010000 */
[----:B------:R1:W-:Y:S03]  /*18020*/  STL [R1+0x398], R0 ;  /* 0x0003980001007387 */ /* 0x0003e60000100800 */
[----:B-1----:R-:W-:Y:S01]  /*18030*/  FMUL.FTZ R0, R18, UR16 ;  /* 0x0000001012007c20 */ /* 0x002fe20008410000 */
[----:B------:R-:W-:-:S02]  /*18040*/  SHF.L.U32 R62, R38, 0x10, RZ ;  /* 0x00000010263e7819 */ /* 0x000fc400000006ff */
[----:B------:R-:W2:Y:S03]  /*18050*/  LDL.LU R38, [R1+0x37c] ;  /* 0x00037c0001267983 */ /* 0x000ea60000300800 */
[----:B0-----:R-:W-:Y:S01]  /*18060*/  FMUL.FTZ R62, R62, R19 ;  /* 0x000000133e3e7220 */ /* 0x001fe20000410000 */
[----:B------:R-:W-:-:S04]  /*18070*/  FADD.FTZ R19, -R19, 1 ;  /* 0x3f80000013137421 */ /* 0x000fc80000010100 */
[----:B------:R-:W-:Y:S01]  /*18080*/  FFMA.FTZ R19, R17, R19, 1 ;  /* 0x3f80000011137423 */ /* 0x000fe20000010013 */
[----:B------:R-:W-:-:S04]  /*18090*/  FFMA.FTZ R17, R3, R0, R5 ;  /* 0x0000000003117223 */ /* 0x000fc80000010005 */
[----:B------:R-:W-:-:S06]  /*180a0*/  FMUL.FTZ R18, R17, -1.4426950216293334961 ;  /* 0xbfb8aa3b11127820 */ /* 0x000fcc0000410000 */
[----:B------:R-:W0:Y:S01]  /*180b0*/  MUFU.EX2 R18, R18 ;  /* 0x0000001200127308 */ /* 0x000e220000000800 */
[----:B------:R-:W-:Y:S01]  /*180c0*/  FMUL.FTZ R62, R62, R19 ;  /* 0x000000133e3e7220 */ /* 0x000fe20000410000 */
[----:B0-----:R-:W-:-:S04]  /*180d0*/  FADD.FTZ R18, R18, 1 ;  /* 0x3f80000012127421 */ /* 0x001fc80000010000 */
[----:B------:R-:W0:Y:S01]  /*180e0*/  MUFU.RCP R19, R18 ;  /* 0x0000001200137308 */ /* 0x000e220000001000 */
[----:B------:R1:W-:Y:S01]  /*180f0*/  STL [R1+0x394], R0 ;  /* 0x0003940001007387 */ /* 0x0003e20000100800 */
[----:B0-----:R-:W-:Y:S01]  /*18100*/  FMUL.FTZ R55, R55, R19 ;  /* 0x0000001337377220 */ /* 0x001fe20000410000 */
[----:B------:R-:W-:-:S04]  /*18110*/  FADD.FTZ R19, -R19, 1 ;  /* 0x3f80000013137421 */ /* 0x000fc80000010100 */
[----:B------:R-:W-:Y:S01]  /*18120*/  FFMA.FTZ R19, R17, R19, 1 ;  /* 0x3f80000011137423 */ /* 0x000fe20000010013 */
[----:B---3--:R-:W-:Y:S02]  /*18130*/  SHF.L.U32 R18, R56, 0x10, RZ ;  /* 0x0000001038127819 */ /* 0x008fe400000006ff */
[----:B------:R-:W3:Y:S03]  /*18140*/  LDL.LU R56, [R1+0x380] ;  /* 0x0003800001387983 */ /* 0x000ee60000300800 */
[----:B------:R-:W-:-:S04]  /*18150*/  FADD.FTZ R18, R18, -UR28 ;  /* 0x8000001c12127e21 */ /* 0x000fc80008010000 */
[----:B-1----:R-:W-:-:S04]  /*18160*/  FMUL.FTZ R0, R18, UR16 ;  /* 0x0000001012007c20 */ /* 0x002fc80008410000 */
[----:B------:R-:W-:-:S04]  /*18170*/  FFMA.FTZ R17, R2, R0, R4 ;  /* 0x0000000002117223 */ /* 0x000fc80000010004 */
[----:B------:R-:W-:-:S06]  /*18180*/  FMUL.FTZ R18, R17, -1.4426950216293334961 ;  /* 0xbfb8aa3b11127820 */ /* 0x000fcc0000410000 */
[----:B------:R-:W0:Y:S01]  /*18190*/  MUFU.EX2 R18, R18 ;  /* 0x0000001200127308 */ /* 0x000e220000000800 */
[----:B------:R-:W-:Y:S01]  /*181a0*/  FMUL.FTZ R55, R55, R19 ;  /* 0x0000001337377220 */ /* 0x000fe20000410000 */
[----:B0-----:R-:W-:-:S04]  /*181b0*/  FADD.FTZ R18, R18, 1 ;  /* 0x3f80000012127421 */ /* 0x001fc80000010000 */
[----:B------:R0:W1:Y:S01]  /*181c0*/  MUFU.RCP R19, R18 ;  /* 0x0000001200137308 */ /* 0x0000620000001000 */
[----:B------:R1:W-:Y:S01]  /*181d0*/  STL [R1+0x390], R0 ;  /* 0x0003900001007387 */ /* 0x0003e20000100800 */
[----:B----4-:R-:W-:-:S03]  /*181e0*/  SHF.L.U32 R61, R39, 0x10, RZ ;  /* 0x00000010273d7819 */ /* 0x010fc600000006ff */
[----:B------:R-:W4:Y:S01]  /*181f0*/  LDL.LU R39, [R1+0x364] ;  /* 0x0003640001277983 */ /* 0x000f220000300800 */
[----:B0-----:R-:W-:-:S03]  /*18200*/  SHF.L.U32 R18, R29, 0x10, RZ ;  /* 0x000000101d127819 */ /* 0x001fc600000006ff */
[----:B------:R-:W4:Y:S02]  /*18210*/  LDL.LU R29, [R1+0x360] ;  /* 0x00036000011d7983 */ /* 0x000f240000300800 */
[----:B------:R-:W-:Y:S01]  /*18220*/  FADD.FTZ R18, R18, -UR28 ;  /* 0x8000001c12127e21 */ /* 0x000fe20008010000 */
[----:B-1----:R-:W-:Y:S01]  /*18230*/  FMUL.FTZ R61, R61, R19 ;  /* 0x000000133d3d7220 */ /* 0x002fe20000410000 */
[----:B------:R-:W-:Y:S02]  /*18240*/  FADD.FTZ R19, -R19, 1 ;  /* 0x3f80000013137421 */ /* 0x000fe40000010100 */
[----:B------:R-:W-:Y:S02]  /*18250*/  FMUL.FTZ R0, R18, UR16 ;  /* 0x0000001012007c20 */ /* 0x000fe40008410000 */
[----:B------:R-:W-:Y:S02]  /*18260*/  FFMA.FTZ R19, R17, R19, 1 ;  /* 0x3f80000011137423 */ /* 0x000fe40000010013 */
[----:B------:R-:W-:-:S04]  /*18270*/  FFMA.FTZ R17, R3, R0, R5 ;  /* 0x0000000003117223 */ /* 0x000fc80000010005 */
[----:B------:R-:W-:-:S06]  /*18280*/  FMUL.FTZ R18, R17, -1.4426950216293334961 ;  /* 0xbfb8aa3b11127820 */ /* 0x000fcc0000410000 */
[----:B------:R-:W0:Y:S01]  /*18290*/  MUFU.EX2 R18, R18 ;  /* 0x0000001200127308 */ /* 0x000e220000000800 */
[----:B------:R-:W-:Y:S01]  /*182a0*/  FMUL.FTZ R61, R61, R19 ;  /* 0x000000133d3d7220 */ /* 0x000fe20000410000 */
[----:B0-----:R-:W-:-:S04]  /*182b0*/  FADD.FTZ R18, R18, 1 ;  /* 0x3f80000012127421 */ /* 0x001fc80000010000 */
[----:B------:R2:W0:Y:S02]  /*182c0*/  MUFU.RCP R19, R18 ;  /* 0x0000001200137308 */ /* 0x0004240000001000 */
[----:B--2---:R-:W-:Y:S02]  /*182d0*/  SHF.L.U32 R18, R28, 0x10, RZ ;  /* 0x000000101c127819 */ /* 0x004fe400000006ff */
[----:B------:R-:W2:Y:S01]  /*182e0*/  LDL.LU R28, [R1+0x368] ;  /* 0x00036800011c7983 */ /* 0x000ea20000300800 */
[----:B0-----:R-:W-:Y:S02]  /*182f0*/  FMUL.FTZ R53, R53, R19 ;  /* 0x0000001335357220 */ /* 0x001fe40000410000 */
[----:B------:R-:W-:Y:S01]  /*18300*/  FADD.FTZ R18, R18, -UR28 ;  /* 0x8000001c12127e21 */ /* 0x000fe20008010000 */
[----:B------:R0:W-:Y:S01]  /*18310*/  STL [R1+0x38c], R0 ;  /* 0x00038c0001007387 */ /* 0x0001e20000100800 */
[----:B------:R-:W-:-:S04]  /*18320*/  FADD.FTZ R19, -R19, 1 ;  /* 0x3f80000013137421 */ /* 0x000fc80000010100 */
[----:B------:R-:W-:Y:S01]  /*18330*/  FFMA.FTZ R19, R17, R19, 1 ;  /* 0x3f80000011137423 */ /* 0x000fe20000010013 */
[----:B0-----:R-:W-:-:S04]  /*18340*/  FMUL.FTZ R0, R18, UR16 ;  /* 0x0000001012007c20 */ /* 0x001fc80008410000 */
[----:B------:R-:W-:-:S04]  /*18350*/  FFMA.FTZ R17, R2, R0, R4 ;  /* 0x0000000002117223 */ /* 0x000fc80000010004 */
[----:B------:R-:W-:-:S06]  /*18360*/  FMUL.FTZ R18, R17, -1.4426950216293334961 ;  /* 0xbfb8aa3b11127820 */ /* 0x000fcc0000410000 */
[----:B------:R-:W0:Y:S01]  /*18370*/  MUFU.EX2 R18, R18 ;  /* 0x0000001200127308 */ /* 0x000e220000000800 */
[----:B------:R-:W-:Y:S01]  /*18380*/  FMUL.FTZ R53, R53, R19 ;  /* 0x0000001335357220 */ /* 0x000fe20000410000 */
[----:B0-----:R-:W-:-:S04]  /*18390*/  FADD.FTZ R18, R18, 1 ;  /* 0x3f80000012127421 */ /* 0x001fc80000010000 */
[----:B------:R-:W0:Y:S01]  /*183a0*/  MUFU.RCP R19, R18 ;  /* 0x0000001200137308 */ /* 0x000e220000001000 */
[----:B------:R-:W-:Y:S01]  /*183b0*/  SHF.L.U32 R60, R38, 0x10, RZ ;  /* 0x00000010263c7819 */ /* 0x000fe200000006ff */
[----:B------:R1:W-:Y:S04]  /*183c0*/  STL [R1+0x388], R0 ;  /* 0x0003880001007387 */ /* 0x0003e80000100800 */
[----:B------:R-:W2:Y:S01]  /*183d0*/  LDL.LU R38, [R1+0x35c] ;  /* 0x00035c0001267983 */ /* 0x000ea20000300800 */
[----:B0-----:R-:W-:Y:S01]  /*183e0*/  FMUL.FTZ R60, R60, R19 ;  /* 0x000000133c3c7220 */ /* 0x001fe20000410000 */
[----:B------:R-:W-:-:S04]  /*183f0*/  FADD.FTZ R19, -R19, 1 ;  /* 0x3f80000013137421 */ /* 0x000fc80000010100 */
[----:B------:R-:W-:-:S04]  /*18400*/  FFMA.FTZ R19, R17, R19, 1 ;  /* 0x3f80000011137423 */ /* 0x000fc80000010013 */
[----:B------:R-:W-:Y:S01]  /*18410*/  FMUL.FTZ R60, R60, R19 ;  /* 0x000000133c3c7220 */ /* 0x000fe20000410000 */
[----:B---3--:R-:W-:Y:S02]  /*18420*/  SHF.L.U32 R18, R56, 0x10, RZ ;  /* 0x0000001038127819 */ /* 0x008fe400000006ff */
[----:B------:R-:W3:Y:S03]  /*18430*/  LDL.LU R56, [R1+0x358] ;  /* 0x0003580001387983 */ /* 0x000ee60000300800 */
[----:B------:R-:W-:-:S04]  /*18440*/  FADD.FTZ R18, R18, -UR28 ;  /* 0x8000001c12127e21 */ /* 0x000fc80008010000 */
[----:B-1----:R-:W-:-:S04]  /*18450*/  FMUL.FTZ R0, R18, UR16 ;  /* 0x0000001012007c20 */ /* 0x002fc80008410000 */
[----:B------:R-:W-:-:S04]  /*18460*/  FFMA.FTZ R17, R3, R0, R5 ;  /* 0x0000000003117223 */ /* 0x000fc80000010005 */
[----:B------:R-:W-:-:S06]  /*18470*/  FMUL.FTZ R18, R17, -1.4426950216293334961 ;  /* 0xbfb8aa3b11127820 */ /* 0x000fcc0000410000 */
[----:B------:R-:W0:Y:S02]  /*18480*/  MUFU.EX2 R18, R18 ;  /* 0x0000001200127308 */ /* 0x000e240000000800 */
[----:B0-----:R-:W-:-:S04]  /*18490*/  FADD.FTZ R18, R18, 1 ;  /* 0x3f80000012127421 */ /* 0x001fc80000010000 */
[----:B------:R4:W0:Y:S01]  /*184a0*/  MUFU.RCP R19, R18 ;  /* 0x0000001200137308 */ /* 0x0008220000001000 */
[----:B------:R1:W-:Y:S01]  /*184b0*/  STL [R1+0x384], R0 ;  /* 0x0003840001007387 */ /* 0x0003e20000100800 */
[----:B----4-:R-:W-:-:S03]  /*184c0*/  SHF.L.U32 R18, R29, 0x10, RZ ;  /* 0x000000101d127819 */ /* 0x010fc600000006ff */
[----:B------:R-:W4:Y:S02]  /*184d0*/  LDL.LU R29, [R1+0x614] ;  /* 0x00061400011d7983 */ /* 0x000f240000300800 */
[----:B------:R-:W-:Y:S01]  /*184e0*/  FADD.FTZ R18, R18, -UR28 ;  /* 0x8000001c12127e21 */ /* 0x000fe20008010000 */
[----:B0-----:R-:W-:Y:S01]  /*184f0*/  FMUL.FTZ R51, R51, R19 ;  /* 0x0000001333337220 */ /* 0x001fe20000410000 */
[----:B------:R-:W-:Y:S02]  /*18500*/  FADD.FTZ R19, -R19, 1 ;  /* 0x3f80000013137421 */ /* 0x000fe40000010100 */
[----:B-1----:R-:W-:Y:S02]  /*18510*/  FMUL.FTZ R0, R18, UR16 ;  /* 0x0000001012007c20 */ /* 0x002fe40008410000 */
        /* <DEDUP_REMOVED lines=9> */
[----:B------:R-:W-:Y:S02]  /*185b0*/  SHF.L.U32 R59, R39, 0x10, RZ ;  /* 0x00000010273b7819 */ /* 0x000fe400000006ff */
[----:B------:R-:W-:Y:S01]  /*185c0*/  FADD.FTZ R18, R18, -UR28 ;  /* 0x8000001c12127e21 */ /* 0x000fe20008010000 */
[----:B------:R1:W-:Y:S02]  /*185d0*/  STL [R1+0x380], R0 ;  /* 0x0003800001007387 */ /* 0x0003e40000100800 */
[----:B0-----:R-:W-:Y:S01]  /*185e0*/  FMUL.FTZ R59, R59, R19 ;  /* 0x000000133b3b7220 */ /* 0x001fe20000410000 */
[----:B------:R-:W-:Y:S01]  /*185f0*/  FADD.FTZ R19, -R19, 1 ;  /* 0x3f80000013137421 */ /* 0x000fe20000010100 */
[----:B------:R-:W2:Y:S03]  /*18600*/  LDL.LU R39, [R1+0x628] ;  /* 0x0006280001277983 */ /* 0x000ea60000300800 */
[----:B------:R-:W-:Y:S01]  /*18610*/  FFMA.FTZ R19, R17, R19, 1 ;  /* 0x3f80000011137423 */ /* 0x000fe20000010013 */
[----:B-1----:R-:W-:-:S04]  /*18620*/  FMUL.FTZ R0, R18, UR16 ;  /* 0x0000001012007c20 */ /* 0x002fc80008410000 */
        /* <DEDUP_REMOVED lines=9> */
[----:B------:R-:W-:-:S04]  /*186c0*/  FFMA.FTZ R19, R17, R19, 1 ;  /* 0x3f80000011137423 */ /* 0x000fc80000010013 */
[----:B------:R-:W-:Y:S01]  /*186d0*/  FMUL.FTZ R49, R49, R19 ;  /* 0x0000001331317220 */ /* 0x000fe20000410000 */
[----:B------:R-:W-:Y:S02]  /*186e0*/  SHF.L.U32 R58, R38, 0x10, RZ ;  /* 0x00000010263a7819 */ /* 0x000fe400000006ff */
[----:B------:R-:W2:Y:S01]  /*186f0*/  LDL.LU R38, [R1+0x6d8] ;  /* 0x0006d80001267983 */ /* 0x000ea20000300800 */
[----:B---3--:R-:W-:-:S03]  /*18700*/  SHF.L.U32 R18, R56, 0x10, RZ ;  /* 0x0000001038127819 */ /* 0x008fc600000006ff */
[----:B------:R-:W3:Y:S02]  /*18710*/  LDL.LU R56, [R1+0x62c] ;  /* 0x00062c0001387983 */ /* 0x000ee40000300800 */
        /* <DEDUP_REMOVED lines=204> */
[----:B------:R0:W1:Y:S02]  /*193e0*/  MUFU.RCP R19, R18 ;  /* 0x0000001200137308 */ /* 0x0000640000001000 */
[----:B0-----:R-:W-:Y:S02]  /*193f0*/  SHF.L.U32 R18, R39, 0x10, RZ ;  /* 0x0000001027127819 */ /* 0x001fe400000006ff */
[----:B------:R-:W2:Y:S03]  /*19400*/  LDL.LU R39, [R1+0x6b8] ;  /* 0x0006b80001277983 */ /* 0x000ea60000300800 */
[----:B------:R-:W-:Y:S01]  /*19410*/  FADD.FTZ R18, R18, -UR28 ;  /* 0x8000001c12127e21 */ /* 0x000fe20008010000 */
[----:B------:R0:W-:Y:S01]  /*19420*/  STL [R1+0x30c], R0 ;  /* 0x00030c0001007387 */ /* 0x0001e20000100800 */
[----:B-1----:R-:W-:Y:S01]  /*19430*/  FMUL.FTZ R44, R44, R19 ;  /* 0x000000132c2c7220 */ /* 0x002fe20000410000 */
[----:B------:R-:W-:Y:S01]  /*19440*/  FADD.FTZ R19, -R19, 1 ;  /* 0x3f80000013137421 */ /* 0x000fe20000010100 */
[----:B0-----:R-:W-:-:S03]  /*19450*/  FMUL.FTZ R0, R18, UR16 ;  /* 0x0000001012007c20 */ /* 0x001fc60008410000 */
        /* <DEDUP_REMOVED lines=8> */
[----:B---3--:R-:W-:-:S03]  /*194e0*/  SHF.L.U32 R27, R56, 0x10, RZ ;  /* 0x00000010381b7819 */ /* 0x008fc600000006ff */
[----:B------:R-:W3:Y:S02]  /*194f0*/  LDL.LU R56, [R1+0x6b4] ;  /* 0x0006b40001387983 */ /* 0x000ee40000300800 */
[----:B0-----:R-:W-:Y:S01]  /*19500*/  FMUL.FTZ R27, R27, R19 ;  /* 0x000000131b1b7220 */ /* 0x001fe20000410000 */
[----:B------:R-:W-:-:S04]  /*19510*/  FADD.FTZ R19, -R19, 1 ;  /* 0x3f80000013137421 */ /* 0x000fc80000010100 */
[----:B------:R-:W-:Y:S01]  /*19520*/  FFMA.FTZ R19, R17, R19, 1 ;  /* 0x3f80000011137423 */ /* 0x000fe20000010013 */
[----:B----4-:R-:W-:Y:S02]  /*19530*/  SHF.L.U32 R18, R29, 0x10, RZ ;  /* 0x000000101d127819 */ /* 0x010fe400000006ff */
[----:B------:R-:W4:Y:S03]  /*19540*/  LDL.LU R29, [R1+0x6c8] ;  /* 0x0006c800011d7983 */ /* 0x000f260000300800 */
[----:B------:R-:W-:-:S04]  /*19550*/  FADD.FTZ R18, R18, -UR28 ;  /* 0x8000001c12127e21 */ /* 0x000fc80008010000 */
[----:B-1----:R-:W-:-:S04]  /*19560*/  FMUL.FTZ R0, R18, UR16 ;  /* 0x0000001012007c20 */ /* 0x002fc80008410000 */
        /* <DEDUP_REMOVED lines=19> */
[----:B------:R0:W1:Y:S01]  /*196a0*/  MUFU.RCP R19, R18 ;  /* 0x0000001200137308 */ /* 0x0000620000001000 */
[----:B------:R1:W-:Y:S01]  /*196b0*/  STL [R1+0x2cc], R0 ;  /* 0x0002cc0001007387 */ /* 0x0003e20000100800 */
[----:B0-----:R-:W-:-:S05]  /*196c0*/  SHF.L.U32 R18, R32, 0x10, RZ ;  /* 0x0000001020127819 */ /* 0x001fca00000006ff */
        /* <DEDUP_REMOVED lines=10> */
[----:B------:R0:W1:Y:S01]  /*19770*/  MUFU.RCP R19, R18 ;  /* 0x0000001200137308 */ /* 0x0000620000001000 */
[----:B------:R-:W-:Y:S02]  /*19780*/  SHF.L.U32 R25, R39, 0x10, RZ ;  /* 0x0000001027197819 */ /* 0x000fe400000006ff */
[----:B------:R-:W2:Y:S01]  /*19790*/  LDL.LU R39, [R1+0x6d4] ;  /* 0x0006d40001277983 */ /* 0x000ea20000300800 */
[----:B0-----:R-:W-:-:S03]  /*197a0*/  SHF.L.U32 R18, R34, 0x10, RZ ;  /* 0x0000001022127819 */ /* 0x001fc600000006ff */
[----:B------:R0:W-:Y:S02]  /*197b0*/  STL [R1+0x2c0], R0 ;  /* 0x0002c00001007387 */ /* 0x0001e40000100800 */
[----:B------:R-:W-:Y:S01]  /*197c0*/  FADD.FTZ R18, R18, -UR28 ;  /* 0x8000001c12127e21 */ /* 0x000fe20008010000 */
[----:B-1----:R-:W-:Y:S01]  /*197d0*/  FMUL.FTZ R40, R40, R19 ;  /* 0x0000001328287220 */ /* 0x002fe20000410000 */
[----:B------:R-:W-:Y:S02]  /*197e0*/  FADD.FTZ R19, -R19, 1 ;  /* 0x3f80000013137421 */ /* 0x000fe40000010100 */
[----:B0-----:R-:W-:Y:S02]  /*197f0*/  FMUL.FTZ R0, R18, UR16 ;  /* 0x0000001012007c20 */ /* 0x001fe40008410000 */
[----:B------:R-:W-:Y:S02]  /*19800*/  FFMA.FTZ R19, R17, R19, 1 ;  /* 0x3f80000011137423 */ /* 0x000fe40000010013 */
[----:B------:R-:W-:-:S04]  /*19810*/  FFMA.FTZ R17, R3, R0, R5 ;  /* 0x0000000003117223 */ /* 0x000fc80000010005 */
[----:B------:R-:W-:-:S06]  /*19820*/  FMUL.FTZ R18, R17, -1.4426950216293334961 ;  /* 0xbfb8aa3b11127820 */ /* 0x000fcc0000410000 */
[----:B------:R-:W0:Y:S01]  /*19830*/  MUFU.EX2 R18, R18 ;  /* 0x0000001200127308 */ /* 0x000e220000000800 */
[----:B------:R-:W-:Y:S01]  /*19840*/  FMUL.FTZ R40, R40, R19 ;  /* 0x0000001328287220 */ /* 0x000fe20000410000 */
[----:B0-----:R-:W-:-:S04]  /*19850*/  FADD.FTZ R18, R18, 1 ;  /* 0x3f80000012127421 */ /* 0x001fc80000010000 */
[----:B------:R3:W0:Y:S02]  /*19860*/  MUFU.RCP R19, R18 ;  /* 0x0000001200137308 */ /* 0x0006240000001000 */
[----:B---3--:R-:W-:Y:S02]  /*19870*/  SHF.L.U32 R18, R56, 0x10, RZ ;  /* 0x0000001038127819 */ /* 0x008fe400000006ff */
[----:B------:R-:W3:Y:S03]  /*19880*/  LDL.LU R56, [R1+0x6dc] ;  /* 0x0006dc0001387983 */ /* 0x000ee60000300800 */
[----:B------:R-:W-:Y:S01]  /*19890*/  FADD.FTZ R18, R18, -UR28 ;  /* 0x8000001c12127e21 */ /* 0x000fe20008010000 */
[----:B------:R1:W-:Y:S01]  /*198a0*/  STL [R1+0x24c], R0 ;  /* 0x00024c0001007387 */ /* 0x0003e20000100800 */
[----:B0-----:R-:W-:Y:S01]  /*198b0*/  FMUL.FTZ R25, R25, R19 ;  /* 0x0000001319197220 */ /* 0x001fe20000410000 */
[----:B------:R-:W-:Y:S01]  /*198c0*/  FADD.FTZ R19, -R19, 1 ;  /* 0x3f80000013137421 */ /* 0x000fe20000010100 */
[----:B-1----:R-:W-:-:S03]  /*198d0*/  FMUL.FTZ R0, R18, UR16 ;  /* 0x0000001012007c20 */ /* 0x002fc60008410000 */
[----:B------:R-:W-:Y:S01]  /*198e0*/  FFMA.FTZ R19, R17, R19, 1 ;  /* 0x3f80000011137423 */ /* 0x000fe20000010013 */
[----:B----4-:R-:W-:Y:S02]  /*198f0*/  SHF.L.U32 R34, R29, 0x10, RZ ;  /* 0x000000101d227819 */ /* 0x010fe400000006ff */
[----:B------:R-:W4:Y:S01]  /*19900*/  LDL.LU R29, [R1+0x6e0] ;  /* 0x0006e000011d7983 */ /* 0x000f220000300800 */
        /* <DEDUP_REMOVED lines=10> */
[----:B--2---:R-:W-:Y:S02]  /*199b0*/  SHF.L.U32 R18, R28, 0x10, RZ ;  /* 0x000000101c127819 */ /* 0x004fe400000006ff */
[----:B------:R-:W2:Y:S03]  /*199c0*/  LDL.LU R28, [R1+0x6e8] ;  /* 0x0006e800011c7983 */ /* 0x000ea60000300800 */
[----:B------:R-:W-:-:S04]  /*199d0*/  FADD.FTZ R18, R18, -UR28 ;  /* 0x8000001c12127e21 */ /* 0x000fc80008010000 */
[----:B-1----:R-:W-:-:S04]  /*199e0*/  FMUL.FTZ R0, R18, UR16 ;  /* 0x0000001012007c20 */ /* 0x002fc80008410000 */
[----:B------:R-:W-:-:S04]  /*199f0*/  FFMA.FTZ R17, R3, R0, R5 ;  /* 0x0000000003117223 */ /* 0x000fc80000010005 */
[----:B------:R-:W-:-:S06]  /*19a00*/  FMUL.FTZ R18, R17, -1.4426950216293334961 ;  /* 0xbfb8aa3b11127820 */ /* 0x000fcc0000410000 */
[----:B------:R-:W0:Y:S02]  /*19a10*/  MUFU.EX2 R18, R18 ;  /* 0x0000001200127308 */ /* 0x000e240000000800 */
[----:B0-----:R-:W-:-:S04]  /*19a20*/  FADD.FTZ R18, R18, 1 ;  /* 0x3f80000012127421 */ /* 0x001fc80000010000 */
[----:B------:R0:W1:Y:S02]  /*19a30*/  MUFU.RCP R20, R18 ;  /* 0x0000001200147308 */ /* 0x0000640000001000 */
[----:B0-----:R-:W-:Y:S02]  /*19a40*/  SHF.L.U32 R18, R38, 0x10, RZ ;  /* 0x0000001026127819 */ /* 0x001fe400000006ff */
[----:B------:R-:W2:Y:S01]  /*19a50*/  LDL.LU R38, [R1+0x6ec] ;  /* 0x0006ec0001267983 */ /* 0x000ea20000300800 */
[----:B------:R-:W-:-:S03]  /*19a60*/  FMUL.FTZ R34, R34, R19 ;  /* 0x0000001322227220 */ /* 0x000fc60000410000 */
[----:B------:R0:W-:Y:S01]  /*19a70*/  STL [R1+0x244], R0 ;  /* 0x0002440001007387 */ /* 0x0001e20000100800 */
[----:B-1----:R-:W-:Y:S01]  /*19a80*/  FMUL.FTZ R18, R18, R20 ;  /* 0x0000001412127220 */ /* 0x002fe20000410000 */
[----:B------:R-:W-:-:S04]  /*19a90*/  FADD.FTZ R20, -R20, 1 ;  /* 0x3f80000014147421 */ /* 0x000fc80000010100 */
[----:B------:R-:W-:Y:S01]  /*19aa0*/  FFMA.FTZ R20, R17, R20, 1 ;  /* 0x3f80000011147423 */ /* 0x000fe20000010014 */
[----:B------:R-:W-:-:S03]  /*19ab0*/  SHF.L.U32 R19, R39, 0x10, RZ ;  /* 0x0000001027137819 */ /* 0x000fc600000006ff */
[----:B------:R-:W-:Y:S01]  /*19ac0*/  FMUL.FTZ R18, R18, R20 ;  /* 0x0000001412127220 */ /* 0x000fe20000410000 */
[----:B------:R-:W2:Y:S01]  /*19ad0*/  LDL.LU R39, [R1+0x6f4] ;  /* 0x0006f40001277983 */ /* 0x000ea20000300800 */
[----:B------:R-:W-:-:S04]  /*19ae0*/  FADD.FTZ R19, R19, -UR28 ;  /* 0x8000001c13137e21 */ /* 0x000fc80008010000 */
[----:B0-----:R-:W-:-:S04]  /*19af0*/  FMUL.FTZ R0, R19, UR16 ;  /* 0x0000001013007c20 */ /* 0x001fc80008410000 */
[----:B------:R-:W-:-:S04]  /*19b00*/  FFMA.FTZ R17, R2, R0, R4 ;  /* 0x0000000002117223 */ /* 0x000fc80000010004 */
[----:B------:R-:W-:-:S06]  /*19b10*/  FMUL.FTZ R19, R17, -1.4426950216293334961 ;  /* 0xbfb8aa3b11137820 */ /* 0x000fcc0000410000 */
[----:B------:R-:W0:Y:S02]  /*19b20*/  MUFU.EX2 R19, R19 ;  /* 0x0000001300137308 */ /* 0x000e240000000800 */
        /* <DEDUP_REMOVED lines=8> */
[----:B----4-:R-:W-:-:S05]  /*19bb0*/  SHF.L.U32 R19, R29, 0x10, RZ ;  /* 0x000000101d137819 */ /* 0x010fca00000006ff */
        /* <DEDUP_REMOVED lines=9> */
[----:B0-----:R-:W-:-:S03]  /*19c50*/  SHF.L.U32 R19, R37, 0x10, RZ ;  /* 0x0000001025137819 */ /* 0x001fc600000006ff */
[----:B------:R-:W3:Y:S02]  /*19c60*/  LDL.LU R37, [R1+0x704] ;  /* 0x0007040001257983 */ /* 0x000ee40000300800 */
[----:B------:R-:W-:-:S04]  /*19c70*/  FADD.FTZ R19, R19, -UR28 ;  /* 0x8000001c13137e21 */ /* 0x000fc80008010000 */
[----:B----4-:R-:W-:-:S04]  /*19c80*/  FMUL.FTZ R0, R19, UR16 ;  /* 0x0000001013007c20 */ /* 0x010fc80008410000 */
[----:B------:R-:W-:Y:S01]  /*19c90*/  FFMA.FTZ R19, R2, R0, R4 ;  /* 0x0000000002137223 */ /* 0x000fe20000010004 */
[----:B--2---:R-:W-:Y:S02]  /*19ca0*/  SHF.L.U32 R29, R28, 0x10, RZ ;  /* 0x000000101c1d7819 */ /* 0x004fe400000006ff */
[----:B------:R-:W2:Y:S03]  /*19cb0*/  LDL.LU R28, [R1+0x6f8] ;  /* 0x0006f800011c7983 */ /* 0x000ea60000300800 */
[----:B-1----:R-:W-:Y:S01]  /*19cc0*/  FMUL.FTZ R29, R29, R20 ;  /* 0x000000141d1d7220 */ /* 0x002fe20000410000 */
[----:B------:R-:W-:-:S04]  /*19cd0*/  FADD.FTZ R20, -R20, 1 ;  /* 0x3f80000014147421 */ /* 0x000fc80000010100 */
[----:B------:R-:W-:Y:S01]  /*19ce0*/  FFMA.FTZ R20, R17, R20, 1 ;  /* 0x3f80000011147423 */ /* 0x000fe20000010014 */
[----:B------:R-:W-:-:S06]  /*19cf0*/  FMUL.FTZ R17, R19, -1.4426950216293334961 ;  /* 0xbfb8aa3b13117820 */ /* 0x000fcc0000410000 */
[----:B------:R-:W0:Y:S02]  /*19d00*/  MUFU.EX2 R17, R17 ;  /* 0x0000001100117308 */ /* 0x000e240000000800 */
[----:B0-----:R-:W-:-:S04]  /*19d10*/  FADD.FTZ R17, R17, 1 ;  /* 0x3f80000011117421 */ /* 0x001fc80000010000 */
[----:B------:R0:W1:Y:S02]  /*19d20*/  MUFU.RCP R24, R17 ;  /* 0x0000001100187308 */ /* 0x0000640000001000 */
[----:B0-----:R-:W-:Y:S02]  /*19d30*/  SHF.L.U32 R17, R38, 0x10, RZ ;  /* 0x0000001026117819 */ /* 0x001fe400000006ff */
[----:B------:R-:W4:Y:S04]  /*19d40*/  LDL.LU R38, [R1+0x700] ;  /* 0x0007000001267983 */ /* 0x000f280000300800 */
[----:B------:R0:W-:Y:S04]  /*19d50*/  STL [R1+0x2f4], R6 ;  /* 0x0002f40601007387 */ /* 0x0001e80000100800 */
[----:B0-----:R-:W4:Y:S01]  /*19d60*/  LDL.LU R6, [R1+0x70c] ;  /* 0x00070c0001067983 */ /* 0x001f220000300800 */
[----:B------:R-:W-:Y:S01]  /*19d70*/  FMUL.FTZ R29, R29, R20 ;  /* 0x000000141d1d7220 */ /* 0x000fe20000410000 */
[----:B-1----:R-:W-:Y:S01]  /*19d80*/  FMUL.FTZ R17, R17, R24 ;  /* 0x0000001811117220 */ /* 0x002fe20000410000 */
[----:B------:R-:W-:-:S04]  /*19d90*/  FADD.FTZ R24, -R24, 1 ;  /* 0x3f80000018187421 */ /* 0x000fc80000010100 */
[----:B------:R-:W-:-:S04]  /*19da0*/  FFMA.FTZ R24, R19, R24, 1 ;  /* 0x3f80000013187423 */ /* 0x000fc80000010018 */
[----:B------:R-:W-:Y:S01]  /*19db0*/  FMUL.FTZ R17, R17, R24 ;  /* 0x0000001811117220 */ /* 0x000fe20000410000 */
[----:B---3--:R-:W-:-:S05]  /*19dc0*/  SHF.L.U32 R20, R56, 0x10, RZ ;  /* 0x0000001038147819 */ /* 0x008fca00000006ff */
[----:B------:R-:W-:-:S04]  /*19dd0*/  FADD.FTZ R20, R20, -UR28 ;  /* 0x8000001c14147e21 */ /* 0x000fc80008010000 */
[----:B------:R-:W-:-:S04]  /*19de0*/  FMUL.FTZ R56, R20, UR16 ;  /* 0x0000001014387c20 */ /* 0x000fc80008410000 */
[----:B------:R-:W-:-:S04]  /*19df0*/  FFMA.FTZ R19, R3, R56, R5 ;  /* 0x0000003803137223 */ /* 0x000fc80000010005 */
[----:B------:R-:W-:-:S06]  /*19e00*/  FMUL.FTZ R20, R19, -1.4426950216293334961 ;  /* 0xbfb8aa3b13147820 */ /* 0x000fcc0000410000 */
[----:B------:R-:W0:Y:S02]  /*19e10*/  MUFU.EX2 R20, R20 ;  /* 0x0000001400147308 */ /* 0x000e240000000800 */
[----:B0-----:R-:W-:-:S04]  /*19e20*/  FADD.FTZ R20, R20, 1 ;  /* 0x3f80000014147421 */ /* 0x001fc80000010000 */
[----:B------:R0:W1:Y:S02]  /*19e30*/  MUFU.RCP R24, R20 ;  /* 0x0000001400187308 */ /* 0x0000640000001000 */
[----:B0-----:R-:W-:-:S05]  /*19e40*/  SHF.L.U32 R20, R39, 0x10, RZ ;  /* 0x0000001027147819 */ /* 0x001fca00000006ff */
[----:B------:R-:W-:-:S04]  /*19e50*/  FADD.FTZ R20, R20, -UR28 ;  /* 0x8000001c14147e21 */ /* 0x000fc80008010000 */
[----:B------:R-:W-:Y:S01]  /*19e60*/  FMUL.FTZ R39, R20, UR16 ;  /* 0x0000001014277c20 */ /* 0x000fe20008410000 */
[----:B------:R-:W-:Y:S02]  /*19e70*/  SHF.L.U32 R26, R63, 0x10, RZ ;  /* 0x000000103f1a7819 */ /* 0x000fe400000006ff */
[----:B--2---:R-:W-:-:S05]  /*19e80*/  SHF.L.U32 R28, R28, 0x10, RZ ;  /* 0x000000101c1c7819 */ /* 0x004fca00000006ff */
[----:B-1----:R-:W-:Y:S01]  /*19e90*/  FMUL.FTZ R28, R28, R24 ;  /* 0x000000181c1c7220 */ /* 0x002fe20000410000 */
[----:B------:R-:W-:-:S04]  /*19ea0*/  FADD.FTZ R24, -R24, 1 ;  /* 0x3f80000018187421 */ /* 0x000fc80000010100 */
[----:B------:R-:W-:Y:S01]  /*19eb0*/  FFMA.FTZ R24, R19, R24, 1 ;  /* 0x3f80000013187423 */ /* 0x000fe20000010018 */
[----:B------:R-:W-:-:S04]  /*19ec0*/  FFMA.FTZ R19, R2, R39, R4 ;  /* 0x0000002702137223 */ /* 0x000fc80000010004 */
[----:B------:R-:W-:-:S06]  /*19ed0*/  FMUL.FTZ R20, R19, -1.4426950216293334961 ;  /* 0xbfb8aa3b13147820 */ /* 0x000fcc0000410000 */
[----:B------:R-:W0:Y:S01]  /*19ee0*/  MUFU.EX2 R20, R20 ;  /* 0x0000001400147308 */ /* 0x000e220000000800 */
[----:B------:R-:W-:Y:S01]  /*19ef0*/  FMUL.FTZ R28, R28, R24 ;  /* 0x000000181c1c7220 */ /* 0x000fe20000410000 */
[----:B0-----:R-:W-:-:S04]  /*19f00*/  FADD.FTZ R20, R20, 1 ;  /* 0x3f80000014147421 */ /* 0x001fc80000010000 */
[----:B------:R4:W0:Y:S02]  /*19f10*/  MUFU.RCP R24, R20 ;  /* 0x0000001400187308 */ /* 0x0008240000001000 */
[----:B----4-:R-:W-:-:S05]  /*19f20*/  SHF.L.U32 R20, R38, 0x10, RZ ;  /* 0x0000001026147819 */ /* 0x010fca00000006ff */
[----:B------:R-:W-:Y:S01]  /*19f30*/  FADD.FTZ R20, R20, -UR28 ;  /* 0x8000001c14147e21 */ /* 0x000fe20008010000 */
[----:B0-----:R-:W-:-:S03]  /*19f40*/  FMUL.FTZ R26, R26, R24 ;  /* 0x000000181a1a7220 */ /* 0x001fc60000410000 */
[----:B------:R-:W-:Y:S01]  /*19f50*/  FMUL.FTZ R38, R20, UR16 ;  /* 0x0000001014267c20 */ /* 0x000fe20008410000 */
[----:B------:R-:W-:-:S03]  /*19f60*/  FADD.FTZ R24, -R24, 1 ;  /* 0x3f80000018187421 */ /* 0x000fc60000010100 */
[----:B------:R-:W-:Y:S01]  /*19f70*/  FFMA.FTZ R20, R3, R38, R5 ;  /* 0x0000002603147223 */ /* 0x000fe20000010005 */
[----:B------:R-:W-:-:S03]  /*19f80*/  FFMA.FTZ R24, R19, R24, 1 ;  /* 0x3f80000013187423 */ /* 0x000fc60000010018 */
[----:B------:R-:W-:-:S06]  /*19f90*/  FMUL.FTZ R19, R20, -1.4426950216293334961 ;  /* 0xbfb8aa3b14137820 */ /* 0x000fcc0000410000 */
[----:B------:R-:W0:Y:S01]  /*19fa0*/  MUFU.EX2 R19, R19 ;  /* 0x0000001300137308 */ /* 0x000e220000000800 */
[----:B------:R-:W-:Y:S01]  /*19fb0*/  FMUL.FTZ R26, R26, R24 ;  /* 0x000000181a1a7220 */ /* 0x000fe20000410000 */
[----:B------:R-:W-:Y:S01]  /*19fc0*/  SHF.L.U32 R24, R37, 0x10, RZ ;  /* 0x0000001025187819 */ /* 0x000fe200000006ff */
[----:B0-----:R-:W-:-:S04]  /*19fd0*/  FADD.FTZ R19, R19, 1 ;  /* 0x3f80000013137421 */ /* 0x001fc80000010000 */
[----:B------:R0:W1:Y:S01]  /*19fe0*/  MUFU.RCP R63, R19 ;  /* 0x00000013003f7308 */ /* 0x0000620000001000 */
[----:B------:R-:W-:-:S04]  /*19ff0*/  FADD.FTZ R24, R24, -UR28 ;  /* 0x8000001c18187e21 */ /* 0x000fc80008010000 */
[----:B------:R-:W-:Y:S01]  /*1a000*/  FMUL.FTZ R37, R24, UR16 ;  /* 0x0000001018257c20 */ /* 0x000fe20008410000 */
[----:B0-----:R-:W-:-:S03]  /*1a010*/  SHF.L.U32 R19, R64, 0x10, RZ ;  /* 0x0000001040137819 */ /* 0x001fc600000006ff */
[----:B------:R-:W-:Y:S02]  /*1a020*/  FFMA.FTZ R24, R2, R37, R4 ;  /* 0x0000002502187223 */ /* 0x000fe40000010004 */
[----:B-1----:R-:W-:Y:S01]  /*1a030*/  FMUL.FTZ R19, R19, R63 ;  /* 0x0000003f13137220 */ /* 0x002fe20000410000 */
[----:B------:R-:W-:-:S04]  /*1a040*/  FADD.FTZ R63, -R63, 1 ;  /* 0x3f8000003f3f7421 */ /* 0x000fc80000010100 */
[----:B------:R-:W-:Y:S01]  /*1a050*/  FFMA.FTZ R63, R20, R63, 1 ;  /* 0x3f800000143f7423 */ /* 0x000fe2000001003f */
[----:B------:R-:W-:-:S06]  /*1a060*/  FMUL.FTZ R20, R24, -1.4426950216293334961 ;  /* 0xbfb8aa3b18147820 */ /* 0x000fcc0000410000 */
[----:B------:R-:W0:Y:S01]  /*1a070*/  MUFU.EX2 R20, R20 ;  /* 0x0000001400147308 */ /* 0x000e220000000800 */
[----:B------:R1:W-:Y:S04]  /*1a080*/  STL [R1+0x238], R0 ;  /* 0x0002380001007387 */ /* 0x0003e80000100800 */
[----:B-1----:R-:W2:Y:S01]  /*1a090*/  LDL.LU R0, [R1+0x71c] ;  /* 0x00071c0001007983 */ /* 0x002ea20000300800 */
[----:B0-----:R-:W-:-:S04]  /*1a0a0*/  FADD.FTZ R20, R20, 1 ;  /* 0x3f80000014147421 */ /* 0x001fc80000010000 */
[----:B------:R0:W1:Y:S02]  /*1a0b0*/  MUFU.RCP R64, R20 ;  /* 0x0000001400407308 */ /* 0x0000640000001000 */
[----:B0-----:R-:W-:Y:S02]  /*1a0c0*/  SHF.L.U32 R20, R6, 0x10, RZ ;  /* 0x0000001006147819 */ /* 0x001fe400000006ff */
[----:B------:R-:W2:Y:S01]  /*1a0d0*/  LDL.LU R6, [R1+0x684] ;  /* 0x0006840001067983 */ /* 0x000ea20000300800 */
[----:B------:R-:W-:Y:S01]  /*1a0e0*/  FMUL.FTZ R19, R19, R63 ;  /* 0x0000003f13137220 */ /* 0x000fe20000410000 */
[----:B------:R-:W-:Y:S01]  /*1a0f0*/  SHF.L.U32 R63, R36, 0x10, RZ ;  /* 0x00000010243f7819 */ /* 0x000fe200000006ff */
[----:B-1----:R-:W-:Y:S01]  /*1a100*/  FMUL.FTZ R20, R20, R64 ;  /* 0x0000004014147220 */ /* 0x002fe20000410000 */
[----:B------:R-:W-:-:S03]  /*1a110*/  FADD.FTZ R64, -R64, 1 ;  /* 0x3f80000040407421 */ /* 0x000fc60000010100 */
[----:B------:R-:W-:Y:S01]  /*1a120*/  FADD.FTZ R63, R63, -UR28 ;  /* 0x8000001c3f3f7e21 */ /* 0x000fe20008010000 */
[----:B------:R-:W-:-:S03]  /*1a130*/  FFMA.FTZ R64, R24, R64, 1 ;  /* 0x3f80000018407423 */ /* 0x000fc60000010040 */
[----:B------:R-:W-:Y:S01]  /*1a140*/  FMUL.FTZ R36, R63, UR16 ;  /* 0x000000103f247c20 */ /* 0x000fe20008410000 */
[----:B------:R-:W-:-:S03]  /*1a150*/  FMUL.FTZ R20, R20, R64 ;  /* 0x0000004014147220 */ /* 0x000fc60000410000 */
[----:B------:R-:W-:-:S04]  /*1a160*/  FFMA.FTZ R64, R3, R36, R5 ;  /* 0x0000002403407223 */ /* 0x000fc80000010005 */
[----:B------:R-:W-:-:S06]  /*1a170*/  FMUL.FTZ R24, R64, -1.4426950216293334961 ;  /* 0xbfb8aa3b40187820 */ /* 0x000fcc0000410000 */
[----:B------:R-:W0:Y:S02]  /*1a180*/  MUFU.EX2 R24, R24 ;  /* 0x0000001800187308 */ /* 0x000e240000000800 */
[----:B0-----:R-:W-:-:S04]  /*1a190*/  FADD.FTZ R24, R24, 1 ;  /* 0x3f80000018187421 */ /* 0x001fc80000010000 */
[----:B------:R0:W1:Y:S02]  /*1a1a0*/  MUFU.RCP R63, R24 ;  /* 0x00000018003f7308 */ /* 0x0000640000001000 */
[----:B0-----:R-:W-:Y:S01]  /*1a1b0*/  SHF.L.U32 R24, R8, 0x10, RZ ;  /* 0x0000001008187819 */ /* 0x001fe200000006ff */
[----:B------:R-:W-:Y:S01]  /*1a1c0*/  FADD.FTZ R65, R65, R66 ;  /* 0x0000004241417221 */ /* 0x000fe20000010000 */
[----:B------:R-:W3:Y:S03]  /*1a1d0*/  LDL.LU R8, [R1+0x434] ;  /* 0x0004340001087983 */ /* 0x000ee60000300800 */
[----:B-1----:R-:W-:Y:S01]  /*1a1e0*/  FMUL.FTZ R24, R24, R63 ;  /* 0x0000003f18187220 */ /* 0x002fe20000410000 */
[----:B------:R-:W-:-:S04]  /*1a1f0*/  FADD.FTZ R63, -R63, 1 ;  /* 0x3f8000003f3f7421 */ /* 0x000fc80000010100 */
[----:B------:R-:W-:Y:S01]  /*1a200*/  FFMA.FTZ R63, R64, R63, 1 ;  /* 0x3f800000403f7423 */ /* 0x000fe2000001003f */
[----:B------:R-:W-:Y:S01]  /*1a210*/  FFMA.FTZ R64, R9, R68, RZ ;  /* 0x0000004409407223 */ /* 0x000fe200000100ff */
[----:B------:R-:W-:Y:S01]  /*1a220*/  FADD.FTZ R68, RZ, R68 ;  /* 0x00000044ff447221 */ /* 0x000fe20000010000 */
[----:B------:R-:W4:Y:S02]  /*1a230*/  LDL.LU R9, [R1+0x66c] ;  /* 0x00066c0001097983 */ /* 0x000f240000300800 */
[-C--:B------:R-:W-:Y:S01]  /*1a240*/  FFMA.FTZ R64, R67, R69.reuse, R64 ;  /* 0x0000004543407223 */ /* 0x080fe20000010040 */
[----:B------:R-:W-:Y:S01]  /*1a250*/  FADD.FTZ R68, R68, R69 ;  /* 0x0000004544447221 */ /* 0x000fe20000010000 */
[----:B------:R-:W-:-:S04]  /*1a260*/  FMUL.FTZ R69, R3, R69 ;  /* 0x0000004503457220 */ /* 0x000fc80000410000 */
[----:B------:R-:W-:Y:S01]  /*1a270*/  FFMA.FTZ R67, R67, R69, R7 ;  /* 0x0000004543437223 */ /* 0x000fe20000010007 */
[-C--:B--2---:R-:W-:Y:S01]  /*1a280*/  FFMA.FTZ R22, R6, R66.reuse, R0 ;  /* 0x0000004206167223 */ /* 0x084fe20000010000 */
[----:B------:R-:W-:Y:S01]  /*1a290*/  FMUL.FTZ R66, R2, R66 ;  /* 0x0000004202427220 */ /* 0x000fe20000410000 */
[----:B------:R-:W-:Y:S01]  /*1a2a0*/  FMUL.FTZ R24, R24, R63 ;  /* 0x0000003f18187220 */ /* 0x000fe20000410000 */
[----:B------:R-:W2:Y:S02]  /*1a2b0*/  LDL.LU R7, [R1+0x428] ;  /* 0x0004280001077983 */ /* 0x000ea40000300800 */
[----:B------:R-:W-:Y:S01]  /*1a2c0*/  FFMA.FTZ R67, R6, R66, R67 ;  /* 0x0000004206437223 */ /* 0x000fe20000010043 */
[----:B------:R-:W-:Y:S01]  /*1a2d0*/  FADD.FTZ R6, R68, R21 ;  /* 0x0000001544067221 */ /* 0x000fe20000010000 */
[----:B------:R-:W2:Y:S04]  /*1a2e0*/  LDL.LU R0, [R1+0x65c] ;  /* 0x00065c0001007983 */ /* 0x000ea80000300800 */
[----:B------:R-:W4:Y:S01]  /*1a2f0*/  LDL.LU R68, [R1+0x680] ;  /* 0x0006800001447983 */ /* 0x000f220000300800 */
[----:B------:R-:W-:-:S03]  /*1a300*/  FADD.FTZ R63, R23, R14 ;  /* 0x0000000e173f7221 */ /* 0x000fc60000010000 */
[----:B------:R-:W2:Y:S01]  /*1a310*/  LDL.LU R14, [R1+0x664] ;  /* 0x00066400010e7983 */ /* 0x000ea20000300800 */
[----:B------:R-:W-:Y:S01]  /*1a320*/  FADD.FTZ R63, R69, R63 ;  /* 0x0000003f453f7221 */ /* 0x000fe20000010000 */
[-C--:B------:R-:W-:Y:S02]  /*1a330*/  FMUL.FTZ R69, R3, R21.reuse ;  /* 0x0000001503457220 */ /* 0x080fe40000410000 */
[----:B------:R-:W2:Y:S01]  /*1a340*/  LDL.LU R23, [R1+0x654] ;  /* 0x0006540001177983 */ /* 0x000ea20000300800 */
[----:B------:R-:W-:Y:S01]  /*1a350*/  FADD.FTZ R66, R63, R66 ;  /* 0x000000423f427221 */ /* 0x000fe20000010000 */
[----:B---3--:R-:W-:Y:S01]  /*1a360*/  FFMA.FTZ R63, R10, R8, R22 ;  /* 0x000000080a3f7223 */ /* 0x008fe20000010016 */
[----:B------:R-:W-:Y:S01]  /*1a370*/  FADD.FTZ R65, R65, R8 ;  /* 0x0000000841417221 */ /* 0x000fe20000010000 */
[----:B------:R-:W3:Y:S01]  /*1a380*/  LDL.LU R22, [R1+0x414] ;  /* 0x0004140001167983 */ /* 0x000ee20000300800 */
[----:B----4-:R-:W-:-:S03]  /*1a390*/  FFMA.FTZ R64, R68, R21, R64 ;  /* 0x0000001544407223 */ /* 0x010fc60000010040 */
[----:B------:R-:W4:Y:S01]  /*1a3a0*/  LDL.LU R21, [R1+0x418] ;  /* 0x0004180001157983 */ /* 0x000f220000300800 */
[----:B------:R-:W-:Y:S01]  /*1a3b0*/  FFMA.FTZ R67, R68, R69, R67 ;  /* 0x0000004544437223 */ /* 0x000fe20000010043 */
[----:B------:R-:W-:Y:S02]  /*1a3c0*/  FMUL.FTZ R68, R2, R8 ;  /* 0x0000000802447220 */ /* 0x000fe40000410000 */
[----:B------:R-:W4:Y:S02]  /*1a3d0*/  LDL.LU R8, [R1+0x64c] ;  /* 0x00064c0001087983 */ /* 0x000f240000300800 */
[----:B------:R-:W-:Y:S01]  /*1a3e0*/  FFMA.FTZ R67, R10, R68, R67 ;  /* 0x000000440a437223 */ /* 0x000fe20000010043 */
[----:B------:R-:W-:Y:S02]  /*1a3f0*/  FADD.FTZ R10, R6, R12 ;  /* 0x0000000c060a7221 */ /* 0x000fe40000010000 */
[----:B------:R-:W4:Y:S01]  /*1a400*/  LDL.LU R6, [R1+0x40c] ;  /* 0x00040c0001067983 */ /* 0x000f220000300800 */
[----:B------:R-:W-:Y:S01]  /*1a410*/  FADD.FTZ R69, R69, R66 ;  /* 0x0000004245457221 */ /* 0x000fe20000010000 */
[-C--:B------:R-:W-:Y:S01]  /*1a420*/  FFMA.FTZ R64, R9, R12.reuse, R64 ;  /* 0x0000000c09407223 */ /* 0x080fe20000010040 */
[----:B------:R-:W-:-:S02]  /*1a430*/  FMUL.FTZ R66, R3, R12 ;  /* 0x0000000c03427220 */ /* 0x000fc40000410000 */
[----:B------:R-:W4:Y:S01]  /*1a440*/  LDL.LU R12, [R1+0x648] ;  /* 0x00064800010c7983 */ /* 0x000f220000300800 */
[----:B------:R-:W-:Y:S01]  /*1a450*/  FADD.FTZ R69, R69, R68 ;  /* 0x0000004445457221 */ /* 0x000fe20000010000 */
[----:B------:R-:W-:Y:S01]  /*1a460*/  FFMA.FTZ R67, R9, R66, R67 ;  /* 0x0000004209437223 */ /* 0x000fe20000010043 */
[----:B------:R-:W-:Y:S01]  /*1a470*/  FMUL.FTZ R68, R2, R15 ;  /* 0x0000000f02447220 */ /* 0x000fe20000410000 */
[----:B------:R-:W-:Y:S01]  /*1a480*/  FADD.FTZ R65, R65, R15 ;  /* 0x0000000f41417221 */ /* 0x000fe20000010000 */
[----:B------:R-:W-:Y:S01]  /*1a490*/  FADD.FTZ R69, R66, R69 ;  /* 0x0000004542457221 */ /* 0x000fe20000010000 */
[-C--:B--2---:R-:W-:Y:S01]  /*1a4a0*/  FMUL.FTZ R66, R3, R7.reuse ;  /* 0x0000000703427220 */ /* 0x084fe20000410000 */
[----:B------:R-:W-:Y:S01]  /*1a4b0*/  FFMA.FTZ R67, R14, R68, R67 ;  /* 0x000000440e437223 */ /* 0x000fe20000010043 */
[C---:B------:R-:W-:Y:S01]  /*1a4c0*/  FFMA.FTZ R64, R0.reuse, R7, R64 ;  /* 0x0000000700407223 */ /* 0x040fe20000010040 */
[----:B------:R-:W-:Y:S01]  /*1a4d0*/  FADD.FTZ R69, R69, R68 ;  /* 0x0000004445457221 */ /* 0x000fe20000010000 */
[----:B------:R-:W2:Y:S01]  /*1a4e0*/  LDL.LU R9, [R1+0x408] ;  /* 0x0004080001097983 */ /* 0x000ea20000300800 */
[----:B------:R-:W-:-:S02]  /*1a4f0*/  FFMA.FTZ R67, R0, R66, R67 ;  /* 0x0000004200437223 */ /* 0x000fc40000010043 */
[----:B------:R-:W-:Y:S01]  /*1a500*/  FADD.FTZ R68, R66, R69 ;  /* 0x0000004542447221 */ /* 0x000fe20000010000 */
[----:B------:R-:W-:Y:S02]  /*1a510*/  FFMA.FTZ R63, R14, R15, R63 ;  /* 0x0000000f0e3f7223 */ /* 0x000fe4000001003f */
[----:B------:R-:W2:Y:S01]  /*1a520*/  LDL.LU R14, [R1+0x400] ;  /* 0x00040000010e7983 */ /* 0x000ea20000300800 */
[----:B------:R-:W-:-:S03]  /*1a530*/  FADD.FTZ R15, R10, R7 ;  /* 0x000000070a0f7221 */ /* 0x000fc60000010000 */
[----:B------:R-:W2:Y:S04]  /*1a540*/  LDL.LU R7, [R1+0x634] ;  /* 0x0006340001077983 */ /* 0x000ea80000300800 */
[----:B------:R-:W2:Y:S01]  /*1a550*/  LDL.LU R10, [R1+0x3f8] ;  /* 0x0003f800010a7983 */ /* 0x000ea20000300800 */
[----:B---3--:R-:W-:Y:S01]  /*1a560*/  FMUL.FTZ R66, R3, R22 ;  /* 0x0000001603427220 */ /* 0x008fe20000410000 */
[----:B----4-:R-:W-:Y:S01]  /*1a570*/  FADD.FTZ R0, R65, R21 ;  /* 0x0000001541007221 */ /* 0x010fe20000010000 */
[----:B------:R-:W-:-:S04]  /*1a580*/  FMUL.FTZ R65, R2, R21 ;  /* 0x0000001502417220 */ /* 0x000fc80000410000 */
[C---:B------:R-:W-:Y:S01]  /*1a590*/  FFMA.FTZ R69, R23.reuse, R65, R67 ;  /* 0x0000004117457223 */ /* 0x040fe20000010043 */
[----:B------:R-:W-:Y:S01]  /*1a5a0*/  FADD.FTZ R65, R68, R65 ;  /* 0x0000004144417221 */ /* 0x000fe20000010000 */
[----:B------:R-:W-:Y:S01]  /*1a5b0*/  FFMA.FTZ R67, R8, R22, R64 ;  /* 0x0000001608437223 */ /* 0x000fe20000010040 */
[----:B------:R-:W-:Y:S01]  /*1a5c0*/  FMUL.FTZ R64, R2, R6 ;  /* 0x0000000602407220 */ /* 0x000fe20000410000 */
[----:B------:R-:W-:Y:S01]  /*1a5d0*/  FFMA.FTZ R69, R8, R66, R69 ;  /* 0x0000004208457223 */ /* 0x000fe20000010045 */
[----:B------:R-:W-:Y:S01]  /*1a5e0*/  FADD.FTZ R65, R66, R65 ;  /* 0x0000004142417221 */ /* 0x000fe20000010000 */
[----:B------:R-:W-:Y:S01]  /*1a5f0*/  FFMA.FTZ R63, R23, R21, R63 ;  /* 0x00000015173f7223 */ /* 0x000fe2000001003f */
[----:B------:R-:W-:Y:S01]  /*1a600*/  FADD.FTZ R0, R0, R6 ;  /* 0x0000000600007221 */ /* 0x000fe20000010000 */
[C---:B------:R-:W-:Y:S01]  /*1a610*/  FFMA.FTZ R69, R12.reuse, R64, R69 ;  /* 0x000000400c457223 */ /* 0x040fe20000010045 */
[----:B------:R-:W-:Y:S01]  /*1a620*/  FADD.FTZ R65, R65, R64 ;  /* 0x0000004041417221 */ /* 0x000fe20000010000 */
[----:B------:R-:W3:Y:S04]  /*1a630*/  LDL.LU R21, [R1+0x630] ;  /* 0x0006300001157983 */ /* 0x000ee80000300800 */
[----:B------:R-:W4:Y:S01]  /*1a640*/  LDL.LU R64, [R1+0x63c] ;  /* 0x00063c0001407983 */ /* 0x000f220000300800 */
[----:B------:R-:W-:-:S03]  /*1a650*/  FFMA.FTZ R63, R12, R6, R63 ;  /* 0x000000060c3f7223 */ /* 0x000fc6000001003f */
[----:B------:R-:W3:Y:S04]  /*1a660*/  LDL.LU R6, [R1+0x76c] ;  /* 0x00076c0001067983 */ /* 0x000ee80000300800 */
[----:B------:R-:W3:Y:S04]  /*1a670*/  LDL.LU R8, [R1+0x218] ;  /* 0x0002180001087983 */ /* 0x000ee80000300800 */
[----:B------:R-:W3:Y:S04]  /*1a680*/  LDL.LU R23, [R1+0x624] ;  /* 0x0006240001177983 */ /* 0x000ee80000300800 */
[----:B------:R-:W3:Y:S01]  /*1a690*/  LDL.LU R12, [R1+0x61c] ;  /* 0x00061c00010c7983 */ /* 0x000ee20000300800 */
[----:B--2---:R-:W-:-:S04]  /*1a6a0*/  FMUL.FTZ R66, R3, R9 ;  /* 0x0000000903427220 */ /* 0x004fc80000410000 */
[----:B------:R-:W-:Y:S01]  /*1a6b0*/  FADD.FTZ R65, R66, R65 ;  /* 0x0000004142417221 */ /* 0x000fe20000010000 */
[----:B------:R-:W-:Y:S02]  /*1a6c0*/  FADD.FTZ R68, R15, R22 ;  /* 0x000000160f447221 */ /* 0x000fe40000010000 */
[----:B------:R-:W2:Y:S01]  /*1a6d0*/  LDL.LU R15, [R1+0x21c] ;  /* 0x00021c00010f7983 */ /* 0x000ea20000300800 */
[C---:B----4-:R-:W-:Y:S01]  /*1a6e0*/  FFMA.FTZ R67, R64.reuse, R9, R67 ;  /* 0x0000000940437223 */ /* 0x050fe20000010043 */
[----:B------:R-:W-:Y:S01]  /*1a6f0*/  FFMA.FTZ R69, R64, R66, R69 ;  /* 0x0000004240457223 */ /* 0x000fe20000010045 */
[----:B------:R-:W-:Y:S01]  /*1a700*/  FMUL.FTZ R64, R2, R14 ;  /* 0x0000000e02407220 */ /* 0x000fe20000410000 */
[----:B------:R-:W-:Y:S01]  /*1a710*/  FMUL.FTZ R66, R3, R10 ;  /* 0x0000000a03427220 */ /* 0x000fe20000410000 */
[C---:B------:R-:W-:Y:S01]  /*1a720*/  FFMA.FTZ R63, R7.reuse, R14, R63 ;  /* 0x0000000e073f7223 */ /* 0x040fe2000001003f */
[----:B------:R-:W-:Y:S01]  /*1a730*/  FADD.FTZ R0, R0, R14 ;  /* 0x0000000e00007221 */ /* 0x000fe20000010000 */
[----:B------:R-:W-:Y:S01]  /*1a740*/  FFMA.FTZ R69, R7, R64, R69 ;  /* 0x0000004007457223 */ /* 0x000fe20000010045 */
[----:B------:R-:W-:Y:S01]  /*1a750*/  FADD.FTZ R65, R65, R64 ;  /* 0x0000004041417221 */ /* 0x000fe20000010000 */
[----:B---3--:R-:W-:Y:S01]  /*1a760*/  FMUL.FTZ R64, R2, R6 ;  /* 0x0000000602407220 */ /* 0x008fe20000410000 */
[----:B------:R-:W-:Y:S01]  /*1a770*/  FADD.FTZ R68, R68, R9 ;  /* 0x0000000944447221 */ /* 0x000fe20000010000 */
[----:B------:R-:W-:Y:S01]  /*1a780*/  FFMA.FTZ R69, R21, R66, R69 ;  /* 0x0000004215457223 */ /* 0x000fe20000010045 */
[----:B------:R-:W-:Y:S01]  /*1a790*/  FADD.FTZ R65, R66, R65 ;  /* 0x0000004142417221 */ /* 0x000fe20000010000 */
[----:B------:R-:W-:Y:S01]  /*1a7a0*/  FMUL.FTZ R66, R3, R8 ;  /* 0x0000000803427220 */ /* 0x000fe20000410000 */
[----:B------:R-:W3:Y:S01]  /*1a7b0*/  LDL.LU R9, [R1+0x220] ;  /* 0x0002200001097983 */ /* 0x000ee20000300800 */
[----:B------:R-:W-:Y:S01]  /*1a7c0*/  FFMA.FTZ R69, R23, R64, R69 ;  /* 0x0000004017457223 */ /* 0x000fe20000010045 */
[----:B------:R-:W-:-:S02]  /*1a7d0*/  FADD.FTZ R65, R65, R64 ;  /* 0x0000004041417221 */ /* 0x000fc40000010000 */
[----:B------:R-:W4:Y:S01]  /*1a7e0*/  LDL.LU R7, [R1+0x270] ;  /* 0x0002700001077983 */ /* 0x000f220000300800 */
[----:B------:R-:W-:Y:S01]  /*1a7f0*/  FFMA.FTZ R69, R12, R66, R69 ;  /* 0x000000420c457223 */ /* 0x000fe20000010045 */
[----:B------:R-:W-:Y:S02]  /*1a800*/  FADD.FTZ R65, R66, R65 ;  /* 0x0000004142417221 */ /* 0x000fe40000010000 */
[----:B------:R-:W3:Y:S01]  /*1a810*/  LDL.LU R66, [R1+0x618] ;  /* 0x0006180001427983 */ /* 0x000ee20000300800 */
[----:B--2---:R-:W-:-:S03]  /*1a820*/  FMUL.FTZ R64, R2, R15 ;  /* 0x0000000f02407220 */ /* 0x004fc60000410000 */
[----:B------:R-:W2:Y:S01]  /*1a830*/  LDL.LU R14, [R1+0x60c] ;  /* 0x00060c00010e7983 */ /* 0x000ea20000300800 */
[----:B------:R-:W-:Y:S01]  /*1a840*/  FADD.FTZ R65, R65, R64 ;  /* 0x0000004041417221 */ /* 0x000fe20000010000 */
[----:B------:R-:W-:Y:S02]  /*1a850*/  FFMA.FTZ R63, R23, R6, R63 ;  /* 0x00000006173f7223 */ /* 0x000fe4000001003f */
[----:B------:R-:W2:Y:S01]  /*1a860*/  LDL.LU R22, [R1+0x770] ;  /* 0x0007700001167983 */ /* 0x000ea20000300800 */
[C---:B---3--:R-:W-:Y:S01]  /*1a870*/  FFMA.FTZ R69, R66.reuse, R64, R69 ;  /* 0x0000004042457223 */ /* 0x048fe20000010045 */
[----:B------:R-:W-:Y:S02]  /*1a880*/  FFMA.FTZ R67, R21, R10, R67 ;  /* 0x0000000a15437223 */ /* 0x000fe40000010043 */
[----:B------:R-:W3:Y:S01]  /*1a890*/  LDL.LU R64, [R1+0x610] ;  /* 0x0006100001407983 */ /* 0x000ee20000300800 */
[----:B------:R-:W-:Y:S01]  /*1a8a0*/  FFMA.FTZ R63, R66, R15, R63 ;  /* 0x0000000f423f7223 */ /* 0x000fe2000001003f */
[----:B------:R-:W-:Y:S01]  /*1a8b0*/  FMUL.FTZ R66, R3, R9 ;  /* 0x0000000903427220 */ /* 0x000fe20000410000 */
[----:B------:R-:W-:Y:S01]  /*1a8c0*/  FFMA.FTZ R67, R12, R8, R67 ;  /* 0x000000080c437223 */ /* 0x000fe20000010043 */
[----:B------:R-:W-:Y:S01]  /*1a8d0*/  FADD.FTZ R68, R68, R10 ;  /* 0x0000000a44447221 */ /* 0x000fe20000010000 */
[----:B------:R-:W-:Y:S01]  /*1a8e0*/  FADD.FTZ R6, R0, R6 ;  /* 0x0000000600067221 */ /* 0x000fe20000010000 */
[----:B------:R-:W2:Y:S01]  /*1a8f0*/  LDL.LU R21, [R1+0x280] ;  /* 0x0002800001157983 */ /* 0x000ea20000300800 */
[----:B------:R-:W-:Y:S01]  /*1a900*/  FADD.FTZ R65, R66, R65 ;  /* 0x0000004142417221 */ /* 0x000fe20000010000 */
[----:B------:R-:W-:Y:S01]  /*1a910*/  FADD.FTZ R68, R68, R8 ;  /* 0x0000000844447221 */ /* 0x000fe20000010000 */
[----:B------:R-:W-:Y:S01]  /*1a920*/  FADD.FTZ R6, R6, R15 ;  /* 0x0000000f06067221 */ /* 0x000fe20000010000 */
[----:B------:R-:W2:Y:S02]  /*1a930*/  LDL.LU R10, [R1+0x768] ;  /* 0x00076800010a7983 */ /* 0x000ea40000300800 */
[----:B------:R-:W-:-:S02]  /*1a940*/  FADD.FTZ R68, R68, R9 ;  /* 0x0000000944447221 */ /* 0x000fc40000010000 */
[----:B------:R-:W2:Y:S04]  /*1a950*/  LDL.LU R23, [R1+0x284] ;  /* 0x0002840001177983 */ /* 0x000ea80000300800 */
[----:B------:R-:W2:Y:S04]  /*1a960*/  LDL.LU R0, [R1+0x288] ;  /* 0x0002880001007983 */ /* 0x000ea80000300800 */
[----:B------:R-:W2:Y:S04]  /*1a970*/  LDL.LU R8, [R1+0x600] ;  /* 0x0006000001087983 */ /* 0x000ea80000300800 */
[----:B------:R-:W2:Y:S04]  /*1a980*/  LDL.LU R12, [R1+0x28c] ;  /* 0x00028c00010c7983 */ /* 0x000ea80000300800 */
[----:B------:R-:W2:Y:S01]  /*1a990*/  LDL.LU R15, [R1+0x5f8] ;  /* 0x0005f800010f7983 */ /* 0x000ea20000300800 */
[C---:B---3--:R-:W-:Y:S01]  /*1a9a0*/  FFMA.FTZ R67, R64.reuse, R9, R67 ;  /* 0x0000000940437223 */ /* 0x048fe20000010043 */
[----:B------:R-:W-:Y:S01]  /*1a9b0*/  FFMA.FTZ R69, R64, R66, R69 ;  /* 0x0000004240457223 */ /* 0x000fe20000010045 */
[----:B----4-:R-:W-:Y:S01]  /*1a9c0*/  FMUL.FTZ R64, R2, R7 ;  /* 0x0000000702407220 */ /* 0x010fe20000410000 */
[----:B------:R-:W3:Y:S03]  /*1a9d0*/  LDL.LU R9, [R1+0x764] ;  /* 0x0007640001097983 */ /* 0x000ee60000300800 */
[----:B--2---:R-:W-:Y:S01]  /*1a9e0*/  FFMA.FTZ R69, R14, R64, R69 ;  /* 0x000000400e457223 */ /* 0x004fe20000010045 */
[----:B------:R-:W-:-:S02]  /*1a9f0*/  FADD.FTZ R65, R65, R64 ;  /* 0x0000004041417221 */ /* 0x000fc40000010000 */
[----:B------:R-:W2:Y:S01]  /*1aa00*/  LDL.LU R64, [R1+0x608] ;  /* 0x0006080001407983 */ /* 0x000ea20000300800 */
[----:B------:R-:W-:-:S04]  /*1aa10*/  FMUL.FTZ R66, R3, R21 ;  /* 0x0000001503427220 */ /* 0x000fc80000410000 */
[----:B------:R-:W-:Y:S01]  /*1aa20*/  FADD.FTZ R65, R66, R65 ;  /* 0x0000004142417221 */ /* 0x000fe20000010000 */
[C---:B--2---:R-:W-:Y:S02]  /*1aa30*/  FFMA.FTZ R69, R64.reuse, R66, R69 ;  /* 0x0000004240457223 */ /* 0x044fe40000010045 */
[----:B------:R-:W2:Y:S01]  /*1aa40*/  LDL.LU R66, [R1+0x604] ;  /* 0x0006040001427983 */ /* 0x000ea20000300800 */
[----:B------:R-:W-:Y:S01]  /*1aa50*/  FFMA.FTZ R67, R64, R21, R67 ;  /* 0x0000001540437223 */ /* 0x000fe20000010043 */
[----:B------:R-:W-:Y:S01]  /*1aa60*/  FFMA.FTZ R63, R14, R7, R63 ;  /* 0x000000070e3f7223 */ /* 0x000fe2000001003f */
[-C--:B------:R-:W-:Y:S01]  /*1aa70*/  FMUL.FTZ R64, R2, R23.reuse ;  /* 0x0000001702407220 */ /* 0x080fe20000410000 */
[----:B------:R-:W-:Y:S01]  /*1aa80*/  FADD.FTZ R68, R68, R21 ;  /* 0x0000001544447221 */ /* 0x000fe20000010000 */
[----:B------:R-:W-:Y:S01]  /*1aa90*/  FFMA.FTZ R67, R8, R0, R67 ;  /* 0x0000000008437223 */ /* 0x000fe20000010043 */
[----:B------:R-:W4:Y:S01]  /*1aaa0*/  LDL.LU R14, [R1+0x290] ;  /* 0x00029000010e7983 */ /* 0x000f220000300800 */
[----:B------:R-:W-:Y:S01]  /*1aab0*/  FADD.FTZ R65, R65, R64 ;  /* 0x0000004041417221 */ /* 0x000fe20000010000 */
[----:B------:R-:W-:Y:S01]  /*1aac0*/  FADD.FTZ R68, R68, R0 ;  /* 0x0000000044447221 */ /* 0x000fe20000010000 */
[----:B------:R-:W-:Y:S01]  /*1aad0*/  FADD.FTZ R6, R6, R7 ;  /* 0x0000000706067221 */ /* 0x000fe20000010000 */
[----:B------:R-:W3:Y:S01]  /*1aae0*/  LDL.LU R21, [R1+0x5e8] ;  /* 0x0005e80001157983 */ /* 0x000ee20000300800 */
[C---:B--2---:R-:W-:Y:S01]  /*1aaf0*/  FFMA.FTZ R63, R66.reuse, R23, R63 ;  /* 0x00000017423f7223 */ /* 0x044fe2000001003f */
[----:B------:R-:W-:Y:S01]  /*1ab00*/  FFMA.FTZ R69, R66, R64, R69 ;  /* 0x0000004042457223 */ /* 0x000fe20000010045 */
[----:B------:R-:W-:Y:S01]  /*1ab10*/  FMUL.FTZ R66, R3, R0 ;  /* 0x0000000003427220 */ /* 0x000fe20000410000 */
[----:B------:R-:W-:Y:S01]  /*1ab20*/  FMUL.FTZ R64, R2, R12 ;  /* 0x0000000c02407220 */ /* 0x000fe20000410000 */
[----:B------:R-:W2:Y:S02]  /*1ab30*/  LDL.LU R0, [R1+0x75c] ;  /* 0x00075c0001007983 */ /* 0x000ea40000300800 */
[----:B------:R-:W-:Y:S01]  /*1ab40*/  FFMA.FTZ R69, R8, R66, R69 ;  /* 0x0000004208457223 */ /* 0x000fe20000010045 */
[----:B------:R-:W-:Y:S01]  /*1ab50*/  FADD.FTZ R65, R66, R65 ;  /* 0x0000004142417221 */ /* 0x000fe20000010000 */
[----:B------:R-:W-:Y:S01]  /*1ab60*/  FADD.FTZ R6, R6, R23 ;  /* 0x0000001706067221 */ /* 0x000fe20000010000 */
[----:B------:R-:W3:Y:S01]  /*1ab70*/  LDL.LU R7, [R1+0x760] ;  /* 0x0007600001077983 */ /* 0x000ee20000300800 */
[----:B------:R-:W-:Y:S01]  /*1ab80*/  FFMA.FTZ R69, R15, R64, R69 ;  /* 0x000000400f457223 */ /* 0x000fe20000010045 */
[----:B------:R-:W-:-:S02]  /*1ab90*/  FADD.FTZ R65, R65, R64 ;  /* 0x0000004041417221 */ /* 0x000fc40000010000 */
[----:B------:R-:W4:Y:S04]  /*1aba0*/  LDL.LU R64, [R1+0x5f4] ;  /* 0x0005f40001407983 */ /* 0x000f280000300800 */
[----:B------:R-:W3:Y:S01]  /*1abb0*/  LDL.LU R23, [R1+0x5e4] ;  /* 0x0005e40001177983 */ /* 0x000ee20000300800 */
[----:B------:R-:W-:-:S03]  /*1abc0*/  FFMA.FTZ R63, R15, R12, R63 ;  /* 0x0000000c0f3f7223 */ /* 0x000fc6000001003f */
[----:B------:R-:W3:Y:S01]  /*1abd0*/  LDL.LU R8, [R1+0x298] ;  /* 0x0002980001087983 */ /* 0x000ee20000300800 */
[-C--:B--2---:R-:W-:Y:S01]  /*1abe0*/  FMUL.FTZ R66, R3, R0.reuse ;  /* 0x0000000003427220 */ /* 0x084fe20000410000 */
[----:B------:R-:W-:Y:S01]  /*1abf0*/  FADD.FTZ R68, R68, R0 ;  /* 0x0000000044447221 */ /* 0x000fe20000010000 */
[----:B------:R-:W-:Y:S01]  /*1ac00*/  FADD.FTZ R6, R6, R12 ;  /* 0x0000000c06067221 */ /* 0x000fe20000010000 */
[----:B------:R-:W2:Y:S01]  /*1ac10*/  LDL.LU R15, [R1+0x29c] ;  /* 0x00029c00010f7983 */ /* 0x000ea20000300800 */
[C---:B----4-:R-:W-:Y:S01]  /*1ac20*/  FFMA.FTZ R67, R64.reuse, R0, R67 ;  /* 0x0000000040437223 */ /* 0x050fe20000010043 */
[----:B------:R-:W-:Y:S02]  /*1ac30*/  FFMA.FTZ R69, R64, R66, R69 ;  /* 0x0000004240457223 */ /* 0x000fe40000010045 */
[----:B------:R-:W4:Y:S01]  /*1ac40*/  LDL.LU R0, [R1+0x5f0] ;  /* 0x0005f00001007983 */ /* 0x000f220000300800 */
[----:B------:R-:W-:-:S03]  /*1ac50*/  FADD.FTZ R65, R66, R65 ;  /* 0x0000004142417221 */ /* 0x000fc60000010000 */
[----:B------:R-:W2:Y:S01]  /*1ac60*/  LDL.LU R66, [R1+0x294] ;  /* 0x0002940001427983 */ /* 0x000ea20000300800 */
[-C--:B------:R-:W-:Y:S01]  /*1ac70*/  FMUL.FTZ R64, R2, R14.reuse ;  /* 0x0000000e02407220 */ /* 0x080fe20000410000 */
[----:B------:R-:W-:Y:S02]  /*1ac80*/  FADD.FTZ R6, R6, R14 ;  /* 0x0000000e06067221 */ /* 0x000fe40000010000 */
[----:B------:R-:W2:Y:S01]  /*1ac90*/  LDL.LU R12, [R1+0x5d8] ;  /* 0x0005d800010c7983 */ /* 0x000ea20000300800 */
[----:B------:R-:W-:Y:S01]  /*1aca0*/  FADD.FTZ R65, R65, R64 ;  /* 0x0000004041417221 */ /* 0x000fe20000010000 */
[----:B---3--:R-:W-:Y:S01]  /*1acb0*/  FADD.FTZ R6, R6, R7 ;  /* 0x0000000706067221 */ /* 0x008fe20000010000 */
[C---:B----4-:R-:W-:Y:S01]  /*1acc0*/  FFMA.FTZ R63, R0.reuse, R14, R63 ;  /* 0x0000000e003f7223 */ /* 0x050fe2000001003f */
[----:B------:R-:W-:Y:S01]  /*1acd0*/  FFMA.FTZ R69, R0, R64, R69 ;  /* 0x0000004000457223 */ /* 0x000fe20000010045 */
[-C--:B------:R-:W-:Y:S01]  /*1ace0*/  FMUL.FTZ R64, R2, R7.reuse ;  /* 0x0000000702407220 */ /* 0x080fe20000410000 */
[----:B------:R-:W3:Y:S01]  /*1acf0*/  LDL.LU R14, [R1+0x58c] ;  /* 0x00058c00010e7983 */ /* 0x000ee20000300800 */
[----:B------:R-:W-:-:S03]  /*1ad00*/  FFMA.FTZ R63, R23, R7, R63 ;  /* 0x00000007173f7223 */ /* 0x000fc6000001003f */
[----:B------:R-:W4:Y:S01]  /*1ad10*/  LDL.LU R7, [R1+0x5dc] ;  /* 0x0005dc0001077983 */ /* 0x000f220000300800 */
[----:B--2---:R-:W-:-:S04]  /*1ad20*/  FMUL.FTZ R0, R3, R66 ;  /* 0x0000004203007220 */ /* 0x004fc80000410000 */
[C---:B------:R-:W-:Y:S01]  /*1ad30*/  FFMA.FTZ R69, R21.reuse, R0, R69 ;  /* 0x0000000015457223 */ /* 0x040fe20000010045 */
[----:B------:R-:W-:Y:S01]  /*1ad40*/  FADD.FTZ R65, R0, R65 ;  /* 0x0000004100417221 */ /* 0x000fe20000010000 */
[----:B------:R-:W-:Y:S01]  /*1ad50*/  FFMA.FTZ R67, R21, R66, R67 ;  /* 0x0000004215437223 */ /* 0x000fe20000010043 */
[----:B------:R-:W-:Y:S01]  /*1ad60*/  FMUL.FTZ R0, R3, R8 ;  /* 0x0000000803007220 */ /* 0x000fe20000410000 */
[----:B------:R-:W-:Y:S01]  /*1ad70*/  FFMA.FTZ R69, R23, R64, R69 ;  /* 0x0000004017457223 */ /* 0x000fe20000010045 */
[----:B------:R-:W-:Y:S01]  /*1ad80*/  FADD.FTZ R68, R68, R66 ;  /* 0x0000004244447221 */ /* 0x000fe20000010000 */
[----:B------:R-:W-:Y:S01]  /*1ad90*/  FADD.FTZ R65, R65, R64 ;  /* 0x0000004041417221 */ /* 0x000fe20000010000 */
[----:B------:R-:W2:Y:S02]  /*1ada0*/  LDL.LU R21, [R1+0x2a4] ;  /* 0x0002a40001157983 */ /* 0x000ea40000300800 */
[----:B------:R-:W-:Y:S01]  /*1adb0*/  FADD.FTZ R68, R68, R8 ;  /* 0x0000000844447221 */ /* 0x000fe20000010000 */
[----:B------:R-:W-:Y:S01]  /*1adc0*/  FADD.FTZ R65, R0, R65 ;  /* 0x0000004100417221 */ /* 0x000fe20000010000 */
[----:B------:R-:W3:Y:S04]  /*1add0*/  LDL.LU R64, [R1+0x2a0] ;  /* 0x0002a00001407983 */ /* 0x000ee80000300800 */
[----:B------:R-:W2:Y:S01]  /*1ade0*/  LDL.LU R23, [R1+0x2a8] ;  /* 0x0002a80001177983 */ /* 0x000ea20000300800 */
[----:B------:R-:W-:-:S03]  /*1adf0*/  FFMA.FTZ R63, R12, R15, R63 ;  /* 0x0000000f0c3f7223 */ /* 0x000fc6000001003f */
[----:B------:R-:W2:Y:S01]  /*1ae00*/  LDL.LU R66, [R1+0x574] ;  /* 0x0005740001427983 */ /* 0x000ea20000300800 */
[C---:B----4-:R-:W-:Y:S01]  /*1ae10*/  FFMA.FTZ R67, R7.reuse, R8, R67 ;  /* 0x0000000807437223 */ /* 0x050fe20000010043 */
[----:B------:R-:W-:Y:S01]  /*1ae20*/  FFMA.FTZ R69, R7, R0, R69 ;  /* 0x0000000007457223 */ /* 0x000fe20000010045 */
[----:B------:R-:W-:Y:S01]  /*1ae30*/  FMUL.FTZ R7, R2, R15 ;  /* 0x0000000f02077220 */ /* 0x000fe20000410000 */
[----:B------:R-:W4:Y:S03]  /*1ae40*/  LDL.LU R8, [R1+0x758] ;  /* 0x0007580001087983 */ /* 0x000f260000300800 */
[----:B------:R-:W-:Y:S01]  /*1ae50*/  FFMA.FTZ R69, R12, R7, R69 ;  /* 0x000000070c457223 */ /* 0x000fe20000010045 */
[----:B------:R-:W-:Y:S01]  /*1ae60*/  FADD.FTZ R65, R65, R7 ;  /* 0x0000000741417221 */ /* 0x000fe20000010000 */
[----:B------:R-:W2:Y:S04]  /*1ae70*/  LDL.LU R12, [R1+0x2ac] ;  /* 0x0002ac00010c7983 */ /* 0x000ea80000300800 */
[----:B------:R-:W2:Y:S01]  /*1ae80*/  LDL.LU R7, [R1+0x5a0] ;  /* 0x0005a00001077983 */ /* 0x000ea20000300800 */
[----:B------:R-:W-:-:S03]  /*1ae90*/  FADD.FTZ R6, R6, R15 ;  /* 0x0000000f06067221 */ /* 0x000fc60000010000 */
[----:B------:R-:W2:Y:S01]  /*1aea0*/  LDL.LU R15, [R1+0x56c] ;  /* 0x00056c00010f7983 */ /* 0x000ea20000300800 */
[----:B---3--:R-:W-:Y:S01]  /*1aeb0*/  FFMA.FTZ R63, R14, R64, R63 ;  /* 0x000000400e3f7223 */ /* 0x008fe2000001003f */
[----:B----4-:R-:W-:-:S04]  /*1aec0*/  FMUL.FTZ R0, R3, R8 ;  /* 0x0000000803007220 */ /* 0x010fc80000410000 */
[----:B------:R-:W-:Y:S01]  /*1aed0*/  FADD.FTZ R65, R0, R65 ;  /* 0x0000004100417221 */ /* 0x000fe20000010000 */
[C---:B--2---:R-:W-:Y:S01]  /*1aee0*/  FFMA.FTZ R67, R7.reuse, R8, R67 ;  /* 0x0000000807437223 */ /* 0x044fe20000010043 */
[----:B------:R-:W-:Y:S01]  /*1aef0*/  FFMA.FTZ R69, R7, R0, R69 ;  /* 0x0000000007457223 */ /* 0x000fe20000010045 */
[----:B------:R-:W-:-:S04]  /*1af00*/  FMUL.FTZ R7, R2, R64 ;  /* 0x0000004002077220 */ /* 0x000fc80000410000 */
[----:B------:R-:W-:Y:S01]  /*1af10*/  FFMA.FTZ R69, R14, R7, R69 ;  /* 0x000000070e457223 */ /* 0x000fe20000010045 */
[----:B------:R-:W-:Y:S01]  /*1af20*/  FADD.FTZ R65, R65, R7 ;  /* 0x0000000741417221 */ /* 0x000fe20000010000 */
[----:B------:R-:W-:Y:S01]  /*1af30*/  FADD.FTZ R68, R68, R8 ;  /* 0x0000000844447221 */ /* 0x000fe20000010000 */
[----:B------:R-:W2:Y:S04]  /*1af40*/  LDL.LU R7, [R1+0x588] ;  /* 0x0005880001077983 */ /* 0x000ea80000300800 */
[----:B------:R-:W3:Y:S04]  /*1af50*/  LDL.LU R8, [R1+0x570] ;  /* 0x0005700001087983 */ /* 0x000ee80000300800 */
[----:B------:R-:W4:Y:S01]  /*1af60*/  LDL.LU R14, [R1+0x568] ;  /* 0x00056800010e7983 */ /* 0x000f220000300800 */
[----:B------:R-:W-:-:S04]  /*1af70*/  FMUL.FTZ R0, R3, R21 ;  /* 0x0000001503007220 */ /* 0x000fc80000410000 */
[----:B------:R-:W-:Y:S01]  /*1af80*/  FADD.FTZ R65, R0, R65 ;  /* 0x0000004100417221 */ /* 0x000fe20000010000 */
[----:B------:R-:W-:Y:S02]  /*1af90*/  FADD.FTZ R6, R6, R64 ;  /* 0x0000004006067221 */ /* 0x000fe40000010000 */
[----:B------:R-:W4:Y:S01]  /*1afa0*/  LDL.LU R64, [R1+0x2b0] ;  /* 0x0002b00001407983 */ /* 0x000f220000300800 */
[----:B------:R-:W-:Y:S01]  /*1afb0*/  FADD.FTZ R68, R68, R21 ;  /* 0x0000001544447221 */ /* 0x000fe20000010000 */
[----:B------:R-:W-:-:S03]  /*1afc0*/  FFMA.FTZ R63, R66, R23, R63 ;  /* 0x00000017423f7223 */ /* 0x000fc6000001003f */
[----:B------:R-:W-:Y:S01]  /*1afd0*/  FADD.FTZ R68, R68, R9 ;  /* 0x0000000944447221 */ /* 0x000fe20000010000 */
[----:B------:R-:W-:-:S03]  /*1afe0*/  FADD.FTZ R6, R6, R23 ;  /* 0x0000001706067221 */ /* 0x000fc60000010000 */
[----:B------:R-:W-:Y:S01]  /*1aff0*/  FADD.FTZ R68, R68, R10 ;  /* 0x0000000a44447221 */ /* 0x000fe20000010000 */
[C---:B--2---:R-:W-:Y:S01]  /*1b000*/  FFMA.FTZ R67, R7.reuse, R21, R67 ;  /* 0x0000001507437223 */ /* 0x044fe20000010043 */
[----:B------:R-:W-:Y:S01]  /*1b010*/  FFMA.FTZ R69, R7, R0, R69 ;  /* 0x0000000007457223 */ /* 0x000fe20000010045 */
[----:B------:R-:W-:Y:S01]  /*1b020*/  FMUL.FTZ R7, R2, R23 ;  /* 0x0000001702077220 */ /* 0x000fe20000410000 */
[----:B------:R-:W-:Y:S01]  /*1b030*/  FMUL.FTZ R0, R3, R9 ;  /* 0x0000000903007220 */ /* 0x000fe20000410000 */
[----:B------:R-:W2:Y:S02]  /*1b040*/  LDL.LU R21, [R1+0x27c] ;  /* 0x00027c0001157983 */ /* 0x000ea40000300800 */
[----:B------:R-:W-:Y:S01]  /*1b050*/  FFMA.FTZ R69, R66, R7, R69 ;  /* 0x0000000742457223 */ /* 0x000fe20000010045 */
[----:B------:R-:W-:Y:S01]  /*1b060*/  FADD.FTZ R65, R65, R7 ;  /* 0x0000000741417221 */ /* 0x000fe20000010000 */
[----:B------:R-:W-:Y:S01]  /*1b070*/  FMUL.FTZ R7, R2, R12 ;  /* 0x0000000c02077220 */ /* 0x000fe20000410000 */
[----:B------:R-:W2:Y:S01]  /*1b080*/  LDL.LU R66, [R1+0x554] ;  /* 0x0005540001427983 */ /* 0x000ea20000300800 */
[----:B---3--:R-:W-:Y:S01]  /*1b090*/  FFMA.FTZ R69, R8, R0, R69 ;  /* 0x0000000008457223 */ /* 0x008fe20000010045 */
[----:B------:R-:W-:Y:S01]  /*1b0a0*/  FADD.FTZ R65, R0, R65 ;  /* 0x0000004100417221 */ /* 0x000fe20000010000 */
[----:B------:R-:W-:Y:S01]  /*1b0b0*/  FMUL.FTZ R0, R3, R10 ;  /* 0x0000000a03007220 */ /* 0x000fe20000410000 */
[----:B------:R-:W-:Y:S01]  /*1b0c0*/  FFMA.FTZ R67, R8, R9, R67 ;  /* 0x0000000908437223 */ /* 0x000fe20000010043 */
[----:B------:R-:W-:Y:S01]  /*1b0d0*/  FFMA.FTZ R69, R15, R7, R69 ;  /* 0x000000070f457223 */ /* 0x000fe20000010045 */
[----:B------:R-:W-:Y:S01]  /*1b0e0*/  FADD.FTZ R65, R65, R7 ;  /* 0x0000000741417221 */ /* 0x000fe20000010000 */
[----:B------:R-:W3:Y:S02]  /*1b0f0*/  LDL.LU R23, [R1+0x2b4] ;  /* 0x0002b40001177983 */ /* 0x000ee40000300800 */
[----:B----4-:R-:W-:Y:S01]  /*1b100*/  FFMA.FTZ R69, R14, R0, R69 ;  /* 0x000000000e457223 */ /* 0x010fe20000010045 */
[----:B------:R-:W-:Y:S01]  /*1b110*/  FADD.FTZ R65, R0, R65 ;  /* 0x0000004100417221 */ /* 0x000fe20000010000 */
[----:B------:R-:W-:Y:S01]  /*1b120*/  FFMA.FTZ R63, R15, R12, R63 ;  /* 0x0000000c0f3f7223 */ /* 0x000fe2000001003f */
[----:B------:R-:W4:Y:S01]  /*1b130*/  LDL.LU R0, [R1+0x560] ;  /* 0x0005600001007983 */ /* 0x000f220000300800 */
[----:B------:R-:W-:-:S03]  /*1b140*/  FFMA.FTZ R67, R14, R10, R67 ;  /* 0x0000000a0e437223 */ /* 0x000fc60000010043 */
[----:B------:R-:W3:Y:S01]  /*1b150*/  LDL.LU R10, [R1+0x550] ;  /* 0x00055000010a7983 */ /* 0x000ee20000300800 */
[----:B------:R-:W-:Y:S01]  /*1b160*/  FMUL.FTZ R7, R2, R64 ;  /* 0x0000004002077220 */ /* 0x000fe20000410000 */
[----:B------:R-:W-:Y:S02]  /*1b170*/  FADD.FTZ R6, R6, R12 ;  /* 0x0000000c06067221 */ /* 0x000fe40000010000 */
[----:B------:R-:W3:Y:S02]  /*1b180*/  LDL.LU R15, [R1+0x544] ;  /* 0x00054400010f7983 */ /* 0x000ee40000300800 */
[----:B------:R-:W-:Y:S02]  /*1b190*/  FADD.FTZ R6, R6, R64 ;  /* 0x0000004006067221 */ /* 0x000fe40000010000 */
[----:B------:R-:W3:Y:S01]  /*1b1a0*/  LDL.LU R8, [R1+0x2b8] ;  /* 0x0002b80001087983 */ /* 0x000ee20000300800 */
[----:B------:R-:W-:-:S03]  /*1b1b0*/  FADD.FTZ R65, R65, R7 ;  /* 0x0000000741417221 */ /* 0x000fc60000010000 */
[----:B------:R-:W3:Y:S04]  /*1b1c0*/  LDL.LU R9, [R1+0x540] ;  /* 0x0005400001097983 */ /* 0x000ee80000300800 */
[----:B------:R-:W3:Y:S04]  /*1b1d0*/  LDL.LU R12, [R1+0x538] ;  /* 0x00053800010c7983 */ /* 0x000ee80000300800 */
[----:B------:R-:W3:Y:S01]  /*1b1e0*/  LDL.LU R14, [R1+0x278] ;  /* 0x00027800010e7983 */ /* 0x000ee20000300800 */
[----:B--2---:R-:W-:Y:S01]  /*1b1f0*/  FADD.FTZ R68, R68, R21 ;  /* 0x0000001544447221 */ /* 0x004fe20000010000 */
[----:B------:R-:W-:Y:S01]  /*1b200*/  FFMA.FTZ R67, R66, R21, R67 ;  /* 0x0000001542437223 */ /* 0x000fe20000010043 */
[C---:B----4-:R-:W-:Y:S01]  /*1b210*/  FFMA.FTZ R63, R0.reuse, R64, R63 ;  /* 0x00000040003f7223 */ /* 0x050fe2000001003f */
[----:B------:R-:W-:Y:S01]  /*1b220*/  FFMA.FTZ R69, R0, R7, R69 ;  /* 0x0000000700457223 */ /* 0x000fe20000010045 */
[----:B------:R-:W-:Y:S01]  /*1b230*/  FMUL.FTZ R0, R3, R21 ;  /* 0x0000001503007220 */ /* 0x000fe20000410000 */
[----:B---3--:R-:W-:Y:S01]  /*1b240*/  FADD.FTZ R6, R6, R23 ;  /* 0x0000001706067221 */ /* 0x008fe20000010000 */
[----:B------:R-:W2:Y:S01]  /*1b250*/  LDL.LU R21, [R1+0x754] ;  /* 0x0007540001157983 */ /* 0x000ea20000300800 */
[-C--:B------:R-:W-:Y:S01]  /*1b260*/  FMUL.FTZ R7, R2, R23.reuse ;  /* 0x0000001702077220 */ /* 0x080fe20000410000 */
[----:B------:R-:W-:Y:S01]  /*1b270*/  FFMA.FTZ R69, R66, R0, R69 ;  /* 0x0000000042457223 */ /* 0x000fe20000010045 */
[----:B------:R-:W-:Y:S01]  /*1b280*/  FFMA.FTZ R63, R10, R23, R63 ;  /* 0x000000170a3f7223 */ /* 0x000fe2000001003f */
[----:B------:R-:W3:Y:S04]  /*1b290*/  LDL.LU R66, [R1+0x52c] ;  /* 0x00052c0001427983 */ /* 0x000ee80000300800 */
[----:B------:R-:W4:Y:S01]  /*1b2a0*/  LDL.LU R23, [R1+0x750] ;  /* 0x0007500001177983 */ /* 0x000f220000300800 */
[----:B------:R-:W-:Y:S01]  /*1b2b0*/  FADD.FTZ R65, R0, R65 ;  /* 0x0000004100417221 */ /* 0x000fe20000010000 */
[----:B------:R-:W-:Y:S01]  /*1b2c0*/  FFMA.FTZ R69, R10, R7, R69 ;  /* 0x000000070a457223 */ /* 0x000fe20000010045 */
[----:B------:R-:W-:Y:S01]  /*1b2d0*/  FADD.FTZ R6, R6, R8 ;  /* 0x0000000806067221 */ /* 0x000fe20000010000 */
[-C--:B------:R-:W-:Y:S01]  /*1b2e0*/  FFMA.FTZ R63, R9, R8.reuse, R63 ;  /* 0x00000008093f7223 */ /* 0x080fe2000001003f */
[----:B------:R-:W-:Y:S01]  /*1b2f0*/  FADD.FTZ R65, R65, R7 ;  /* 0x0000000741417221 */ /* 0x000fe20000010000 */
[----:B------:R-:W-:Y:S01]  /*1b300*/  FMUL.FTZ R7, R2, R8 ;  /* 0x0000000802077220 */ /* 0x000fe20000410000 */
[----:B------:R-:W3:Y:S04]  /*1b310*/  LDL.LU R64, [R1+0x274] ;  /* 0x0002740001407983 */ /* 0x000ee80000300800 */
[----:B------:R-:W3:Y:S04]  /*1b320*/  LDL.LU R10, [R1+0x528] ;  /* 0x00052800010a7983 */ /* 0x000ee80000300800 */
[----:B------:R-:W3:Y:S01]  /*1b330*/  LDL.LU R8, [R1+0x4f0] ;  /* 0x0004f00001087983 */ /* 0x000ee20000300800 */
[----:B--2---:R-:W-:-:S04]  /*1b340*/  FMUL.FTZ R0, R3, R21 ;  /* 0x0000001503007220 */ /* 0x004fc80000410000 */
[C---:B------:R-:W-:Y:S01]  /*1b350*/  FFMA.FTZ R69, R15.reuse, R0, R69 ;  /* 0x000000000f457223 */ /* 0x040fe20000010045 */
[----:B------:R-:W-:Y:S01]  /*1b360*/  FADD.FTZ R65, R0, R65 ;  /* 0x0000004100417221 */ /* 0x000fe20000010000 */
[----:B------:R-:W-:Y:S01]  /*1b370*/  FFMA.FTZ R67, R15, R21, R67 ;  /* 0x000000150f437223 */ /* 0x000fe20000010043 */
[----:B------:R-:W-:Y:S01]  /*1b380*/  FADD.FTZ R68, R68, R21 ;  /* 0x0000001544447221 */ /* 0x000fe20000010000 */
[----:B------:R-:W-:Y:S01]  /*1b390*/  FFMA.FTZ R69, R9, R7, R69 ;  /* 0x0000000709457223 */ /* 0x000fe20000010045 */
[----:B------:R-:W-:Y:S01]  /*1b3a0*/  FADD.FTZ R65, R65, R7 ;  /* 0x0000000741417221 */ /* 0x000fe20000010000 */
[-C--:B----4-:R-:W-:Y:S01]  /*1b3b0*/  FMUL.FTZ R7, R2, R23.reuse ;  /* 0x0000001702077220 */ /* 0x090fe20000410000 */
[----:B---3--:R-:W-:Y:S01]  /*1b3c0*/  FFMA.FTZ R63, R66, R23, R63 ;  /* 0x00000017423f7223 */ /* 0x008fe2000001003f */
[----:B------:R-:W-:Y:S01]  /*1b3d0*/  FADD.FTZ R6, R6, R23 ;  /* 0x0000001706067221 */ /* 0x000fe20000010000 */
[-C--:B------:R-:W-:Y:S01]  /*1b3e0*/  FMUL.FTZ R0, R3, R14.reuse ;  /* 0x0000000e03007220 */ /* 0x080fe20000410000 */
[----:B------:R-:W2:Y:S01]  /*1b3f0*/  LDL.LU R23, [R1+0x2bc] ;  /* 0x0002bc0001177983 */ /* 0x000ea20000300800 */
[----:B------:R-:W-:Y:S01]  /*1b400*/  FFMA.FTZ R67, R12, R14, R67 ;  /* 0x0000000e0c437223 */ /* 0x000fe20000010043 */
[----:B------:R-:W-:-:S02]  /*1b410*/  FADD.FTZ R68, R68, R14 ;  /* 0x0000000e44447221 */ /* 0x000fc40000010000 */
[----:B------:R-:W3:Y:S04]  /*1b420*/  LDL.LU R15, [R1+0x518] ;  /* 0x00051800010f7983 */ /* 0x000ee80000300800 */
[----:B------:R-:W4:Y:S04]  /*1b430*/  LDL.LU R14, [R1+0x74c] ;  /* 0x00074c00010e7983 */ /* 0x000f280000300800 */
[----:B------:R-:W4:Y:S01]  /*1b440*/  LDL.LU R21, [R1+0x4f4] ;  /* 0x0004f40001157983 */ /* 0x000f220000300800 */
[----:B------:R-:W-:Y:S01]  /*1b450*/  FFMA.FTZ R69, R12, R0, R69 ;  /* 0x000000000c457223 */ /* 0x000fe20000010045 */
[----:B------:R-:W-:Y:S01]  /*1b460*/  FADD.FTZ R65, R0, R65 ;  /* 0x0000004100417221 */ /* 0x000fe20000010000 */
[----:B------:R-:W-:Y:S01]  /*1b470*/  FMUL.FTZ R0, R3, R64 ;  /* 0x0000004003007220 */ /* 0x000fe20000410000 */
[----:B------:R-:W4:Y:S01]  /*1b480*/  LDL.LU R9, [R1+0x26c] ;  /* 0x00026c0001097983 */ /* 0x000f220000300800 */
[----:B------:R-:W-:Y:S01]  /*1b490*/  FFMA.FTZ R69, R66, R7, R69 ;  /* 0x0000000742457223 */ /* 0x000fe20000010045 */
[----:B------:R-:W-:-:S02]  /*1b4a0*/  FADD.FTZ R65, R65, R7 ;  /* 0x0000000741417221 */ /* 0x000fc40000010000 */
[----:B------:R-:W4:Y:S01]  /*1b4b0*/  LDL.LU R12, [R1+0x268] ;  /* 0x00026800010c7983 */ /* 0x000f220000300800 */
[----:B------:R-:W-:-:S03]  /*1b4c0*/  FFMA.FTZ R69, R10, R0, R69 ;  /* 0x000000000a457223 */ /* 0x000fc60000010045 */
[----:B------:R-:W4:Y:S01]  /*1b4d0*/  LDL.LU R66, [R1+0x4cc] ;  /* 0x0004cc0001427983 */ /* 0x000f220000300800 */
[----:B------:R-:W-:Y:S01]  /*1b4e0*/  FADD.FTZ R65, R0, R65 ;  /* 0x0000004100417221 */ /* 0x000fe20000010000 */
[----:B------:R-:W-:Y:S01]  /*1b4f0*/  FFMA.FTZ R67, R10, R64, R67 ;  /* 0x000000400a437223 */ /* 0x000fe20000010043 */
[----:B------:R-:W-:Y:S01]  /*1b500*/  FADD.FTZ R68, R68, R64 ;  /* 0x0000004044447221 */ /* 0x000fe20000010000 */
[----:B------:R-:W4:Y:S04]  /*1b510*/  LDL.LU R10, [R1+0x4c8] ;  /* 0x0004c800010a7983 */ /* 0x000f280000300800 */
[----:B------:R-:W4:Y:S01]  /*1b520*/  LDL.LU R64, [R1+0x4ac] ;  /* 0x0004ac0001407983 */ /* 0x000f220000300800 */
[----:B--2---:R-:W-:-:S04]  /*1b530*/  FMUL.FTZ R7, R2, R23 ;  /* 0x0000001702077220 */ /* 0x004fc80000410000 */
[----:B---3--:R-:W-:Y:S01]  /*1b540*/  FFMA.FTZ R69, R15, R7, R69 ;  /* 0x000000070f457223 */ /* 0x008fe20000010045 */
[-C--:B----4-:R-:W-:Y:S01]  /*1b550*/  FMUL.FTZ R0, R3, R14.reuse ;  /* 0x0000000e03007220 */ /* 0x090fe20000410000 */
[----:B------:R-:W-:Y:S01]  /*1b560*/  FFMA.FTZ R63, R15, R23, R63 ;  /* 0x000000170f3f7223 */ /* 0x000fe2000001003f */
[----:B------:R-:W-:Y:S01]  /*1b570*/  FADD.FTZ R68, R68, R14 ;  /* 0x0000000e44447221 */ /* 0x000fe20000010000 */
[----:B------:R-:W2:Y:S01]  /*1b580*/  LDL.LU R15, [R1+0x264] ;  /* 0x00026400010f7983 */ /* 0x000ea20000300800 */
[C---:B------:R-:W-:Y:S01]  /*1b590*/  FFMA.FTZ R67, R21.reuse, R14, R67 ;  /* 0x0000000e15437223 */ /* 0x040fe20000010043 */
[----:B------:R-:W-:Y:S02]  /*1b5a0*/  FFMA.FTZ R69, R21, R0, R69 ;  /* 0x0000000015457223 */ /* 0x000fe40000010045 */
[----:B------:R-:W3:Y:S04]  /*1b5b0*/  LDL.LU R21, [R1+0x4a8] ;  /* 0x0004a80001157983 */ /* 0x000ee80000300800 */
[----:B------:R-:W4:Y:S01]  /*1b5c0*/  LDL.LU R14, [R1+0x260] ;  /* 0x00026000010e7983 */ /* 0x000f220000300800 */
[----:B------:R-:W-:Y:S01]  /*1b5d0*/  FADD.FTZ R65, R65, R7 ;  /* 0x0000000741417221 */ /* 0x000fe20000010000 */
[----:B------:R-:W-:Y:S01]  /*1b5e0*/  FMUL.FTZ R7, R2, R9 ;  /* 0x0000000902077220 */ /* 0x000fe20000410000 */
[----:B------:R-:W-:Y:S01]  /*1b5f0*/  FADD.FTZ R6, R6, R23 ;  /* 0x0000001706067221 */ /* 0x000fe20000010000 */
[----:B------:R-:W-:Y:S01]  /*1b600*/  FADD.FTZ R68, R68, R12 ;  /* 0x0000000c44447221 */ /* 0x000fe20000010000 */
[----:B------:R-:W-:Y:S01]  /*1b610*/  FADD.FTZ R65, R0, R65 ;  /* 0x0000004100417221 */ /* 0x000fe20000010000 */
[-C--:B------:R-:W-:Y:S01]  /*1b620*/  FMUL.FTZ R0, R3, R12.reuse ;  /* 0x0000000c03007220 */ /* 0x080fe20000410000 */
[----:B------:R-:W-:Y:S01]  /*1b630*/  FFMA.FTZ R67, R66, R12, R67 ;  /* 0x0000000c42437223 */ /* 0x000fe20000010043 */
[C---:B------:R-:W-:Y:S01]  /*1b640*/  FFMA.FTZ R69, R8.reuse, R7, R69 ;  /* 0x0000000708457223 */ /* 0x040fe20000010045 */
[----:B------:R-:W4:Y:S01]  /*1b650*/  LDL.LU R12, [R1+0x748] ;  /* 0x00074800010c7983 */ /* 0x000f220000300800 */
[----:B------:R-:W-:Y:S01]  /*1b660*/  FADD.FTZ R65, R65, R7 ;  /* 0x0000000741417221 */ /* 0x000fe20000010000 */
[----:B------:R-:W-:Y:S01]  /*1b670*/  FFMA.FTZ R63, R8, R9, R63 ;  /* 0x00000009083f7223 */ /* 0x000fe2000001003f */
[----:B------:R-:W-:Y:S01]  /*1b680*/  FADD.FTZ R6, R6, R9 ;  /* 0x0000000906067221 */ /* 0x000fe20000010000 */
[----:B------:R-:W4:Y:S01]  /*1b690*/  LDL.LU R8, [R1+0x48c] ;  /* 0x00048c0001087983 */ /* 0x000f220000300800 */
[----:B------:R-:W-:Y:S01]  /*1b6a0*/  FFMA.FTZ R69, R66, R0, R69 ;  /* 0x0000000042457223 */ /* 0x000fe20000010045 */
[----:B------:R-:W-:-:S02]  /*1b6b0*/  FMUL.FTZ R7, R2, R22 ;  /* 0x0000001602077220 */ /* 0x000fc40000410000 */
[----:B------:R-:W4:Y:S01]  /*1b6c0*/  LDL.LU R23, [R1+0x258] ;  /* 0x0002580001177983 */ /* 0x000f220000300800 */
[----:B------:R-:W-:Y:S01]  /*1b6d0*/  FADD.FTZ R65, R0, R65 ;  /* 0x0000004100417221 */ /* 0x000fe20000010000 */
[----:B------:R-:W-:Y:S01]  /*1b6e0*/  FFMA.FTZ R63, R10, R22, R63 ;  /* 0x000000160a3f7223 */ /* 0x000fe2000001003f */
[----:B------:R-:W-:Y:S01]  /*1b6f0*/  FADD.FTZ R6, R6, R22 ;  /* 0x0000001606067221 */ /* 0x000fe20000010000 */
[----:B------:R-:W4:Y:S01]  /*1b700*/  LDL.LU R9, [R1+0x488] ;  /* 0x0004880001097983 */ /* 0x000f220000300800 */
[----:B------:R-:W-:Y:S01]  /*1b710*/  FFMA.FTZ R69, R10, R7, R69 ;  /* 0x000000070a457223 */ /* 0x000fe20000010045 */
[----:B------:R-:W-:Y:S02]  /*1b720*/  FADD.FTZ R65, R65, R7 ;  /* 0x0000000741417221 */ /* 0x000fe40000010000 */
[----:B------:R-:W4:Y:S04]  /*1b730*/  LDL.LU R66, [R1+0x250] ;  /* 0x0002500001427983 */ /* 0x000f280000300800 */
[----:B------:R-:W4:Y:S04]  /*1b740*/  LDL.LU R10, [R1+0x464] ;  /* 0x00046400010a7983 */ /* 0x000f280000300800 */
[----:B------:R-:W4:Y:S01]  /*1b750*/  LDL.LU R22, [R1+0x25c] ;  /* 0x00025c0001167983 */ /* 0x000f220000300800 */
[-C--:B--2---:R-:W-:Y:S01]  /*1b760*/  FMUL.FTZ R7, R2, R15.reuse ;  /* 0x0000000f02077220 */ /* 0x084fe20000410000 */
[----:B------:R-:W-:Y:S01]  /*1b770*/  FADD.FTZ R6, R6, R15 ;  /* 0x0000000f06067221 */ /* 0x000fe20000010000 */
[----:B---3--:R-:W-:-:S02]  /*1b780*/  FFMA.FTZ R63, R21, R15, R63 ;  /* 0x0000000f153f7223 */ /* 0x008fc4000001003f */
[----:B------:R-:W2:Y:S01]  /*1b790*/  LDL.LU R15, [R1+0x744] ;  /* 0x00074400010f7983 */ /* 0x000ea20000300800 */
[-C--:B----4-:R-:W-:Y:S01]  /*1b7a0*/  FMUL.FTZ R0, R3, R14.reuse ;  /* 0x0000000e03007220 */ /* 0x090fe20000410000 */
[----:B------:R-:W-:-:S03]  /*1b7b0*/  FFMA.FTZ R67, R64, R14, R67 ;  /* 0x0000000e40437223 */ /* 0x000fc60000010043 */
[----:B------:R-:W-:Y:S02]  /*1b7c0*/  FFMA.FTZ R69, R64, R0, R69 ;  /* 0x0000000040457223 */ /* 0x000fe40000010045 */
[----:B------:R-:W3:Y:S01]  /*1b7d0*/  LDL.LU R64, [R1+0x460] ;  /* 0x0004600001407983 */ /* 0x000ee20000300800 */
[----:B------:R-:W-:-:S03]  /*1b7e0*/  FADD.FTZ R68, R68, R14 ;  /* 0x0000000e44447221 */ /* 0x000fc60000010000 */
[----:B------:R-:W4:Y:S01]  /*1b7f0*/  LDL.LU R14, [R1+0x254] ;  /* 0x00025400010e7983 */ /* 0x000f220000300800 */
[----:B------:R-:W-:-:S03]  /*1b800*/  FFMA.FTZ R69, R21, R7, R69 ;  /* 0x0000000715457223 */ /* 0x000fc60000010045 */
[----:B------:R-:W4:Y:S01]  /*1b810*/  LDL.LU R21, [R1+0x44c] ;  /* 0x00044c0001157983 */ /* 0x000f220000300800 */
[----:B------:R-:W-:Y:S01]  /*1b820*/  FADD.FTZ R65, R0, R65 ;  /* 0x0000004100417221 */ /* 0x000fe20000010000 */
[-C--:B------:R-:W-:Y:S01]  /*1b830*/  FMUL.FTZ R0, R3, R12.reuse ;  /* 0x0000000c03007220 */ /* 0x080fe20000410000 */
[C---:B------:R-:W-:Y:S02]  /*1b840*/  FFMA.FTZ R67, R8.reuse, R12, R67 ;  /* 0x0000000c08437223 */ /* 0x040fe40000010043 */
[----:B------:R-:W-:Y:S01]  /*1b850*/  FADD.FTZ R65, R65, R7 ;  /* 0x0000000741417221 */ /* 0x000fe20000010000 */
[----:B------:R-:W-:Y:S01]  /*1b860*/  FFMA.FTZ R69, R8, R0, R69 ;  /* 0x0000000008457223 */ /* 0x000fe20000010045 */
[-C--:B------:R-:W-:Y:S01]  /*1b870*/  FMUL.FTZ R7, R2, R23.reuse ;  /* 0x0000001702077220 */ /* 0x080fe20000410000 */
[----:B------:R-:W4:Y:S01]  /*1b880*/  LDL.LU R8, [R1+0x448] ;  /* 0x0004480001087983 */ /* 0x000f220000300800 */
[----:B------:R-:W-:Y:S01]  /*1b890*/  FADD.FTZ R65, R0, R65 ;  /* 0x0000004100417221 */ /* 0x000fe20000010000 */
[----:B------:R-:W-:Y:S01]  /*1b8a0*/  FADD.FTZ R68, R68, R12 ;  /* 0x0000000c44447221 */ /* 0x000fe20000010000 */
[C---:B------:R-:W-:Y:S01]  /*1b8b0*/  FFMA.FTZ R63, R9.reuse, R23, R63 ;  /* 0x00000017093f7223 */ /* 0x040fe2000001003f */
[----:B------:R-:W-:Y:S01]  /*1b8c0*/  FFMA.FTZ R69, R9, R7, R69 ;  /* 0x0000000709457223 */ /* 0x000fe20000010045 */
[----:B------:R-:W-:Y:S01]  /*1b8d0*/  FMUL.FTZ R0, R3, R66 ;  /* 0x0000004203007220 */ /* 0x000fe20000410000 */
[----:B------:R-:W-:Y:S01]  /*1b8e0*/  FADD.FTZ R6, R6, R23 ;  /* 0x0000001706067221 */ /* 0x000fe20000010000 */
[----:B------:R-:W4:Y:S01]  /*1b8f0*/  LDL.LU R9, [R1+0x444] ;  /* 0x0004440001097983 */ /* 0x000f220000300800 */
[----:B------:R-:W-:-:S03]  /*1b900*/  FADD.FTZ R65, R65, R7 ;  /* 0x0000000741417221 */ /* 0x000fc60000010000 */
[----:B------:R-:W4:Y:S01]  /*1b910*/  LDL.LU R23, [R1+0x2c4] ;  /* 0x0002c40001177983 */ /* 0x000f220000300800 */
[C---:B------:R-:W-:Y:S01]  /*1b920*/  FFMA.FTZ R67, R10.reuse, R66, R67 ;  /* 0x000000420a437223 */ /* 0x040fe20000010043 */
[----:B------:R-:W-:Y:S01]  /*1b930*/  FFMA.FTZ R69, R10, R0, R69 ;  /* 0x000000000a457223 */ /* 0x000fe20000010045 */
[----:B------:R-:W-:Y:S01]  /*1b940*/  FADD.FTZ R68, R68, R66 ;  /* 0x0000004244447221 */ /* 0x000fe20000010000 */
[----:B------:R-:W4:Y:S04]  /*1b950*/  LDL.LU R10, [R1+0x438] ;  /* 0x00043800010a7983 */ /* 0x000f280000300800 */
[----:B------:R-:W4:Y:S01]  /*1b960*/  LDL.LU R66, [R1+0x2c8] ;  /* 0x0002c80001427983 */ /* 0x000f220000300800 */
[----:B------:R-:W-:-:S03]  /*1b970*/  FADD.FTZ R65, R0, R65 ;  /* 0x0000004100417221 */ /* 0x000fc60000010000 */
[----:B------:R-:W4:Y:S01]  /*1b980*/  LDL.LU R12, [R1+0x41c] ;  /* 0x00041c00010c7983 */ /* 0x000f220000300800 */
[-C--:B--2---:R-:W-:Y:S01]  /*1b990*/  FMUL.FTZ R7, R2, R15.reuse ;  /* 0x0000000f02077220 */ /* 0x084fe20000410000 */
[----:B---3--:R-:W-:-:S03]  /*1b9a0*/  FFMA.FTZ R63, R64, R15, R63 ;  /* 0x0000000f403f7223 */ /* 0x008fc6000001003f */
[----:B------:R-:W-:Y:S02]  /*1b9b0*/  FFMA.FTZ R69, R64, R7, R69 ;  /* 0x0000000740457223 */ /* 0x000fe40000010045 */
[----:B------:R-:W2:Y:S01]  /*1b9c0*/  LDL.LU R64, [R1+0x424] ;  /* 0x0004240001407983 */ /* 0x000ea20000300800 */
[-C--:B----4-:R-:W-:Y:S01]  /*1b9d0*/  FMUL.FTZ R0, R3, R14.reuse ;  /* 0x0000000e03007220 */ /* 0x090fe20000410000 */
[----:B------:R-:W-:-:S03]  /*1b9e0*/  FFMA.FTZ R67, R21, R14, R67 ;  /* 0x0000000e15437223 */ /* 0x000fc60000010043 */
[----:B------:R-:W-:Y:S02]  /*1b9f0*/  FFMA.FTZ R69, R21, R0, R69 ;  /* 0x0000000015457223 */ /* 0x000fe40000010045 */
[----:B------:R-:W3:Y:S01]  /*1ba00*/  LDL.LU R21, [R1+0x420] ;  /* 0x0004200001157983 */ /* 0x000ee20000300800 */
[----:B------:R-:W-:-:S03]  /*1ba10*/  FADD.FTZ R68, R68, R14 ;  /* 0x0000000e44447221 */ /* 0x000fc60000010000 */
[----:B------:R-:W4:Y:S01]  /*1ba20*/  LDL.LU R14, [R1+0x2d0] ;  /* 0x0002d000010e7983 */ /* 0x000f220000300800 */
[----:B------:R-:W-:Y:S01]  /*1ba30*/  FADD.FTZ R65, R65, R7 ;  /* 0x0000000741417221 */ /* 0x000fe20000010000 */
[-C--:B------:R-:W-:Y:S01]  /*1ba40*/  FMUL.FTZ R7, R2, R22.reuse ;  /* 0x0000001602077220 */ /* 0x080fe20000410000 */
[----:B------:R-:W-:Y:S01]  /*1ba50*/  FADD.FTZ R6, R6, R15 ;  /* 0x0000000f06067221 */ /* 0x000fe20000010000 */
[----:B------:R-:W-:Y:S01]  /*1ba60*/  FFMA.FTZ R63, R8, R22, R63 ;  /* 0x00000016083f7223 */ /* 0x000fe2000001003f */
        /* <DEDUP_REMOVED lines=9> */
[----:B------:R-:W4:Y:S01]  /*1bb00*/  LDL.LU R22, [R1+0x410] ;  /* 0x0004100001167983 */ /* 0x000f220000300800 */
[----:B------:R-:W-:-:S03]  /*1bb10*/  FADD.FTZ R65, R0, R65 ;  /* 0x0000004100417221 */ /* 0x000fc60000010000 */
[----:B------:R-:W4:Y:S01]  /*1bb20*/  LDL.LU R9, [R1+0x2d8] ;  /* 0x0002d80001097983 */ /* 0x000f220000300800 */
[----:B------:R-:W-:Y:S01]  /*1bb30*/  FADD.FTZ R68, R68, R11 ;  /* 0x0000000b44447221 */ /* 0x000fe20000010000 */
[C---:B------:R-:W-:Y:S01]  /*1bb40*/  FFMA.FTZ R63, R10.reuse, R23, R63 ;  /* 0x000000170a3f7223 */ /* 0x040fe2000001003f */
[----:B------:R-:W-:Y:S01]  /*1bb50*/  FFMA.FTZ R69, R10, R7, R69 ;  /* 0x000000070a457223 */ /* 0x000fe20000010045 */
[----:B------:R-:W-:Y:S01]  /*1bb60*/  FMUL.FTZ R0, R3, R66 ;  /* 0x0000004203007220 */ /* 0x000fe20000410000 */
[----:B------:R-:W4:Y:S01]  /*1bb70*/  LDL.LU R10, [R1+0x404] ;  /* 0x00040400010a7983 */ /* 0x000f220000300800 */
[----:B------:R-:W-:Y:S01]  /*1bb80*/  FADD.FTZ R68, R68, R66 ;  /* 0x0000004244447221 */ /* 0x000fe20000010000 */
[----:B------:R-:W-:Y:S02]  /*1bb90*/  FADD.FTZ R6, R6, R23 ;  /* 0x0000001706067221 */ /* 0x000fe40000010000 */
[----:B------:R-:W4:Y:S01]  /*1bba0*/  LDL.LU R23, [R1+0x3d0] ;  /* 0x0003d00001177983 */ /* 0x000f220000300800 */
[----:B------:R-:W-:Y:S01]  /*1bbb0*/  FADD.FTZ R65, R65, R7 ;  /* 0x0000000741417221 */ /* 0x000fe20000010000 */
[----:B------:R-:W-:-:S02]  /*1bbc0*/  FMUL.FTZ R7, R2, R13 ;  /* 0x0000000d02077220 */ /* 0x000fc40000410000 */
[----:B------:R-:W4:Y:S01]  /*1bbd0*/  LDL.LU R15, [R1+0x3dc] ;  /* 0x0003dc00010f7983 */ /* 0x000f220000300800 */
[----:B------:R-:W-:-:S03]  /*1bbe0*/  FADD.FTZ R65, R0, R65 ;  /* 0x0000004100417221 */ /* 0x000fc60000010000 */
[----:B------:R-:W4:Y:S01]  /*1bbf0*/  LDL.LU R11, [R1+0x3b0] ;  /* 0x0003b000010b7983 */ /* 0x000f220000300800 */
[C---:B--2---:R-:W-:Y:S01]  /*1bc00*/  FFMA.FTZ R67, R64.reuse, R66, R67 ;  /* 0x0000004240437223 */ /* 0x044fe20000010043 */
[----:B------:R-:W-:Y:S02]  /*1bc10*/  FFMA.FTZ R69, R64, R0, R69 ;  /* 0x0000000040457223 */ /* 0x000fe40000010045 */
[----:B------:R-:W2:Y:S04]  /*1bc20*/  LDL.LU R66, [R1+0x2e0] ;  /* 0x0002e00001427983 */ /* 0x000ea80000300800 */
[----:B------:R-:W2:Y:S01]  /*1bc30*/  LDL.LU R64, [R1+0x3fc] ;  /* 0x0003fc0001407983 */ /* 0x000ea20000300800 */
[C---:B---3--:R-:W-:Y:S01]  /*1bc40*/  FFMA.FTZ R63, R21.reuse, R13, R63 ;  /* 0x0000000d153f7223 */ /* 0x048fe2000001003f */
[----:B------:R-:W-:-:S02]  /*1bc50*/  FFMA.FTZ R69, R21, R7, R69 ;  /* 0x0000000715457223 */ /* 0x000fc40000010045 */
[----:B------:R-:W3:Y:S01]  /*1bc60*/  LDL.LU R21, [R1+0x2e4] ;  /* 0x0002e40001157983 */ /* 0x000ee20000300800 */
[-C--:B----4-:R-:W-:Y:S01]  /*1bc70*/  FMUL.FTZ R0, R3, R14.reuse ;  /* 0x0000000e03007220 */ /* 0x090fe20000410000 */
[----:B------:R-:W-:Y:S01]  /*1bc80*/  FFMA.FTZ R67, R12, R14, R67 ;  /* 0x0000000e0c437223 */ /* 0x000fe20000010043 */
[----:B------:R-:W-:Y:S02]  /*1bc90*/  FADD.FTZ R68, R68, R14 ;  /* 0x0000000e44447221 */ /* 0x000fe40000010000 */
[----:B------:R-:W4:Y:S01]  /*1bca0*/  LDL.LU R14, [R1+0x2e8] ;  /* 0x0002e800010e7983 */ /* 0x000f220000300800 */
[----:B------:R-:W-:-:S03]  /*1bcb0*/  FFMA.FTZ R69, R12, R0, R69 ;  /* 0x000000000c457223 */ /* 0x000fc60000010045 */
[----:B------:R-:W4:Y:S01]  /*1bcc0*/  LDL.LU R12, [R1+0x3f4] ;  /* 0x0003f400010c7983 */ /* 0x000f220000300800 */
[----:B------:R-:W-:Y:S01]  /*1bcd0*/  FADD.FTZ R65, R65, R7 ;  /* 0x0000000741417221 */ /* 0x000fe20000010000 */
[----:B------:R-:W-:Y:S01]  /*1bce0*/  FADD.FTZ R6, R6, R13 ;  /* 0x0000000d06067221 */ /* 0x000fe20000010000 */
[-C--:B------:R-:W-:Y:S01]  /*1bcf0*/  FMUL.FTZ R7, R2, R8.reuse ;  /* 0x0000000802077220 */ /* 0x080fe20000410000 */
[----:B------:R-:W4:Y:S01]  /*1bd00*/  LDL.LU R13, [R1+0x3b4] ;  /* 0x0003b400010d7983 */ /* 0x000f220000300800 */
[----:B------:R-:W-:Y:S01]  /*1bd10*/  FADD.FTZ R65, R0, R65 ;  /* 0x0000004100417221 */ /* 0x000fe20000010000 */
[C---:B------:R-:W-:Y:S01]  /*1bd20*/  FFMA.FTZ R63, R22.reuse, R8, R63 ;  /* 0x00000008163f7223 */ /* 0x040fe2000001003f */
[----:B------:R-:W-:Y:S01]  /*1bd30*/  FFMA.FTZ R69, R22, R7, R69 ;  /* 0x0000000716457223 */ /* 0x000fe20000010045 */
[----:B------:R-:W-:Y:S01]  /*1bd40*/  FADD.FTZ R6, R6, R8 ;  /* 0x0000000806067221 */ /* 0x000fe20000010000 */
[-C--:B------:R-:W-:Y:S01]  /*1bd50*/  FMUL.FTZ R0, R3, R9.reuse ;  /* 0x0000000903007220 */ /* 0x080fe20000410000 */
[----:B------:R-:W4:Y:S01]  /*1bd60*/  LDL.LU R8, [R1+0x2ec] ;  /* 0x0002ec0001087983 */ /* 0x000f220000300800 */
[----:B------:R-:W-:Y:S01]  /*1bd70*/  FADD.FTZ R65, R65, R7 ;  /* 0x0000000741417221 */ /* 0x000fe20000010000 */
[----:B------:R-:W-:Y:S01]  /*1bd80*/  FMUL.FTZ R7, R2, R16 ;  /* 0x0000001002077220 */ /* 0x000fe20000410000 */
[----:B------:R-:W-:Y:S01]  /*1bd90*/  FADD.FTZ R68, R68, R9 ;  /* 0x0000000944447221 */ /* 0x000fe20000010000 */
[C---:B------:R-:W-:Y:S01]  /*1bda0*/  FFMA.FTZ R67, R10.reuse, R9, R67 ;  /* 0x000000090a437223 */ /* 0x040fe20000010043 */
[----:B------:R-:W-:Y:S01]  /*1bdb0*/  FFMA.FTZ R69, R10, R0, R69 ;  /* 0x000000000a457223 */ /* 0x000fe20000010045 */
[----:B------:R-:W4:Y:S01]  /*1bdc0*/  LDL.LU R22, [R1+0x3f0] ;  /* 0x0003f00001167983 */ /* 0x000f220000300800 */
[----:B------:R-:W-:-:S03]  /*1bdd0*/  FADD.FTZ R65, R0, R65 ;  /* 0x0000004100417221 */ /* 0x000fc60000010000 */
[----:B------:R-:W4:Y:S04]  /*1bde0*/  LDL.LU R9, [R1+0x2f0] ;  /* 0x0002f00001097983 */ /* 0x000f280000300800 */
[----:B------:R-:W4:Y:S01]  /*1bdf0*/  LDL.LU R10, [R1+0x3ec] ;  /* 0x0003ec00010a7983 */ /* 0x000f220000300800 */
[----:B------:R-:W-:Y:S01]  /*1be00*/  FADD.FTZ R65, R65, R7 ;  /* 0x0000000741417221 */ /* 0x000fe20000010000 */
[----:B------:R-:W-:Y:S01]  /*1be10*/  FADD.FTZ R6, R6, R16 ;  /* 0x0000001006067221 */ /* 0x000fe20000010000 */
[----:B--2---:R-:W-:Y:S01]  /*1be20*/  FMUL.FTZ R0, R3, R66 ;  /* 0x0000004203007220 */ /* 0x004fe20000410000 */
[C---:B------:R-:W-:Y:S01]  /*1be30*/  FFMA.FTZ R63, R64.reuse, R16, R63 ;  /* 0x00000010403f7223 */ /* 0x040fe2000001003f */
[----:B------:R-:W-:Y:S02]  /*1be40*/  FFMA.FTZ R69, R64, R7, R69 ;  /* 0x0000000740457223 */ /* 0x000fe40000010045 */
[----:B------:R-:W2:Y:S01]  /*1be50*/  LDL.LU R64, [R1+0x34c] ;  /* 0x00034c0001407983 */ /* 0x000ea20000300800 */
[C---:B------:R-:W-:Y:S01]  /*1be60*/  FFMA.FTZ R67, R23.reuse, R66, R67 ;  /* 0x0000004217437223 */ /* 0x040fe20000010043 */
[----:B------:R-:W-:-:S02]  /*1be70*/  FFMA.FTZ R69, R23, R0, R69 ;  /* 0x0000000017457223 */ /* 0x000fc40000010045 */
[----:B------:R-:W2:Y:S01]  /*1be80*/  LDL.LU R23, [R1+0x3e8] ;  /* 0x0003e80001177983 */ /* 0x000ea20000300800 */
[-C--:B---3--:R-:W-:Y:S01]  /*1be90*/  FMUL.FTZ R7, R2, R21.reuse ;  /* 0x0000001502077220 */ /* 0x088fe20000410000 */
[----:B------:R-:W-:Y:S02]  /*1bea0*/  FADD.FTZ R68, R68, R66 ;  /* 0x0000004244447221 */ /* 0x000fe40000010000 */
[----:B------:R-:W3:Y:S01]  /*1beb0*/  LDL.LU R66, [R1+0x348] ;  /* 0x0003480001427983 */ /* 0x000ee20000300800 */
[----:B------:R-:W-:Y:S01]  /*1bec0*/  FADD.FTZ R65, R0, R65 ;  /* 0x0000004100417221 */ /* 0x000fe20000010000 */
[C---:B------:R-:W-:Y:S01]  /*1bed0*/  FFMA.FTZ R63, R15.reuse, R21, R63 ;  /* 0x000000150f3f7223 */ /* 0x040fe2000001003f */
[----:B------:R-:W-:Y:S01]  /*1bee0*/  FFMA.FTZ R69, R15, R7, R69 ;  /* 0x000000070f457223 */ /* 0x000fe20000010045 */
[-C--:B----4-:R-:W-:Y:S01]  /*1bef0*/  FMUL.FTZ R0, R3, R14.reuse ;  /* 0x0000000e03007220 */ /* 0x090fe20000410000 */
[----:B------:R-:W-:Y:S01]  /*1bf00*/  FADD.FTZ R6, R6, R21 ;  /* 0x0000001506067221 */ /* 0x000fe20000010000 */
[----:B------:R-:W4:Y:S01]  /*1bf10*/  LDL.LU R15, [R1+0x3e4] ;  /* 0x0003e400010f7983 */ /* 0x000f220000300800 */
[----:B------:R-:W-:-:S03]  /*1bf20*/  FFMA.FTZ R67, R12, R14, R67 ;  /* 0x0000000e0c437223 */ /* 0x000fc60000010043 */
[----:B------:R-:W4:Y:S01]  /*1bf30*/  LDL.LU R21, [R1+0x340] ;  /* 0x0003400001157983 */ /* 0x000f220000300800 */
[----:B------:R-:W-:-:S03]  /*1bf40*/  FFMA.FTZ R69, R12, R0, R69 ;  /* 0x000000000c457223 */ /* 0x000fc60000010045 */
[----:B------:R-:W4:Y:S01]  /*1bf50*/  LDL.LU R12, [R1+0x3e0] ;  /* 0x0003e000010c7983 */ /* 0x000f220000300800 */
[----:B------:R-:W-:Y:S01]  /*1bf60*/  FADD.FTZ R65, R65, R7 ;  /* 0x0000000741417221 */ /* 0x000fe20000010000 */
[-C--:B------:R-:W-:Y:S01]  /*1bf70*/  FMUL.FTZ R7, R2, R8.reuse ;  /* 0x0000000802077220 */ /* 0x080fe20000410000 */
[----:B------:R-:W-:Y:S02]  /*1bf80*/  FADD.FTZ R68, R68, R14 ;  /* 0x0000000e44447221 */ /* 0x000fe40000010000 */
[----:B------:R-:W4:Y:S01]  /*1bf90*/  LDL.LU R14, [R1+0x33c] ;  /* 0x00033c00010e7983 */ /* 0x000f220000300800 */
[----:B------:R-:W-:Y:S01]  /*1bfa0*/  FADD.FTZ R65, R0, R65 ;  /* 0x0000004100417221 */ /* 0x000fe20000010000 */
[C---:B------:R-:W-:Y:S01]  /*1bfb0*/  FFMA.FTZ R63, R22.reuse, R8, R63 ;  /* 0x00000008163f7223 */ /* 0x040fe2000001003f */
[----:B------:R-:W-:Y:S01]  /*1bfc0*/  FFMA.FTZ R69, R22, R7, R69 ;  /* 0x0000000716457223 */ /* 0x000fe20000010045 */
[----:B------:R-:W-:Y:S01]  /*1bfd0*/  FADD.FTZ R6, R6, R8 ;  /* 0x0000000806067221 */ /* 0x000fe20000010000 */
[----:B------:R-:W-:Y:S01]  /*1bfe0*/  FMUL.FTZ R0, R3, R9 ;  /* 0x0000000903007220 */ /* 0x000fe20000410000 */
[----:B------:R-:W4:Y:S01]  /*1bff0*/  LDL.LU R22, [R1+0x3d8] ;  /* 0x0003d80001167983 */ /* 0x000f220000300800 */
[----:B------:R-:W-:-:S03]  /*1c000*/  FADD.FTZ R65, R65, R7 ;  /* 0x0000000741417221 */ /* 0x000fc60000010000 */
[----:B------:R-:W4:Y:S01]  /*1c010*/  LDL.LU R8, [R1+0x338] ;  /* 0x0003380001087983 */ /* 0x000f220000300800 */
[C---:B------:R-:W-:Y:S01]  /*1c020*/  FFMA.FTZ R67, R10.reuse, R9, R67 ;  /* 0x000000090a437223 */ /* 0x040fe20000010043 */
[----:B------:R-:W-:Y:S02]  /*1c030*/  FFMA.FTZ R69, R10, R0, R69 ;  /* 0x000000000a457223 */ /* 0x000fe40000010045 */
[----:B------:R-:W4:Y:S01]  /*1c040*/  LDL.LU R10, [R1+0x3d4] ;  /* 0x0003d400010a7983 */ /* 0x000f220000300800 */
[----:B------:R-:W-:-:S03]  /*1c050*/  FADD.FTZ R68, R68, R9 ;  /* 0x0000000944447221 */ /* 0x000fc60000010000 */
[----:B------:R-:W4:Y:S01]  /*1c060*/  LDL.LU R9, [R1+0x334] ;  /* 0x0003340001097983 */ /* 0x000f220000300800 */
[----:B------:R-:W-:Y:S01]  /*1c070*/  FADD.FTZ R65, R0, R65 ;  /* 0x0000004100417221 */ /* 0x000fe20000010000 */
[-C--:B--2---:R-:W-:Y:S01]  /*1c080*/  FMUL.FTZ R7, R2, R64.reuse ;  /* 0x0000004002077220 */ /* 0x084fe20000410000 */
[----:B------:R-:W-:-:S03]  /*1c090*/  FFMA.FTZ R63, R23, R64, R63 ;  /* 0x00000040173f7223 */ /* 0x000fc6000001003f */
[----:B------:R-:W-:Y:S02]  /*1c0a0*/  FFMA.FTZ R69, R23, R7, R69 ;  /* 0x0000000717457223 */ /* 0x000fe40000010045 */
[----:B------:R-:W2:Y:S01]  /*1c0b0*/  LDL.LU R23, [R1+0x3cc] ;  /* 0x0003cc0001177983 */ /* 0x000ea20000300800 */
[-C--:B---3--:R-:W-:Y:S01]  /*1c0c0*/  FMUL.FTZ R0, R3, R66.reuse ;  /* 0x0000004203007220 */ /* 0x088fe20000410000 */
[----:B------:R-:W-:Y:S01]  /*1c0d0*/  FADD.FTZ R65, R65, R7 ;  /* 0x0000000741417221 */ /* 0x000fe20000010000 */
[----:B------:R-:W-:Y:S02]  /*1c0e0*/  FADD.FTZ R6, R6, R64 ;  /* 0x0000004006067221 */ /* 0x000fe40000010000 */
[----:B------:R-:W3:Y:S01]  /*1c0f0*/  LDL.LU R64, [R1+0x32c] ;  /* 0x00032c0001407983 */ /* 0x000ee20000300800 */
[C---:B----4-:R-:W-:Y:S01]  /*1c100*/  FFMA.FTZ R67, R15.reuse, R66, R67 ;  /* 0x000000420f437223 */ /* 0x050fe20000010043 */
[----:B------:R-:W-:Y:S02]  /*1c110*/  FFMA.FTZ R69, R15, R0, R69 ;  /* 0x000000000f457223 */ /* 0x000fe40000010045 */
[----:B------:R-:W4:Y:S01]  /*1c120*/  LDL.LU R15, [R1+0x3c8] ;  /* 0x0003c800010f7983 */ /* 0x000f220000300800 */
[----:B------:R-:W-:Y:S01]  /*1c130*/  FMUL.FTZ R7, R2, R21 ;  /* 0x0000001502077220 */ /* 0x000fe20000410000 */
[----:B------:R-:W-:-:S02]  /*1c140*/  FADD.FTZ R68, R68, R66 ;  /* 0x0000004244447221 */ /* 0x000fc40000010000 */
[----:B------:R-:W4:Y:S01]  /*1c150*/  LDL.LU R66, [R1+0x328] ;  /* 0x0003280001427983 */ /* 0x000f220000300800 */
[C---:B------:R-:W-:Y:S01]  /*1c160*/  FFMA.FTZ R63, R12.reuse, R21, R63 ;  /* 0x000000150c3f7223 */ /* 0x040fe2000001003f */
[----:B------:R-:W-:Y:S02]  /*1c170*/  FFMA.FTZ R69, R12, R7, R69 ;  /* 0x000000070c457223 */ /* 0x000fe40000010045 */
[----:B------:R-:W4:Y:S01]  /*1c180*/  LDL.LU R12, [R1+0x3c4] ;  /* 0x0003c400010c7983 */ /* 0x000f220000300800 */
[----:B------:R-:W-:Y:S01]  /*1c190*/  FADD.FTZ R65, R0, R65 ;  /* 0x0000004100417221 */ /* 0x000fe20000010000 */
[-C--:B------:R-:W-:Y:S01]  /*1c1a0*/  FMUL.FTZ R0, R3, R14.reuse ;  /* 0x0000000e03007220 */ /* 0x080fe20000410000 */
[----:B------:R-:W-:Y:S02]  /*1c1b0*/  FADD.FTZ R6, R6, R21 ;  /* 0x0000001506067221 */ /* 0x000fe40000010000 */
[----:B------:R-:W4:Y:S01]  /*1c1c0*/  LDL.LU R21, [R1+0x324] ;  /* 0x0003240001157983 */ /* 0x000f220000300800 */
[----:B------:R-:W-:Y:S01]  /*1c1d0*/  FADD.FTZ R65, R65, R7 ;  /* 0x0000000741417221 */ /* 0x000fe20000010000 */
[----:B------:R-:W-:Y:S01]  /*1c1e0*/  FADD.FTZ R68, R68, R14 ;  /* 0x0000000e44447221 */ /* 0x000fe20000010000 */
[C---:B------:R-:W-:Y:S01]  /*1c1f0*/  FFMA.FTZ R67, R22.reuse, R14, R67 ;  /* 0x0000000e16437223 */ /* 0x040fe20000010043 */
[----:B------:R-:W-:Y:S01]  /*1c200*/  FFMA.FTZ R69, R22, R0, R69 ;  /* 0x0000000016457223 */ /* 0x000fe20000010045 */
[----:B------:R-:W4:Y:S01]  /*1c210*/  LDL.LU R14, [R1+0x31c] ;  /* 0x00031c00010e7983 */ /* 0x000f220000300800 */
[----:B------:R-:W-:-:S03]  /*1c220*/  FMUL.FTZ R7, R2, R8 ;  /* 0x0000000802077220 */ /* 0x000fc60000410000 */
[----:B------:R-:W4:Y:S01]  /*1c230*/  LDL.LU R22, [R1+0x3c0] ;  /* 0x0003c00001167983 */ /* 0x000f220000300800 */
[----:B------:R-:W-:Y:S01]  /*1c240*/  FADD.FTZ R6, R6, R8 ;  /* 0x0000000806067221 */ /* 0x000fe20000010000 */
[C---:B------:R-:W-:Y:S01]  /*1c250*/  FFMA.FTZ R63, R10.reuse, R8, R63 ;  /* 0x000000080a3f7223 */ /* 0x040fe2000001003f */
[----:B------:R-:W-:Y:S01]  /*1c260*/  FFMA.FTZ R69, R10, R7, R69 ;  /* 0x000000070a457223 */ /* 0x000fe20000010045 */
[----:B------:R-:W4:Y:S01]  /*1c270*/  LDL.LU R8, [R1+0x318] ;  /* 0x0003180001087983 */ /* 0x000f220000300800 */
[----:B------:R-:W-:-:S03]  /*1c280*/  FADD.FTZ R65, R0, R65 ;  /* 0x0000004100417221 */ /* 0x000fc60000010000 */
[----:B------:R-:W4:Y:S01]  /*1c290*/  LDL.LU R10, [R1+0x3bc] ;  /* 0x0003bc00010a7983 */ /* 0x000f220000300800 */
[----:B------:R-:W-:Y:S01]  /*1c2a0*/  FMUL.FTZ R0, R3, R9 ;  /* 0x0000000903007220 */ /* 0x000fe20000410000 */
[----:B------:R-:W-:Y:S01]  /*1c2b0*/  FADD.FTZ R68, R68, R9 ;  /* 0x0000000944447221 */ /* 0x000fe20000010000 */
[----:B------:R-:W-:-:S04]  /*1c2c0*/  FADD.FTZ R65, R65, R7 ;  /* 0x0000000741417221 */ /* 0x000fc80000010000 */
[----:B------:R-:W-:Y:S01]  /*1c2d0*/  FADD.FTZ R65, R0, R65 ;  /* 0x0000004100417221 */ /* 0x000fe20000010000 */
[C---:B--2---:R-:W-:Y:S02]  /*1c2e0*/  FFMA.FTZ R67, R23.reuse, R9, R67 ;  /* 0x0000000917437223 */ /* 0x044fe40000010043 */
[----:B------:R-:W2:Y:S01]  /*1c2f0*/  LDL.LU R9, [R1+0x3b8] ;  /* 0x0003b80001097983 */ /* 0x000ea20000300800 */
[----:B------:R-:W-:-:S03]  /*1c300*/  FFMA.FTZ R69, R23, R0, R69 ;  /* 0x0000000017457223 */ /* 0x000fc60000010045 */
[----:B------:R-:W2:Y:S01]  /*1c310*/  LDL.LU R23, [R1+0x314] ;  /* 0x0003140001177983 */ /* 0x000ea20000300800 */
[-C--:B---3--:R-:W-:Y:S01]  /*1c320*/  FMUL.FTZ R7, R2, R64.reuse ;  /* 0x0000004002077220 */ /* 0x088fe20000410000 */
[----:B------:R-:W-:Y:S01]  /*1c330*/  FADD.FTZ R6, R6, R64 ;  /* 0x0000004006067221 */ /* 0x000fe20000010000 */
[C---:B----4-:R-:W-:Y:S02]  /*1c340*/  FFMA.FTZ R63, R15.reuse, R64, R63 ;  /* 0x000000400f3f7223 */ /* 0x050fe4000001003f */
[----:B------:R-:W3:Y:S01]  /*1c350*/  LDL.LU R64, [R1+0x310] ;  /* 0x0003100001407983 */ /* 0x000ee20000300800 */
[----:B------:R-:W-:Y:S01]  /*1c360*/  FFMA.FTZ R69, R15, R7, R69 ;  /* 0x000000070f457223 */ /* 0x000fe20000010045 */
[-C--:B------:R-:W-:Y:S01]  /*1c370*/  FMUL.FTZ R0, R3, R66.reuse ;  /* 0x0000004203007220 */ /* 0x080fe20000410000 */
[----:B------:R-:W-:Y:S01]  /*1c380*/  FADD.FTZ R68, R68, R66 ;  /* 0x0000004244447221 */ /* 0x000fe20000010000 */
[----:B------:R-:W4:Y:S01]  /*1c390*/  LDL.LU R15, [R1+0x3ac] ;  /* 0x0003ac00010f7983 */ /* 0x000f220000300800 */
[----:B------:R-:W-:-:S03]  /*1c3a0*/  FFMA.FTZ R67, R12, R66, R67 ;  /* 0x000000420c437223 */ /* 0x000fc60000010043 */
[----:B------:R-:W4:Y:S01]  /*1c3b0*/  LDL.LU R66, [R1+0x308] ;  /* 0x0003080001427983 */ /* 0x000f220000300800 */
[----:B------:R-:W-:Y:S01]  /*1c3c0*/  FADD.FTZ R65, R65, R7 ;  /* 0x0000000741417221 */ /* 0x000fe20000010000 */
[----:B------:R-:W-:Y:S01]  /*1c3d0*/  FFMA.FTZ R69, R12, R0, R69 ;  /* 0x000000000c457223 */ /* 0x000fe20000010045 */
[-C--:B------:R-:W-:Y:S01]  /*1c3e0*/  FMUL.FTZ R7, R2, R21.reuse ;  /* 0x0000001502077220 */ /* 0x080fe20000410000 */
[----:B------:R-:W-:Y:S01]  /*1c3f0*/  FADD.FTZ R6, R6, R21 ;  /* 0x0000001506067221 */ /* 0x000fe20000010000 */
[----:B------:R-:W-:Y:S01]  /*1c400*/  FADD.FTZ R65, R0, R65 ;  /* 0x0000004100417221 */ /* 0x000fe20000010000 */
[----:B------:R-:W4:Y:S01]  /*1c410*/  LDL.LU R12, [R1+0x3a8] ;  /* 0x0003a800010c7983 */ /* 0x000f220000300800 */
[----:B------:R-:W-:Y:S02]  /*1c420*/  FMUL.FTZ R0, R3, R14 ;  /* 0x0000000e03007220 */ /* 0x000fe40000410000 */
[----:B------:R-:W-:Y:S01]  /*1c430*/  FADD.FTZ R65, R65, R7 ;  /* 0x0000000741417221 */ /* 0x000fe20000010000 */
[C---:B------:R-:W-:Y:S01]  /*1c440*/  FFMA.FTZ R63, R22.reuse, R21, R63 ;  /* 0x00000015163f7223 */ /* 0x040fe2000001003f */
[----:B------:R-:W-:Y:S01]  /*1c450*/  FFMA.FTZ R69, R22, R7, R69 ;  /* 0x0000000716457223 */ /* 0x000fe20000010045 */
[----:B------:R-:W4:Y:S01]  /*1c460*/  LDL.LU R21, [R1+0x304] ;  /* 0x0003040001157983 */ /* 0x000f220000300800 */
[----:B------:R-:W-:-:S03]  /*1c470*/  FMUL.FTZ R7, R2, R8 ;  /* 0x0000000802077220 */ /* 0x000fc60000410000 */
[----:B------:R-:W4:Y:S01]  /*1c480*/  LDL.LU R22, [R1+0x3a4] ;  /* 0x0003a40001167983 */ /* 0x000f220000300800 */
[C---:B------:R-:W-:Y:S01]  /*1c490*/  FFMA.FTZ R67, R10.reuse, R14, R67 ;  /* 0x0000000e0a437223 */ /* 0x040fe20000010043 */
[----:B------:R-:W-:Y:S02]  /*1c4a0*/  FFMA.FTZ R69, R10, R0, R69 ;  /* 0x000000000a457223 */ /* 0x000fe40000010045 */
[----:B------:R-:W4:Y:S01]  /*1c4b0*/  LDL.LU R10, [R1+0x300] ;  /* 0x00030000010a7983 */ /* 0x000f220000300800 */
[----:B------:R-:W-:Y:S01]  /*1c4c0*/  FADD.FTZ R68, R68, R14 ;  /* 0x0000000e44447221 */ /* 0x000fe20000010000 */
[----:B------:R-:W-:Y:S02]  /*1c4d0*/  FADD.FTZ R6, R6, R8 ;  /* 0x0000000806067221 */ /* 0x000fe40000010000 */
[----:B------:R-:W4:Y:S01]  /*1c4e0*/  LDL.LU R14, [R1+0x3a0] ;  /* 0x0003a000010e7983 */ /* 0x000f220000300800 */
[----:B------:R-:W-:-:S04]  /*1c4f0*/  FADD.FTZ R65, R0, R65 ;  /* 0x0000004100417221 */ /* 0x000fc80000010000 */
[----:B------:R-:W-:Y:S01]  /*1c500*/  FADD.FTZ R65, R65, R7 ;  /* 0x0000000741417221 */ /* 0x000fe20000010000 */
[C---:B--2---:R-:W-:Y:S01]  /*1c510*/  FFMA.FTZ R63, R9.reuse, R8, R63 ;  /* 0x00000008093f7223 */ /* 0x044fe2000001003f */
[----:B------:R-:W-:Y:S01]  /*1c520*/  FFMA.FTZ R69, R9, R7, R69 ;  /* 0x0000000709457223 */ /* 0x000fe20000010045 */
[----:B------:R-:W2:Y:S04]  /*1c530*/  LDL.LU R8, [R1+0x2f4] ;  /* 0x0002f40001087983 */ /* 0x000ea80000300800 */
[----:B------:R-:W2:Y:S01]  /*1c540*/  LDL.LU R9, [R1+0x2fc] ;  /* 0x0002fc0001097983 */ /* 0x000ea20000300800 */
[-C--:B------:R-:W-:Y:S01]  /*1c550*/  FMUL.FTZ R0, R3, R23.reuse ;  /* 0x0000001703007220 */ /* 0x080fe20000410000 */
[----:B------:R-:W-:Y:S01]  /*1c560*/  FFMA.FTZ R67, R13, R23, R67 ;  /* 0x000000170d437223 */ /* 0x000fe20000010043 */
[----:B------:R-:W-:-:S02]  /*1c570*/  FADD.FTZ R68, R68, R23 ;  /* 0x0000001744447221 */ /* 0x000fc40000010000 */
[----:B------:R-:W2:Y:S01]  /*1c580*/  LDL.LU R23, [R1+0x39c] ;  /* 0x00039c0001177983 */ /* 0x000ea20000300800 */
[-C--:B---3--:R-:W-:Y:S01]  /*1c590*/  FMUL.FTZ R7, R2, R64.reuse ;  /* 0x0000004002077220 */ /* 0x088fe20000410000 */
[----:B------:R-:W-:Y:S01]  /*1c5a0*/  FFMA.FTZ R63, R11, R64, R63 ;  /* 0x000000400b3f7223 */ /* 0x000fe2000001003f */
[----:B------:R-:W-:Y:S02]  /*1c5b0*/  FADD.FTZ R6, R6, R64 ;  /* 0x0000004006067221 */ /* 0x000fe40000010000 */
[----:B------:R-:W3:Y:S01]  /*1c5c0*/  LDL.LU R64, [R1+0x398] ;  /* 0x0003980001407983 */ /* 0x000ee20000300800 */
[----:B------:R-:W-:Y:S01]  /*1c5d0*/  FFMA.FTZ R69, R13, R0, R69 ;  /* 0x000000000d457223 */ /* 0x000fe20000010045 */
[----:B------:R-:W-:Y:S01]  /*1c5e0*/  FADD.FTZ R65, R0, R65 ;  /* 0x0000004100417221 */ /* 0x000fe20000010000 */
[-C--:B----4-:R-:W-:Y:S01]  /*1c5f0*/  FMUL.FTZ R0, R3, R66.reuse ;  /* 0x0000004203007220 */ /* 0x090fe20000410000 */
[----:B------:R-:W-:Y:S01]  /*1c600*/  FFMA.FTZ R67, R15, R66, R67 ;  /* 0x000000420f437223 */ /* 0x000fe20000010043 */
[----:B------:R-:W-:-:S02]  /*1c610*/  FADD.FTZ R68, R68, R66 ;  /* 0x0000004244447221 */ /* 0x000fc40000010000 */
[----:B------:R-:W4:Y:S01]  /*1c620*/  LDL.LU R66, [R1+0x394] ;  /* 0x0003940001427983 */ /* 0x000f220000300800 */
[----:B------:R-:W-:Y:S01]  /*1c630*/  FFMA.FTZ R69, R11, R7, R69 ;  /* 0x000000070b457223 */ /* 0x000fe20000010045 */
[----:B------:R-:W-:-:S03]  /*1c640*/  FADD.FTZ R65, R65, R7 ;  /* 0x0000000741417221 */ /* 0x000fc60000010000 */
[----:B------:R-:W-:Y:S01]  /*1c650*/  FFMA.FTZ R69, R15, R0, R69 ;  /* 0x000000000f457223 */ /* 0x000fe20000010045 */
[----:B------:R-:W-:Y:S01]  /*1c660*/  FADD.FTZ R65, R0, R65 ;  /* 0x0000004100417221 */ /* 0x000fe20000010000 */
[-C--:B------:R-:W-:Y:S01]  /*1c670*/  FMUL.FTZ R7, R2, R21.reuse ;  /* 0x0000001502077220 */ /* 0x080fe20000410000 */
[----:B------:R-:W-:Y:S01]  /*1c680*/  FFMA.FTZ R63, R12, R21, R63 ;  /* 0x000000150c3f7223 */ /* 0x000fe2000001003f */
[----:B------:R-:W-:Y:S02]  /*1c690*/  FADD.FTZ R6, R6, R21 ;  /* 0x0000001506067221 */ /* 0x000fe40000010000 */
[----:B------:R-:W-:Y:S01]  /*1c6a0*/  FFMA.FTZ R69, R12, R7, R69 ;  /* 0x000000070c457223 */ /* 0x000fe20000010045 */
[----:B------:R-:W4:Y:S01]  /*1c6b0*/  LDL.LU R21, [R1+0x390] ;  /* 0x0003900001157983 */ /* 0x000f220000300800 */
[----:B------:R-:W-:Y:S01]  /*1c6c0*/  FADD.FTZ R65, R65, R7 ;  /* 0x0000000741417221 */ /* 0x000fe20000010000 */
[-C--:B------:R-:W-:Y:S01]  /*1c6d0*/  FMUL.FTZ R0, R3, R10.reuse ;  /* 0x0000000a03007220 */ /* 0x080fe20000410000 */
[----:B------:R-:W-:Y:S01]  /*1c6e0*/  FFMA.FTZ R67, R22, R10, R67 ;  /* 0x0000000a16437223 */ /* 0x000fe20000010043 */
[----:B------:R-:W-:-:S02]  /*1c6f0*/  FADD.FTZ R68, R68, R10 ;  /* 0x0000000a44447221 */ /* 0x000fc40000010000 */
[----:B------:R-:W-:Y:S01]  /*1c700*/  FFMA.FTZ R69, R22, R0, R69 ;  /* 0x0000000016457223 */ /* 0x000fe20000010045 */
[----:B------:R-:W4:Y:S01]  /*1c710*/  LDL.LU R10, [R1+0x38c] ;  /* 0x00038c00010a7983 */ /* 0x000f220000300800 */
[----:B------:R-:W-:-:S03]  /*1c720*/  FADD.FTZ R65, R0, R65 ;  /* 0x0000004100417221 */ /* 0x000fc60000010000 */
[----:B------:R-:W4:Y:S01]  /*1c730*/  LDL.LU R22, [R1+0x2c0] ;  /* 0x0002c00001167983 */ /* 0x000f220000300800 */
[-C--:B--2---:R-:W-:Y:S01]  /*1c740*/  FMUL.FTZ R0, R3, R8.reuse ;  /* 0x0000000803007220 */ /* 0x084fe20000410000 */
[-C--:B------:R-:W-:Y:S01]  /*1c750*/  FMUL.FTZ R7, R2, R9.reuse ;  /* 0x0000000902077220 */ /* 0x080fe20000410000 */
[----:B------:R-:W-:Y:S01]  /*1c760*/  FFMA.FTZ R63, R14, R9, R63 ;  /* 0x000000090e3f7223 */ /* 0x000fe2000001003f */
[----:B------:R-:W-:Y:S02]  /*1c770*/  FADD.FTZ R6, R6, R9 ;  /* 0x0000000906067221 */ /* 0x000fe40000010000 */
[----:B------:R-:W-:Y:S01]  /*1c780*/  FFMA.FTZ R69, R14, R7, R69 ;  /* 0x000000070e457223 */ /* 0x000fe20000010045 */
[----:B------:R-:W2:Y:S01]  /*1c790*/  LDL.LU R9, [R1+0x388] ;  /* 0x0003880001097983 */ /* 0x000ea20000300800 */
[----:B------:R-:W-:Y:S01]  /*1c7a0*/  FADD.FTZ R65, R65, R7 ;  /* 0x0000000741417221 */ /* 0x000fe20000010000 */
[C---:B------:R-:W-:Y:S01]  /*1c7b0*/  FFMA.FTZ R67, R23.reuse, R8, R67 ;  /* 0x0000000817437223 */ /* 0x040fe20000010043 */
[----:B------:R-:W-:Y:S01]  /*1c7c0*/  FFMA.FTZ R69, R23, R0, R69 ;  /* 0x0000000017457223 */ /* 0x000fe20000010045 */
[-C--:B------:R-:W-:Y:S01]  /*1c7d0*/  FMUL.FTZ R7, R2, R62.reuse ;  /* 0x0000003e02077220 */ /* 0x080fe20000410000 */
[----:B------:R-:W-:Y:S01]  /*1c7e0*/  FADD.FTZ R68, R68, R8 ;  /* 0x0000000844447221 */ /* 0x000fe20000010000 */
[----:B------:R-:W-:Y:S01]  /*1c7f0*/  FADD.FTZ R65, R0, R65 ;  /* 0x0000004100417221 */ /* 0x000fe20000010000 */
[----:B------:R-:W2:Y:S01]  /*1c800*/  LDL.LU R8, [R1+0x384] ;  /* 0x0003840001087983 */ /* 0x000ea20000300800 */
[C---:B---3--:R-:W-:Y:S01]  /*1c810*/  FFMA.FTZ R63, R64.reuse, R62, R63 ;  /* 0x0000003e403f7223 */ /* 0x048fe2000001003f */
[----:B------:R-:W-:Y:S01]  /*1c820*/  FFMA.FTZ R69, R64, R7, R69 ;  /* 0x0000000740457223 */ /* 0x000fe20000010045 */
[-C--:B------:R-:W-:Y:S01]  /*1c830*/  FMUL.FTZ R0, R3, R55.reuse ;  /* 0x0000003703007220 */ /* 0x080fe20000410000 */
[----:B------:R-:W3:Y:S01]  /*1c840*/  LDL.LU R64, [R1+0x380] ;  /* 0x0003800001407983 */ /* 0x000ee20000300800 */
[----:B----4-:R-:W-:-:S02]  /*1c850*/  FFMA.FTZ R67, R66, R55, R67 ;  /* 0x0000003742437223 */ /* 0x010fc40000010043 */
[----:B------:R-:W-:Y:S01]  /*1c860*/  FFMA.FTZ R69, R66, R0, R69 ;  /* 0x0000000042457223 */ /* 0x000fe20000010045 */
[----:B------:R-:W-:Y:S01]  /*1c870*/  FADD.FTZ R6, R6, R62 ;  /* 0x0000003e06067221 */ /* 0x000fe20000010000 */
[----:B------:R-:W4:Y:S01]  /*1c880*/  LDL.LU R66, [R1+0x37c] ;  /* 0x00037c0001427983 */ /* 0x000f220000300800 */
[----:B------:R-:W-:Y:S01]  /*1c890*/  FADD.FTZ R65, R65, R7 ;  /* 0x0000000741417221 */ /* 0x000fe20000010000 */
[----:B------:R-:W-:Y:S02]  /*1c8a0*/  FMUL.FTZ R7, R2, R61 ;  /* 0x0000003d02077220 */ /* 0x000fe40000410000 */
[----:B------:R-:W4:Y:S01]  /*1c8b0*/  LDL.LU R14, [R1+0x360] ;  /* 0x00036000010e7983 */ /* 0x000f220000300800 */
[----:B------:R-:W-:Y:S01]  /*1c8c0*/  FADD.FTZ R65, R0, R65 ;  /* 0x0000004100417221 */ /* 0x000fe20000010000 */
[----:B------:R-:W-:Y:S02]  /*1c8d0*/  FMUL.FTZ R0, R3, R53 ;  /* 0x0000003503007220 */ /* 0x000fe40000410000 */
[----:B------:R-:W4:Y:S01]  /*1c8e0*/  LDL.LU R23, [R1+0x35c] ;  /* 0x00035c0001177983 */ /* 0x000f220000300800 */
[C---:B------:R-:W-:Y:S01]  /*1c8f0*/  FFMA.FTZ R63, R21.reuse, R61, R63 ;  /* 0x0000003d153f7223 */ /* 0x040fe2000001003f */
[----:B------:R-:W-:-:S02]  /*1c900*/  FFMA.FTZ R69, R21, R7, R69 ;  /* 0x0000000715457223 */ /* 0x000fc40000010045 */
[----:B------:R-:W4:Y:S01]  /*1c910*/  LDL.LU R21, [R1+0x378] ;  /* 0x0003780001157983 */ /* 0x000f220000300800 */
[----:B------:R-:W-:Y:S01]  /*1c920*/  FADD.FTZ R65, R65, R7 ;  /* 0x0000000741417221 */ /* 0x000fe20000010000 */
[----:B------:R-:W-:Y:S01]  /*1c930*/  FMUL.FTZ R7, R2, R60 ;  /* 0x0000003c02077220 */ /* 0x000fe20000410000 */
[C---:B------:R-:W-:Y:S01]  /*1c940*/  FFMA.FTZ R67, R10.reuse, R53, R67 ;  /* 0x000000350a437223 */ /* 0x040fe20000010043 */
[----:B------:R-:W-:Y:S02]  /*1c950*/  FFMA.FTZ R69, R10, R0, R69 ;  /* 0x000000000a457223 */ /* 0x000fe40000010045 */
[----:B------:R-:W4:Y:S01]  /*1c960*/  LDL.LU R10, [R1+0x374] ;  /* 0x00037400010a7983 */ /* 0x000f220000300800 */
[----:B------:R-:W-:Y:S01]  /*1c970*/  FADD.FTZ R65, R0, R65 ;  /* 0x0000004100417221 */ /* 0x000fe20000010000 */
[----:B------:R-:W-:-:S03]  /*1c980*/  FMUL.FTZ R0, R3, R51 ;  /* 0x0000003303007220 */ /* 0x000fc60000410000 */
[----:B------:R-:W-:-:S04]  /*1c990*/  FADD.FTZ R65, R65, R7 ;  /* 0x0000000741417221 */ /* 0x000fc80000010000 */
[----:B------:R-:W-:Y:S01]  /*1c9a0*/  FADD.FTZ R65, R0, R65 ;  /* 0x0000004100417221 */ /* 0x000fe20000010000 */
[C---:B--2---:R-:W-:Y:S01]  /*1c9b0*/  FFMA.FTZ R63, R9.reuse, R60, R63 ;  /* 0x0000003c093f7223 */ /* 0x044fe2000001003f */
[----:B------:R-:W-:Y:S02]  /*1c9c0*/  FFMA.FTZ R69, R9, R7, R69 ;  /* 0x0000000709457223 */ /* 0x000fe40000010045 */
[----:B------:R-:W2:Y:S01]  /*1c9d0*/  LDL.LU R9, [R1+0x370] ;  /* 0x0003700001097983 */ /* 0x000ea20000300800 */
[----:B------:R-:W-:Y:S01]  /*1c9e0*/  FMUL.FTZ R7, R2, R59 ;  /* 0x0000003b02077220 */ /* 0x000fe20000410000 */
[C---:B------:R-:W-:Y:S01]  /*1c9f0*/  FFMA.FTZ R67, R8.reuse, R51, R67 ;  /* 0x0000003308437223 */ /* 0x040fe20000010043 */
[----:B------:R-:W-:Y:S02]  /*1ca00*/  FFMA.FTZ R69, R8, R0, R69 ;  /* 0x0000000008457223 */ /* 0x000fe40000010045 */
[----:B------:R-:W2:Y:S01]  /*1ca10*/  LDL.LU R8, [R1+0x36c] ;  /* 0x00036c0001087983 */ /* 0x000ea20000300800 */
[C---:B---3--:R-:W-:Y:S01]  /*1ca20*/  FFMA.FTZ R63, R64.reuse, R59, R63 ;  /* 0x0000003b403f7223 */ /* 0x048fe2000001003f */
[----:B------:R-:W-:Y:S01]  /*1ca30*/  FFMA.FTZ R69, R64, R7, R69 ;  /* 0x0000000740457223 */ /* 0x000fe20000010045 */
[-C--:B------:R-:W-:Y:S01]  /*1ca40*/  FMUL.FTZ R0, R3, R49.reuse ;  /* 0x0000003103007220 */ /* 0x080fe20000410000 */
[----:B------:R-:W3:Y:S01]  /*1ca50*/  LDL.LU R64, [R1+0x368] ;  /* 0x0003680001407983 */ /* 0x000ee20000300800 */
[----:B----4-:R-:W-:-:S02]  /*1ca60*/  FFMA.FTZ R67, R66, R49, R67 ;  /* 0x0000003142437223 */ /* 0x010fc40000010043 */
[----:B------:R-:W-:Y:S02]  /*1ca70*/  FFMA.FTZ R69, R66, R0, R69 ;  /* 0x0000000042457223 */ /* 0x000fe40000010045 */
[----:B------:R-:W4:Y:S01]  /*1ca80*/  LDL.LU R66, [R1+0x364] ;  /* 0x0003640001427983 */ /* 0x000f220000300800 */
[----:B------:R-:W-:Y:S01]  /*1ca90*/  FADD.FTZ R65, R65, R7 ;  /* 0x0000000741417221 */ /* 0x000fe20000010000 */
[-C--:B------:R-:W-:Y:S01]  /*1caa0*/  FMUL.FTZ R7, R2, R58.reuse ;  /* 0x0000003a02077220 */ /* 0x080fe20000410000 */
[----:B------:R-:W-:Y:S02]  /*1cab0*/  FADD.FTZ R6, R6, R61 ;  /* 0x0000003d06067221 */ /* 0x000fe40000010000 */
[----:B------:R-:W-:Y:S01]  /*1cac0*/  FADD.FTZ R65, R0, R65 ;  /* 0x0000004100417221 */ /* 0x000fe20000010000 */
[----:B------:R-:W-:Y:S01]  /*1cad0*/  FMUL.FTZ R0, R3, R47 ;  /* 0x0000002f03007220 */ /* 0x000fe20000410000 */
[----:B------:R-:W-:Y:S01]  /*1cae0*/  FADD.FTZ R6, R6, R60 ;  /* 0x0000003c06067221 */ /* 0x000fe20000010000 */
[----:B------:R-:W-:Y:S01]  /*1caf0*/  FFMA.FTZ R69, R21, R7, R69 ;  /* 0x0000000715457223 */ /* 0x000fe20000010045 */
[----:B------:R-:W-:Y:S01]  /*1cb00*/  FADD.FTZ R65, R65, R7 ;  /* 0x0000000741417221 */ /* 0x000fe20000010000 */
[----:B------:R-:W-:Y:S01]  /*1cb10*/  FMUL.FTZ R7, R2, R57 ;  /* 0x0000003902077220 */ /* 0x000fe20000410000 */
[----:B------:R-:W-:Y:S01]  /*1cb20*/  FADD.FTZ R6, R6, R59 ;  /* 0x0000003b06067221 */ /* 0x000fe20000010000 */
[----:B------:R-:W-:Y:S01]  /*1cb30*/  FFMA.FTZ R63, R21, R58, R63 ;  /* 0x0000003a153f7223 */ /* 0x000fe2000001003f */
[----:B------:R-:W-:Y:S01]  /*1cb40*/  FADD.FTZ R65, R0, R65 ;  /* 0x0000004100417221 */ /* 0x000fe20000010000 */
[----:B------:R-:W4:Y:S01]  /*1cb50*/  LDL.LU R21, [R1+0x358] ;  /* 0x0003580001157983 */ /* 0x000f220000300800 */
[----:B------:R-:W-:Y:S01]  /*1cb60*/  FFMA.FTZ R69, R10, R0, R69 ;  /* 0x000000000a457223 */ /* 0x000fe20000010045 */
[----:B------:R-:W-:Y:S01]  /*1cb70*/  FMUL.FTZ R0, R3, R45 ;  /* 0x0000002d03007220 */ /* 0x000fe20000410000 */
[----:B------:R-:W-:Y:S01]  /*1cb80*/  FADD.FTZ R6, R6, R58 ;  /* 0x0000003a06067221 */ /* 0x000fe20000010000 */
[----:B------:R-:W-:Y:S01]  /*1cb90*/  FADD.FTZ R65, R65, R7 ;  /* 0x0000000741417221 */ /* 0x000fe20000010000 */
[----:B------:R-:W-:-:S02]  /*1cba0*/  FFMA.FTZ R67, R10, R47, R67 ;  /* 0x0000002f0a437223 */ /* 0x000fc40000010043 */
[----:B------:R-:W4:Y:S01]  /*1cbb0*/  LDL.LU R10, [R1+0x354] ;  /* 0x00035400010a7983 */ /* 0x000f220000300800 */
[----:B------:R-:W-:Y:S01]  /*1cbc0*/  FADD.FTZ R6, R6, R57 ;  /* 0x0000003906067221 */ /* 0x000fe20000010000 */
[----:B------:R-:W-:Y:S01]  /*1cbd0*/  FADD.FTZ R65, R0, R65 ;  /* 0x0000004100417221 */ /* 0x000fe20000010000 */
[C---:B--2---:R-:W-:Y:S01]  /*1cbe0*/  FFMA.FTZ R69, R9.reuse, R7, R69 ;  /* 0x0000000709457223 */ /* 0x044fe20000010045 */
[----:B------:R-:W-:Y:S01]  /*1cbf0*/  FFMA.FTZ R63, R9, R57, R63 ;  /* 0x00000039093f7223 */ /* 0x000fe2000001003f */
[----:B------:R-:W-:Y:S02]  /*1cc00*/  FMUL.FTZ R7, R2, R54 ;  /* 0x0000003602077220 */ /* 0x000fe40000410000 */
[C---:B------:R-:W-:Y:S01]  /*1cc10*/  FFMA.FTZ R69, R8.reuse, R0, R69 ;  /* 0x0000000008457223 */ /* 0x040fe20000010045 */
[----:B------:R-:W-:Y:S01]  /*1cc20*/  FFMA.FTZ R67, R8, R45, R67 ;  /* 0x0000002d08437223 */ /* 0x000fe20000010043 */
[----:B------:R-:W-:Y:S01]  /*1cc30*/  FMUL.FTZ R0, R3, R43 ;  /* 0x0000002b03007220 */ /* 0x000fe20000410000 */
[C---:B---3--:R-:W-:Y:S01]  /*1cc40*/  FFMA.FTZ R63, R64.reuse, R54, R63 ;  /* 0x00000036403f7223 */ /* 0x048fe2000001003f */
[----:B------:R-:W-:-:S02]  /*1cc50*/  FFMA.FTZ R69, R64, R7, R69 ;  /* 0x0000000740457223 */ /* 0x000fc40000010045 */
[----:B------:R-:W2:Y:S01]  /*1cc60*/  LDL.LU R64, [R1+0x350] ;  /* 0x0003500001407983 */ /* 0x000ea20000300800 */
[----:B------:R-:W-:Y:S01]  /*1cc70*/  FADD.FTZ R9, R6, R54 ;  /* 0x0000003606097221 */ /* 0x000fe20000010000 */
[C---:B----4-:R-:W-:Y:S01]  /*1cc80*/  FFMA.FTZ R6, R66.reuse, R43, R67 ;  /* 0x0000002b42067223 */ /* 0x050fe20000010043 */
[----:B------:R-:W-:Y:S02]  /*1cc90*/  FFMA.FTZ R8, R66, R0, R69 ;  /* 0x0000000042087223 */ /* 0x000fe40000010045 */
[----:B------:R-:W3:Y:S01]  /*1cca0*/  LDL.LU R66, [R1+0x344] ;  /* 0x0003440001427983 */ /* 0x000ee20000300800 */
[----:B------:R-:W-:Y:S01]  /*1ccb0*/  FADD.FTZ R65, R65, R7 ;  /* 0x0000000741417221 */ /* 0x000fe20000010000 */
[-C--:B------:R-:W-:Y:S01]  /*1ccc0*/  FMUL.FTZ R7, R2, R52.reuse ;  /* 0x0000003402077220 */ /* 0x080fe20000410000 */
[----:B------:R-:W-:Y:S02]  /*1ccd0*/  FFMA.FTZ R63, R14, R52, R63 ;  /* 0x000000340e3f7223 */ /* 0x000fe4000001003f */
[----:B------:R-:W-:Y:S01]  /*1cce0*/  FADD.FTZ R0, R0, R65 ;  /* 0x0000004100007221 */ /* 0x000fe20000010000 */
[----:B------:R-:W-:Y:S01]  /*1ccf0*/  FFMA.FTZ R11, R14, R7, R8 ;  /* 0x000000070e0b7223 */ /* 0x000fe20000010008 */
[-C--:B------:R-:W-:Y:S01]  /*1cd00*/  FMUL.FTZ R8, R3, R41.reuse ;  /* 0x0000002903087220 */ /* 0x080fe20000410000 */
[----:B------:R-:W4:Y:S01]  /*1cd10*/  LDL.LU R14, [R1+0x330] ;  /* 0x00033000010e7983 */ /* 0x000f220000300800 */
[----:B------:R-:W-:Y:S01]  /*1cd20*/  FADD.FTZ R7, R0, R7 ;  /* 0x0000000700077221 */ /* 0x000fe20000010000 */
[C---:B------:R-:W-:Y:S01]  /*1cd30*/  FFMA.FTZ R6, R23.reuse, R41, R6 ;  /* 0x0000002917067223 */ /* 0x040fe20000010006 */
        /* <DEDUP_REMOVED lines=9> */
[----:B------:R-:W-:Y:S01]  /*1cdd0*/  FMUL.FTZ R0, R2, R48 ;  /* 0x0000003002007220 */ /* 0x000fe20000410000 */
[C---:B------:R-:W-:Y:S01]  /*1cde0*/  FFMA.FTZ R6, R10.reuse, R35, R6 ;  /* 0x000000230a067223 */ /* 0x040fe20000010006 */
[----:B------:R-:W-:-:S02]  /*1cdf0*/  FFMA.FTZ R11, R10, R8, R11 ;  /* 0x000000080a0b7223 */ /* 0x000fc4000001000b */
[----:B------:R-:W4:Y:S01]  /*1ce00*/  LDL.LU R10, [R1+0x2f8] ;  /* 0x0002f800010a7983 */ /* 0x000f220000300800 */
[----:B------:R-:W-:Y:S01]  /*1ce10*/  FADD.FTZ R7, R8, R7 ;  /* 0x0000000708077221 */ /* 0x000fe20000010000 */
[-C--:B------:R-:W-:Y:S01]  /*1ce20*/  FMUL.FTZ R8, R3, R33.reuse ;  /* 0x0000002103087220 */ /* 0x080fe20000410000 */
[C---:B--2---:R-:W-:Y:S01]  /*1ce30*/  FFMA.FTZ R63, R64.reuse, R48, R63 ;  /* 0x00000030403f7223 */ /* 0x044fe2000001003f */
[----:B------:R-:W-:Y:S02]  /*1ce40*/  FFMA.FTZ R11, R64, R0, R11 ;  /* 0x00000000400b7223 */ /* 0x000fe4000001000b */
[----:B------:R-:W2:Y:S01]  /*1ce50*/  LDL.LU R64, [R1+0x2dc] ;  /* 0x0002dc0001407983 */ /* 0x000ea20000300800 */
[C---:B---3--:R-:W-:Y:S01]  /*1ce60*/  FFMA.FTZ R6, R66.reuse, R33, R6 ;  /* 0x0000002142067223 */ /* 0x048fe20000010006 */
[----:B------:R-:W-:Y:S02]  /*1ce70*/  FFMA.FTZ R11, R66, R8, R11 ;  /* 0x00000008420b7223 */ /* 0x000fe4000001000b */
[----:B------:R-:W3:Y:S01]  /*1ce80*/  LDL.LU R66, [R1+0x2cc] ;  /* 0x0002cc0001427983 */ /* 0x000ee20000300800 */
[----:B------:R-:W-:Y:S01]  /*1ce90*/  FADD.FTZ R7, R7, R0 ;  /* 0x0000000007077221 */ /* 0x000fe20000010000 */
[----:B------:R-:W-:-:S03]  /*1cea0*/  FMUL.FTZ R0, R2, R46 ;  /* 0x0000002e02007220 */ /* 0x000fc60000410000 */
[----:B------:R-:W-:Y:S01]  /*1ceb0*/  FADD.FTZ R7, R8, R7 ;  /* 0x0000000708077221 */ /* 0x000fe20000010000 */
[C---:B----4-:R-:W-:Y:S01]  /*1cec0*/  FFMA.FTZ R63, R14.reuse, R46, R63 ;  /* 0x0000002e0e3f7223 */ /* 0x050fe2000001003f */
        /* <DEDUP_REMOVED lines=19> */
[----:B------:R-:W-:-:S03]  /*1d000*/  FMUL.FTZ R6, R3, R30 ;  /* 0x0000001e03067220 */ /* 0x000fc60000410000 */
[----:B------:R-:W-:Y:S01]  /*1d010*/  FADD.FTZ R13, R13, R0 ;  /* 0x000000000d0d7221 */ /* 0x000fe20000010000 */
        /* <DEDUP_REMOVED lines=9> */
[----:B------:R-:W-:Y:S01]  /*1d0b0*/  FADD.FTZ R13, R6, R13 ;  /* 0x0000000d060d7221 */ /* 0x000fe20000010000 */
[----:B------:R-:W-:Y:S01]  /*1d0c0*/  FFMA.FTZ R11, R22, R8, R11 ;  /* 0x00000008160b7223 */ /* 0x000fe2000001000b */
[-C--:B------:R-:W-:Y:S01]  /*1d0d0*/  FMUL.FTZ R6, R3, R25.reuse ;  /* 0x0000001903067220 */ /* 0x080fe20000410000 */
[----:B------:R-:W-:Y:S01]  /*1d0e0*/  FADD.FTZ R9, R9, R48 ;  /* 0x0000003009097221 */ /* 0x000fe20000010000 */
[----:B------:R-:W-:Y:S01]  /*1d0f0*/  FADD.FTZ R13, R13, R8 ;  /* 0x000000080d0d7221 */ /* 0x000fe20000010000 */
[C---:B----4-:R-:W-:Y:S01]  /*1d100*/  FFMA.FTZ R7, R14.reuse, R25, R0 ;  /* 0x000000190e077223 */ /* 0x050fe20000010000 */
        /* <DEDUP_REMOVED lines=8> */
[----:B------:R-:W-:Y:S01]  /*1d190*/  FADD.FTZ R13, R13, R0 ;  /* 0x000000000d0d7221 */ /* 0x000fe20000010000 */
[----:B------:R-:W-:Y:S01]  /*1d1a0*/  FADD.FTZ R9, R9, R42 ;  /* 0x0000002a09097221 */ /* 0x000fe20000010000 */
[----:B------:R-:W-:Y:S01]  /*1d1b0*/  FFMA.FTZ R63, R23, R34, R63 ;  /* 0x00000022173f7223 */ /* 0x000fe2000001003f */
[----:B------:R-:W-:Y:S01]  /*1d1c0*/  FFMA.FTZ R11, R21, R6, R11 ;  /* 0x00000006150b7223 */ /* 0x000fe2000001000b */
[----:B------:R-:W-:Y:S01]  /*1d1d0*/  FMUL.FTZ R8, R2, R32 ;  /* 0x0000002002087220 */ /* 0x000fe20000410000 */
[----:B------:R-:W-:Y:S01]  /*1d1e0*/  FADD.FTZ R9, R9, R40 ;  /* 0x0000002809097221 */ /* 0x000fe20000010000 */
[----:B------:R-:W-:Y:S01]  /*1d1f0*/  FADD.FTZ R13, R6, R13 ;  /* 0x0000000d060d7221 */ /* 0x000fe20000010000 */
[----:B------:R-:W-:Y:S01]  /*1d200*/  FFMA.FTZ R0, R21, R18, R7 ;  /* 0x0000001215007223 */ /* 0x000fe20000010007 */
[C---:B------:R-:W-:Y:S01]  /*1d210*/  FFMA.FTZ R6, R10.reuse, R32, R63 ;  /* 0x000000200a067223 */ /* 0x040fe2000001003f */
[----:B------:R-:W-:Y:S01]  /*1d220*/  FFMA.FTZ R11, R10, R8, R11 ;  /* 0x000000080a0b7223 */ /* 0x000fe2000001000b */
[----:B------:R-:W-:Y:S01]  /*1d230*/  FMUL.FTZ R10, R3, R29 ;  /* 0x0000001d030a7220 */ /* 0x000fe20000410000 */
[----:B------:R-:W-:Y:S01]  /*1d240*/  FADD.FTZ R9, R9, R34 ;  /* 0x0000002209097221 */ /* 0x000fe20000010000 */
[----:B------:R-:W-:-:S03]  /*1d250*/  FADD.FTZ R13, R13, R8 ;  /* 0x000000080d0d7221 */ /* 0x000fc60000010000 */
[----:B------:R-:W-:Y:S01]  /*1d260*/  FADD.FTZ R32, R9, R32 ;  /* 0x0000002009207221 */ /* 0x000fe20000010000 */
[----:B------:R-:W-:Y:S01]  /*1d270*/  FADD.FTZ R13, R10, R13 ;  /* 0x0000000d0a0d7221 */ /* 0x000fe20000010000 */
[----:B------:R-:W-:Y:S01]  /*1d280*/  FMUL.FTZ R8, R2, R26 ;  /* 0x0000001a02087220 */ /* 0x000fe20000410000 */
[----:B------:R-:W-:Y:S01]  /*1d290*/  FMUL.FTZ R12, R3, R24 ;  /* 0x00000018030c7220 */ /* 0x000fe20000410000 */
[----:B------:R-:W-:Y:S01]  /*1d2a0*/  FADD.FTZ R68, R68, R55 ;  /* 0x0000003744447221 */ /* 0x000fe20000010000 */
[C---:B--2---:R-:W-:Y:S01]  /*1d2b0*/  FFMA.FTZ R7, R64.reuse, R29, R0 ;  /* 0x0000001d40077223 */ /* 0x044fe20000010000 */
[----:B------:R-:W-:Y:S01]  /*1d2c0*/  FFMA.FTZ R11, R64, R10, R11 ;  /* 0x0000000a400b7223 */ /* 0x000fe2000001000b */
[-C--:B------:R-:W-:Y:S01]  /*1d2d0*/  FMUL.FTZ R0, R2, R17.reuse ;  /* 0x0000001102007220 */ /* 0x080fe20000410000 */
[----:B---3--:R-:W-:-:S03]  /*1d2e0*/  FFMA.FTZ R9, R66, R17, R6 ;  /* 0x0000001142097223 */ /* 0x008fc60000010006 */
[----:B------:R-:W-:Y:S01]  /*1d2f0*/  FFMA.FTZ R11, R66, R0, R11 ;  /* 0x00000000420b7223 */ /* 0x000fe2000001000b */
[----:B------:R-:W-:Y:S01]  /*1d300*/  FMUL.FTZ R6, R3, R28 ;  /* 0x0000001c03067220 */ /* 0x000fe20000410000 */
[----:B------:R-:W-:-:S03]  /*1d310*/  FADD.FTZ R13, R13, R0 ;  /* 0x000000000d0d7221 */ /* 0x000fc60000010000 */
[----:B------:R-:W-:Y:S01]  /*1d320*/  FFMA.FTZ R11, R56, R6, R11 ;  /* 0x00000006380b7223 */ /* 0x000fe2000001000b */
[----:B------:R-:W-:Y:S01]  /*1d330*/  FADD.FTZ R13, R6, R13 ;  /* 0x0000000d060d7221 */ /* 0x000fe20000010000 */
[-C--:B------:R-:W-:Y:S02]  /*1d340*/  FMUL.FTZ R6, R3, R19.reuse ;  /* 0x0000001303067220 */ /* 0x080fe40000410000 */
[----:B------:R-:W-:Y:S01]  /*1d350*/  FFMA.FTZ R11, R39, R8, R11 ;  /* 0x00000008270b7223 */ /* 0x000fe2000001000b */
[----:B------:R-:W-:Y:S01]  /*1d360*/  FADD.FTZ R13, R13, R8 ;  /* 0x000000080d0d7221 */ /* 0x000fe20000010000 */
[----:B------:R-:W-:Y:S01]  /*1d370*/  FFMA.FTZ R0, R56, R28, R7 ;  /* 0x0000001c38007223 */ /* 0x000fe20000010007 */
[----:B------:R-:W-:Y:S01]  /*1d380*/  FMUL.FTZ R8, R2, R20 ;  /* 0x0000001402087220 */ /* 0x000fe20000410000 */
[----:B------:R-:W-:Y:S01]  /*1d390*/  FFMA.FTZ R11, R38, R6, R11 ;  /* 0x00000006260b7223 */ /* 0x000fe2000001000b */
[----:B------:R-:W-:Y:S01]  /*1d3a0*/  FADD.FTZ R13, R6, R13 ;  /* 0x0000000d060d7221 */ /* 0x000fe20000010000 */
[----:B------:R-:W-:Y:S01]  /*1d3b0*/  FFMA.FTZ R9, R39, R26, R9 ;  /* 0x0000001a27097223 */ /* 0x000fe20000010009 */
[----:B------:R-:W-:Y:S01]  /*1d3c0*/  FFMA.FTZ R7, R38, R19, R0 ;  /* 0x0000001326077223 */ /* 0x000fe20000010000 */
[----:B------:R-:W-:Y:S01]  /*1d3d0*/  FFMA.FTZ R15, R37, R8, R11 ;  /* 0x00000008250f7223 */ /* 0x000fe2000001000b */
        /* <DEDUP_REMOVED lines=9> */
[----:B------:R-:W-:-:S04]  /*1d470*/  FADD.FTZ R68, R68, R53 ;  /* 0x0000003544447221 */ /* 0x000fc80000010000 */
        /* <DEDUP_REMOVED lines=13> */
[----:B------:R-:W-:Y:S01]  /*1d550*/  FADD.FTZ R29, R18, R29 ;  /* 0x0000001d121d7221 */ /* 0x000fe20000010000 */
[----:B------:R-:W-:-:S03]  /*1d560*/  FADD.FTZ R17, R32, R17 ;  /* 0x0000001120117221 */ /* 0x000fc60000010000 */
[----:B------:R-:W-:Y:S01]  /*1d570*/  FADD.FTZ R28, R29, R28 ;  /* 0x0000001c1d1c7221 */ /* 0x000fe20000010000 */
[----:B------:R-:W-:-:S03]  /*1d580*/  FADD.FTZ R17, R17, R26 ;  /* 0x0000001a11117221 */ /* 0x000fc60000010000 */
[----:B------:R-:W-:Y:S01]  /*1d590*/  FADD.FTZ R11, R28, R19 ;  /* 0x000000131c0b7221 */ /* 0x000fe20000010000 */
[----:B------:R-:W-:Y:S01]  /*1d5a0*/  FADD.FTZ R12, R12, R21 ;  /* 0x000000150c0c7221 */ /* 0x000fe20000010000 */
[----:B------:R-:W-:Y:S02]  /*1d5b0*/  FADD.FTZ R10, R17, R20 ;  /* 0x00000014110a7221 */ /* 0x000fe40000010000 */
[----:B0-----:R-:W-:-:S07]  /*1d5c0*/  FADD.FTZ R11, R11, R24 ;  /* 0x000000180b0b7221 */ /* 0x001fce0000010000 */
.L_x_169:
        /* <DEDUP_REMOVED lines=9> */
[----:B------:R-:W2:Y:S01]  /*1d660*/  S2R R44, SR_TID.X ;  /* 0x00000000002c7919 */ /* 0x000ea20000002100 */
[----:B-1----:R-:W-:Y:S01]  /*1d670*/  ULEA UR5, UR7, UR5, 0x18 ;  /* 0x0000000507057291 */ /* 0x002fe2000f8ec0ff */
[----:B0-----:R-:W-:-:S02]  /*1d680*/  ISETP.GT.AND P0, PT, R17, 0x1e, PT ;  /* 0x0000001e1100780c */ /* 0x001fc40003f04270 */
[C---:B------:R-:W-:Y:S02]  /*1d690*/  ISETP.GT.AND P2, PT, R17.reuse, 0xf, PT ;  /* 0x0000000f1100780c */ /* 0x040fe40003f44270 */
[----:B------:R-:W-:Y:S02]  /*1d6a0*/  ISETP.GT.AND P1, PT, R17, 0x17, PT ;  /* 0x000000171100780c */ /* 0x000fe40003f24270 */
[----:B--2---:R-:W-:-:S07]  /*1d6b0*/  ISETP.GT.U32.AND P3, PT, R44, 0x37, PT ;  /* 0x000000372c00780c */ /* 0x004fce0003f64070 */
        /* <DEDUP_REMOVED lines=13> */
[----:B------:R-:W-:-:S03]  /*1d790*/  ISETP.NE.AND P0, PT, R44, RZ, PT ;  /* 0x000000ff2c00720c */ /* 0x000fc60003f05270 */
[----:B------:R-:W1:Y:S01]  /*1d7a0*/  SHFL.DOWN PT, R6, R12, 0x8, 0x1f ;  /* 0x09001f000c067f89 */ /* 0x000e6200000e0000 */
[----:B0-----:R-:W-:Y:S01]  /*1d7b0*/  FADD.FTZ R14, R13, R0 ;  /* 0x000000000d0e7221 */ /* 0x001fe20000010000 */
[----:B------:R-:W-:Y:S01]  /*1d7c0*/  LEA R0, R44, UR5, 0x4 ;  /* 0x000000052c007c11 */ /* 0x000fe2000f8e20ff */
[----:B-1----:R-:W-:-:S03]  /*1d7d0*/  FADD.FTZ R15, R12, R6 ;  /* 0x000000060c0f7221 */ /* 0x002fc60000010000 */
[----:B------:R-:W-:Y:S01]  /*1d7e0*/  FSEL R6, R13, R14, P1 ;  /* 0x0000000e0d067208 */ /* 0x000fe20000800000 */
[----:B------:R0:W-:Y:S01]  /*1d7f0*/  STS.128 [R0], R8 ;  /* 0x0000000800007388 */ /* 0x0001e20000000c00 */
[----:B------:R-:W-:-:S03]  /*1d800*/  FSEL R7, R12, R15, P1 ;  /* 0x0000000f0c077208 */ /* 0x000fc60000800000 */
[----:B------:R0:W1:Y:S04]  /*1d810*/  SHFL.DOWN PT, R13, R6, 0x10, 0x1f ;  /* 0x0a001f00060d7f89 */ /* 0x00006800000e0000 */
[----:B------:R0:W2:Y:S01]  /*1d820*/  SHFL.DOWN PT, R16, R7, 0x10, 0x1f ;  /* 0x0a001f0007107f89 */ /* 0x0000a200000e0000 */
[----:B------:R-:W-:Y:S05]  /*1d830*/  @P2 BRA `(.L_x_171) ;  /* 0x0000000000202947 */ /* 0x000fea0003800000 */
        /* <DEDUP_REMOVED lines=8> */
.L_x_171:
[----:B------:R-:W-:Y:S05]  /*1d8c0*/  BSYNC.RECONVERGENT B0 ;  /* 0x0000000000007941 */ /* 0x000fea0003800200 */
.L_x_170:
[----:B------:R-:W-:Y:S06]  /*1d8d0*/  BAR.SYNC.DEFER_BLOCKING 0x0 ;  /* 0x0000000000007b1d */ /* 0x000fec0000010000 */
[----:B------:R-:W-:Y:S04]  /*1d8e0*/  BSSY.RECONVERGENT B0, `(.L_x_172) ;  /* 0x0000024000007945 */ /* 0x000fe80003800200 */
[----:B------:R-:W-:Y:S05]  /*1d8f0*/  @P0 BRA `(.L_x_173) ;  /* 0x0000000000880947 */ /* 0x000fea0003800000 */
[----:B------:R-:W-:-:S09]  /*1d900*/  ULEA UR5, UR7, UR6, 0x18 ;  /* 0x0000000607057291 */ /* 0x000fd2000f8ec0ff */
[----:B------:R-:W4:Y:S04]  /*1d910*/  LDS.64 R32, [UR5+0x18] ;  /* 0x00001805ff207984 */ /* 0x000f280008000a00 */
[----:B-1-3--:R-:W1:Y:S04]  /*1d920*/  LDS.128 R12, [UR5+0x20] ;  /* 0x00002005ff0c7984 */ /* 0x00ae680008000c00 */
[----:B------:R-:W3:Y:S04]  /*1d930*/  LDS.128 R28, [UR5+0x30] ;  /* 0x00003005ff1c7984 */ /* 0x000ee80008000c00 */
[----:B------:R-:W3:Y:S04]  /*1d940*/  LDS.128 R24, [UR5+0x40] ;  /* 0x00004005ff187984 */ /* 0x000ee80008000c00 */
[----:B------:R-:W3:Y:S04]  /*1d950*/  LDS.128 R20, [UR5+0x50] ;  /* 0x00005005ff147984 */ /* 0x000ee80008000c00 */
[----:B--2---:R-:W2:Y:S01]  /*1d960*/  LDS.128 R16, [UR5+0x60] ;  /* 0x00006005ff107984 */ /* 0x004ea20008000c00 */
[----:B----4-:R-:W-:Y:S01]  /*1d970*/  FADD.FTZ R35, R6, R32 ;  /* 0x0000002006237221 */ /* 0x010fe20000010000 */
[----:B0-----:R-:W-:-:S03]  /*1d980*/  FADD.FTZ R6, R7, R33 ;  /* 0x0000002107067221 */ /* 0x001fc60000010000 */
[----:B-1----:R-:W-:Y:S01]  /*1d990*/  FADD.FTZ R7, R35, R12 ;  /* 0x0000000c23077221 */ /* 0x002fe20000010000 */
[----:B------:R-:W-:Y:S01]  /*1d9a0*/  FADD.FTZ R6, R6, R13 ;  /* 0x0000000d06067221 */ /* 0x000fe20000010000 */
[----:B------:R-:W0:Y:S02]  /*1d9b0*/  LDS.128 R32, [UR5+0x70] ;  /* 0x00007005ff207984 */ /* 0x000e240008000c00 */
[----:B------:R-:W-:Y:S01]  /*1d9c0*/  FADD.FTZ R7, R7, R14 ;  /* 0x0000000e07077221 */ /* 0x000fe20000010000 */
[----:B------:R-:W-:-:S03]  /*1d9d0*/  FADD.FTZ R6, R6, R15 ;  /* 0x0000000f06067221 */ /* 0x000fc60000010000 */
[----:B---3--:R-:W-:Y:S01]  /*1d9e0*/  FADD.FTZ R7, R7, R28 ;  /* 0x0000001c07077221 */ /* 0x008fe20000010000 */
        /* <DEDUP_REMOVED lines=11> */
[----:B--2---:R-:W-:Y:S01]  /*1daa0*/  FADD.FTZ R7, R7, R16 ;  /* 0x0000001007077221 */ /* 0x004fe20000010000 */
[----:B------:R-:W-:-:S03]  /*1dab0*/  FADD.FTZ R6, R6, R17 ;  /* 0x0000001106067221 */ /* 0x000fc60000010000 */
[----:B------:R-:W-:Y:S01]  /*1dac0*/  FADD.FTZ R7, R7, R18 ;  /* 0x0000001207077221 */ /* 0x000fe20000010000 */
[----:B------:R-:W-:-:S03]  /*1dad0*/  FADD.FTZ R6, R6, R19 ;  /* 0x0000001306067221 */ /* 0x000fc60000010000 */
[----:B0-----:R-:W-:Y:S01]  /*1dae0*/  FADD.FTZ R7, R7, R32 ;  /* 0x0000002007077221 */ /* 0x001fe20000010000 */
[----:B------:R-:W-:-:S03]  /*1daf0*/  FADD.FTZ R12, R6, R33 ;  /* 0x00000021060c7221 */ /* 0x000fc60000010000 */
[----:B------:R-:W-:Y:S01]  /*1db00*/  FADD.FTZ R6, R7, R34 ;  /* 0x0000002207067221 */ /* 0x000fe20000010000 */
[----:B------:R-:W-:-:S07]  /*1db10*/  FADD.FTZ R7, R12, R35 ;  /* 0x000000230c077221 */ /* 0x000fce0000010000 */
.L_x_173:
[----:B------:R-:W-:Y:S05]  /*1db20*/  BSYNC.RECONVERGENT B0 ;  /* 0x0000000000007941 */ /* 0x000fea0003800200 */
.L_x_172:
[----:B------:R-:W-:Y:S06]  /*1db30*/  BAR.SYNC.DEFER_BLOCKING 0x0 ;  /* 0x0000000000007b1d */ /* 0x000fec0000010000 */
[----:B------:R-:W-:Y:S04]  /*1db40*/  BSSY.RECONVERGENT B0, `(.L_x_174) ;  /* 0x0000025000007945 */ /* 0x000fe80003800200 */
[----:B------:R-:W-:Y:S05]  /*1db50*/  @P3 BRA `(.L_x_175) ;  /* 0x00000000008c3947 */ /* 0x000fea0003800000 */
[----:B-1-3--:R-:W1:Y:S04]  /*1db60*/  LDS.128 R12, [R0+0x380] ;  /* 0x00038000000c7984 */ /* 0x00ae680000000c00 */
[----:B--2---:R-:W2:Y:S04]  /*1db70*/  LDS.128 R16, [R0+0x700] ;  /* 0x0007000000107984 */ /* 0x004ea80000000c00 */
[----:B------:R-:W3:Y:S04]  /*1db80*/  LDS.128 R20, [R0+0xa80] ;  /* 0x000a800000147984 */ /* 0x000ee80000000c00 */
[----:B------:R-:W4:Y:S04]  /*1db90*/  LDS.128 R24, [R0+0xe00] ;  /* 0x000e000000187984 */ /* 0x000f280000000c00 */
[----:B------:R-:W4:Y:S04]  /*1dba0*/  LDS.128 R28, [R0+0x1180] ;  /* 0x00118000001c7984 */ /* 0x000f280000000c00 */
[----:B------:R-:W4:Y:S04]  /*1dbb0*/  LDS.128 R32, [R0+0x1500] ;  /* 0x0015000000207984 */ /* 0x000f280000000c00 */
[----:B------:R4:W4:Y:S01]  /*1dbc0*/  LDS.128 R40, [R0+0x1880] ;  /* 0x0018800000287984 */ /* 0x0009220000000c00 */
[----:B-1----:R-:W-:Y:S01]  /*1dbd0*/  FADD.FTZ R45, R8, R12 ;  /* 0x0000000c082d7221 */ /* 0x002fe20000010000 */
[----:B0-----:R-:W-:Y:S01]  /*1dbe0*/  FADD.FTZ R8, R9, R13 ;  /* 0x0000000d09087221 */ /* 0x001fe20000010000 */
[----:B------:R-:W-:Y:S01]  /*1dbf0*/  FADD.FTZ R9, R10, R14 ;  /* 0x0000000e0a097221 */ /* 0x000fe20000010000 */
[----:B------:R-:W-:Y:S01]  /*1dc00*/  FADD.FTZ R10, R11, R15 ;  /* 0x0000000f0b0a7221 */ /* 0x000fe20000010000 */
[----:B--2---:R-:W-:Y:S01]  /*1dc10*/  FADD.FTZ R45, R45, R16 ;  /* 0x000000102d2d7221 */ /* 0x004fe20000010000 */
        /* <DEDUP_REMOVED lines=22> */
[----:B------:R-:W-:-:S07]  /*1dd80*/  FADD.FTZ R11, R12, R43 ;  /* 0x0000002b0c0b7221 */ /* 0x000fce0000010000 */
.L_x_175:
[----:B------:R-:W-:Y:S05]  /*1dd90*/  BSYNC.RECONVERGENT B0 ;  /* 0x0000000000007941 */ /* 0x000fea0003800200 */
.L_x_174:
[----:B------:R-:W-:Y:S04]  /*1dda0*/  BSSY.RECONVERGENT B0, `(.L_x_176) ;  /* 0x000001e000007945 */ /* 0x000fe80003800200 */
[----:B------:R-:W-:Y:S05]  /*1ddb0*/  @P3 BRA `(.L_x_177) ;  /* 0x0000000000703947 */ /* 0x000fea0003800000 */
[----:B------:R-:W4:Y:S01]  /*1ddc0*/  LDC.64 R24, c[0x0][0x3f8] ;  /* 0x0000fe00ff187b82 */ /* 0x000f220000000a00 */
[----:B------:R-:W-:-:S05]  /*1ddd0*/  MOV R19, UR13 ;  /* 0x0000000d00137c02 */ /* 0x000fca0008000f00 */
[----:B------:R-:W-:Y:S02]  /*1dde0*/  IMAD R19, R19, 0x38, R44 ;  /* 0x0000003813137824 */ /* 0x000fe400078e022c */
[----:B-1-3--:R-:W1:Y:S01]  /*1ddf0*/  LDC.64 R12, c[0x0][0x3d8] ;  /* 0x0000f600ff0c7b82 */ /* 0x00ae620000000a00 */
[----:B----4-:R-:W-:Y:S01]  /*1de00*/  IMAD.WIDE.U32 R14, R24, 0x3, RZ ;  /* 0x00000003180e7825 */ /* 0x010fe200078e00ff */
[C---:B------:R-:W-:Y:S02]  /*1de10*/  LEA R17, R25.reuse, R25, 0x1 ;  /* 0x0000001919117211 */ /* 0x040fe400078e08ff */
        /* <DEDUP_REMOVED lines=10> */
[----:B--2---:R-:W-:Y:S02]  /*1dec0*/  LEA R16, P2, R24, R12, 0x2 ;  /* 0x0000000c18107211 */ /* 0x004fe400078410ff */
        /* <DEDUP_REMOVED lines=11> */
.L_x_177:
[----:B------:R-:W-:Y:S05]  /*1df80*/  BSYNC.RECONVERGENT B0 ;  /* 0x0000000000007941 */ /* 0x000fea0003800200 */
.L_x_176:
[----:B------:R-:W-:-:S09]  /*1df90*/  UISETP.GE.U32.AND UP0, UPT, UR12, 0x2, UPT ;  /* 0x000000020c00788c */ /* 0x000fd2000bf06070 */
[----:B------:R-:W-:Y:S05]  /*1dfa0*/  BRA.U !UP0, `(.L_x_178) ;  /* 0x0000000d08787547 */ /* 0x000fea000b800000 */
[----:B0---4-:R-:W0:Y:S01]  /*1dfb0*/  LDC.64 R8, c[0x0][0x3d0] ;  /* 0x0000f400ff087b82 */ /* 0x011e220000000a00 */
[----:B------:R-:W-:Y:S01]  /*1dfc0*/  ULOP3.LUT UR5, UR4, 0x1, URZ, 0xc0, !UPT ;  /* 0x0000000104057892 */ /* 0x000fe2000f8ec0ff */
[----:B------:R-:W-:Y:S03]  /*1dfd0*/  BSSY.RECONVERGENT B0, `(.L_x_179) ;  /* 0x0000023000007945 */ /* 0x000fe60003800200 */
[----:B------:R-:W-:-:S03]  /*1dfe0*/  UIMAD UR6, UR5, UR9, URZ ;  /* 0x00000009050672a4 */ /* 0x000fc6000f8e02ff */
[----:B------:R-:W4:Y:S01]  /*1dff0*/  S2UR UR29, SR_CTAID.X ;  /* 0x00000000001d79c3 */ /* 0x000f220000002500 */
[----:B------:R-:W-:-:S04]  /*1e000*/  UIMAD UR5, UR6, UR12, URZ ;  /* 0x0000000c060572a4 */ /* 0x000fc8000f8e02ff */
[----:B------:R-:W-:-:S03]  /*1e010*/  USHF.L.U32 UR5, UR5, 0x1, URZ ;  /* 0x0000000105057899 */ /* 0x000fc600080006ff */
[----:B------:R-:W0:Y:S03]  /*1e020*/  S2UR UR14, SR_CTAID.Y ;  /* 0x00000000000e79c3 */ /* 0x000e260000002600 */
[----:B------:R-:W-:-:S05]  /*1e030*/  MOV R11, UR5 ;  /* 0x00000005000b7c02 */ /* 0x000fca0008000f00 */
[----:B0-----:R-:W-:Y:S01]  /*1e040*/  IMAD.WIDE R8, R11, 0x4, R8 ;  /* 0x000000040b087825 */ /* 0x001fe200078e0208 */
[----:B----4-:R-:W-:Y:S06]  /*1e050*/  @P0 BRA `(.L_x_180) ;  /* 0x0000000000680947 */ /* 0x010fec0003800000 */
[----:B------:R-:W3:Y:S01]  /*1e060*/  LDC.64 R10, c[0x0][0x3c8] ;  /* 0x0000f200ff0a7b82 */ /* 0x000ee20000000a00 */
[----:B------:R-:W-:Y:S02]  /*1e070*/  UIADD3 UR7, UPT, UPT, UR6, UR14, URZ ;  /* 0x0000000e06077290 */ /* 0x000fe4000fffe0ff */
[----:B------:R-:W-:Y:S02]  /*1e080*/  UIMAD UR13, UR29, UR9, UR14 ;  /* 0x000000091d0d72a4 */ /* 0x000fe4000f8e020e */
[----:B------:R-:W-:Y:S02]  /*1e090*/  ULOP3.LUT UP0, UR5, UR4, 0x2, URZ, 0xc0, !UPT ;  /* 0x0000000204057892 */ /* 0x000fe4000f80c0ff */
[----:B-1----:R-:W-:Y:S02]  /*1e0a0*/  MOV R13, UR7 ;  /* 0x00000007000d7c02 */ /* 0x002fe40008000f00 */
[----:B------:R-:W-:Y:S01]  /*1e0b0*/  UIADD3 UR5, UPT, UPT, -UR5, 0x1, URZ ;  /* 0x0000000105057890 */ /* 0x000fe2000fffe1ff */
[----:B------:R-:W-:-:S02]  /*1e0c0*/  MOV R15, UR13 ;  /* 0x0000000d000f7c02 */ /* 0x000fc40008000f00 */
[----:B------:R-:W-:Y:S01]  /*1e0d0*/  MOV R0, 0xffffffff ;  /* 0xffffffff00007802 */ /* 0x000fe20000000f00 */
[----:B---3--:R-:W-:-:S04]  /*1e0e0*/  IMAD.WIDE.U32 R12, R13, 0x4, R10 ;  /* 0x000000040d0c7825 */ /* 0x008fc800078e000a */
        /* <DEDUP_REMOVED lines=12> */
.L_x_181:
[----:B------:R-:W3:Y:S04]  /*1e1b0*/  LDG.E.STRONG.GPU R0, desc[UR10][R12.64] ;  /* 0x0000000a0c007981 */ /* 0x000ee8000c1ef900 */
[----:B---3--:R-:W-:Y:S04]  /*1e1c0*/  CCTL.IVALL ;  /* 0x00000000ff00798f */ /* 0x008fe80002000000 */
[----:B------:R0:W-:Y:S01]  /*1e1d0*/  STL [R1], R0 ;  /* 0x0000000001007387 */ /* 0x0001e20000100800 */
[----:B------:R-:W-:-:S13]  /*1e1e0*/  ISETP.NE.AND P0, PT, R0, UR5, PT ;  /* 0x0000000500007c0c */ /* 0x000fda000bf05270 */
[----:B0-----:R-:W-:Y:S05]  /*1e1f0*/  @P0 BRA `(.L_x_181) ;  /* 0xfffffffc00ec0947 */ /* 0x001fea000383ffff */
.L_x_180:
[----:B------:R-:W-:Y:S05]  /*1e200*/  BSYNC.RECONVERGENT B0 ;  /* 0x0000000000007941 */ /* 0x000fea0003800200 */
.L_x_179:
[----:B------:R-:W-:Y:S01]  /*1e210*/  BAR.SYNC.DEFER_BLOCKING 0x0 ;  /* 0x0000000000007b1d */ /* 0x000fe20000010000 */
[----:B------:R-:W-:-:S05]  /*1e220*/  UISETP.GE.U32.AND UP0, UPT, UR12, 0x8, UPT ;  /* 0x000000080c00788c */ /* 0x000fca000bf06070 */
[----:B------:R-:W-:-:S04]  /*1e230*/  UMOV UR5, URZ ;  /* 0x000000ff00057c82 */ /* 0x000fc80008000000 */
[----:B------:R-:W-:Y:S05]  /*1e240*/  BRA.U !UP0, `(.L_x_182) ;  /* 0x0000000508607547 */ /* 0x000fea000b800000 */
[----:B------:R-:W-:Y:S02]  /*1e250*/  UIMAD UR13, UR9, 0x3, UR14 ;  /* 0x00000003090d78a4 */ /* 0x000fe4000f8e020e */
[----:B------:R-:W-:Y:S02]  /*1e260*/  ULEA UR17, UR9, UR14, 0x1 ;  /* 0x0000000e09117291 */ /* 0x000fe4000f8e08ff */
[----:B------:R-:W-:Y:S02]  /*1e270*/  UIMAD UR18, UR9, 0x5, UR14 ;  /* 0x00000005091278a4 */ /* 0x000fe4000f8e020e */
[----:B------:R-:W-:Y:S02]  /*1e280*/  UIMAD UR19, UR9, 0x7, UR14 ;  /* 0x00000007091378a4 */ /* 0x000fe4000f8e020e */
[----:B------:R-:W-:Y:S02]  /*1e290*/  UIMAD UR20, UR9, 0x6, UR14 ;  /* 0x00000006091478a4 */ /* 0x000fe4000f8e020e */
[----:B------:R-:W-:-:S02]  /*1e2a0*/  ULEA UR21, UR9, UR14, 0x2 ;  /* 0x0000000e09157291 */ /* 0x000fc4000f8e10ff */
[----:B------:R-:W-:Y:S02]  /*1e2b0*/  UIADD3 UR22, UPT, UPT, UR14, UR9, URZ ;  /* 0x000000090e167290 */ /* 0x000fe4000fffe0ff */
[----:B------:R-:W-:Y:S02]  /*1e2c0*/  UIADD3 UR23, UPT, UPT, -UR29, URZ, URZ ;  /* 0x000000ff1d177290 */ /* 0x000fe4000fffe1ff */
[----:B------:R-:W-:Y:S01]  /*1e2d0*/  ULOP3.LUT UR7, UR12, 0x7ffffff8, URZ, 0xc0, !UPT ;  /* 0x7ffffff80c077892 */ /* 0x000fe2000f8ec0ff */
[----:B------:R-:W-:Y:S01]  /*1e2e0*/  UMOV UR5, URZ ;  /* 0x000000ff00057c82 */ /* 0x000fe20008000000 */
[----:B------:R-:W-:-:S10]  /*1e2f0*/  UMOV UR6, UR14 ;  /* 0x0000000e00067c82 */ /* 0x000fd40008000000 */
.L_x_183:
[----:B------:R-:W-:Y:S02]  /*1e300*/  ISETP.NE.AND P1, PT, RZ, UR23, PT ;  /* 0x00000017ff007c0c */ /* 0x000fe4000bf25270 */
[----:B------:R-:W-:Y:S02]  /*1e310*/  MOV R11, UR6 ;  /* 0x00000006000b7c02 */ /* 0x000fe40008000f00 */
[----:B------:R-:W-:-:S13]  /*1e320*/  ISETP.NE.OR P1, PT, R44, RZ, !P1 ;  /* 0x000000ff2c00720c */ /* 0x000fda0004f25670 */
[----:B------:R-:W-:-:S06]  /*1e330*/  @!P1 IMAD.WIDE.U32 R10, R11, 0x8, R8 ;  /* 0x000000080b0a9825 */ /* 0x000fcc00078e0008 */
[----:B------:R-:W4:Y:S01]  /*1e340*/  @!P1 LDG.E.64 R10, desc[UR10][R10.64] ;  /* 0x0000000a0a0a9981 */ /* 0x000f22000c1e1b00 */
[----:B------:R-:W-:Y:S01]  /*1e350*/  UIADD3 UR24, UPT, UPT, UR5, 0x1, URZ ;  /* 0x0000000105187890 */ /* 0x000fe2000fffe0ff */
[----:B-1----:R-:W-:Y:S01]  /*1e360*/  MOV R13, UR17 ;  /* 0x00000011000d7c02 */ /* 0x002fe20008000f00 */
        /* <DEDUP_REMOVED lines=19> */
[----:B---3--:R-:W-:Y:S01]  /*1e4a0*/  @!P4 IMAD.WIDE.U32 R12, R13, 0x8, R8 ;  /* 0x000000080d0cc825 */ /* 0x008fe200078e0008 */
[----:B------:R-:W-:-:S03]  /*1e4b0*/  ISETP.NE.OR P6, PT, R44, RZ, !P6 ;  /* 0x000000ff2c00720c */ /* 0x000fc600077c5670 */
[--C-:B------:R-:W-:Y:S01]  /*1e4c0*/  @!P3 IMAD.WIDE.U32 R14, R15, 0x8, R8.reuse ;  /* 0x000000080f0eb825 */ /* 0x100fe200078e0008 */
[----:B------:R0:W3:Y:S01]  /*1e4d0*/  @!P4 LDG.E.64 R22, desc[UR10][R12.64] ;  /* 0x0000000a0c16c981 */ /* 0x0000e2000c1e1b00 */
[----:B------:R-:W-:Y:S02]  /*1e4e0*/  MOV R19, UR18 ;  /* 0x0000001200137c02 */ /* 0x000fe40008000f00 */
[----:B------:R-:W-:Y:S01]  /*1e4f0*/  ISETP.NE.OR P5, PT, R44, RZ, !P5 ;  /* 0x000000ff2c00720c */ /* 0x000fe20006fa5670 */
[--C-:B--2---:R-:W-:Y:S01]  /*1e500*/  @!P2 IMAD.WIDE.U32 R16, R17, 0x8, R8.reuse ;  /* 0x000000081110a825 */ /* 0x104fe200078e0008 */
[----:B------:R-:W2:Y:S01]  /*1e510*/  @!P3 LDG.E.64 R14, desc[UR10][R14.64] ;  /* 0x0000000a0e0eb981 */ /* 0x000ea2000c1e1b00 */
[----:B------:R-:W-:Y:S02]  /*1e520*/  MOV R25, UR20 ;  /* 0x0000001400197c02 */ /* 0x000fe40008000f00 */
[----:B------:R-:W-:Y:S02]  /*1e530*/  MOV R27, UR19 ;  /* 0x00000013001b7c02 */ /* 0x000fe40008000f00 */
[----:B------:R-:W2:Y:S06]  /*1e540*/  @!P2 LDG.E.64 R16, desc[UR10][R16.64] ;  /* 0x0000000a1010a981 */ /* 0x000eac000c1e1b00 */
[----:B0-----:R-:W-:-:S06]  /*1e550*/  @!P5 IMAD.WIDE.U32 R12, R27, 0x8, R8 ;  /* 0x000000081b0cd825 */ /* 0x001fcc00078e0008 */
[----:B------:R-:W2:Y:S01]  /*1e560*/  @!P5 LDG.E.64 R12, desc[UR10][R12.64] ;  /* 0x0000000a0c0cd981 */ /* 0x000ea2000c1e1b00 */
[----:B----4-:R-:W-:Y:S01]  /*1e570*/  @!P1 FADD.FTZ R7, R7, R11 ;  /* 0x0000000b07079221 */ /* 0x010fe20000010000 */
[----:B------:R-:W-:Y:S01]  /*1e580*/  MOV R11, UR22 ;  /* 0x00000016000b7c02 */ /* 0x000fe20008000f00 */
[----:B------:R-:W-:Y:S01]  /*1e590*/  @!P1 FADD.FTZ R6, R6, R10 ;  /* 0x0000000a06069221 */ /* 0x000fe20000010000 */
[----:B------:R-:W-:-:S03]  /*1e5a0*/  ISETP.NE.AND P1, PT, R0, UR24, PT ;  /* 0x0000001800007c0c */ /* 0x000fc6000bf25270 */
[----:B------:R-:W-:Y:S01]  /*1e5b0*/  @!P0 IMAD.WIDE.U32 R10, R11, 0x8, R8 ;  /* 0x000000080b0a8825 */ /* 0x000fe200078e0008 */
[----:B------:R-:W-:-:S04]  /*1e5c0*/  ISETP.NE.OR P1, PT, R44, RZ, !P1 ;  /* 0x000000ff2c00720c */ /* 0x000fc80004f25670 */
[----:B------:R0:W4:Y:S09]  /*1e5d0*/  @!P0 LDG.E.64 R20, desc[UR10][R10.64] ;  /* 0x0000000a0a148981 */ /* 0x000132000c1e1b00 */
[----:B------:R-:W-:-:S04]  /*1e5e0*/  @!P1 IMAD.WIDE.U32 R18, R19, 0x8, R8 ;  /* 0x0000000813129825 */ /* 0x000fc800078e0008 */
[----:B0-----:R-:W-:Y:S02]  /*1e5f0*/  @!P6 IMAD.WIDE.U32 R10, R25, 0x8, R8 ;  /* 0x00000008190ae825 */ /* 0x001fe400078e0008 */
[----:B------:R-:W2:Y:S04]  /*1e600*/  @!P1 LDG.E.64 R18, desc[UR10][R18.64] ;  /* 0x0000000a12129981 */ /* 0x000ea8000c1e1b00 */
[----:B------:R-:W2:Y:S01]  /*1e610*/  @!P6 LDG.E.64 R10, desc[UR10][R10.64] ;  /* 0x0000000a0a0ae981 */ /* 0x000ea2000c1e1b00 */
        /* <DEDUP_REMOVED lines=11> */
[----:B----4-:R-:W-:Y:S01]  /*1e6d0*/  @!P0 FADD.FTZ R6, R6, R20 ;  /* 0x0000001406068221 */ /* 0x010fe20000010000 */
[----:B------:R-:W-:-:S03]  /*1e6e0*/  @!P0 FADD.FTZ R7, R7, R21 ;  /* 0x0000001507078221 */ /* 0x000fc60000010000 */
[----:B---3--:R-:W-:Y:S01]  /*1e6f0*/  @!P4 FADD.FTZ R6, R6, R22 ;  /* 0x000000160606c221 */ /* 0x008fe20000010000 */
[----:B------:R-:W-:-:S03]  /*1e700*/  @!P4 FADD.FTZ R7, R7, R23 ;  /* 0x000000170707c221 */ /* 0x000fc60000010000 */
[----:B--2---:R-:W-:Y:S01]  /*1e710*/  @!P3 FADD.FTZ R6, R6, R14 ;  /* 0x0000000e0606b221 */ /* 0x004fe20000010000 */
        /* <DEDUP_REMOVED lines=11> */
.L_x_182:
        /* <DEDUP_REMOVED lines=24> */
[----:B-1----:R-:W-:Y:S01]  /*1e950*/  MOV R13, UR6 ;  /* 0x00000006000d7c02 */ /* 0x002fe20008000f00 */
[----:B------:R-:W-:-:S04]  /*1e960*/  @!UP2 UIMAD UR6, UR13, UR9, UR14 ;  /* 0x000000090d06a2a4 */ /* 0x000fc8000f8e020e */
[----:B---3--:R-:W-:-:S03]  /*1e970*/  @!P1 IMAD.WIDE.U32 R12, R13, 0x8, R8 ;  /* 0x000000080d0c9825 */ /* 0x008fc600078e0008 */
[----:B------:R-:W-:Y:S01]  /*1e980*/  VOTEU.ALL UP1, P0 ;  /* 0x0000000000ff7886 */ /* 0x000fe20000020000 */
[----:B------:R-:W-:Y:S02]  /*1e990*/  MOV R17, UR6 ;  /* 0x0000000600117c02 */ /* 0x000fe40008000f00 */
[----:B------:R-:W3:Y:S02]  /*1e9a0*/  @!P1 LDG.E.64 R12, desc[UR10][R12.64] ;  /* 0x0000000a0c0c9981 */ /* 0x000ee4000c1e1b00 */
[----:B------:R-:W-:Y:S01]  /*1e9b0*/  @!UP1 UIMAD UR17, UR5, UR9, UR14 ;  /* 0x00000009051192a4 */ /* 0x000fe2000f8e020e */
[----:B------:R-:W-:-:S05]  /*1e9c0*/  VOTEU.ALL UP1, P2 ;  /* 0x0000000000ff7886 */ /* 0x000fca0001020000 */
[----:B------:R-:W-:Y:S01]  /*1e9d0*/  MOV R11, UR17 ;  /* 0x00000011000b7c02 */ /* 0x000fe20008000f00 */
[----:B------:R-:W-:-:S04]  /*1e9e0*/  @!UP1 UIMAD UR7, UR7, UR9, UR14 ;  /* 0x00000009070792a4 */ /* 0x000fc8000f8e020e */
[----:B------:R-:W-:Y:S02]  /*1e9f0*/  @!P0 IMAD.WIDE.U32 R10, R11, 0x8, R8 ;  /* 0x000000080b0a8825 */ /* 0x000fe400078e0008 */
[----:B------:R-:W-:-:S04]  /*1ea00*/  MOV R15, UR7 ;  /* 0x00000007000f7c02 */ /* 0x000fc80008000f00 */
[----:B------:R-:W4:Y:S01]  /*1ea10*/  @!P0 LDG.E.64 R10, desc[UR10][R10.64] ;  /* 0x0000000a0a0a8981 */ /* 0x000f22000c1e1b00 */
[----:B------:R-:W-:-:S04]  /*1ea20*/  @!P2 IMAD.WIDE.U32 R14, R15, 0x8, R8 ;  /* 0x000000080f0ea825 */ /* 0x000fc800078e0008 */
[----:B--2---:R-:W-:Y:S02]  /*1ea30*/  @!P3 IMAD.WIDE.U32 R16, R17, 0x8, R8 ;  /* 0x000000081110b825 */ /* 0x004fe400078e0008 */
[----:B------:R-:W2:Y:S04]  /*1ea40*/  @!P2 LDG.E.64 R14, desc[UR10][R14.64] ;  /* 0x0000000a0e0ea981 */ /* 0x000ea8000c1e1b00 */
[----:B------:R-:W2:Y:S01]  /*1ea50*/  @!P3 LDG.E.64 R16, desc[UR10][R16.64] ;  /* 0x0000000a1010b981 */ /* 0x000ea2000c1e1b00 */
[----:B------:R-:W-:-:S04]  /*1ea60*/  MOV R0, UR5 ;  /* 0x0000000500007c02 */ /* 0x000fc80008000f00 */
[----:B------:R-:W-:-:S04]  /*1ea70*/  IADD3 R0, PT, PT, R0, 0x4, RZ ;  /* 0x0000000400007810 */ /* 0x000fc80007ffe0ff */
[----:B------:R-:W-:Y:S01]  /*1ea80*/  R2UR UR5, R0 ;  /* 0x00000000000572ca */ /* 0x000fe200000e0000 */
[----:B----4-:R-:W-:Y:S01]  /*1ea90*/  @!P0 FADD.FTZ R6, R6, R10 ;  /* 0x0000000a06068221 */ /* 0x010fe20000010000 */
[----:B------:R-:W-:-:S03]  /*1eaa0*/  @!P0 FADD.FTZ R7, R7, R11 ;  /* 0x0000000b07078221 */ /* 0x000fc60000010000 */
[----:B---3--:R-:W-:Y:S01]  /*1eab0*/  @!P1 FADD.FTZ R6, R6, R12 ;  /* 0x0000000c06069221 */ /* 0x008fe20000010000 */
[----:B------:R-:W-:-:S03]  /*1eac0*/  @!P1 FADD.FTZ R7, R7, R13 ;  /* 0x0000000d07079221 */ /* 0x000fc60000010000 */
[----:B--2---:R-:W-:Y:S01]  /*1ead0*/  @!P2 FADD.FTZ R6, R6, R14 ;  /* 0x0000000e0606a221 */ /* 0x004fe20000010000 */
[----:B------:R-:W-:-:S03]  /*1eae0*/  @!P2 FADD.FTZ R7, R7, R15 ;  /* 0x0000000f0707a221 */ /* 0x000fc60000010000 */
[----:B------:R-:W-:Y:S01]  /*1eaf0*/  @!P3 FADD.FTZ R6, R6, R16 ;  /* 0x000000100606b221 */ /* 0x000fe20000010000 */
[----:B------:R-:W-:-:S07]  /*1eb00*/  @!P3 FADD.FTZ R7, R7, R17 ;  /* 0x000000110707b221 */ /* 0x000fce0000010000 */
.L_x_184:
[----:B------:R-:W-:Y:S05]  /*1eb10*/  BRA.U !UP0, `(.L_x_178) ;  /* 0x00000001089c7547 */ /* 0x000fea000b800000 */
[----:B------:R-:W0:Y:S01]  /*1eb20*/  S2R R14, SR_CTAID.X ;  /* 0x00000000000e7919 */ /* 0x000e220000002500 */
[----:B------:R-:W-:Y:S02]  /*1eb30*/  UISETP.NE.AND UP0, UPT, UR18, 0x1, UPT ;  /* 0x000000011200788c */ /* 0x000fe4000bf05270 */
[----:B------:R-:W-:-:S07]  /*1eb40*/  ULOP3.LUT UR6, UR12, 0x1, URZ, 0xc0, !UPT ;  /* 0x000000010c067892 */ /* 0x000fce000f8ec0ff */
[----:B------:R-:W-:Y:S05]  /*1eb50*/  BRA.U !UP0, `(.L_x_185) ;  /* 0x0000000108587547 */ /* 0x000fea000b800000 */
[----:B------:R-:W4:Y:S01]  /*1eb60*/  S2R R0, SR_CTAID.X ;  /* 0x0000000000007919 */ /* 0x000f220000002500 */
[----:B------:R-:W1:Y:S01]  /*1eb70*/  S2R R10, SR_CTAID.Y ;  /* 0x00000000000a7919 */ /* 0x000e620000002600 */
[----:B----4-:R-:W-:Y:S02]  /*1eb80*/  ISETP.NE.AND P0, PT, R0, UR5, PT ;  /* 0x0000000500007c0c */ /* 0x010fe4000bf05270 */
[----:B------:R-:W-:Y:S02]  /*1eb90*/  MOV R0, UR5 ;  /* 0x0000000500007c02 */ /* 0x000fe40008000f00 */
[----:B------:R-:W-:Y:S02]  /*1eba0*/  ISETP.NE.OR P1, PT, R44, RZ, !P0 ;  /* 0x000000ff2c00720c */ /* 0x000fe40004725670 */
[----:B------:R-:W-:-:S04]  /*1ebb0*/  IADD3 R11, PT, PT, R0, 0x1, RZ ;  /* 0x00000001000b7810 */ /* 0x000fc80007ffe0ff */
[----:B------:R-:W-:-:S04]  /*1ebc0*/  ISETP.NE.AND P0, PT, R11, UR29, PT ;  /* 0x0000001d0b007c0c */ /* 0x000fc8000bf05270 */
[----:B------:R-:W-:-:S03]  /*1ebd0*/  ISETP.NE.OR P0, PT, R44, RZ, !P0 ;  /* 0x000000ff2c00720c */ /* 0x000fc60004705670 */
[----:B------:R-:W-:-:S05]  /*1ebe0*/  VOTEU.ALL UP0, P1 ;  /* 0x0000000000ff7886 */ /* 0x000fca0000800000 */
[----:B------:R-:W-:-:S05]  /*1ebf0*/  @!UP0 UIMAD UR5, UR5, UR9, UR14 ;  /* 0x00000009050582a4 */ /* 0x000fca000f8e020e */
[----:B-1----:R-:W-:Y:S01]  /*1ec00*/  @!P0 IMAD R11, R11, UR9, R10 ;  /* 0x000000090b0b8c24 */ /* 0x002fe2000f8e020a */
[----:B------:R-:W-:-:S03]  /*1ec10*/  MOV R13, UR5 ;  /* 0x00000005000d7c02 */ /* 0x000fc60008000f00 */
[----:B------:R-:W-:-:S04]  /*1ec20*/  @!P0 IMAD.WIDE.U32 R10, R11, 0x8, R8 ;  /* 0x000000080b0a8825 */ /* 0x000fc800078e0008 */
[----:B---3--:R-:W-:Y:S02]  /*1ec30*/  @!P1 IMAD.WIDE.U32 R12, R13, 0x8, R8 ;  /* 0x000000080d0c9825 */ /* 0x008fe400078e0008 */
[----:B------:R-:W3:Y:S04]  /*1ec40*/  @!P0 LDG.E.64 R10, desc[UR10][R10.64] ;  /* 0x0000000a0a0a8981 */ /* 0x000ee8000c1e1b00 */
[----:B------:R-:W4:Y:S01]  /*1ec50*/  @!P1 LDG.E.64 R12, desc[UR10][R12.64] ;  /* 0x0000000a0c0c9981 */ /* 0x000f22000c1e1b00 */
[----:B------:R-:W-:-:S04]  /*1ec60*/  IADD3 R0, PT, PT, R0, 0x2, RZ ;  /* 0x0000000200007810 */ /* 0x000fc80007ffe0ff */
[----:B------:R-:W-:Y:S01]  /*1ec70*/  R2UR UR5, R0 ;  /* 0x00000000000572ca */ /* 0x000fe200000e0000 */
[----:B----4-:R-:W-:Y:S01]  /*1ec80*/  @!P1 FADD.FTZ R6, R6, R12 ;  /* 0x0000000c06069221 */ /* 0x010fe20000010000 */
[----:B------:R-:W-:-:S03]  /*1ec90*/  @!P1 FADD.FTZ R7, R7, R13 ;  /* 0x0000000d07079221 */ /* 0x000fc60000010000 */
[----:B---3--:R-:W-:Y:S01]  /*1eca0*/  @!P0 FADD.FTZ R6, R6, R10 ;  /* 0x0000000a06068221 */ /* 0x008fe20000010000 */
[----:B------:R-:W-:-:S09]  /*1ecb0*/  @!P0 FADD.FTZ R7, R7, R11 ;  /* 0x0000000b07078221 */ /* 0x000fd20000010000 */
.L_x_185:
        /* <DEDUP_REMOVED lines=9> */
[----:B------:R-:W3:Y:S02]  /*1ed50*/  LDG.E.64 R8, desc[UR10][R8.64] ;  /* 0x0000000a08087981 */ /* 0x000ee4000c1e1b00 */
[----:B---3--:R-:W-:Y:S01]  /*1ed60*/  FADD.FTZ R6, R6, R8 ;  /* 0x0000000806067221 */ /* 0x008fe20000010000 */
[----:B------:R-:W-:-:S07]  /*1ed70*/  FADD.FTZ R7, R7, R9 ;  /* 0x0000000907077221 */ /* 0x000fce0000010000 */
.L_x_186:
[----:B------:R-:W-:Y:S05]  /*1ed80*/  BSYNC.RECONVERGENT B0 ;  /* 0x0000000000007941 */ /* 0x000fea0003800200 */
.L_x_178:
[----:B------:R-:W0:Y:S01]  /*1ed90*/  S2UR UR6, SR_CgaCtaId ;  /* 0x00000000000679c3 */ /* 0x000e220000008800 */
[----:B------:R-:W-:Y:S01]  /*1eda0*/  ISETP.NE.AND P0, PT, R44, RZ, PT ;  /* 0x000000ff2c00720c */ /* 0x000fe20003f05270 */
[----:B------:R-:W-:Y:S01]  /*1edb0*/  UMOV UR5, 0x400 ;  /* 0x0000040000057882 */ /* 0x000fe20000000000 */
[----:B------:R-:W2:Y:S01]  /*1edc0*/  LDCU.U8 UR12, c[0x0][0x414] ;  /* 0x00008280ff0c77ac */ /* 0x000ea20008000000 */
[----:B-1--4-:R-:W-:Y:S01]  /*1edd0*/  HFMA2 R13, -RZ, RZ, 0, 0 ;  /* 0x00000000ff0d7431 */ /* 0x012fe200000001ff */
[----:B------:R-:W1:Y:S01]  /*1ede0*/  LDCU.64 UR20, c[0x0][0x3f8] ;  /* 0x00007f00ff1477ac */ /* 0x000e620008000a00 */
[----:B------:R-:W4:Y:S01]  /*1edf0*/  LDCU.64 UR18, c[0x0][0x400] ;  /* 0x00008000ff1277ac */ /* 0x000f220008000a00 */
[----:B--2---:R-:W-:Y:S02]  /*1ee00*/  UISETP.NE.AND UP0, UPT, UR12, URZ, UPT ;  /* 0x000000ff0c00728c */ /* 0x004fe4000bf05270 */
[----:B0-----:R-:W-:Y:S01]  /*1ee10*/  ULEA UR5, UR6, UR5, 0x18 ;  /* 0x0000000506057291 */ /* 0x001fe2000f8ec0ff */
[----:B------:R-:W0:Y:S03]  /*1ee20*/  LDCU.64 UR6, c[0x0][0x380] ;  /* 0x00007000ff0677ac */ /* 0x000e260008000a00 */
[----:B------:R-:W-:-:S05]  /*1ee30*/  PLOP3.LUT P1, PT, PT, PT, UP0, 0x80, 0x8 ;  /* 0x000000000008781c */ /* 0x000fca0003f2f008 */
[----:B------:R-:W-:Y:S01]  /*1ee40*/  @!P0 STS.64 [UR5+0x88], R6 ;  /* 0x00008806ff008988 */ /* 0x000fe20008000a05 */
[----:B------:R-:W-:Y:S06]  /*1ee50*/  BAR.SYNC.DEFER_BLOCKING 0x0 ;  /* 0x0000000000007b1d */ /* 0x000fec0000010000 */
[----:B------:R-:W2:Y:S01]  /*1ee60*/  LDS.64 R10, [UR5+0x88] ;  /* 0x00008805ff0a7984 */ /* 0x000ea20008000a00 */
[----:B------:R-:W2:Y:S02]  /*1ee70*/  LDCU UR5, c[0x0][0x42c] ;  /* 0x00008580ff0577ac */ /* 0x000ea40008000800 */
[----:B--2---:R-:W-:Y:S01]  /*1ee80*/  FMUL.FTZ R0, R10, UR5 ;  /* 0x000000050a007c20 */ /* 0x004fe20008410000 */
[----:B01--4-:R-:W-:-:S07]  /*1ee90*/  FMUL.FTZ R11, R11, UR5 ;  /* 0x000000050b0b7c20 */ /* 0x013fce0008410000 */
.L_x_192:
[----:B------:R-:W-:-:S05]  /*1eea0*/  LEA R14, R13, UR15, 0x2 ;  /* 0x0000000f0d0e7c11 */ /* 0x000fca000f8e10ff */
[----:B0-----:R-:W2:Y:S04]  /*1eeb0*/  LDL.64 R8, [R14+0x10] ;  /* 0x000010000e087983 */ /* 0x001ea80000100a00 */
[----:B---3--:R-:W3:Y:S01]  /*1eec0*/  LDL.64 R6, [R14+0x110] ;  /* 0x000110000e067983 */ /* 0x008ee20000100a00 */
[----:B-----5:R-:W-:Y:S01]  /*1eed0*/  LEA R25, R13, R56, 0x3 ;  /* 0x000000380d197211 */ /* 0x020fe200078e18ff */
[----:B------:R-:W-:Y:S03]  /*1eee0*/  BSSY.RECONVERGENT B0, `(.L_x_187) ;  /* 0x0000035000007945 */ /* 0x000fe60003800200 */
[----:B------:R-:W-:Y:S02]  /*1eef0*/  ISETP.GE.U32.AND P0, PT, R25, UR18, PT ;  /* 0x0000001219007c0c */ /* 0x000fe4000bf06070 */
[----:B--2---:R-:W-:-:S02]  /*1ef00*/  SHF.L.U32 R10, R8, 0x10, RZ ;  /* 0x00000010080a7819 */ /* 0x004fc400000006ff */
[----:B------:R-:W-:Y:S02]  /*1ef10*/  PRMT R8, R8, 0x7632, R8 ;  /* 0x0000763208087816 */ /* 0x000fe40000000008 */
[----:B---3--:R-:W-:Y:S01]  /*1ef20*/  SHF.L.U32 R15, R6, 0x10, RZ ;  /* 0x00000010060f7819 */ /* 0x008fe200000006ff */
[----:B------:R-:W-:Y:S01]  /*1ef30*/  FADD.FTZ R10, R10, -UR28 ;  /* 0x8000001c0a0a7e21 */ /* 0x000fe20008010000 */
[----:B------:R-:W-:Y:S02]  /*1ef40*/  SHF.L.U32 R8, R8, 0x10, RZ ;  /* 0x0000001008087819 */ /* 0x000fe400000006ff */
[----:B------:R-:W-:Y:S01]  /*1ef50*/  PRMT R6, R6, 0x7632, R6 ;  /* 0x0000763206067816 */ /* 0x000fe20000000006 */
[----:B------:R-:W-:Y:S02]  /*1ef60*/  FMUL.FTZ R23, R10, UR16 ;  /* 0x000000100a177c20 */ /* 0x000fe40008410000 */
[----:B------:R-:W-:Y:S01]  /*1ef70*/  FADD.FTZ R8, R8, -UR28 ;  /* 0x8000001c08087e21 */ /* 0x000fe20008010000 */
[----:B------:R-:W-:Y:S01]  /*1ef80*/  SHF.L.U32 R6, R6, 0x10, RZ ;  /* 0x0000001006067819 */ /* 0x000fe200000006ff */
[----:B------:R-:W-:-:S02]  /*1ef90*/  @P1 FFMA.FTZ R10, R2, R23, R4 ;  /* 0x00000017020a1223 */ /* 0x000fc40000010004 */
[----:B------:R-:W-:Y:S02]  /*1efa0*/  FMUL.FTZ R18, R8, UR16 ;  /* 0x0000001008127c20 */ /* 0x000fe40008410000 */
[----:B------:R-:W-:Y:S02]  /*1efb0*/  @P1 FMUL.FTZ R12, R10, -1.4426950216293334961 ;  /* 0xbfb8aa3b0a0c1820 */ /* 0x000fe40000410000 */
[----:B------:R-:W-:-:S04]  /*1efc0*/  @P1 FFMA.FTZ R8, R3, R18, R5 ;  /* 0x0000001203081223 */ /* 0x000fc80000010005 */
[----:B------:R-:W-:Y:S01]  /*1efd0*/  @P1 FMUL.FTZ R16, R8, -1.4426950216293334961 ;  /* 0xbfb8aa3b08101820 */ /* 0x000fe20000410000 */
[----:B------:R-:W0:Y:S05]  /*1efe0*/  @P1 MUFU.EX2 R12, R12 ;  /* 0x0000000c000c1308 */ /* 0x000e2a0000000800 */
[----:B------:R-:W1:Y:S01]  /*1eff0*/  @P1 MUFU.EX2 R16, R16 ;  /* 0x0000001000101308 */ /* 0x000e620000000800 */
[----:B0-----:R-:W-:Y:S01]  /*1f000*/  @P1 FADD.FTZ R14, R12, 1 ;  /* 0x3f8000000c0e1421 */ /* 0x001fe20000010000 */
[----:B------:R-:W-:Y:S01]  /*1f010*/  SHF.L.U32 R12, R9, 0x10, RZ ;  /* 0x00000010090c7819 */ /* 0x000fe200000006ff */
[----:B-1----:R-:W-:-:S04]  /*1f020*/  @P1 FADD.FTZ R17, R16, 1 ;  /* 0x3f80000010111421 */ /* 0x002fc80000010000 */
[----:B------:R-:W0:Y:S01]  /*1f030*/  @P1 MUFU.RCP R14, R14 ;  /* 0x0000000e000e1308 */ /* 0x000e220000001000 */
[----:B------:R-:W-:-:S04]  /*1f040*/  SHF.R.S32.HI R16, RZ, 0x1f, R25 ;  /* 0x0000001fff107819 */ /* 0x000fc80000011419 */
[----:B------:R-:W-:-:S03]  /*1f050*/  ISETP.GE.AND.EX P0, PT, R16, UR19, PT, P0 ;  /* 0x0000001310007c0c */ /* 0x000fc6000bf06300 */
[----:B------:R-:W1:Y:S01]  /*1f060*/  @P1 MUFU.RCP R17, R17 ;  /* 0x0000001100111308 */ /* 0x000e620000001000 */
[----:B0-----:R-:W-:-:S04]  /*1f070*/  @P1 FADD.FTZ R19, -R14, 1 ;  /* 0x3f8000000e131421 */ /* 0x001fc80000010100 */
[----:B------:R-:W-:Y:S01]  /*1f080*/  @P1 FFMA.FTZ R19, R10, R19, 1 ;  /* 0x3f8000000a131423 */ /* 0x000fe20000010013 */
[----:B------:R-:W-:Y:S01]  /*1f090*/  @P1 FMUL.FTZ R10, R15, R14 ;  /* 0x0000000e0f0a1220 */ /* 0x000fe20000410000 */
[----:B-1----:R-:W-:Y:S01]  /*1f0a0*/  @P1 FADD.FTZ R21, -R17, 1 ;  /* 0x3f80000011151421 */ /* 0x002fe20000010100 */
[----:B------:R-:W-:Y:S02]  /*1f0b0*/  @P1 FMUL.FTZ R17, R6, R17 ;  /* 0x0000001106111220 */ /* 0x000fe40000410000 */
[----:B------:R-:W-:Y:S01]  /*1f0c0*/  @P1 FMUL.FTZ R15, R10, R19 ;  /* 0x000000130a0f1220 */ /* 0x000fe20000410000 */
[----:B------:R-:W-:Y:S01]  /*1f0d0*/  FFMA.FTZ R19, R0, R23, R11 ;  /* 0x0000001700137223 */ /* 0x000fe2000001000b */
[----:B------:R-:W-:Y:S01]  /*1f0e0*/  @P1 FFMA.FTZ R8, R8, R21, 1 ;  /* 0x3f80000008081423 */ /* 0x000fe20000010015 */
[----:B------:R-:W-:Y:S02]  /*1f0f0*/  PRMT R10, R9, 0x7632, R10 ;  /* 0x00007632090a7816 */ /* 0x000fe4000000000a */
[----:B------:R-:W-:Y:S01]  /*1f100*/  FFMA.FTZ R19, R2, R15, -R19 ;  /* 0x0000000f02137223 */ /* 0x000fe20000010813 */
[----:B------:R-:W-:Y:S01]  /*1f110*/  @P1 FMUL.FTZ R6, R17, R8 ;  /* 0x0000000811061220 */ /* 0x000fe20000410000 */
[----:B------:R-:W-:Y:S01]  /*1f120*/  FFMA.FTZ R8, R0, R18, R11 ;  /* 0x0000001200087223 */ /* 0x000fe2000001000b */
[----:B------:R-:W-:-:S02]  /*1f130*/  IADD3 R21, PT, PT, R25, 0x8, RZ ;  /* 0x0000000819157810 */ /* 0x000fc40007ffe0ff */
[----:B------:R-:W-:Y:S01]  /*1f140*/  SHF.L.U32 R10, R10, 0x10, RZ ;  /* 0x000000100a0a7819 */ /* 0x000fe200000006ff */
[----:B------:R-:W-:Y:S01]  /*1f150*/  FFMA.FTZ R14, R3, R6, -R8 ;  /* 0x00000006030e7223 */ /* 0x000fe20000010808 */
[----:B------:R-:W-:Y:S06]  /*1f160*/  @P0 BRA `(.L_x_188) ;  /* 0x0000000000300947 */ /* 0x000fec0003800000 */
[----:B------:R-:W-:Y:S01]  /*1f170*/  MOV R8, R36 ;  /* 0x0000002400087202 */ /* 0x000fe20000000f00 */
[----:B------:R-:W-:Y:S01]  /*1f180*/  IMAD R6, R16, UR20, RZ ;  /* 0x0000001410067c24 */ /* 0x000fe2000f8e02ff */
[----:B------:R-:W-:Y:S01]  /*1f190*/  MOV R9, R39 ;  /* 0x0000002700097202 */ /* 0x000fe20000000f00 */
[----:B------:R-:W-:Y:S02]  /*1f1a0*/  FMUL.FTZ R19, R19, UR16 ;  /* 0x0000001013137c20 */ /* 0x000fe40008410000 */
[C---:B------:R-:W-:Y:S02]  /*1f1b0*/  IMAD R15, R25.reuse, UR21, R6 ;  /* 0x00000015190f7c24 */ /* 0x040fe4000f8e0206 */
[----:B------:R-:W-:Y:S01]  /*1f1c0*/  FMUL.FTZ R6, R14, UR16 ;  /* 0x000000100e067c20 */ /* 0x000fe20008410000 */
[----:B------:R-:W-:-:S05]  /*1f1d0*/  IMAD.WIDE.U32 R8, R25, UR20, R8 ;  /* 0x0000001419087c25 */ /* 0x000fca000f8e0008 */
[----:B------:R-:W-:Y:S02]  /*1f1e0*/  IADD3 R9, PT, PT, R9, R15, RZ ;  /* 0x0000000f09097210 */ /* 0x000fe40007ffe0ff */
[----:B------:R-:W-:-:S04]  /*1f1f0*/  LEA R14, P0, R8, UR6, 0x1 ;  /* 0x00000006080e7c11 */ /* 0x000fc8000f8008ff */
[----:B------:R-:W-:Y:S02]  /*1f200*/  LEA.HI.X R15, R8, UR7, R9, 0x1, P0 ;  /* 0x00000007080f7c11 */ /* 0x000fe400080f0c09 */
[----:B------:R-:W-:-:S05]  /*1f210*/  F2FP.BF16.F32.PACK_AB R9, R6, R19 ;  /* 0x000000130609723e */ /* 0x000fca00000010ff */
[----:B------:R0:W-:Y:S02]  /*1f220*/  STG.E desc[UR10][R14.64], R9 ;  /* 0x000000090e007986 */ /* 0x0001e4000c10190a */
.L_x_188:
[----:B------:R-:W-:Y:S05]  /*1f230*/  BSYNC.RECONVERGENT B0 ;  /* 0x0000000000007941 */ /* 0x000fea0003800200 */
.L_x_187:
[----:B------:R-:W-:Y:S01]  /*1f240*/  ISETP.NE.AND P1, PT, RZ, UR12, PT ;  /* 0x0000000cff007c0c */ /* 0x000fe2000bf25270 */
[----:B------:R-:W-:Y:S01]  /*1f250*/  FADD.FTZ R12, R12, -UR28 ;  /* 0x8000001c0c0c7e21 */ /* 0x000fe20008010000 */
[----:B------:R-:W-:Y:S01]  /*1f260*/  FADD.FTZ R10, R10, -UR28 ;  /* 0x8000001c0a0a7e21 */ /* 0x000fe20008010000 */
[----:B------:R-:W-:Y:S02]  /*1f270*/  ISETP.GE.U32.AND P0, PT, R21, UR18, PT ;  /* 0x0000001215007c0c */ /* 0x000fe4000bf06070 */
[----:B0-----:R-:W-:Y:S01]  /*1f280*/  FMUL.FTZ R9, R12, UR16 ;  /* 0x000000100c097c20 */ /* 0x001fe20008410000 */
[----:B------:R-:W-:Y:S01]  /*1f290*/  SHF.R.S32.HI R20, RZ, 0x1f, R21 ;  /* 0x0000001fff147819 */ /* 0x000fe20000011415 */
[----:B------:R-:W-:Y:S01]  /*1f2a0*/  FMUL.FTZ R12, R10, UR16 ;  /* 0x000000100a0c7c20 */ /* 0x000fe20008410000 */
[C---:B------:R-:W-:Y:S01]  /*1f2b0*/  PRMT R6, R7.reuse, 0x7632, R6 ;  /* 0x0000763207067816 */ /* 0x040fe20000000006 */
[--C-:B------:R-:W-:Y:S01]  /*1f2c0*/  FFMA.FTZ R19, R0, R9, R11.reuse ;  /* 0x0000000900137223 */ /* 0x100fe2000001000b */
[----:B------:R-:W-:Y:S01]  /*1f2d0*/  ISETP.GE.AND.EX P0, PT, R20, UR19, PT, P0 ;  /* 0x0000001314007c0c */ /* 0x000fe2000bf06300 */
[----:B------:R-:W-:Y:S01]  /*1f2e0*/  FFMA.FTZ R18, R0, R12, R11 ;  /* 0x0000000c00127223 */ /* 0x000fe2000001000b */
[----:B------:R-:W-:-:S02]  /*1f2f0*/  SHF.L.U32 R7, R7, 0x10, RZ ;  /* 0x0000001007077819 */ /* 0x000fc400000006ff */
        /* <DEDUP_REMOVED lines=20> */
.L_x_189:
        /* <DEDUP_REMOVED lines=16> */
.L_x_191:
[----:B------:R-:W-:Y:S05]  /*1f540*/  BSYNC.RECONVERGENT B0 ;  /* 0x0000000000007941 */ /* 0x000fea0003800200 */
.L_x_190:
        /* <DEDUP_REMOVED lines=10> */
.L_x_167:
        /* <DEDUP_REMOVED lines=16> */
.L_x_195:
[----:B------:R-:W-:Y:S05]  /*1f6f0*/  BSYNC.RECONVERGENT B0 ;  /* 0x0000000000007941 */ /* 0x000fea0003800200 */
.L_x_194:
        /* <DEDUP_REMOVED lines=11> */
.L_x_197:
[----:B------:R-:W2:Y:S04]  /*1f7b0*/  LDG.E.STRONG.GPU R5, desc[UR10][R2.64] ;  /* 0x0000000a02057981 */ /* 0x000ea8000c1ef900 */
[----:B--2---:R-:W-:Y:S01]  /*1f7c0*/  CCTL.IVALL ;  /* 0x00000000ff00798f */ /* 0x004fe20002000000 */
[----:B------:R-:W-:Y:S05]  /*1f7d0*/  YIELD ;  /* 0x0000000000007946 */ /* 0x000fea0003800000 */
[----:B------:R-:W-:-:S13]  /*1f7e0*/  ISETP.NE.AND P0, PT, R5, R0, PT ;  /* 0x000000000500720c */ /* 0x000fda0003f05270 */
[----:B------:R-:W-:Y:S05]  /*1f7f0*/  @P0 BRA `(.L_x_197) ;  /* 0xfffffffc00ec0947 */ /* 0x000fea000383ffff */
.L_x_196:
        /* <DEDUP_REMOVED lines=55> */
[C---:B------:R-:W-:Y:S01]  /*1fb70*/  SHF.L.U32 R23, R2.reuse, 0x3, RZ ;  /* 0x0000000302177819 */ /* 0x040fe200000006ff */
[----:B------:R-:W2:Y:S01]  /*1fb80*/  LDCU.64 UR8, c[0x0][0x388] ;  /* 0x00007100ff0877ac */ /* 0x000ea20008000a00 */
[--C-:B------:R-:W-:Y:S01]  /*1fb90*/  SHF.L.U64.HI R24, R2, 0x3, R11.reuse ;  /* 0x0000000302187819 */ /* 0x100fe2000001020b */
[----:B------:R-:W-:Y:S01]  /*1fba0*/  IMAD.WIDE.U32 R4, R9, 0x1c0, R10 ;  /* 0x000001c009047825 */ /* 0x000fe200078e000a */
[----:B------:R-:W-:-:S02]  /*1fbb0*/  SHF.L.U32 R31, R7, 0x2, RZ ;  /* 0x00000002071f7819 */ /* 0x000fc400000006ff */
[----:B------:R-:W-:Y:S02]  /*1fbc0*/  SHF.L.U64.HI R33, R0, 0x2, R3 ;  /* 0x0000000200217819 */ /* 0x000fe40000010203 */
[----:B------:R-:W-:Y:S02]  /*1fbd0*/  SHF.L.U64.HI R29, R30, 0x2, R35 ;  /* 0x000000021e1d7819 */ /* 0x000fe40000010223 */
[C---:B0-----:R-:W-:Y:S01]  /*1fbe0*/  LEA R27, P1, R2.reuse, UR4, 0x2 ;  /* 0x00000004021b7c11 */ /* 0x041fe2000f8210ff */
        /* <DEDUP_REMOVED lines=12> */
.L_x_200:
        /* <DEDUP_REMOVED lines=29> */
.L_x_199:
[----:B------:R-:W-:Y:S05]  /*1fe80*/  BSYNC.RECONVERGENT B0 ;  /* 0x0000000000007941 */ /* 0x000fea0003800200 */
.L_x_198:
[----:B------:R-:W-:Y:S05]  /*1fe90*/  @!P0 EXIT ;  /* 0x000000000000894d */ /* 0x000fea0003800000 */
[C---:B------:R-:W-:Y:S01]  /*1fea0*/  SHF.L.U64.HI R4, R6.reuse, 0x2, R7 ;  /* 0x0000000206047819 */ /* 0x040fe20000010207 */
[----:B------:R-:W1:Y:S01]  /*1feb0*/  LDCU.64 UR4, c[0x0][0x3d8] ;  /* 0x00007b00ff0477ac */ /* 0x000e620008000a00 */
[----:B------:R-:W-:Y:S02]  /*1fec0*/  SHF.L.U32 R7, R6, 0x2, RZ ;  /* 0x0000000206077819 */ /* 0x000fe400000006ff */
[C---:B0-----:R-:W-:Y:S01]  /*1fed0*/  SHF.L.U64.HI R8, R30.reuse, 0x2, R35 ;  /* 0x000000021e087819 */ /* 0x041fe20000010223 */
[----:B------:R-:W0:Y:S01]  /*1fee0*/  LDCU.64 UR6, c[0x0][0x388] ;  /* 0x00007100ff0677ac */ /* 0x000e220008000a00 */
[----:B------:R-:W-:Y:S02]  /*1fef0*/  SHF.L.U32 R9, R30, 0x2, RZ ;  /* 0x000000021e097819 */ /* 0x000fe400000006ff */
[C---:B------:R-:W-:Y:S01]  /*1ff00*/  SHF.L.U64.HI R5, R0.reuse, 0x2, R3 ;  /* 0x0000000200057819 */ /* 0x040fe20000010203 */
[----:B------:R-:W2:Y:S01]  /*1ff10*/  LDCU.64 UR8, c[0x0][0x390] ;  /* 0x00007200ff0877ac */ /* 0x000ea20008000a00 */
[----:B------:R-:W-:-:S07]  /*1ff20*/  SHF.L.U32 R6, R0, 0x2, RZ ;  /* 0x0000000200067819 */ /* 0x000fce00000006ff */
.L_x_201:
[C---:B------:R-:W-:Y:S02]  /*1ff30*/  SHF.L.U32 R10, R2.reuse, 0x2, RZ ;  /* 0x00000002020a7819 */ /* 0x040fe400000006ff */
[----:B---3--:R-:W-:Y:S02]  /*1ff40*/  SHF.L.U64.HI R21, R2, 0x2, R11 ;  /* 0x0000000202157819 */ /* 0x008fe4000001020b */
[----:B-1----:R-:W-:-:S04]  /*1ff50*/  IADD3 R12, P0, PT, R10, UR4, RZ ;  /* 0x000000040a0c7c10 */ /* 0x002fc8000ff1e0ff */
[----:B------:R-:W-:Y:S02]  /*1ff60*/  IADD3.X R13, PT, PT, R21, UR5, RZ, P0, !PT ;  /* 0x00000005150d7c10 */ /* 0x000fe400087fe4ff */
[C---:B------:R-:W-:Y:S02]  /*1ff70*/  IADD3 R14, P0, PT, R12.reuse, R6, RZ ;  /* 0x000000060c0e7210 */ /* 0x040fe40007f1e0ff */
[C---:B------:R-:W-:Y:S01]  /*1ff80*/  IADD3 R18, P1, PT, R12.reuse, R9, RZ ;  /* 0x000000090c127210 */ /* 0x040fe20007f3e0ff */
[----:B------:R1:W3:Y:S01]  /*1ff90*/  LDG.E R24, desc[UR10][R12.64] ;  /* 0x0000000a0c187981 */ /* 0x0002e2000c1e1900 */
[C---:B------:R-:W-:Y:S02]  /*1ffa0*/  IADD3.X R15, PT, PT, R13.reuse, R5, RZ, P0, !PT ;  /* 0x000000050d0f7210 */ /* 0x040fe400007fe4ff */
[----:B------:R-:W-:Y:S02]  /*1ffb0*/  IADD3 R16, P0, PT, R12, R7, RZ ;  /* 0x000000070c107210 */ /* 0x000fe40007f1e0ff */
[C---:B------:R-:W-:Y:S01]  /*1ffc0*/  IADD3.X R19, PT, PT, R13.reuse, R8, RZ, P1, !PT ;  /* 0x000000080d137210 */ /* 0x040fe20000ffe4ff */
[----:B------:R4:W3:Y:S01]  /*1ffd0*/  LDG.E R25, desc[UR10][R14.64] ;  /* 0x0000000a0e197981 */ /* 0x0008e2000c1e1900 */
[----:B------:R-:W-:-:S03]  /*1ffe0*/  IADD3.X R17, PT, PT, R13, R4, RZ, P0, !PT ;  /* 0x000000040d117210 */ /* 0x000fc600007fe4ff */
[----:B------:R-:W5:Y:S04]  /*1fff0*/  LDG.E R27, desc[UR10][R18.64] ;  /* 0x0000000a121b7981 */ /* 0x000f68000c1e1900 */
[----:B------:R4:W5:Y:S01]  /*20000*/  LDG.E R26, desc[UR10][R16.64] ;  /* 0x0000000a101a7981 */ /* 0x000962000c1e1900 */
[C---:B------:R-:W-:Y:S02]  /*20010*/  SHF.L.U32 R33, R2.reuse, 0x3, RZ ;  /* 0x0000000302217819 */ /* 0x040fe400000006ff */
[----:B------:R-:W-:Y:S02]  /*20020*/  SHF.L.U64.HI R34, R2, 0x3, R11 ;  /* 0x0000000302227819 */ /* 0x000fe4000001020b */
[----:B------:R-:W-:Y:S02]  /*20030*/  LOP3.LUT R22, R33, 0xfffffff8, RZ, 0xc0, !PT ;  /* 0xfffffff821167812 */ /* 0x000fe400078ec0ff */
[----:B------:R-:W-:-:S02]  /*20040*/  LOP3.LUT R10, R10, 0xfffffffc, RZ, 0xc0, !PT ;  /* 0xfffffffc0a0a7812 */ /* 0x000fc400078ec0ff */
[----:B-1----:R-:W-:Y:S02]  /*20050*/  LOP3.LUT R12, R34, 0x3, RZ, 0xc0, !PT ;  /* 0x00000003220c7812 */ /* 0x002fe400078ec0ff */
[C---:B0-----:R-:W-:Y:S02]  /*20060*/  IADD3 R20, P0, PT, R22.reuse, UR6, RZ ;  /* 0x0000000616147c10 */ /* 0x041fe4000ff1e0ff */
[----:B------:R-:W-:Y:S02]  /*20070*/  LOP3.LUT R11, R21, 0x3, RZ, 0xc0, !PT ;  /* 0x00000003150b7812 */ /* 0x000fe400078ec0ff */
[----:B--2---:R-:W-:Y:S02]  /*20080*/  IADD3 R22, P1, PT, R22, UR8, RZ ;  /* 0x0000000816167c10 */ /* 0x004fe4000ff3e0ff */
[----:B------:R-:W-:Y:S02]  /*20090*/  IADD3 R10, P2, PT, R10, UR4, RZ ;  /* 0x000000040a0a7c10 */ /* 0x000fe4000ff5e0ff */
[----:B------:R-:W-:-:S02]  /*200a0*/  IADD3.X R21, PT, PT, R12, UR7, RZ, P0, !PT ;  /* 0x000000070c157c10 */ /* 0x000fc400087fe4ff */
[----:B------:R-:W-:Y:S02]  /*200b0*/  IADD3.X R23, PT, PT, R12, UR9, RZ, P1, !PT ;  /* 0x000000090c177c10 */ /* 0x000fe40008ffe4ff */
[----:B------:R-:W-:Y:S02]  /*200c0*/  IADD3.X R11, PT, PT, R11, UR5, RZ, P2, !PT ;  /* 0x000000050b0b7c10 */ /* 0x000fe400097fe4ff */
[C---:B----4-:R-:W-:Y:S02]  /*200d0*/  IADD3 R14, P0, PT, R10.reuse, R6, RZ ;  /* 0x000000060a0e7210 */ /* 0x050fe40007f1e0ff */
[C---:B------:R-:W-:Y:S02]  /*200e0*/  IADD3 R16, P1, PT, R10.reuse, R7, RZ ;  /* 0x000000070a107210 */ /* 0x040fe40007f3e0ff */
[----:B------:R-:W-:Y:S02]  /*200f0*/  IADD3 R12, P2, PT, R10, R9, RZ ;  /* 0x000000090a0c7210 */ /* 0x000fe40007f5e0ff */
[----:B------:R-:W-:-:S02]  /*20100*/  IADD3.X R15, PT, PT, R11, R5, RZ, P0, !PT ;  /* 0x000000050b0f7210 */ /* 0x000fc400007fe4ff */
[C---:B------:R-:W-:Y:S02]  /*20110*/  IADD3.X R17, PT, PT, R11.reuse, R4, RZ, P1, !PT ;  /* 0x000000040b117210 */ /* 0x040fe40000ffe4ff */
[----:B------:R-:W-:Y:S01]  /*20120*/  IADD3.X R13, PT, PT, R11, R8, RZ, P2, !PT ;  /* 0x000000080b0d7210 */ /* 0x000fe200017fe4ff */
[----:B---3--:R0:W-:Y:S04]  /*20130*/  STG.E.64 desc[UR10][R20.64], R24 ;  /* 0x0000001814007986 */ /* 0x0081e8000c101b0a */
        /* <DEDUP_REMOVED lines=29> */
[----:B------:R1:W4:Y:S04]  /*20310*/  LDG.E R28, desc[UR10][R10.64+0x1500] ;  /* 0x0015000a0a1c7981 */ /* 0x000328000c1e1900 */
[----:B------:R-:W4:Y:S04]  /*20320*/  LDG.E R29, desc[UR10][R14.64+0x1500] ;  /* 0x0015000a0e1d7981 */ /* 0x000f28000c1e1900 */
        /* <DEDUP_REMOVED lines=13> */
[----:B-1----:R-:W-:Y:S01]  /*20400*/  HFMA2 R11, -RZ, RZ, 0, 0 ;  /* 0x00000000ff0b7431 */ /* 0x002fe200000001ff */
[----:B----4-:R3:W-:Y:S04]  /*20410*/  STG.E.64 desc[UR10][R20.64], R28 ;  /* 0x0000001c14007986 */ /* 0x0107e8000c101b0a */
[----:B--2---:R3:W-:Y:S07]  /*20420*/  STG.E.64 desc[UR10][R22.64], R30 ;  /* 0x0000001e16007986 */ /* 0x0047ee000c101b0a */
[----:B------:R-:W-:Y:S05]  /*20430*/  @P0 BRA `(.L_x_201) ;  /* 0xfffffff800bc0947 */ /* 0x000fea000383ffff */
[----:B------:R-:W-:Y:S05]  /*20440*/  EXIT ;  /* 0x000000000000794d */ /* 0x000fea0003800000 */
.L_x_202:
        /* <DEDUP_REMOVED lines=11> */
.L_x_4883:


//--------------------- .text._Z35group_norm_nhwc_bwd_one_pass_kernelI11Bf16IOBf16WLi64ELi112ELi448EEv26Group_norm_nhwc_bwd_params --------------------------
	.section	.text._Z35group_norm_nhwc_bwd_one_pass_kernelI11Bf16IOBf16WLi64ELi112ELi448EEv26Group_norm_nhwc_bwd_params,"ax",@progbits
	.align	128
        .global         _Z35group_norm_nhwc_bwd_one_pass_kernelI11Bf16IOBf16WLi64ELi112ELi448EEv26Group_norm_nhwc_bwd_params
        .type           _Z35group_norm_nhwc_bwd_one_pass_kernelI11Bf16IOBf16WLi64ELi112ELi448EEv26Group_norm_nhwc_bwd_params,@function
        .size           _Z35group_norm_nhwc_bwd_one_pass_kernelI11Bf16IOBf16WLi64ELi112ELi448EEv26Group_norm_nhwc_bwd_params,(.L_x_4884 - _Z35group_norm_nhwc_bwd_one_pass_kernelI11Bf16IOBf16WLi64ELi112ELi448EEv26Group_norm_nhwc_bwd_params)
        .other          _Z35group_norm_nhwc_bwd_one_pass_kernelI11Bf16IOBf16WLi64ELi112ELi448EEv26Group_norm_nhwc_bwd_params,@"STO_CUDA_ENTRY STV_DEFAULT"
_Z35group_norm_nhwc_bwd_one_pass_kernelI11Bf16IOBf16WLi64ELi112ELi448EEv26Group_norm_nhwc_bwd_params:
.text._Z35group_norm_nhwc_bwd_one_pass_kernelI11Bf16IOBf16WLi64ELi112ELi448EEv26Group_norm_nhwc_bwd_params:
        /* <DEDUP_REMOVED lines=37> */
[----:B----4-:R-:W-:Y:S01]  /*0250*/  IMAD R10, R3, 0x5, R0 ;  /* 0x00000005030a7824 */ /* 0x010fe200078e0200 */
[C---:B------:R-:W-:Y:S02]  /*0260*/  IADD3 R20, PT, PT, R7.reuse, 0x30, RZ ;  /* 0x0000003007147810 */ /* 0x040fe40007ffe0ff */
[----:B------:R-:W-:Y:S02]  /*0270*/  IADD3 R21, PT, PT, R7, 0x38, RZ ;  /* 0x0000003807157810 */ /* 0x000fe40007ffe0ff */
[----:B------:R-:W-:Y:S02]  /*0280*/  IADD3 R22, PT, PT, R31, R2, RZ ;  /* 0x000000021f167210 */ /* 0x000fe40007ffe0ff */
[----:B------:R-:W-:-:S02]  /*0290*/  LEA R11, R3, R0, 0x2 ;  /* 0x00000000030b7211 */ /* 0x000fc400078e10ff */
[----:B-----5:R-:W-:Y:S02]  /*02a0*/  LOP3.LUT R12, R4, 0x7, RZ, 0xc0, !PT ;  /* 0x00000007040c7812 */ /* 0x020fe400078ec0ff */
[----:B------:R-:W-:Y:S02]  /*02b0*/  LEA R13, R2, UR6, 0x4 ;  /* 0x00000006020d7c11 */ /* 0x000fe4000f8e20ff */
[----:B------:R-:W-:Y:S02]  /*02c0*/  SHF.R.S32.HI R15, RZ, 0x1f, R7 ;  /* 0x0000001fff0f7819 */ /* 0x000fe40000011407 */
[----:B------:R-:W-:Y:S02]  /*02d0*/  SHF.R.S32.HI R23, RZ, 0x1f, R14 ;  /* 0x0000001fff177819 */ /* 0x000fe4000001140e */
[----:B------:R-:W-:Y:S02]  /*02e0*/  SHF.R.S32.HI R25, RZ, 0x1f, R16 ;  /* 0x0000001fff197819 */ /* 0x000fe40000011410 */
[----:B------:R-:W-:-:S02]  /*02f0*/  SHF.R.S32.HI R27, RZ, 0x1f, R17 ;  /* 0x0000001fff1b7819 */ /* 0x000fc40000011411 */
[----:B------:R-:W-:Y:S02]  /*0300*/  SHF.R.S32.HI R29, RZ, 0x1f, R18 ;  /* 0x0000001fff1d7819 */ /* 0x000fe40000011412 */
[----:B------:R-:W-:Y:S02]  /*0310*/  SHF.R.S32.HI R31, RZ, 0x1f, R19 ;  /* 0x0000001fff1f7819 */ /* 0x000fe40000011413 */
[----:B------:R-:W-:Y:S02]  /*0320*/  SHF.R.S32.HI R49, RZ, 0x1f, R20 ;  /* 0x0000001fff317819 */ /* 0x000fe40000011414 */
[----:B------:R-:W-:Y:S02]  /*0330*/  SHF.R.S32.HI R51, RZ, 0x1f, R21 ;  /* 0x0000001fff337819 */ /* 0x000fe40000011415 */
[----:B-1-3--:R-:W-:-:S07]  /*0340*/  SHF.L.U32 R22, R22, 0x1, RZ ;  /* 0x0000000116167819 */ /* 0x00afce00000006ff */
.L_x_246:
        /* <DEDUP_REMOVED lines=31> */
[----:B------:R-:W-:Y:S02]  /*0540*/  LOP3.LUT R35, RZ, R39, RZ, 0x33, !PT ;  /* 0x00000027ff237212 */ /* 0x000fe400078e33ff */
[----:B------:R-:W-:Y:S02]  /*0550*/  @!P0 IADD3 R24, PT, PT, -R24, RZ, RZ ;  /* 0x000000ff18188210 */ /* 0x000fe40007ffe1ff */
[----:B------:R-:W-:Y:S02]  /*0560*/  @P2 IADD3 R33, PT, PT, R33, 0x1, RZ ;  /* 0x0000000121212810 */ /* 0x000fe40007ffe0ff */
[----:B------:R-:W-:Y:S02]  /*0570*/  ISETP.NE.AND P2, PT, R39, RZ, PT ;  /* 0x000000ff2700720c */ /* 0x000fe40003f45270 */
[----:B------:R-:W-:-:S02]  /*0580*/  @!P1 IADD3 R33, PT, PT, -R33, RZ, RZ ;  /* 0x000000ff21219210 */ /* 0x000fc40007ffe1ff */
[C---:B------:R-:W-:Y:S02]  /*0590*/  SEL R87, R35.reuse, R24, !P2 ;  /* 0x0000001823577207 */ /* 0x040fe40005000000 */
[----:B------:R-:W-:Y:S02]  /*05a0*/  ISETP.GE.U32.AND P0, PT, R16, UR12, PT ;  /* 0x0000000c10007c0c */ /* 0x000fe4000bf06070 */
[----:B------:R-:W-:Y:S01]  /*05b0*/  SEL R33, R35, R33, !P2 ;  /* 0x0000002123217207 */ /* 0x000fe20005000000 */
[----:B------:R-:W-:Y:S01]  /*05c0*/  IMAD R42, R87, 0x70, RZ ;  /* 0x00000070572a7824 */ /* 0x000fe200078e02ff */
[----:B------:R-:W-:Y:S02]  /*05d0*/  ISETP.GE.AND.EX P0, PT, R25, UR13, PT, P0 ;  /* 0x0000000d19007c0c */ /* 0x000fe4000bf06300 */
[----:B------:R-:W-:Y:S02]  /*05e0*/  SHF.R.S32.HI R24, RZ, 0x1f, R33 ;  /* 0x0000001fff187819 */ /* 0x000fe40000011421 */
[----:B------:R-:W-:-:S03]  /*05f0*/  IADD3 R90, P1, PT, R45, R42, RZ ;  /* 0x0000002a2d5a7210 */ /* 0x000fc60007f3e0ff */
[----:B------:R-:W-:Y:S01]  /*0600*/  IMAD R24, R24, UR14, RZ ;  /* 0x0000000e18187c24 */ /* 0x000fe2000f8e02ff */
[----:B------:R-:W-:Y:S02]  /*0610*/  LEA.HI.X.SX32 R91, R42, RZ, 0x1, P1 ;  /* 0x000000ff2a5b7211 */ /* 0x000fe400008f0eff */
[----:B------:R-:W-:Y:S01]  /*0620*/  ISETP.GE.U32.AND P1, PT, R17, UR12, PT ;  /* 0x0000000c11007c0c */ /* 0x000fe2000bf26070 */
[C---:B------:R-:W-:Y:S02]  /*0630*/  IMAD R89, R33.reuse, UR15, R24 ;  /* 0x0000000f21597c24 */ /* 0x040fe4000f8e0218 */
[----:B------:R-:W-:Y:S01]  /*0640*/  IMAD.WIDE.U32 R90, R33, UR14, R90 ;  /* 0x0000000e215a7c25 */ /* 0x000fe2000f8e005a */
[----:B------:R-:W3:Y:S01]  /*0650*/  @!P0 LDC.64 R38, c[0x0][0x3f8] ;  /* 0x0000fe00ff268b82 */ /* 0x000ee20000000a00 */
[----:B------:R-:W-:Y:S02]  /*0660*/  ISETP.GE.AND.EX P1, PT, R27, UR13, PT, P1 ;  /* 0x0000000d1b007c0c */ /* 0x000fe4000bf26310 */
        /* <DEDUP_REMOVED lines=17> */
[----:B------:R-:W-:-:S03]  /*0780*/  ISETP.GE.U32.AND P2, PT, R18, UR12, PT ;  /* 0x0000000c12007c0c */ /* 0x000fc6000bf46070 */
[----:B------:R-:W-:Y:S01]  /*0790*/  @!P0 IMAD R39, R16, R39, R24 ;  /* 0x0000002710278224 */ /* 0x000fe200078e0218 */
[----:B------:R-:W-:Y:S02]  /*07a0*/  ISETP.GE.AND.EX P2, PT, R29, UR13, PT, P2 ;  /* 0x0000000d1d007c0c */ /* 0x000fe4000bf46320 */
[----:B--2---:R-:W-:Y:S02]  /*07b0*/  @!P3 IADD3 R34, P4, PT, R35, R46, RZ ;  /* 0x0000002e2322b210 */ /* 0x004fe40007f9e0ff */
[----:B------:R-:W-:Y:S02]  /*07c0*/  @!P0 IADD3 R37, PT, PT, R37, R39, RZ ;  /* 0x0000002725258210 */ /* 0x000fe40007ffe0ff */
[----:B------:R-:W-:Y:S02]  /*07d0*/  @!P0 SHF.L.U32 R39, R36, 0x1, RZ ;  /* 0x0000000124278819 */ /* 0x000fe400000006ff */
[----:B------:R-:W-:Y:S02]  /*07e0*/  @!P3 IADD3.X R35, PT, PT, R26, R47, RZ, P4, !PT ;  /* 0x0000002f1a23b210 */ /* 0x000fe400027fe4ff */
[----:B------:R-:W-:-:S02]  /*07f0*/  @!P0 SHF.L.U64.HI R28, R36, 0x1, R37 ;  /* 0x00000001241c8819 */ /* 0x000fc40000010225 */
[----:B0-----:R-:W-:Y:S01]  /*0800*/  @!P0 IADD3 R36, P4, PT, R39, R52, RZ ;  /* 0x0000003427248210 */ /* 0x001fe20007f9e0ff */
[----:B------:R-:W0:Y:S01]  /*0810*/  @!P2 LDC.64 R58, c[0x0][0x3f8] ;  /* 0x0000fe00ff3aab82 */ /* 0x000e220000000a00 */
[----:B------:R-:W-:Y:S02]  /*0820*/  MOV R24, RZ ;  /* 0x000000ff00187202 */ /* 0x000fe40000000f00 */
[C---:B------:R-:W-:Y:S02]  /*0830*/  @!P0 IADD3.X R37, PT, PT, R28.reuse, R53, RZ, P4, !PT ;  /* 0x000000351c258210 */ /* 0x040fe400027fe4ff */
[----:B------:R-:W-:Y:S02]  /*0840*/  ISETP.GE.U32.AND P4, PT, R19, UR12, PT ;  /* 0x0000000c13007c0c */ /* 0x000fe4000bf86070 */
[----:B----4-:R-:W-:Y:S01]  /*0850*/  @!P0 IADD3 R38, P5, PT, R39, R54, RZ ;  /* 0x0000003627268210 */ /* 0x010fe20007fbe0ff */
[----:B------:R-:W2:Y:S01]  /*0860*/  @!P1 LDC.64 R52, c[0x0][0x3a0] ;  /* 0x0000e800ff349b82 */ /* 0x000ea20000000a00 */
[----:B------:R-:W-:Y:S01]  /*0870*/  ISETP.GE.AND.EX P4, PT, R31, UR13, PT, P4 ;  /* 0x0000000d1f007c0c */ /* 0x000fe2000bf86340 */
[----:B------:R3:W4:Y:S01]  /*0880*/  @!P3 LDG.E R24, desc[UR8][R32.64] ;  /* 0x000000082018b981 */ /* 0x000722000c1e1900 */
[----:B------:R-:W-:-:S02]  /*0890*/  @!P0 IADD3.X R39, PT, PT, R28, R55, RZ, P5, !PT ;  /* 0x000000371c278210 */ /* 0x000fc40002ffe4ff */
[----:B------:R-:W-:-:S03]  /*08a0*/  MOV R26, RZ ;  /* 0x000000ff001a7202 */ /* 0x000fc60000000f00 */
[----:B------:R-:W5:Y:S01]  /*08b0*/  @!P1 LDC.64 R54, c[0x0][0x398] ;  /* 0x0000e600ff369b82 */ /* 0x000f620000000a00 */
[----:B-1----:R-:W-:Y:S01]  /*08c0*/  @!P1 IMAD R30, R27, R56, RZ ;  /* 0x000000381b1e9224 */ /* 0x002fe200078e02ff */
[----:B---3--:R-:W-:Y:S01]  /*08d0*/  @!P1 MOV R32, R90 ;  /* 0x0000005a00209202 */ /* 0x008fe20000000f00 */
[----:B------:R1:W3:Y:S01]  /*08e0*/  @!P3 LDG.E R26, desc[UR8][R34.64] ;  /* 0x00000008221ab981 */ /* 0x0002e2000c1e1900 */
[----:B------:R-:W-:Y:S01]  /*08f0*/  @!P1 MOV R33, R89 ;  /* 0x0000005900219202 */ /* 0x000fe20000000f00 */
[C---:B------:R-:W-:Y:S01]  /*0900*/  @!P1 IMAD R41, R17.reuse, R57, R30 ;  /* 0x0000003911299224 */ /* 0x040fe200078e021e */
[----:B------:R-:W-:Y:S02]  /*0910*/  MOV R28, RZ ;  /* 0x000000ff001c7202 */ /* 0x000fe40000000f00 */
[----:B------:R-:W5:Y:S01]  /*0920*/  @!P4 LDC.64 R46, c[0x0][0x3f8] ;  /* 0x0000fe00ff2ecb82 */ /* 0x000f620000000a00 */
[----:B------:R-:W-:Y:S01]  /*0930*/  MOV R30, RZ ;  /* 0x000000ff001e7202 */ /* 0x000fe20000000f00 */
[----:B------:R-:W-:Y:S01]  /*0940*/  @!P1 IMAD.WIDE.U32 R32, R17, R56, R32 ;  /* 0x0000003811209225 */ /* 0x000fe200078e0020 */
[----:B------:R-:W-:Y:S01]  /*0950*/  ISETP.GE.U32.AND P5, PT, R20, UR12, PT ;  /* 0x0000000c14007c0c */ /* 0x000fe2000bfa6070 */
[----:B------:R0:W3:Y:S01]  /*0960*/  @!P0 LDG.E R28, desc[UR8][R36.64] ;  /* 0x00000008241c8981 */ /* 0x0000e2000c1e1900 */
[----:B------:R-:W-:-:S03]  /*0970*/  MOV R48, RZ ;  /* 0x000000ff00307202 */ /* 0x000fc60000000f00 */
[----:B-1----:R-:W1:Y:S01]  /*0980*/  @!P2 LDC.64 R34, c[0x0][0x3a0] ;  /* 0x0000e800ff22ab82 */ /* 0x002e620000000a00 */
[----:B------:R-:W-:Y:S01]  /*0990*/  @!P1 IADD3 R33, PT, PT, R33, R41, RZ ;  /* 0x0000002921219210 */ /* 0x000fe20007ffe0ff */
[----:B0-----:R-:W-:Y:S01]  /*09a0*/  @!P2 IMAD R41, R29, R58, RZ ;  /* 0x0000003a1d29a224 */ /* 0x001fe200078e02ff */
[----:B------:R-:W-:Y:S01]  /*09b0*/  @!P1 SHF.L.U32 R57, R32, 0x1, RZ ;  /* 0x0000000120399819 */ /* 0x000fe200000006ff */
[----:B------:R0:W3:Y:S01]  /*09c0*/  @!P0 LDG.E R30, desc[UR8][R38.64] ;  /* 0x00000008261e8981 */ /* 0x0000e2000c1e1900 */
[----:B------:R-:W-:Y:S02]  /*09d0*/  ISETP.GE.AND.EX P5, PT, R49, UR13, PT, P5 ;  /* 0x0000000d31007c0c */ /* 0x000fe4000bfa6350 */
[----:B------:R-:W-:Y:S02]  /*09e0*/  @!P2 MOV R36, R90 ;  /* 0x0000005a0024a202 */ /* 0x000fe40000000f00 */
[----:B------:R-:W-:Y:S01]  /*09f0*/  @!P2 MOV R37, R89 ;  /* 0x000000590025a202 */ /* 0x000fe20000000f00 */
[----:B------:R-:W-:Y:S01]  /*0a00*/  @!P2 IMAD R41, R18, R59, R41 ;  /* 0x0000003b1229a224 */ /* 0x000fe200078e0229 */
[----:B------:R-:W-:-:S02]  /*0a10*/  @!P1 SHF.L.U64.HI R40, R32, 0x1, R33 ;  /* 0x0000000120289819 */ /* 0x000fc40000010221 */
[----:B--2---:R-:W-:Y:S01]  /*0a20*/  @!P1 IADD3 R52, P0, PT, R57, R52, RZ ;  /* 0x0000003439349210 */ /* 0x004fe20007f1e0ff */
[----:B------:R-:W-:Y:S01]  /*0a30*/  @!P2 IMAD.WIDE.U32 R36, R18, R58, R36 ;  /* 0x0000003a1224a225 */ /* 0x000fe200078e0024 */
[----:B------:R-:W2:Y:S01]  /*0a40*/  @!P2 LDC.64 R32, c[0x0][0x398] ;  /* 0x0000e600ff20ab82 */ /* 0x000ea20000000a00 */
[----:B------:R-:W-:Y:S02]  /*0a50*/  IADD3 R45, PT, PT, R45, R42, RZ ;  /* 0x0000002a2d2d7210 */ /* 0x000fe40007ffe0ff */
[C---:B------:R-:W-:Y:S02]  /*0a60*/  @!P1 IADD3.X R53, PT, PT, R40.reuse, R53, RZ, P0, !PT ;  /* 0x0000003528359210 */ /* 0x040fe400007fe4ff */
[----:B-----5:R-:W-:Y:S02]  /*0a70*/  @!P1 IADD3 R56, P0, PT, R57, R54, RZ ;  /* 0x0000003639389210 */ /* 0x020fe40007f1e0ff */
[----:B------:R-:W-:Y:S01]  /*0a80*/  @!P2 IADD3 R37, PT, PT, R37, R41, RZ ;  /* 0x000000292525a210 */ /* 0x000fe20007ffe0ff */
[----:B0-----:R-:W0:Y:S01]  /*0a90*/  @!P4 LDC.64 R38, c[0x0][0x3a0] ;  /* 0x0000e800ff26cb82 */ /* 0x001e220000000a00 */
[----:B------:R-:W-:Y:S01]  /*0aa0*/  @!P1 IADD3.X R57, PT, PT, R40, R55, RZ, P0, !PT ;  /* 0x0000003728399210 */ /* 0x000fe200007fe4ff */
[----:B------:R5:W3:Y:S01]  /*0ab0*/  @!P1 LDG.E R48, desc[UR8][R52.64] ;  /* 0x0000000834309981 */ /* 0x000ae2000c1e1900 */
[----:B------:R-:W-:-:S02]  /*0ac0*/  @!P2 SHF.L.U32 R61, R36, 0x1, RZ ;  /* 0x00000001243da819 */ /* 0x000fc400000006ff */
[----:B------:R-:W-:Y:S02]  /*0ad0*/  @!P2 SHF.L.U64.HI R44, R36, 0x1, R37 ;  /* 0x00000001242ca819 */ /* 0x000fe40000010225 */
[----:B------:R-:W-:Y:S01]  /*0ae0*/  MOV R50, RZ ;  /* 0x000000ff00327202 */ /* 0x000fe20000000f00 */
[----:B------:R-:W0:Y:S01]  /*0af0*/  @!P4 LDC.64 R40, c[0x0][0x398] ;  /* 0x0000e600ff28cb82 */ /* 0x000e220000000a00 */
[----:B-1----:R-:W-:Y:S01]  /*0b00*/  @!P2 IADD3 R58, P0, PT, R61, R34, RZ ;  /* 0x000000223d3aa210 */ /* 0x002fe20007f1e0ff */
[----:B------:R-:W-:Y:S01]  /*0b10*/  @!P4 IMAD R34, R31, R46, RZ ;  /* 0x0000002e1f22c224 */ /* 0x000fe200078e02ff */
[----:B------:R-:W-:Y:S02]  /*0b20*/  ISETP.GE.U32.AND P6, PT, R7, UR12, PT ;  /* 0x0000000c07007c0c */ /* 0x000fe4000bfc6070 */
[----:B------:R-:W-:-:S03]  /*0b30*/  ISETP.GE.U32.AND P3, PT, R21, UR12, PT ;  /* 0x0000000c15007c0c */ /* 0x000fc6000bf66070 */
[----:B------:R-:W1:Y:S01]  /*0b40*/  @!P5 LDC.64 R36, c[0x0][0x3f8] ;  /* 0x0000fe00ff24db82 */ /* 0x000e620000000a00 */
[----:B------:R-:W-:Y:S01]  /*0b50*/  @!P2 IADD3.X R59, PT, PT, R44, R35, RZ, P0, !PT ;  /* 0x000000232c3ba210 */ /* 0x000fe200007fe4ff */
[----:B-----5:R-:W-:Y:S01]  /*0b60*/  @!P4 IMAD R53, R19, R47, R34 ;  /* 0x0000002f1335c224 */ /* 0x020fe200078e0222 */
[----:B------:R-:W-:Y:S01]  /*0b70*/  @!P4 MOV R34, R90 ;  /* 0x0000005a0022c202 */ /* 0x000fe20000000f00 */
[----:B------:R5:W3:Y:S04]  /*0b80*/  @!P1 LDG.E R50, desc[UR8][R56.64] ;  /* 0x0000000838329981 */ /* 0x000ae8000c1e1900 */
[----:B------:R-:W5:Y:S01]  /*0b90*/  LDC.64 R42, c[0x0][0x3b8] ;  /* 0x0000ee00ff2a7b82 */ /* 0x000f620000000a00 */
[----:B------:R-:W-:Y:S02]  /*0ba0*/  @!P4 MOV R35, R89 ;  /* 0x000000590023c202 */ /* 0x000fe40000000f00 */
[----:B------:R-:W-:-:S02]  /*0bb0*/  ISETP.GE.AND.EX P6, PT, R15, UR13, PT, P6 ;  /* 0x0000000d0f007c0c */ /* 0x000fc4000bfc6360 */
[----:B------:R-:W-:Y:S01]  /*0bc0*/  ISETP.GE.AND.EX P3, PT, R51, UR13, PT, P3 ;  /* 0x0000000d33007c0c */ /* 0x000fe2000bf66330 */
[----:B------:R-:W-:Y:S01]  /*0bd0*/  @!P4 IMAD.WIDE.U32 R46, R19, R46, R34 ;  /* 0x0000002e132ec225 */ /* 0x000fe200078e0022 */
[----:B--2---:R-:W-:-:S04]  /*0be0*/  @!P2 IADD3 R60, P1, PT, R61, R32, RZ ;  /* 0x000000203d3ca210 */ /* 0x004fc80007f3e0ff */
[----:B------:R-:W-:Y:S02]  /*0bf0*/  @!P4 IADD3 R35, PT, PT, R47, R53, RZ ;  /* 0x000000352f23c210 */ /* 0x000fe40007ffe0ff */
[----:B------:R-:W-:Y:S02]  /*0c00*/  @!P4 SHF.L.U32 R63, R46, 0x1, RZ ;  /* 0x000000012e3fc819 */ /* 0x000fe400000006ff */
[----:B------:R-:W-:Y:S02]  /*0c10*/  @!P2 IADD3.X R61, PT, PT, R44, R33, RZ, P1, !PT ;  /* 0x000000212c3da210 */ /* 0x000fe40000ffe4ff */
[----:B------:R-:W-:Y:S01]  /*0c20*/  @!P4 SHF.L.U64.HI R46, R46, 0x1, R35 ;  /* 0x000000012e2ec819 */ /* 0x000fe20000010223 */
[----:B------:R-:W2:Y:S01]  /*0c30*/  @!P5 LDC.64 R32, c[0x0][0x3a0] ;  /* 0x0000e800ff20db82 */ /* 0x000ea20000000a00 */
[----:B0-----:R-:W-:Y:S01]  /*0c40*/  @!P4 IADD3 R64, P0, PT, R63, R38, RZ ;  /* 0x000000263f40c210 */ /* 0x001fe20007f1e0ff */
[----:B-1----:R-:W-:Y:S01]  /*0c50*/  @!P5 IMAD R38, R49, R36, RZ ;  /* 0x000000243126d224 */ /* 0x002fe200078e02ff */
[----:B------:R-:W-:-:S02]  /*0c60*/  @!P4 IADD3 R62, P1, PT, R63, R40, RZ ;  /* 0x000000283f3ec210 */ /* 0x000fc40007f3e0ff */
[C---:B------:R-:W-:Y:S02]  /*0c70*/  @!P4 IADD3.X R65, PT, PT, R46.reuse, R39, RZ, P0, !PT ;  /* 0x000000272e41c210 */ /* 0x040fe400007fe4ff */
[----:B------:R-:W-:Y:S01]  /*0c80*/  @!P4 IADD3.X R63, PT, PT, R46, R41, RZ, P1, !PT ;  /* 0x000000292e3fc210 */ /* 0x000fe20000ffe4ff */
[----:B------:R-:W-:Y:S01]  /*0c90*/  @!P5 IMAD R41, R20, R37, R38 ;  /* 0x000000251429d224 */ /* 0x000fe200078e0226 */
[----:B------:R-:W0:Y:S01]  /*0ca0*/  @!P5 LDC.64 R34, c[0x0][0x398] ;  /* 0x0000e600ff22db82 */ /* 0x000e220000000a00 */
[----:B-----5:R-:W-:Y:S01]  /*0cb0*/  IMAD.WIDE R52, R8, 0x8, R42 ;  /* 0x0000000808347825 */ /* 0x020fe200078e022a */
[----:B------:R-:W-:Y:S02]  /*0cc0*/  @!P5 MOV R38, R90 ;  /* 0x0000005a0026d202 */ /* 0x000fe40000000f00 */
[----:B------:R-:W-:-:S03]  /*0cd0*/  @!P5 MOV R39, R89 ;  /* 0x000000590027d202 */ /* 0x000fc60000000f00 */
[----:B------:R-:W5:Y:S01]  /*0ce0*/  LDG.E.64 R52, desc[UR8][R52.64] ;  /* 0x0000000834347981 */ /* 0x000f62000c1e1b00 */
[----:B------:R-:W1:Y:S01]  /*0cf0*/  @!P6 LDC.64 R42, c[0x0][0x3f8] ;  /* 0x0000fe00ff2aeb82 */ /* 0x000e620000000a00 */
[----:B------:R-:W-:-:S07]  /*0d00*/  @!P5 IMAD.WIDE.U32 R36, R20, R36, R38 ;  /* 0x000000241424d225 */ /* 0x000fce00078e0026 */
[----:B------:R-:W1:Y:S01]  /*0d10*/  @!P3 LDC.64 R38, c[0x0][0x3f8] ;  /* 0x0000fe00ff26bb82 */ /* 0x000e620000000a00 */
[----:B------:R-:W-:Y:S02]  /*0d20*/  CS2R R54, SRZ ;  /* 0x0000000000367805 */ /* 0x000fe4000001ff00 */
[C---:B------:R-:W-:Y:S02]  /*0d30*/  @!P5 SHF.L.U32 R47, R36.reuse, 0x1, RZ ;  /* 0x00000001242fd819 */ /* 0x040fe400000006ff */
[----:B------:R-:W-:Y:S02]  /*0d40*/  CS2R R56, SRZ ;  /* 0x0000000000387805 */ /* 0x000fe4000001ff00 */
[----:B------:R-:W-:Y:S01]  /*0d50*/  @!P5 IADD3 R37, PT, PT, R37, R41, RZ ;  /* 0x000000292525d210 */ /* 0x000fe20007ffe0ff */
[----:B------:R-:W5:Y:S03]  /*0d60*/  @!P2 LDG.E R54, desc[UR8][R58.64] ;  /* 0x000000083a36a981 */ /* 0x000f66000c1e1900 */
[----:B------:R-:W-:Y:S01]  /*0d70*/  @!P5 SHF.L.U64.HI R44, R36, 0x1, R37 ;  /* 0x00000001242cd819 */ /* 0x000fe20000010225 */
[----:B------:R-:W4:Y:S01]  /*0d80*/  LDC.64 R40, c[0x0][0x3a8] ;  /* 0x0000ea00ff287b82 */ /* 0x000f220000000a00 */
[----:B------:R-:W5:Y:S01]  /*0d90*/  @!P2 LDG.E R55, desc[UR8][R60.64] ;  /* 0x000000083c37a981 */ /* 0x000f62000c1e1900 */
[----:B0-----:R-:W-:-:S02]  /*0da0*/  @!P5 IADD3 R46, P2, PT, R47, R34, RZ ;  /* 0x000000222f2ed210 */ /* 0x001fc40007f5e0ff */
[----:B--2---:R-:W-:Y:S01]  /*0db0*/  @!P5 IADD3 R66, P0, PT, R47, R32, RZ ;  /* 0x000000202f42d210 */ /* 0x004fe20007f1e0ff */
[----:B------:R0:W2:Y:S01]  /*0dc0*/  @!P4 LDG.E R57, desc[UR8][R62.64] ;  /* 0x000000083e39c981 */ /* 0x0000a2000c1e1900 */
[----:B-1----:R-:W-:Y:S01]  /*0dd0*/  @!P6 IMAD R34, R15, R42, RZ ;  /* 0x0000002a0f22e224 */ /* 0x002fe200078e02ff */
[----:B------:R-:W-:Y:S01]  /*0de0*/  ISETP.NE.AND P1, PT, RZ, UR11, PT ;  /* 0x0000000bff007c0c */ /* 0x000fe2000bf25270 */
[----:B------:R-:W1:Y:S01]  /*0df0*/  @!P6 LDC.64 R36, c[0x0][0x3a0] ;  /* 0x0000e800ff24eb82 */ /* 0x000e620000000a00 */
[----:B------:R-:W-:Y:S01]  /*0e00*/  @!P5 IADD3.X R67, PT, PT, R44, R33, RZ, P0, !PT ;  /* 0x000000212c43d210 */ /* 0x000fe200007fe4ff */
[----:B------:R-:W-:Y:S01]  /*0e10*/  @!P6 IMAD R69, R7, R43, R34 ;  /* 0x0000002b0745e224 */ /* 0x000fe200078e0222 */
[----:B------:R0:W2:Y:S01]  /*0e20*/  @!P4 LDG.E R56, desc[UR8][R64.64] ;  /* 0x000000084038c981 */ /* 0x0000a2000c1e1900 */
[----:B------:R-:W-:Y:S01]  /*0e30*/  @!P3 IMAD R34, R51, R38, RZ ;  /* 0x000000263322b224 */ /* 0x000fe200078e02ff */
[----:B0-----:R-:W-:-:S03]  /*0e40*/  @!P6 MOV R62, R90 ;  /* 0x0000005a003ee202 */ /* 0x001fc60000000f00 */
[----:B------:R-:W0:Y:S01]  /*0e50*/  @!P6 LDC.64 R32, c[0x0][0x398] ;  /* 0x0000e600ff20eb82 */ /* 0x000e220000000a00 */
[----:B------:R-:W-:Y:S01]  /*0e60*/  @!P6 MOV R63, R89 ;  /* 0x00000059003fe202 */ /* 0x000fe20000000f00 */
[----:B------:R-:W-:Y:S01]  /*0e70*/  @!P3 IMAD R71, R21, R39, R34 ;  /* 0x000000271547b224 */ /* 0x000fe200078e0222 */
[----:B------:R-:W-:Y:S01]  /*0e80*/  @!P5 IADD3.X R47, PT, PT, R44, R35, RZ, P2, !PT ;  /* 0x000000232c2fd210 */ /* 0x000fe200017fe4ff */
[----:B------:R-:W-:-:S04]  /*0e90*/  @!P6 IMAD.WIDE.U32 R62, R7, R42, R62 ;  /* 0x0000002a073ee225 */ /* 0x000fc800078e003e */
[----:B------:R-:W0:Y:S08]  /*0ea0*/  @!P3 LDC.64 R42, c[0x0][0x3a0] ;  /* 0x0000e800ff2abb82 */ /* 0x000e300000000a00 */
[----:B------:R-:W4:Y:S01]  /*0eb0*/  @!P3 LDC.64 R34, c[0x0][0x398] ;  /* 0x0000e600ff22bb82 */ /* 0x000f220000000a00 */
[----:B------:R-:W-:Y:S02]  /*0ec0*/  @!P3 MOV R64, R90 ;  /* 0x0000005a0040b202 */ /* 0x000fe40000000f00 */
[----:B------:R-:W-:-:S05]  /*0ed0*/  @!P3 MOV R65, R89 ;  /* 0x000000590041b202 */ /* 0x000fca0000000f00 */
[----:B------:R-:W4:Y:S01]  /*0ee0*/  @P1 LDC.64 R60, c[0x0][0x3b0] ;  /* 0x0000ec00ff3c1b82 */ /* 0x000f220000000a00 */
[----:B------:R-:W-:Y:S01]  /*0ef0*/  @!P3 IMAD.WIDE.U32 R38, R21, R38, R64 ;  /* 0x000000261526b225 */ /* 0x000fe200078e0040 */
[----:B------:R-:W-:Y:S02]  /*0f00*/  @!P6 IADD3 R65, PT, PT, R63, R69, RZ ;  /* 0x000000453f41e210 */ /* 0x000fe40007ffe0ff */
[C---:B------:R-:W-:Y:S02]  /*0f10*/  @!P6 SHF.L.U32 R63, R62.reuse, 0x1, RZ ;  /* 0x000000013e3fe819 */ /* 0x040fe400000006ff */
[----:B------:R-:W-:Y:S02]  /*0f20*/  @!P6 SHF.L.U64.HI R64, R62, 0x1, R65 ;  /* 0x000000013e40e819 */ /* 0x000fe40000010241 */
[C---:B-1----:R-:W-:Y:S02]  /*0f30*/  @!P6 IADD3 R36, P0, PT, R63.reuse, R36, RZ ;  /* 0x000000243f24e210 */ /* 0x042fe40007f1e0ff */
[----:B0-----:R-:W-:-:S02]  /*0f40*/  @!P6 IADD3 R32, P2, PT, R63, R32, RZ ;  /* 0x000000203f20e210 */ /* 0x001fc40007f5e0ff */
[----:B------:R-:W-:Y:S02]  /*0f50*/  @!P3 IADD3 R39, PT, PT, R39, R71, RZ ;  /* 0x000000472727b210 */ /* 0x000fe40007ffe0ff */
[----:B------:R-:W-:Y:S02]  /*0f60*/  @!P3 SHF.L.U32 R63, R38, 0x1, RZ ;  /* 0x00000001263fb819 */ /* 0x000fe400000006ff */
[----:B------:R-:W-:Y:S02]  /*0f70*/  @!P6 IADD3.X R37, PT, PT, R64, R37, RZ, P0, !PT ;  /* 0x000000254025e210 */ /* 0x000fe400007fe4ff */
[----:B------:R-:W-:Y:S02]  /*0f80*/  @!P3 SHF.L.U64.HI R44, R38, 0x1, R39 ;  /* 0x00000001262cb819 */ /* 0x000fe40000010227 */
[C---:B------:R-:W-:Y:S02]  /*0f90*/  @!P3 IADD3 R42, P0, PT, R63.reuse, R42, RZ ;  /* 0x0000002a3f2ab210 */ /* 0x040fe40007f1e0ff */
[----:B----4-:R-:W-:-:S02]  /*0fa0*/  @!P3 IADD3 R34, P4, PT, R63, R34, RZ ;  /* 0x000000223f22b210 */ /* 0x010fc40007f9e0ff */
[----:B------:R-:W-:Y:S02]  /*0fb0*/  CS2R R58, SRZ ;  /* 0x00000000003a7805 */ /* 0x000fe4000001ff00 */
[----:B------:R-:W-:Y:S02]  /*0fc0*/  @!P6 IADD3.X R33, PT, PT, R64, R33, RZ, P2, !PT ;  /* 0x000000214021e210 */ /* 0x000fe400017fe4ff */
[----:B------:R-:W-:Y:S02]  /*0fd0*/  CS2R R64, SRZ ;  /* 0x0000000000407805 */ /* 0x000fe4000001ff00 */
[----:B------:R-:W-:Y:S01]  /*0fe0*/  MOV R62, RZ ;  /* 0x000000ff003e7202 */ /* 0x000fe20000000f00 */
[C---:B------:R-:W-:Y:S01]  /*0ff0*/  @P1 IMAD.WIDE R60, R45.reuse, 0x2, R60 ;  /* 0x000000022d3c1825 */ /* 0x040fe200078e023c */
[----:B------:R-:W-:Y:S01]  /*1000*/  MOV R63, RZ ;  /* 0x000000ff003f7202 */ /* 0x000fe20000000f00 */
[----:B------:R0:W4:Y:S01]  /*1010*/  @!P5 LDG.E R58, desc[UR8][R66.64] ;  /* 0x00000008423ad981 */ /* 0x000122000c1e1900 */
[C---:B------:R-:W-:Y:S01]  /*1020*/  @!P3 IADD3.X R43, PT, PT, R44.reuse, R43, RZ, P0, !PT ;  /* 0x0000002b2c2bb210 */ /* 0x040fe200007fe4ff */
[----:B------:R-:W-:Y:S01]  /*1030*/  IMAD.WIDE R40, R45, 0x2, R40 ;  /* 0x000000022d287825 */ /* 0x000fe200078e0228 */
[----:B------:R-:W-:Y:S01]  /*1040*/  @!P3 IADD3.X R35, PT, PT, R44, R35, RZ, P4, !PT ;  /* 0x000000232c23b210 */ /* 0x000fe200027fe4ff */
[----:B------:R-:W4:Y:S04]  /*1050*/  @!P5 LDG.E R59, desc[UR8][R46.64] ;  /* 0x000000082e3bd981 */ /* 0x000f28000c1e1900 */
[----:B------:R-:W4:Y:S04]  /*1060*/  @P1 LDG.E.U16 R38, desc[UR8][R60.64] ;  /* 0x000000083c261981 */ /* 0x000f28000c1e1500 */
[----:B------:R-:W4:Y:S04]  /*1070*/  @P1 LDG.E.U16 R39, desc[UR8][R60.64+0x2] ;  /* 0x000002083c271981 */ /* 0x000f28000c1e1500 */
[----:B------:R-:W4:Y:S04]  /*1080*/  LDG.E.U16 R68, desc[UR8][R40.64] ;  /* 0x0000000828447981 */ /* 0x000f28000c1e1500 */
[----:B------:R-:W4:Y:S04]  /*1090*/  LDG.E.U16 R67, desc[UR8][R40.64+0x2] ;  /* 0x0000020828437981 */ /* 0x000f28000c1e1500 */
[----:B------:R1:W4:Y:S04]  /*10a0*/  @!P6 LDG.E R62, desc[UR8][R36.64] ;  /* 0x00000008243ee981 */ /* 0x000328000c1e1900 */
[----:B------:R-:W4:Y:S04]  /*10b0*/  @!P6 LDG.E R63, desc[UR8][R32.64] ;  /* 0x00000008203fe981 */ /* 0x000f28000c1e1900 */
[----:B------:R-:W4:Y:S04]  /*10c0*/  @!P3 LDG.E R64, desc[UR8][R42.64] ;  /* 0x000000082a40b981 */ /* 0x000f28000c1e1900 */
[----:B------:R-:W4:Y:S01]  /*10d0*/  @!P3 LDG.E R65, desc[UR8][R34.64] ;  /* 0x000000082241b981 */ /* 0x000f22000c1e1900 */
[----:B------:R-:W-:Y:S01]  /*10e0*/  MOV R85, 0x3f800000 ;  /* 0x3f80000000557802 */ /* 0x000fe20000000f00 */
[----:B------:R-:W-:Y:S01]  /*10f0*/  UISETP.NE.AND UP0, UPT, UR11, URZ, UPT ;  /* 0x000000ff0b00728c */ /* 0x000fe2000bf05270 */
[----:B0-----:R-:W-:-:S02]  /*1100*/  MOV R66, RZ ;  /* 0x000000ff00427202 */ /* 0x001fc40000000f00 */
[----:B------:R-:W-:Y:S02]  /*1110*/  PRMT R81, R24, 0x7632, R81 ;  /* 0x0000763218517816 */ /* 0x000fe40000000051 */
[----:B---3--:R-:W-:Y:S02]  /*1120*/  PRMT R82, R26, 0x7632, R82 ;  /* 0x000076321a527816 */ /* 0x008fe40000000052 */
[----:B------:R-:W-:Y:S02]  /*1130*/  PRMT R79, R28, 0x7632, R79 ;  /* 0x000076321c4f7816 */ /* 0x000fe4000000004f */
[----:B------:R-:W-:Y:S01]  /*1140*/  PRMT R80, R30, 0x7632, R80 ;  /* 0x000076321e507816 */ /* 0x000fe20000000050 */
[----:B-----5:R-:W-:-:S05]  /*1150*/  FFMA.FTZ R53, -R52, R52, R53 ;  /* 0x0000003434357223 */ /* 0x020fca0000010135 */
[----:B------:R-:W-:-:S13]  /*1160*/  FSETP.GTU.FTZ.AND P0, PT, R53, RZ, PT ;  /* 0x000000ff3500720b */ /* 0x000fda0003f1c000 */
[----:B-1----:R-:W0:Y:S01]  /*1170*/  @P0 LDC R36, c[0x0][0x3c0] ;  /* 0x0000f000ff240b82 */ /* 0x002e220000000800 */
[----:B------:R-:W-:Y:S02]  /*1180*/  PRMT R77, R48, 0x7632, R77 ;  /* 0x00007632304d7816 */ /* 0x000fe4000000004d */
[----:B------:R-:W-:Y:S02]  /*1190*/  PRMT R78, R50, 0x7632, R78 ;  /* 0x00007632324e7816 */ /* 0x000fe4000000004e */
[----:B------:R-:W-:Y:S02]  /*11a0*/  PRMT R69, R54, 0x7632, R69 ;  /* 0x0000763236457816 */ /* 0x000fe40000000045 */
[----:B------:R-:W-:Y:S01]  /*11b0*/  PRMT R70, R55, 0x7632, R70 ;  /* 0x0000763237467816 */ /* 0x000fe20000000046 */
[----:B0-----:R-:W-:-:S04]  /*11c0*/  @P0 FADD.FTZ R36, R53, R36 ;  /* 0x0000002435240221 */ /* 0x001fc80000010000 */
[----:B------:R0:W1:Y:S01]  /*11d0*/  @P0 MUFU.RSQ R85, R36 ;  /* 0x0000002400550308 */ /* 0x0000620000001400 */
[----:B------:R-:W-:Y:S02]  /*11e0*/  MOV R53, RZ ;  /* 0x000000ff00357202 */ /* 0x000fe40000000f00 */
[----:B--2---:R-:W-:Y:S02]  /*11f0*/  PRMT R71, R56, 0x7632, R71 ;  /* 0x0000763238477816 */ /* 0x004fe40000000047 */
[----:B------:R-:W-:Y:S02]  /*1200*/  PRMT R72, R57, 0x7632, R72 ;  /* 0x0000763239487816 */ /* 0x000fe40000000048 */
[----:B----4-:R-:W-:Y:S02]  /*1210*/  PRMT R73, R58, 0x7632, R73 ;  /* 0x000076323a497816 */ /* 0x010fe40000000049 */
[----:B------:R-:W-:Y:S02]  /*1220*/  PRMT R74, R59, 0x7632, R74 ;  /* 0x000076323b4a7816 */ /* 0x000fe4000000004a */
[----:B------:R-:W-:-:S02]  /*1230*/  @P1 SHF.L.U32 R53, R38, 0x10, RZ ;  /* 0x0000001026351819 */ /* 0x000fc400000006ff */
[----:B------:R-:W-:Y:S02]  /*1240*/  @P1 SHF.L.U32 R66, R39, 0x10, RZ ;  /* 0x0000001027421819 */ /* 0x000fe400000006ff */
[----:B------:R-:W-:Y:S02]  /*1250*/  SHF.L.U32 R68, R68, 0x10, RZ ;  /* 0x0000001044447819 */ /* 0x000fe400000006ff */
[----:B------:R-:W-:Y:S02]  /*1260*/  SHF.L.U32 R67, R67, 0x10, RZ ;  /* 0x0000001043437819 */ /* 0x000fe400000006ff */
[----:B------:R-:W-:Y:S02]  /*1270*/  PRMT R83, R62, 0x7632, R83 ;  /* 0x000076323e537816 */ /* 0x000fe40000000053 */
[----:B------:R-:W-:Y:S02]  /*1280*/  PRMT R84, R63, 0x7632, R84 ;  /* 0x000076323f547816 */ /* 0x000fe40000000054 */
[----:B------:R-:W-:-:S02]  /*1290*/  PRMT R75, R64, 0x7632, R75 ;  /* 0x00007632404b7816 */ /* 0x000fc4000000004b */
        /* <DEDUP_REMOVED lines=9> */
[----:B------:R-:W-:Y:S01]  /*1330*/  FMUL.FTZ R37, R68, R33 ;  /* 0x0000002144257220 */ /* 0x000fe20000410000 */
        /* <DEDUP_REMOVED lines=137> */
.L_x_204:
        /* <DEDUP_REMOVED lines=10> */
[----:B------:R-:W-:Y:S01]  /*1c70*/  FFMA.FTZ R36, R68, R33, R53 ;  /* 0x0000002144247223 */ /* 0x000fe20000010035 */
[----:B------:R-:W-:Y:S01]  /*1c80*/  FMUL.FTZ R32, R32, R85 ;  /* 0x0000005520207220 */ /* 0x000fe20000410000 */
[----:B------:R-:W-:Y:S01]  /*1c90*/  SHF.L.U32 R61, R30, 0x10, RZ ;  /* 0x000000101e3d7819 */ /* 0x000fe200000006ff */
[----:B------:R-:W-:Y:S01]  /*1ca0*/  FADD.FTZ R40, -R52, R35 ;  /* 0x0000002334287221 */ /* 0x000fe20000010100 */
[----:B------:R-:W-:Y:S01]  /*1cb0*/  FMUL.FTZ R34, R36, -1.4426950216293334961 ;  /* 0xbfb8aa3b24227820 */ /* 0x000fe20000410000 */
[----:B------:R-:W-:-:S02]  /*1cc0*/  FFMA.FTZ R37, R67, R32, R66 ;  /* 0x0000002043257223 */ /* 0x000fc40000010042 */
[-C--:B------:R-:W-:Y:S02]  /*1cd0*/  FMUL.FTZ R35, R40, R85.reuse ;  /* 0x0000005528237220 */ /* 0x080fe40000410000 */
[----:B------:R-:W-:Y:S01]  /*1ce0*/  FMUL.FTZ R39, R37, -1.4426950216293334961 ;  /* 0xbfb8aa3b25277820 */ /* 0x000fe20000410000 */
[----:B------:R-:W0:Y:S05]  /*1cf0*/  MUFU.EX2 R34, R34 ;  /* 0x0000002200227308 */ /* 0x000e2a0000000800 */
[----:B------:R-:W1:Y:S01]  /*1d00*/  MUFU.EX2 R39, R39 ;  /* 0x0000002700277308 */ /* 0x000e620000000800 */
[----:B0-----:R-:W-:Y:S01]  /*1d10*/  FADD.FTZ R38, R34, 1 ;  /* 0x3f80000022267421 */ /* 0x001fe20000010000 */
[----:B------:R-:W-:Y:S01]  /*1d20*/  FMUL.FTZ R34, R42, R85 ;  /* 0x000000552a227220 */ /* 0x000fe20000410000 */
[----:B------:R-:W-:Y:S01]  /*1d30*/  FFMA.FTZ R42, R68, R35, R53 ;  /* 0x00000023442a7223 */ /* 0x000fe20000010035 */
[----:B-1----:R-:W-:-:S03]  /*1d40*/  FADD.FTZ R40, R39, 1 ;  /* 0x3f80000027287421 */ /* 0x002fc60000010000 */
[----:B------:R-:W0:Y:S01]  /*1d50*/  MUFU.RCP R38, R38 ;  /* 0x0000002600267308 */ /* 0x000e220000001000 */
[----:B------:R-:W-:Y:S01]  /*1d60*/  FMUL.FTZ R44, R42, -1.4426950216293334961 ;  /* 0xbfb8aa3b2a2c7820 */ /* 0x000fe20000410000 */
[----:B------:R-:W-:Y:S01]  /*1d70*/  FFMA.FTZ R43, R67, R34, R66 ;  /* 0x00000022432b7223 */ /* 0x000fe20000010042 */
[----:B------:R-:W-:-:S03]  /*1d80*/  SHF.L.U32 R39, R63, 0x10, RZ ;  /* 0x000000103f277819 */ /* 0x000fc600000006ff */
[----:B------:R-:W-:Y:S02]  /*1d90*/  FMUL.FTZ R46, R43, -1.4426950216293334961 ;  /* 0xbfb8aa3b2b2e7820 */ /* 0x000fe40000410000 */
[----:B------:R-:W1:Y:S04]  /*1da0*/  MUFU.EX2 R44, R44 ;  /* 0x0000002c002c7308 */ /* 0x000e680000000800 */
[----:B------:R-:W2:Y:S01]  /*1db0*/  MUFU.RCP R40, R40 ;  /* 0x0000002800287308 */ /* 0x000ea20000001000 */
[----:B0-----:R-:W-:-:S07]  /*1dc0*/  FADD.FTZ R41, -R38, 1 ;  /* 0x3f80000026297421 */ /* 0x001fce0000010100 */
[----:B------:R-:W0:Y:S01]  /*1dd0*/  MUFU.EX2 R46, R46 ;  /* 0x0000002e002e7308 */ /* 0x000e220000000800 */
[----:B------:R-:W-:Y:S01]  /*1de0*/  FFMA.FTZ R41, R36, R41, 1 ;  /* 0x3f80000024297423 */ /* 0x000fe20000010029 */
[----:B------:R-:W-:Y:S01]  /*1df0*/  FADD.FTZ R36, -R52, R45 ;  /* 0x0000002d34247221 */ /* 0x000fe20000010100 */
[----:B-1----:R-:W-:Y:S01]  /*1e00*/  FADD.FTZ R45, R44, 1 ;  /* 0x3f8000002c2d7421 */ /* 0x002fe20000010000 */
[----:B------:R-:W-:Y:S01]  /*1e10*/  FMUL.FTZ R44, R39, R38 ;  /* 0x00000026272c7220 */ /* 0x000fe20000410000 */
[----:B------:R-:W-:Y:S01]  /*1e20*/  SHF.L.U32 R39, R84, 0x10, RZ ;  /* 0x0000001054277819 */ /* 0x000fe200000006ff */
[----:B------:R-:W-:Y:S02]  /*1e30*/  FMUL.FTZ R36, R36, R85 ;  /* 0x0000005524247220 */ /* 0x000fe40000410000 */
[----:B------:R-:W-:Y:S01]  /*1e40*/  FMUL.FTZ R44, R44, R41 ;  /* 0x000000292c2c7220 */ /* 0x000fe20000410000 */
[----:B------:R-:W1:Y:S01]  /*1e50*/  MUFU.RCP R45, R45 ;  /* 0x0000002d002d7308 */ /* 0x000e620000001000 */
[----:B------:R-:W-:Y:S01]  /*1e60*/  FFMA.FTZ R47, R68, R36, R53 ;  /* 0x00000024442f7223 */ /* 0x000fe20000010035 */
[----:B--2---:R-:W-:Y:S01]  /*1e70*/  FADD.FTZ R38, -R40, 1 ;  /* 0x3f80000028267421 */ /* 0x004fe20000010100 */
[----:B------:R-:W-:Y:S01]  /*1e80*/  FMUL.FTZ R39, R39, R40 ;  /* 0x0000002827277220 */ /* 0x000fe20000410000 */
[----:B0-----:R-:W-:Y:S01]  /*1e90*/  FADD.FTZ R46, R46, 1 ;  /* 0x3f8000002e2e7421 */ /* 0x001fe20000010000 */
[----:B------:R-:W-:Y:S01]  /*1ea0*/  FMUL.FTZ R60, R47, -1.4426950216293334961 ;  /* 0xbfb8aa3b2f3c7820 */ /* 0x000fe20000410000 */
[----:B------:R-:W-:Y:S01]  /*1eb0*/  FFMA.FTZ R38, R37, R38, 1 ;  /* 0x3f80000025267423 */ /* 0x000fe20000010026 */
[----:B------:R-:W-:-:S02]  /*1ec0*/  SHF.L.U32 R40, R26, 0x10, RZ ;  /* 0x000000101a287819 */ /* 0x000fc400000006ff */
[----:B------:R-:W-:Y:S01]  /*1ed0*/  SHF.L.U32 R41, R82, 0x10, RZ ;  /* 0x0000001052297819 */ /* 0x000fe200000006ff */
[----:B------:R-:W0:Y:S01]  /*1ee0*/  MUFU.RCP R46, R46 ;  /* 0x0000002e002e7308 */ /* 0x000e220000001000 */
[----:B------:R-:W-:-:S07]  /*1ef0*/  FMUL.FTZ R39, R39, R38 ;  /* 0x0000002627277220 */ /* 0x000fce0000410000 */
[----:B------:R-:W2:Y:S01]  /*1f00*/  MUFU.EX2 R60, R60 ;  /* 0x0000003c003c7308 */ /* 0x000ea20000000800 */
[----:B-1----:R-:W-:Y:S01]  /*1f10*/  FADD.FTZ R37, -R45, 1 ;  /* 0x3f8000002d257421 */ /* 0x002fe20000010100 */
[----:B------:R-:W-:-:S03]  /*1f20*/  FMUL.FTZ R45, R40, R45 ;  /* 0x0000002d282d7220 */ /* 0x000fc60000410000 */
[----:B------:R-:W-:Y:S01]  /*1f30*/  FFMA.FTZ R42, R42, R37, 1 ;  /* 0x3f8000002a2a7423 */ /* 0x000fe20000010025 */
[----:B------:R-:W-:-:S03]  /*1f40*/  SHF.L.U32 R37, R79, 0x10, RZ ;  /* 0x000000104f257819 */ /* 0x000fc600000006ff */
[----:B------:R-:W-:Y:S01]  /*1f50*/  FMUL.FTZ R45, R45, R42 ;  /* 0x0000002a2d2d7220 */ /* 0x000fe20000410000 */
[----:B0-----:R-:W-:Y:S01]  /*1f60*/  FADD.FTZ R38, -R46, 1 ;  /* 0x3f8000002e267421 */ /* 0x001fe20000010100 */
[----:B------:R-:W-:Y:S01]  /*1f70*/  FADD.FTZ R40, -R52, R37 ;  /* 0x0000002534287221 */ /* 0x000fe20000010100 */
[----:B------:R-:W-:Y:S01]  /*1f80*/  FMUL.FTZ R42, R41, R46 ;  /* 0x0000002e292a7220 */ /* 0x000fe20000410000 */
[----:B--2---:R-:W-:Y:S02]  /*1f90*/  FADD.FTZ R60, R60, 1 ;  /* 0x3f8000003c3c7421 */ /* 0x004fe40000010000 */
[----:B------:R-:W-:Y:S01]  /*1fa0*/  FMUL.FTZ R37, R40, R85 ;  /* 0x0000005528257220 */ /* 0x000fe20000410000 */
[----:B------:R-:W-:-:S03]  /*1fb0*/  FFMA.FTZ R43, R43, R38, 1 ;  /* 0x3f8000002b2b7423 */ /* 0x000fc60000010026 */
[----:B------:R-:W-:Y:S01]  /*1fc0*/  FFMA.FTZ R40, R67, R37, R66 ;  /* 0x0000002543287223 */ /* 0x000fe20000010042 */
[----:B------:R-:W0:Y:S01]  /*1fd0*/  MUFU.RCP R60, R60 ;  /* 0x0000003c003c7308 */ /* 0x000e220000001000 */
[----:B------:R-:W-:Y:S02]  /*1fe0*/  FMUL.FTZ R42, R42, R43 ;  /* 0x0000002b2a2a7220 */ /* 0x000fe40000410000 */
[----:B------:R-:W-:-:S06]  /*1ff0*/  FMUL.FTZ R41, R40, -1.4426950216293334961 ;  /* 0xbfb8aa3b28297820 */ /* 0x000fcc0000410000 */
[----:B------:R-:W1:Y:S01]  /*2000*/  MUFU.EX2 R41, R41 ;  /* 0x0000002900297308 */ /* 0x000e620000000800 */
[----:B0-----:R-:W-:Y:S01]  /*2010*/  FADD.FTZ R38, -R60, 1 ;  /* 0x3f8000003c267421 */ /* 0x001fe20000010100 */
[----:B------:R-:W-:-:S03]  /*2020*/  FMUL.FTZ R60, R61, R60 ;  /* 0x0000003c3d3c7220 */ /* 0x000fc60000410000 */
[----:B------:R-:W-:Y:S01]  /*2030*/  FFMA.FTZ R47, R47, R38, 1 ;  /* 0x3f8000002f2f7423 */ /* 0x000fe20000010026 */
[----:B------:R-:W-:Y:S01]  /*2040*/  FADD.FTZ R38, -R52, R93 ;  /* 0x0000005d34267221 */ /* 0x000fe20000010100 */
[----:B-1----:R-:W-:Y:S02]  /*2050*/  FADD.FTZ R46, R41, 1 ;  /* 0x3f800000292e7421 */ /* 0x002fe40000010000 */
[----:B------:R-:W-:Y:S01]  /*2060*/  FMUL.FTZ R41, R60, R47 ;  /* 0x0000002f3c297220 */ /* 0x000fe20000410000 */
[----:B------:R-:W-:Y:S01]  /*2070*/  FMUL.FTZ R38, R38, R85 ;  /* 0x0000005526267220 */ /* 0x000fe20000410000 */
[----:B------:R-:W-:Y:S02]  /*2080*/  SHF.L.U32 R47, R80, 0x10, RZ ;  /* 0x00000010502f7819 */ /* 0x000fe400000006ff */
[----:B------:R-:W0:Y:S01]  /*2090*/  MUFU.RCP R46, R46 ;  /* 0x0000002e002e7308 */ /* 0x000e220000001000 */
[----:B------:R-:W-:-:S04]  /*20a0*/  FFMA.FTZ R92, R68, R38, R53 ;  /* 0x00000026445c7223 */ /* 0x000fc80000010035 */
[----:B------:R-:W-:-:S06]  /*20b0*/  FMUL.FTZ R61, R92, -1.4426950216293334961 ;  /* 0xbfb8aa3b5c3d7820 */ /* 0x000fcc0000410000 */
[----:B------:R-:W1:Y:S01]  /*20c0*/  MUFU.EX2 R61, R61 ;  /* 0x0000003d003d7308 */ /* 0x000e620000000800 */
[----:B0-----:R-:W-:-:S04]  /*20d0*/  FADD.FTZ R43, -R46, 1 ;  /* 0x3f8000002e2b7421 */ /* 0x001fc80000010100 */
[----:B------:R-:W-:Y:S01]  /*20e0*/  FFMA.FTZ R43, R40, R43, 1 ;  /* 0x3f800000282b7423 */ /* 0x000fe2000001002b */
[----:B------:R-:W-:Y:S01]  /*20f0*/  FMUL.FTZ R40, R47, R46 ;  /* 0x0000002e2f287220 */ /* 0x000fe20000410000 */
[----:B------:R-:W-:Y:S01]  /*2100*/  FMUL.FTZ R46, R68, R44 ;  /* 0x0000002c442e7220 */ /* 0x000fe20000410000 */
[----:B-1----:R-:W-:Y:S02]  /*2110*/  FADD.FTZ R60, R61, 1 ;  /* 0x3f8000003d3c7421 */ /* 0x002fe40000010000 */
[----:B------:R-:W-:Y:S01]  /*2120*/  FMUL.FTZ R40, R40, R43 ;  /* 0x0000002b28287220 */ /* 0x000fe20000410000 */
[----:B------:R-:W-:Y:S01]  /*2130*/  FFMA.FTZ R47, R33, R46, RZ ;  /* 0x0000002e212f7223 */ /* 0x000fe200000100ff */
[----:B------:R-:W-:Y:S01]  /*2140*/  FADD.FTZ R46, RZ, R46 ;  /* 0x0000002eff2e7221 */ /* 0x000fe20000010000 */
[----:B------:R-:W-:Y:S01]  /*2150*/  FMUL.FTZ R43, R67, R39 ;  /* 0x00000027432b7220 */ /* 0x000fe20000410000 */
[----:B------:R-:W0:Y:S03]  /*2160*/  MUFU.RCP R60, R60 ;  /* 0x0000003c003c7308 */ /* 0x000e260000001000 */
[----:B------:R-:W-:Y:S01]  /*2170*/  FFMA.FTZ R86, R32, R43, R47 ;  /* 0x0000002b20567223 */ /* 0x000fe2000001002f */
[----:B------:R-:W-:Y:S01]  /*2180*/  FADD.FTZ R61, R43, R46 ;  /* 0x0000002e2b3d7221 */ /* 0x000fe20000010000 */
[----:B------:R-:W-:Y:S01]  /*2190*/  SHF.L.U32 R43, R50, 0x10, RZ ;  /* 0x00000010322b7819 */ /* 0x000fe200000006ff */
[----:B------:R-:W-:-:S04]  /*21a0*/  FADD.FTZ R46, RZ, R44 ;  /* 0x0000002cff2e7221 */ /* 0x000fc80000010000 */
[----:B------:R-:W-:-:S04]  /*21b0*/  FADD.FTZ R46, R46, R45 ;  /* 0x0000002d2e2e7221 */ /* 0x000fc80000010000 */
[----:B------:R-:W-:Y:S01]  /*21c0*/  FADD.FTZ R46, R46, R41 ;  /* 0x000000292e2e7221 */ /* 0x000fe20000010000 */
[----:B0-----:R-:W-:Y:S01]  /*21d0*/  FMUL.FTZ R43, R43, R60 ;  /* 0x0000003c2b2b7220 */ /* 0x001fe20000410000 */
[----:B------:R-:W-:Y:S01]  /*21e0*/  FADD.FTZ R47, -R60, 1 ;  /* 0x3f8000003c2f7421 */ /* 0x000fe20000010100 */
[----:B------:R-:W-:Y:S01]  /*21f0*/  FFMA.FTZ R60, R33, R44, RZ ;  /* 0x0000002c213c7223 */ /* 0x000fe200000100ff */
[----:B------:R-:W-:Y:S02]  /*2200*/  SHF.L.U32 R33, R77, 0x10, RZ ;  /* 0x000000104d217819 */ /* 0x000fe400000006ff */
[----:B------:R-:W-:Y:S01]  /*2210*/  FFMA.FTZ R92, R92, R47, 1 ;  /* 0x3f8000005c5c7423 */ /* 0x000fe2000001002f */
[-C--:B------:R-:W-:Y:S01]  /*2220*/  FFMA.FTZ R47, R35, R45.reuse, R60 ;  /* 0x0000002d232f7223 */ /* 0x080fe2000001003c */
[----:B------:R-:W-:Y:S01]  /*2230*/  FMUL.FTZ R45, R68, R45 ;  /* 0x0000002d442d7220 */ /* 0x000fe20000410000 */
[----:B------:R-:W-:Y:S01]  /*2240*/  FADD.FTZ R44, -R52, R33 ;  /* 0x00000021342c7221 */ /* 0x000fe20000010100 */
[----:B------:R-:W-:Y:S01]  /*2250*/  FMUL.FTZ R43, R43, R92 ;  /* 0x0000005c2b2b7220 */ /* 0x000fe20000410000 */
[----:B------:R-:W-:Y:S01]  /*2260*/  FFMA.FTZ R47, R36, R41, R47 ;  /* 0x00000029242f7223 */ /* 0x000fe2000001002f */
[----:B------:R-:W-:Y:S01]  /*2270*/  FFMA.FTZ R86, R35, R45, R86 ;  /* 0x0000002d23567223 */ /* 0x000fe20000010056 */
[----:B------:R-:W-:Y:S01]  /*2280*/  FMUL.FTZ R33, R44, R85 ;  /* 0x000000552c217220 */ /* 0x000fe20000410000 */
[----:B------:R-:W-:Y:S01]  /*2290*/  SHF.L.U32 R44, R78, 0x10, RZ ;  /* 0x000000104e2c7819 */ /* 0x000fe200000006ff */
[----:B------:R-:W-:Y:S01]  /*22a0*/  FADD.FTZ R92, R61, R45 ;  /* 0x0000002d3d5c7221 */ /* 0x000fe20000010000 */
[----:B------:R-:W-:Y:S01]  /*22b0*/  SHF.L.U32 R45, R54, 0x10, RZ ;  /* 0x00000010362d7819 */ /* 0x000fe200000006ff */
[----:B------:R-:W-:Y:S01]  /*22c0*/  FFMA.FTZ R35, R67, R33, R66 ;  /* 0x0000002143237223 */ /* 0x000fe20000010042 */
[----:B------:R-:W-:Y:S01]  /*22d0*/  FFMA.FTZ R47, R38, R43, R47 ;  /* 0x0000002b262f7223 */ /* 0x000fe2000001002f */
[----:B------:R-:W-:-:S02]  /*22e0*/  FADD.FTZ R46, R46, R43 ;  /* 0x0000002b2e2e7221 */ /* 0x000fc40000010000 */
[----:B------:R-:W-:-:S06]  /*22f0*/  FMUL.FTZ R60, R35, -1.4426950216293334961 ;  /* 0xbfb8aa3b233c7820 */ /* 0x000fcc0000410000 */
[----:B------:R-:W0:Y:S02]  /*2300*/  MUFU.EX2 R60, R60 ;  /* 0x0000003c003c7308 */ /* 0x000e240000000800 */
[----:B0-----:R-:W-:-:S06]  /*2310*/  FADD.FTZ R93, R60, 1 ;  /* 0x3f8000003c5d7421 */ /* 0x001fcc0000010000 */
[----:B------:R-:W0:Y:S02]  /*2320*/  MUFU.RCP R93, R93 ;  /* 0x0000005d005d7308 */ /* 0x000e240000001000 */
[----:B0-----:R-:W-:Y:S01]  /*2330*/  FADD.FTZ R94, -R93, 1 ;  /* 0x3f8000005d5e7421 */ /* 0x001fe20000010100 */
[----:B------:R-:W-:-:S03]  /*2340*/  FMUL.FTZ R44, R44, R93 ;  /* 0x0000005d2c2c7220 */ /* 0x000fc60000410000 */
[----:B------:R-:W-:-:S04]  /*2350*/  FFMA.FTZ R35, R35, R94, 1 ;  /* 0x3f80000023237423 */ /* 0x000fc8000001005e */
[----:B------:R-:W-:Y:S01]  /*2360*/  FMUL.FTZ R44, R44, R35 ;  /* 0x000000232c2c7220 */ /* 0x000fe20000410000 */
[----:B------:R-:W-:Y:S01]  /*2370*/  FFMA.FTZ R35, R32, R39, RZ ;  /* 0x0000002720237223 */ /* 0x000fe200000100ff */
[----:B------:R-:W-:Y:S01]  /*2380*/  FADD.FTZ R32, -R52, R45 ;  /* 0x0000002d34207221 */ /* 0x000fe20000010100 */
[----:B------:R-:W-:Y:S02]  /*2390*/  FADD.FTZ R39, RZ, R39 ;  /* 0x00000027ff277221 */ /* 0x000fe40000010000 */
[-C--:B------:R-:W-:Y:S01]  /*23a0*/  FFMA.FTZ R60, R34, R42.reuse, R35 ;  /* 0x0000002a223c7223 */ /* 0x080fe20000010023 */
[----:B------:R-:W-:Y:S01]  /*23b0*/  FMUL.FTZ R35, R67, R42 ;  /* 0x0000002a43237220 */ /* 0x000fe20000410000 */
[----:B------:R-:W-:Y:S01]  /*23c0*/  FMUL.FTZ R32, R32, R85 ;  /* 0x0000005520207220 */ /* 0x000fe20000410000 */
[----:B------:R-:W-:Y:S01]  /*23d0*/  FADD.FTZ R45, R39, R42 ;  /* 0x0000002a272d7221 */ /* 0x000fe20000010000 */
[----:B------:R-:W-:Y:S01]  /*23e0*/  FFMA.FTZ R60, R37, R40, R60 ;  /* 0x00000028253c7223 */ /* 0x000fe2000001003c */
[----:B------:R-:W-:Y:S01]  /*23f0*/  FFMA.FTZ R39, R34, R35, R86 ;  /* 0x0000002322277223 */ /* 0x000fe20000010056 */
[----:B------:R-:W-:Y:S01]  /*2400*/  FFMA.FTZ R34, R68, R32, R53 ;  /* 0x0000002044227223 */ /* 0x000fe20000010035 */
[----:B------:R-:W-:Y:S01]  /*2410*/  SHF.L.U32 R86, R55, 0x10, RZ ;  /* 0x0000001037567819 */ /* 0x000fe200000006ff */
[----:B------:R-:W-:Y:S01]  /*2420*/  FADD.FTZ R92, R35, R92 ;  /* 0x0000005c235c7221 */ /* 0x000fe20000010000 */
[----:B------:R-:W-:Y:S01]  /*2430*/  FADD.FTZ R45, R45, R40 ;  /* 0x000000282d2d7221 */ /* 0x000fe20000010000 */
[----:B------:R-:W-:Y:S01]  /*2440*/  FMUL.FTZ R42, R34, -1.4426950216293334961 ;  /* 0xbfb8aa3b222a7820 */ /* 0x000fe20000410000 */
[----:B------:R-:W-:-:S05]  /*2450*/  FMUL.FTZ R40, R67, R40 ;  /* 0x0000002843287220 */ /* 0x000fca0000410000 */
[----:B------:R-:W0:Y:S02]  /*2460*/  MUFU.EX2 R42, R42 ;  /* 0x0000002a002a7308 */ /* 0x000e240000000800 */
[----:B0-----:R-:W-:Y:S01]  /*2470*/  FADD.FTZ R61, R42, 1 ;  /* 0x3f8000002a3d7421 */ /* 0x001fe20000010000 */
[----:B------:R-:W-:-:S04]  /*2480*/  FMUL.FTZ R42, R68, R41 ;  /* 0x00000029442a7220 */ /* 0x000fc80000410000 */
[----:B------:R-:W-:Y:S01]  /*2490*/  FFMA.FTZ R41, R36, R42, R39 ;  /* 0x0000002a24297223 */ /* 0x000fe20000010027 */
[----:B------:R-:W0:Y:S03]  /*24a0*/  MUFU.RCP R61, R61 ;  /* 0x0000003d003d7308 */ /* 0x000e260000001000 */
[----:B------:R-:W-:Y:S01]  /*24b0*/  FFMA.FTZ R41, R37, R40, R41 ;  /* 0x0000002825297223 */ /* 0x000fe20000010029 */
[----:B0-----:R-:W-:Y:S01]  /*24c0*/  FADD.FTZ R93, -R61, 1 ;  /* 0x3f8000003d5d7421 */ /* 0x001fe20000010100 */
[----:B------:R-:W-:Y:S01]  /*24d0*/  FMUL.FTZ R35, R86, R61 ;  /* 0x0000003d56237220 */ /* 0x000fe20000410000 */
[----:B------:R-:W-:Y:S01]  /*24e0*/  FADD.FTZ R61, R92, R42 ;  /* 0x0000002a5c3d7221 */ /* 0x000fe20000010000 */
[----:B------:R-:W-:Y:S01]  /*24f0*/  SHF.L.U32 R42, R70, 0x10, RZ ;  /* 0x00000010462a7819 */ /* 0x000fe200000006ff */
[----:B------:R-:W-:Y:S01]  /*2500*/  FFMA.FTZ R34, R34, R93, 1 ;  /* 0x3f80000022227423 */ /* 0x000fe2000001005d */
[----:B------:R-:W-:Y:S01]  /*2510*/  SHF.L.U32 R93, R69, 0x10, RZ ;  /* 0x00000010455d7819 */ /* 0x000fe200000006ff */
[----:B------:R-:W-:-:S02]  /*2520*/  FADD.FTZ R61, R40, R61 ;  /* 0x0000003d283d7221 */ /* 0x000fc40000010000 */
[----:B------:R-:W-:Y:S02]  /*2530*/  FMUL.FTZ R35, R35, R34 ;  /* 0x0000002223237220 */ /* 0x000fe40000410000 */
[----:B------:R-:W-:Y:S02]  /*2540*/  FADD.FTZ R34, -R52, R93 ;  /* 0x0000005d34227221 */ /* 0x000fe40000010100 */
[----:B------:R-:W-:Y:S01]  /*2550*/  FFMA.FTZ R47, R32, R35, R47 ;  /* 0x00000023202f7223 */ /* 0x000fe2000001002f */
[----:B------:R-:W-:Y:S01]  /*2560*/  FADD.FTZ R46, R46, R35 ;  /* 0x000000232e2e7221 */ /* 0x000fe20000010000 */
[----:B------:R-:W-:-:S04]  /*2570*/  FMUL.FTZ R34, R34, R85 ;  /* 0x0000005522227220 */ /* 0x000fc80000410000 */
[----:B------:R-:W-:-:S04]  /*2580*/  FFMA.FTZ R36, R67, R34, R66 ;  /* 0x0000002243247223 */ /* 0x000fc80000010042 */
[----:B------:R-:W-:-:S06]  /*2590*/  FMUL.FTZ R86, R36, -1.4426950216293334961 ;  /* 0xbfb8aa3b24567820 */ /* 0x000fcc0000410000 */
[----:B------:R-:W0:Y:S02]  /*25a0*/  MUFU.EX2 R86, R86 ;  /* 0x0000005600567308 */ /* 0x000e240000000800 */
[----:B0-----:R-:W-:-:S06]  /*25b0*/  FADD.FTZ R93, R86, 1 ;  /* 0x3f800000565d7421 */ /* 0x001fcc0000010000 */
[----:B------:R-:W0:Y:S02]  /*25c0*/  MUFU.RCP R93, R93 ;  /* 0x0000005d005d7308 */ /* 0x000e240000001000 */
[----:B0-----:R-:W-:Y:S01]  /*25d0*/  FADD.FTZ R95, -R93, 1 ;  /* 0x3f8000005d5f7421 */ /* 0x001fe20000010100 */
[----:B------:R-:W-:Y:S01]  /*25e0*/  FMUL.FTZ R39, R42, R93 ;  /* 0x0000005d2a277220 */ /* 0x000fe20000410000 */
[----:B------:R-:W-:Y:S02]  /*25f0*/  SHF.L.U32 R93, R57, 0x10, RZ ;  /* 0x00000010395d7819 */ /* 0x000fe400000006ff */
[----:B------:R-:W-:Y:S01]  /*2600*/  FFMA.FTZ R36, R36, R95, 1 ;  /* 0x3f80000024247423 */ /* 0x000fe2000001005f */
[----:B------:R-:W-:-:S03]  /*2610*/  SHF.L.U32 R95, R56, 0x10, RZ ;  /* 0x00000010385f7819 */ /* 0x000fc600000006ff */
[----:B------:R-:W-:Y:S02]  /*2620*/  FMUL.FTZ R39, R39, R36 ;  /* 0x0000002427277220 */ /* 0x000fe40000410000 */
[----:B------:R-:W-:Y:S01]  /*2630*/  FADD.FTZ R36, -R52, R95 ;  /* 0x0000005f34247221 */ /* 0x000fe20000010100 */
[----:B------:R-:W-:-:S03]  /*2640*/  SHF.L.U32 R95, R59, 0x10, RZ ;  /* 0x000000103b5f7819 */ /* 0x000fc600000006ff */
[----:B------:R-:W-:-:S04]  /*2650*/  FMUL.FTZ R36, R36, R85 ;  /* 0x0000005524247220 */ /* 0x000fc80000410000 */
[----:B------:R-:W-:-:S04]  /*2660*/  FFMA.FTZ R37, R68, R36, R53 ;  /* 0x0000002444257223 */ /* 0x000fc80000010035 */
[----:B------:R-:W-:-:S06]  /*2670*/  FMUL.FTZ R42, R37, -1.4426950216293334961 ;  /* 0xbfb8aa3b252a7820 */ /* 0x000fcc0000410000 */
[----:B------:R-:W0:Y:S02]  /*2680*/  MUFU.EX2 R42, R42 ;  /* 0x0000002a002a7308 */ /* 0x000e240000000800 */
[----:B0-----:R-:W-:Y:S01]  /*2690*/  FADD.FTZ R86, R42, 1 ;  /* 0x3f8000002a567421 */ /* 0x001fe20000010000 */
[----:B------:R-:W-:Y:S01]  /*26a0*/  FMUL.FTZ R42, R68, R43 ;  /* 0x0000002b442a7220 */ /* 0x000fe20000410000 */
[----:B------:R-:W-:-:S03]  /*26b0*/  SHF.L.U32 R43, R72, 0x10, RZ ;  /* 0x00000010482b7819 */ /* 0x000fc600000006ff */
[----:B------:R-:W-:Y:S01]  /*26c0*/  FADD.FTZ R61, R61, R42 ;  /* 0x0000002a3d3d7221 */ /* 0x000fe20000010000 */
[----:B------:R-:W0:Y:S02]  /*26d0*/  MUFU.RCP R86, R86 ;  /* 0x0000005600567308 */ /* 0x000e240000001000 */
[----:B0-----:R-:W-:Y:S01]  /*26e0*/  FADD.FTZ R92, -R86, 1 ;  /* 0x3f800000565c7421 */ /* 0x001fe20000010100 */
[----:B------:R-:W-:Y:S01]  /*26f0*/  FMUL.FTZ R40, R93, R86 ;  /* 0x000000565d287220 */ /* 0x000fe20000410000 */
[----:B------:R-:W-:Y:S01]  /*2700*/  SHF.L.U32 R93, R71, 0x10, RZ ;  /* 0x00000010475d7819 */ /* 0x000fe200000006ff */
[----:B------:R-:W-:Y:S01]  /*2710*/  FADD.FTZ R86, R45, R44 ;  /* 0x0000002c2d567221 */ /* 0x000fe20000010000 */
[----:B------:R-:W-:-:S04]  /*2720*/  FFMA.FTZ R37, R37, R92, 1 ;  /* 0x3f80000025257423 */ /* 0x000fc8000001005c */
[----:B------:R-:W-:Y:S01]  /*2730*/  FMUL.FTZ R37, R40, R37 ;  /* 0x0000002528257220 */ /* 0x000fe20000410000 */
[----:B------:R-:W-:Y:S01]  /*2740*/  FADD.FTZ R40, -R52, R93 ;  /* 0x0000005d34287221 */ /* 0x000fe20000010100 */
[----:B------:R-:W-:-:S03]  /*2750*/  FFMA.FTZ R93, R38, R42, R41 ;  /* 0x0000002a265d7223 */ /* 0x000fc60000010029 */
        /* <DEDUP_REMOVED lines=10> */
[----:B------:R-:W-:-:S05]  /*2800*/  SHF.L.U32 R43, R58, 0x10, RZ ;  /* 0x000000103a2b7819 */ /* 0x000fca00000006ff */
[----:B------:R-:W-:Y:S01]  /*2810*/  FADD.FTZ R42, -R52, R43 ;  /* 0x0000002b342a7221 */ /* 0x000fe20000010100 */
[-C--:B------:R-:W-:Y:S01]  /*2820*/  FFMA.FTZ R43, R33, R44.reuse, R60 ;  /* 0x0000002c212b7223 */ /* 0x080fe2000001003c */
[----:B------:R-:W-:Y:S02]  /*2830*/  FMUL.FTZ R44, R67, R44 ;  /* 0x0000002c432c7220 */ /* 0x000fe40000410000 */
[----:B------:R-:W-:Y:S01]  /*2840*/  FMUL.FTZ R41, R42, R85 ;  /* 0x000000552a297220 */ /* 0x000fe20000410000 */
[----:B------:R-:W-:Y:S01]  /*2850*/  FFMA.FTZ R43, R34, R39, R43 ;  /* 0x00000027222b7223 */ /* 0x000fe2000001002b */
[----:B------:R-:W-:Y:S01]  /*2860*/  FFMA.FTZ R93, R33, R44, R93 ;  /* 0x0000002c215d7223 */ /* 0x000fe2000001005d */
[----:B------:R-:W-:Y:S01]  /*2870*/  FADD.FTZ R61, R44, R61 ;  /* 0x0000003d2c3d7221 */ /* 0x000fe20000010000 */
[----:B------:R-:W-:-:S04]  /*2880*/  FFMA.FTZ R33, R68, R41, R53 ;  /* 0x0000002944217223 */ /* 0x000fc80000010035 */
[----:B------:R-:W-:-:S06]  /*2890*/  FMUL.FTZ R45, R33, -1.4426950216293334961 ;  /* 0xbfb8aa3b212d7820 */ /* 0x000fcc0000410000 */
[----:B------:R-:W0:Y:S02]  /*28a0*/  MUFU.EX2 R45, R45 ;  /* 0x0000002d002d7308 */ /* 0x000e240000000800 */
[----:B0-----:R-:W-:Y:S01]  /*28b0*/  FADD.FTZ R60, R45, 1 ;  /* 0x3f8000002d3c7421 */ /* 0x001fe20000010000 */
[----:B------:R-:W-:-:S05]  /*28c0*/  SHF.L.U32 R45, R74, 0x10, RZ ;  /* 0x000000104a2d7819 */ /* 0x000fca00000006ff */
[----:B------:R-:W0:Y:S02]  /*28d0*/  MUFU.RCP R60, R60 ;  /* 0x0000003c003c7308 */ /* 0x000e240000001000 */
[----:B0-----:R-:W-:Y:S01]  /*28e0*/  FADD.FTZ R44, -R60, 1 ;  /* 0x3f8000003c2c7421 */ /* 0x001fe20000010100 */
[----:B------:R-:W-:-:S03]  /*28f0*/  FMUL.FTZ R42, R95, R60 ;  /* 0x0000003c5f2a7220 */ /* 0x000fc60000410000 */
[----:B------:R-:W-:Y:S01]  /*2900*/  FFMA.FTZ R33, R33, R44, 1 ;  /* 0x3f80000021217423 */ /* 0x000fe2000001002c */
[----:B------:R-:W-:-:S03]  /*2910*/  FMUL.FTZ R44, R68, R35 ;  /* 0x00000023442c7220 */ /* 0x000fc60000410000 */
[----:B------:R-:W-:Y:S01]  /*2920*/  FMUL.FTZ R42, R42, R33 ;  /* 0x000000212a2a7220 */ /* 0x000fe20000410000 */
[----:B------:R-:W-:Y:S01]  /*2930*/  SHF.L.U32 R33, R73, 0x10, RZ ;  /* 0x0000001049217819 */ /* 0x000fe200000006ff */
[----:B------:R-:W-:Y:S01]  /*2940*/  FFMA.FTZ R60, R32, R44, R93 ;  /* 0x0000002c203c7223 */ /* 0x000fe2000001005d */
[----:B------:R-:W-:-:S03]  /*2950*/  FADD.FTZ R44, R61, R44 ;  /* 0x0000002c3d2c7221 */ /* 0x000fc60000010000 */
[----:B------:R-:W-:-:S04]  /*2960*/  FADD.FTZ R92, -R52, R33 ;  /* 0x00000021345c7221 */ /* 0x000fc80000010100 */
        /* <DEDUP_REMOVED lines=13> */
[----:B------:R-:W-:Y:S02]  /*2a40*/  FMUL.FTZ R39, R67, R39 ;  /* 0x0000002743277220 */ /* 0x000fe40000410000 */
[----:B------:R-:W-:Y:S01]  /*2a50*/  FMUL.FTZ R35, R94, R85 ;  /* 0x000000555e237220 */ /* 0x000fe20000410000 */
[----:B------:R-:W-:Y:S01]  /*2a60*/  FADD.FTZ R45, R45, R38 ;  /* 0x000000262d2d7221 */ /* 0x000fe20000010000 */
[----:B------:R-:W-:Y:S01]  /*2a70*/  FFMA.FTZ R61, R34, R39, R60 ;  /* 0x00000027223d7223 */ /* 0x000fe2000001003c */
[----:B------:R-:W-:Y:S01]  /*2a80*/  FADD.FTZ R44, R39, R44 ;  /* 0x0000002c272c7221 */ /* 0x000fe20000010000 */
[----:B------:R-:W-:Y:S01]  /*2a90*/  FFMA.FTZ R34, R68, R35, R53 ;  /* 0x0000002344227223 */ /* 0x000fe20000010035 */
[----:B------:R-:W-:-:S03]  /*2aa0*/  SHF.L.U32 R39, R65, 0x10, RZ ;  /* 0x0000001041277819 */ /* 0x000fc600000006ff */
[----:B------:R-:W-:-:S06]  /*2ab0*/  FMUL.FTZ R60, R34, -1.4426950216293334961 ;  /* 0xbfb8aa3b223c7820 */ /* 0x000fcc0000410000 */
[----:B------:R-:W0:Y:S02]  /*2ac0*/  MUFU.EX2 R60, R60 ;  /* 0x0000003c003c7308 */ /* 0x000e240000000800 */
[----:B0-----:R-:W-:Y:S01]  /*2ad0*/  FADD.FTZ R86, R60, 1 ;  /* 0x3f8000003c567421 */ /* 0x001fe20000010000 */
[----:B------:R-:W-:-:S04]  /*2ae0*/  FMUL.FTZ R60, R68, R37 ;  /* 0x00000025443c7220 */ /* 0x000fc80000410000 */
[----:B------:R-:W-:Y:S01]  /*2af0*/  FADD.FTZ R44, R44, R60 ;  /* 0x0000003c2c2c7221 */ /* 0x000fe20000010000 */
[----:B------:R-:W0:Y:S02]  /*2b00*/  MUFU.RCP R86, R86 ;  /* 0x0000005600567308 */ /* 0x000e240000001000 */
[----:B0-----:R-:W-:Y:S01]  /*2b10*/  FADD.FTZ R93, -R86, 1 ;  /* 0x3f800000565d7421 */ /* 0x001fe20000010100 */
[----:B------:R-:W-:Y:S01]  /*2b20*/  FMUL.FTZ R39, R39, R86 ;  /* 0x0000005627277220 */ /* 0x000fe20000410000 */
[----:B------:R-:W-:Y:S01]  /*2b30*/  FFMA.FTZ R86, R36, R60, R61 ;  /* 0x0000003c24567223 */ /* 0x000fe2000001003d */
[----:B------:R-:W-:Y:S01]  /*2b40*/  SHF.L.U32 R60, R76, 0x10, RZ ;  /* 0x000000104c3c7819 */ /* 0x000fe200000006ff */
[----:B------:R-:W-:-:S04]  /*2b50*/  FFMA.FTZ R34, R34, R93, 1 ;  /* 0x3f80000022227423 */ /* 0x000fc8000001005d */
[----:B------:R-:W-:Y:S01]  /*2b60*/  FMUL.FTZ R34, R39, R34 ;  /* 0x0000002227227220 */ /* 0x000fe20000410000 */
[----:B------:R-:W-:-:S05]  /*2b70*/  SHF.L.U32 R39, R75, 0x10, RZ ;  /* 0x000000104b277819 */ /* 0x000fca00000006ff */
[----:B------:R-:W-:Y:S01]  /*2b80*/  FADD.FTZ R92, -R52, R39 ;  /* 0x00000027345c7221 */ /* 0x000fe20000010100 */
[----:B------:R-:W-:Y:S01]  /*2b90*/  FADD.FTZ R39, R46, R37 ;  /* 0x000000252e277221 */ /* 0x000fe20000010000 */
[----:B------:R-:W-:Y:S02]  /*2ba0*/  FFMA.FTZ R46, R36, R37, R47 ;  /* 0x00000025242e7223 */ /* 0x000fe4000001002f */
[----:B------:R-:W-:Y:S01]  /*2bb0*/  FMUL.FTZ R92, R92, R85 ;  /* 0x000000555c5c7220 */ /* 0x000fe20000410000 */
[----:B------:R-:W-:Y:S01]  /*2bc0*/  FADD.FTZ R39, R39, R42 ;  /* 0x0000002a27277221 */ /* 0x000fe20000010000 */
[----:B------:R-:W-:Y:S02]  /*2bd0*/  FFMA.FTZ R46, R41, R42, R46 ;  /* 0x0000002a292e7223 */ /* 0x000fe4000001002e */
        /* <DEDUP_REMOVED lines=8> */
[CC--:B------:R-:W-:Y:S01]  /*2c60*/  FMUL.FTZ R37, R67.reuse, R38.reuse ;  /* 0x0000002643257220 */ /* 0x0c0fe20000410000 */
[----:B------:R-:W-:Y:S01]  /*2c70*/  FFMA.FTZ R36, R40, R38, R43 ;  /* 0x0000002628247223 */ /* 0x000fe2000001002b */
[----:B------:R-:W-:Y:S01]  /*2c80*/  FMUL.FTZ R38, R67, R32 ;  /* 0x0000002043267220 */ /* 0x000fe20000410000 */
[----:B------:R-:W-:Y:S01]  /*2c90*/  FMUL.FTZ R60, R60, R93 ;  /* 0x0000005d3c3c7220 */ /* 0x000fe20000410000 */
[----:B------:R-:W-:Y:S01]  /*2ca0*/  FFMA.FTZ R86, R40, R37, R86 ;  /* 0x0000002528567223 */ /* 0x000fe20000010056 */
[----:B------:R-:W-:Y:S01]  /*2cb0*/  FADD.FTZ R44, R37, R44 ;  /* 0x0000002c252c7221 */ /* 0x000fe20000010000 */
[----:B------:R-:W-:-:S04]  /*2cc0*/  FMUL.FTZ R37, R68, R42 ;  /* 0x0000002a44257220 */ /* 0x000fc80000410000 */
[----:B------:R-:W-:Y:S01]  /*2cd0*/  FFMA.FTZ R86, R41, R37, R86 ;  /* 0x0000002529567223 */ /* 0x000fe20000010056 */
[----:B------:R-:W-:-:S03]  /*2ce0*/  FADD.FTZ R37, R44, R37 ;  /* 0x000000252c257221 */ /* 0x000fc60000010000 */
[C---:B------:R-:W-:Y:S01]  /*2cf0*/  FFMA.FTZ R86, R33.reuse, R38, R86 ;  /* 0x0000002621567223 */ /* 0x040fe20000010056 */
[----:B------:R-:W-:Y:S01]  /*2d00*/  FADD.FTZ R37, R38, R37 ;  /* 0x0000002526257221 */ /* 0x000fe20000010000 */
[----:B------:R-:W-:Y:S01]  /*2d10*/  FMUL.FTZ R38, R68, R34 ;  /* 0x0000002244267220 */ /* 0x000fe20000410000 */
[----:B------:R-:W-:-:S03]  /*2d20*/  FFMA.FTZ R33, R33, R32, R36 ;  /* 0x0000002021217223 */ /* 0x000fc60000010024 */
[----:B------:R-:W-:Y:S01]  /*2d30*/  FFMA.FTZ R41, R35, R38, R86 ;  /* 0x0000002623297223 */ /* 0x000fe20000010056 */
        /* <DEDUP_REMOVED lines=8> */
[----:B------:R-:W-:-:S07]  /*2dc0*/  FADD.FTZ R35, R37, R60 ;  /* 0x0000003c25237221 */ /* 0x000fce0000010000 */
.L_x_205:
        /* <DEDUP_REMOVED lines=36> */
.L_x_207:
[----:B------:R-:W-:Y:S05]  /*3010*/  BSYNC.RECONVERGENT B0 ;  /* 0x0000000000007941 */ /* 0x000fea0003800200 */
.L_x_206:
        /* <DEDUP_REMOVED lines=39> */
.L_x_209:
[----:B------:R-:W-:Y:S05]  /*3290*/  BSYNC.RECONVERGENT B0 ;  /* 0x0000000000007941 */ /* 0x000fea0003800200 */
.L_x_208:
        /* <DEDUP_REMOVED lines=38> */
.L_x_211:
[----:B------:R-:W-:Y:S05]  /*3500*/  BSYNC.RECONVERGENT B0 ;  /* 0x0000000000007941 */ /* 0x000fea0003800200 */
.L_x_210:
        /* <DEDUP_REMOVED lines=29> */
.L_x_213:
[----:B------:R-:W-:Y:S05]  /*36e0*/  BSYNC.RECONVERGENT B0 ;  /* 0x0000000000007941 */ /* 0x000fea0003800200 */
.L_x_212:
        /* <DEDUP_REMOVED lines=11> */
[----:B------:R-:W-:Y:S01]  /*37a0*/  IMAD R37, R3, UR10, R0 ;  /* 0x0000000a03257c24 */ /* 0x000fe2000f8e0200 */
[----:B------:R-:W-:Y:S02]  /*37b0*/  IADD3 R35, PT, PT, R35, R0, RZ ;  /* 0x0000000023237210 */ /* 0x000fe40007ffe0ff */
[----:B------:R-:W-:-:S04]  /*37c0*/  SEL R41, R4, RZ, !P0 ;  /* 0x000000ff04297207 */ /* 0x000fc80004000000 */
[----:B------:R-:W-:Y:S01]  /*37d0*/  ISETP.NE.AND P0, PT, R41, -0x1, PT ;  /* 0xffffffff2900780c */ /* 0x000fe20003f05270 */
[----:B-1----:R-:W-:-:S04]  /*37e0*/  IMAD.WIDE.U32 R32, R35, 0x4, R32 ;  /* 0x0000000423207825 */ /* 0x002fc800078e0020 */
        /* <DEDUP_REMOVED lines=8> */
.L_x_216:
[----:B-1----:R-:W2:Y:S04]  /*3870*/  LDG.E.STRONG.GPU R34, desc[UR8][R32.64] ;  /* 0x0000000820227981 */ /* 0x002ea8000c1ef900 */
[----:B--2---:R-:W-:Y:S01]  /*3880*/  CCTL.IVALL ;  /* 0x00000000ff00798f */ /* 0x004fe20002000000 */
[----:B------:R-:W-:Y:S05]  /*3890*/  YIELD ;  /* 0x0000000000007946 */ /* 0x000fea0003800000 */
[----:B------:R-:W-:-:S13]  /*38a0*/  ISETP.NE.AND P0, PT, R34, R41, PT ;  /* 0x000000292200720c */ /* 0x000fda0003f05270 */
[----:B------:R-:W-:Y:S05]  /*38b0*/  @P0 BRA `(.L_x_216) ;  /* 0xfffffffc00ec0947 */ /* 0x000fea000383ffff */
.L_x_215:
[----:B------:R-:W-:Y:S05]  /*38c0*/  WARPSYNC.ALL ;  /* 0x0000000000007948 */ /* 0x000fea0003800000 */
[----:B------:R-:W-:Y:S01]  /*38d0*/  BAR.SYNC.DEFER_BLOCKING 0x0 ;  /* 0x0000000000007b1d */ /* 0x000fe20000010000 */
[----:B------:R-:W-:-:S05]  /*38e0*/  HFMA2 R40, -RZ, RZ, 0, 0 ;  /* 0x00000000ff287431 */ /* 0x000fca00000001ff */
[----:B------:R-:W-:Y:S05]  /*38f0*/  @!P3 BRA `(.L_x_217) ;  /* 0x00000004001cb947 */ /* 0x000fea0003800000 */
[CC--:B------:R-:W-:Y:S01]  /*3900*/  LEA R40, R3.reuse, R0.reuse, 0x1 ;  /* 0x0000000003287211 */ /* 0x0c0fe200078e08ff */
[C-C-:B------:R-:W-:Y:S01]  /*3910*/  IMAD R41, R3.reuse, 0x6, R0.reuse ;  /* 0x0000000603297824 */ /* 0x140fe200078e0200 */
[----:B------:R-:W-:Y:S01]  /*3920*/  IADD3 R44, PT, PT, R0, R3, RZ ;  /* 0x00000003002c7210 */ /* 0x000fe20007ffe0ff */
[C-C-:B------:R-:W-:Y:S01]  /*3930*/  IMAD R42, R3.reuse, 0x7, R0.reuse ;  /* 0x00000007032a7824 */ /* 0x140fe200078e0200 */
[----:B------:R-:W-:Y:S01]  /*3940*/  MOV R45, RZ ;  /* 0x000000ff002d7202 */ /* 0x000fe20000000f00 */
[----:B------:R-:W-:Y:S01]  /*3950*/  IMAD R43, R3, 0x3, R0 ;  /* 0x00000003032b7824 */ /* 0x000fe200078e0200 */
[----:B------:R-:W-:Y:S01]  /*3960*/  MOV R46, R0 ;  /* 0x00000000002e7202 */ /* 0x000fe20000000f00 */
[----:B------:R-:W-:Y:S01]  /*3970*/  UIADD3 UR6, UPT, UPT, -UR10, URZ, URZ ;  /* 0x000000ff0a067290 */ /* 0x000fe2000fffe1ff */
[----:B------:R-:W-:Y:S02]  /*3980*/  MOV R47, R11 ;  /* 0x0000000b002f7202 */ /* 0x000fe40000000f00 */
[----:B------:R-:W-:-:S02]  /*3990*/  MOV R86, R10 ;  /* 0x0000000a00567202 */ /* 0x000fc40000000f00 */
[----:B------:R-:W-:-:S07]  /*39a0*/  LOP3.LUT R92, R4, 0x7ffffff8, RZ, 0xc0, !PT ;  /* 0x7ffffff8045c7812 */ /* 0x000fce00078ec0ff */
.L_x_218:
[----:B------:R-:W-:Y:S02]  /*39b0*/  ISETP.EQ.OR P4, PT, RZ, UR6, P2 ;  /* 0x00000006ff007c0c */ /* 0x000fe40009782670 */
[----:B-1----:R-:W-:-:S04]  /*39c0*/  IADD3 R32, PT, PT, R45, 0x1, RZ ;  /* 0x000000012d207810 */ /* 0x002fc80007ffe0ff */
        /* <DEDUP_REMOVED lines=58> */
.L_x_217:
[----:B------:R-:W-:-:S13]  /*3d70*/  ISETP.NE.AND P0, PT, R12, RZ, PT ;  /* 0x000000ff0c00720c */ /* 0x000fda0003f05270 */
[----:B------:R-:W-:Y:S05]  /*3d80*/  @!P0 BRA `(.L_x_214) ;  /* 0x0000000000f08947 */ /* 0x000fea0003800000 */
[----:B-1----:R-:W-:Y:S02]  /*3d90*/  IADD3 R32, PT, PT, R12, -0x1, RZ ;  /* 0xffffffff0c207810 */ /* 0x002fe40007ffe0ff */
        /* <DEDUP_REMOVED lines=31> */
.L_x_219:
        /* <DEDUP_REMOVED lines=18> */
.L_x_220:
        /* <DEDUP_REMOVED lines=9> */
.L_x_221:
[----:B------:R-:W-:Y:S05]  /*4140*/  BSYNC.RECONVERGENT B0 ;  /* 0x0000000000007941 */ /* 0x000fea0003800200 */
.L_x_214:
[----:B------:R-:W5:Y:S01]  /*4150*/  S2UR UR7, SR_CgaCtaId ;  /* 0x00000000000779c3 */ /* 0x000f620000008800 */
[----:B------:R-:W-:Y:S01]  /*4160*/  UMOV UR6, 0x400 ;  /* 0x0000040000067882 */ /* 0x000fe20000000000 */
[----:B-1--4-:R-:W-:Y:S01]  /*4170*/  SHF.L.U32 R35, R62, 0x10, RZ ;  /* 0x000000103e237819 */ /* 0x012fe200000006ff */
[----:B------:R-:W1:Y:S01]  /*4180*/  LDCU.64 UR14, c[0x0][0x400] ;  /* 0x00008000ff0e77ac */ /* 0x000e620008000a00 */
[----:B------:R-:W-:Y:S02]  /*4190*/  SHF.L.U32 R83, R83, 0x10, RZ ;  /* 0x0000001053537819 */ /* 0x000fe400000006ff */
[----:B------:R-:W-:Y:S02]  /*41a0*/  SHF.L.U32 R45, R56, 0x10, RZ ;  /* 0x00000010382d7819 */ /* 0x000fe400000006ff */
        /* <DEDUP_REMOVED lines=15> */
[C---:B------:R-:W-:Y:S01]  /*42a0*/  FADD.FTZ R54, -R52.reuse, R41 ;  /* 0x0000002934367221 */ /* 0x040fe20000010100 */
[----:B-----5:R-:W-:Y:S01]  /*42b0*/  ULEA UR6, UR7, UR6, 0x18 ;  /* 0x0000000607067291 */ /* 0x020fe2000f8ec0ff */
[----:B------:R-:W-:Y:S01]  /*42c0*/  SHF.L.U32 R71, R71, 0x10, RZ ;  /* 0x0000001047477819 */ /* 0x000fe200000006ff */
[----:B------:R-:W-:Y:S01]  /*42d0*/  FADD.FTZ R56, -R52, R77 ;  /* 0x0000004d34387221 */ /* 0x000fe20000010100 */
[----:B------:R-:W-:Y:S01]  /*42e0*/  SHF.L.U32 R47, R58, 0x10, RZ ;  /* 0x000000103a2f7819 */ /* 0x000fe200000006ff */
[----:B------:R-:W-:Y:S01]  /*42f0*/  FADD.FTZ R58, -R52, R43 ;  /* 0x0000002b343a7221 */ /* 0x000fe20000010100 */
[----:B------:R-:W-:Y:S01]  /*4300*/  SHF.L.U32 R73, R73, 0x10, RZ ;  /* 0x0000001049497819 */ /* 0x000fe200000006ff */
[-C--:B------:R-:W-:Y:S01]  /*4310*/  FMUL.FTZ R40, R24, R85.reuse ;  /* 0x0000005518287220 */ /* 0x080fe20000410000 */
[----:B------:R-:W-:Y:S01]  /*4320*/  SHF.L.U32 R75, R75, 0x10, RZ ;  /* 0x000000104b4b7819 */ /* 0x000fe200000006ff */
[C---:B------:R-:W-:Y:S01]  /*4330*/  FADD.FTZ R86, -R52.reuse, R47 ;  /* 0x0000002f34567221 */ /* 0x040fe20000010100 */
[----:B------:R0:W-:Y:S01]  /*4340*/  @!P2 STS.64 [UR6+0x88], R60 ;  /* 0x0000883cff00a988 */ /* 0x0001e20008000a06 */
[C---:B------:R-:W-:Y:S01]  /*4350*/  FADD.FTZ R92, -R52.reuse, R73 ;  /* 0x00000049345c7221 */ /* 0x040fe20000010100 */
[----:B------:R-:W-:Y:S01]  /*4360*/  SHF.L.U32 R63, R63, 0x10, RZ ;  /* 0x000000103f3f7819 */ /* 0x000fe200000006ff */
[----:B------:R-:W-:Y:S01]  /*4370*/  FADD.FTZ R96, -R52, R75 ;  /* 0x0000004b34607221 */ /* 0x000fe20000010100 */
[----:B------:R-:W-:Y:S01]  /*4380*/  BAR.SYNC.DEFER_BLOCKING 0x0 ;  /* 0x0000000000007b1d */ /* 0x000fe20000010000 */
[----:B------:R-:W-:Y:S01]  /*4390*/  SHF.L.U32 R84, R84, 0x10, RZ ;  /* 0x0000001054547819 */ /* 0x000fe200000006ff */
[----:B------:R-:W-:Y:S01]  /*43a0*/  FMUL.FTZ R45, R28, R85 ;  /* 0x000000551c2d7220 */ /* 0x000fe20000410000 */
[----:B0--3--:R-:W-:Y:S01]  /*43b0*/  SHF.L.U32 R61, R64, 0x10, RZ ;  /* 0x00000010403d7819 */ /* 0x009fe200000006ff */
[C---:B------:R-:W-:Y:S01]  /*43c0*/  FADD.FTZ R60, -R52.reuse, R69 ;  /* 0x00000045343c7221 */ /* 0x040fe20000010100 */
[----:B------:R-:W-:-:S03]  /*43d0*/  FADD.FTZ R64, -R52, R71 ;  /* 0x0000004734407221 */ /* 0x000fc60000010100 */
[----:B------:R-:W-:Y:S01]  /*43e0*/  FADD.FTZ R94, -R52, R61 ;  /* 0x0000003d345e7221 */ /* 0x000fe20000010100 */
[----:B------:R-:W0:Y:S01]  /*43f0*/  LDS.64 R32, [UR6+0x88] ;  /* 0x00008806ff207984 */ /* 0x000e220008000a00 */
[----:B------:R-:W0:Y:S02]  /*4400*/  LDCU UR6, c[0x0][0x42c] ;  /* 0x00008580ff0677ac */ /* 0x000e240008000800 */
[----:B0-----:R-:W-:Y:S01]  /*4410*/  FMUL.FTZ R35, R32, UR6 ;  /* 0x0000000620237c20 */ /* 0x001fe20008410000 */
[----:B------:R-:W-:Y:S01]  /*4420*/  FMUL.FTZ R34, R33, UR6 ;  /* 0x0000000621227c20 */ /* 0x000fe20008410000 */
[----:B-1----:R-:W-:Y:S06]  /*4430*/  @!P1 BRA `(.L_x_222) ;  /* 0x0000000000489947 */ /* 0x002fec0003800000 */
[----:B------:R-:W-:Y:S01]  /*4440*/  FFMA.FTZ R24, R68, R40, R53 ;  /* 0x0000002844187223 */ /* 0x000fe20000010035 */
[----:B------:R-:W-:-:S03]  /*4450*/  FFMA.FTZ R28, R67, R45, R66 ;  /* 0x0000002d431c7223 */ /* 0x000fc60000010042 */
[----:B------:R-:W-:Y:S01]  /*4460*/  FMUL.FTZ R32, R24, -1.4426950216293334961 ;  /* 0xbfb8aa3b18207820 */ /* 0x000fe20000410000 */
[----:B------:R-:W-:-:S05]  /*4470*/  FMUL.FTZ R37, R28, -1.4426950216293334961 ;  /* 0xbfb8aa3b1c257820 */ /* 0x000fca0000410000 */
[----:B------:R-:W0:Y:S04]  /*4480*/  MUFU.EX2 R32, R32 ;  /* 0x0000002000207308 */ /* 0x000e280000000800 */
[----:B------:R-:W2:Y:S01]  /*4490*/  MUFU.EX2 R37, R37 ;  /* 0x0000002500257308 */ /* 0x000ea20000000800 */
[----:B0-----:R-:W-:Y:S01]  /*44a0*/  FADD.FTZ R33, R32, 1 ;  /* 0x3f80000020217421 */ /* 0x001fe20000010000 */
        /* <DEDUP_REMOVED lines=11> */
.L_x_222:
        /* <DEDUP_REMOVED lines=20> */
.L_x_224:
[----:B------:R-:W-:Y:S05]  /*46a0*/  BSYNC.RECONVERGENT B0 ;  /* 0x0000000000007941 */ /* 0x000fea0003800200 */
.L_x_223:
[----:B------:R-:W-:Y:S01]  /*46b0*/  UISETP.NE.AND UP0, UPT, UR11, URZ, UPT ;  /* 0x000000ff0b00728c */ /* 0x000fe2000bf05270 */
[-C--:B------:R-:W-:Y:S01]  /*46c0*/  FMUL.FTZ R75, R44, R85.reuse ;  /* 0x000000552c4b7220 */ /* 0x080fe20000410000 */
[-C--:B------:R-:W-:Y:S01]  /*46d0*/  FMUL.FTZ R73, R46, R85.reuse ;  /* 0x000000552e497220 */ /* 0x080fe20000410000 */
[-C--:B------:R-:W-:Y:S01]  /*46e0*/  FMUL.FTZ R52, R54, R85.reuse ;  /* 0x0000005536347220 */ /* 0x080fe20000410000 */
[----:B------:R-:W-:Y:S01]  /*46f0*/  ISETP.GE.U32.AND P2, PT, R14, UR14, PT ;  /* 0x0000000e0e007c0c */ /* 0x000fe2000bf46070 */
        /* <DEDUP_REMOVED lines=11> */
[-C--:B------:R-:W-:Y:S01]  /*47b0*/  FMUL.FTZ R44, R64, R85.reuse ;  /* 0x00000055402c7220 */ /* 0x080fe20000410000 */
[-C--:B--2---:R-:W-:Y:S01]  /*47c0*/  FMUL.FTZ R38, R86, R85.reuse ;  /* 0x0000005556267220 */ /* 0x084fe20000410000 */
[-C--:B------:R-:W-:Y:S01]  /*47d0*/  FMUL.FTZ R39, R92, R85.reuse ;  /* 0x000000555c277220 */ /* 0x080fe20000410000 */
[-C--:B------:R-:W-:Y:S01]  /*47e0*/  FMUL.FTZ R24, R94, R85.reuse ;  /* 0x000000555e187220 */ /* 0x080fe20000410000 */
[----:B------:R-:W-:Y:S01]  /*47f0*/  FMUL.FTZ R28, R96, R85 ;  /* 0x00000055601c7220 */ /* 0x000fe20000410000 */
[----:B------:R-:W-:Y:S01]  /*4800*/  ISETP.GE.U32.AND P3, PT, R21, UR14, PT ;  /* 0x0000000e15007c0c */ /* 0x000fe2000bf66070 */
[--C-:B------:R-:W-:Y:S01]  /*4810*/  FFMA.FTZ R81, R35, R32, R34.reuse ;  /* 0x0000002023517223 */ /* 0x100fe20000010022 */
[----:B------:R-:W-:Y:S01]  /*4820*/  ISETP.GE.AND.EX P2, PT, R23, UR15, PT, P2 ;  /* 0x0000000f17007c0c */ /* 0x000fe2000bf46320 */
        /* <DEDUP_REMOVED lines=10> */
[C-C-:B------:R-:W-:Y:S01]  /*48d0*/  FFMA.FTZ R61, R35.reuse, R46, R34.reuse ;  /* 0x0000002e233d7223 */ /* 0x140fe20000010022 */
[C-C-:B------:R-:W-:Y:S01]  /*48e0*/  FFMA.FTZ R48, R35.reuse, R47, R34.reuse ;  /* 0x0000002f23307223 */ /* 0x140fe20000010022 */
[C-C-:B------:R-:W-:Y:S01]  /*48f0*/  FFMA.FTZ R43, R35.reuse, R45, R34.reuse ;  /* 0x0000002d232b7223 */ /* 0x140fe20000010022 */
[C-C-:B------:R-:W-:Y:S01]  /*4900*/  FFMA.FTZ R42, R35.reuse, R44, R34.reuse ;  /* 0x0000002c232a7223 */ /* 0x140fe20000010022 */
[C-C-:B------:R-:W-:Y:S01]  /*4910*/  FFMA.FTZ R41, R35.reuse, R38, R34.reuse ;  /* 0x0000002623297223 */ /* 0x140fe20000010022 */
[C-C-:B------:R-:W-:Y:S01]  /*4920*/  FFMA.FTZ R40, R35.reuse, R39, R34.reuse ;  /* 0x0000002723287223 */ /* 0x140fe20000010022 */
[C-C-:B0-----:R-:W-:Y:S01]  /*4930*/  FFMA.FTZ R37, R35.reuse, R24, R34.reuse ;  /* 0x0000001823257223 */ /* 0x141fe20000010022 */
[----:B------:R-:W-:Y:S01]  /*4940*/  FFMA.FTZ R36, R35, R28, R34 ;  /* 0x0000001c23247223 */ /* 0x000fe20000010022 */
[----:B------:R-:W-:-:S02]  /*4950*/  SHF.L.U32 R33, R26, 0x10, RZ ;  /* 0x000000101a217819 */ /* 0x000fc400000006ff */
[----:B------:R-:W-:Y:S01]  /*4960*/  SHF.L.U32 R82, R82, 0x10, RZ ;  /* 0x0000001052527819 */ /* 0x000fe200000006ff */
        /* <DEDUP_REMOVED lines=19> */
.L_x_225:
        /* <DEDUP_REMOVED lines=18> */
.L_x_227:
[----:B------:R-:W-:Y:S05]  /*4bc0*/  BSYNC.RECONVERGENT B0 ;  /* 0x0000000000007941 */ /* 0x000fea0003800200 */
.L_x_226:
        /* <DEDUP_REMOVED lines=21> */
.L_x_228:
        /* <DEDUP_REMOVED lines=18> */
.L_x_230:
[----:B------:R-:W-:Y:S05]  /*4e40*/  BSYNC.RECONVERGENT B0 ;  /* 0x0000000000007941 */ /* 0x000fea0003800200 */
.L_x_229:
        /* <DEDUP_REMOVED lines=21> */
.L_x_231:
        /* <DEDUP_REMOVED lines=18> */
.L_x_233:
[----:B------:R-:W-:Y:S05]  /*50c0*/  BSYNC.RECONVERGENT B0 ;  /* 0x0000000000007941 */ /* 0x000fea0003800200 */
.L_x_232:
        /* <DEDUP_REMOVED lines=21> */
.L_x_234:
[----:B------:R-:W-:Y:S01]  /*5220*/  BSSY.RECONVERGENT B0, `(.L_x_235) ;  /* 0x0000012000007945 */ /* 0x000fe20003800200 */
[----:B------:R-:W-:Y:S01]  /*5230*/  FFMA.FTZ R26, R68, R55, -R61 ;  /* 0x00000037441a7223 */ /* 0x000fe2000001083d */
[----:B------:R-:W-:Y:S02]  /*5240*/  FFMA.FTZ R48, R67, R70, -R48 ;  /* 0x0000004643307223 */ /* 0x000fe40000010830 */
[----:B------:R-:W-:Y:S05]  /*5250*/  @P6 BRA `(.L_x_236) ;  /* 0x0000000000386947 */ /* 0x000fea0003800000 */
[----:B------:R-:W3:Y:S01]  /*5260*/  LDCU.64 UR6, c[0x0][0x3f8] ;  /* 0x00007f00ff0677ac */ /* 0x000ee20008000a00 */
[----:B------:R-:W-:Y:S01]  /*5270*/  MOV R32, R90 ;  /* 0x0000005a00207202 */ /* 0x000fe20000000f00 */
[----:B------:R-:W-:Y:S01]  /*5280*/  FMUL.FTZ R47, R26, R85 ;  /* 0x000000551a2f7220 */ /* 0x000fe20000410000 */
[----:B012---:R-:W-:Y:S01]  /*5290*/  MOV R33, R89 ;  /* 0x0000005900217202 */ /* 0x007fe20000000f00 */
[----:B------:R-:W0:Y:S01]  /*52a0*/  LDCU.64 UR12, c[0x0][0x380] ;  /* 0x00007000ff0c77ac */ /* 0x000e220008000a00 */
[----:B------:R-:W-:Y:S01]  /*52b0*/  FMUL.FTZ R26, R48, R85 ;  /* 0x00000055301a7220 */ /* 0x000fe20000410000 */
[----:B---3--:R-:W-:Y:S02]  /*52c0*/  IMAD R35, R29, UR6, RZ ;  /* 0x000000061d237c24 */ /* 0x008fe4000f8e02ff */
[----:B------:R-:W-:-:S04]  /*52d0*/  IMAD.WIDE.U32 R32, R18, UR6, R32 ;  /* 0x0000000612207c25 */ /* 0x000fc8000f8e0020 */
[----:B------:R-:W-:Y:S01]  /*52e0*/  IMAD R35, R18, UR7, R35 ;  /* 0x0000000712237c24 */ /* 0x000fe2000f8e0223 */
[----:B0-----:R-:W-:-:S04]  /*52f0*/  LEA R34, P0, R32, UR12, 0x1 ;  /* 0x0000000c20227c11 */ /* 0x001fc8000f8008ff */
[----:B------:R-:W-:Y:S02]  /*5300*/  IADD3 R35, PT, PT, R33, R35, RZ ;  /* 0x0000002321237210 */ /* 0x000fe40007ffe0ff */
[----:B------:R-:W-:Y:S02]  /*5310*/  F2FP.BF16.F32.PACK_AB R33, R26, R47 ;  /* 0x0000002f1a21723e */ /* 0x000fe400000010ff */
[----:B------:R-:W-:-:S05]  /*5320*/  LEA.HI.X R35, R32, UR13, R35, 0x1, P0 ;  /* 0x0000000d20237c11 */ /* 0x000fca00080f0c23 */
[----:B------:R3:W-:Y:S02]  /*5330*/  STG.E desc[UR8][R34.64], R33 ;  /* 0x0000002122007986 */ /* 0x0007e4000c101908 */
.L_x_236:
[----:B------:R-:W-:Y:S05]  /*5340*/  BSYNC.RECONVERGENT B0 ;  /* 0x0000000000007941 */ /* 0x000fea0003800200 */
.L_x_235:
[----:B------:R-:W-:Y:S02]  /*5350*/  SHF.L.U32 R57, R57, 0x10, RZ ;  /* 0x0000001039397819 */ /* 0x000fe400000006ff */
[----:B------:R-:W-:Y:S01]  /*5360*/  SHF.L.U32 R72, R72, 0x10, RZ ;  /* 0x0000001048487819 */ /* 0x000fe200000006ff */
[----:B------:R-:W-:Y:S06]  /*5370*/  BRA.U !UP0, `(.L_x_237) ;  /* 0x0000000108487547 */ /* 0x000fec000b800000 */
[----:B------:R-:W-:Y:S01]  /*5380*/  FFMA.FTZ R45, R68, R45, R53 ;  /* 0x0000002d442d7223 */ /* 0x000fe20000010035 */
[----:B------:R-:W-:-:S03]  /*5390*/  FFMA.FTZ R44, R67, R44, R66 ;  /* 0x0000002c432c7223 */ /* 0x000fc60000010042 */
[----:B------:R-:W-:Y:S01]  /*53a0*/  FMUL.FTZ R26, R45, -1.4426950216293334961 ;  /* 0xbfb8aa3b2d1a7820 */ /* 0x000fe20000410000 */
[----:B------:R-:W-:-:S05]  /*53b0*/  FMUL.FTZ R32, R44, -1.4426950216293334961 ;  /* 0xbfb8aa3b2c207820 */ /* 0x000fca0000410000 */
[----:B------:R-:W4:Y:S04]  /*53c0*/  MUFU.EX2 R26, R26 ;  /* 0x0000001a001a7308 */ /* 0x000f280000000800 */
[----:B------:R-:W0:Y:S01]  /*53d0*/  MUFU.EX2 R32, R32 ;  /* 0x0000002000207308 */ /* 0x000e220000000800 */
[----:B----4-:R-:W-:Y:S01]  /*53e0*/  FADD.FTZ R30, R26, 1 ;  /* 0x3f8000001a1e7421 */ /* 0x010fe20000010000 */
[----:B0123--:R-:W-:-:S05]  /*53f0*/  FADD.FTZ R33, R32, 1 ;  /* 0x3f80000020217421 */ /* 0x00ffca0000010000 */
        /* <DEDUP_REMOVED lines=10> */
.L_x_237:
[----:B------:R-:W-:Y:S01]  /*54a0*/  BSSY.RECONVERGENT B0, `(.L_x_238) ;  /* 0x0000012000007945 */ /* 0x000fe20003800200 */
[----:B------:R-:W-:Y:S01]  /*54b0*/  FFMA.FTZ R26, R68, R57, -R43 ;  /* 0x00000039441a7223 */ /* 0x000fe2000001082b */
[----:B------:R-:W-:Y:S02]  /*54c0*/  FFMA.FTZ R42, R67, R72, -R42 ;  /* 0x00000048432a7223 */ /* 0x000fe4000001082a */
[----:B------:R-:W-:Y:S05]  /*54d0*/  @P4 BRA `(.L_x_239) ;  /* 0x0000000000384947 */ /* 0x000fea0003800000 */
[----:B------:R-:W4:Y:S01]  /*54e0*/  LDCU.64 UR6, c[0x0][0x3f8] ;  /* 0x00007f00ff0677ac */ /* 0x000f220008000a00 */
[----:B------:R-:W-:Y:S01]  /*54f0*/  MOV R32, R90 ;  /* 0x0000005a00207202 */ /* 0x000fe20000000f00 */
[----:B------:R-:W-:Y:S01]  /*5500*/  FMUL.FTZ R43, R26, R85 ;  /* 0x000000551a2b7220 */ /* 0x000fe20000410000 */
[----:B0123--:R-:W-:Y:S01]  /*5510*/  MOV R33, R89 ;  /* 0x0000005900217202 */ /* 0x00ffe20000000f00 */
        /* <DEDUP_REMOVED lines=10> */
.L_x_239:
[----:B------:R-:W-:Y:S05]  /*55c0*/  BSYNC.RECONVERGENT B0 ;  /* 0x0000000000007941 */ /* 0x000fea0003800200 */
.L_x_238:
[----:B------:R-:W-:Y:S02]  /*55d0*/  SHF.L.U32 R59, R59, 0x10, RZ ;  /* 0x000000103b3b7819 */ /* 0x000fe400000006ff */
[----:B------:R-:W-:Y:S01]  /*55e0*/  SHF.L.U32 R74, R74, 0x10, RZ ;  /* 0x000000104a4a7819 */ /* 0x000fe200000006ff */
[----:B------:R-:W-:Y:S06]  /*55f0*/  BRA.U !UP0, `(.L_x_240) ;  /* 0x0000000108487547 */ /* 0x000fec000b800000 */
[----:B------:R-:W-:Y:S01]  /*5600*/  FFMA.FTZ R38, R68, R38, R53 ;  /* 0x0000002644267223 */ /* 0x000fe20000010035 */
[----:B------:R-:W-:-:S03]  /*5610*/  FFMA.FTZ R39, R67, R39, R66 ;  /* 0x0000002743277223 */ /* 0x000fc60000010042 */
[----:B------:R-:W-:Y:S01]  /*5620*/  FMUL.FTZ R26, R38, -1.4426950216293334961 ;  /* 0xbfb8aa3b261a7820 */ /* 0x000fe20000410000 */
[----:B----4-:R-:W-:-:S05]  /*5630*/  FMUL.FTZ R32, R39, -1.4426950216293334961 ;  /* 0xbfb8aa3b27207820 */ /* 0x010fca0000410000 */
        /* <DEDUP_REMOVED lines=14> */
.L_x_240:
[----:B------:R-:W-:Y:S01]  /*5720*/  BSSY.RECONVERGENT B0, `(.L_x_241) ;  /* 0x0000012000007945 */ /* 0x000fe20003800200 */
[----:B------:R-:W-:Y:S01]  /*5730*/  FFMA.FTZ R26, R68, R59, -R41 ;  /* 0x0000003b441a7223 */ /* 0x000fe20000010829 */
[----:B------:R-:W-:Y:S02]  /*5740*/  FFMA.FTZ R40, R67, R74, -R40 ;  /* 0x0000004a43287223 */ /* 0x000fe40000010828 */
[----:B------:R-:W-:Y:S05]  /*5750*/  @P5 BRA `(.L_x_242) ;  /* 0x0000000000385947 */ /* 0x000fea0003800000 */
[----:B------:R-:W5:Y:S01]  /*5760*/  LDCU.64 UR6, c[0x0][0x3f8] ;  /* 0x00007f00ff0677ac */ /* 0x000f620008000a00 */
[----:B----4-:R-:W-:Y:S02]  /*5770*/  MOV R32, R90 ;  /* 0x0000005a00207202 */ /* 0x010fe40000000f00 */
[----:B0123--:R-:W-:Y:S01]  /*5780*/  MOV R33, R89 ;  /* 0x0000005900217202 */ /* 0x00ffe20000000f00 */
        /* <DEDUP_REMOVED lines=11> */
.L_x_242:
[----:B------:R-:W-:Y:S05]  /*5840*/  BSYNC.RECONVERGENT B0 ;  /* 0x0000000000007941 */ /* 0x000fea0003800200 */
.L_x_241:
[----:B------:R-:W-:Y:S02]  /*5850*/  SHF.L.U32 R65, R65, 0x10, RZ ;  /* 0x0000001041417819 */ /* 0x000fe400000006ff */
[----:B------:R-:W-:Y:S01]  /*5860*/  SHF.L.U32 R76, R76, 0x10, RZ ;  /* 0x000000104c4c7819 */ /* 0x000fe200000006ff */
[----:B------:R-:W-:Y:S06]  /*5870*/  BRA.U !UP0, `(.L_x_243) ;  /* 0x0000000108487547 */ /* 0x000fec000b800000 */
[----:B------:R-:W-:Y:S01]  /*5880*/  FFMA.FTZ R24, R68, R24, R53 ;  /* 0x0000001844187223 */ /* 0x000fe20000010035 */
[----:B------:R-:W-:-:S03]  /*5890*/  FFMA.FTZ R28, R67, R28, R66 ;  /* 0x0000001c431c7223 */ /* 0x000fc60000010042 */
[----:B------:R-:W-:Y:S01]  /*58a0*/  FMUL.FTZ R26, R24, -1.4426950216293334961 ;  /* 0xbfb8aa3b181a7820 */ /* 0x000fe20000410000 */
[----:B0---4-:R-:W-:-:S05]  /*58b0*/  FMUL.FTZ R32, R28, -1.4426950216293334961 ;  /* 0xbfb8aa3b1c207820 */ /* 0x011fca0000410000 */
[----:B------:R-:W0:Y:S04]  /*58c0*/  MUFU.EX2 R26, R26 ;  /* 0x0000001a001a7308 */ /* 0x000e280000000800 */
[----:B------:R-:W1:Y:S01]  /*58d0*/  MUFU.EX2 R32, R32 ;  /* 0x0000002000207308 */ /* 0x000e620000000800 */
[----:B0-----:R-:W-:Y:S01]  /*58e0*/  FADD.FTZ R30, R26, 1 ;  /* 0x3f8000001a1e7421 */ /* 0x001fe20000010000 */
[----:B-123--:R-:W-:-:S05]  /*58f0*/  FADD.FTZ R33, R32, 1 ;  /* 0x3f80000020217421 */ /* 0x00efca0000010000 */
        /* <DEDUP_REMOVED lines=10> */
.L_x_243:
        /* <DEDUP_REMOVED lines=18> */
.L_x_245:
[----:B------:R-:W-:Y:S05]  /*5ac0*/  BSYNC.RECONVERGENT B0 ;  /* 0x0000000000007941 */ /* 0x000fea0003800200 */
.L_x_244:
[----:B------:R-:W-:Y:S02]  /*5ad0*/  IADD3 R8, PT, PT, R3, R8, RZ ;  /* 0x0000000803087210 */ /* 0x000fe40007ffe0ff */
[----:B------:R-:W-:Y:S02]  /*5ae0*/  IADD3 R6, PT, PT, R6, 0x1, RZ ;  /* 0x0000000106067810 */ /* 0x000fe40007ffe0ff */
[----:B------:R-:W-:-:S13]  /*5af0*/  ISETP.GE.AND P0, PT, R8, UR4, PT ;  /* 0x0000000408007c0c */ /* 0x000fda000bf06270 */
[----:B------:R-:W-:Y:S05]  /*5b00*/  @!P0 BRA `(.L_x_246) ;  /* 0xffffffa800108947 */ /* 0x000fea000383ffff */
.L_x_203:
        /* <DEDUP_REMOVED lines=19> */
.L_x_248:
[----:B------:R-:W-:Y:S05]  /*5c40*/  BSYNC.RECONVERGENT B0 ;  /* 0x0000000000007941 */ /* 0x000fea0003800200 */
.L_x_247:
[----:B------:R-:W-:Y:S05]  /*5c50*/  @P0 EXIT ;  /* 0x000000000000094d */ /* 0x000fea0003800000 */
[----:B------:R-:W-:Y:S05]  /*5c60*/  @P2 BRA `(.L_x_249) ;  /* 0x0000000000202947 */ /* 0x000fea0003800000 */
[----:B------:R-:W-:-:S05]  /*5c70*/  IMAD R0, R6, R7, RZ ;  /* 0x0000000706007224 */ /* 0x000fca00078e02ff */
[----:B------:R-:W-:-:S13]  /*5c80*/  ISETP.NE.AND P0, PT, R0, -0x1, PT ;  /* 0xffffffff0000780c */ /* 0x000fda0003f05270 */
[----:B------:R-:W-:Y:S05]  /*5c90*/  @!P0 BRA `(.L_x_249) ;  /* 0x0000000000148947 */ /* 0x000fea0003800000 */
.L_x_250:
[----:B-1----:R-:W2:Y:S04]  /*5ca0*/  LDG.E.STRONG.GPU R3, desc[UR8][R4.64] ;  /* 0x0000000804037981 */ /* 0x002ea8000c1ef900 */
[----:B--2---:R-:W-:Y:S01]  /*5cb0*/  CCTL.IVALL ;  /* 0x00000000ff00798f */ /* 0x004fe20002000000 */
[----:B------:R-:W-:Y:S05]  /*5cc0*/  YIELD ;  /* 0x0000000000007946 */ /* 0x000fea0003800000 */
[----:B------:R-:W-:-:S13]  /*5cd0*/  ISETP.NE.AND P0, PT, R3, R0, PT ;  /* 0x000000000300720c */ /* 0x000fda0003f05270 */
[----:B------:R-:W-:Y:S05]  /*5ce0*/  @P0 BRA `(.L_x_250) ;  /* 0xfffffffc00ec0947 */ /* 0x000fea000383ffff */
.L_x_249:
[----:B------:R-:W-:Y:S05]  /*5cf0*/  WARPSYNC.ALL ;  /* 0x0000000000007948 */ /* 0x000fea0003800000 */
[----:B-1----:R-:W1:Y:S08]  /*5d00*/  LDC.64 R4, c[0x0][0x3f8] ;  /* 0x0000fe00ff047b82 */ /* 0x002e700000000a00 */
        /* <DEDUP_REMOVED lines=10> */
[----:B0-----:R-:W-:Y:S02]  /*5db0*/  MOV R33, RZ ;  /* 0x000000ff00217202 */ /* 0x001fe40000000f00 */
        /* <DEDUP_REMOVED lines=46> */
[----:B------:R-:W-:Y:S01]  /*60a0*/  UMOV UR4, URZ ;  /* 0x000000ff00047c82 */ /* 0x000fe20008000000 */
[----:B------:R-:W-:-:S02]  /*60b0*/  SHF.L.U64.HI R30, R3, 0x2, R0 ;  /* 0x00000002031e7819 */ /* 0x000fc40000010200 */
[----:B------:R-:W-:Y:S02]  /*60c0*/  SHF.L.U64.HI R26, R31, 0x2, R32 ;  /* 0x000000021f1a7819 */ /* 0x000fe40000010220 */
[C---:B0-----:R-:W-:Y:S02]  /*60d0*/  IADD3 R22, P2, PT, R20.reuse, UR10, RZ ;  /* 0x0000000a14167c10 */ /* 0x041fe4000ff5e0ff */
[----:B------:R-:W-:Y:S02]  /*60e0*/  IADD3 R33, PT, PT, R7, UR4, RZ ;  /* 0x0000000407217c10 */ /* 0x000fe4000fffe0ff */
[----:B-1----:R-:W-:Y:S02]  /*60f0*/  IADD3 R24, P1, PT, R20, UR6, RZ ;  /* 0x0000000614187c10 */ /* 0x002fe4000ff3e0ff */
[----:B------:R-:W-:Y:S01]  /*6100*/  MOV R2, R6 ;  /* 0x0000000600027202 */ /* 0x000fe20000000f00 */
[----:B------:R-:W-:Y:S01]  /*6110*/  IMAD.WIDE.U32 R6, R4, 0x4, RZ ;  /* 0x0000000404067825 */ /* 0x000fe200078e00ff */
[----:B------:R-:W-:-:S02]  /*6120*/  IADD3.X R23, PT, PT, R21, UR11, RZ, P2, !PT ;  /* 0x0000000b15177c10 */ /* 0x000fc400097fe4ff */
[----:B------:R-:W-:Y:S02]  /*6130*/  IADD3.X R25, PT, PT, R21, UR7, RZ, P1, !PT ;  /* 0x0000000715197c10 */ /* 0x000fe40008ffe4ff */
[----:B------:R-:W-:Y:S02]  /*6140*/  IADD3 R16, P2, PT, RZ, -R9, RZ ;  /* 0x80000009ff107210 */ /* 0x000fe40007f5e0ff */
[----:B--2---:R-:W-:Y:S02]  /*6150*/  IADD3 R20, P1, PT, R20, UR12, RZ ;  /* 0x0000000c14147c10 */ /* 0x004fe4000ff3e0ff */
[----:B------:R-:W-:Y:S02]  /*6160*/  SHF.L.U32 R9, R5, 0x2, RZ ;  /* 0x0000000205097819 */ /* 0x000fe400000006ff */
[----:B------:R-:W-:Y:S02]  /*6170*/  IADD3.X R21, PT, PT, R21, UR13, RZ, P1, !PT ;  /* 0x0000000d15157c10 */ /* 0x000fe40008ffe4ff */
[----:B------:R-:W-:-:S02]  /*6180*/  IADD3 R28, PT, PT, R7, R9, RZ ;  /* 0x00000009071c7210 */ /* 0x000fc40007ffe0ff */
[----:B------:R-:W-:-:S07]  /*6190*/  IADD3.X R18, PT, PT, RZ, -0x1, RZ, P2, !PT ;  /* 0xffffffffff127810 */ /* 0x000fce00017fe4ff */
.L_x_253:
[-C--:B0-----:R-:W-:Y:S02]  /*61a0*/  LEA R10, P1, R3, R24.reuse, 0x2 ;  /* 0x00000018030a7211 */ /* 0x081fe400078210ff */
[----:B------:R-:W-:Y:S02]  /*61b0*/  LEA R14, P3, R31, R24, 0x2 ;  /* 0x000000181f0e7211 */ /* 0x000fe400078610ff */
[----:B------:R-:W-:Y:S02]  /*61c0*/  IADD3 R12, P2, PT, R24, R6, RZ ;  /* 0x00000006180c7210 */ /* 0x000fe40007f5e0ff */
[----:B------:R-:W-:Y:S02]  /*61d0*/  IADD3.X R11, PT, PT, R25, R30, RZ, P1, !PT ;  /* 0x0000001e190b7210 */ /* 0x000fe40000ffe4ff */
[----:B------:R-:W-:Y:S02]  /*61e0*/  MOV R8, R24 ;  /* 0x0000001800087202 */ /* 0x000fe40000000f00 */
[----:B------:R-:W-:-:S02]  /*61f0*/  MOV R9, R25 ;  /* 0x0000001900097202 */ /* 0x000fc40000000f00 */
[C---:B------:R-:W-:Y:S01]  /*6200*/  IADD3.X R15, PT, PT, R25.reuse, R26, RZ, P3, !PT ;  /* 0x0000001a190f7210 */ /* 0x040fe20001ffe4ff */
[----:B------:R0:W2:Y:S01]  /*6210*/  LDG.E R11, desc[UR8][R10.64] ;  /* 0x000000080a0b7981 */ /* 0x0000a2000c1e1900 */
[----:B------:R-:W-:-:S03]  /*6220*/  IADD3.X R13, PT, PT, R25, R28, RZ, P2, !PT ;  /* 0x0000001c190d7210 */ /* 0x000fc600017fe4ff */
[----:B------:R1:W2:Y:S04]  /*6230*/  LDG.E R8, desc[UR8][R8.64] ;  /* 0x0000000808087981 */ /* 0x0002a8000c1e1900 */
[----:B------:R-:W3:Y:S04]  /*6240*/  LDG.E R12, desc[UR8][R12.64] ;  /* 0x000000080c0c7981 */ /* 0x000ee8000c1e1900 */
[----:B------:R-:W3:Y:S01]  /*6250*/  LDG.E R15, desc[UR8][R14.64] ;  /* 0x000000080e0f7981 */ /* 0x000ee2000c1e1900 */
[----:B0-----:R-:W-:Y:S02]  /*6260*/  MOV R10, R22 ;  /* 0x00000016000a7202 */ /* 0x001fe40000000f00 */
[----:B-1----:R-:W-:-:S02]  /*6270*/  MOV R9, R21 ;  /* 0x0000001500097202 */ /* 0x002fc40000000f00 */
[----:B------:R-:W-:-:S04]  /*6280*/  IADD3 R16, P1, PT, R16, 0x1, RZ ;  /* 0x0000000110107810 */ /* 0x000fc80007f3e0ff */
[----:B------:R-:W-:Y:S02]  /*6290*/  IADD3.X R18, PT, PT, RZ, R18, RZ, P1, !PT ;  /* 0x00000012ff127210 */ /* 0x000fe40000ffe4ff */
[----:B------:R-:W-:-:S04]  /*62a0*/  ISETP.NE.U32.AND P1, PT, R16, RZ, PT ;  /* 0x000000ff1000720c */ /* 0x000fc80003f25070 */
[----:B------:R-:W-:Y:S02]  /*62b0*/  ISETP.NE.AND.EX P1, PT, R18, RZ, PT, P1 ;  /* 0x000000ff1200720c */ /* 0x000fe40003f25310 */
[----:B------:R-:W-:Y:S02]  /*62c0*/  IADD3 R24, P2, PT, R24, 0x700, RZ ;  /* 0x0000070018187810 */ /* 0x000fe40007f5e0ff */
[----:B------:R-:W-:Y:S02]  /*62d0*/  IADD3 R22, P3, PT, R22, 0x700, RZ ;  /* 0x0000070016167810 */ /* 0x000fe40007f7e0ff */
[----:B------:R-:W-:Y:S02]  /*62e0*/  IADD3.X R25, PT, PT, RZ, R25, RZ, P2, !PT ;  /* 0x00000019ff197210 */ /* 0x000fe400017fe4ff */
[----:B--2---:R-:W-:Y:S02]  /*62f0*/  F2FP.BF16.F32.PACK_AB R17, R11, R8 ;  /* 0x000000080b11723e */ /* 0x004fe400000010ff */
[----:B------:R-:W-:-:S02]  /*6300*/  MOV R8, R20 ;  /* 0x0000001400087202 */ /* 0x000fc40000000f00 */
[-C--:B------:R-:W-:Y:S02]  /*6310*/  MOV R11, R23.reuse ;  /* 0x00000017000b7202 */ /* 0x080fe40000000f00 */
[----:B---3--:R-:W-:Y:S01]  /*6320*/  F2FP.BF16.F32.PACK_AB R19, R15, R12 ;  /* 0x0000000c0f13723e */ /* 0x008fe200000010ff */
[----:B------:R0:W-:Y:S04]  /*6330*/  STG.E desc[UR8][R8.64], R17 ;  /* 0x0000001108007986 */ /* 0x0001e8000c101908 */
[----:B------:R0:W-:Y:S01]  /*6340*/  STG.E desc[UR8][R10.64], R19 ;  /* 0x000000130a007986 */ /* 0x0001e2000c101908 */
[----:B------:R-:W-:Y:S02]  /*6350*/  IADD3 R20, P4, PT, R20, 0x700, RZ ;  /* 0x0000070014147810 */ /* 0x000fe40007f9e0ff */
[----:B------:R-:W-:-:S02]  /*6360*/  IADD3.X R23, PT, PT, RZ, R23, RZ, P3, !PT ;  /* 0x00000017ff177210 */ /* 0x000fc40001ffe4ff */
[----:B------:R-:W-:Y:S01]  /*6370*/  IADD3.X R21, PT, PT, RZ, R21, RZ, P4, !PT ;  /* 0x00000015ff157210 */ /* 0x000fe200027fe4ff */
[----:B------:R-:W-:Y:S08]  /*6380*/  @P1 BRA `(.L_x_253) ;  /* 0xfffffffc00841947 */ /* 0x000ff0000383ffff */
.L_x_252:
[----:B------:R-:W-:Y:S05]  /*6390*/  BSYNC.RECONVERGENT B0 ;  /* 0x0000000000007941 */ /* 0x000fea0003800200 */
.L_x_251:
        /* <DEDUP_REMOVED lines=10> */
.L_x_254:
[C---:B------:R-:W-:Y:S02]  /*6440*/  SHF.L.U32 R24, R2.reuse, 0x2, RZ ;  /* 0x0000000202187819 */ /* 0x040fe400000006ff */
[----:B------:R-:W-:Y:S02]  /*6450*/  SHF.L.U64.HI R26, R2, 0x2, R33 ;  /* 0x00000002021a7819 */ /* 0x000fe40000010221 */
[----:B-1----:R-:W-:-:S04]  /*6460*/  IADD3 R4, P0, PT, R24, UR4, RZ ;  /* 0x0000000418047c10 */ /* 0x002fc8000ff1e0ff */
[----:B----4-:R-:W-:Y:S02]  /*6470*/  IADD3.X R5, PT, PT, R26, UR5, RZ, P0, !PT ;  /* 0x000000051a057c10 */ /* 0x010fe400087fe4ff */
[C---:B------:R-:W-:Y:S02]  /*6480*/  IADD3 R6, P0, PT, R4.reuse, R35, RZ ;  /* 0x0000002304067210 */ /* 0x040fe40007f1e0ff */
[C---:B0-----:R-:W-:Y:S02]  /*6490*/  IADD3 R10, P2, PT, R4.reuse, R39, RZ ;  /* 0x00000027040a7210 */ /* 0x041fe40007f5e0ff */
[C---:B------:R-:W-:Y:S02]  /*64a0*/  IADD3.X R7, PT, PT, R5.reuse, R31, RZ, P0, !PT ;  /* 0x0000001f05077210 */ /* 0x040fe400007fe4ff */
[----:B------:R-:W-:Y:S02]  /*64b0*/  IADD3 R8, P1, PT, R4, R27, RZ ;  /* 0x0000001b04087210 */ /* 0x000fe40007f3e0ff */
[----:B------:R-:W4:Y:S01]  /*64c0*/  LDG.E R4, desc[UR8][R4.64] ;  /* 0x0000000804047981 */ /* 0x000f22000c1e1900 */
[----:B------:R-:W-:-:S02]  /*64d0*/  IADD3.X R11, PT, PT, R5, R37, RZ, P2, !PT ;  /* 0x00000025050b7210 */ /* 0x000fc400017fe4ff */
[----:B------:R-:W-:Y:S01]  /*64e0*/  IADD3.X R9, PT, PT, R5, R29, RZ, P1, !PT ;  /* 0x0000001d05097210 */ /* 0x000fe20000ffe4ff */
[----:B------:R-:W4:Y:S04]  /*64f0*/  LDG.E R7, desc[UR8][R6.64] ;  /* 0x0000000806077981 */ /* 0x000f28000c1e1900 */
[----:B------:R-:W5:Y:S04]  /*6500*/  LDG.E R8, desc[UR8][R8.64] ;  /* 0x0000000808087981 */ /* 0x000f68000c1e1900 */
[----:B------:R-:W5:Y:S01]  /*6510*/  LDG.E R11, desc[UR8][R10.64] ;  /* 0x000000080a0b7981 */ /* 0x000f62000c1e1900 */
[----:B------:R-:W-:-:S02]  /*6520*/  LOP3.LUT R16, R24, 0xfffffffc, RZ, 0xc0, !PT ;  /* 0xfffffffc18107812 */ /* 0x000fc400078ec0ff */
[----:B------:R-:W-:Y:S02]  /*6530*/  LOP3.LUT R15, R26, 0x1, RZ, 0xc0, !PT ;  /* 0x000000011a0f7812 */ /* 0x000fe400078ec0ff */
[----:B--2---:R-:W-:-:S04]  /*6540*/  IADD3 R12, P0, PT, R16, UR6, RZ ;  /* 0x00000006100c7c10 */ /* 0x004fc8000ff1e0ff */
[C---:B------:R-:W-:Y:S02]  /*6550*/  IADD3.X R13, PT, PT, R15.reuse, UR7, RZ, P0, !PT ;  /* 0x000000070f0d7c10 */ /* 0x040fe400087fe4ff */
[C---:B---3--:R-:W-:Y:S02]  /*6560*/  IADD3 R14, P0, PT, R16.reuse, UR10, RZ ;  /* 0x0000000a100e7c10 */ /* 0x048fe4000ff1e0ff */
[----:B------:R-:W-:Y:S02]  /*6570*/  IADD3 R16, P1, PT, R16, UR4, RZ ;  /* 0x0000000410107c10 */ /* 0x000fe4000ff3e0ff */
[----:B------:R-:W-:Y:S02]  /*6580*/  IADD3.X R15, PT, PT, R15, UR11, RZ, P0, !PT ;  /* 0x0000000b0f0f7c10 */ /* 0x000fe400087fe4ff */
[----:B----4-:R-:W-:Y:S02]  /*6590*/  F2FP.BF16.F32.PACK_AB R19, R7, R4 ;  /* 0x000000040713723e */ /* 0x010fe400000010ff */
[----:B------:R-:W-:-:S04]  /*65a0*/  LOP3.LUT R4, R26, 0x3, RZ, 0xc0, !PT ;  /* 0x000000031a047812 */ /* 0x000fc800078ec0ff */
[----:B------:R-:W-:Y:S02]  /*65b0*/  IADD3.X R17, PT, PT, R4, UR5, RZ, P1, !PT ;  /* 0x0000000504117c10 */ /* 0x000fe40008ffe4ff */
[----:B-----5:R-:W-:Y:S02]  /*65c0*/  F2FP.BF16.F32.PACK_AB R21, R11, R8 ;  /* 0x000000080b15723e */ /* 0x020fe400000010ff */
[C---:B------:R-:W-:Y:S02]  /*65d0*/  IADD3 R4, P0, PT, R16.reuse, R35, RZ ;  /* 0x0000002310047210 */ /* 0x040fe40007f1e0ff */
[C---:B------:R-:W-:Y:S02]  /*65e0*/  IADD3 R6, P1, PT, R16.reuse, R27, RZ ;  /* 0x0000001b10067210 */ /* 0x040fe40007f3e0ff */
[----:B------:R-:W-:Y:S02]  /*65f0*/  IADD3 R8, P2, PT, R16, R39, RZ ;  /* 0x0000002710087210 */ /* 0x000fe40007f5e0ff */
[----:B------:R-:W-:-:S02]  /*6600*/  IADD3.X R5, PT, PT, R17, R31, RZ, P0, !PT ;  /* 0x0000001f11057210 */ /* 0x000fc400007fe4ff */
[C---:B------:R-:W-:Y:S02]  /*6610*/  IADD3.X R7, PT, PT, R17.reuse, R29, RZ, P1, !PT ;  /* 0x0000001d11077210 */ /* 0x040fe40000ffe4ff */
[----:B------:R-:W-:Y:S01]  /*6620*/  IADD3.X R9, PT, PT, R17, R37, RZ, P2, !PT ;  /* 0x0000002511097210 */ /* 0x000fe200017fe4ff */
[----:B------:R0:W-:Y:S04]  /*6630*/  STG.E desc[UR8][R12.64], R19 ;  /* 0x000000130c007986 */ /* 0x0001e8000c101908 */
[----:B------:R1:W-:Y:S04]  /*6640*/  STG.E desc[UR8][R14.64], R21 ;  /* 0x000000150e007986 */ /* 0x0003e8000c101908 */
[----:B------:R-:W2:Y:S04]  /*6650*/  LDG.E R18, desc[UR8][R16.64+0x700] ;  /* 0x0007000810127981 */ /* 0x000ea8000c1e1900 */
[----:B0-----:R-:W2:Y:S04]  /*6660*/  LDG.E R19, desc[UR8][R4.64+0x700] ;  /* 0x0007000804137981 */ /* 0x001ea8000c1e1900 */
[----:B------:R-:W3:Y:S04]  /*6670*/  LDG.E R20, desc[UR8][R6.64+0x700] ;  /* 0x0007000806147981 */ /* 0x000ee8000c1e1900 */
[----:B------:R-:W3:Y:S01]  /*6680*/  LDG.E R23, desc[UR8][R8.64+0x700] ;  /* 0x0007000808177981 */ /* 0x000ee2000c1e1900 */
[----:B------:R-:W-:-:S04]  /*6690*/  IADD3 R12, P0, PT, R24, 0x700, RZ ;  /* 0x00000700180c7810 */ /* 0x000fc80007f1e0ff */
[----:B------:R-:W-:Y:S02]  /*66a0*/  IADD3.X R13, PT, PT, RZ, R26, RZ, P0, !PT ;  /* 0x0000001aff0d7210 */ /* 0x000fe400007fe4ff */
[----:B------:R-:W-:Y:S02]  /*66b0*/  LOP3.LUT R12, R12, 0xfffffffc, RZ, 0xc0, !PT ;  /* 0xfffffffc0c0c7812 */ /* 0x000fe400078ec0ff */
[----:B------:R-:W-:Y:S02]  /*66c0*/  LOP3.LUT R13, R13, 0x1, RZ, 0xc0, !PT ;  /* 0x000000010d0d7812 */ /* 0x000fe400078ec0ff */
[C---:B------:R-:W-:Y:S02]  /*66d0*/  IADD3 R10, P0, PT, R12.reuse, UR6, RZ ;  /* 0x000000060c0a7c10 */ /* 0x040fe4000ff1e0ff */
[----:B------:R-:W-:Y:S02]  /*66e0*/  IADD3 R12, P1, PT, R12, UR10, RZ ;  /* 0x0000000a0c0c7c10 */ /* 0x000fe4000ff3e0ff */
[----:B------:R-:W-:-:S02]  /*66f0*/  IADD3.X R11, PT, PT, R13, UR7, RZ, P0, !PT ;  /* 0x000000070d0b7c10 */ /* 0x000fc400087fe4ff */
[----:B------:R-:W-:Y:S02]  /*6700*/  IADD3.X R13, PT, PT, R13, UR11, RZ, P1, !PT ;  /* 0x0000000b0d0d7c10 */ /* 0x000fe40008ffe4ff */
[----:B--2---:R-:W-:Y:S02]  /*6710*/  F2FP.BF16.F32.PACK_AB R19, R19, R18 ;  /* 0x000000121313723e */ /* 0x004fe400000010ff */
[----:B---3--:R-:W-:-:S03]  /*6720*/  F2FP.BF16.F32.PACK_AB R23, R23, R20 ;  /* 0x000000141717723e */ /* 0x008fc600000010ff */
[----:B------:R0:W-:Y:S04]  /*6730*/  STG.E desc[UR8][R10.64], R19 ;  /* 0x000000130a007986 */ /* 0x0001e8000c101908 */
[----:B------:R2:W-:Y:S04]  /*6740*/  STG.E desc[UR8][R12.64], R23 ;  /* 0x000000170c007986 */ /* 0x0005e8000c101908 */
[----:B------:R-:W3:Y:S04]  /*6750*/  LDG.E R18, desc[UR8][R16.64+0xe00] ;  /* 0x000e000810127981 */ /* 0x000ee8000c1e1900 */
[----:B-1----:R-:W3:Y:S04]  /*6760*/  LDG.E R21, desc[UR8][R4.64+0xe00] ;  /* 0x000e000804157981 */ /* 0x002ee8000c1e1900 */
[----:B------:R-:W4:Y:S04]  /*6770*/  LDG.E R20, desc[UR8][R6.64+0xe00] ;  /* 0x000e000806147981 */ /* 0x000f28000c1e1900 */
        /* <DEDUP_REMOVED lines=9> */
[----:B---3--:R-:W-:Y:S02]  /*6810*/  F2FP.BF16.F32.PACK_AB R21, R21, R18 ;  /* 0x000000121515723e */ /* 0x008fe400000010ff */
[----:B----4-:R-:W-:-:S03]  /*6820*/  F2FP.BF16.F32.PACK_AB R25, R25, R20 ;  /* 0x000000141919723e */ /* 0x010fc600000010ff */
[----:B------:R0:W-:Y:S04]  /*6830*/  STG.E desc[UR8][R14.64], R21 ;  /* 0x000000150e007986 */ /* 0x0001e8000c101908 */
[----:B------:R4:W-:Y:S04]  /*6840*/  STG.E desc[UR8][R10.64], R25 ;  /* 0x000000190a007986 */ /* 0x0009e8000c101908 */
[----:B------:R-:W3:Y:S04]  /*6850*/  LDG.E R16, desc[UR8][R16.64+0x1500] ;  /* 0x0015000810107981 */ /* 0x000ee8000c1e1900 */
[----:B------:R-:W3:Y:S04]  /*6860*/  LDG.E R5, desc[UR8][R4.64+0x1500] ;  /* 0x0015000804057981 */ /* 0x000ee8000c1e1900 */
[----:B------:R-:W5:Y:S04]  /*6870*/  LDG.E R6, desc[UR8][R6.64+0x1500] ;  /* 0x0015000806067981 */ /* 0x000f68000c1e1900 */
[----:B------:R-:W5:Y:S01]  /*6880*/  LDG.E R9, desc[UR8][R8.64+0x1500] ;  /* 0x0015000808097981 */ /* 0x000f62000c1e1900 */
[----:B--2---:R-:W-:-:S04]  /*6890*/  IADD3 R13, P0, PT, R24, 0x1500, RZ ;  /* 0x00001500180d7810 */ /* 0x004fc80007f1e0ff */
        /* <DEDUP_REMOVED lines=11> */
[----:B---3--:R-:W-:Y:S02]  /*6950*/  F2FP.BF16.F32.PACK_AB R5, R5, R16 ;  /* 0x000000100505723e */ /* 0x008fe400000010ff */
[----:B-----5:R-:W-:-:S03]  /*6960*/  F2FP.BF16.F32.PACK_AB R7, R9, R6 ;  /* 0x000000060907723e */ /* 0x020fc600000010ff */
[----:B------:R4:W-:Y:S04]  /*6970*/  STG.E desc[UR8][R12.64], R5 ;  /* 0x000000050c007986 */ /* 0x0009e8000c101908 */
[----:B------:R4:W-:Y:S02]  /*6980*/  STG.E desc[UR8][R14.64], R7 ;  /* 0x000000070e007986 */ /* 0x0009e4000c101908 */
[----:B------:R-:W-:Y:S05]  /*6990*/  @P0 BRA `(.L_x_254) ;  /* 0xfffffff800a80947 */ /* 0x000fea000383ffff */
[----:B------:R-:W-:Y:S05]  /*69a0*/  EXIT ;  /* 0x000000000000794d */ /* 0x000fea0003800000 */
.L_x_255:
        /* <DEDUP_REMOVED lines=13> */
.L_x_4884:


//--------------------- .text._Z35group_norm_nhwc_bwd_one_pass_kernelI11Bf16IOBf16WLi128ELi112ELi448EEv26Group_norm_nhwc_bwd_params --------------------------
	.section	.text._Z35group_norm_nhwc_bwd_one_pass_kernelI11Bf16IOBf16WLi128ELi112ELi448EEv26Group_norm_nhwc_bwd_params,"ax",@progbits
	.align	128
        .global         _Z35group_norm_nhwc_bwd_one_pass_kernelI11Bf16IOBf16WLi128ELi112ELi448EEv26Group_norm_nhwc_bwd_params
        .type           _Z35group_norm_nhwc_bwd_one_pass_kernelI11Bf16IOBf16WLi128ELi112ELi448EEv26Group_norm_nhwc_bwd_params,@function
        .size           _Z35group_norm_nhwc_bwd_one_pass_kernelI11Bf16IOBf16WLi128ELi112ELi448EEv26Group_norm_nhwc_bwd_params,(.L_x_4885 - _Z35group_norm_nhwc_bwd_one_pass_kernelI11Bf16IOBf16WLi128ELi112ELi448EEv26Group_norm_nhwc_bwd_params)
        .other          _Z35group_norm_nhwc_bwd_one_pass_kernelI11Bf16IOBf16WLi128ELi112ELi448EEv26Group_norm_nhwc_bwd_params,@"STO_CUDA_ENTRY STV_DEFAULT"
_Z35group_norm_nhwc_bwd_one_pass_kernelI11Bf16IOBf16WLi128ELi112ELi448EEv26Group_norm_nhwc_bwd_params:
.text._Z35group_norm_nhwc_bwd_one_pass_kernelI11Bf16IOBf16WLi128ELi112ELi448EEv26Group_norm_nhwc_bwd_params:
        /* <DEDUP_REMOVED lines=22> */
.L_x_323:
[----:B0-----:R-:W0:Y:S01]  /*0160*/  LDC R17, c[0x0][0x410] ;  /* 0x00010400ff117b82 */ /* 0x001e220000000800 */
[----:B-1----:R-:W1:Y:S01]  /*0170*/  S2R R7, SR_CTAID.X ;  /* 0x0000000000077919 */ /* 0x002e620000002500 */
[----:B------:R-:W1:Y:S01]  /*0180*/  LDCU UR4, c[0x0][0x41c] ;  /* 0x00008380ff0477ac */ /* 0x000e620008000800 */
[----:B------:R-:W-:Y:S01]  /*0190*/  ISETP.GE.AND P3, PT, R4, RZ, PT ;  /* 0x000000ff0400720c */ /* 0x000fe20003f66270 */
[----:B------:R-:W2:Y:S01]  /*01a0*/  LDCU.128 UR8, c[0x0][0x400] ;  /* 0x00008000ff0877ac */ /* 0x000ea20008000c00 */
[----:B------:R-:W-:-:S03]  /*01b0*/  CS2R R60, SRZ ;  /* 0x00000000003c7805 */ /* 0x000fc6000001ff00 */
[----:B------:R-:W3:Y:S01]  /*01c0*/  LDC.64 R66, c[0x0][0x3b8] ;  /* 0x0000ee00ff427b82 */ /* 0x000ee20000000a00 */
[----:B0-----:R-:W-:-:S04]  /*01d0*/  IABS R11, R17 ;  /* 0x00000011000b7213 */ /* 0x001fc80000000000 */
[----:B------:R-:W0:Y:S01]  /*01e0*/  I2F.RP R10, R11 ;  /* 0x0000000b000a7306 */ /* 0x000e220000209400 */
[----:B-1----:R-:W-:Y:S01]  /*01f0*/  IMAD R25, R7, UR4, R0 ;  /* 0x0000000407197c24 */ /* 0x002fe2000f8e0200 */
[----:B------:R-:W1:Y:S04]  /*0200*/  LDCU.U8 UR4, c[0x0][0x414] ;  /* 0x00008280ff0477ac */ /* 0x000e680008000000 */
[C---:B--2---:R-:W-:Y:S02]  /*0210*/  ISETP.GE.U32.AND P2, PT, R25.reuse, UR8, PT ;  /* 0x0000000819007c0c */ /* 0x044fe4000bf46070 */
[----:B------:R-:W-:Y:S02]  /*0220*/  SHF.R.S32.HI R15, RZ, 0x1f, R25 ;  /* 0x0000001fff0f7819 */ /* 0x000fe40000011419 */
[----:B------:R-:W-:Y:S01]  /*0230*/  IADD3 R21, PT, PT, R25, 0x10, RZ ;  /* 0x0000001019157810 */ /* 0x000fe20007ffe0ff */
[----:B0-----:R-:W0:Y:S01]  /*0240*/  MUFU.RCP R10, R10 ;  /* 0x0000000a000a7308 */ /* 0x001e220000001000 */
[----:B------:R-:W-:-:S13]  /*0250*/  ISETP.GE.AND.EX P2, PT, R15, UR9, PT, P2 ;  /* 0x000000090f007c0c */ /* 0x000fda000bf46320 */
[----:B------:R-:W2:Y:S01]  /*0260*/  @!P2 LDC.64 R22, c[0x0][0x3f8] ;  /* 0x0000fe00ff16ab82 */ /* 0x000ea20000000a00 */
[----:B0-----:R-:W-:-:S04]  /*0270*/  IADD3 R8, PT, PT, R10, 0xffffffe, RZ ;  /* 0x0ffffffe0a087810 */ /* 0x001fc80007ffe0ff */
[----:B------:R0:W4:Y:S03]  /*0280*/  F2I.FTZ.U32.TRUNC.NTZ R9, R8 ;  /* 0x0000000800097305 */ /* 0x000126000021f000 */
[----:B------:R-:W5:Y:S01]  /*0290*/  @!P2 LDC.64 R26, c[0x0][0x3a0] ;  /* 0x0000e800ff1aab82 */ /* 0x000f620000000a00 */
[----:B0-----:R-:W-:-:S07]  /*02a0*/  MOV R8, RZ ;  /* 0x000000ff00087202 */ /* 0x001fce0000000f00 */
[----:B------:R-:W0:Y:S01]  /*02b0*/  @!P2 LDC.64 R28, c[0x0][0x398] ;  /* 0x0000e600ff1cab82 */ /* 0x000e220000000a00 */
[----:B----4-:R-:W-:-:S05]  /*02c0*/  IADD3 R12, PT, PT, RZ, -R9, RZ ;  /* 0x80000009ff0c7210 */ /* 0x010fca0007ffe0ff */
[----:B------:R-:W-:Y:S01]  /*02d0*/  IMAD R13, R12, R11, RZ ;  /* 0x0000000b0c0d7224 */ /* 0x000fe200078e02ff */
[----:B------:R-:W-:-:S03]  /*02e0*/  IABS R12, R4 ;  /* 0x00000004000c7213 */ /* 0x000fc60000000000 */
[----:B------:R-:W-:-:S06]  /*02f0*/  IMAD.HI.U32 R9, R9, R13, R8 ;  /* 0x0000000d09097227 */ /* 0x000fcc00078e0008 */
        /* <DEDUP_REMOVED lines=10> */
[----:B------:R-:W-:Y:S02]  /*03a0*/  IADD3 R11, PT, PT, R8, -R11, RZ ;  /* 0x8000000b080b7210 */ /* 0x000fe40007ffe0ff */
[----:B------:R-:W-:-:S02]  /*03b0*/  ISETP.NE.AND P4, PT, R17, RZ, PT ;  /* 0x000000ff1100720c */ /* 0x000fc40003f85270 */
[----:B------:R-:W-:Y:S02]  /*03c0*/  SEL R8, R11, R8, !P5 ;  /* 0x000000080b087207 */ /* 0x000fe40006800000 */
[----:B------:R-:W-:Y:S02]  /*03d0*/  LOP3.LUT R11, RZ, R17, RZ, 0x33, !PT ;  /* 0x00000011ff0b7212 */ /* 0x000fe400078e33ff */
[----:B------:R-:W-:Y:S02]  /*03e0*/  IADD3 R17, PT, PT, R25, 0x8, RZ ;  /* 0x0000000819117810 */ /* 0x000fe40007ffe0ff */
[----:B------:R-:W-:Y:S02]  /*03f0*/  @!P3 IADD3 R8, PT, PT, -R8, RZ, RZ ;  /* 0x000000ff0808b210 */ /* 0x000fe40007ffe1ff */
[----:B------:R-:W-:Y:S02]  /*0400*/  @P1 IADD3 R9, PT, PT, R9, 0x1, RZ ;  /* 0x0000000109091810 */ /* 0x000fe40007ffe0ff */
[----:B------:R-:W-:-:S02]  /*0410*/  ISETP.GE.U32.AND P3, PT, R17, UR8, PT ;  /* 0x0000000811007c0c */ /* 0x000fc4000bf66070 */
[----:B------:R-:W-:Y:S02]  /*0420*/  SHF.R.S32.HI R19, RZ, 0x1f, R17 ;  /* 0x0000001fff137819 */ /* 0x000fe40000011411 */
[----:B------:R-:W-:Y:S02]  /*0430*/  SEL R53, R11, R8, !P4 ;  /* 0x000000080b357207 */ /* 0x000fe40006000000 */
[----:B------:R-:W-:Y:S02]  /*0440*/  @!P0 IADD3 R9, PT, PT, -R9, RZ, RZ ;  /* 0x000000ff09098210 */ /* 0x000fe40007ffe1ff */
[----:B------:R-:W-:Y:S01]  /*0450*/  ISETP.GE.AND.EX P3, PT, R19, UR9, PT, P3 ;  /* 0x0000000913007c0c */ /* 0x000fe2000bf66330 */
[----:B------:R-:W-:Y:S01]  /*0460*/  IMAD R13, R53, 0x70, RZ ;  /* 0x00000070350d7824 */ /* 0x000fe200078e02ff */
[----:B------:R-:W-:Y:S02]  /*0470*/  SEL R9, R11, R9, !P4 ;  /* 0x000000090b097207 */ /* 0x000fe40006000000 */
[----:B------:R-:W-:-:S02]  /*0480*/  ISETP.GE.U32.AND P4, PT, R21, UR8, PT ;  /* 0x0000000815007c0c */ /* 0x000fc4000bf86070 */
[C---:B------:R-:W-:Y:S02]  /*0490*/  IADD3 R116, P0, PT, R13.reuse, R6, RZ ;  /* 0x000000060d747210 */ /* 0x040fe40007f1e0ff */
[----:B------:R-:W-:Y:S02]  /*04a0*/  SHF.R.S32.HI R6, RZ, 0x1f, R9 ;  /* 0x0000001fff067819 */ /* 0x000fe40000011409 */
[----:B------:R-:W-:Y:S02]  /*04b0*/  LEA.HI.X.SX32 R117, R13, RZ, 0x1, P0 ;  /* 0x000000ff0d757211 */ /* 0x000fe400000f0eff */
[----:B------:R-:W-:Y:S01]  /*04c0*/  SHF.R.S32.HI R13, RZ, 0x1f, R21 ;  /* 0x0000001fff0d7819 */ /* 0x000fe20000011415 */
[----:B------:R-:W-:Y:S01]  /*04d0*/  IMAD R6, R6, UR10, RZ ;  /* 0x0000000a06067c24 */ /* 0x000fe2000f8e02ff */
[----:B------:R-:W4:Y:S01]  /*04e0*/  @!P3 LDC.64 R30, c[0x0][0x3f8] ;  /* 0x0000fe00ff1ebb82 */ /* 0x000f220000000a00 */
[----:B------:R-:W-:Y:S01]  /*04f0*/  IMAD.WIDE.U32 R116, R9, UR10, R116 ;  /* 0x0000000a09747c25 */ /* 0x000fe2000f8e0074 */
[----:B------:R-:W-:-:S03]  /*0500*/  ISETP.GE.AND.EX P4, PT, R13, UR9, PT, P4 ;  /* 0x000000090d007c0c */ /* 0x000fc6000bf86340 */
[----:B------:R-:W-:Y:S01]  /*0510*/  IMAD R119, R9, UR11, R6 ;  /* 0x0000000b09777c24 */ /* 0x000fe2000f8e0206 */
[----:B------:R-:W-:Y:S01]  /*0520*/  @!P2 MOV R118, R116 ;  /* 0x000000740076a202 */ /* 0x000fe20000000f00 */
[----:B--2---:R-:W-:Y:S01]  /*0530*/  @!P2 IMAD R6, R15, R22, RZ ;  /* 0x000000160f06a224 */ /* 0x004fe200078e02ff */
[----:B------:R-:W-:Y:S01]  /*0540*/  @!P3 MOV R14, R116 ;  /* 0x00000074000eb202 */ /* 0x000fe20000000f00 */
[----:B------:R-:W2:Y:S01]  /*0550*/  @!P3 LDC.64 R32, c[0x0][0x3a0] ;  /* 0x0000e800ff20bb82 */ /* 0x000ea20000000a00 */
[----:B------:R-:W-:Y:S01]  /*0560*/  IADD3 R119, PT, PT, R117, R119, RZ ;  /* 0x0000007775777210 */ /* 0x000fe20007ffe0ff */
[C---:B------:R-:W-:Y:S01]  /*0570*/  @!P2 IMAD R11, R25.reuse, R23, R6 ;  /* 0x00000017190ba224 */ /* 0x040fe200078e0206 */
[C---:B------:R-:W-:Y:S02]  /*0580*/  IADD3 R23, PT, PT, R25.reuse, 0x18, RZ ;  /* 0x0000001819177810 */ /* 0x040fe40007ffe0ff */
[----:B------:R-:W-:Y:S01]  /*0590*/  @!P3 MOV R15, R119 ;  /* 0x00000077000fb202 */ /* 0x000fe20000000f00 */
[----:B------:R-:W-:-:S02]  /*05a0*/  @!P2 IMAD.WIDE.U32 R8, R25, R22, R118 ;  /* 0x000000161908a225 */ /* 0x000fc400078e0076 */
[----:B------:R-:W3:Y:S03]  /*05b0*/  @!P4 LDC.64 R36, c[0x0][0x3f8] ;  /* 0x0000fe00ff24cb82 */ /* 0x000ee60000000a00 */
[----:B------:R-:W-:Y:S02]  /*05c0*/  @!P2 IADD3 R11, PT, PT, R9, R11, RZ ;  /* 0x0000000b090ba210 */ /* 0x000fe40007ffe0ff */
[C---:B------:R-:W-:Y:S02]  /*05d0*/  @!P2 SHF.L.U32 R9, R8.reuse, 0x1, RZ ;  /* 0x000000010809a819 */ /* 0x040fe400000006ff */
[----:B------:R-:W-:Y:S01]  /*05e0*/  @!P2 SHF.L.U64.HI R6, R8, 0x1, R11 ;  /* 0x000000010806a819 */ /* 0x000fe2000001020b */
[----:B----4-:R-:W-:Y:S01]  /*05f0*/  @!P3 IMAD R8, R19, R30, RZ ;  /* 0x0000001e1308b224 */ /* 0x010fe200078e02ff */
[----:B-----5:R-:W-:Y:S01]  /*0600*/  @!P2 IADD3 R10, P0, PT, R9, R26, RZ ;  /* 0x0000001a090aa210 */ /* 0x020fe20007f1e0ff */
[C---:B------:R-:W-:Y:S01]  /*0610*/  @!P3 IMAD.WIDE.U32 R14, R17.reuse, R30, R14 ;  /* 0x0000001e110eb225 */ /* 0x040fe200078e000e */
[----:B------:R-:W4:Y:S02]  /*0620*/  @!P3 LDC.64 R34, c[0x0][0x398] ;  /* 0x0000e600ff22bb82 */ /* 0x000f240000000a00 */
[----:B------:R-:W-:Y:S01]  /*0630*/  @!P2 IADD3.X R11, PT, PT, R6, R27, RZ, P0, !PT ;  /* 0x0000001b060ba210 */ /* 0x000fe200007fe4ff */
[----:B------:R-:W-:Y:S01]  /*0640*/  @!P3 IMAD R19, R17, R31, R8 ;  /* 0x0000001f1113b224 */ /* 0x000fe200078e0208 */
[----:B------:R-:W-:-:S02]  /*0650*/  ISETP.GE.U32.AND P0, PT, R23, UR8, PT ;  /* 0x0000000817007c0c */ /* 0x000fc4000bf06070 */
[----:B------:R-:W-:Y:S02]  /*0660*/  SHF.R.S32.HI R31, RZ, 0x1f, R23 ;  /* 0x0000001fff1f7819 */ /* 0x000fe40000011417 */
[----:B0-----:R-:W-:Y:S02]  /*0670*/  @!P2 IADD3 R12, P1, PT, R9, R28, RZ ;  /* 0x0000001c090ca210 */ /* 0x001fe40007f3e0ff */
[----:B------:R-:W-:Y:S02]  /*0680*/  ISETP.GE.AND.EX P0, PT, R31, UR9, PT, P0 ;  /* 0x000000091f007c0c */ /* 0x000fe4000bf06300 */
[----:B------:R-:W-:Y:S01]  /*0690*/  @!P3 IADD3 R9, PT, PT, R15, R19, RZ ;  /* 0x000000130f09b210 */ /* 0x000fe20007ffe0ff */
[----:B---3--:R-:W-:Y:S01]  /*06a0*/  @!P4 IMAD R16, R13, R36, RZ ;  /* 0x000000240d10c224 */ /* 0x008fe200078e02ff */
[----:B------:R-:W-:Y:S02]  /*06b0*/  @!P4 MOV R18, R116 ;  /* 0x000000740012c202 */ /* 0x000fe40000000f00 */
[----:B------:R-:W-:-:S02]  /*06c0*/  @!P4 MOV R19, R119 ;  /* 0x000000770013c202 */ /* 0x000fc40000000f00 */
[----:B------:R-:W-:Y:S01]  /*06d0*/  @!P2 IADD3.X R13, PT, PT, R6, R29, RZ, P1, !PT ;  /* 0x0000001d060da210 */ /* 0x000fe20000ffe4ff */
[C---:B------:R-:W-:Y:S01]  /*06e0*/  @!P4 IMAD R29, R21.reuse, R37, R16 ;  /* 0x00000025151dc224 */ /* 0x040fe200078e0210 */
[C---:B------:R-:W-:Y:S01]  /*06f0*/  @!P3 SHF.L.U32 R17, R14.reuse, 0x1, RZ ;  /* 0x000000010e11b819 */ /* 0x040fe200000006ff */
[----:B------:R-:W-:Y:S01]  /*0700*/  @!P4 IMAD.WIDE.U32 R18, R21, R36, R18 ;  /* 0x000000241512c225 */ /* 0x000fe200078e0012 */
[----:B------:R-:W-:Y:S01]  /*0710*/  MOV R8, RZ ;  /* 0x000000ff00087202 */ /* 0x000fe20000000f00 */
[----:B------:R-:W0:Y:S08]  /*0720*/  @!P4 LDC.64 R20, c[0x0][0x3a0] ;  /* 0x0000e800ff14cb82 */ /* 0x000e300000000a00 */
[----:B------:R-:W3:Y:S01]  /*0730*/  @!P0 LDC.64 R38, c[0x0][0x3f8] ;  /* 0x0000fe00ff268b82 */ /* 0x000ee20000000a00 */
[----:B------:R-:W-:Y:S01]  /*0740*/  @!P3 SHF.L.U64.HI R6, R14, 0x1, R9 ;  /* 0x000000010e06b819 */ /* 0x000fe20000010209 */
[----:B------:R5:W3:Y:S01]  /*0750*/  @!P2 LDG.E R8, desc[UR6][R10.64] ;  /* 0x000000060a08a981 */ /* 0x000ae2000c1e1900 */
[----:B--2---:R-:W-:-:S02]  /*0760*/  @!P3 IADD3 R14, P1, PT, R17, R32, RZ ;  /* 0x00000020110eb210 */ /* 0x004fc40007f3e0ff */
[----:B------:R-:W-:Y:S02]  /*0770*/  IADD3 R27, PT, PT, R25, 0x20, RZ ;  /* 0x00000020191b7810 */ /* 0x000fe40007ffe0ff */
[----:B------:R-:W-:Y:S01]  /*0780*/  MOV R9, RZ ;  /* 0x000000ff00097202 */ /* 0x000fe20000000f00 */
[----:B------:R-:W2:Y:S01]  /*0790*/  @!P4 LDC.64 R36, c[0x0][0x398] ;  /* 0x0000e600ff24cb82 */ /* 0x000ea20000000a00 */
[----:B------:R-:W-:Y:S02]  /*07a0*/  @!P3 IADD3.X R15, PT, PT, R6, R33, RZ, P1, !PT ;  /* 0x00000021060fb210 */ /* 0x000fe40000ffe4ff */
[----:B------:R-:W-:Y:S02]  /*07b0*/  ISETP.GE.U32.AND P1, PT, R27, UR8, PT ;  /* 0x000000081b007c0c */ /* 0x000fe4000bf26070 */
[----:B------:R-:W-:Y:S01]  /*07c0*/  SHF.R.S32.HI R33, RZ, 0x1f, R27 ;  /* 0x0000001fff217819 */ /* 0x000fe2000001141b */
[----:B------:R-:W2:Y:S01]  /*07d0*/  @!P2 LDG.E R9, desc[UR6][R12.64] ;  /* 0x000000060c09a981 */ /* 0x000ea2000c1e1900 */
[----:B-----5:R-:W-:Y:S01]  /*07e0*/  MOV R10, RZ ;  /* 0x000000ff000a7202 */ /* 0x020fe20000000f00 */
[----:B------:R-:W5:Y:S01]  /*07f0*/  @!P0 LDC.64 R40, c[0x0][0x3a0] ;  /* 0x0000e800ff288b82 */ /* 0x000f620000000a00 */
[----:B------:R-:W-:-:S02]  /*0800*/  @!P4 IADD3 R11, PT, PT, R19, R29, RZ ;  /* 0x0000001d130bc210 */ /* 0x000fc40007ffe0ff */
[----:B------:R-:W-:Y:S02]  /*0810*/  ISETP.GE.AND.EX P1, PT, R33, UR9, PT, P1 ;  /* 0x0000000921007c0c */ /* 0x000fe4000bf26310 */
[----:B----4-:R-:W-:Y:S01]  /*0820*/  @!P3 IADD3 R16, P2, PT, R17, R34, RZ ;  /* 0x000000221110b210 */ /* 0x010fe20007f5e0ff */
[----:B------:R0:W4:Y:S01]  /*0830*/  @!P3 LDG.E R10, desc[UR6][R14.64] ;  /* 0x000000060e0ab981 */ /* 0x000122000c1e1900 */
[----:B------:R-:W-:Y:S01]  /*0840*/  @!P4 SHF.L.U32 R19, R18, 0x1, RZ ;  /* 0x000000011213c819 */ /* 0x000fe200000006ff */
[----:B------:R-:W1:Y:S01]  /*0850*/  @!P0 LDC.64 R42, c[0x0][0x398] ;  /* 0x0000e600ff2a8b82 */ /* 0x000e620000000a00 */
[----:B------:R-:W-:Y:S02]  /*0860*/  @!P3 IADD3.X R17, PT, PT, R6, R35, RZ, P2, !PT ;  /* 0x000000230611b210 */ /* 0x000fe400017fe4ff */
[----:B------:R-:W-:Y:S02]  /*0870*/  @!P4 SHF.L.U64.HI R6, R18, 0x1, R11 ;  /* 0x000000011206c819 */ /* 0x000fe4000001020b */
[----:B0-----:R-:W-:Y:S01]  /*0880*/  @!P4 IADD3 R14, P5, PT, R19, R20, RZ ;  /* 0x00000014130ec210 */ /* 0x001fe20007fbe0ff */
[----:B---3--:R-:W-:Y:S01]  /*0890*/  @!P0 IMAD R20, R31, R38, RZ ;  /* 0x000000261f148224 */ /* 0x008fe200078e02ff */
[----:B------:R-:W-:Y:S01]  /*08a0*/  MOV R11, RZ ;  /* 0x000000ff000b7202 */ /* 0x000fe20000000f00 */
[----:B------:R-:W0:Y:S01]  /*08b0*/  @!P1 LDC.64 R44, c[0x0][0x3f8] ;  /* 0x0000fe00ff2c9b82 */ /* 0x000e220000000a00 */
[----:B------:R-:W-:Y:S01]  /*08c0*/  @!P4 IADD3.X R15, PT, PT, R6, R21, RZ, P5, !PT ;  /* 0x00000015060fc210 */ /* 0x000fe20002ffe4ff */
[----:B------:R-:W-:Y:S01]  /*08d0*/  @!P0 IMAD R31, R23, R39, R20 ;  /* 0x00000027171f8224 */ /* 0x000fe200078e0214 */
[----:B------:R-:W-:-:S02]  /*08e0*/  IADD3 R29, PT, PT, R25, 0x28, RZ ;  /* 0x00000028191d7810 */ /* 0x000fc40007ffe0ff */
[----:B------:R-:W-:Y:S01]  /*08f0*/  @!P0 MOV R20, R116 ;  /* 0x0000007400148202 */ /* 0x000fe20000000f00 */
[----:B------:R3:W4:Y:S01]  /*0900*/  @!P3 LDG.E R11, desc[UR6][R16.64] ;  /* 0x00000006100bb981 */ /* 0x000722000c1e1900 */
[----:B------:R-:W-:Y:S02]  /*0910*/  @!P0 MOV R21, R119 ;  /* 0x0000007700158202 */ /* 0x000fe40000000f00 */
[----:B------:R-:W-:Y:S02]  /*0920*/  CS2R R12, SRZ ;  /* 0x00000000000c7805 */ /* 0x000fe4000001ff00 */
[----:B------:R-:W-:Y:S01]  /*0930*/  ISETP.GE.U32.AND P2, PT, R29, UR8, PT ;  /* 0x000000081d007c0c */ /* 0x000fe2000bf46070 */
[----:B------:R-:W1:Y:S01]  /*0940*/  @!P1 LDC.64 R46, c[0x0][0x398] ;  /* 0x0000e600ff2e9b82 */ /* 0x000e620000000a00 */
[----:B------:R-:W-:Y:S01]  /*0950*/  SHF.R.S32.HI R35, RZ, 0x1f, R29 ;  /* 0x0000001fff237819 */ /* 0x000fe2000001141d */
[----:B------:R-:W-:Y:S01]  /*0960*/  @!P0 IMAD.WIDE.U32 R20, R23, R38, R20 ;  /* 0x0000002617148225 */ /* 0x000fe200078e0014 */
[----:B--2---:R-:W-:Y:S01]  /*0970*/  @!P4 IADD3 R18, P3, PT, R19, R36, RZ ;  /* 0x000000241312c210 */ /* 0x004fe20007f7e0ff */
[----:B------:R-:W2:Y:S01]  /*0980*/  @!P4 LDG.E R12, desc[UR6][R14.64] ;  /* 0x000000060e0cc981 */ /* 0x000ea2000c1e1900 */
[----:B------:R-:W-:-:S02]  /*0990*/  ISETP.GE.AND.EX P2, PT, R35, UR9, PT, P2 ;  /* 0x0000000923007c0c */ /* 0x000fc4000bf46320 */
[----:B------:R-:W-:Y:S02]  /*09a0*/  @!P4 IADD3.X R19, PT, PT, R6, R37, RZ, P3, !PT ;  /* 0x000000250613c210 */ /* 0x000fe40001ffe4ff */
[----:B---3--:R-:W-:Y:S02]  /*09b0*/  @!P0 IADD3 R17, PT, PT, R21, R31, RZ ;  /* 0x0000001f15118210 */ /* 0x008fe40007ffe0ff */
[----:B------:R-:W-:Y:S01]  /*09c0*/  IADD3 R31, PT, PT, R25, 0x30, RZ ;  /* 0x00000030191f7810 */ /* 0x000fe20007ffe0ff */
[----:B------:R3:W2:Y:S03]  /*09d0*/  @!P4 LDG.E R13, desc[UR6][R18.64] ;  /* 0x00000006120dc981 */ /* 0x0006a6000c1e1900 */
[----:B------:R-:W-:Y:S02]  /*09e0*/  ISETP.GE.U32.AND P4, PT, R31, UR8, PT ;  /* 0x000000081f007c0c */ /* 0x000fe4000bf86070 */
[----:B------:R-:W-:Y:S01]  /*09f0*/  SHF.R.S32.HI R37, RZ, 0x1f, R31 ;  /* 0x0000001fff257819 */ /* 0x000fe2000001141f */
[----:B------:R-:W1:Y:S01]  /*0a00*/  @!P2 LDC.64 R48, c[0x0][0x3f8] ;  /* 0x0000fe00ff30ab82 */ /* 0x000e620000000a00 */
[----:B------:R-:W-:-:S02]  /*0a10*/  @!P0 SHF.L.U32 R21, R20, 0x1, RZ ;  /* 0x0000000114158819 */ /* 0x000fc400000006ff */
[----:B------:R-:W-:Y:S02]  /*0a20*/  ISETP.GE.AND.EX P4, PT, R37, UR9, PT, P4 ;  /* 0x0000000925007c0c */ /* 0x000fe4000bf86340 */
[----:B------:R-:W-:Y:S02]  /*0a30*/  @!P0 SHF.L.U64.HI R6, R20, 0x1, R17 ;  /* 0x0000000114068819 */ /* 0x000fe40000010211 */
[----:B-----5:R-:W-:Y:S01]  /*0a40*/  @!P0 IADD3 R16, P3, PT, R21, R40, RZ ;  /* 0x0000002815108210 */ /* 0x020fe20007f7e0ff */
[----:B0-----:R-:W-:Y:S01]  /*0a50*/  @!P1 IMAD R22, R33, R44, RZ ;  /* 0x0000002c21169224 */ /* 0x001fe200078e02ff */
[----:B---3--:R-:W-:Y:S02]  /*0a60*/  @!P1 MOV R18, R116 ;  /* 0x0000007400129202 */ /* 0x008fe40000000f00 */
[----:B------:R-:W-:Y:S02]  /*0a70*/  @!P0 IADD3.X R17, PT, PT, R6, R41, RZ, P3, !PT ;  /* 0x0000002906118210 */ /* 0x000fe40001ffe4ff */
[----:B------:R-:W-:Y:S01]  /*0a80*/  @!P1 MOV R19, R119 ;  /* 0x0000007700139202 */ /* 0x000fe20000000f00 */
[----:B------:R-:W0:Y:S01]  /*0a90*/  @!P1 LDC.64 R40, c[0x0][0x3a0] ;  /* 0x0000e800ff289b82 */ /* 0x000e220000000a00 */
[----:B-1----:R-:W-:Y:S01]  /*0aa0*/  @!P0 IADD3 R20, P5, PT, R21, R42, RZ ;  /* 0x0000002a15148210 */ /* 0x002fe20007fbe0ff */
[----:B------:R-:W-:-:S02]  /*0ab0*/  @!P1 IMAD R15, R27, R45, R22 ;  /* 0x0000002d1b0f9224 */ /* 0x000fc400078e0216 */
[----:B------:R-:W-:Y:S01]  /*0ac0*/  @!P1 IMAD.WIDE.U32 R18, R27, R44, R18 ;  /* 0x0000002c1b129225 */ /* 0x000fe200078e0012 */
[----:B------:R-:W-:-:S03]  /*0ad0*/  IADD3 R33, PT, PT, R25, 0x38, RZ ;  /* 0x0000003819217810 */ /* 0x000fc60007ffe0ff */
[----:B------:R-:W1:Y:S01]  /*0ae0*/  @!P4 LDC.64 R50, c[0x0][0x3f8] ;  /* 0x0000fe00ff32cb82 */ /* 0x000e620000000a00 */
[----:B------:R-:W-:Y:S02]  /*0af0*/  @!P0 IADD3.X R21, PT, PT, R6, R43, RZ, P5, !PT ;  /* 0x0000002b06158210 */ /* 0x000fe40002ffe4ff */
[----:B------:R-:W-:Y:S02]  /*0b00*/  @!P1 IADD3 R15, PT, PT, R19, R15, RZ ;  /* 0x0000000f130f9210 */ /* 0x000fe40007ffe0ff */
[----:B------:R-:W-:-:S03]  /*0b10*/  ISETP.GE.U32.AND P3, PT, R33, UR8, PT ;  /* 0x0000000821007c0c */ /* 0x000fc6000bf66070 */
[----:B------:R-:W3:Y:S01]  /*0b20*/  @!P2 LDC.64 R42, c[0x0][0x3a0] ;  /* 0x0000e800ff2aab82 */ /* 0x000ee20000000a00 */
[----:B------:R-:W-:Y:S02]  /*0b30*/  SHF.R.S32.HI R39, RZ, 0x1f, R33 ;  /* 0x0000001fff277819 */ /* 0x000fe40000011421 */
[----:B------:R-:W-:-:S05]  /*0b40*/  @!P1 SHF.L.U64.HI R24, R18, 0x1, R15 ;  /* 0x0000000112189819 */ /* 0x000fca000001020f */
[----:B------:R-:W5:Y:S01]  /*0b50*/  @!P2 LDC.64 R44, c[0x0][0x398] ;  /* 0x0000e600ff2cab82 */ /* 0x000f620000000a00 */
[----:B------:R-:W-:Y:S02]  /*0b60*/  MOV R14, RZ ;  /* 0x000000ff000e7202 */ /* 0x000fe40000000f00 */
[----:B------:R-:W-:Y:S02]  /*0b70*/  MOV R15, RZ ;  /* 0x000000ff000f7202 */ /* 0x000fe40000000f00 */
[----:B------:R-:W-:Y:S02]  /*0b80*/  ISETP.GE.AND.EX P3, PT, R39, UR9, PT, P3 ;  /* 0x0000000927007c0c */ /* 0x000fe4000bf66330 */
[----:B------:R-:W-:Y:S01]  /*0b90*/  @!P1 SHF.L.U32 R27, R18, 0x1, RZ ;  /* 0x00000001121b9819 */ /* 0x000fe200000006ff */
[----:B------:R-:W-:Y:S01]  /*0ba0*/  @!P2 IMAD R6, R35, R48, RZ ;  /* 0x000000302306a224 */ /* 0x000fe200078e02ff */
[----:B------:R-:W-:Y:S01]  /*0bb0*/  @!P2 MOV R18, R116 ;  /* 0x000000740012a202 */ /* 0x000fe20000000f00 */
[----:B------:R0:W2:Y:S01]  /*0bc0*/  @!P0 LDG.E R14, desc[UR6][R16.64] ;  /* 0x00000006100e8981 */ /* 0x0000a2000c1e1900 */
[----:B------:R-:W-:Y:S01]  /*0bd0*/  @!P2 MOV R19, R119 ;  /* 0x000000770013a202 */ /* 0x000fe20000000f00 */
[----:B------:R-:W-:-:S02]  /*0be0*/  @!P2 IMAD R23, R29, R49, R6 ;  /* 0x000000311d17a224 */ /* 0x000fc400078e0206 */
[----:B------:R1:W2:Y:S01]  /*0bf0*/  @!P0 LDG.E R15, desc[UR6][R20.64] ;  /* 0x00000006140f8981 */ /* 0x0002a2000c1e1900 */
[----:B------:R-:W-:Y:S01]  /*0c00*/  @!P1 IADD3 R26, P0, PT, R27, R46, RZ ;  /* 0x0000002e1b1a9210 */ /* 0x000fe20007f1e0ff */
[----:B------:R-:W-:Y:S01]  /*0c10*/  @!P2 IMAD.WIDE.U32 R18, R29, R48, R18 ;  /* 0x000000301d12a225 */ /* 0x000fe200078e0012 */
[----:B0-----:R-:W-:Y:S01]  /*0c20*/  @!P1 IADD3 R22, P5, PT, R27, R40, RZ ;  /* 0x000000281b169210 */ /* 0x001fe20007fbe0ff */
[----:B------:R-:W0:Y:S01]  /*0c30*/  @!P3 LDC.64 R48, c[0x0][0x3f8] ;  /* 0x0000fe00ff30bb82 */ /* 0x000e220000000a00 */
[----:B------:R-:W-:Y:S02]  /*0c40*/  @!P1 IADD3.X R27, PT, PT, R24, R47, RZ, P0, !PT ;  /* 0x0000002f181b9210 */ /* 0x000fe400007fe4ff */
[----:B------:R-:W-:Y:S02]  /*0c50*/  @!P2 IADD3 R17, PT, PT, R19, R23, RZ ;  /* 0x000000171311a210 */ /* 0x000fe40007ffe0ff */
[----:B------:R-:W-:-:S03]  /*0c60*/  @!P2 SHF.L.U32 R19, R18, 0x1, RZ ;  /* 0x000000011213a819 */ /* 0x000fc600000006ff */
[----:B------:R-:W0:Y:S01]  /*0c70*/  @!P4 LDC.64 R46, c[0x0][0x3a0] ;  /* 0x0000e800ff2ecb82 */ /* 0x000e220000000a00 */
[----:B-1----:R-:W-:Y:S01]  /*0c80*/  @!P4 IMAD R20, R37, R50, RZ ;  /* 0x000000322514c224 */ /* 0x002fe200078e02ff */
[----:B------:R-:W-:Y:S02]  /*0c90*/  @!P1 IADD3.X R23, PT, PT, R24, R41, RZ, P5, !PT ;  /* 0x0000002918179210 */ /* 0x000fe40002ffe4ff */
[----:B------:R-:W-:Y:S02]  /*0ca0*/  @!P2 SHF.L.U64.HI R6, R18, 0x1, R17 ;  /* 0x000000011206a819 */ /* 0x000fe40000010211 */
[C---:B---3--:R-:W-:Y:S02]  /*0cb0*/  @!P2 IADD3 R28, P5, PT, R19.reuse, R42, RZ ;  /* 0x0000002a131ca210 */ /* 0x048fe40007fbe0ff */
[----:B-----5:R-:W-:Y:S01]  /*0cc0*/  @!P2 IADD3 R30, P0, PT, R19, R44, RZ ;  /* 0x0000002c131ea210 */ /* 0x020fe20007f1e0ff */
[----:B------:R-:W-:Y:S01]  /*0cd0*/  @!P4 IMAD R19, R31, R51, R20 ;  /* 0x000000331f13c224 */ /* 0x000fe200078e0214 */
[----:B------:R-:W-:-:S02]  /*0ce0*/  MOV R16, RZ ;  /* 0x000000ff00107202 */ /* 0x000fc40000000f00 */
[----:B------:R-:W-:Y:S02]  /*0cf0*/  MOV R17, RZ ;  /* 0x000000ff00117202 */ /* 0x000fe40000000f00 */
[----:B------:R-:W-:Y:S02]  /*0d00*/  @!P4 MOV R20, R116 ;  /* 0x000000740014c202 */ /* 0x000fe40000000f00 */
[----:B------:R-:W-:Y:S01]  /*0d10*/  @!P4 MOV R21, R119 ;  /* 0x000000770015c202 */ /* 0x000fe20000000f00 */
[----:B------:R-:W3:Y:S01]  /*0d20*/  @!P1 LDG.E R16, desc[UR6][R22.64] ;  /* 0x0000000616109981 */ /* 0x000ee2000c1e1900 */
[----:B------:R-:W-:-:S03]  /*0d30*/  IADD3 R35, PT, PT, R25, 0x40, RZ ;  /* 0x0000004019237810 */ /* 0x000fc60007ffe0ff */
[----:B------:R1:W5:Y:S01]  /*0d40*/  @!P1 LDG.E R17, desc[UR6][R26.64] ;  /* 0x000000061a119981 */ /* 0x000362000c1e1900 */
[----:B------:R-:W-:Y:S01]  /*0d50*/  @!P4 IMAD.WIDE.U32 R20, R31, R50, R20 ;  /* 0x000000321f14c225 */ /* 0x000fe200078e0014 */
[----:B------:R-:W-:Y:S01]  /*0d60*/  ISETP.GE.U32.AND P1, PT, R35, UR8, PT ;  /* 0x0000000823007c0c */ /* 0x000fe2000bf26070 */
[----:B------:R-:W0:Y:S01]  /*0d70*/  @!P3 LDC.64 R50, c[0x0][0x3a0] ;  /* 0x0000e800ff32bb82 */ /* 0x000e220000000a00 */
[----:B------:R-:W-:Y:S02]  /*0d80*/  SHF.R.S32.HI R41, RZ, 0x1f, R35 ;  /* 0x0000001fff297819 */ /* 0x000fe40000011423 */
[----:B------:R-:W-:Y:S02]  /*0d90*/  @!P2 IADD3.X R31, PT, PT, R6, R45, RZ, P0, !PT ;  /* 0x0000002d061fa210 */ /* 0x000fe400007fe4ff */
[----:B------:R-:W-:-:S03]  /*0da0*/  MOV R18, RZ ;  /* 0x000000ff00127202 */ /* 0x000fc60000000f00 */
[----:B------:R-:W0:Y:S01]  /*0db0*/  @!P4 LDC.64 R44, c[0x0][0x398] ;  /* 0x0000e600ff2ccb82 */ /* 0x000e220000000a00 */
[----:B------:R-:W-:Y:S02]  /*0dc0*/  ISETP.GE.AND.EX P1, PT, R41, UR9, PT, P1 ;  /* 0x0000000929007c0c */ /* 0x000fe4000bf26310 */
[----:B------:R-:W-:Y:S02]  /*0dd0*/  @!P2 IADD3.X R29, PT, PT, R6, R43, RZ, P5, !PT ;  /* 0x0000002b061da210 */ /* 0x000fe40002ffe4ff */
[----:B------:R-:W-:Y:S02]  /*0de0*/  @!P4 IADD3 R19, PT, PT, R21, R19, RZ ;  /* 0x000000131513c210 */ /* 0x000fe40007ffe0ff */
[C---:B-1----:R-:W-:Y:S01]  /*0df0*/  @!P4 SHF.L.U32 R27, R20.reuse, 0x1, RZ ;  /* 0x00000001141bc819 */ /* 0x042fe200000006ff */
[----:B------:R1:W5:Y:S01]  /*0e00*/  @!P2 LDG.E R18, desc[UR6][R28.64] ;  /* 0x000000061c12a981 */ /* 0x000362000c1e1900 */
[----:B------:R-:W-:Y:S02]  /*0e10*/  @!P4 SHF.L.U64.HI R24, R20, 0x1, R19 ;  /* 0x000000011418c819 */ /* 0x000fe40000010213 */
[----:B0-----:R-:W-:Y:S01]  /*0e20*/  @!P4 IADD3 R22, P0, PT, R27, R46, RZ ;  /* 0x0000002e1b16c210 */ /* 0x001fe20007f1e0ff */
[----:B------:R-:W-:Y:S01]  /*0e30*/  @!P3 IMAD R6, R39, R48, RZ ;  /* 0x000000302706b224 */ /* 0x000fe200078e02ff */
[----:B------:R-:W-:Y:S01]  /*0e40*/  IADD3 R37, PT, PT, R25, 0x48, RZ ;  /* 0x0000004819257810 */ /* 0x000fe20007ffe0ff */
[----:B------:R-:W0:Y:S01]  /*0e50*/  @!P1 LDC.64 R54, c[0x0][0x398] ;  /* 0x0000e600ff369b82 */ /* 0x000e220000000a00 */
[----:B------:R-:W-:-:S02]  /*0e60*/  @!P4 IADD3.X R23, PT, PT, R24, R47, RZ, P0, !PT ;  /* 0x0000002f1817c210 */ /* 0x000fc400007fe4ff */
[----:B-1----:R-:W-:Y:S02]  /*0e70*/  @!P3 MOV R28, R116 ;  /* 0x00000074001cb202 */ /* 0x002fe40000000f00 */
[----:B------:R-:W-:Y:S01]  /*0e80*/  @!P3 MOV R29, R119 ;  /* 0x00000077001db202 */ /* 0x000fe20000000f00 */
[----:B------:R-:W-:Y:S01]  /*0e90*/  @!P3 IMAD R21, R33, R49, R6 ;  /* 0x000000312115b224 */ /* 0x000fe200078e0206 */
[----:B------:R-:W-:Y:S01]  /*0ea0*/  ISETP.GE.U32.AND P5, PT, R37, UR8, PT ;  /* 0x0000000825007c0c */ /* 0x000fe2000bfa6070 */
[----:B------:R-:W1:Y:S01]  /*0eb0*/  @!P3 LDC.64 R46, c[0x0][0x398] ;  /* 0x0000e600ff2ebb82 */ /* 0x000e620000000a00 */
[----:B------:R-:W-:Y:S01]  /*0ec0*/  SHF.R.S32.HI R43, RZ, 0x1f, R37 ;  /* 0x0000001fff2b7819 */ /* 0x000fe20000011425 */
[----:B------:R-:W-:-:S03]  /*0ed0*/  @!P3 IMAD.WIDE.U32 R28, R33, R48, R28 ;  /* 0x00000030211cb225 */ /* 0x000fc600078e001c */
[----:B------:R-:W-:-:S03]  /*0ee0*/  ISETP.GE.AND.EX P5, PT, R43, UR9, PT, P5 ;  /* 0x000000092b007c0c */ /* 0x000fc6000bfa6350 */
[----:B------:R-:W0:Y:S01]  /*0ef0*/  @!P1 LDC.64 R48, c[0x0][0x3f8] ;  /* 0x0000fe00ff309b82 */ /* 0x000e220000000a00 */
[----:B------:R-:W-:Y:S02]  /*0f00*/  MOV R19, RZ ;  /* 0x000000ff00137202 */ /* 0x000fe40000000f00 */
[----:B------:R-:W-:Y:S02]  /*0f10*/  @!P4 IADD3 R26, P0, PT, R27, R44, RZ ;  /* 0x0000002c1b1ac210 */ /* 0x000fe40007f1e0ff */
[----:B------:R-:W-:Y:S02]  /*0f20*/  IADD3 R39, PT, PT, R25, 0x50, RZ ;  /* 0x0000005019277810 */ /* 0x000fe40007ffe0ff */
[----:B------:R1:W5:Y:S01]  /*0f30*/  @!P2 LDG.E R19, desc[UR6][R30.64] ;  /* 0x000000061e13a981 */ /* 0x000362000c1e1900 */
[----:B------:R-:W-:Y:S02]  /*0f40*/  @!P3 IADD3 R21, PT, PT, R29, R21, RZ ;  /* 0x000000151d15b210 */ /* 0x000fe40007ffe0ff */
[----:B------:R-:W-:Y:S01]  /*0f50*/  @!P4 IADD3.X R27, PT, PT, R24, R45, RZ, P0, !PT ;  /* 0x0000002d181bc210 */ /* 0x000fe200007fe4ff */
[----:B------:R-:W0:Y:S01]  /*0f60*/  @!P5 LDC.64 R56, c[0x0][0x3f8] ;  /* 0x0000fe00ff38db82 */ /* 0x000e220000000a00 */
[----:B------:R-:W-:-:S02]  /*0f70*/  @!P3 SHF.L.U32 R33, R28, 0x1, RZ ;  /* 0x000000011c21b819 */ /* 0x000fc400000006ff */
[----:B------:R-:W-:Y:S02]  /*0f80*/  ISETP.GE.U32.AND P2, PT, R39, UR8, PT ;  /* 0x0000000827007c0c */ /* 0x000fe4000bf46070 */
[----:B------:R-:W-:Y:S02]  /*0f90*/  SHF.R.S32.HI R45, RZ, 0x1f, R39 ;  /* 0x0000001fff2d7819 */ /* 0x000fe40000011427 */
[----:B------:R-:W-:Y:S02]  /*0fa0*/  @!P3 SHF.L.U64.HI R6, R28, 0x1, R21 ;  /* 0x000000011c06b819 */ /* 0x000fe40000010215 */
[----:B------:R-:W-:Y:S02]  /*0fb0*/  @!P3 IADD3 R28, P6, PT, R33, R50, RZ ;  /* 0x00000032211cb210 */ /* 0x000fe40007fde0ff */
[----:B------:R-:W-:Y:S02]  /*0fc0*/  ISETP.GE.AND.EX P2, PT, R45, UR9, PT, P2 ;  /* 0x000000092d007c0c */ /* 0x000fe4000bf46320 */
[----:B------:R-:W-:-:S02]  /*0fd0*/  @!P3 IADD3.X R29, PT, PT, R6, R51, RZ, P6, !PT ;  /* 0x00000033061db210 */ /* 0x000fc400037fe4ff */
[----:B------:R-:W4:Y:S01]  /*0fe0*/  @!P1 LDC.64 R50, c[0x0][0x3a0] ;  /* 0x0000e800ff329b82 */ /* 0x000f220000000a00 */
[----:B-1----:R-:W-:Y:S01]  /*0ff0*/  @!P3 IADD3 R30, P0, PT, R33, R46, RZ ;  /* 0x0000002e211eb210 */ /* 0x002fe20007f1e0ff */
[----:B0-----:R-:W-:Y:S01]  /*1000*/  @!P1 IMAD R24, R41, R48, RZ ;  /* 0x0000003029189224 */ /* 0x001fe200078e02ff */
[----:B------:R-:W-:Y:S02]  /*1010*/  MOV R20, RZ ;  /* 0x000000ff00147202 */ /* 0x000fe40000000f00 */
[----:B------:R-:W-:Y:S02]  /*1020*/  @!P1 MOV R32, R116 ;  /* 0x0000007400209202 */ /* 0x000fe40000000f00 */
[----:B------:R-:W-:Y:S02]  /*1030*/  @!P1 MOV R33, R119 ;  /* 0x0000007700219202 */ /* 0x000fe40000000f00 */
[----:B------:R-:W-:Y:S01]  /*1040*/  MOV R21, RZ ;  /* 0x000000ff00157202 */ /* 0x000fe20000000f00 */
[C---:B------:R-:W-:Y:S01]  /*1050*/  @!P1 IMAD R41, R35.reuse, R49, R24 ;  /* 0x0000003123299224 */ /* 0x040fe200078e0218 */
[----:B------:R0:W5:Y:S01]  /*1060*/  @!P4 LDG.E R20, desc[UR6][R22.64] ;  /* 0x000000061614c981 */ /* 0x000162000c1e1900 */
[----:B------:R-:W-:Y:S01]  /*1070*/  @!P1 IMAD.WIDE.U32 R32, R35, R48, R32 ;  /* 0x0000003023209225 */ /* 0x000fe200078e0020 */
[----:B------:R-:W1:Y:S02]  /*1080*/  @!P2 LDC.64 R58, c[0x0][0x3f8] ;  /* 0x0000fe00ff3aab82 */ /* 0x000e640000000a00 */
[----:B------:R0:W5:Y:S02]  /*1090*/  @!P4 LDG.E R21, desc[UR6][R26.64] ;  /* 0x000000061a15c981 */ /* 0x000164000c1e1900 */
[----:B0-----:R-:W-:-:S02]  /*10a0*/  CS2R R22, SRZ ;  /* 0x0000000000167805 */ /* 0x001fc4000001ff00 */
[----:B------:R-:W-:Y:S01]  /*10b0*/  @!P3 IADD3.X R31, PT, PT, R6, R47, RZ, P0, !PT ;  /* 0x0000002f061fb210 */ /* 0x000fe200007fe4ff */
[----:B------:R-:W-:Y:S01]  /*10c0*/  @!P5 IMAD R24, R43, R56, RZ ;  /* 0x000000382b18d224 */ /* 0x000fe200078e02ff */
[----:B------:R-:W-:Y:S01]  /*10d0*/  IADD3 R35, PT, PT, R25, 0x58, RZ ;  /* 0x0000005819237810 */ /* 0x000fe20007ffe0ff */
[----:B------:R-:W0:Y:S01]  /*10e0*/  @!P5 LDC.64 R46, c[0x0][0x3a0] ;  /* 0x0000e800ff2edb82 */ /* 0x000e220000000a00 */
[----:B------:R-:W-:Y:S01]  /*10f0*/  @!P1 IADD3 R27, PT, PT, R33, R41, RZ ;  /* 0x00000029211b9210 */ /* 0x000fe20007ffe0ff */
[----:B------:R4:W5:Y:S01]  /*1100*/  @!P3 LDG.E R22, desc[UR6][R28.64] ;  /* 0x000000061c16b981 */ /* 0x000962000c1e1900 */
[----:B------:R-:W-:Y:S02]  /*1110*/  @!P5 MOV R33, R119 ;  /* 0x000000770021d202 */ /* 0x000fe40000000f00 */
[----:B------:R-:W-:Y:S01]  /*1120*/  @!P1 SHF.L.U64.HI R6, R32, 0x1, R27 ;  /* 0x0000000120069819 */ /* 0x000fe2000001021b */
[----:B------:R4:W5:Y:S01]  /*1130*/  @!P3 LDG.E R23, desc[UR6][R30.64] ;  /* 0x000000061e17b981 */ /* 0x000962000c1e1900 */
[----:B------:R-:W-:Y:S01]  /*1140*/  ISETP.GE.U32.AND P0, PT, R35, UR8, PT ;  /* 0x0000000823007c0c */ /* 0x000fe2000bf06070 */
[----:B------:R-:W0:Y:S01]  /*1150*/  @!P5 LDC.64 R48, c[0x0][0x398] ;  /* 0x0000e600ff30db82 */ /* 0x000e220000000a00 */
[----:B------:R-:W-:-:S02]  /*1160*/  SHF.R.S32.HI R41, RZ, 0x1f, R35 ;  /* 0x0000001fff297819 */ /* 0x000fc40000011423 */
[----:B----4-:R-:W-:Y:S02]  /*1170*/  @!P1 SHF.L.U32 R29, R32, 0x1, RZ ;  /* 0x00000001201d9819 */ /* 0x010fe400000006ff */
[----:B------:R-:W-:Y:S01]  /*1180*/  @!P5 MOV R32, R116 ;  /* 0x000000740020d202 */ /* 0x000fe20000000f00 */
[----:B------:R-:W-:Y:S01]  /*1190*/  @!P5 IMAD R43, R37, R57, R24 ;  /* 0x00000039252bd224 */ /* 0x000fe200078e0218 */
[----:B------:R-:W-:-:S03]  /*11a0*/  ISETP.GE.AND.EX P0, PT, R41, UR9, PT, P0 ;  /* 0x0000000929007c0c */ /* 0x000fc6000bf06300 */
[----:B------:R-:W-:Y:S01]  /*11b0*/  @!P5 IMAD.WIDE.U32 R32, R37, R56, R32 ;  /* 0x000000382520d225 */ /* 0x000fe200078e0020 */
[----:B------:R-:W-:-:S04]  /*11c0*/  @!P1 IADD3 R26, P3, PT, R29, R50, RZ ;  /* 0x000000321d1a9210 */ /* 0x000fc80007f7e0ff */
[----:B------:R-:W-:Y:S02]  /*11d0*/  @!P5 IADD3 R31, PT, PT, R33, R43, RZ ;  /* 0x0000002b211fd210 */ /* 0x000fe40007ffe0ff */
[----:B------:R-:W-:Y:S02]  /*11e0*/  @!P1 IADD3.X R27, PT, PT, R6, R51, RZ, P3, !PT ;  /* 0x00000033061b9210 */ /* 0x000fe40001ffe4ff */
[----:B------:R-:W4:Y:S01]  /*11f0*/  @!P2 LDC.64 R50, c[0x0][0x3a0] ;  /* 0x0000e800ff32ab82 */ /* 0x000f220000000a00 */
[----:B------:R-:W-:Y:S02]  /*1200*/  @!P1 IADD3 R28, P3, PT, R29, R54, RZ ;  /* 0x000000361d1c9210 */ /* 0x000fe40007f7e0ff */
[C---:B------:R-:W-:Y:S02]  /*1210*/  @!P5 SHF.L.U32 R37, R32.reuse, 0x1, RZ ;  /* 0x000000012025d819 */ /* 0x040fe400000006ff */
[----:B------:R-:W-:Y:S01]  /*1220*/  @!P5 SHF.L.U64.HI R24, R32, 0x1, R31 ;  /* 0x000000012018d819 */ /* 0x000fe2000001021f */
[----:B-1----:R-:W-:Y:S01]  /*1230*/  @!P2 IMAD R30, R45, R58, RZ ;  /* 0x0000003a2d1ea224 */ /* 0x002fe200078e02ff */
[----:B------:R-:W-:Y:S01]  /*1240*/  @!P2 MOV R32, R116 ;  /* 0x000000740020a202 */ /* 0x000fe20000000f00 */
[----:B------:R-:W1:Y:S01]  /*1250*/  @!P2 LDC.64 R44, c[0x0][0x398] ;  /* 0x0000e600ff2cab82 */ /* 0x000e620000000a00 */
[----:B------:R-:W-:-:S02]  /*1260*/  @!P2 MOV R33, R119 ;  /* 0x000000770021a202 */ /* 0x000fc40000000f00 */
[----:B------:R-:W-:Y:S02]  /*1270*/  CS2R R56, SRZ ;  /* 0x0000000000387805 */ /* 0x000fe4000001ff00 */
[----:B------:R-:W-:Y:S01]  /*1280*/  @!P1 IADD3.X R29, PT, PT, R6, R55, RZ, P3, !PT ;  /* 0x00000037061d9210 */ /* 0x000fe20001ffe4ff */
[C---:B------:R-:W-:Y:S02]  /*1290*/  @!P2 IMAD R31, R39.reuse, R59, R30 ;  /* 0x0000003b271fa224 */ /* 0x040fe400078e021e */
[----:B------:R-:W-:Y:S01]  /*12a0*/  @!P2 IMAD.WIDE.U32 R32, R39, R58, R32 ;  /* 0x0000003a2720a225 */ /* 0x000fe200078e0020 */
[----:B------:R-:W1:Y:S01]  /*12b0*/  @!P0 LDC.64 R54, c[0x0][0x3f8] ;  /* 0x0000fe00ff368b82 */ /* 0x000e620000000a00 */
[----:B------:R0:W5:Y:S03]  /*12c0*/  @!P1 LDG.E R56, desc[UR6][R26.64] ;  /* 0x000000061a389981 */ /* 0x000166000c1e1900 */
[----:B------:R-:W-:Y:S01]  /*12d0*/  @!P2 IADD3 R31, PT, PT, R33, R31, RZ ;  /* 0x0000001f211fa210 */ /* 0x000fe20007ffe0ff */
[----:B------:R1:W5:Y:S01]  /*12e0*/  @!P1 LDG.E R57, desc[UR6][R28.64] ;  /* 0x000000061c399981 */ /* 0x000362000c1e1900 */
[----:B0-----:R-:W-:-:S02]  /*12f0*/  @!P5 IADD3 R30, P1, PT, R37, R48, RZ ;  /* 0x00000030251ed210 */ /* 0x001fc40007f3e0ff */
[----:B------:R-:W-:Y:S02]  /*1300*/  @!P2 SHF.L.U64.HI R6, R32, 0x1, R31 ;  /* 0x000000012006a819 */ /* 0x000fe4000001021f */
[----:B------:R-:W-:Y:S02]  /*1310*/  @!P5 IADD3 R26, P3, PT, R37, R46, RZ ;  /* 0x0000002e251ad210 */ /* 0x000fe40007f7e0ff */
[----:B------:R-:W-:Y:S02]  /*1320*/  IADD3 R37, PT, PT, R25, 0x60, RZ ;  /* 0x0000006019257810 */ /* 0x000fe40007ffe0ff */
[----:B------:R-:W-:Y:S02]  /*1330*/  @!P5 IADD3.X R31, PT, PT, R24, R49, RZ, P1, !PT ;  /* 0x00000031181fd210 */ /* 0x000fe40000ffe4ff */
[----:B------:R-:W-:Y:S02]  /*1340*/  ISETP.GE.U32.AND P1, PT, R37, UR8, PT ;  /* 0x0000000825007c0c */ /* 0x000fe4000bf26070 */
[----:B------:R-:W-:-:S02]  /*1350*/  SHF.R.S32.HI R39, RZ, 0x1f, R37 ;  /* 0x0000001fff277819 */ /* 0x000fc40000011425 */
[----:B------:R-:W-:Y:S02]  /*1360*/  @!P2 SHF.L.U32 R43, R32, 0x1, RZ ;  /* 0x00000001202ba819 */ /* 0x000fe400000006ff */
[----:B------:R-:W-:Y:S02]  /*1370*/  CS2R R58, SRZ ;  /* 0x00000000003a7805 */ /* 0x000fe4000001ff00 */
[----:B------:R-:W-:Y:S02]  /*1380*/  ISETP.GE.AND.EX P1, PT, R39, UR9, PT, P1 ;  /* 0x0000000927007c0c */ /* 0x000fe4000bf26310 */
[----:B------:R-:W-:Y:S02]  /*1390*/  @!P5 IADD3.X R27, PT, PT, R24, R47, RZ, P3, !PT ;  /* 0x0000002f181bd210 */ /* 0x000fe40001ffe4ff */
[----:B----4-:R-:W-:Y:S01]  /*13a0*/  @!P2 IADD3 R32, P3, PT, R43, R50, RZ ;  /* 0x000000322b20a210 */ /* 0x010fe20007f7e0ff */
[----:B-1----:R-:W-:Y:S01]  /*13b0*/  @!P0 IMAD R24, R41, R54, RZ ;  /* 0x0000003629188224 */ /* 0x002fe200078e02ff */
[----:B------:R-:W-:Y:S01]  /*13c0*/  @!P0 MOV R28, R116 ;  /* 0x00000074001c8202 */ /* 0x000fe20000000f00 */
[----:B------:R0:W4:Y:S01]  /*13d0*/  @!P5 LDG.E R58, desc[UR6][R26.64] ;  /* 0x000000061a3ad981 */ /* 0x000122000c1e1900 */
[----:B------:R-:W-:-:S02]  /*13e0*/  @!P2 IADD3.X R33, PT, PT, R6, R51, RZ, P3, !PT ;  /* 0x000000330621a210 */ /* 0x000fc40001ffe4ff */
[----:B------:R-:W-:Y:S01]  /*13f0*/  @!P0 MOV R29, R119 ;  /* 0x00000077001d8202 */ /* 0x000fe20000000f00 */
[----:B------:R1:W4:Y:S01]  /*1400*/  @!P5 LDG.E R59, desc[UR6][R30.64] ;  /* 0x000000061e3bd981 */ /* 0x000322000c1e1900 */
[----:B------:R-:W-:Y:S01]  /*1410*/  @!P0 IMAD R41, R35, R55, R24 ;  /* 0x0000003723298224 */ /* 0x000fe200078e0218 */
[----:B0-----:R-:W-:Y:S02]  /*1420*/  @!P2 IADD3 R26, P3, PT, R43, R44, RZ ;  /* 0x0000002c2b1aa210 */ /* 0x001fe40007f7e0ff */
[----:B------:R-:W4:Y:S01]  /*1430*/  @!P2 LDG.E R60, desc[UR6][R32.64] ;  /* 0x00000006203ca981 */ /* 0x000f22000c1e1900 */
[----:B------:R-:W0:Y:S01]  /*1440*/  @!P0 LDC.64 R42, c[0x0][0x3a0] ;  /* 0x0000e800ff2a8b82 */ /* 0x000e220000000a00 */
[----:B------:R-:W-:-:S07]  /*1450*/  @!P0 IMAD.WIDE.U32 R28, R35, R54, R28 ;  /* 0x00000036231c8225 */ /* 0x000fce00078e001c */
[----:B-1----:R-:W1:Y:S01]  /*1460*/  @!P0 LDC.64 R30, c[0x0][0x398] ;  /* 0x0000e600ff1e8b82 */ /* 0x002e620000000a00 */
[----:B------:R-:W-:-:S07]  /*1470*/  ISETP.NE.AND P5, PT, RZ, UR4, PT ;  /* 0x00000004ff007c0c */ /* 0x000fce000bfa5270 */
[----:B------:R-:W2:Y:S01]  /*1480*/  @!P1 LDC.64 R54, c[0x0][0x3f8] ;  /* 0x0000fe00ff369b82 */ /* 0x000ea20000000a00 */
[----:B------:R-:W-:Y:S02]  /*1490*/  IADD3 R49, PT, PT, R25, 0x68, RZ ;  /* 0x0000006819317810 */ /* 0x000fe40007ffe0ff */
[----:B------:R-:W-:Y:S02]  /*14a0*/  @!P2 IADD3.X R27, PT, PT, R6, R45, RZ, P3, !PT ;  /* 0x0000002d061ba210 */ /* 0x000fe40001ffe4ff */
[----:B------:R-:W-:Y:S02]  /*14b0*/  ISETP.GE.U32.AND P3, PT, R49, UR8, PT ;  /* 0x0000000831007c0c */ /* 0x000fe4000bf66070 */
[----:B------:R-:W-:Y:S01]  /*14c0*/  SHF.R.S32.HI R65, RZ, 0x1f, R49 ;  /* 0x0000001fff417819 */ /* 0x000fe20000011431 */
[----:B------:R-:W3:Y:S01]  /*14d0*/  @!P1 LDC.64 R34, c[0x0][0x3a0] ;  /* 0x0000e800ff229b82 */ /* 0x000ee20000000a00 */
[----:B------:R-:W-:Y:S01]  /*14e0*/  @!P0 IADD3 R29, PT, PT, R29, R41, RZ ;  /* 0x000000291d1d8210 */ /* 0x000fe20007ffe0ff */
[----:B------:R2:W4:Y:S01]  /*14f0*/  @!P2 LDG.E R61, desc[UR6][R26.64] ;  /* 0x000000061a3da981 */ /* 0x000522000c1e1900 */
[----:B------:R-:W-:-:S02]  /*1500*/  @!P0 SHF.L.U32 R47, R28, 0x1, RZ ;  /* 0x000000011c2f8819 */ /* 0x000fc400000006ff */
[----:B------:R-:W-:Y:S02]  /*1510*/  ISETP.GE.AND.EX P3, PT, R65, UR9, PT, P3 ;  /* 0x0000000941007c0c */ /* 0x000fe4000bf66330 */
[----:B------:R-:W-:Y:S02]  /*1520*/  @!P0 SHF.L.U64.HI R6, R28, 0x1, R29 ;  /* 0x000000011c068819 */ /* 0x000fe4000001021d */
[----:B0-----:R-:W-:Y:S01]  /*1530*/  @!P0 IADD3 R44, P6, PT, R47, R42, RZ ;  /* 0x0000002a2f2c8210 */ /* 0x001fe20007fde0ff */
[----:B------:R-:W0:Y:S01]  /*1540*/  @P5 LDC.64 R28, c[0x0][0x3b0] ;  /* 0x0000ec00ff1c5b82 */ /* 0x000e220000000a00 */
[C---:B------:R-:W-:Y:S02]  /*1550*/  IADD3 R51, PT, PT, R25.reuse, 0x70, RZ ;  /* 0x0000007019337810 */ /* 0x040fe40007ffe0ff */
[----:B------:R-:W-:Y:S02]  /*1560*/  IADD3 R38, PT, PT, R25, 0x78, RZ ;  /* 0x0000007819267810 */ /* 0x000fe40007ffe0ff */
[C---:B------:R-:W-:Y:S01]  /*1570*/  @!P0 IADD3.X R45, PT, PT, R6.reuse, R43, RZ, P6, !PT ;  /* 0x0000002b062d8210 */ /* 0x040fe200037fe4ff */
[----:B--2---:R-:W-:Y:S01]  /*1580*/  @!P1 IMAD R26, R39, R54, RZ ;  /* 0x00000036271a9224 */ /* 0x004fe200078e02ff */
[----:B-1----:R-:W-:Y:S01]  /*1590*/  @!P0 IADD3 R46, P6, PT, R47, R30, RZ ;  /* 0x0000001e2f2e8210 */ /* 0x002fe20007fde0ff */
[----:B------:R-:W1:Y:S01]  /*15a0*/  @!P1 LDC.64 R24, c[0x0][0x398] ;  /* 0x0000e600ff189b82 */ /* 0x000e620000000a00 */
[----:B------:R-:W-:Y:S01]  /*15b0*/  ISETP.GE.U32.AND P4, PT, R51, UR8, PT ;  /* 0x0000000833007c0c */ /* 0x000fe2000bf86070 */
[----:B------:R-:W-:Y:S01]  /*15c0*/  @!P1 IMAD R33, R37, R55, R26 ;  /* 0x0000003725219224 */ /* 0x000fe200078e021a */
[----:B------:R-:W-:-:S02]  /*15d0*/  @!P0 IADD3.X R47, PT, PT, R6, R31, RZ, P6, !PT ;  /* 0x0000001f062f8210 */ /* 0x000fc400037fe4ff */
[----:B------:R-:W-:Y:S02]  /*15e0*/  SHF.R.S32.HI R69, RZ, 0x1f, R51 ;  /* 0x0000001fff457819 */ /* 0x000fe40000011433 */
[----:B------:R-:W-:Y:S01]  /*15f0*/  @!P1 MOV R30, R116 ;  /* 0x00000074001e9202 */ /* 0x000fe20000000f00 */
[----:B------:R-:W2:Y:S01]  /*1600*/  @!P3 LDC.64 R26, c[0x0][0x3f8] ;  /* 0x0000fe00ff1abb82 */ /* 0x000ea20000000a00 */
[----:B------:R-:W-:Y:S02]  /*1610*/  @!P1 MOV R31, R119 ;  /* 0x00000077001f9202 */ /* 0x000fe40000000f00 */
[----:B------:R-:W-:Y:S02]  /*1620*/  ISETP.GE.AND.EX P4, PT, R69, UR9, PT, P4 ;  /* 0x0000000945007c0c */ /* 0x000fe4000bf86340 */
[----:B------:R-:W-:Y:S01]  /*1630*/  LOP3.LUT R6, R3, 0xffff, RZ, 0xc0, !PT ;  /* 0x0000ffff03067812 */ /* 0x000fe200078ec0ff */
[----:B------:R-:W-:Y:S01]  /*1640*/  @!P1 IMAD.WIDE.U32 R30, R37, R54, R30 ;  /* 0x00000036251e9225 */ /* 0x000fe200078e001e */
[----:B------:R-:W-:-:S03]  /*1650*/  CS2R R62, SRZ ;  /* 0x00000000003e7805 */ /* 0x000fc6000001ff00 */
[----:B------:R-:W-:Y:S01]  /*1660*/  IMAD R55, R53, 0x70, R6 ;  /* 0x0000007035377824 */ /* 0x000fe200078e0206 */
[----:B------:R-:W-:Y:S02]  /*1670*/  @!P1 IADD3 R31, PT, PT, R31, R33, RZ ;  /* 0x000000211f1f9210 */ /* 0x000fe40007ffe0ff */
[----:B------:R-:W-:Y:S01]  /*1680*/  @!P1 SHF.L.U32 R37, R30, 0x1, RZ ;  /* 0x000000011e259819 */ /* 0x000fe200000006ff */
[----:B------:R-:W-:Y:S01]  /*1690*/  IMAD.WIDE R66, R4, 0x8, R66 ;  /* 0x0000000804427825 */ /* 0x000fe200078e0242 */
[----:B------:R-:W-:Y:S01]  /*16a0*/  ISETP.GE.U32.AND P2, PT, R38, UR8, PT ;  /* 0x0000000826007c0c */ /* 0x000fe2000bf46070 */
[----:B------:R1:W4:Y:S01]  /*16b0*/  @!P0 LDG.E R62, desc[UR6][R44.64] ;  /* 0x000000062c3e8981 */ /* 0x000322000c1e1900 */
[----:B------:R-:W-:Y:S01]  /*16c0*/  SHF.R.S32.HI R41, RZ, 0x1f, R38 ;  /* 0x0000001fff297819 */ /* 0x000fe20000011426 */
[----:B0-----:R-:W-:Y:S01]  /*16d0*/  @P5 IMAD.WIDE R42, R55, 0x2, R28 ;  /* 0x00000002372a5825 */ /* 0x001fe200078e021c */
[----:B------:R-:W-:Y:S01]  /*16e0*/  @!P1 SHF.L.U64.HI R48, R30, 0x1, R31 ;  /* 0x000000011e309819 */ /* 0x000fe2000001021f */
[----:B------:R0:W4:Y:S01]  /*16f0*/  @!P0 LDG.E R63, desc[UR6][R46.64] ;  /* 0x000000062e3f8981 */ /* 0x000122000c1e1900 */
[----:B------:R-:W0:Y:S01]  /*1700*/  @!P3 LDC.64 R28, c[0x0][0x3a0] ;  /* 0x0000e800ff1cbb82 */ /* 0x000e220000000a00 */
[----:B---3--:R-:W-:-:S02]  /*1710*/  @!P1 IADD3 R36, P0, PT, R37, R34, RZ ;  /* 0x0000002225249210 */ /* 0x008fc40007f1e0ff */
[----:B------:R-:W-:Y:S01]  /*1720*/  ISETP.GE.AND.EX P2, PT, R41, UR9, PT, P2 ;  /* 0x0000000929007c0c */ /* 0x000fe2000bf46320 */
[----:B------:R-:W3:Y:S01]  /*1730*/  LDG.E.64 R66, desc[UR6][R66.64] ;  /* 0x0000000642427981 */ /* 0x000ee2000c1e1b00 */
[----:B-1----:R-:W-:-:S03]  /*1740*/  @!P1 IADD3 R44, P6, PT, R37, R24, RZ ;  /* 0x00000018252c9210 */ /* 0x002fc60007fde0ff */
[----:B------:R-:W1:Y:S01]  /*1750*/  @!P3 LDC.64 R30, c[0x0][0x398] ;  /* 0x0000e600ff1ebb82 */ /* 0x000e620000000a00 */
[----:B------:R-:W-:-:S07]  /*1760*/  @!P1 IADD3.X R37, PT, PT, R48, R35, RZ, P0, !PT ;  /* 0x0000002330259210 */ /* 0x000fce00007fe4ff */
[----:B------:R-:W1:Y:S01]  /*1770*/  @!P4 LDC.64 R32, c[0x0][0x3f8] ;  /* 0x0000fe00ff20cb82 */ /* 0x000e620000000a00 */
[----:B--2---:R-:W-:Y:S01]  /*1780*/  @!P3 IMAD R24, R65, R26, RZ ;  /* 0x0000001a4118b224 */ /* 0x004fe200078e02ff */
[----:B0-----:R-:W-:Y:S01]  /*1790*/  @!P3 MOV R46, R116 ;  /* 0x00000074002eb202 */ /* 0x001fe20000000f00 */
[----:B------:R-:W2:Y:S01]  /*17a0*/  @P5 LDG.E.U16 R39, desc[UR6][R42.64] ;  /* 0x000000062a275981 */ /* 0x000ea2000c1e1500 */
[----:B------:R-:W-:-:S03]  /*17b0*/  @!P3 MOV R47, R119 ;  /* 0x00000077002fb202 */ /* 0x000fc60000000f00 */
[----:B------:R0:W2:Y:S01]  /*17c0*/  @P5 LDG.E.U16 R40, desc[UR6][R42.64+0x2] ;  /* 0x000002062a285981 */ /* 0x0000a2000c1e1500 */
[----:B------:R-:W1:Y:S01]  /*17d0*/  LDC.64 R34, c[0x0][0x3a8] ;  /* 0x0000ea00ff227b82 */ /* 0x000e620000000a00 */
[----:B------:R-:W-:Y:S01]  /*17e0*/  @!P1 IADD3.X R45, PT, PT, R48, R25, RZ, P6, !PT ;  /* 0x00000019302d9210 */ /* 0x000fe200037fe4ff */
[C---:B------:R-:W-:Y:S02]  /*17f0*/  @!P3 IMAD R27, R49.reuse, R27, R24 ;  /* 0x0000001b311bb224 */ /* 0x040fe400078e0218 */
[----:B------:R-:W-:Y:S01]  /*1800*/  @!P3 IMAD.WIDE.U32 R46, R49, R26, R46 ;  /* 0x0000001a312eb225 */ /* 0x000fe200078e002e */
[----:B------:R-:W-:-:S03]  /*1810*/  CS2R R64, SRZ ;  /* 0x0000000000407805 */ /* 0x000fc6000001ff00 */
[----:B------:R-:W1:Y:S01]  /*1820*/  @!P2 LDC.64 R24, c[0x0][0x3f8] ;  /* 0x0000fe00ff18ab82 */ /* 0x000e620000000a00 */
[----:B------:R-:W-:Y:S02]  /*1830*/  @!P3 IADD3 R47, PT, PT, R47, R27, RZ ;  /* 0x0000001b2f2fb210 */ /* 0x000fe40007ffe0ff */
[C---:B0-----:R-:W-:Y:S01]  /*1840*/  @!P3 SHF.L.U32 R43, R46.reuse, 0x1, RZ ;  /* 0x000000012e2bb819 */ /* 0x041fe200000006ff */
[----:B------:R0:W2:Y:S01]  /*1850*/  @!P1 LDG.E R64, desc[UR6][R36.64] ;  /* 0x0000000624409981 */ /* 0x0000a2000c1e1900 */
[----:B------:R-:W-:Y:S02]  /*1860*/  @!P3 SHF.L.U64.HI R42, R46, 0x1, R47 ;  /* 0x000000012e2ab819 */ /* 0x000fe4000001022f */
[C---:B------:R-:W-:Y:S01]  /*1870*/  @!P3 IADD3 R28, P0, PT, R43.reuse, R28, RZ ;  /* 0x0000001c2b1cb210 */ /* 0x040fe20007f1e0ff */
[----:B------:R-:W2:Y:S01]  /*1880*/  @!P1 LDG.E R65, desc[UR6][R44.64] ;  /* 0x000000062c419981 */ /* 0x000ea2000c1e1900 */
[----:B-1----:R-:W-:Y:S01]  /*1890*/  @!P3 IADD3 R30, P1, PT, R43, R30, RZ ;  /* 0x0000001e2b1eb210 */ /* 0x002fe20007f3e0ff */
[----:B------:R-:W1:Y:S01]  /*18a0*/  @!P4 LDC.64 R26, c[0x0][0x3a0] ;  /* 0x0000e800ff1acb82 */ /* 0x000e620000000a00 */
[----:B------:R-:W-:Y:S01]  /*18b0*/  @!P4 MOV R46, R116 ;  /* 0x00000074002ec202 */ /* 0x000fe20000000f00 */
[----:B------:R-:W-:Y:S01]  /*18c0*/  @!P4 IMAD R48, R69, R32, RZ ;  /* 0x000000204530c224 */ /* 0x000fe200078e02ff */
[----:B------:R-:W-:-:S02]  /*18d0*/  @!P4 MOV R47, R119 ;  /* 0x00000077002fc202 */ /* 0x000fc40000000f00 */
[C---:B------:R-:W-:Y:S01]  /*18e0*/  @!P3 IADD3.X R29, PT, PT, R42.reuse, R29, RZ, P0, !PT ;  /* 0x0000001d2a1db210 */ /* 0x040fe200007fe4ff */
[C---:B------:R-:W-:Y:S01]  /*18f0*/  @!P4 IMAD R49, R51.reuse, R33, R48 ;  /* 0x000000213331c224 */ /* 0x040fe200078e0230 */
[----:B------:R-:W-:Y:S01]  /*1900*/  @!P3 IADD3.X R31, PT, PT, R42, R31, RZ, P1, !PT ;  /* 0x0000001f2a1fb210 */ /* 0x000fe20000ffe4ff */
[----:B------:R-:W-:Y:S01]  /*1910*/  @!P4 IMAD.WIDE.U32 R46, R51, R32, R46 ;  /* 0x00000020332ec225 */ /* 0x000fe200078e002e */
[----:B0-----:R-:W0:Y:S03]  /*1920*/  @!P2 LDC.64 R36, c[0x0][0x3a0] ;  /* 0x0000e800ff24ab82 */ /* 0x001e260000000a00 */
[----:B------:R-:W-:-:S05]  /*1930*/  IMAD.WIDE R42, R55, 0x2, R34 ;  /* 0x00000002372a7825 */ /* 0x000fca00078e0222 */
[----:B------:R-:W0:Y:S01]  /*1940*/  @!P4 LDC.64 R32, c[0x0][0x398] ;  /* 0x0000e600ff20cb82 */ /* 0x000e220000000a00 */
[----:B------:R-:W2:Y:S01]  /*1950*/  LDG.E.U16 R78, desc[UR6][R42.64] ;  /* 0x000000062a4e7981 */ /* 0x000ea2000c1e1500 */
[----:B------:R-:W-:-:S03]  /*1960*/  @!P2 IMAD R41, R41, R24, RZ ;  /* 0x000000182929a224 */ /* 0x000fc600078e02ff */
[----:B------:R1:W2:Y:S03]  /*1970*/  LDG.E.U16 R77, desc[UR6][R42.64+0x2] ;  /* 0x000002062a4d7981 */ /* 0x0002a6000c1e1500 */
[----:B------:R-:W5:Y:S01]  /*1980*/  @!P2 LDC.64 R34, c[0x0][0x398] ;  /* 0x0000e600ff22ab82 */ /* 0x000f620000000a00 */
[----:B------:R-:W-:Y:S01]  /*1990*/  @!P2 IMAD R41, R38, R25, R41 ;  /* 0x000000192629a224 */ /* 0x000fe200078e0229 */
[----:B-1----:R-:W-:Y:S02]  /*19a0*/  @!P2 MOV R42, R116 ;  /* 0x00000074002aa202 */ /* 0x002fe40000000f00 */
[----:B------:R-:W-:Y:S02]  /*19b0*/  @!P2 MOV R43, R119 ;  /* 0x00000077002ba202 */ /* 0x000fe40000000f00 */
[----:B------:R-:W-:Y:S02]  /*19c0*/  @!P4 IADD3 R47, PT, PT, R47, R49, RZ ;  /* 0x000000312f2fc210 */ /* 0x000fe40007ffe0ff */
[----:B------:R-:W-:Y:S01]  /*19d0*/  @!P4 SHF.L.U32 R45, R46, 0x1, RZ ;  /* 0x000000012e2dc819 */ /* 0x000fe200000006ff */
[----:B------:R-:W-:Y:S01]  /*19e0*/  @!P2 IMAD.WIDE.U32 R24, R38, R24, R42 ;  /* 0x000000182618a225 */ /* 0x000fe200078e002a */
[----:B------:R-:W-:-:S02]  /*19f0*/  CS2R R68, SRZ ;  /* 0x0000000000447805 */ /* 0x000fc4000001ff00 */
[----:B------:R-:W-:Y:S02]  /*1a00*/  @!P4 SHF.L.U64.HI R46, R46, 0x1, R47 ;  /* 0x000000012e2ec819 */ /* 0x000fe4000001022f */
[----:B------:R-:W-:Y:S02]  /*1a10*/  @!P4 IADD3 R26, P0, PT, R45, R26, RZ ;  /* 0x0000001a2d1ac210 */ /* 0x000fe40007f1e0ff */
[----:B------:R-:W-:Y:S01]  /*1a20*/  @!P2 IADD3 R41, PT, PT, R25, R41, RZ ;  /* 0x000000291929a210 */ /* 0x000fe20007ffe0ff */
[----:B------:R-:W2:Y:S01]  /*1a30*/  @!P3 LDG.E R68, desc[UR6][R28.64] ;  /* 0x000000061c44b981 */ /* 0x000ea2000c1e1900 */
[----:B------:R-:W-:Y:S02]  /*1a40*/  @!P2 SHF.L.U32 R25, R24, 0x1, RZ ;  /* 0x000000011819a819 */ /* 0x000fe400000006ff */
[----:B------:R-:W-:Y:S01]  /*1a50*/  @!P4 IADD3.X R27, PT, PT, R46, R27, RZ, P0, !PT ;  /* 0x0000001b2e1bc210 */ /* 0x000fe200007fe4ff */
[----:B------:R-:W2:Y:S01]  /*1a60*/  @!P3 LDG.E R69, desc[UR6][R30.64] ;  /* 0x000000061e45b981 */ /* 0x000ea2000c1e1900 */
[----:B0-----:R-:W-:-:S02]  /*1a70*/  @!P4 IADD3 R32, P0, PT, R45, R32, RZ ;  /* 0x000000202d20c210 */ /* 0x001fc40007f1e0ff */
[----:B------:R-:W-:Y:S02]  /*1a80*/  @!P2 SHF.L.U64.HI R24, R24, 0x1, R41 ;  /* 0x000000011818a819 */ /* 0x000fe40000010229 */
[C---:B------:R-:W-:Y:S02]  /*1a90*/  @!P2 IADD3 R36, P1, PT, R25.reuse, R36, RZ ;  /* 0x000000241924a210 */ /* 0x040fe40007f3e0ff */
[----:B-----5:R-:W-:Y:S02]  /*1aa0*/  @!P2 IADD3 R34, P3, PT, R25, R34, RZ ;  /* 0x000000221922a210 */ /* 0x020fe40007f7e0ff */
[----:B------:R-:W-:Y:S02]  /*1ab0*/  CS2R R72, SRZ ;  /* 0x0000000000487805 */ /* 0x000fe4000001ff00 */
[----:B------:R-:W-:Y:S02]  /*1ac0*/  CS2R R74, SRZ ;  /* 0x00000000004a7805 */ /* 0x000fe4000001ff00 */
[----:B------:R-:W-:-:S02]  /*1ad0*/  @!P4 IADD3.X R33, PT, PT, R46, R33, RZ, P0, !PT ;  /* 0x000000212e21c210 */ /* 0x000fc400007fe4ff */
[C---:B------:R-:W-:Y:S02]  /*1ae0*/  @!P2 IADD3.X R37, PT, PT, R24.reuse, R37, RZ, P1, !PT ;  /* 0x000000251825a210 */ /* 0x040fe40000ffe4ff */
[----:B------:R-:W-:Y:S01]  /*1af0*/  @!P2 IADD3.X R35, PT, PT, R24, R35, RZ, P3, !PT ;  /* 0x000000231823a210 */ /* 0x000fe20001ffe4ff */
[----:B------:R-:W5:Y:S04]  /*1b00*/  @!P4 LDG.E R72, desc[UR6][R26.64] ;  /* 0x000000061a48c981 */ /* 0x000f68000c1e1900 */
[----:B------:R-:W5:Y:S04]  /*1b10*/  @!P4 LDG.E R73, desc[UR6][R32.64] ;  /* 0x000000062049c981 */ /* 0x000f68000c1e1900 */
[----:B------:R-:W5:Y:S04]  /*1b20*/  @!P2 LDG.E R74, desc[UR6][R36.64] ;  /* 0x00000006244aa981 */ /* 0x000f68000c1e1900 */
[----:B------:R-:W5:Y:S01]  /*1b30*/  @!P2 LDG.E R75, desc[UR6][R34.64] ;  /* 0x00000006224ba981 */ /* 0x000f62000c1e1900 */
[----:B------:R-:W-:Y:S01]  /*1b40*/  MOV R112, 0x3f800000 ;  /* 0x3f80000000707802 */ /* 0x000fe20000000f00 */
[----:B------:R-:W-:Y:S01]  /*1b50*/  UISETP.NE.AND UP0, UPT, UR4, URZ, UPT ;  /* 0x000000ff0400728c */ /* 0x000fe2000bf05270 */
[----:B------:R-:W-:-:S02]  /*1b60*/  MOV R76, RZ ;  /* 0x000000ff004c7202 */ /* 0x000fc40000000f00 */
[----:B------:R-:W-:Y:S02]  /*1b70*/  PRMT R110, R8, 0x7632, R110 ;  /* 0x00007632086e7816 */ /* 0x000fe4000000006e */
        /* <DEDUP_REMOVED lines=17> */
[----:B----4-:R-:W-:Y:S02]  /*1c90*/  PRMT R92, R58, 0x7632, R92 ;  /* 0x000076323a5c7816 */ /* 0x010fe4000000005c */
[----:B------:R-:W-:Y:S02]  /*1ca0*/  PRMT R93, R59, 0x7632, R93 ;  /* 0x000076323b5d7816 */ /* 0x000fe4000000005d */
[----:B------:R-:W-:Y:S01]  /*1cb0*/  PRMT R90, R60, 0x7632, R90 ;  /* 0x000076323c5a7816 */ /* 0x000fe2000000005a */
[----:B---3--:R-:W-:-:S05]  /*1cc0*/  FFMA.FTZ R67, -R66, R66, R67 ;  /* 0x0000004242437223 */ /* 0x008fca0000010143 */
[----:B------:R-:W-:-:S13]  /*1cd0*/  FSETP.GTU.FTZ.AND P0, PT, R67, RZ, PT ;  /* 0x000000ff4300720b */ /* 0x000fda0003f1c000 */
[----:B------:R-:W0:Y:S01]  /*1ce0*/  @P0 LDC R24, c[0x0][0x3c0] ;  /* 0x0000f000ff180b82 */ /* 0x000e220000000800 */
[----:B--2---:R-:W-:Y:S02]  /*1cf0*/  @P5 SHF.L.U32 R76, R40, 0x10, RZ ;  /* 0x00000010284c5819 */ /* 0x004fe400000006ff */
[----:B------:R-:W-:Y:S02]  /*1d00*/  PRMT R91, R61, 0x7632, R91 ;  /* 0x000076323d5b7816 */ /* 0x000fe4000000005b */
[----:B------:R-:W-:Y:S02]  /*1d10*/  PRMT R79, R62, 0x7632, R79 ;  /* 0x000076323e4f7816 */ /* 0x000fe4000000004f */
[----:B------:R-:W-:Y:S01]  /*1d20*/  PRMT R80, R63, 0x7632, R80 ;  /* 0x000076323f507816 */ /* 0x000fe20000000050 */
[----:B0-----:R-:W-:-:S04]  /*1d30*/  @P0 FADD.FTZ R24, R67, R24 ;  /* 0x0000001843180221 */ /* 0x001fc80000010000 */
[----:B------:R0:W1:Y:S01]  /*1d40*/  @P0 MUFU.RSQ R112, R24 ;  /* 0x0000001800700308 */ /* 0x0000620000001400 */
[----:B------:R-:W-:Y:S02]  /*1d50*/  MOV R67, RZ ;  /* 0x000000ff00437202 */ /* 0x000fe40000000f00 */
[----:B------:R-:W-:Y:S02]  /*1d60*/  @P5 SHF.L.U32 R67, R39, 0x10, RZ ;  /* 0x0000001027435819 */ /* 0x000fe400000006ff */
[----:B------:R-:W-:Y:S02]  /*1d70*/  PRMT R81, R64, 0x7632, R81 ;  /* 0x0000763240517816 */ /* 0x000fe40000000051 */
[----:B------:R-:W-:Y:S02]  /*1d80*/  PRMT R82, R65, 0x7632, R82 ;  /* 0x0000763241527816 */ /* 0x000fe40000000052 */
[----:B------:R-:W-:Y:S02]  /*1d90*/  SHF.L.U32 R78, R78, 0x10, RZ ;  /* 0x000000104e4e7819 */ /* 0x000fe400000006ff */
[----:B------:R-:W-:-:S02]  /*1da0*/  SHF.L.U32 R77, R77, 0x10, RZ ;  /* 0x000000104d4d7819 */ /* 0x000fc400000006ff */
[----:B------:R-:W-:Y:S02]  /*1db0*/  PRMT R83, R68, 0x7632, R83 ;  /* 0x0000763244537816 */ /* 0x000fe40000000053 */
[----:B------:R-:W-:Y:S02]  /*1dc0*/  PRMT R84, R69, 0x7632, R84 ;  /* 0x0000763245547816 */ /* 0x000fe40000000054 */
[----:B-----5:R-:W-:Y:S02]  /*1dd0*/  PRMT R85, R72, 0x7632, R85 ;  /* 0x0000763248557816 */ /* 0x020fe40000000055 */
        /* <DEDUP_REMOVED lines=13> */
[----:B------:R-:W-:Y:S01]  /*1eb0*/  FMUL.FTZ R31, R78, R25 ;  /* 0x000000194e1f7220 */ /* 0x000fe20000410000 */
        /* <DEDUP_REMOVED lines=279> */
.L_x_257:
[----:B------:R-:W-:Y:S02]  /*3030*/  SHF.L.U32 R25, R8, 0x10, RZ ;  /* 0x0000001008197819 */ /* 0x000fe400000006ff */
[----:B------:R-:W-:Y:S02]  /*3040*/  SHF.L.U32 R29, R10, 0x10, RZ ;  /* 0x000000100a1d7819 */ /* 0x000fe400000006ff */
[----:B------:R-:W-:Y:S01]  /*3050*/  SHF.L.U32 R27, R110, 0x10, RZ ;  /* 0x000000106e1b7819 */ /* 0x000fe200000006ff */
[----:B------:R-:W-:Y:S01]  /*3060*/  FADD.FTZ R25, -R66, R25 ;  /* 0x0000001942197221 */ /* 0x000fe20000010100 */
[----:B------:R-:W-:Y:S01]  /*3070*/  SHF.L.U32 R31, R108, 0x10, RZ ;  /* 0x000000106c1f7819 */ /* 0x000fe200000006ff */
[----:B------:R-:W-:Y:S01]  /*3080*/  FADD.FTZ R29, -R66, R29 ;  /* 0x0000001d421d7221 */ /* 0x000fe20000010100 */
[----:B------:R-:W-:Y:S01]  /*3090*/  SHF.L.U32 R35, R12, 0x10, RZ ;  /* 0x000000100c237819 */ /* 0x000fe200000006ff */
[-C--:B------:R-:W-:Y:S01]  /*30a0*/  FMUL.FTZ R25, R25, R112.reuse ;  /* 0x0000007019197220 */ /* 0x080fe20000410000 */
[C---:B------:R-:W-:Y:S01]  /*30b0*/  FADD.FTZ R27, -R66.reuse, R27 ;  /* 0x0000001b421b7221 */ /* 0x040fe20000010100 */
[-C--:B------:R-:W-:Y:S01]  /*30c0*/  FMUL.FTZ R71, R29, R112.reuse ;  /* 0x000000701d477220 */ /* 0x080fe20000410000 */
[----:B------:R-:W-:Y:S01]  /*30d0*/  FADD.FTZ R31, -R66, R31 ;  /* 0x0000001f421f7221 */ /* 0x000fe20000010100 */
[C-C-:B------:R-:W-:Y:S01]  /*30e0*/  FFMA.FTZ R32, R78.reuse, R25, R67.reuse ;  /* 0x000000194e207223 */ /* 0x140fe20000010043 */
[-C--:B------:R-:W-:Y:S01]  /*30f0*/  FMUL.FTZ R24, R27, R112.reuse ;  /* 0x000000701b187220 */ /* 0x080fe20000410000 */
[----:B------:R-:W-:Y:S01]  /*3100*/  FFMA.FTZ R30, R78, R71, R67 ;  /* 0x000000474e1e7223 */ /* 0x000fe20000010043 */
[----:B------:R-:W-:Y:S01]  /*3110*/  FMUL.FTZ R89, R31, R112 ;  /* 0x000000701f597220 */ /* 0x000fe20000410000 */
[----:B------:R-:W-:Y:S01]  /*3120*/  FMUL.FTZ R26, R32, -1.4426950216293334961 ;  /* 0xbfb8aa3b201a7820 */ /* 0x000fe20000410000 */
[C-C-:B------:R-:W-:Y:S01]  /*3130*/  FFMA.FTZ R37, R77.reuse, R24, R76.reuse ;  /* 0x000000184d257223 */ /* 0x140fe2000001004c */
[----:B------:R-:W-:Y:S01]  /*3140*/  FMUL.FTZ R29, R30, -1.4426950216293334961 ;  /* 0xbfb8aa3b1e1d7820 */ /* 0x000fe20000410000 */
[----:B------:R-:W-:Y:S01]  /*3150*/  FFMA.FTZ R43, R77, R89, R76 ;  /* 0x000000594d2b7223 */ /* 0x000fe2000001004c */
[----:B------:R-:W-:Y:S01]  /*3160*/  SHF.L.U32 R50, R11, 0x10, RZ ;  /* 0x000000100b327819 */ /* 0x000fe200000006ff */
[----:B------:R-:W-:Y:S01]  /*3170*/  FMUL.FTZ R27, R37, -1.4426950216293334961 ;  /* 0xbfb8aa3b251b7820 */ /* 0x000fe20000410000 */
[----:B------:R-:W0:Y:S01]  /*3180*/  MUFU.EX2 R26, R26 ;  /* 0x0000001a001a7308 */ /* 0x000e220000000800 */
[----:B------:R-:W-:Y:S01]  /*3190*/  FMUL.FTZ R33, R43, -1.4426950216293334961 ;  /* 0xbfb8aa3b2b217820 */ /* 0x000fe20000410000 */
[----:B------:R-:W-:Y:S01]  /*31a0*/  FADD.FTZ R35, -R66, R35 ;  /* 0x0000002342237221 */ /* 0x000fe20000010100 */
[----:B------:R-:W-:Y:S01]  /*31b0*/  SHF.L.U32 R41, R16, 0x10, RZ ;  /* 0x0000001010297819 */ /* 0x000fe200000006ff */
[----:B------:R-:W1:Y:S01]  /*31c0*/  MUFU.EX2 R29, R29 ;  /* 0x0000001d001d7308 */ /* 0x000e620000000800 */
[----:B------:R-:W-:Y:S01]  /*31d0*/  SHF.L.U32 R39, R109, 0x10, RZ ;  /* 0x000000106d277819 */ /* 0x000fe200000006ff */
[----:B------:R-:W-:Y:S01]  /*31e0*/  FMUL.FTZ R55, R35, R112 ;  /* 0x0000007023377220 */ /* 0x000fe20000410000 */
[----:B------:R-:W-:Y:S01]  /*31f0*/  SHF.L.U32 R35, R111, 0x10, RZ ;  /* 0x000000106f237819 */ /* 0x000fe200000006ff */
[----:B------:R-:W2:Y:S01]  /*3200*/  MUFU.EX2 R27, R27 ;  /* 0x0000001b001b7308 */ /* 0x000ea20000000800 */
[----:B------:R-:W-:-:S02]  /*3210*/  SHF.L.U32 R45, R102, 0x10, RZ ;  /* 0x00000010662d7819 */ /* 0x000fc400000006ff */
[----:B------:R-:W-:Y:S01]  /*3220*/  SHF.L.U32 R49, R9, 0x10, RZ ;  /* 0x0000001009317819 */ /* 0x000fe200000006ff */
[----:B------:R-:W3:Y:S01]  /*3230*/  MUFU.EX2 R33, R33 ;  /* 0x0000002100217308 */ /* 0x000ee20000000800 */
[----:B------:R-:W-:Y:S01]  /*3240*/  SHF.L.U32 R47, R13, 0x10, RZ ;  /* 0x000000100d2f7819 */ /* 0x000fe200000006ff */
[----:B0-----:R-:W-:Y:S01]  /*3250*/  FADD.FTZ R28, R26, 1 ;  /* 0x3f8000001a1c7421 */ /* 0x001fe20000010000 */
[----:B------:R-:W-:Y:S02]  /*3260*/  SHF.L.U32 R51, R20, 0x10, RZ ;  /* 0x0000001014337819 */ /* 0x000fe400000006ff */
[----:B------:R-:W-:Y:S01]  /*3270*/  SHF.L.U32 R124, R17, 0x10, RZ ;  /* 0x00000010117c7819 */ /* 0x000fe200000006ff */
[----:B-1----:R-:W-:Y:S02]  /*3280*/  FADD.FTZ R31, R29, 1 ;  /* 0x3f8000001d1f7421 */ /* 0x002fe40000010000 */
[----:B------:R-:W0:Y:S01]  /*3290*/  MUFU.RCP R28, R28 ;  /* 0x0000001c001c7308 */ /* 0x000e220000001000 */
[----:B------:R-:W-:Y:S01]  /*32a0*/  FADD.FTZ R51, -R66, R51 ;  /* 0x0000003342337221 */ /* 0x000fe20000010100 */
[----:B--2---:R-:W-:Y:S01]  /*32b0*/  FADD.FTZ R26, R27, 1 ;  /* 0x3f8000001b1a7421 */ /* 0x004fe20000010000 */
[----:B------:R-:W-:Y:S01]  /*32c0*/  FFMA.FTZ R27, R78, R55, R67 ;  /* 0x000000374e1b7223 */ /* 0x000fe20000010043 */
[----:B---3--:R-:W-:-:S03]  /*32d0*/  FADD.FTZ R34, R33, 1 ;  /* 0x3f80000021227421 */ /* 0x008fc60000010000 */
[----:B------:R-:W-:Y:S01]  /*32e0*/  FMUL.FTZ R33, R27, -1.4426950216293334961 ;  /* 0xbfb8aa3b1b217820 */ /* 0x000fe20000410000 */
[----:B------:R-:W1:Y:S08]  /*32f0*/  MUFU.RCP R31, R31 ;  /* 0x0000001f001f7308 */ /* 0x000e700000001000 */
[----:B------:R-:W2:Y:S01]  /*3300*/  MUFU.RCP R26, R26 ;  /* 0x0000001a001a7308 */ /* 0x000ea20000001000 */
[----:B0-----:R-:W-:Y:S01]  /*3310*/  FADD.FTZ R29, -R28, 1 ;  /* 0x3f8000001c1d7421 */ /* 0x001fe20000010100 */
[----:B------:R-:W-:-:S03]  /*3320*/  FMUL.FTZ R49, R49, R28 ;  /* 0x0000001c31317220 */ /* 0x000fc60000410000 */
[----:B------:R-:W-:-:S03]  /*3330*/  FFMA.FTZ R32, R32, R29, 1 ;  /* 0x3f80000020207423 */ /* 0x000fc6000001001d */
[----:B------:R-:W0:Y:S01]  /*3340*/  MUFU.RCP R34, R34 ;  /* 0x0000002200227308 */ /* 0x000e220000001000 */
[----:B-1----:R-:W-:Y:S01]  /*3350*/  FMUL.FTZ R50, R50, R31 ;  /* 0x0000001f32327220 */ /* 0x002fe20000410000 */
[----:B------:R-:W-:Y:S01]  /*3360*/  FADD.FTZ R31, -R31, 1 ;  /* 0x3f8000001f1f7421 */ /* 0x000fe20000010100 */
[----:B------:R-:W-:-:S03]  /*3370*/  FMUL.FTZ R49, R49, R32 ;  /* 0x0000002031317220 */ /* 0x000fc60000410000 */
[----:B------:R-:W-:Y:S01]  /*3380*/  FFMA.FTZ R29, R30, R31, 1 ;  /* 0x3f8000001e1d7423 */ /* 0x000fe2000001001f */
[----:B------:R-:W-:Y:S01]  /*3390*/  SHF.L.U32 R31, R106, 0x10, RZ ;  /* 0x000000106a1f7819 */ /* 0x000fe200000006ff */
[----:B------:R-:W1:Y:S01]  /*33a0*/  MUFU.EX2 R33, R33 ;  /* 0x0000002100217308 */ /* 0x000e620000000800 */
[----:B--2---:R-:W-:Y:S01]  /*33b0*/  FMUL.FTZ R48, R35, R26 ;  /* 0x0000001a23307220 */ /* 0x004fe20000410000 */
[----:B------:R-:W-:Y:S01]  /*33c0*/  SHF.L.U32 R35, R14, 0x10, RZ ;  /* 0x000000100e237819 */ /* 0x000fe200000006ff */
[----:B------:R-:W-:Y:S01]  /*33d0*/  FADD.FTZ R26, -R26, 1 ;  /* 0x3f8000001a1a7421 */ /* 0x000fe20000010100 */
[----:B------:R-:W-:Y:S01]  /*33e0*/  FADD.FTZ R31, -R66, R31 ;  /* 0x0000001f421f7221 */ /* 0x000fe20000010100 */
[----:B------:R-:W-:Y:S02]  /*33f0*/  FMUL.FTZ R50, R50, R29 ;  /* 0x0000001d32327220 */ /* 0x000fe40000410000 */
[C---:B------:R-:W-:Y:S01]  /*3400*/  FADD.FTZ R35, -R66.reuse, R35 ;  /* 0x0000002342237221 */ /* 0x040fe20000010100 */
[----:B------:R-:W-:Y:S01]  /*3410*/  FMUL.FTZ R113, R31, R112 ;  /* 0x000000701f717220 */ /* 0x000fe20000410000 */
[----:B------:R-:W-:Y:S01]  /*3420*/  FADD.FTZ R31, -R66, R41 ;  /* 0x00000029421f7221 */ /* 0x000fe20000010100 */
[----:B0-----:R-:W-:Y:S01]  /*3430*/  FMUL.FTZ R114, R39, R34 ;  /* 0x0000002227727220 */ /* 0x001fe20000410000 */
[----:B------:R-:W-:Y:S01]  /*3440*/  SHF.L.U32 R39, R104, 0x10, RZ ;  /* 0x0000001068277819 */ /* 0x000fe200000006ff */
[--C-:B------:R-:W-:Y:S01]  /*3450*/  FFMA.FTZ R41, R77, R113, R76.reuse ;  /* 0x000000714d297223 */ /* 0x100fe2000001004c */
[-C--:B------:R-:W-:Y:S01]  /*3460*/  FMUL.FTZ R121, R35, R112.reuse ;  /* 0x0000007023797220 */ /* 0x080fe20000410000 */
[----:B-1----:R-:W-:Y:S01]  /*3470*/  FADD.FTZ R38, R33, 1 ;  /* 0x3f80000021267421 */ /* 0x002fe20000010000 */
[----:B------:R-:W-:Y:S01]  /*3480*/  FADD.FTZ R34, -R34, 1 ;  /* 0x3f80000022227421 */ /* 0x000fe20000010100 */
[----:B------:R-:W-:Y:S01]  /*3490*/  FMUL.FTZ R44, R41, -1.4426950216293334961 ;  /* 0xbfb8aa3b292c7820 */ /* 0x000fe20000410000 */
[----:B------:R-:W-:Y:S01]  /*34a0*/  FADD.FTZ R39, -R66, R39 ;  /* 0x0000002742277221 */ /* 0x000fe20000010100 */
[----:B------:R-:W-:Y:S01]  /*34b0*/  FFMA.FTZ R40, R78, R121, R67 ;  /* 0x000000794e287223 */ /* 0x000fe20000010043 */
[----:B------:R-:W-:Y:S01]  /*34c0*/  FADD.FTZ R35, -R66, R45 ;  /* 0x0000002d42237221 */ /* 0x000fe20000010100 */
[----:B------:R-:W0:Y:S01]  /*34d0*/  MUFU.RCP R38, R38 ;  /* 0x0000002600267308 */ /* 0x000e220000001000 */
[----:B------:R-:W-:Y:S01]  /*34e0*/  FMUL.FTZ R115, R39, R112 ;  /* 0x0000007027737220 */ /* 0x000fe20000410000 */
[----:B------:R-:W-:Y:S01]  /*34f0*/  FMUL.FTZ R30, R40, -1.4426950216293334961 ;  /* 0xbfb8aa3b281e7820 */ /* 0x000fe20000410000 */
[----:B------:R-:W-:Y:S01]  /*3500*/  SHF.L.U32 R39, R18, 0x10, RZ ;  /* 0x0000001012277819 */ /* 0x000fe200000006ff */
[----:B------:R-:W-:Y:S01]  /*3510*/  FFMA.FTZ R43, R43, R34, 1 ;  /* 0x3f8000002b2b7423 */ /* 0x000fe20000010022 */
[----:B------:R-:W-:Y:S01]  /*3520*/  FMUL.FTZ R36, R31, R112 ;  /* 0x000000701f247220 */ /* 0x000fe20000410000 */
[--C-:B------:R-:W-:Y:S01]  /*3530*/  FFMA.FTZ R33, R77, R115, R76.reuse ;  /* 0x000000734d217223 */ /* 0x100fe2000001004c */
[----:B------:R-:W-:Y:S01]  /*3540*/  FFMA.FTZ R37, R37, R26, 1 ;  /* 0x3f80000025257423 */ /* 0x000fe2000001001a */
[----:B------:R-:W1:Y:S01]  /*3550*/  MUFU.EX2 R44, R44 ;  /* 0x0000002c002c7308 */ /* 0x000e620000000800 */
[----:B------:R-:W-:Y:S01]  /*3560*/  FADD.FTZ R45, -R66, R39 ;  /* 0x00000027422d7221 */ /* 0x000fe20000010100 */
[----:B------:R-:W-:Y:S01]  /*3570*/  FMUL.FTZ R35, R35, R112 ;  /* 0x0000007023237220 */ /* 0x000fe20000410000 */
[----:B------:R-:W-:Y:S01]  /*3580*/  FFMA.FTZ R26, R78, R36, R67 ;  /* 0x000000244e1a7223 */ /* 0x000fe20000010043 */
[----:B------:R-:W2:Y:S01]  /*3590*/  MUFU.EX2 R30, R30 ;  /* 0x0000001e001e7308 */ /* 0x000ea20000000800 */
[-C--:B------:R-:W-:Y:S01]  /*35a0*/  FMUL.FTZ R34, R45, R112.reuse ;  /* 0x000000702d227220 */ /* 0x080fe20000410000 */
[----:B------:R-:W-:Y:S01]  /*35b0*/  SHF.L.U32 R45, R100, 0x10, RZ ;  /* 0x00000010642d7819 */ /* 0x000fe200000006ff */
[----:B------:R-:W-:Y:S01]  /*35c0*/  FMUL.FTZ R42, R33, -1.4426950216293334961 ;  /* 0xbfb8aa3b212a7820 */ /* 0x000fe20000410000 */
[--C-:B------:R-:W-:Y:S01]  /*35d0*/  FFMA.FTZ R31, R77, R35, R76.reuse ;  /* 0x000000234d1f7223 */ /* 0x100fe2000001004c */
[----:B------:R-:W-:Y:S01]  /*35e0*/  FMUL.FTZ R28, R26, -1.4426950216293334961 ;  /* 0xbfb8aa3b1a1c7820 */ /* 0x000fe20000410000 */
[----:B0-----:R-:W-:Y:S01]  /*35f0*/  FADD.FTZ R54, -R38, 1 ;  /* 0x3f80000026367421 */ /* 0x001fe20000010100 */
[----:B------:R-:W-:Y:S01]  /*3600*/  FADD.FTZ R45, -R66, R45 ;  /* 0x0000002d422d7221 */ /* 0x000fe20000010100 */
[----:B------:R-:W-:Y:S01]  /*3610*/  FMUL.FTZ R39, R31, -1.4426950216293334961 ;  /* 0xbfb8aa3b1f277820 */ /* 0x000fe20000410000 */
[----:B------:R-:W0:Y:S01]  /*3620*/  MUFU.EX2 R42, R42 ;  /* 0x0000002a002a7308 */ /* 0x000e220000000800 */
[----:B-1----:R-:W-:Y:S01]  /*3630*/  FADD.FTZ R44, R44, 1 ;  /* 0x3f8000002c2c7421 */ /* 0x002fe20000010000 */
[----:B------:R-:W-:Y:S01]  /*3640*/  FMUL.FTZ R32, R45, R112 ;  /* 0x000000702d207220 */ /* 0x000fe20000410000 */
[----:B------:R-:W-:Y:S01]  /*3650*/  FFMA.FTZ R54, R27, R54, 1 ;  /* 0x3f8000001b367423 */ /* 0x000fe20000010036 */
[----:B------:R-:W1:Y:S01]  /*3660*/  MUFU.EX2 R28, R28 ;  /* 0x0000001c001c7308 */ /* 0x000e620000000800 */
[----:B--2---:R-:W-:Y:S01]  /*3670*/  FADD.FTZ R45, R30, 1 ;  /* 0x3f8000001e2d7421 */ /* 0x004fe20000010000 */
[----:B------:R-:W-:Y:S01]  /*3680*/  FMUL.FTZ R47, R47, R38 ;  /* 0x000000262f2f7220 */ /* 0x000fe20000410000 */
[----:B------:R-:W-:Y:S01]  /*3690*/  FMUL.FTZ R30, R51, R112 ;  /* 0x00000070331e7220 */ /* 0x000fe20000410000 */
[----:B------:R2:W3:Y:S01]  /*36a0*/  MUFU.RCP R46, R44 ;  /* 0x0000002c002e7308 */ /* 0x0004e20000001000 */
[----:B------:R-:W-:Y:S01]  /*36b0*/  SHF.L.U32 R51, R98, 0x10, RZ ;  /* 0x0000001062337819 */ /* 0x000fe200000006ff */
[----:B------:R-:W-:Y:S01]  /*36c0*/  FMUL.FTZ R54, R47, R54 ;  /* 0x000000362f367220 */ /* 0x000fe20000410000 */
[----:B------:R-:W-:Y:S01]  /*36d0*/  SHF.L.U32 R47, R107, 0x10, RZ ;  /* 0x000000106b2f7819 */ /* 0x000fe200000006ff */
[----:B------:R-:W-:Y:S01]  /*36e0*/  FFMA.FTZ R27, R78, R34, R67 ;  /* 0x000000224e1b7223 */ /* 0x000fe20000010043 */
[----:B------:R-:W-:Y:S01]  /*36f0*/  FMUL.FTZ R48, R48, R37 ;  /* 0x0000002530307220 */ /* 0x000fe20000410000 */
[----:B0-----:R-:W-:Y:S01]  /*3700*/  FADD.FTZ R42, R42, 1 ;  /* 0x3f8000002a2a7421 */ /* 0x001fe20000010000 */
[----:B------:R-:W-:Y:S01]  /*3710*/  FADD.FTZ R51, -R66, R51 ;  /* 0x0000003342337221 */ /* 0x000fe20000010100 */
[----:B------:R-:W0:Y:S01]  /*3720*/  MUFU.EX2 R39, R39 ;  /* 0x0000002700277308 */ /* 0x000e220000000800 */
[----:B------:R-:W-:Y:S01]  /*3730*/  FMUL.FTZ R37, R27, -1.4426950216293334961 ;  /* 0xbfb8aa3b1b257820 */ /* 0x000fe20000410000 */
[----:B------:R-:W-:Y:S01]  /*3740*/  FFMA.FTZ R29, R77, R32, R76 ;  /* 0x000000204d1d7223 */ /* 0x000fe2000001004c */
[----:B------:R-:W-:Y:S01]  /*3750*/  FFMA.FTZ R38, R78, R30, R67 ;  /* 0x0000001e4e267223 */ /* 0x000fe20000010043 */
[----:B------:R-:W4:Y:S01]  /*3760*/  MUFU.RCP R45, R45 ;  /* 0x0000002d002d7308 */ /* 0x000f220000001000 */
[----:B------:R-:W-:Y:S01]  /*3770*/  FMUL.FTZ R114, R114, R43 ;  /* 0x0000002b72727220 */ /* 0x000fe20000410000 */
[----:B--2---:R-:W-:Y:S01]  /*3780*/  FMUL.FTZ R44, R29, -1.4426950216293334961 ;  /* 0xbfb8aa3b1d2c7820 */ /* 0x004fe20000410000 */
[----:B------:R-:W-:Y:S01]  /*3790*/  FMUL.FTZ R43, R38, -1.4426950216293334961 ;  /* 0xbfb8aa3b262b7820 */ /* 0x000fe20000410000 */
[----:B---3--:R-:W-:-:S04]  /*37a0*/  FADD.FTZ R52, -R46, 1 ;  /* 0x3f8000002e347421 */ /* 0x008fc80000010100 */
[----:B------:R-:W2:Y:S01]  /*37b0*/  MUFU.EX2 R37, R37 ;  /* 0x0000002500257308 */ /* 0x000ea20000000800 */
[----:B------:R-:W-:Y:S01]  /*37c0*/  FFMA.FTZ R41, R41, R52, 1 ;  /* 0x3f80000029297423 */ /* 0x000fe20000010034 */
[----:B------:R-:W-:Y:S01]  /*37d0*/  FMUL.FTZ R52, R47, R46 ;  /* 0x0000002e2f347220 */ /* 0x000fe20000410000 */
[----:B-1----:R-:W-:Y:S01]  /*37e0*/  FADD.FTZ R47, R28, 1 ;  /* 0x3f8000001c2f7421 */ /* 0x002fe20000010000 */
[----:B------:R-:W1:Y:S01]  /*37f0*/  MUFU.RCP R46, R42 ;  /* 0x0000002a002e7308 */ /* 0x000e620000001000 */
[----:B------:R-:W-:Y:S01]  /*3800*/  FMUL.FTZ R28, R51, R112 ;  /* 0x00000070331c7220 */ /* 0x000fe20000410000 */
[----:B0-----:R-:W-:Y:S01]  /*3810*/  FADD.FTZ R51, R39, 1 ;  /* 0x3f80000027337421 */ /* 0x001fe20000010000 */
[----:B------:R-:W-:Y:S01]  /*3820*/  FMUL.FTZ R52, R52, R41 ;  /* 0x0000002934347220 */ /* 0x000fe20000410000 */
[----:B----4-:R-:W-:Y:S01]  /*3830*/  FADD.FTZ R41, -R45, 1 ;  /* 0x3f8000002d297421 */ /* 0x010fe20000010100 */
[----:B------:R-:W-:-:S03]  /*3840*/  FFMA.FTZ R39, R77, R28, R76 ;  /* 0x0000001c4d277223 */ /* 0x000fc6000001004c */
[----:B------:R-:W0:Y:S01]  /*3850*/  MUFU.RCP R47, R47 ;  /* 0x0000002f002f7308 */ /* 0x000e220000001000 */
[----:B------:R-:W-:Y:S01]  /*3860*/  FFMA.FTZ R120, R40, R41, 1 ;  /* 0x3f80000028787423 */ /* 0x000fe20000010029 */
[----:B------:R-:W-:Y:S01]  /*3870*/  SHF.L.U32 R40, R15, 0x10, RZ ;  /* 0x000000100f287819 */ /* 0x000fe200000006ff */
[----:B--2---:R-:W-:-:S04]  /*3880*/  FADD.FTZ R70, R37, 1 ;  /* 0x3f80000025467421 */ /* 0x004fc80000010000 */
[----:B------:R-:W-:Y:S01]  /*3890*/  FMUL.FTZ R41, R40, R45 ;  /* 0x0000002d28297220 */ /* 0x000fe20000410000 */
[----:B------:R-:W2:Y:S01]  /*38a0*/  MUFU.RCP R42, R51 ;  /* 0x00000033002a7308 */ /* 0x000ea20000001000 */
[----:B------:R-:W-:Y:S01]  /*38b0*/  SHF.L.U32 R45, R105, 0x10, RZ ;  /* 0x00000010692d7819 */ /* 0x000fe200000006ff */
[----:B-1----:R-:W-:Y:S01]  /*38c0*/  FADD.FTZ R122, -R46, 1 ;  /* 0x3f8000002e7a7421 */ /* 0x002fe20000010100 */
[----:B------:R-:W-:Y:S01]  /*38d0*/  FMUL.FTZ R40, R39, -1.4426950216293334961 ;  /* 0xbfb8aa3b27287820 */ /* 0x000fe20000410000 */
[----:B------:R-:W-:Y:S02]  /*38e0*/  FMUL.FTZ R120, R41, R120 ;  /* 0x0000007829787220 */ /* 0x000fe40000410000 */
[----:B------:R-:W-:Y:S01]  /*38f0*/  FFMA.FTZ R122, R33, R122, 1 ;  /* 0x3f800000217a7423 */ /* 0x000fe2000001007a */
[----:B------:R-:W-:Y:S01]  /*3900*/  FMUL.FTZ R45, R45, R46 ;  /* 0x0000002e2d2d7220 */ /* 0x000fe20000410000 */
[----:B------:R-:W1:Y:S01]  /*3910*/  MUFU.EX2 R44, R44 ;  /* 0x0000002c002c7308 */ /* 0x000e620000000800 */
[----:B0-----:R-:W-:Y:S01]  /*3920*/  FADD.FTZ R37, -R47, 1 ;  /* 0x3f8000002f257421 */ /* 0x001fe20000010100 */
[----:B------:R-:W-:-:S02]  /*3930*/  FMUL.FTZ R47, R124, R47 ;  /* 0x0000002f7c2f7220 */ /* 0x000fc40000410000 */
[----:B------:R-:W0:Y:S01]  /*3940*/  MUFU.EX2 R43, R43 ;  /* 0x0000002b002b7308 */ /* 0x000e220000000800 */
[----:B------:R-:W-:Y:S01]  /*3950*/  FMUL.FTZ R122, R45, R122 ;  /* 0x0000007a2d7a7220 */ /* 0x000fe20000410000 */
[----:B------:R-:W-:Y:S02]  /*3960*/  FFMA.FTZ R26, R26, R37, 1 ;  /* 0x3f8000001a1a7423 */ /* 0x000fe40000010025 */
[----:B------:R-:W3:Y:S01]  /*3970*/  MUFU.RCP R33, R70 ;  /* 0x0000004600217308 */ /* 0x000ee20000001000 */
[----:B-1----:R-:W-:Y:S01]  /*3980*/  FADD.FTZ R46, R44, 1 ;  /* 0x3f8000002c2e7421 */ /* 0x002fe20000010000 */
[----:B--2---:R-:W-:-:S06]  /*3990*/  FADD.FTZ R44, -R42, 1 ;  /* 0x3f8000002a2c7421 */ /* 0x004fcc0000010100 */
[----:B------:R-:W1:Y:S01]  /*39a0*/  MUFU.EX2 R40, R40 ;  /* 0x0000002800287308 */ /* 0x000e620000000800 */
[----:B0-----:R-:W-:Y:S01]  /*39b0*/  FADD.FTZ R43, R43, 1 ;  /* 0x3f8000002b2b7421 */ /* 0x001fe20000010000 */
[----:B------:R-:W-:Y:S02]  /*39c0*/  FFMA.FTZ R51, R31, R44, 1 ;  /* 0x3f8000001f337423 */ /* 0x000fe4000001002c */
[----:B------:R0:W2:Y:S01]  /*39d0*/  MUFU.RCP R37, R46 ;  /* 0x0000002e00257308 */ /* 0x0000a20000001000 */
[----:B------:R-:W-:-:S05]  /*39e0*/  SHF.L.U32 R31, R103, 0x10, RZ ;  /* 0x00000010671f7819 */ /* 0x000fca00000006ff */
[----:B------:R-:W-:Y:S01]  /*39f0*/  FMUL.FTZ R42, R31, R42 ;  /* 0x0000002a1f2a7220 */ /* 0x000fe20000410000 */
[----:B------:R-:W-:Y:S01]  /*3a00*/  FMUL.FTZ R31, R47, R26 ;  /* 0x0000001a2f1f7220 */ /* 0x000fe20000410000 */
[----:B------:R-:W4:Y:S01]  /*3a10*/  MUFU.RCP R43, R43 ;  /* 0x0000002b002b7308 */ /* 0x000f220000001000 */
[----:B0-----:R-:W-:Y:S01]  /*3a20*/  SHF.L.U32 R46, R19, 0x10, RZ ;  /* 0x00000010132e7819 */ /* 0x001fe200000006ff */
[----:B------:R-:W-:Y:S01]  /*3a30*/  FMUL.FTZ R26, R42, R51 ;  /* 0x000000332a1a7220 */ /* 0x000fe20000410000 */
[----:B---3--:R-:W-:Y:S01]  /*3a40*/  FADD.FTZ R42, -R33, 1 ;  /* 0x3f800000212a7421 */ /* 0x008fe20000010100 */
[----:B-1----:R-:W-:Y:S01]  /*3a50*/  FADD.FTZ R40, R40, 1 ;  /* 0x3f80000028287421 */ /* 0x002fe20000010000 */
[----:B------:R-:W-:Y:S02]  /*3a60*/  SHF.L.U32 R47, R94, 0x10, RZ ;  /* 0x000000105e2f7819 */ /* 0x000fe400000006ff */
[----:B------:R-:W-:Y:S01]  /*3a70*/  FFMA.FTZ R27, R27, R42, 1 ;  /* 0x3f8000001b1b7423 */ /* 0x000fe2000001002a */
[----:B------:R-:W-:Y:S01]  /*3a80*/  FMUL.FTZ R42, R46, R33 ;  /* 0x000000212e2a7220 */ /* 0x000fe20000410000 */
[----:B------:R-:W-:Y:S01]  /*3a90*/  SHF.L.U32 R46, R101, 0x10, RZ ;  /* 0x00000010652e7819 */ /* 0x000fe200000006ff */
[----:B------:R-:W0:Y:S01]  /*3aa0*/  MUFU.RCP R40, R40 ;  /* 0x0000002800287308 */ /* 0x000e220000001000 */
[----:B--2---:R-:W-:Y:S01]  /*3ab0*/  FADD.FTZ R44, -R37, 1 ;  /* 0x3f800000252c7421 */ /* 0x004fe20000010100 */
[----:B------:R-:W-:Y:S01]  /*3ac0*/  SHF.L.U32 R33, R22, 0x10, RZ ;  /* 0x0000001016217819 */ /* 0x000fe200000006ff */
[----:B------:R-:W-:Y:S01]  /*3ad0*/  FMUL.FTZ R27, R42, R27 ;  /* 0x0000001b2a1b7220 */ /* 0x000fe20000410000 */
[----:B------:R-:W-:Y:S01]  /*3ae0*/  FMUL.FTZ R37, R46, R37 ;  /* 0x000000252e257220 */ /* 0x000fe20000410000 */
[----:B------:R-:W-:Y:S01]  /*3af0*/  FFMA.FTZ R44, R29, R44, 1 ;  /* 0x3f8000001d2c7423 */ /* 0x000fe2000001002c */
[----:B------:R-:W-:Y:S01]  /*3b00*/  SHF.L.U32 R46, R21, 0x10, RZ ;  /* 0x00000010152e7819 */ /* 0x000fe200000006ff */
[C---:B------:R-:W-:Y:S01]  /*3b10*/  FADD.FTZ R41, -R66.reuse, R33 ;  /* 0x0000002142297221 */ /* 0x040fe20000010100 */
[----:B----4-:R-:W-:Y:S01]  /*3b20*/  FADD.FTZ R29, -R43, 1 ;  /* 0x3f8000002b1d7421 */ /* 0x010fe20000010100 */
[----:B------:R-:W-:Y:S01]  /*3b30*/  FMUL.FTZ R42, R37, R44 ;  /* 0x0000002c252a7220 */ /* 0x000fe20000410000 */
[----:B------:R-:W-:Y:S01]  /*3b40*/  SHF.L.U32 R33, R99, 0x10, RZ ;  /* 0x0000001063217819 */ /* 0x000fe200000006ff */
[----:B------:R-:W-:Y:S01]  /*3b50*/  FADD.FTZ R51, -R66, R47 ;  /* 0x0000002f42337221 */ /* 0x000fe20000010100 */
[----:B------:R-:W-:Y:S01]  /*3b60*/  FFMA.FTZ R29, R38, R29, 1 ;  /* 0x3f800000261d7423 */ /* 0x000fe2000001001d */
[----:B------:R-:W-:Y:S01]  /*3b70*/  FMUL.FTZ R38, R46, R43 ;  /* 0x0000002b2e267220 */ /* 0x000fe20000410000 */
[----:B------:R-:W-:Y:S01]  /*3b80*/  FMUL.FTZ R46, R41, R112 ;  /* 0x00000070292e7220 */ /* 0x000fe20000410000 */
[----:B------:R-:W-:-:S02]  /*3b90*/  SHF.L.U32 R41, R96, 0x10, RZ ;  /* 0x0000001060297819 */ /* 0x000fc400000006ff */
[----:B------:R-:W-:Y:S01]  /*3ba0*/  FMUL.FTZ R29, R38, R29 ;  /* 0x0000001d261d7220 */ /* 0x000fe20000410000 */
[----:B0-----:R-:W-:Y:S01]  /*3bb0*/  FADD.FTZ R44, -R40, 1 ;  /* 0x3f800000282c7421 */ /* 0x001fe20000010100 */
[----:B------:R-:W-:Y:S01]  /*3bc0*/  FFMA.FTZ R37, R78, R46, R67 ;  /* 0x0000002e4e257223 */ /* 0x000fe20000010043 */
[----:B------:R-:W-:Y:S02]  /*3bd0*/  FADD.FTZ R41, -R66, R41 ;  /* 0x0000002942297221 */ /* 0x000fe40000010100 */
[----:B------:R-:W-:Y:S01]  /*3be0*/  FFMA.FTZ R44, R39, R44, 1 ;  /* 0x3f800000272c7423 */ /* 0x000fe2000001002c */
[----:B------:R-:W-:Y:S01]  /*3bf0*/  FMUL.FTZ R39, R33, R40 ;  /* 0x0000002821277220 */ /* 0x000fe20000410000 */
[----:B------:R-:W-:Y:S01]  /*3c00*/  FMUL.FTZ R45, R41, R112 ;  /* 0x00000070292d7220 */ /* 0x000fe20000410000 */
[----:B------:R-:W-:Y:S01]  /*3c10*/  SHF.L.U32 R33, R56, 0x10, RZ ;  /* 0x0000001038217819 */ /* 0x000fe200000006ff */
[----:B------:R-:W-:Y:S01]  /*3c20*/  FMUL.FTZ R43, R37, -1.4426950216293334961 ;  /* 0xbfb8aa3b252b7820 */ /* 0x000fe20000410000 */
[----:B------:R-:W-:Y:S01]  /*3c30*/  FMUL.FTZ R39, R39, R44 ;  /* 0x0000002c27277220 */ /* 0x000fe20000410000 */
[----:B------:R-:W-:-:S02]  /*3c40*/  FFMA.FTZ R40, R77, R45, R76 ;  /* 0x0000002d4d287223 */ /* 0x000fc4000001004c */
[----:B------:R-:W-:Y:S02]  /*3c50*/  FADD.FTZ R41, -R66, R33 ;  /* 0x0000002142297221 */ /* 0x000fe40000010100 */
[----:B------:R-:W-:Y:S01]  /*3c60*/  FMUL.FTZ R33, R40, -1.4426950216293334961 ;  /* 0xbfb8aa3b28217820 */ /* 0x000fe20000410000 */
[----:B------:R-:W0:Y:S01]  /*3c70*/  MUFU.EX2 R43, R43 ;  /* 0x0000002b002b7308 */ /* 0x000e220000000800 */
[----:B------:R-:W-:-:S04]  /*3c80*/  FMUL.FTZ R44, R41, R112 ;  /* 0x00000070292c7220 */ /* 0x000fc80000410000 */
[----:B------:R-:W1:Y:S01]  /*3c90*/  MUFU.EX2 R33, R33 ;  /* 0x0000002100217308 */ /* 0x000e620000000800 */
[----:B------:R-:W-:-:S04]  /*3ca0*/  FFMA.FTZ R41, R78, R44, R67 ;  /* 0x0000002c4e297223 */ /* 0x000fc80000010043 */
[----:B------:R-:W-:-:S04]  /*3cb0*/  FMUL.FTZ R123, R41, -1.4426950216293334961 ;  /* 0xbfb8aa3b297b7820 */ /* 0x000fc80000410000 */
[----:B------:R2:W3:Y:S01]  /*3cc0*/  MUFU.EX2 R47, R123 ;  /* 0x0000007b002f7308 */ /* 0x0004e20000000800 */
[----:B0-----:R-:W-:Y:S01]  /*3cd0*/  FADD.FTZ R38, R43, 1 ;  /* 0x3f8000002b267421 */ /* 0x001fe20000010000 */
[----:B------:R-:W-:Y:S01]  /*3ce0*/  FMUL.FTZ R43, R51, R112 ;  /* 0x00000070332b7220 */ /* 0x000fe20000410000 */
[----:B-1----:R-:W-:-:S03]  /*3cf0*/  FADD.FTZ R51, R33, 1 ;  /* 0x3f80000021337421 */ /* 0x002fc60000010000 */
[----:B------:R-:W-:Y:S01]  /*3d00*/  FFMA.FTZ R33, R77, R43, R76 ;  /* 0x0000002b4d217223 */ /* 0x000fe2000001004c */
[----:B------:R-:W0:Y:S01]  /*3d10*/  MUFU.RCP R38, R38 ;  /* 0x0000002600267308 */ /* 0x000e220000001000 */
[----:B--2---:R-:W-:Y:S02]  /*3d20*/  SHF.L.U32 R123, R23, 0x10, RZ ;  /* 0x00000010177b7819 */ /* 0x004fe400000006ff */
[----:B------:R-:W-:Y:S01]  /*3d30*/  FMUL.FTZ R70, R33, -1.4426950216293334961 ;  /* 0xbfb8aa3b21467820 */ /* 0x000fe20000410000 */
[----:B---3--:R-:W-:-:S04]  /*3d40*/  FADD.FTZ R47, R47, 1 ;  /* 0x3f8000002f2f7421 */ /* 0x008fc80000010000 */
[----:B------:R-:W1:Y:S08]  /*3d50*/  MUFU.RCP R51, R51 ;  /* 0x0000003300337308 */ /* 0x000e700000001000 */
[----:B------:R-:W2:Y:S01]  /*3d60*/  MUFU.EX2 R70, R70 ;  /* 0x0000004600467308 */ /* 0x000ea20000000800 */
[----:B0-----:R-:W-:Y:S01]  /*3d70*/  FADD.FTZ R124, -R38, 1 ;  /* 0x3f800000267c7421 */ /* 0x001fe20000010100 */
[----:B------:R-:W-:-:S02]  /*3d80*/  FMUL.FTZ R38, R123, R38 ;  /* 0x000000267b267220 */ /* 0x000fc40000410000 */
[----:B------:R-:W0:Y:S01]  /*3d90*/  MUFU.RCP R47, R47 ;  /* 0x0000002f002f7308 */ /* 0x000e220000001000 */
[----:B------:R-:W-:Y:S01]  /*3da0*/  FFMA.FTZ R37, R37, R124, 1 ;  /* 0x3f80000025257423 */ /* 0x000fe2000001007c */
[----:B------:R-:W-:Y:S01]  /*3db0*/  SHF.L.U32 R124, R97, 0x10, RZ ;  /* 0x00000010617c7819 */ /* 0x000fe200000006ff */
[----:B-1----:R-:W-:Y:S02]  /*3dc0*/  FADD.FTZ R123, -R51, 1 ;  /* 0x3f800000337b7421 */ /* 0x002fe40000010100 */
[----:B------:R-:W-:Y:S02]  /*3dd0*/  FMUL.FTZ R37, R38, R37 ;  /* 0x0000002526257220 */ /* 0x000fe40000410000 */
[----:B------:R-:W-:Y:S01]  /*3de0*/  FMUL.FTZ R51, R124, R51 ;  /* 0x000000337c337220 */ /* 0x000fe20000410000 */
[----:B------:R-:W-:Y:S01]  /*3df0*/  FFMA.FTZ R40, R40, R123, 1 ;  /* 0x3f80000028287423 */ /* 0x000fe2000001007b */
[----:B--2---:R-:W-:-:S03]  /*3e00*/  FADD.FTZ R123, R70, 1 ;  /* 0x3f800000467b7421 */ /* 0x004fc60000010000 */
[----:B------:R-:W-:Y:S01]  /*3e10*/  FMUL.FTZ R40, R51, R40 ;  /* 0x0000002833287220 */ /* 0x000fe20000410000 */
[----:B------:R1:W2:Y:S01]  /*3e20*/  MUFU.RCP R70, R123 ;  /* 0x0000007b00467308 */ /* 0x0002a20000001000 */
[----:B0-----:R-:W-:-:S04]  /*3e30*/  FADD.FTZ R124, -R47, 1 ;  /* 0x3f8000002f7c7421 */ /* 0x001fc80000010100 */
[----:B------:R-:W-:Y:S01]  /*3e40*/  FFMA.FTZ R41, R41, R124, 1 ;  /* 0x3f80000029297423 */ /* 0x000fe2000001007c */
[----:B------:R-:W-:Y:S01]  /*3e50*/  SHF.L.U32 R124, R57, 0x10, RZ ;  /* 0x00000010397c7819 */ /* 0x000fe200000006ff */
[----:B-1----:R-:W-:-:S04]  /*3e60*/  FMUL.FTZ R123, R77, R48 ;  /* 0x000000304d7b7220 */ /* 0x002fc80000410000 */
[----:B------:R-:W-:Y:S01]  /*3e70*/  FMUL.FTZ R124, R124, R47 ;  /* 0x0000002f7c7c7220 */ /* 0x000fe20000410000 */
[----:B------:R-:W-:-:S05]  /*3e80*/  SHF.L.U32 R47, R95, 0x10, RZ ;  /* 0x000000105f2f7819 */ /* 0x000fca00000006ff */
[----:B--2---:R-:W-:Y:S01]  /*3e90*/  FMUL.FTZ R47, R47, R70 ;  /* 0x000000462f2f7220 */ /* 0x004fe20000410000 */
[----:B------:R-:W-:-:S04]  /*3ea0*/  FADD.FTZ R70, -R70, 1 ;  /* 0x3f80000046467421 */ /* 0x000fc80000010100 */
[----:B------:R-:W-:Y:S01]  /*3eb0*/  FFMA.FTZ R70, R33, R70, 1 ;  /* 0x3f80000021467423 */ /* 0x000fe20000010046 */
[----:B------:R-:W-:Y:S01]  /*3ec0*/  FMUL.FTZ R33, R124, R41 ;  /* 0x000000297c217220 */ /* 0x000fe20000410000 */
[----:B------:R-:W-:Y:S01]  /*3ed0*/  SHF.L.U32 R41, R58, 0x10, RZ ;  /* 0x000000103a297819 */ /* 0x000fe200000006ff */
[-C--:B------:R-:W-:Y:S01]  /*3ee0*/  FFMA.FTZ R124, R25, R49.reuse, RZ ;  /* 0x00000031197c7223 */ /* 0x080fe200000100ff */
[----:B------:R-:W-:Y:S01]  /*3ef0*/  FMUL.FTZ R38, R47, R70 ;  /* 0x000000462f267220 */ /* 0x000fe20000410000 */
[----:B------:R-:W-:Y:S01]  /*3f00*/  FMUL.FTZ R70, R78, R49 ;  /* 0x000000314e467220 */ /* 0x000fe20000410000 */
[----:B------:R-:W-:Y:S01]  /*3f10*/  FADD.FTZ R49, RZ, R49 ;  /* 0x00000031ff317221 */ /* 0x000fe20000010000 */
[----:B------:R-:W-:Y:S01]  /*3f20*/  FADD.FTZ R41, -R66, R41 ;  /* 0x0000002942297221 */ /* 0x000fe20000010100 */
[----:B------:R-:W-:Y:S01]  /*3f30*/  FFMA.FTZ R124, R71, R50, R124 ;  /* 0x00000032477c7223 */ /* 0x000fe2000001007c */
[----:B------:R-:W-:Y:S01]  /*3f40*/  FFMA.FTZ R125, R25, R70, RZ ;  /* 0x00000046197d7223 */ /* 0x000fe200000100ff */
[----:B------:R-:W-:Y:S01]  /*3f50*/  FADD.FTZ R70, RZ, R70 ;  /* 0x00000046ff467221 */ /* 0x000fe20000010000 */
[----:B------:R-:W-:Y:S01]  /*3f60*/  FMUL.FTZ R41, R41, R112 ;  /* 0x0000007029297220 */ /* 0x000fe20000410000 */
[----:B------:R-:W-:Y:S01]  /*3f70*/  FADD.FTZ R49, R49, R50 ;  /* 0x0000003231317221 */ /* 0x000fe20000010000 */
[----:B------:R-:W-:Y:S01]  /*3f80*/  FFMA.FTZ R125, R24, R123, R125 ;  /* 0x0000007b187d7223 */ /* 0x000fe2000001007d */
[----:B------:R-:W-:Y:S01]  /*3f90*/  FADD.FTZ R123, R123, R70 ;  /* 0x000000467b7b7221 */ /* 0x000fe20000010000 */
[C---:B------:R-:W-:Y:S01]  /*3fa0*/  FFMA.FTZ R47, R78.reuse, R41, R67 ;  /* 0x000000294e2f7223 */ /* 0x040fe20000010043 */
[----:B------:R-:W-:Y:S01]  /*3fb0*/  FMUL.FTZ R50, R78, R50 ;  /* 0x000000324e327220 */ /* 0x000fe20000410000 */
[----:B------:R-:W-:Y:S01]  /*3fc0*/  SHF.L.U32 R25, R59, 0x10, RZ ;  /* 0x000000103b197819 */ /* 0x000fe200000006ff */
[----:B------:R-:W-:Y:S01]  /*3fd0*/  FFMA.FTZ R24, R24, R48, RZ ;  /* 0x0000003018187223 */ /* 0x000fe200000100ff */
[----:B------:R-:W-:Y:S01]  /*3fe0*/  FMUL.FTZ R70, R47, -1.4426950216293334961 ;  /* 0xbfb8aa3b2f467820 */ /* 0x000fe20000410000 */
[----:B------:R-:W-:Y:S01]  /*3ff0*/  FFMA.FTZ R71, R71, R50, R125 ;  /* 0x0000003247477223 */ /* 0x000fe2000001007d */
[----:B------:R-:W-:Y:S01]  /*4000*/  FADD.FTZ R123, R123, R50 ;  /* 0x000000327b7b7221 */ /* 0x000fe20000010000 */
[----:B------:R-:W-:Y:S01]  /*4010*/  FADD.FTZ R49, R49, R54 ;  /* 0x0000003631317221 */ /* 0x000fe20000010000 */
[----:B------:R-:W-:-:S02]  /*4020*/  FFMA.FTZ R124, R55, R54, R124 ;  /* 0x00000036377c7223 */ /* 0x000fc4000001007c */
[----:B------:R-:W0:Y:S02]  /*4030*/  MUFU.EX2 R70, R70 ;  /* 0x0000004600467308 */ /* 0x000e240000000800 */
[----:B0-----:R-:W-:-:S06]  /*4040*/  FADD.FTZ R51, R70, 1 ;  /* 0x3f80000046337421 */ /* 0x001fcc0000010000 */
[----:B------:R-:W0:Y:S02]  /*4050*/  MUFU.RCP R51, R51 ;  /* 0x0000003300337308 */ /* 0x000e240000001000 */
[----:B0-----:R-:W-:Y:S01]  /*4060*/  FADD.FTZ R70, -R51, 1 ;  /* 0x3f80000033467421 */ /* 0x001fe20000010100 */
[----:B------:R-:W-:Y:S01]  /*4070*/  FMUL.FTZ R25, R25, R51 ;  /* 0x0000003319197220 */ /* 0x000fe20000410000 */
[----:B------:R-:W-:Y:S01]  /*4080*/  FADD.FTZ R51, RZ, R48 ;  /* 0x00000030ff337221 */ /* 0x000fe20000010000 */
[----:B------:R-:W-:Y:S01]  /*4090*/  FFMA.FTZ R48, R89, R114, R24 ;  /* 0x0000007259307223 */ /* 0x000fe20000010018 */
[----:B------:R-:W-:Y:S01]  /*40a0*/  FFMA.FTZ R70, R47, R70, 1 ;  /* 0x3f8000002f467423 */ /* 0x000fe20000010046 */
[----:B------:R-:W-:Y:S01]  /*40b0*/  SHF.L.U32 R47, R92, 0x10, RZ ;  /* 0x000000105c2f7819 */ /* 0x000fe200000006ff */
[----:B------:R-:W-:Y:S01]  /*40c0*/  FMUL.FTZ R24, R77, R114 ;  /* 0x000000724d187220 */ /* 0x000fe20000410000 */
[----:B------:R-:W-:Y:S01]  /*40d0*/  FADD.FTZ R51, R51, R114 ;  /* 0x0000007233337221 */ /* 0x000fe20000010000 */
[----:B------:R-:W-:Y:S01]  /*40e0*/  FMUL.FTZ R25, R25, R70 ;  /* 0x0000004619197220 */ /* 0x000fe20000410000 */
[----:B------:R-:W-:Y:S01]  /*40f0*/  FFMA.FTZ R48, R113, R52, R48 ;  /* 0x0000003471307223 */ /* 0x000fe20000010030 */
[----:B------:R-:W-:Y:S01]  /*4100*/  FADD.FTZ R47, -R66, R47 ;  /* 0x0000002f422f7221 */ /* 0x000fe20000010100 */
[----:B------:R-:W-:Y:S01]  /*4110*/  FFMA.FTZ R89, R89, R24, R71 ;  /* 0x0000001859597223 */ /* 0x000fe20000010047 */
[----:B------:R-:W-:Y:S01]  /*4120*/  SHF.L.U32 R71, R93, 0x10, RZ ;  /* 0x000000105d477819 */ /* 0x000fe200000006ff */
[----:B------:R-:W-:Y:S01]  /*4130*/  FADD.FTZ R123, R24, R123 ;  /* 0x0000007b187b7221 */ /* 0x000fe20000010000 */
[----:B------:R-:W-:Y:S01]  /*4140*/  FMUL.FTZ R47, R47, R112 ;  /* 0x000000702f2f7220 */ /* 0x000fe20000410000 */
[----:B------:R-:W-:Y:S01]  /*4150*/  FMUL.FTZ R24, R78, R54 ;  /* 0x000000364e187220 */ /* 0x000fe20000410000 */
[----:B------:R-:W-:Y:S01]  /*4160*/  SHF.L.U32 R54, R61, 0x10, RZ ;  /* 0x000000103d367819 */ /* 0x000fe200000006ff */
[----:B------:R-:W-:Y:S01]  /*4170*/  FADD.FTZ R51, R51, R52 ;  /* 0x0000003433337221 */ /* 0x000fe20000010000 */
[----:B------:R-:W-:Y:S01]  /*4180*/  FFMA.FTZ R50, R77, R47, R76 ;  /* 0x0000002f4d327223 */ /* 0x000fe2000001004c */
[----:B------:R-:W-:Y:S01]  /*4190*/  FFMA.FTZ R55, R55, R24, R89 ;  /* 0x0000001837377223 */ /* 0x000fe20000010059 */
[----:B------:R-:W-:Y:S01]  /*41a0*/  FADD.FTZ R123, R123, R24 ;  /* 0x000000187b7b7221 */ /* 0x000fe20000010000 */
[----:B------:R-:W-:Y:S01]  /*41b0*/  FMUL.FTZ R52, R77, R52 ;  /* 0x000000344d347220 */ /* 0x000fe20000410000 */
[----:B------:R-:W-:Y:S01]  /*41c0*/  FMUL.FTZ R125, R50, -1.4426950216293334961 ;  /* 0xbfb8aa3b327d7820 */ /* 0x000fe20000410000 */
[----:B------:R-:W-:Y:S01]  /*41d0*/  FADD.FTZ R51, R51, R122 ;  /* 0x0000007a33337221 */ /* 0x000fe20000010000 */
[----:B------:R-:W-:Y:S01]  /*41e0*/  FFMA.FTZ R48, R115, R122, R48 ;  /* 0x0000007a73307223 */ /* 0x000fe20000010030 */
[----:B------:R-:W-:Y:S01]  /*41f0*/  FFMA.FTZ R113, R113, R52, R55 ;  /* 0x0000003471717223 */ /* 0x000fe20000010037 */
[----:B------:R-:W-:Y:S01]  /*4200*/  SHF.L.U32 R55, R91, 0x10, RZ ;  /* 0x000000105b377819 */ /* 0x000fe200000006ff */
[----:B------:R-:W-:Y:S01]  /*4210*/  FADD.FTZ R123, R52, R123 ;  /* 0x0000007b347b7221 */ /* 0x000fe20000010000 */
[----:B------:R-:W0:Y:S01]  /*4220*/  MUFU.EX2 R125, R125 ;  /* 0x0000007d007d7308 */ /* 0x000e220000000800 */
[----:B------:R-:W-:Y:S01]  /*4230*/  FADD.FTZ R52, R49, R120 ;  /* 0x0000007831347221 */ /* 0x000fe20000010000 */
[-C--:B------:R-:W-:Y:S01]  /*4240*/  FFMA.FTZ R49, R121, R120.reuse, R124 ;  /* 0x0000007879317223 */ /* 0x080fe2000001007c */
[----:B------:R-:W-:Y:S01]  /*4250*/  FMUL.FTZ R120, R78, R120 ;  /* 0x000000784e787220 */ /* 0x000fe20000410000 */
[----:B------:R-:W-:Y:S01]  /*4260*/  SHF.L.U32 R124, R63, 0x10, RZ ;  /* 0x000000103f7c7819 */ /* 0x000fe200000006ff */
[----:B------:R-:W-:Y:S01]  /*4270*/  FMUL.FTZ R122, R77, R122 ;  /* 0x0000007a4d7a7220 */ /* 0x000fe20000410000 */
[----:B------:R-:W-:Y:S01]  /*4280*/  FFMA.FTZ R49, R36, R31, R49 ;  /* 0x0000001f24317223 */ /* 0x000fe20000010031 */
[----:B------:R-:W-:Y:S01]  /*4290*/  FFMA.FTZ R121, R121, R120, R113 ;  /* 0x0000007879797223 */ /* 0x000fe20000010071 */
[----:B------:R-:W-:Y:S01]  /*42a0*/  FADD.FTZ R123, R123, R120 ;  /* 0x000000787b7b7221 */ /* 0x000fe20000010000 */
[----:B------:R-:W-:Y:S01]  /*42b0*/  FADD.FTZ R52, R52, R31 ;  /* 0x0000001f34347221 */ /* 0x000fe20000010000 */
[----:B------:R-:W-:Y:S01]  /*42c0*/  FADD.FTZ R51, R51, R26 ;  /* 0x0000001a33337221 */ /* 0x000fe20000010000 */
[----:B------:R-:W-:Y:S01]  /*42d0*/  FFMA.FTZ R115, R115, R122, R121 ;  /* 0x0000007a73737223 */ /* 0x000fe20000010079 */
[----:B------:R-:W-:Y:S01]  /*42e0*/  SHF.L.U32 R121, R80, 0x10, RZ ;  /* 0x0000001050797819 */ /* 0x000fe200000006ff */
[----:B------:R-:W-:Y:S01]  /*42f0*/  FADD.FTZ R123, R122, R123 ;  /* 0x0000007b7a7b7221 */ /* 0x000fe20000010000 */
[----:B0-----:R-:W-:Y:S01]  /*4300*/  FADD.FTZ R70, R125, 1 ;  /* 0x3f8000007d467421 */ /* 0x001fe20000010000 */
[----:B------:R-:W-:Y:S01]  /*4310*/  FFMA.FTZ R49, R34, R27, R49 ;  /* 0x0000001b22317223 */ /* 0x000fe20000010031 */
[----:B------:R-:W-:-:S03]  /*4320*/  FADD.FTZ R52, R52, R27 ;  /* 0x0000001b34347221 */ /* 0x000fc60000010000 */
[----:B------:R-:W-:Y:S01]  /*4330*/  FFMA.FTZ R49, R30, R29, R49 ;  /* 0x0000001d1e317223 */ /* 0x000fe20000010031 */
[----:B------:R-:W0:Y:S01]  /*4340*/  MUFU.RCP R70, R70 ;  /* 0x0000004600467308 */ /* 0x000e220000001000 */
[----:B------:R-:W-:Y:S02]  /*4350*/  FADD.FTZ R52, R52, R29 ;  /* 0x0000001d34347221 */ /* 0x000fe40000010000 */
[----:B------:R-:W-:Y:S02]  /*4360*/  FFMA.FTZ R49, R46, R37, R49 ;  /* 0x000000252e317223 */ /* 0x000fe40000010031 */
[----:B------:R-:W-:-:S04]  /*4370*/  FADD.FTZ R52, R52, R37 ;  /* 0x0000002534347221 */ /* 0x000fc80000010000 */
[----:B------:R-:W-:-:S04]  /*4380*/  FADD.FTZ R52, R52, R33 ;  /* 0x0000002134347221 */ /* 0x000fc80000010000 */
[----:B------:R-:W-:Y:S01]  /*4390*/  FADD.FTZ R52, R52, R25 ;  /* 0x0000001934347221 */ /* 0x000fe20000010000 */
[----:B0-----:R-:W-:Y:S01]  /*43a0*/  FADD.FTZ R125, -R70, 1 ;  /* 0x3f800000467d7421 */ /* 0x001fe20000010100 */
[----:B------:R-:W-:-:S03]  /*43b0*/  FMUL.FTZ R71, R71, R70 ;  /* 0x0000004647477220 */ /* 0x000fc60000410000 */
[----:B------:R-:W-:Y:S01]  /*43c0*/  FFMA.FTZ R50, R50, R125, 1 ;  /* 0x3f80000032327423 */ /* 0x000fe2000001007d */
[----:B------:R-:W-:-:S03]  /*43d0*/  SHF.L.U32 R125, R60, 0x10, RZ ;  /* 0x000000103c7d7819 */ /* 0x000fc600000006ff */
[----:B------:R-:W-:Y:S02]  /*43e0*/  FMUL.FTZ R50, R71, R50 ;  /* 0x0000003247327220 */ /* 0x000fe40000410000 */
[----:B------:R-:W-:-:S04]  /*43f0*/  FADD.FTZ R125, -R66, R125 ;  /* 0x0000007d427d7221 */ /* 0x000fc80000010100 */
[----:B------:R-:W-:-:S04]  /*4400*/  FMUL.FTZ R114, R125, R112 ;  /* 0x000000707d727220 */ /* 0x000fc80000410000 */
[----:B------:R-:W-:-:S04]  /*4410*/  FFMA.FTZ R70, R78, R114, R67 ;  /* 0x000000724e467223 */ /* 0x000fc80000010043 */
[----:B------:R-:W-:-:S06]  /*4420*/  FMUL.FTZ R125, R70, -1.4426950216293334961 ;  /* 0xbfb8aa3b467d7820 */ /* 0x000fcc0000410000 */
[----:B------:R-:W0:Y:S02]  /*4430*/  MUFU.EX2 R125, R125 ;  /* 0x0000007d007d7308 */ /* 0x000e240000000800 */
[----:B0-----:R-:W-:Y:S01]  /*4440*/  FADD.FTZ R71, R125, 1 ;  /* 0x3f8000007d477421 */ /* 0x001fe20000010000 */
[----:B------:R-:W-:-:S05]  /*4450*/  SHF.L.U32 R125, R90, 0x10, RZ ;  /* 0x000000105a7d7819 */ /* 0x000fca00000006ff */
[----:B------:R-:W0:Y:S01]  /*4460*/  MUFU.RCP R71, R71 ;  /* 0x0000004700477308 */ /* 0x000e220000001000 */
[----:B------:R-:W-:Y:S01]  /*4470*/  FADD.FTZ R125, -R66, R125 ;  /* 0x0000007d427d7221 */ /* 0x000fe20000010100 */
[----:B0-----:R-:W-:Y:S01]  /*4480*/  FADD.FTZ R89, -R71, 1 ;  /* 0x3f80000047597421 */ /* 0x001fe20000010100 */
[----:B------:R-:W-:-:S03]  /*4490*/  FMUL.FTZ R54, R54, R71 ;  /* 0x0000004736367220 */ /* 0x000fc60000410000 */
[----:B------:R-:W-:-:S04]  /*44a0*/  FFMA.FTZ R89, R70, R89, 1 ;  /* 0x3f80000046597423 */ /* 0x000fc80000010059 */
[----:B------:R-:W-:Y:S01]  /*44b0*/  FMUL.FTZ R71, R54, R89 ;  /* 0x0000005936477220 */ /* 0x000fe20000410000 */
[----:B------:R-:W-:-:S03]  /*44c0*/  FMUL.FTZ R89, R125, R112 ;  /* 0x000000707d597220 */ /* 0x000fc60000410000 */
        /* <DEDUP_REMOVED lines=20> */
[----:B0-----:R-:W-:Y:S01]  /*4610*/  FMUL.FTZ R113, R124, R55 ;  /* 0x000000377c717220 */ /* 0x001fe20000410000 */
[----:B------:R-:W-:-:S04]  /*4620*/  FADD.FTZ R124, -R55, 1 ;  /* 0x3f800000377c7421 */ /* 0x000fc80000010100 */
[----:B------:R-:W-:Y:S01]  /*4630*/  FFMA.FTZ R124, R54, R124, 1 ;  /* 0x3f800000367c7423 */ /* 0x000fe2000001007c */
[----:B------:R-:W-:-:S03]  /*4640*/  FMUL.FTZ R54, R125, R112 ;  /* 0x000000707d367220 */ /* 0x000fc60000410000 */
[----:B------:R-:W-:Y:S01]  /*4650*/  FMUL.FTZ R55, R113, R124 ;  /* 0x0000007c71377220 */ /* 0x000fe20000410000 */
[----:B------:R-:W-:-:S03]  /*4660*/  FFMA.FTZ R113, R77, R54, R76 ;  /* 0x000000364d717223 */ /* 0x000fc6000001004c */
[----:B------:R-:W-:Y:S01]  /*4670*/  FADD.FTZ R52, R52, R55 ;  /* 0x0000003734347221 */ /* 0x000fe20000010000 */
[----:B------:R-:W-:-:S06]  /*4680*/  FMUL.FTZ R124, R113, -1.4426950216293334961 ;  /* 0xbfb8aa3b717c7820 */ /* 0x000fcc0000410000 */
[----:B------:R-:W0:Y:S02]  /*4690*/  MUFU.EX2 R124, R124 ;  /* 0x0000007c007c7308 */ /* 0x000e240000000800 */
[----:B0-----:R-:W-:Y:S01]  /*46a0*/  FADD.FTZ R120, R124, 1 ;  /* 0x3f8000007c787421 */ /* 0x001fe20000010000 */
[----:B------:R-:W-:Y:S01]  /*46b0*/  FMUL.FTZ R124, R78, R31 ;  /* 0x0000001f4e7c7220 */ /* 0x000fe20000410000 */
[----:B------:R-:W-:-:S03]  /*46c0*/  SHF.L.U32 R31, R65, 0x10, RZ ;  /* 0x00000010411f7819 */ /* 0x000fc600000006ff */
[----:B------:R-:W-:Y:S01]  /*46d0*/  FFMA.FTZ R36, R36, R124, R115 ;  /* 0x0000007c24247223 */ /* 0x000fe20000010073 */
[----:B------:R-:W0:Y:S01]  /*46e0*/  MUFU.RCP R120, R120 ;  /* 0x0000007800787308 */ /* 0x000e220000001000 */
        /* <DEDUP_REMOVED lines=12> */
[-C--:B------:R-:W-:Y:S01]  /*47b0*/  FFMA.FTZ R125, R35, R26.reuse, R48 ;  /* 0x0000001a237d7223 */ /* 0x080fe20000010030 */
[----:B------:R-:W-:-:S03]  /*47c0*/  FMUL.FTZ R26, R77, R26 ;  /* 0x0000001a4d1a7220 */ /* 0x000fc60000410000 */
[----:B------:R-:W-:Y:S01]  /*47d0*/  FFMA.FTZ R125, R32, R42, R125 ;  /* 0x0000002a207d7223 */ /* 0x000fe2000001007d */
        /* <DEDUP_REMOVED lines=10> */
[----:B------:R-:W-:Y:S02]  /*4880*/  FADD.FTZ R52, R52, R31 ;  /* 0x0000001f34347221 */ /* 0x000fe40000010000 */
        /* <DEDUP_REMOVED lines=12> */
[----:B------:R-:W-:Y:S01]  /*4950*/  FMUL.FTZ R48, R122, R112 ;  /* 0x000000707a307220 */ /* 0x000fe20000410000 */
[C---:B------:R-:W-:Y:S01]  /*4960*/  FMUL.FTZ R122, R78.reuse, R27 ;  /* 0x0000001b4e7a7220 */ /* 0x040fe20000410000 */
[----:B------:R-:W-:Y:S02]  /*4970*/  SHF.L.U32 R27, R69, 0x10, RZ ;  /* 0x00000010451b7819 */ /* 0x000fe400000006ff */
[----:B------:R-:W-:Y:S01]  /*4980*/  FFMA.FTZ R121, R78, R48, R67 ;  /* 0x000000304e797223 */ /* 0x000fe20000010043 */
[----:B------:R-:W-:Y:S01]  /*4990*/  FFMA.FTZ R35, R34, R122, R35 ;  /* 0x0000007a22237223 */ /* 0x000fe20000010023 */
[----:B------:R-:W-:Y:S01]  /*49a0*/  FADD.FTZ R123, R123, R122 ;  /* 0x0000007a7b7b7221 */ /* 0x000fe20000010000 */
[----:B------:R-:W-:Y:S01]  /*49b0*/  FADD.FTZ R122, R51, R42 ;  /* 0x0000002a337a7221 */ /* 0x000fe20000010000 */
[----:B------:R-:W-:Y:S01]  /*49c0*/  FMUL.FTZ R124, R121, -1.4426950216293334961 ;  /* 0xbfb8aa3b797c7820 */ /* 0x000fe20000410000 */
[----:B------:R-:W-:Y:S01]  /*49d0*/  FMUL.FTZ R42, R77, R42 ;  /* 0x0000002a4d2a7220 */ /* 0x000fe20000410000 */
[----:B------:R-:W-:-:S03]  /*49e0*/  SHF.L.U32 R51, R84, 0x10, RZ ;  /* 0x0000001054337819 */ /* 0x000fc600000006ff */
[----:B------:R-:W-:Y:S01]  /*49f0*/  FFMA.FTZ R35, R32, R42, R35 ;  /* 0x0000002a20237223 */ /* 0x000fe20000010023 */
[----:B------:R-:W0:Y:S01]  /*4a00*/  MUFU.EX2 R124, R124 ;  /* 0x0000007c007c7308 */ /* 0x000e220000000800 */
[----:B------:R-:W-:Y:S01]  /*4a10*/  FADD.FTZ R123, R42, R123 ;  /* 0x0000007b2a7b7221 */ /* 0x000fe20000010000 */
        /* <DEDUP_REMOVED lines=19> */
[----:B------:R-:W-:-:S04]  /*4b50*/  FMUL.FTZ R124, R77, R39 ;  /* 0x000000274d7c7220 */ /* 0x000fc80000410000 */
[----:B------:R-:W-:Y:S01]  /*4b60*/  FFMA.FTZ R35, R28, R124, R35 ;  /* 0x0000007c1c237223 */ /* 0x000fe20000010023 */
[----:B------:R-:W-:Y:S01]  /*4b70*/  FADD.FTZ R123, R124, R123 ;  /* 0x0000007b7c7b7221 */ /* 0x000fe20000010000 */
[----:B------:R-:W-:Y:S01]  /*4b80*/  FMUL.FTZ R124, R78, R37 ;  /* 0x000000254e7c7220 */ /* 0x000fe20000410000 */
[----:B------:R-:W-:-:S03]  /*4b90*/  SHF.L.U32 R37, R75, 0x10, RZ ;  /* 0x000000104b257819 */ /* 0x000fc600000006ff */
[----:B------:R-:W-:Y:S01]  /*4ba0*/  FFMA.FTZ R46, R46, R124, R35 ;  /* 0x0000007c2e2e7223 */ /* 0x000fe20000010023 */
[----:B------:R-:W-:Y:S01]  /*4bb0*/  FADD.FTZ R123, R123, R124 ;  /* 0x0000007c7b7b7221 */ /* 0x000fe20000010000 */
[----:B0-----:R-:W-:Y:S01]  /*4bc0*/  FMUL.FTZ R32, R51, R34 ;  /* 0x0000002233207220 */ /* 0x001fe20000410000 */
[----:B------:R-:W-:-:S04]  /*4bd0*/  FADD.FTZ R51, -R34, 1 ;  /* 0x3f80000022337421 */ /* 0x000fc80000010100 */
        /* <DEDUP_REMOVED lines=9> */
[----:B------:R-:W-:Y:S01]  /*4c70*/  FADD.FTZ R121, R122, R39 ;  /* 0x000000277a797221 */ /* 0x000fe20000010000 */
[----:B------:R-:W-:Y:S01]  /*4c80*/  FFMA.FTZ R122, R28, R39, R125 ;  /* 0x000000271c7a7223 */ /* 0x000fe2000001007d */
[----:B------:R-:W-:Y:S02]  /*4c90*/  SHF.L.U32 R39, R86, 0x10, RZ ;  /* 0x0000001056277819 */ /* 0x000fe400000006ff */
[----:B------:R-:W-:Y:S01]  /*4ca0*/  FADD.FTZ R121, R121, R40 ;  /* 0x0000002879797221 */ /* 0x000fe20000010000 */
[----:B------:R-:W0:Y:S01]  /*4cb0*/  MUFU.RCP R42, R42 ;  /* 0x0000002a002a7308 */ /* 0x000e220000001000 */
[----:B------:R-:W-:Y:S02]  /*4cc0*/  FFMA.FTZ R122, R45, R40, R122 ;  /* 0x000000282d7a7223 */ /* 0x000fe4000001007a */
[----:B------:R-:W-:-:S02]  /*4cd0*/  FADD.FTZ R121, R121, R38 ;  /* 0x0000002679797221 */ /* 0x000fc40000010000 */
[-C--:B------:R-:W-:Y:S01]  /*4ce0*/  FFMA.FTZ R122, R43, R38.reuse, R122 ;  /* 0x000000262b7a7223 */ /* 0x080fe2000001007a */
[----:B------:R-:W-:Y:S01]  /*4cf0*/  FMUL.FTZ R38, R77, R38 ;  /* 0x000000264d267220 */ /* 0x000fe20000410000 */
[----:B------:R-:W-:Y:S02]  /*4d00*/  FADD.FTZ R121, R121, R50 ;  /* 0x0000003279797221 */ /* 0x000fe40000010000 */
[----:B------:R-:W-:Y:S01]  /*4d10*/  FFMA.FTZ R122, R47, R50, R122 ;  /* 0x000000322f7a7223 */ /* 0x000fe2000001007a */
        /* <DEDUP_REMOVED lines=44> */
[----:B------:R-:W-:-:S03]  /*4fe0*/  FFMA.FTZ R42, R44, R33, R49 ;  /* 0x000000212c2a7223 */ /* 0x000fc60000010031 */
[----:B------:R-:W-:Y:S01]  /*4ff0*/  FMUL.FTZ R40, R40, R46 ;  /* 0x0000002e28287220 */ /* 0x000fe20000410000 */
[C---:B------:R-:W-:Y:S01]  /*5000*/  FMUL.FTZ R46, R78.reuse, R33 ;  /* 0x000000214e2e7220 */ /* 0x040fe20000410000 */
[-C--:B------:R-:W-:Y:S01]  /*5010*/  FFMA.FTZ R33, R41, R25.reuse, R42 ;  /* 0x0000001929217223 */ /* 0x080fe2000001002a */
[C---:B------:R-:W-:Y:S01]  /*5020*/  FMUL.FTZ R25, R78.reuse, R25 ;  /* 0x000000194e197220 */ /* 0x040fe20000410000 */
[-C--:B------:R-:W-:Y:S01]  /*5030*/  FMUL.FTZ R42, R78, R71.reuse ;  /* 0x000000474e2a7220 */ /* 0x080fe20000410000 */
[----:B------:R-:W-:Y:S01]  /*5040*/  FFMA.FTZ R45, R44, R46, R45 ;  /* 0x0000002e2c2d7223 */ /* 0x000fe2000001002d */
[----:B------:R-:W-:Y:S01]  /*5050*/  FADD.FTZ R123, R123, R46 ;  /* 0x0000002e7b7b7221 */ /* 0x000fe20000010000 */
[----:B------:R-:W-:Y:S02]  /*5060*/  FFMA.FTZ R33, R114, R71, R33 ;  /* 0x0000004772217223 */ /* 0x000fe40000010021 */
[----:B------:R-:W-:Y:S01]  /*5070*/  FFMA.FTZ R44, R43, R38, R45 ;  /* 0x000000262b2c7223 */ /* 0x000fe2000001002d */
[----:B------:R-:W-:Y:S01]  /*5080*/  FADD.FTZ R123, R38, R123 ;  /* 0x0000007b267b7221 */ /* 0x000fe20000010000 */
[----:B------:R-:W-:Y:S01]  /*5090*/  FMUL.FTZ R38, R77, R50 ;  /* 0x000000324d267220 */ /* 0x000fe20000410000 */
[----:B------:R-:W-:Y:S01]  /*50a0*/  FFMA.FTZ R33, R70, R55, R33 ;  /* 0x0000003746217223 */ /* 0x000fe20000010021 */
[----:B------:R-:W-:Y:S01]  /*50b0*/  FFMA.FTZ R41, R41, R25, R44 ;  /* 0x0000001929297223 */ /* 0x000fe2000001002c */
[----:B------:R-:W-:Y:S01]  /*50c0*/  FADD.FTZ R123, R123, R25 ;  /* 0x000000197b7b7221 */ /* 0x000fe20000010000 */
[----:B------:R-:W-:Y:S01]  /*50d0*/  FFMA.FTZ R25, R89, R24, R122 ;  /* 0x0000001859197223 */ /* 0x000fe2000001007a */
[----:B------:R-:W-:Y:S01]  /*50e0*/  FMUL.FTZ R44, R78, R31 ;  /* 0x0000001f4e2c7220 */ /* 0x000fe20000410000 */
[----:B------:R-:W-:Y:S01]  /*50f0*/  FFMA.FTZ R41, R47, R38, R41 ;  /* 0x000000262f297223 */ /* 0x000fe20000010029 */
[----:B------:R-:W-:Y:S01]  /*5100*/  FADD.FTZ R123, R38, R123 ;  /* 0x0000007b267b7221 */ /* 0x000fe20000010000 */
[----:B------:R-:W-:Y:S01]  /*5110*/  FMUL.FTZ R38, R77, R24 ;  /* 0x000000184d267220 */ /* 0x000fe20000410000 */
[----:B------:R-:W-:Y:S01]  /*5120*/  FADD.FTZ R24, R121, R24 ;  /* 0x0000001879187221 */ /* 0x000fe20000010000 */
[----:B------:R-:W-:Y:S01]  /*5130*/  FFMA.FTZ R41, R114, R42, R41 ;  /* 0x0000002a72297223 */ /* 0x000fe20000010029 */
[----:B------:R-:W-:Y:S01]  /*5140*/  FADD.FTZ R123, R123, R42 ;  /* 0x0000002a7b7b7221 */ /* 0x000fe20000010000 */
[----:B------:R-:W-:Y:S01]  /*5150*/  FMUL.FTZ R42, R78, R55 ;  /* 0x000000374e2a7220 */ /* 0x000fe20000410000 */
[----:B------:R-:W-:Y:S01]  /*5160*/  FFMA.FTZ R33, R120, R31, R33 ;  /* 0x0000001f78217223 */ /* 0x000fe20000010021 */
[----:B------:R-:W-:Y:S01]  /*5170*/  FFMA.FTZ R41, R89, R38, R41 ;  /* 0x0000002659297223 */ /* 0x000fe20000010029 */
[----:B------:R-:W-:Y:S01]  /*5180*/  FADD.FTZ R123, R38, R123 ;  /* 0x0000007b267b7221 */ /* 0x000fe20000010000 */
[----:B------:R-:W-:-:S02]  /*5190*/  FFMA.FTZ R38, R54, R113, R25 ;  /* 0x0000007136267223 */ /* 0x000fc40000010019 */
[----:B------:R-:W-:Y:S01]  /*51a0*/  FFMA.FTZ R70, R70, R42, R41 ;  /* 0x0000002a46467223 */ /* 0x000fe20000010029 */
[----:B------:R-:W-:Y:S01]  /*51b0*/  FMUL.FTZ R41, R77, R113 ;  /* 0x000000714d297220 */ /* 0x000fe20000410000 */
[----:B------:R-:W-:Y:S01]  /*51c0*/  FADD.FTZ R42, R123, R42 ;  /* 0x0000002a7b2a7221 */ /* 0x000fe20000010000 */
[----:B------:R-:W-:Y:S01]  /*51d0*/  FADD.FTZ R113, R24, R113 ;  /* 0x0000007118717221 */ /* 0x000fe20000010000 */
[----:B------:R-:W-:Y:S01]  /*51e0*/  FMUL.FTZ R24, R77, R36 ;  /* 0x000000244d187220 */ /* 0x000fe20000410000 */
[----:B------:R-:W-:Y:S01]  /*51f0*/  FFMA.FTZ R25, R54, R41, R70 ;  /* 0x0000002936197223 */ /* 0x000fe20000010046 */
[----:B------:R-:W-:Y:S01]  /*5200*/  FADD.FTZ R42, R41, R42 ;  /* 0x0000002a292a7221 */ /* 0x000fe20000010000 */
[----:B------:R-:W-:Y:S02]  /*5210*/  FADD.FTZ R113, R113, R36 ;  /* 0x0000002471717221 */ /* 0x000fe40000010000 */
[----:B------:R-:W-:Y:S01]  /*5220*/  FFMA.FTZ R41, R120, R44, R25 ;  /* 0x0000002c78297223 */ /* 0x000fe20000010019 */
[----:B------:R-:W-:Y:S01]  /*5230*/  FADD.FTZ R31, R42, R44 ;  /* 0x0000002c2a1f7221 */ /* 0x000fe20000010000 */
[C---:B------:R-:W-:Y:S01]  /*5240*/  FFMA.FTZ R25, R115.reuse, R36, R38 ;  /* 0x0000002473197223 */ /* 0x040fe20000010026 */
[-C--:B------:R-:W-:Y:S01]  /*5250*/  FMUL.FTZ R38, R78, R27.reuse ;  /* 0x0000001b4e267220 */ /* 0x080fe20000410000 */
[----:B------:R-:W-:Y:S01]  /*5260*/  FFMA.FTZ R41, R115, R24, R41 ;  /* 0x0000001873297223 */ /* 0x000fe20000010029 */
[----:B------:R-:W-:Y:S01]  /*5270*/  FADD.FTZ R31, R24, R31 ;  /* 0x0000001f181f7221 */ /* 0x000fe20000010000 */
[C---:B------:R-:W-:Y:S01]  /*5280*/  FFMA.FTZ R24, R48.reuse, R27, R33 ;  /* 0x0000001b30187223 */ /* 0x040fe20000010021 */
[----:B------:R-:W-:Y:S01]  /*5290*/  FMUL.FTZ R33, R77, R32 ;  /* 0x000000204d217220 */ /* 0x000fe20000410000 */
[----:B------:R-:W-:Y:S01]  /*52a0*/  FFMA.FTZ R48, R48, R38, R41 ;  /* 0x0000002630307223 */ /* 0x000fe20000010029 */
[----:B------:R-:W-:Y:S01]  /*52b0*/  FADD.FTZ R38, R31, R38 ;  /* 0x000000261f267221 */ /* 0x000fe20000010000 */
[----:B------:R-:W-:Y:S01]  /*52c0*/  FMUL.FTZ R31, R78, R29 ;  /* 0x0000001d4e1f7220 */ /* 0x000fe20000410000 */
[C---:B------:R-:W-:Y:S01]  /*52d0*/  FFMA.FTZ R25, R26.reuse, R32, R25 ;  /* 0x000000201a197223 */ /* 0x040fe20000010019 */
[----:B------:R-:W-:Y:S01]  /*52e0*/  FFMA.FTZ R27, R26, R33, R48 ;  /* 0x000000211a1b7223 */ /* 0x000fe20000010030 */
[----:B------:R-:W-:Y:S01]  /*52f0*/  FADD.FTZ R38, R33, R38 ;  /* 0x0000002621267221 */ /* 0x000fe20000010000 */
[----:B------:R-:W-:Y:S01]  /*5300*/  FMUL.FTZ R33, R77, R28 ;  /* 0x0000001c4d217220 */ /* 0x000fe20000410000 */
[----:B------:R-:W-:Y:S01]  /*5310*/  FADD.FTZ R113, R113, R32 ;  /* 0x0000002071717221 */ /* 0x000fe20000010000 */
[----:B------:R-:W-:Y:S01]  /*5320*/  FFMA.FTZ R27, R34, R31, R27 ;  /* 0x0000001f221b7223 */ /* 0x000fe2000001001b */
[----:B------:R-:W-:Y:S01]  /*5330*/  FADD.FTZ R38, R38, R31 ;  /* 0x0000001f26267221 */ /* 0x000fe20000010000 */
[----:B------:R-:W-:Y:S01]  /*5340*/  FMUL.FTZ R31, R78, R37 ;  /* 0x000000254e1f7220 */ /* 0x000fe20000410000 */
[----:B------:R-:W-:Y:S01]  /*5350*/  FMUL.FTZ R32, R77, R40 ;  /* 0x000000284d207220 */ /* 0x000fe20000410000 */
[----:B------:R-:W-:Y:S01]  /*5360*/  FFMA.FTZ R26, R30, R33, R27 ;  /* 0x000000211e1a7223 */ /* 0x000fe2000001001b */
[----:B------:R-:W-:Y:S01]  /*5370*/  FADD.FTZ R38, R33, R38 ;  /* 0x0000002621267221 */ /* 0x000fe20000010000 */
[----:B------:R-:W-:Y:S01]  /*5380*/  FFMA.FTZ R24, R34, R29, R24 ;  /* 0x0000001d22187223 */ /* 0x000fe20000010018 */
[----:B------:R-:W-:Y:S01]  /*5390*/  FFMA.FTZ R30, R30, R28, R25 ;  /* 0x0000001c1e1e7223 */ /* 0x000fe20000010019 */
[----:B------:R-:W-:Y:S01]  /*53a0*/  FFMA.FTZ R26, R39, R31, R26 ;  /* 0x0000001f271a7223 */ /* 0x000fe2000001001a */
[----:B------:R-:W-:Y:S01]  /*53b0*/  FADD.FTZ R31, R38, R31 ;  /* 0x0000001f261f7221 */ /* 0x000fe20000010000 */
[----:B------:R-:W-:Y:S01]  /*53c0*/  FADD.FTZ R113, R113, R28 ;  /* 0x0000001c71717221 */ /* 0x000fe20000010000 */
[----:B------:R-:W-:Y:S01]  /*53d0*/  FFMA.FTZ R24, R39, R37, R24 ;  /* 0x0000002527187223 */ /* 0x000fe20000010018 */
[C---:B------:R-:W-:Y:S01]  /*53e0*/  FFMA.FTZ R36, R35.reuse, R32, R26 ;  /* 0x0000002023247223 */ /* 0x040fe2000001001a */
[----:B------:R-:W-:Y:S01]  /*53f0*/  FADD.FTZ R31, R32, R31 ;  /* 0x0000001f201f7221 */ /* 0x000fe20000010000 */
[----:B------:R-:W-:Y:S01]  /*5400*/  FADD.FTZ R26, R52, R37 ;  /* 0x00000025341a7221 */ /* 0x000fe20000010000 */
[----:B------:R-:W-:Y:S01]  /*5410*/  FFMA.FTZ R25, R35, R40, R30 ;  /* 0x0000002823197223 */ /* 0x000fe2000001001e */
[----:B------:R-:W-:-:S07]  /*5420*/  FADD.FTZ R27, R113, R40 ;  /* 0x00000028711b7221 */ /* 0x000fce0000010000 */
.L_x_258:
        /* <DEDUP_REMOVED lines=47> */
.L_x_260:
[----:B------:R-:W-:Y:S05]  /*5720*/  BSYNC.RECONVERGENT B0 ;  /* 0x0000000000007941 */ /* 0x000fea0003800200 */
.L_x_259:
        /* <DEDUP_REMOVED lines=37> */
.L_x_262:
[----:B------:R-:W-:Y:S05]  /*5980*/  BSYNC.RECONVERGENT B0 ;  /* 0x0000000000007941 */ /* 0x000fea0003800200 */
.L_x_261:
        /* <DEDUP_REMOVED lines=39> */
.L_x_264:
[----:B------:R-:W-:Y:S05]  /*5c00*/  BSYNC.RECONVERGENT B0 ;  /* 0x0000000000007941 */ /* 0x000fea0003800200 */
.L_x_263:
        /* <DEDUP_REMOVED lines=28> */
.L_x_266:
[----:B------:R-:W-:Y:S05]  /*5dd0*/  BSYNC.RECONVERGENT B0 ;  /* 0x0000000000007941 */ /* 0x000fea0003800200 */
.L_x_265:
        /* <DEDUP_REMOVED lines=25> */
.L_x_269:
[----:B0-----:R-:W2:Y:S04]  /*5f70*/  LDG.E.STRONG.GPU R26, desc[UR6][R24.64] ;  /* 0x00000006181a7981 */ /* 0x001ea8000c1ef900 */
[----:B--2---:R-:W-:Y:S01]  /*5f80*/  CCTL.IVALL ;  /* 0x00000000ff00798f */ /* 0x004fe20002000000 */
[----:B------:R-:W-:Y:S05]  /*5f90*/  YIELD ;  /* 0x0000000000007946 */ /* 0x000fea0003800000 */
[----:B------:R-:W-:-:S13]  /*5fa0*/  ISETP.NE.AND P0, PT, R26, R31, PT ;  /* 0x0000001f1a00720c */ /* 0x000fda0003f05270 */
[----:B------:R-:W-:Y:S05]  /*5fb0*/  @P0 BRA `(.L_x_269) ;  /* 0xfffffffc00ec0947 */ /* 0x000fea000383ffff */
.L_x_268:
        /* <DEDUP_REMOVED lines=15> */
.L_x_271:
        /* <DEDUP_REMOVED lines=59> */
.L_x_270:
        /* <DEDUP_REMOVED lines=34> */
.L_x_272:
        /* <DEDUP_REMOVED lines=18> */
.L_x_273:
        /* <DEDUP_REMOVED lines=9> */
.L_x_274:
[----:B------:R-:W-:Y:S05]  /*6830*/  BSYNC.RECONVERGENT B0 ;  /* 0x0000000000007941 */ /* 0x000fea0003800200 */
.L_x_267:
        /* <DEDUP_REMOVED lines=38> */
.L_x_275:
        /* <DEDUP_REMOVED lines=33> */
.L_x_277:
[----:B------:R-:W-:Y:S05]  /*6cb0*/  BSYNC.RECONVERGENT B0 ;  /* 0x0000000000007941 */ /* 0x000fea0003800200 */
.L_x_276:
        /* <DEDUP_REMOVED lines=25> */
.L_x_278:
        /* <DEDUP_REMOVED lines=21> */
.L_x_280:
[----:B------:R-:W-:Y:S05]  /*6fa0*/  BSYNC.RECONVERGENT B0 ;  /* 0x0000000000007941 */ /* 0x000fea0003800200 */
.L_x_279:
[----:B------:R-:W-:Y:S01]  /*6fb0*/  SHF.L.U32 R39, R94, 0x10, RZ ;  /* 0x000000105e277819 */ /* 0x000fe200000006ff */
[----:B--2---:R-:W-:Y:S01]  /*6fc0*/  FADD.FTZ R11, -R66, R25 ;  /* 0x00000019420b7221 */ /* 0x004fe20000010100 */
[----:B------:R-:W-:Y:S01]  /*6fd0*/  SHF.L.U32 R35, R20, 0x10, RZ ;  /* 0x0000001014237819 */ /* 0x000fe200000006ff */
[----:B------:R-:W-:Y:S01]  /*6fe0*/  FADD.FTZ R29, -R66, R31 ;  /* 0x0000001f421d7221 */ /* 0x000fe20000010100 */
[----:B------:R-:W-:Y:S01]  /*6ff0*/  SHF.L.U32 R37, R22, 0x10, RZ ;  /* 0x0000001016257819 */ /* 0x000fe200000006ff */
[-C--:B------:R-:W-:Y:S01]  /*7000*/  FMUL.FTZ R11, R11, R112.reuse ;  /* 0x000000700b0b7220 */ /* 0x080fe20000410000 */
[----:B------:R-:W-:Y:S01]  /*7010*/  SHF.L.U32 R41, R64, 0x10, RZ ;  /* 0x0000001040297819 */ /* 0x000fe200000006ff */
[----:B------:R-:W-:Y:S01]  /*7020*/  FMUL.FTZ R34, R29, R112 ;  /* 0x000000701d227220 */ /* 0x000fe20000410000 */
[----:B------:R-:W-:Y:S01]  /*7030*/  SHF.L.U32 R111, R81, 0x10, RZ ;  /* 0x00000010516f7819 */ /* 0x000fe200000006ff */
[----:B------:R-:W-:Y:S01]  /*7040*/  FADD.FTZ R81, -R66, R37 ;  /* 0x0000002542517221 */ /* 0x000fe20000010100 */
[----:B------:R-:W-:Y:S01]  /*7050*/  SHF.L.U32 R115, R68, 0x10, RZ ;  /* 0x0000001044737819 */ /* 0x000fe200000006ff */
[C-C-:B------:R-:W-:Y:S01]  /*7060*/  FFMA.FTZ R44, R26.reuse, R11, R27.reuse ;  /* 0x0000000b1a2c7223 */ /* 0x140fe2000001001b */
[----:B------:R-:W-:Y:S01]  /*7070*/  SHF.L.U32 R83, R83, 0x10, RZ ;  /* 0x0000001053537819 */ /* 0x000fe200000006ff */
[----:B------:R-:W-:Y:S01]  /*7080*/  FFMA.FTZ R46, R26, R34, R27 ;  /* 0x000000221a2e7223 */ /* 0x000fe2000001001b */
[----:B------:R-:W-:Y:S01]  /*7090*/  SHF.L.U32 R53, R79, 0x10, RZ ;  /* 0x000000104f357819 */ /* 0x000fe200000006ff */
[C---:B------:R-:W-:Y:S01]  /*70a0*/  FADD.FTZ R79, -R66.reuse, R39 ;  /* 0x00000027424f7221 */ /* 0x040fe20000010100 */
[----:B------:R-:W-:Y:S01]  /*70b0*/  SHF.L.U32 R10, R87, 0x10, RZ ;  /* 0x00000010570a7819 */ /* 0x000fe200000006ff */
[C---:B------:R-:W-:Y:S01]  /*70c0*/  FADD.FTZ R87, -R66.reuse, R35 ;  /* 0x0000002342577221 */ /* 0x040fe20000010100 */
[----:B------:R-:W-:Y:S01]  /*70d0*/  FADD.FTZ R39, -R66, R41 ;  /* 0x0000002942277221 */ /* 0x000fe20000010100 */
[----:B------:R-:W-:Y:S01]  /*70e0*/  SHF.L.U32 R121, R16, 0x10, RZ ;  /* 0x0000001010797819 */ /* 0x000fe200000006ff */
[C---:B------:R-:W-:Y:S01]  /*70f0*/  FADD.FTZ R41, -R66.reuse, R111 ;  /* 0x0000006f42297221 */ /* 0x040fe20000010100 */
[C---:B------:R-:W-:Y:S01]  /*7100*/  FADD.FTZ R35, -R66.reuse, R115 ;  /* 0x0000007342237221 */ /* 0x040fe20000010100 */
[C---:B------:R-:W-:Y:S01]  /*7110*/  FADD.FTZ R37, -R66.reuse, R83 ;  /* 0x0000005342257221 */ /* 0x040fe20000010100 */
[C---:B------:R-:W-:Y:S01]  /*7120*/  IADD3 R48, PT, PT, R7.reuse, 0x10, RZ ;  /* 0x0000001007307810 */ /* 0x040fe20007ffe0ff */
[C---:B------:R-:W-:Y:S01]  /*7130*/  FADD.FTZ R121, -R66.reuse, R121 ;  /* 0x0000007942797221 */ /* 0x040fe20000010100 */
[C---:B------:R-:W-:Y:S01]  /*7140*/  IADD3 R115, PT, PT, R7.reuse, 0x18, RZ ;  /* 0x0000001807737810 */ /* 0x040fe20007ffe0ff */
[C---:B------:R-:W-:Y:S01]  /*7150*/  FADD.FTZ R53, -R66.reuse, R53 ;  /* 0x0000003542357221 */ /* 0x040fe20000010100 */
[C---:B------:R-:W-:Y:S01]  /*7160*/  IADD3 R111, PT, PT, R7.reuse, 0x20, RZ ;  /* 0x00000020076f7810 */ /* 0x040fe20007ffe0ff */
[----:B------:R-:W-:Y:S01]  /*7170*/  FADD.FTZ R29, -R66, R10 ;  /* 0x0000000a421d7221 */ /* 0x000fe20000010100 */
[----:B------:R-:W-:-:S02]  /*7180*/  IADD3 R83, PT, PT, R7, 0x28, RZ ;  /* 0x0000002807537810 */ /* 0x000fc40007ffe0ff */
[C---:B------:R-:W-:Y:S02]  /*7190*/  IADD3 R20, PT, PT, R7.reuse, 0x30, RZ ;  /* 0x0000003007147810 */ /* 0x040fe40007ffe0ff */
[C---:B------:R-:W-:Y:S02]  /*71a0*/  IADD3 R16, PT, PT, R7.reuse, 0x38, RZ ;  /* 0x0000003807107810 */ /* 0x040fe40007ffe0ff */
[----:B------:R-:W-:Y:S02]  /*71b0*/  IADD3 R12, PT, PT, R7, 0x40, RZ ;  /* 0x00000040070c7810 */ /* 0x000fe40007ffe0ff */
[----:B------:R-:W-:Y:S02]  /*71c0*/  SHF.L.U32 R33, R100, 0x10, RZ ;  /* 0x0000001064217819 */ /* 0x000fe400000006ff */
[----:B------:R-:W-:Y:S02]  /*71d0*/  SHF.L.U32 R8, R85, 0x10, RZ ;  /* 0x0000001055087819 */ /* 0x000fe400000006ff */
[----:B------:R-:W-:Y:S01]  /*71e0*/  SHF.L.U32 R9, R14, 0x10, RZ ;  /* 0x000000100e097819 */ /* 0x000fe200000006ff */
[----:B------:R-:W-:Y:S01]  /*71f0*/  FADD.FTZ R85, -R66, R33 ;  /* 0x0000002142557221 */ /* 0x000fe20000010100 */
        /* <DEDUP_REMOVED lines=26> */
[----:B------:R-:W-:Y:S01]  /*73a0*/  ISETP.GE.U32.AND P2, PT, R48, UR8, PT ;  /* 0x0000000830007c0c */ /* 0x000fe2000bf46070 */
[C---:B------:R-:W-:Y:S01]  /*73b0*/  FADD.FTZ R31, -R66.reuse, R72 ;  /* 0x00000048421f7221 */ /* 0x040fe20000010100 */
[----:B------:R-:W-:Y:S01]  /*73c0*/  ISETP.GE.U32.AND P1, PT, R115, UR8, PT ;  /* 0x0000000873007c0c */ /* 0x000fe2000bf26070 */
[----:B------:R-:W-:Y:S01]  /*73d0*/  FADD.FTZ R25, -R66, R74 ;  /* 0x0000004a42197221 */ /* 0x000fe20000010100 */
[----:B------:R-:W-:-:S02]  /*73e0*/  ISETP.GE.U32.AND P0, PT, R111, UR8, PT ;  /* 0x000000086f007c0c */ /* 0x000fc4000bf06070 */
[----:B------:R-:W-:Y:S02]  /*73f0*/  ISETP.GE.U32.AND P6, PT, R83, UR8, PT ;  /* 0x0000000853007c0c */ /* 0x000fe4000bfc6070 */
[----:B------:R-:W-:Y:S02]  /*7400*/  ISETP.GE.U32.AND P3, PT, R20, UR8, PT ;  /* 0x0000000814007c0c */ /* 0x000fe4000bf66070 */
[----:B------:R-:W-:Y:S02]  /*7410*/  ISETP.GE.U32.AND P4, PT, R16, UR8, PT ;  /* 0x0000000810007c0c */ /* 0x000fe4000bf86070 */
[----:B------:R-:W-:Y:S02]  /*7420*/  ISETP.GE.U32.AND P5, PT, R12, UR8, PT ;  /* 0x000000080c007c0c */ /* 0x000fe4000bfa6070 */
[----:B------:R-:W-:Y:S02]  /*7430*/  SHF.R.S32.HI R50, RZ, 0x1f, R48 ;  /* 0x0000001fff327819 */ /* 0x000fe40000011430 */
[----:B------:R-:W-:-:S02]  /*7440*/  SHF.R.S32.HI R30, RZ, 0x1f, R115 ;  /* 0x0000001fff1e7819 */ /* 0x000fc40000011473 */
[----:B------:R-:W-:Y:S02]  /*7450*/  SHF.R.S32.HI R28, RZ, 0x1f, R111 ;  /* 0x0000001fff1c7819 */ /* 0x000fe4000001146f */
[----:B------:R-:W-:Y:S02]  /*7460*/  SHF.R.S32.HI R24, RZ, 0x1f, R83 ;  /* 0x0000001fff187819 */ /* 0x000fe40000011453 */
[----:B------:R-:W-:Y:S02]  /*7470*/  SHF.R.S32.HI R22, RZ, 0x1f, R20 ;  /* 0x0000001fff167819 */ /* 0x000fe40000011414 */
[----:B------:R-:W-:Y:S02]  /*7480*/  SHF.R.S32.HI R18, RZ, 0x1f, R16 ;  /* 0x0000001fff127819 */ /* 0x000fe40000011410 */
[----:B------:R-:W-:Y:S02]  /*7490*/  SHF.R.S32.HI R14, RZ, 0x1f, R12 ;  /* 0x0000001fff0e7819 */ /* 0x000fe4000001140c */
[----:B------:R-:W-:-:S02]  /*74a0*/  ISETP.GE.AND.EX P2, PT, R50, UR9, PT, P2 ;  /* 0x0000000932007c0c */ /* 0x000fc4000bf46320 */
        /* <DEDUP_REMOVED lines=11> */
[----:B-1----:R-:W-:Y:S01]  /*7560*/  FMUL.FTZ R32, R10, -1.4426950216293334961 ;  /* 0xbfb8aa3b0a207820 */ /* 0x002fe20000410000 */
        /* <DEDUP_REMOVED lines=15> */
.L_x_281:
[----:B------:R-:W-:Y:S01]  /*7660*/  BSSY.RECONVERGENT B0, `(.L_x_282) ;  /* 0x0000013000007945 */ /* 0x000fe20003800200 */
[----:B------:R-:W-:Y:S01]  /*7670*/  FFMA.FTZ R13, R78, R13, -R44 ;  /* 0x0000000d4e0d7223 */ /* 0x000fe2000001082c */
[----:B------:R-:W-:Y:S01]  /*7680*/  FMUL.FTZ R34, R9, R112 ;  /* 0x0000007009227220 */ /* 0x000fe20000410000 */
[----:B------:R-:W-:Y:S01]  /*7690*/  FFMA.FTZ R11, R77, R8, -R46 ;  /* 0x000000084d0b7223 */ /* 0x000fe2000001082e */
[----:B------:R-:W-:Y:S06]  /*76a0*/  @P2 BRA `(.L_x_283) ;  /* 0x0000000000382947 */ /* 0x000fec0003800000 */
[----:B------:R-:W0:Y:S01]  /*76b0*/  LDCU.64 UR4, c[0x0][0x3f8] ;  /* 0x00007f00ff0477ac */ /* 0x000e220008000a00 */
[----:B------:R-:W-:Y:S01]  /*76c0*/  MOV R8, R116 ;  /* 0x0000007400087202 */ /* 0x000fe20000000f00 */
[-C--:B-1----:R-:W-:Y:S01]  /*76d0*/  FMUL.FTZ R32, R13, R112.reuse ;  /* 0x000000700d207220 */ /* 0x082fe20000410000 */
        /* <DEDUP_REMOVED lines=11> */
.L_x_283:
[----:B------:R-:W-:Y:S05]  /*7790*/  BSYNC.RECONVERGENT B0 ;  /* 0x0000000000007941 */ /* 0x000fea0003800200 */
.L_x_282:
        /* <DEDUP_REMOVED lines=10> */
[----:B------:R-:W2:Y:S01]  /*7840*/  MUFU.EX2 R34, R34 ;  /* 0x0000002200227308 */ /* 0x000ea20000000800 */
[----:B0-----:R-:W-:Y:S01]  /*7850*/  FADD.FTZ R13, R11, 1 ;  /* 0x3f8000000b0d7421 */ /* 0x001fe20000010000 */
[----:B--2---:R-:W-:-:S03]  /*7860*/  FADD.FTZ R36, R34, 1 ;  /* 0x3f80000022247421 */ /* 0x004fc60000010000 */
[----:B-1----:R-:W0:Y:S08]  /*7870*/  MUFU.RCP R32, R13 ;  /* 0x0000000d00207308 */ /* 0x002e300000001000 */
        /* <DEDUP_REMOVED lines=9> */
.L_x_284:
[----:B0-----:R-:W-:Y:S01]  /*7910*/  FFMA.FTZ R10, R26, R125, R27 ;  /* 0x0000007d1a0a7223 */ /* 0x001fe2000001001b */
[----:B------:R-:W-:Y:S01]  /*7920*/  BSSY.RECONVERGENT B0, `(.L_x_285) ;  /* 0x0000014000007945 */ /* 0x000fe20003800200 */
[----:B------:R-:W-:Y:S01]  /*7930*/  FFMA.FTZ R15, R78, R15, -R40 ;  /* 0x0000000f4e0f7223 */ /* 0x000fe20000010828 */
[-C--:B------:R-:W-:Y:S01]  /*7940*/  FMUL.FTZ R121, R121, R112.reuse ;  /* 0x0000007079797220 */ /* 0x080fe20000410000 */
[----:B-1----:R-:W-:Y:S01]  /*7950*/  FMUL.FTZ R32, R123, R112 ;  /* 0x000000707b207220 */ /* 0x002fe20000410000 */
        /* <DEDUP_REMOVED lines=16> */
.L_x_286:
[----:B------:R-:W-:Y:S05]  /*7a60*/  BSYNC.RECONVERGENT B0 ;  /* 0x0000000000007941 */ /* 0x000fea0003800200 */
.L_x_285:
        /* <DEDUP_REMOVED lines=23> */
.L_x_287:
        /* <DEDUP_REMOVED lines=19> */
.L_x_289:
[----:B------:R-:W-:Y:S05]  /*7d10*/  BSYNC.RECONVERGENT B0 ;  /* 0x0000000000007941 */ /* 0x000fea0003800200 */
.L_x_288:
        /* <DEDUP_REMOVED lines=23> */
.L_x_290:
        /* <DEDUP_REMOVED lines=21> */
.L_x_292:
[----:B------:R-:W-:Y:S05]  /*7fe0*/  BSYNC.RECONVERGENT B0 ;  /* 0x0000000000007941 */ /* 0x000fea0003800200 */
.L_x_291:
        /* <DEDUP_REMOVED lines=23> */
.L_x_293:
        /* <DEDUP_REMOVED lines=19> */
.L_x_295:
[----:B------:R-:W-:Y:S05]  /*8290*/  BSYNC.RECONVERGENT B0 ;  /* 0x0000000000007941 */ /* 0x000fea0003800200 */
.L_x_294:
        /* <DEDUP_REMOVED lines=23> */
.L_x_296:
        /* <DEDUP_REMOVED lines=21> */
.L_x_298:
[----:B------:R-:W-:Y:S05]  /*8560*/  BSYNC.RECONVERGENT B0 ;  /* 0x0000000000007941 */ /* 0x000fea0003800200 */
.L_x_297:
        /* <DEDUP_REMOVED lines=23> */
.L_x_299:
        /* <DEDUP_REMOVED lines=18> */
.L_x_301:
[----:B------:R-:W-:Y:S05]  /*8800*/  BSYNC.RECONVERGENT B0 ;  /* 0x0000000000007941 */ /* 0x000fea0003800200 */
.L_x_300:
[-C--:B------:R-:W-:Y:S01]  /*8810*/  FMUL.FTZ R28, R51, R112.reuse ;  /* 0x00000070331c7220 */ /* 0x080fe20000410000 */
        /* <DEDUP_REMOVED lines=11> */
[----:B0-----:R-:W-:Y:S01]  /*88d0*/  IADD3 R11, PT, PT, R7, 0x70, RZ ;  /* 0x00000070070b7810 */ /* 0x001fe20007ffe0ff */
        /* <DEDUP_REMOVED lines=18> */
[C-C-:B------:R-:W-:Y:S01]  /*8a00*/  FFMA.FTZ R34, R26.reuse, R30, R27.reuse ;  /* 0x0000001e1a227223 */ /* 0x140fe2000001001b */
        /* <DEDUP_REMOVED lines=43> */
.L_x_302:
        /* <DEDUP_REMOVED lines=18> */
.L_x_304:
[----:B------:R-:W-:Y:S05]  /*8de0*/  BSYNC.RECONVERGENT B0 ;  /* 0x0000000000007941 */ /* 0x000fea0003800200 */
.L_x_303:
        /* <DEDUP_REMOVED lines=21> */
.L_x_305:
        /* <DEDUP_REMOVED lines=18> */
.L_x_307:
[----:B------:R-:W-:Y:S05]  /*9060*/  BSYNC.RECONVERGENT B0 ;  /* 0x0000000000007941 */ /* 0x000fea0003800200 */
.L_x_306:
        /* <DEDUP_REMOVED lines=21> */
.L_x_308:
[----:B------:R-:W-:Y:S01]  /*91c0*/  BSSY.RECONVERGENT B0, `(.L_x_309) ;  /* 0x0000012000007945 */ /* 0x000fe20003800200 */
[----:B------:R-:W-:Y:S01]  /*91d0*/  FFMA.FTZ R33, R78, R63, -R33 ;  /* 0x0000003f4e217223 */ /* 0x000fe20000010821 */
[----:B0-----:R-:W-:Y:S02]  /*91e0*/  FFMA.FTZ R27, R77, R80, -R34 ;  /* 0x000000504d1b7223 */ /* 0x001fe40000010822 */
[----:B------:R-:W-:Y:S05]  /*91f0*/  @P0 BRA `(.L_x_310) ;  /* 0x0000000000380947 */ /* 0x000fea0003800000 */
[----:B------:R-:W0:Y:S01]  /*9200*/  LDCU.64 UR4, c[0x0][0x3f8] ;  /* 0x00007f00ff0477ac */ /* 0x000e220008000a00 */
[----:B------:R-:W-:Y:S01]  /*9210*/  MOV R34, R116 ;  /* 0x0000007400227202 */ /* 0x000fe20000000f00 */
[----:B------:R-:W-:Y:S01]  /*9220*/  FMUL.FTZ R27, R27, R112 ;  /* 0x000000701b1b7220 */ /* 0x000fe20000410000 */
[----:B------:R-:W1:Y:S01]  /*9230*/  LDCU.64 UR10, c[0x0][0x380] ;  /* 0x00007000ff0a77ac */ /* 0x000e620008000a00 */
[----:B0-----:R-:W-:Y:S01]  /*9240*/  IMAD R28, R35, UR4, RZ ;  /* 0x00000004231c7c24 */ /* 0x001fe2000f8e02ff */
[----:B------:R-:W-:-:S03]  /*9250*/  MOV R35, R119 ;  /* 0x0000007700237202 */ /* 0x000fc60000000f00 */
        /* <DEDUP_REMOVED lines=8> */
.L_x_310:
[----:B------:R-:W-:Y:S05]  /*92e0*/  BSYNC.RECONVERGENT B0 ;  /* 0x0000000000007941 */ /* 0x000fea0003800200 */
.L_x_309:
        /* <DEDUP_REMOVED lines=21> */
.L_x_311:
        /* <DEDUP_REMOVED lines=18> */
.L_x_313:
[----:B------:R-:W-:Y:S05]  /*9560*/  BSYNC.RECONVERGENT B0 ;  /* 0x0000000000007941 */ /* 0x000fea0003800200 */
.L_x_312:
        /* <DEDUP_REMOVED lines=21> */
.L_x_314:
[----:B------:R-:W-:Y:S01]  /*96c0*/  BSSY.RECONVERGENT B0, `(.L_x_315) ;  /* 0x0000012000007945 */ /* 0x000fe20003800200 */
[----:B------:R-:W-:Y:S01]  /*96d0*/  FFMA.FTZ R19, R78, R69, -R19 ;  /* 0x000000454e137223 */ /* 0x000fe20000010813 */
[----:B0-----:R-:W-:Y:S02]  /*96e0*/  FFMA.FTZ R23, R77, R84, -R24 ;  /* 0x000000544d177223 */ /* 0x001fe40000010818 */
[----:B------:R-:W-:Y:S05]  /*96f0*/  @P4 BRA `(.L_x_316) ;  /* 0x0000000000384947 */ /* 0x000fea0003800000 */
[----:B------:R-:W0:Y:S01]  /*9700*/  LDCU.64 UR4, c[0x0][0x3f8] ;  /* 0x00007f00ff0477ac */ /* 0x000e220008000a00 */
[----:B------:R-:W-:Y:S01]  /*9710*/  MOV R20, R116 ;  /* 0x0000007400147202 */ /* 0x000fe20000000f00 */
[-C--:B------:R-:W-:Y:S01]  /*9720*/  FMUL.FTZ R22, R19, R112.reuse ;  /* 0x0000007013167220 */ /* 0x080fe20000410000 */
[----:B------:R-:W-:Y:S01]  /*9730*/  FMUL.FTZ R19, R23, R112 ;  /* 0x0000007017137220 */ /* 0x000fe20000410000 */
[----:B------:R-:W1:Y:S04]  /*9740*/  LDCU.64 UR10, c[0x0][0x380] ;  /* 0x00007000ff0a77ac */ /* 0x000e680008000a00 */
[----:B------:R-:W-:Y:S01]  /*9750*/  F2FP.BF16.F32.PACK_AB R19, R19, R22 ;  /* 0x000000161313723e */ /* 0x000fe200000010ff */
[----:B0-----:R-:W-:Y:S01]  /*9760*/  IMAD R16, R21, UR4, RZ ;  /* 0x0000000415107c24 */ /* 0x001fe2000f8e02ff */
[----:B------:R-:W-:-:S03]  /*9770*/  MOV R21, R119 ;  /* 0x0000007700157202 */ /* 0x000fc60000000f00 */
[----:B------:R-:W-:-:S04]  /*9780*/  IMAD.WIDE.U32 R20, R17, UR4, R20 ;  /* 0x0000000411147c25 */ /* 0x000fc8000f8e0014 */
[----:B------:R-:W-:Y:S01]  /*9790*/  IMAD R17, R17, UR5, R16 ;  /* 0x0000000511117c24 */ /* 0x000fe2000f8e0210 */
[----:B-1----:R-:W-:-:S04]  /*97a0*/  LEA R16, P0, R20, UR10, 0x1 ;  /* 0x0000000a14107c11 */ /* 0x002fc8000f8008ff */
[----:B------:R-:W-:-:S04]  /*97b0*/  IADD3 R17, PT, PT, R21, R17, RZ ;  /* 0x0000001115117210 */ /* 0x000fc80007ffe0ff */
[----:B------:R-:W-:-:S05]  /*97c0*/  LEA.HI.X R17, R20, UR11, R17, 0x1, P0 ;  /* 0x0000000b14117c11 */ /* 0x000fca00080f0c11 */
[----:B------:R0:W-:Y:S02]  /*97d0*/  STG.E desc[UR6][R16.64], R19 ;  /* 0x0000001310007986 */ /* 0x0001e4000c101906 */
.L_x_316:
[----:B------:R-:W-:Y:S05]  /*97e0*/  BSYNC.RECONVERGENT B0 ;  /* 0x0000000000007941 */ /* 0x000fea0003800200 */
.L_x_315:
        /* <DEDUP_REMOVED lines=21> */
.L_x_317:
[----:B------:R-:W-:Y:S01]  /*9940*/  BSSY.RECONVERGENT B0, `(.L_x_318) ;  /* 0x0000012000007945 */ /* 0x000fe20003800200 */
[----:B------:R-:W-:Y:S01]  /*9950*/  FFMA.FTZ R73, R78, R73, -R15 ;  /* 0x000000494e497223 */ /* 0x000fe2000001080f */
[----:B0-----:R-:W-:Y:S02]  /*9960*/  FFMA.FTZ R17, R77, R86, -R18 ;  /* 0x000000564d117223 */ /* 0x001fe40000010812 */
[----:B------:R-:W-:Y:S05]  /*9970*/  @P5 BRA `(.L_x_319) ;  /* 0x0000000000385947 */ /* 0x000fea0003800000 */
[----:B------:R-:W0:Y:S01]  /*9980*/  LDCU.64 UR4, c[0x0][0x3f8] ;  /* 0x00007f00ff0477ac */ /* 0x000e220008000a00 */
[----:B------:R-:W-:Y:S01]  /*9990*/  MOV R12, R116 ;  /* 0x00000074000c7202 */ /* 0x000fe20000000f00 */
[----:B------:R-:W1:Y:S01]  /*99a0*/  LDCU.64 UR10, c[0x0][0x380] ;  /* 0x00007000ff0a77ac */ /* 0x000e620008000a00 */
[----:B0-----:R-:W-:Y:S01]  /*99b0*/  IMAD R16, R13, UR4, RZ ;  /* 0x000000040d107c24 */ /* 0x001fe2000f8e02ff */
[----:B------:R-:W-:-:S03]  /*99c0*/  MOV R13, R119 ;  /* 0x00000077000d7202 */ /* 0x000fc60000000f00 */
        /* <DEDUP_REMOVED lines=9> */
.L_x_319:
[----:B------:R-:W-:Y:S05]  /*9a60*/  BSYNC.RECONVERGENT B0 ;  /* 0x0000000000007941 */ /* 0x000fea0003800200 */
.L_x_318:
        /* <DEDUP_REMOVED lines=22> */
.L_x_320:
[----:B------:R-:W-:Y:S01]  /*9bd0*/  ISETP.GE.AND.EX P3, PT, R16, UR9, PT, P3 ;  /* 0x0000000910007c0c */ /* 0x000fe2000bf66330 */
[----:B------:R-:W-:Y:S01]  /*9be0*/  FFMA.FTZ R9, R78, R75, -R9 ;  /* 0x0000004b4e097223 */ /* 0x000fe20000010809 */
[----:B------:R-:W-:Y:S01]  /*9bf0*/  FFMA.FTZ R77, R77, R88, -R26 ;  /* 0x000000584d4d7223 */ /* 0x000fe2000001081a */
[----:B------:R-:W-:Y:S02]  /*9c00*/  BSSY.RECONVERGENT B0, `(.L_x_321) ;  /* 0x000000f000007945 */ /* 0x000fe40003800200 */
[-C--:B------:R-:W-:Y:S01]  /*9c10*/  FMUL.FTZ R10, R9, R112.reuse ;  /* 0x00000070090a7220 */ /* 0x080fe20000410000 */
[----:B------:R-:W-:-:S07]  /*9c20*/  FMUL.FTZ R77, R77, R112 ;  /* 0x000000704d4d7220 */ /* 0x000fce0000410000 */
[----:B------:R-:W-:Y:S05]  /*9c30*/  @P3 BRA `(.L_x_322) ;  /* 0x00000000002c3947 */ /* 0x000fea0003800000 */
[----:B------:R-:W1:Y:S01]  /*9c40*/  LDCU.64 UR4, c[0x0][0x3f8] ;  /* 0x00007f00ff0477ac */ /* 0x000e620008000a00 */
[----:B------:R-:W-:Y:S01]  /*9c50*/  MOV R117, R119 ;  /* 0x0000007700757202 */ /* 0x000fe20000000f00 */
[----:B------:R-:W2:Y:S01]  /*9c60*/  LDCU.64 UR8, c[0x0][0x380] ;  /* 0x00007000ff0877ac */ /* 0x000ea20008000a00 */
[----:B-1----:R-:W-:Y:S02]  /*9c70*/  IMAD R16, R16, UR4, RZ ;  /* 0x0000000410107c24 */ /* 0x002fe4000f8e02ff */
[----:B------:R-:W-:-:S04]  /*9c80*/  IMAD.WIDE.U32 R116, R7, UR4, R116 ;  /* 0x0000000407747c25 */ /* 0x000fc8000f8e0074 */
[----:B------:R-:W-:Y:S01]  /*9c90*/  IMAD R7, R7, UR5, R16 ;  /* 0x0000000507077c24 */ /* 0x000fe2000f8e0210 */
[----:B--2---:R-:W-:-:S04]  /*9ca0*/  LEA R8, P0, R116, UR8, 0x1 ;  /* 0x0000000874087c11 */ /* 0x004fc8000f8008ff */
[----:B------:R-:W-:-:S04]  /*9cb0*/  IADD3 R7, PT, PT, R117, R7, RZ ;  /* 0x0000000775077210 */ /* 0x000fc80007ffe0ff */
[----:B------:R-:W-:Y:S02]  /*9cc0*/  LEA.HI.X R9, R116, UR9, R7, 0x1, P0 ;  /* 0x0000000974097c11 */ /* 0x000fe400080f0c07 */
[----:B------:R-:W-:-:S05]  /*9cd0*/  F2FP.BF16.F32.PACK_AB R7, R77, R10 ;  /* 0x0000000a4d07723e */ /* 0x000fca00000010ff */
[----:B------:R1:W-:Y:S02]  /*9ce0*/  STG.E desc[UR6][R8.64], R7 ;  /* 0x0000000708007986 */ /* 0x0003e4000c101906 */
.L_x_322:
[----:B------:R-:W-:Y:S05]  /*9cf0*/  BSYNC.RECONVERGENT B0 ;  /* 0x0000000000007941 */ /* 0x000fea0003800200 */
.L_x_321:
[----:B------:R-:W2:Y:S01]  /*9d00*/  LDCU UR4, c[0x0][0x410] ;  /* 0x00008200ff0477ac */ /* 0x000ea20008000800 */
[----:B------:R-:W-:Y:S02]  /*9d10*/  IADD3 R4, PT, PT, R89, R4, RZ ;  /* 0x0000000459047210 */ /* 0x000fe40007ffe0ff */
[----:B------:R-:W-:Y:S01]  /*9d20*/  IADD3 R5, PT, PT, R5, 0x1, RZ ;  /* 0x0000000105057810 */ /* 0x000fe20007ffe0ff */
[----:B------:R-:W2:Y:S02]  /*9d30*/  LDCU UR5, c[0x0][0x3e0] ;  /* 0x00007c00ff0577ac */ /* 0x000ea40008000800 */
[----:B--2---:R-:W-:-:S06]  /*9d40*/  UIMAD UR4, UR4, UR5, URZ ;  /* 0x00000005040472a4 */ /* 0x004fcc000f8e02ff */
[----:B------:R-:W-:-:S13]  /*9d50*/  ISETP.GE.AND P0, PT, R4, UR4, PT ;  /* 0x0000000404007c0c */ /* 0x000fda000bf06270 */
[----:B------:R-:W-:Y:S05]  /*9d60*/  @!P0 BRA `(.L_x_323) ;  /* 0xffffff6000fc8947 */ /* 0x000fea000383ffff */
.L_x_256:
[----:B------:R-:W2:Y:S01]  /*9d70*/  S2R R6, SR_TID.X ;  /* 0x0000000000067919 */ /* 0x000ea20000002100 */
[----:B------:R-:W3:Y:S01]  /*9d80*/  LDC R4, c[0x0][0x370] ;  /* 0x0000dc00ff047b82 */ /* 0x000ee20000000800 */
[----:B------:R-:W-:Y:S07]  /*9d90*/  BSSY.RECONVERGENT B0, `(.L_x_324) ;  /* 0x000000e000007945 */ /* 0x000fee0003800200 */
[----:B-1----:R-:W1:Y:S08]  /*9da0*/  LDC R7, c[0x0][0x374] ;  /* 0x0000dd00ff077b82 */ /* 0x002e700000000800 */
[----:B------:R-:W4:Y:S01]  /*9db0*/  LDC.64 R2, c[0x0][0x3c8] ;  /* 0x0000f200ff027b82 */ /* 0x000f220000000a00 */
[----:B---3--:R-:W-:-:S02]  /*9dc0*/  ISETP.NE.AND P0, PT, R4, 0x1, PT ;  /* 0x000000010400780c */ /* 0x008fc40003f05270 */
[----:B--2---:R-:W-:Y:S02]  /*9dd0*/  ISETP.NE.AND P1, PT, R6, RZ, PT ;  /* 0x000000ff0600720c */ /* 0x004fe40003f25270 */
[----:B-1----:R-:W-:-:S04]  /*9de0*/  SHF.L.U32 R0, R7, 0x1, RZ ;  /* 0x0000000107007819 */ /* 0x002fc800000006ff */
[----:B------:R-:W-:-:S05]  /*9df0*/  SEL R5, R0, RZ, P0 ;  /* 0x000000ff00057207 */ /* 0x000fca0000000000 */
[----:B----4-:R-:W-:Y:S02]  /*9e00*/  IMAD.WIDE.U32 R2, R5, 0x4, R2 ;  /* 0x0000000405027825 */ /* 0x010fe400078e0002 */
[----:B------:R-:W-:Y:S05]  /*9e10*/  @P1 BRA `(.L_x_325) ;  /* 0x0000000000141947 */ /* 0x000fea0003800000 */
[----:B------:R-:W-:Y:S01]  /*9e20*/  HFMA2 R5, -RZ, RZ, 0, 5.9604644775390625e-08 ;  /* 0x00000001ff057431 */ /* 0x000fe200000001ff */
[----:B------:R-:W-:Y:S06]  /*9e30*/  MEMBAR.ALL.GPU ;  /* 0x0000000000007992 */ /* 0x000fec000000a000 */
[----:B------:R-:W-:-:S00]  /*9e40*/  ERRBAR ;  /* 0x00000000000079ab */ /* 0x000fc00000000000 */
[----:B------:R-:W-:Y:S06]  /*9e50*/  CGAERRBAR ;  /* 0x00000000000075ab */ /* 0x000fec0000000000 */
[----:B------:R1:W-:Y:S02]  /*9e60*/  REDG.E.ADD.S32.STRONG.GPU desc[UR6][R2.64], R5 ;  /* 0x000000050200798e */ /* 0x0003e4000c12e306 */
.L_x_325:
[----:B------:R-:W-:Y:S05]  /*9e70*/  BSYNC.RECONVERGENT B0 ;  /* 0x0000000000007941 */ /* 0x000fea0003800200 */
.L_x_324:
[----:B------:R-:W2:Y:S01]  /*9e80*/  S2UR UR5, SR_CTAID.Y ;  /* 0x00000000000579c3 */ /* 0x000ea20000002600 */
[----:B-1----:R-:W-:Y:S02]  /*9e90*/  IADD3 R5, PT, PT, R7, -0x1, RZ ;  /* 0xffffffff07057810 */ /* 0x002fe40007ffe0ff */
[----:B------:R-:W-:-:S05]  /*9ea0*/  IADD3 R0, PT, PT, R4, -0x1, RZ ;  /* 0xffffffff04007810 */ /* 0x000fca0007ffe0ff */
[----:B------:R-:W1:Y:S01]  /*9eb0*/  S2UR UR4, SR_CTAID.X ;  /* 0x00000000000479c3 */ /* 0x000e620000002500 */
[----:B--2---:R-:W-:-:S04]  /*9ec0*/  ISETP.NE.AND P0, PT, R5, UR5, PT ;  /* 0x0000000505007c0c */ /* 0x004fc8000bf05270 */
[----:B-1----:R-:W-:-:S13]  /*9ed0*/  ISETP.NE.OR P0, PT, R0, UR4, P0 ;  /* 0x0000000400007c0c */ /* 0x002fda0008705670 */
[----:B------:R-:W-:Y:S05]  /*9ee0*/  @P0 EXIT ;  /* 0x000000000000094d */ /* 0x000fea0003800000 */
[----:B------:R-:W-:Y:S05]  /*9ef0*/  @P1 BRA `(.L_x_326) ;  /* 0x0000000000201947 */ /* 0x000fea0003800000 */
[----:B------:R-:W-:-:S05]  /*9f00*/  IMAD R0, R4, R7, RZ ;  /* 0x0000000704007224 */ /* 0x000fca00078e02ff */
[----:B------:R-:W-:-:S13]  /*9f10*/  ISETP.NE.AND P0, PT, R0, -0x1, PT ;  /* 0xffffffff0000780c */ /* 0x000fda0003f05270 */
[----:B------:R-:W-:Y:S05]  /*9f20*/  @!P0 BRA `(.L_x_326) ;  /* 0x0000000000148947 */ /* 0x000fea0003800000 */
.L_x_327:
[----:B------:R-:W2:Y:S04]  /*9f30*/  LDG.E.STRONG.GPU R5, desc[UR6][R2.64] ;  /* 0x0000000602057981 */ /* 0x000ea8000c1ef900 */
[----:B--2---:R-:W-:Y:S01]  /*9f40*/  CCTL.IVALL ;  /* 0x00000000ff00798f */ /* 0x004fe20002000000 */
[----:B------:R-:W-:Y:S05]  /*9f50*/  YIELD ;  /* 0x0000000000007946 */ /* 0x000fea0003800000 */
[----:B------:R-:W-:-:S13]  /*9f60*/  ISETP.NE.AND P0, PT, R5, R0, PT ;  /* 0x000000000500720c */ /* 0x000fda0003f05270 */
[----:B------:R-:W-:Y:S05]  /*9f70*/  @P0 BRA `(.L_x_327) ;  /* 0xfffffffc00ec0947 */ /* 0x000fea000383ffff */
.L_x_326:
[----:B------:R-:W-:Y:S05]  /*9f80*/  WARPSYNC.ALL ;  /* 0x0000000000007948 */ /* 0x000fea0003800000 */
[----:B------:R-:W1:Y:S08]  /*9f90*/  LDC.64 R4, c[0x0][0x3f8] ;  /* 0x0000fe00ff047b82 */ /* 0x000e700000000a00 */
        /* <DEDUP_REMOVED lines=15> */
[----:B0-----:R-:W-:Y:S02]  /*a090*/  SEL R11, R3, R6, P0 ;  /* 0x00000006030b7207 */ /* 0x001fe40000000000 */
        /* <DEDUP_REMOVED lines=58> */
.L_x_330:
        /* <DEDUP_REMOVED lines=31> */
.L_x_329:
[----:B------:R-:W-:Y:S05]  /*a630*/  BSYNC.RECONVERGENT B0 ;  /* 0x0000000000007941 */ /* 0x000fea0003800200 */
.L_x_328:
        /* <DEDUP_REMOVED lines=10> */
.L_x_331:
        /* <DEDUP_REMOVED lines=87> */
.L_x_332:
        /* <DEDUP_REMOVED lines=11> */
.L_x_4885:


//--------------------- .text._Z35group_norm_nhwc_bwd_one_pass_kernelI11Bf16IOBf16WLi256ELi112ELi448EEv26Group_norm_nhwc_bwd_params --------------------------
	.section	.text._Z35group_norm_nhwc_bwd_one_pass_kernelI11Bf16IOBf16WLi256ELi112ELi448EEv26Group_norm_nhwc_bwd_params,"ax",@progbits
	.align	128
        .global         _Z35group_norm_nhwc_bwd_one_pass_kernelI11Bf16IOBf16WLi256ELi112ELi448EEv26Group_norm_nhwc_bwd_params
        .type           _Z35group_norm_nhwc_bwd_one_pass_kernelI11Bf16IOBf16WLi256ELi112ELi448EEv26Group_norm_nhwc_bwd_params,@function
        .size           _Z35group_norm_nhwc_bwd_one_pass_kernelI11Bf16IOBf16WLi256ELi112ELi448EEv26Group_norm_nhwc_bwd_params,(.L_x_4886 - _Z35group_norm_nhwc_bwd_one_pass_kernelI11Bf16IOBf16WLi256ELi112ELi448EEv26Group_norm_nhwc_bwd_params)
        .other          _Z35group_norm_nhwc_bwd_one_pass_kernelI11Bf16IOBf16WLi256ELi112ELi448EEv26Group_norm_nhwc_bwd_params,@"STO_CUDA_ENTRY STV_DEFAULT"
_Z35group_norm_nhwc_bwd_one_pass_kernelI11Bf16IOBf16WLi256ELi112ELi448EEv26Group_norm_nhwc_bwd_params:
.text._Z35group_norm_nhwc_bwd_one_pass_kernelI11Bf16IOBf16WLi256ELi112ELi448EEv26Group_norm_nhwc_bwd_params:
        /* <DEDUP_REMOVED lines=26> */
.L_x_359:
[----:B0-----:R-:W2:Y:S01]  /*01a0*/  LDL.LU R4, [R1+0x130] ;  /* 0x0001300001047983 */ /* 0x001ea20000300800 */
[----:B------:R-:W1:Y:S01]  /*01b0*/  LDCU UR14, c[0x0][0x410] ;  /* 0x00008200ff0e77ac */ /* 0x000e620008000800 */
[----:B------:R-:W-:Y:S02]  /*01c0*/  IABS R3, UR8 ;  /* 0x0000000800037c13 */ /* 0x000fe40008000000 */
[C---:B------:R-:W-:Y:S01]  /*01d0*/  IADD3 R7, PT, PT, R100.reuse, 0x8, RZ ;  /* 0x0000000864077810 */ /* 0x040fe20007ffe0ff */
[----:B------:R-:W-:Y:S01]  /*01e0*/  UMOV UR6, URZ ;  /* 0x000000ff00067c82 */ /* 0x000fe20008000000 */
[----:B------:R-:W-:Y:S01]  /*01f0*/  R2UR UR9, R3 ;  /* 0x00000000030972ca */ /* 0x000fe200000e0000 */
[----:B------:R-:W3:Y:S01]  /*0200*/  LDCU.128 UR16, c[0x0][0x400] ;  /* 0x00008000ff1077ac */ /* 0x000ee20008000c00 */
[----:B------:R-:W-:Y:S01]  /*0210*/  SHF.R.S32.HI R3, RZ, 0x1f, R100 ;  /* 0x0000001fff037819 */ /* 0x000fe20000011464 */
[----:B------:R-:W-:Y:S01]  /*0220*/  STL [R1+0x1ec], R124 ;  /* 0x0001ec7c01007387 */ /* 0x000fe20000100800 */
[----:B------:R-:W-:Y:S01]  /*0230*/  SHF.R.S32.HI R5, RZ, 0x1f, R7 ;  /* 0x0000001fff057819 */ /* 0x000fe20000011407 */
[----:B------:R-:W-:Y:S01]  /*0240*/  UISETP.GE.AND UP4, UPT, UR8, URZ, UPT ;  /* 0x000000ff0800728c */ /* 0x000fe2000bf86270 */
[----:B------:R-:W-:Y:S01]  /*0250*/  IADD3 R9, PT, PT, R100, 0x10, RZ ;  /* 0x0000001064097810 */ /* 0x000fe20007ffe0ff */
[----:B------:R-:W-:Y:S01]  /*0260*/  STL [R1+0x1f0], R124 ;  /* 0x0001f07c01007387 */ /* 0x000fe20000100800 */
[----:B------:R-:W-:-:S02]  /*0270*/  LOP3.LUT R106, R106, 0xfeffffff, RZ, 0xc0, !PT ;  /* 0xfeffffff6a6a7812 */ /* 0x000fc400078ec0ff */
[----:B------:R-:W-:Y:S01]  /*0280*/  SHF.R.S32.HI R17, RZ, 0x1f, R9 ;  /* 0x0000001fff117819 */ /* 0x000fe20000011409 */
[----:B------:R-:W-:Y:S01]  /*0290*/  STL [R1+0x1f4], R124 ;  /* 0x0001f47c01007387 */ /* 0x000fe20000100800 */
[C---:B------:R-:W-:Y:S01]  /*02a0*/  IADD3 R77, PT, PT, R100.reuse, 0xd0, RZ ;  /* 0x000000d0644d7810 */ /* 0x040fe20007ffe0ff */
[----:B-1----:R-:W-:Y:S02]  /*02b0*/  ULOP3.LUT UR12, UR8, UR14, URZ, 0x3c, !UPT ;  /* 0x0000000e080c7292 */ /* 0x002fe4000f8e3cff */
[----:B0-----:R-:W-:Y:S01]  /*02c0*/  MOV R0, UR14 ;  /* 0x0000000e00007c02 */ /* 0x001fe20008000f00 */
[----:B------:R-:W-:Y:S01]  /*02d0*/  UISETP.NE.AND UP0, UPT, UR14, URZ, UPT ;  /* 0x000000ff0e00728c */ /* 0x000fe2000bf05270 */
[----:B------:R-:W-:Y:S01]  /*02e0*/  STL [R1+0x1fc], R124 ;  /* 0x0001fc7c01007387 */ /* 0x000fe20000100800 */
[----:B------:R-:W-:Y:S02]  /*02f0*/  LOP3.LUT R107, R107, 0xfffffffe, RZ, 0xc0, !PT ;  /* 0xfffffffe6b6b7812 */ /* 0x000fe400078ec0ff */
[----:B------:R-:W-:Y:S01]  /*0300*/  IABS R0, R0 ;  /* 0x0000000000007213 */ /* 0x000fe20000000000 */
[----:B------:R-:W-:Y:S01]  /*0310*/  STL [R1+0x208], R124 ;  /* 0x0002087c01007387 */ /* 0x000fe20000100800 */
[----:B---3--:R-:W-:-:S02]  /*0320*/  ISETP.GE.U32.AND P0, PT, R100, UR16, PT ;  /* 0x0000001064007c0c */ /* 0x008fc4000bf06070 */
[----:B------:R-:W-:Y:S01]  /*0330*/  R2UR UR13, R0 ;  /* 0x00000000000d72ca */ /* 0x000fe200000e0000 */
[----:B------:R-:W-:Y:S01]  /*0340*/  STL [R1+0x228], R124 ;  /* 0x0002287c01007387 */ /* 0x000fe20000100800 */
[----:B------:R-:W-:Y:S02]  /*0350*/  ISETP.GE.AND.EX P3, PT, R3, UR17, PT, P0 ;  /* 0x0000001103007c0c */ /* 0x000fe4000bf66300 */
[----:B------:R-:W-:Y:S01]  /*0360*/  ISETP.GE.U32.AND P0, PT, R7, UR16, PT ;  /* 0x0000001007007c0c */ /* 0x000fe2000bf06070 */
[----:B------:R-:W-:Y:S01]  /*0370*/  STL.64 [R1+0x238], R124 ;  /* 0x0002387c01007387 */ /* 0x000fe20000100a00 */
[----:B------:R-:W-:Y:S02]  /*0380*/  MOV R11, UR18 ;  /* 0x00000012000b7c02 */ /* 0x000fe40008000f00 */
[----:B------:R-:W-:Y:S01]  /*0390*/  ISETP.GE.AND.EX P4, PT, R5, UR17, PT, P0 ;  /* 0x0000001105007c0c */ /* 0x000fe2000bf86300 */
[----:B------:R-:W-:Y:S01]  /*03a0*/  STL [R1+0x1e8], R125 ;  /* 0x0001e87d01007387 */ /* 0x000fe20000100800 */
[----:B------:R-:W-:-:S03]  /*03b0*/  ISETP.GE.U32.AND P0, PT, R9, UR16, PT ;  /* 0x0000001009007c0c */ /* 0x000fc6000bf06070 */
[----:B------:R-:W0:Y:S01]  /*03c0*/  I2F.RP R0, UR13 ;  /* 0x0000000d00007d06 */ /* 0x000e220008209400 */
[----:B------:R-:W-:Y:S01]  /*03d0*/  ISETP.GE.AND.EX P6, PT, R17, UR17, PT, P0 ;  /* 0x0000001111007c0c */ /* 0x000fe2000bfc6300 */
[----:B------:R-:W1:Y:S01]  /*03e0*/  @!P3 LDC.64 R12, c[0x0][0x3f8] ;  /* 0x0000fe00ff0cbb82 */ /* 0x000e620000000a00 */
[----:B------:R-:W-:Y:S01]  /*03f0*/  @P3 LOP3.LUT R106, R106, 0x1000000, RZ, 0xfc, !PT ;  /* 0x010000006a6a3812 */ /* 0x000fe200078efcff */
[----:B------:R-:W-:Y:S03]  /*0400*/  STL [R1+0x1f8], R125 ;  /* 0x0001f87d01007387 */ /* 0x000fe60000100800 */
[----:B------:R-:W-:Y:S01]  /*0410*/  LOP3.LUT R106, R106, 0xff7fffff, RZ, 0xc0, !PT ;  /* 0xff7fffff6a6a7812 */ /* 0x000fe200078ec0ff */
[----:B------:R-:W-:Y:S02]  /*0420*/  STL [R1+0x20c], R125 ;  /* 0x00020c7d01007387 */ /* 0x000fe40000100800 */
[----:B------:R-:W3:Y:S01]  /*0430*/  @!P3 LDC.64 R20, c[0x0][0x398] ;  /* 0x0000e600ff14bb82 */ /* 0x000ee20000000a00 */
[----:B------:R-:W-:Y:S01]  /*0440*/  @P4 LOP3.LUT R106, R106, 0x800000, RZ, 0xfc, !PT ;  /* 0x008000006a6a4812 */ /* 0x000fe200078efcff */
[----:B------:R-:W-:Y:S01]  /*0450*/  STL [R1+0x22c], R125 ;  /* 0x00022c7d01007387 */ /* 0x000fe20000100800 */
[----:B0-----:R-:W0:Y:S02]  /*0460*/  MUFU.RCP R0, R0 ;  /* 0x0000000000007308 */ /* 0x001e240000001000 */
[----:B------:R-:W-:Y:S01]  /*0470*/  LOP3.LUT R106, R106, 0xffbfffff, RZ, 0xc0, !PT ;  /* 0xffbfffff6a6a7812 */ /* 0x000fe200078ec0ff */
[----:B------:R-:W-:Y:S02]  /*0480*/  STL [R1+0x1a0], R100 ;  /* 0x0001a06401007387 */ /* 0x000fe40000100800 */
[----:B------:R-:W4:Y:S01]  /*0490*/  @!P3 LDC.64 R14, c[0x0][0x3a0] ;  /* 0x0000e800ff0ebb82 */ /* 0x000f220000000a00 */
[----:B------:R-:W-:-:S07]  /*04a0*/  @P6 LOP3.LUT R106, R106, 0x400000, RZ, 0xfc, !PT ;  /* 0x004000006a6a6812 */ /* 0x000fce00078efcff */
[----:B------:R-:W1:Y:S01]  /*04b0*/  @!P4 LDC.64 R22, c[0x0][0x3f8] ;  /* 0x0000fe00ff16cb82 */ /* 0x000e620000000a00 */
[----:B0-----:R-:W-:-:S07]  /*04c0*/  IADD3 R2, PT, PT, R0, 0xffffffe, RZ ;  /* 0x0ffffffe00027810 */ /* 0x001fce0007ffe0ff */
[----:B------:R-:W0:Y:S01]  /*04d0*/  @!P6 LDC.64 R26, c[0x0][0x3f8] ;  /* 0x0000fe00ff1aeb82 */ /* 0x000e220000000a00 */
[----:B------:R-:W3:Y:S07]  /*04e0*/  F2I.FTZ.U32.TRUNC.NTZ R2, R2 ;  /* 0x0000000200027305 */ /* 0x000eee000021f000 */
[----:B------:R-:W4:Y:S08]  /*04f0*/  @!P4 LDC.64 R116, c[0x0][0x3a0] ;  /* 0x0000e800ff74cb82 */ /* 0x000f300000000a00 */
[----:B------:R-:W4:Y:S01]  /*0500*/  @!P6 LDC.64 R28, c[0x0][0x3a0] ;  /* 0x0000e800ff1ceb82 */ /* 0x000f220000000a00 */
[----:B---3--:R-:W-:Y:S01]  /*0510*/  R2UR UR7, R2 ;  /* 0x00000000020772ca */ /* 0x008fe200000e0000 */
[----:B0-----:R-:W-:-:S12]  /*0520*/  @!P6 IMAD R6, R17, R26, RZ ;  /* 0x0000001a1106e224 */ /* 0x001fd800078e02ff */
        /* <DEDUP_REMOVED lines=21> */
[----:B------:R-:W-:Y:S02]  /*0680*/  MOV R0, UR5 ;  /* 0x0000000500007c02 */ /* 0x000fe40008000f00 */
[----:B--2---:R-:W-:Y:S01]  /*0690*/  IADD3 R38, P1, PT, R4, UR5, RZ ;  /* 0x0000000504267c10 */ /* 0x004fe2000ff3e0ff */
[----:B------:R-:W-:Y:S01]  /*06a0*/  USHF.R.S32.HI UR5, URZ, 0x1f, UR7 ;  /* 0x0000001fff057899 */ /* 0x000fe20008011407 */
[----:B-1----:R-:W-:Y:S02]  /*06b0*/  @!P4 IMAD R4, R5, R22, RZ ;  /* 0x000000160504c224 */ /* 0x002fe400078e02ff */
        /* <DEDUP_REMOVED lines=9> */
[----:B------:R-:W-:Y:S01]  /*0750*/  STL.64 [R1+0x1b0], R38 ;  /* 0x0001b02601007387 */ /* 0x000fe20000100a00 */
[----:B------:R-:W-:Y:S02]  /*0760*/  @!P3 MOV R40, R38 ;  /* 0x000000260028b202 */ /* 0x000fe40000000f00 */
[----:B------:R-:W-:-:S02]  /*0770*/  ISETP.GE.U32.AND P0, PT, R11, UR16, PT ;  /* 0x000000100b007c0c */ /* 0x000fc4000bf06070 */
[----:B------:R-:W-:Y:S01]  /*0780*/  SHF.R.S32.HI R19, RZ, 0x1f, R11 ;  /* 0x0000001fff137819 */ /* 0x000fe2000001140b */
[----:B------:R-:W-:Y:S01]  /*0790*/  @!P3 IMAD.WIDE.U32 R2, R100, R12, R40 ;  /* 0x0000000c6402b225 */ /* 0x000fe200078e0028 */
[----:B------:R-:W-:Y:S02]  /*07a0*/  STL.64 [R1+0x1a8], R40 ;  /* 0x0001a82801007387 */ /* 0x000fe40000100a00 */
[----:B------:R-:W-:Y:S02]  /*07b0*/  ISETP.GE.AND.EX P5, PT, R19, UR17, PT, P0 ;  /* 0x0000001113007c0c */ /* 0x000fe4000bfa6300 */
[----:B------:R-:W-:Y:S02]  /*07c0*/  @!P3 IADD3 R3, PT, PT, R3, R13, RZ ;  /* 0x0000000d0303b210 */ /* 0x000fe40007ffe0ff */
[C---:B------:R-:W-:Y:S02]  /*07d0*/  @!P3 SHF.L.U32 R121, R2.reuse, 0x1, RZ ;  /* 0x000000010279b819 */ /* 0x040fe400000006ff */
[----:B------:R-:W-:-:S02]  /*07e0*/  @!P3 SHF.L.U64.HI R0, R2, 0x1, R3 ;  /* 0x000000010200b819 */ /* 0x000fc40000010203 */
[C---:B------:R-:W-:Y:S02]  /*07f0*/  @!P3 IADD3 R120, P2, PT, R121.reuse, R20, RZ ;  /* 0x000000147978b210 */ /* 0x040fe40007f5e0ff */
[----:B----4-:R-:W-:Y:S02]  /*0800*/  @!P3 IADD3 R2, P1, PT, R121, R14, RZ ;  /* 0x0000000e7902b210 */ /* 0x010fe40007f3e0ff */
[----:B------:R-:W-:Y:S01]  /*0810*/  @!P3 IADD3.X R121, PT, PT, R0, R21, RZ, P2, !PT ;  /* 0x000000150079b210 */ /* 0x000fe200017fe4ff */
[----:B------:R-:W1:Y:S01]  /*0820*/  @!P5 LDC.64 R30, c[0x0][0x3f8] ;  /* 0x0000fe00ff1edb82 */ /* 0x000e620000000a00 */
[----:B------:R-:W-:Y:S02]  /*0830*/  LOP3.LUT P2, RZ, R106, 0x800000, RZ, 0xc0, !PT ;  /* 0x008000006aff7812 */ /* 0x000fe4000784c0ff */
[----:B------:R-:W-:Y:S01]  /*0840*/  IADD3 R13, PT, PT, R100, 0x20, RZ ;  /* 0x00000020640d7810 */ /* 0x000fe20007ffe0ff */
[----:B------:R-:W-:Y:S01]  /*0850*/  STL.64 [R1+0x240], R120 ;  /* 0x0002407801007387 */ /* 0x000fe20000100a00 */
[----:B------:R-:W-:-:S02]  /*0860*/  @!P3 IADD3.X R3, PT, PT, R0, R15, RZ, P1, !PT ;  /* 0x0000000f0003b210 */ /* 0x000fc40000ffe4ff */
[----:B------:R-:W-:Y:S02]  /*0870*/  ISETP.GE.U32.AND P0, PT, R13, UR16, PT ;  /* 0x000000100d007c0c */ /* 0x000fe4000bf06070 */
[----:B------:R-:W-:Y:S02]  /*0880*/  SHF.R.S32.HI R21, RZ, 0x1f, R13 ;  /* 0x0000001fff157819 */ /* 0x000fe4000001140d */
[----:B------:R-:W-:Y:S02]  /*0890*/  IADD3 R15, PT, PT, R100, 0x28, RZ ;  /* 0x00000028640f7810 */ /* 0x000fe40007ffe0ff */
[----:B------:R-:W-:Y:S01]  /*08a0*/  ISETP.GE.AND.EX P4, PT, R21, UR17, PT, P0 ;  /* 0x0000001115007c0c */ /* 0x000fe2000bf86300 */
[----:B------:R-:W-:Y:S01]  /*08b0*/  @!P2 IMAD R23, R7, R23, R4 ;  /* 0x000000170717a224 */ /* 0x000fe200078e0204 */
[----:B------:R-:W2:Y:S01]  /*08c0*/  @!P2 LDC.64 R24, c[0x0][0x398] ;  /* 0x0000e600ff18ab82 */ /* 0x000ea20000000a00 */
[----:B------:R-:W-:Y:S02]  /*08d0*/  @!P2 MOV R4, R38 ;  /* 0x000000260004a202 */ /* 0x000fe40000000f00 */
[----:B------:R-:W-:-:S02]  /*08e0*/  @!P2 MOV R5, R41 ;  /* 0x000000290005a202 */ /* 0x000fc40000000f00 */
[----:B------:R-:W-:Y:S02]  /*08f0*/  ISETP.GE.U32.AND P1, PT, R15, UR16, PT ;  /* 0x000000100f007c0c */ /* 0x000fe4000bf26070 */
[----:B------:R-:W-:Y:S01]  /*0900*/  SHF.R.S32.HI R17, RZ, 0x1f, R15 ;  /* 0x0000001fff117819 */ /* 0x000fe2000001140f */
[----:B------:R-:W-:Y:S01]  /*0910*/  @!P2 IMAD.WIDE.U32 R4, R7, R22, R4 ;  /* 0x000000160704a225 */ /* 0x000fe200078e0004 */
[----:B------:R-:W-:Y:S02]  /*0920*/  LOP3.LUT R106, R106, 0xffdfffff, RZ, 0xc0, !PT ;  /* 0xffdfffff6a6a7812 */ /* 0x000fe400078ec0ff */
[----:B------:R-:W-:Y:S01]  /*0930*/  ISETP.GE.AND.EX P3, PT, R17, UR17, PT, P1 ;  /* 0x0000001111007c0c */ /* 0x000fe2000bf66310 */
[----:B------:R-:W-:Y:S01]  /*0940*/  @!P6 IMAD R7, R9, R27, R6 ;  /* 0x0000001b0907e224 */ /* 0x000fe200078e0206 */
[----:B------:R-:W-:Y:S01]  /*0950*/  @!P2 IADD3 R5, PT, PT, R5, R23, RZ ;  /* 0x000000170505a210 */ /* 0x000fe20007ffe0ff */
[----:B------:R-:W3:Y:S01]  /*0960*/  @!P4 LDC.64 R32, c[0x0][0x3f8] ;  /* 0x0000fe00ff20cb82 */ /* 0x000ee20000000a00 */
[C---:B------:R-:W-:Y:S01]  /*0970*/  @!P2 SHF.L.U32 R119, R4.reuse, 0x1, RZ ;  /* 0x000000010477a819 */ /* 0x040fe200000006ff */
[----:B-1----:R-:W-:Y:S01]  /*0980*/  @!P5 IMAD R6, R19, R30, RZ ;  /* 0x0000001e1306d224 */ /* 0x002fe200078e02ff */
[----:B------:R-:W-:-:S02]  /*0990*/  @!P2 SHF.L.U64.HI R0, R4, 0x1, R5 ;  /* 0x000000010400a819 */ /* 0x000fc40000010205 */
[----:B------:R-:W-:Y:S02]  /*09a0*/  @!P6 MOV R4, R38 ;  /* 0x000000260004e202 */ /* 0x000fe40000000f00 */
[----:B------:R-:W-:Y:S01]  /*09b0*/  @!P6 MOV R5, R41 ;  /* 0x000000290005e202 */ /* 0x000fe20000000f00 */
[----:B------:R-:W1:Y:S01]  /*09c0*/  @!P6 LDC.64 R22, c[0x0][0x398] ;  /* 0x0000e600ff16eb82 */ /* 0x000e620000000a00 */
[----:B------:R-:W-:Y:S02]  /*09d0*/  @!P2 IADD3 R116, P0, PT, R119, R116, RZ ;  /* 0x000000747774a210 */ /* 0x000fe40007f1e0ff */
[----:B------:R-:W-:Y:S01]  /*09e0*/  @P5 LOP3.LUT R106, R106, 0x200000, RZ, 0xfc, !PT ;  /* 0x002000006a6a5812 */ /* 0x000fe200078efcff */
[----:B------:R-:W-:Y:S01]  /*09f0*/  @!P6 IMAD.WIDE.U32 R4, R9, R26, R4 ;  /* 0x0000001a0904e225 */ /* 0x000fe200078e0004 */
[----:B------:R-:W-:Y:S02]  /*0a00*/  @!P2 IADD3.X R117, PT, PT, R0, R117, RZ, P0, !PT ;  /* 0x000000750075a210 */ /* 0x000fe400007fe4ff */
[----:B--2---:R-:W-:Y:S01]  /*0a10*/  @!P2 IADD3 R118, P0, PT, R119, R24, RZ ;  /* 0x000000187776a210 */ /* 0x004fe20007f1e0ff */
[----:B------:R-:W2:Y:S01]  /*0a20*/  @!P5 LDC.64 R26, c[0x0][0x3a0] ;  /* 0x0000e800ff1adb82 */ /* 0x000ea20000000a00 */
[----:B------:R-:W-:Y:S01]  /*0a30*/  @!P6 IADD3 R5, PT, PT, R5, R7, RZ ;  /* 0x000000070505e210 */ /* 0x000fe20007ffe0ff */
[----:B------:R-:W-:Y:S01]  /*0a40*/  @!P5 IMAD R9, R11, R31, R6 ;  /* 0x0000001f0b09d224 */ /* 0x000fe200078e0206 */
[----:B------:R-:W-:Y:S01]  /*0a50*/  @!P6 SHF.L.U32 R115, R4, 0x1, RZ ;  /* 0x000000010473e819 */ /* 0x000fe200000006ff */
[----:B------:R-:W-:Y:S01]  /*0a60*/  STL.64 [R1+0x230], R116 ;  /* 0x0002307401007387 */ /* 0x000fe20000100a00 */
[----:B------:R-:W-:-:S02]  /*0a70*/  @!P2 IADD3.X R119, PT, PT, R0, R25, RZ, P0, !PT ;  /* 0x000000190077a210 */ /* 0x000fc400007fe4ff */
[----:B------:R-:W-:Y:S01]  /*0a80*/  @!P6 SHF.L.U64.HI R0, R4, 0x1, R5 ;  /* 0x000000010400e819 */ /* 0x000fe20000010205 */
[----:B------:R-:W4:Y:S01]  /*0a90*/  @!P5 LDC.64 R24, c[0x0][0x398] ;  /* 0x0000e600ff18db82 */ /* 0x000f220000000a00 */
[----:B------:R-:W-:Y:S01]  /*0aa0*/  @!P6 IADD3 R4, P0, PT, R115, R28, RZ ;  /* 0x0000001c7304e210 */ /* 0x000fe20007f1e0ff */
[----:B---3--:R-:W-:Y:S01]  /*0ab0*/  @!P4 IMAD R8, R21, R32, RZ ;  /* 0x000000201508c224 */ /* 0x008fe200078e02ff */
[----:B------:R-:W-:Y:S02]  /*0ac0*/  @!P5 MOV R6, R38 ;  /* 0x000000260006d202 */ /* 0x000fe40000000f00 */
[----:B------:R-:W-:Y:S02]  /*0ad0*/  @!P6 IADD3.X R5, PT, PT, R0, R29, RZ, P0, !PT ;  /* 0x0000001d0005e210 */ /* 0x000fe400007fe4ff */
[----:B------:R-:W-:Y:S01]  /*0ae0*/  @!P5 MOV R7, R41 ;  /* 0x000000290007d202 */ /* 0x000fe20000000f00 */
[----:B------:R-:W3:Y:S01]  /*0af0*/  @!P3 LDC.64 R28, c[0x0][0x3f8] ;  /* 0x0000fe00ff1cbb82 */ /* 0x000ee20000000a00 */
[----:B-1----:R-:W-:Y:S01]  /*0b00*/  @!P6 IADD3 R114, P0, PT, R115, R22, RZ ;  /* 0x000000167372e210 */ /* 0x002fe20007f1e0ff */
[----:B------:R1:W-:Y:S01]  /*0b10*/  STL [R1+0x210], R5 ;  /* 0x0002100501007387 */ /* 0x0003e20000100800 */
[----:B------:R-:W-:Y:S01]  /*0b20*/  LOP3.LUT R106, R106, 0xffefffff, RZ, 0xc0, !PT ;  /* 0xffefffff6a6a7812 */ /* 0x000fe200078ec0ff */
[----:B------:R-:W-:Y:S01]  /*0b30*/  @!P5 IMAD.WIDE.U32 R6, R11, R30, R6 ;  /* 0x0000001e0b06d225 */ /* 0x000fe200078e0006 */
[----:B------:R-:W-:-:S02]  /*0b40*/  @!P6 IADD3.X R115, PT, PT, R0, R23, RZ, P0, !PT ;  /* 0x000000170073e210 */ /* 0x000fc400007fe4ff */
[----:B------:R-:W-:Y:S01]  /*0b50*/  @P4 LOP3.LUT R106, R106, 0x100000, RZ, 0xfc, !PT ;  /* 0x001000006a6a4812 */ /* 0x000fe200078efcff */
[----:B------:R-:W0:Y:S01]  /*0b60*/  @!P4 LDC.64 R18, c[0x0][0x3a0] ;  /* 0x0000e800ff12cb82 */ /* 0x000e220000000a00 */
[----:B------:R-:W-:Y:S01]  /*0b70*/  @!P5 IADD3 R7, PT, PT, R7, R9, RZ ;  /* 0x000000090707d210 */ /* 0x000fe20007ffe0ff */
[----:B------:R-:W-:Y:S01]  /*0b80*/  @!P4 IMAD R11, R13, R33, R8 ;  /* 0x000000210d0bc224 */ /* 0x000fe200078e0208 */
[C---:B------:R-:W-:Y:S01]  /*0b90*/  @!P5 SHF.L.U32 R113, R6.reuse, 0x1, RZ ;  /* 0x000000010671d819 */ /* 0x040fe200000006ff */
[----:B------:R1:W-:Y:S01]  /*0ba0*/  STL.64 [R1+0x218], R114 ;  /* 0x0002187201007387 */ /* 0x0003e20000100a00 */
[----:B------:R-:W-:Y:S02]  /*0bb0*/  @!P4 MOV R8, R38 ;  /* 0x000000260008c202 */ /* 0x000fe40000000f00 */
[----:B------:R-:W-:Y:S01]  /*0bc0*/  @!P4 MOV R9, R41 ;  /* 0x000000290009c202 */ /* 0x000fe20000000f00 */
[----:B------:R-:W1:Y:S01]  /*0bd0*/  @!P4 LDC.64 R20, c[0x0][0x398] ;  /* 0x0000e600ff14cb82 */ /* 0x000e620000000a00 */
[----:B------:R-:W-:-:S02]  /*0be0*/  @!P5 SHF.L.U64.HI R0, R6, 0x1, R7 ;  /* 0x000000010600d819 */ /* 0x000fc40000010207 */
[----:B--2---:R-:W-:Y:S01]  /*0bf0*/  @!P5 IADD3 R6, P0, PT, R113, R26, RZ ;  /* 0x0000001a7106d210 */ /* 0x004fe20007f1e0ff */
[----:B------:R-:W-:Y:S01]  /*0c00*/  @!P4 IMAD.WIDE.U32 R8, R13, R32, R8 ;  /* 0x000000200d08c225 */ /* 0x000fe200078e0008 */
[----:B------:R-:W-:Y:S02]  /*0c10*/  LOP3.LUT R106, R106, 0xfff7ffff, RZ, 0xc0, !PT ;  /* 0xfff7ffff6a6a7812 */ /* 0x000fe400078ec0ff */
[----:B------:R-:W-:Y:S01]  /*0c20*/  @!P5 IADD3.X R7, PT, PT, R0, R27, RZ, P0, !PT ;  /* 0x0000001b0007d210 */ /* 0x000fe200007fe4ff */
[----:B------:R-:W2:Y:S01]  /*0c30*/  @!P3 LDC.64 R22, c[0x0][0x3a0] ;  /* 0x0000e800ff16bb82 */ /* 0x000ea20000000a00 */
[----:B---3--:R-:W-:Y:S01]  /*0c40*/  @!P3 IMAD R10, R17, R28, RZ ;  /* 0x0000001c110ab224 */ /* 0x008fe200078e02ff */
[----:B----4-:R-:W-:Y:S02]  /*0c50*/  @!P5 IADD3 R112, P0, PT, R113, R24, RZ ;  /* 0x000000187170d210 */ /* 0x010fe40007f1e0ff */
[----:B------:R-:W-:Y:S01]  /*0c60*/  @!P4 IADD3 R9, PT, PT, R9, R11, RZ ;  /* 0x0000000b0909c210 */ /* 0x000fe20007ffe0ff */
[----:B------:R-:W-:Y:S01]  /*0c70*/  @!P3 IMAD R13, R15, R29, R10 ;  /* 0x0000001d0f0db224 */ /* 0x000fe200078e020a */
[----:B------:R-:W-:Y:S01]  /*0c80*/  @!P4 SHF.L.U32 R111, R8, 0x1, RZ ;  /* 0x00000001086fc819 */ /* 0x000fe200000006ff */
[----:B------:R-:W-:Y:S01]  /*0c90*/  STL.64 [R1+0x200], R6 ;  /* 0x0002000601007387 */ /* 0x000fe20000100a00 */
[----:B------:R-:W3:Y:S01]  /*0ca0*/  @!P3 LDC.64 R26, c[0x0][0x398] ;  /* 0x0000e600ff1abb82 */ /* 0x000ee20000000a00 */
[----:B------:R-:W-:-:S02]  /*0cb0*/  @!P3 MOV R10, R38 ;  /* 0x00000026000ab202 */ /* 0x000fc40000000f00 */
[----:B------:R-:W-:Y:S02]  /*0cc0*/  @!P3 MOV R11, R41 ;  /* 0x00000029000bb202 */ /* 0x000fe40000000f00 */
[----:B------:R-:W-:Y:S02]  /*0cd0*/  @!P5 IADD3.X R113, PT, PT, R0, R25, RZ, P0, !PT ;  /* 0x000000190071d210 */ /* 0x000fe400007fe4ff */
[----:B------:R-:W-:Y:S01]  /*0ce0*/  @!P4 SHF.L.U64.HI R0, R8, 0x1, R9 ;  /* 0x000000010800c819 */ /* 0x000fe20000010209 */
[----:B------:R-:W-:Y:S01]  /*0cf0*/  @!P3 IMAD.WIDE.U32 R10, R15, R28, R10 ;  /* 0x0000001c0f0ab225 */ /* 0x000fe200078e000a */
[----:B0-----:R-:W-:Y:S01]  /*0d00*/  @!P4 IADD3 R8, P0, PT, R111, R18, RZ ;  /* 0x000000126f08c210 */ /* 0x001fe20007f1e0ff */
[----:B------:R0:W-:Y:S01]  /*0d10*/  STL.64 [R1+0x220], R112 ;  /* 0x0002207001007387 */ /* 0x0001e20000100a00 */
[----:B------:R-:W-:Y:S02]  /*0d20*/  IADD3 R15, PT, PT, R100, 0x30, RZ ;  /* 0x00000030640f7810 */ /* 0x000fe40007ffe0ff */
[----:B------:R-:W-:-:S02]  /*0d30*/  @!P4 IADD3.X R9, PT, PT, R0, R19, RZ, P0, !PT ;  /* 0x000000130009c210 */ /* 0x000fc400007fe4ff */
[----:B-1----:R-:W-:Y:S02]  /*0d40*/  @!P4 IADD3 R110, P0, PT, R111, R20, RZ ;  /* 0x000000146f6ec210 */ /* 0x002fe40007f1e0ff */
[----:B------:R-:W-:Y:S02]  /*0d50*/  @!P3 IADD3 R11, PT, PT, R11, R13, RZ ;  /* 0x0000000d0b0bb210 */ /* 0x000fe40007ffe0ff */
[----:B------:R-:W-:Y:S02]  /*0d60*/  @!P3 SHF.L.U32 R109, R10, 0x1, RZ ;  /* 0x000000010a6db819 */ /* 0x000fe400000006ff */
[----:B------:R-:W-:Y:S02]  /*0d70*/  @!P4 IADD3.X R111, PT, PT, R0, R21, RZ, P0, !PT ;  /* 0x00000015006fc210 */ /* 0x000fe400007fe4ff */
[----:B------:R-:W-:Y:S02]  /*0d80*/  @!P3 SHF.L.U64.HI R0, R10, 0x1, R11 ;  /* 0x000000010a00b819 */ /* 0x000fe4000001020b */
[----:B--2---:R-:W-:-:S02]  /*0d90*/  @!P3 IADD3 R10, P0, PT, R109, R22, RZ ;  /* 0x000000166d0ab210 */ /* 0x004fc40007f1e0ff */
[----:B------:R-:W-:Y:S02]  /*0da0*/  SHF.R.S32.HI R13, RZ, 0x1f, R15 ;  /* 0x0000001fff0d7819 */ /* 0x000fe4000001140f */
[----:B------:R-:W-:Y:S02]  /*0db0*/  @!P3 IADD3.X R11, PT, PT, R0, R23, RZ, P0, !PT ;  /* 0x00000017000bb210 */ /* 0x000fe400007fe4ff */
[----:B---3--:R-:W-:Y:S02]  /*0dc0*/  @!P3 IADD3 R108, P0, PT, R109, R26, RZ ;  /* 0x0000001a6d6cb210 */ /* 0x008fe40007f1e0ff */
[----:B------:R-:W-:Y:S02]  /*0dd0*/  @P3 LOP3.LUT R106, R106, 0x80000, RZ, 0xfc, !PT ;  /* 0x000800006a6a3812 */ /* 0x000fe400078efcff */
[----:B------:R-:W-:Y:S02]  /*0de0*/  @!P3 IADD3.X R109, PT, PT, R0, R27, RZ, P0, !PT ;  /* 0x0000001b006db210 */ /* 0x000fe400007fe4ff */
[----:B------:R-:W-:-:S02]  /*0df0*/  ISETP.GE.U32.AND P0, PT, R15, UR16, PT ;  /* 0x000000100f007c0c */ /* 0x000fc4000bf06070 */
[----:B------:R-:W-:Y:S02]  /*0e00*/  LOP3.LUT R106, R106, 0xfffbffff, RZ, 0xc0, !PT ;  /* 0xfffbffff6a6a7812 */ /* 0x000fe400078ec0ff */
[----:B------:R-:W-:-:S13]  /*0e10*/  ISETP.GE.AND.EX P1, PT, R13, UR17, PT, P0 ;  /* 0x000000110d007c0c */ /* 0x000fda000bf26300 */
[----:B------:R-:W1:Y:S01]  /*0e20*/  @!P1 LDC.64 R16, c[0x0][0x3f8] ;  /* 0x0000fe00ff109b82 */ /* 0x000e620000000a00 */
[----:B------:R-:W-:Y:S02]  /*0e30*/  @!P1 MOV R12, R38 ;  /* 0x00000026000c9202 */ /* 0x000fe40000000f00 */
[----:B------:R-:W-:-:S04]  /*0e40*/  @P1 LOP3.LUT R106, R106, 0x40000, RZ, 0xfc, !PT ;  /* 0x000400006a6a1812 */ /* 0x000fc800078efcff */
[----:B------:R-:W-:Y:S01]  /*0e50*/  LOP3.LUT R106, R106, 0xfffdffff, RZ, 0xc0, !PT ;  /* 0xfffdffff6a6a7812 */ /* 0x000fe200078ec0ff */
[----:B------:R-:W2:Y:S01]  /*0e60*/  @!P1 LDC.64 R18, c[0x0][0x3a0] ;  /* 0x0000e800ff129b82 */ /* 0x000ea20000000a00 */
[----:B-1----:R-:W-:Y:S01]  /*0e70*/  @!P1 IMAD R0, R13, R16, RZ ;  /* 0x000000100d009224 */ /* 0x002fe200078e02ff */
[----:B------:R-:W-:-:S03]  /*0e80*/  @!P1 MOV R13, R41 ;  /* 0x00000029000d9202 */ /* 0x000fc60000000f00 */
[C---:B------:R-:W-:Y:S02]  /*0e90*/  @!P1 IMAD R17, R15.reuse, R17, R0 ;  /* 0x000000110f119224 */ /* 0x040fe400078e0200 */
[----:B------:R-:W-:Y:S02]  /*0ea0*/  @!P1 IMAD.WIDE.U32 R12, R15, R16, R12 ;  /* 0x000000100f0c9225 */ /* 0x000fe400078e000c */
[----:B------:R-:W1:Y:S03]  /*0eb0*/  @!P1 LDC.64 R14, c[0x0][0x398] ;  /* 0x0000e600ff0e9b82 */ /* 0x000e660000000a00 */
[----:B------:R-:W-:Y:S02]  /*0ec0*/  @!P1 IADD3 R13, PT, PT, R13, R17, RZ ;  /* 0x000000110d0d9210 */ /* 0x000fe40007ffe0ff */
[C---:B------:R-:W-:Y:S02]  /*0ed0*/  @!P1 SHF.L.U32 R105, R12.reuse, 0x1, RZ ;  /* 0x000000010c699819 */ /* 0x040fe400000006ff */
[----:B------:R-:W-:-:S02]  /*0ee0*/  @!P1 SHF.L.U64.HI R0, R12, 0x1, R13 ;  /* 0x000000010c009819 */ /* 0x000fc4000001020d */
[C---:B--2---:R-:W-:Y:S02]  /*0ef0*/  @!P1 IADD3 R12, P0, PT, R105.reuse, R18, RZ ;  /* 0x00000012690c9210 */ /* 0x044fe40007f1e0ff */
[----:B------:R-:W-:Y:S02]  /*0f00*/  IADD3 R17, PT, PT, R100, 0x38, RZ ;  /* 0x0000003864117810 */ /* 0x000fe40007ffe0ff */
[----:B------:R-:W-:Y:S02]  /*0f10*/  @!P1 IADD3.X R13, PT, PT, R0, R19, RZ, P0, !PT ;  /* 0x00000013000d9210 */ /* 0x000fe400007fe4ff */
[----:B-1----:R-:W-:-:S04]  /*0f20*/  @!P1 IADD3 R104, P0, PT, R105, R14, RZ ;  /* 0x0000000e69689210 */ /* 0x002fc80007f1e0ff */
[----:B------:R-:W-:Y:S02]  /*0f30*/  @!P1 IADD3.X R105, PT, PT, R0, R15, RZ, P0, !PT ;  /* 0x0000000f00699210 */ /* 0x000fe400007fe4ff */
[----:B------:R-:W-:Y:S02]  /*0f40*/  SHF.R.S32.HI R15, RZ, 0x1f, R17 ;  /* 0x0000001fff0f7819 */ /* 0x000fe40000011411 */
[----:B------:R-:W-:-:S04]  /*0f50*/  ISETP.GE.U32.AND P0, PT, R17, UR16, PT ;  /* 0x0000001011007c0c */ /* 0x000fc8000bf06070 */
        /* <DEDUP_REMOVED lines=35> */
[----:B--2---:R-:W-:-:S04]  /*1190*/  @!P1 IADD3 R98, P0, PT, R97, R98, RZ ;  /* 0x0000006261629210 */ /* 0x004fc80007f1e0ff */
[----:B------:R-:W-:Y:S02]  /*11a0*/  @!P1 IADD3.X R99, PT, PT, R16, R99, RZ, P0, !PT ;  /* 0x0000006310639210 */ /* 0x000fe400007fe4ff */
[----:B-1----:R-:W-:-:S04]  /*11b0*/  @!P1 IADD3 R96, P0, PT, R97, R18, RZ ;  /* 0x0000001261609210 */ /* 0x002fc80007f1e0ff */
[----:B------:R-:W-:Y:S02]  /*11c0*/  @!P1 IADD3.X R97, PT, PT, R16, R19, RZ, P0, !PT ;  /* 0x0000001310619210 */ /* 0x000fe400007fe4ff */
[----:B------:R-:W-:-:S04]  /*11d0*/  IADD3 R19, PT, PT, R100, 0x48, RZ ;  /* 0x0000004864137810 */ /* 0x000fc80007ffe0ff */
        /* <DEDUP_REMOVED lines=272> */
[----:B------:R-:W-:-:S03]  /*22e0*/  IADD3 R19, PT, PT, R100, 0xb0, RZ ;  /* 0x000000b064137810 */ /* 0x000fc60007ffe0ff */
[----:B------:R-:W-:Y:S01]  /*22f0*/  STL.64 [R1+0x1e0], R56 ;  /* 0x0001e03801007387 */ /* 0x000fe20000100a00 */
        /* <DEDUP_REMOVED lines=47> */
[----:B------:R-:W-:-:S05]  /*25f0*/  @P1 LOP3.LUT R106, R106, 0x1, RZ, 0xfc, !PT ;  /* 0x000000016a6a1812 */ /* 0x000fca00078efcff */
        /* <DEDUP_REMOVED lines=33> */
[----:B------:R-:W-:Y:S02]  /*2810*/  SHF.R.S32.HI R19, RZ, 0x1f, R77 ;  /* 0x0000001fff137819 */ /* 0x000fe4000001144d */
[----:B------:R-:W-:Y:S02]  /*2820*/  ISETP.GE.U32.AND P1, PT, R77, UR16, PT ;  /* 0x000000104d007c0c */ /* 0x000fe4000bf26070 */
[C---:B------:R-:W-:Y:S02]  /*2830*/  LOP3.LUT P0, RZ, R106.reuse, 0x1000000, RZ, 0xc0, !PT ;  /* 0x010000006aff7812 */ /* 0x040fe4000780c0ff */
[----:B------:R-:W-:Y:S02]  /*2840*/  ISETP.GE.AND.EX P1, PT, R19, UR17, PT, P1 ;  /* 0x0000001113007c0c */ /* 0x000fe4000bf26310 */
[----:B------:R-:W-:-:S11]  /*2850*/  LOP3.LUT R106, R106, 0x7fffffff, RZ, 0xc0, !PT ;  /* 0x7fffffff6a6a7812 */ /* 0x000fd600078ec0ff */
        /* <DEDUP_REMOVED lines=15> */
[----:B------:R-:W-:Y:S02]  /*2950*/  SHF.R.S32.HI R123, RZ, 0x1f, R101 ;  /* 0x0000001fff7b7819 */ /* 0x000fe40000011465 */
[----:B-1----:R-:W-:-:S04]  /*2960*/  @!P1 IADD3 R76, P2, PT, R77, R18, RZ ;  /* 0x000000124d4c9210 */ /* 0x002fc80007f5e0ff */
[----:B------:R-:W-:Y:S02]  /*2970*/  @!P1 IADD3.X R77, PT, PT, R16, R19, RZ, P2, !PT ;  /* 0x00000013104d9210 */ /* 0x000fe400017fe4ff */
[----:B------:R-:W-:Y:S02]  /*2980*/  ISETP.GE.U32.AND P2, PT, R101, UR16, PT ;  /* 0x0000001065007c0c */ /* 0x000fe4000bf46070 */
[C---:B------:R-:W-:Y:S02]  /*2990*/  LOP3.LUT P1, RZ, R106.reuse, 0x800000, RZ, 0xc0, !PT ;  /* 0x008000006aff7812 */ /* 0x040fe4000782c0ff */
[----:B------:R-:W-:Y:S02]  /*29a0*/  ISETP.GE.AND.EX P2, PT, R123, UR17, PT, P2 ;  /* 0x000000117b007c0c */ /* 0x000fe4000bf46320 */
[----:B------:R-:W-:-:S11]  /*29b0*/  LOP3.LUT R106, R106, 0xbfffffff, RZ, 0xc0, !PT ;  /* 0xbfffffff6a6a7812 */ /* 0x000fd600078ec0ff */
[----:B------:R-:W1:Y:S01]  /*29c0*/  @!P2 LDC.64 R18, c[0x0][0x3f8] ;  /* 0x0000fe00ff12ab82 */ /* 0x000e620000000a00 */
[----:B------:R-:W-:Y:S02]  /*29d0*/  @!P2 MOV R122, R38 ;  /* 0x00000026007aa202 */ /* 0x000fe40000000f00 */
[----:B------:R-:W-:Y:S02]  /*29e0*/  @P2 LOP3.LUT R106, R106, 0x40000000, RZ, 0xfc, !PT ;  /* 0x400000006a6a2812 */ /* 0x000fe400078efcff */
[----:B------:R-:W-:Y:S01]  /*29f0*/  PRMT R5, RZ, 0x7610, R5 ;  /* 0x00007610ff057816 */ /* 0x000fe20000000005 */
[----:B------:R-:W-:Y:S01]  /*2a00*/  STL [R1+0x1d8], R118 ;  /* 0x0001d87601007387 */ /* 0x000fe20000100800 */
[----:B------:R-:W-:Y:S01]  /*2a10*/  LOP3.LUT R106, R106, 0xdfffffff, RZ, 0xc0, !PT ;  /* 0xdfffffff6a6a7812 */ /* 0x000fe200078ec0ff */
[----:B------:R-:W2:Y:S01]  /*2a20*/  @!P2 LDC.64 R16, c[0x0][0x3a0] ;  /* 0x0000e800ff10ab82 */ /* 0x000ea20000000a00 */
[----:B-1----:R-:W-:Y:S01]  /*2a30*/  @!P2 IMAD R0, R123, R18, RZ ;  /* 0x000000127b00a224 */ /* 0x002fe200078e02ff */
[----:B------:R-:W-:-:S03]  /*2a40*/  @!P2 MOV R123, R41 ;  /* 0x00000029007ba202 */ /* 0x000fc60000000f00 */
[C---:B------:R-:W-:Y:S01]  /*2a50*/  @!P2 IMAD R19, R101.reuse, R19, R0 ;  /* 0x000000136513a224 */ /* 0x040fe200078e0200 */
[----:B------:R-:W-:Y:S01]  /*2a60*/  IADD3 R0, PT, PT, R100, 0xe0, RZ ;  /* 0x000000e064007810 */ /* 0x000fe20007ffe0ff */
[----:B------:R-:W-:-:S05]  /*2a70*/  @!P2 IMAD.WIDE.U32 R122, R101, R18, R122 ;  /* 0x00000012657aa225 */ /* 0x000fca00078e007a */
[----:B------:R-:W-:Y:S02]  /*2a80*/  @!P2 IADD3 R101, PT, PT, R123, R19, RZ ;  /* 0x000000137b65a210 */ /* 0x000fe40007ffe0ff */
[C---:B------:R-:W-:Y:S02]  /*2a90*/  @!P2 SHF.L.U32 R19, R122.reuse, 0x1, RZ ;  /* 0x000000017a13a819 */ /* 0x040fe400000006ff */
[----:B------:R-:W-:Y:S02]  /*2aa0*/  @!P2 SHF.L.U64.HI R122, R122, 0x1, R101 ;  /* 0x000000017a7aa819 */ /* 0x000fe40000010265 */
[----:B--2---:R-:W-:Y:S02]  /*2ab0*/  @!P2 IADD3 R124, P3, PT, R19, R16, RZ ;  /* 0x00000010137ca210 */ /* 0x004fe40007f7e0ff */
[----:B------:R-:W-:Y:S02]  /*2ac0*/  SHF.R.S32.HI R101, RZ, 0x1f, R0 ;  /* 0x0000001fff657819 */ /* 0x000fe40000011400 */
[----:B------:R-:W-:-:S02]  /*2ad0*/  @!P2 IADD3.X R125, PT, PT, R122, R17, RZ, P3, !PT ;  /* 0x000000117a7da210 */ /* 0x000fc40001ffe4ff */
[----:B------:R-:W1:Y:S03]  /*2ae0*/  @!P2 LDC.64 R16, c[0x0][0x398] ;  /* 0x0000e600ff10ab82 */ /* 0x000e660000000a00 */
[----:B------:R2:W-:Y:S01]  /*2af0*/  @!P2 STL.64 [R1+0x110], R124 ;  /* 0x0001107c0100a387 */ /* 0x0005e20000100a00 */
[----:B-1----:R-:W-:-:S04]  /*2b00*/  @!P2 IADD3 R114, P3, PT, R19, R16, RZ ;  /* 0x000000101372a210 */ /* 0x002fc80007f7e0ff */
[----:B------:R-:W-:Y:S02]  /*2b10*/  @!P2 IADD3.X R115, PT, PT, R122, R17, RZ, P3, !PT ;  /* 0x000000117a73a210 */ /* 0x000fe40001ffe4ff */
[----:B------:R-:W-:-:S04]  /*2b20*/  ISETP.GE.U32.AND P3, PT, R0, UR16, PT ;  /* 0x0000001000007c0c */ /* 0x000fc8000bf66070 */
[----:B------:R-:W-:-:S13]  /*2b30*/  ISETP.GE.AND.EX P3, PT, R101, UR17, PT, P3 ;  /* 0x0000001165007c0c */ /* 0x000fda000bf66330 */
[----:B------:R-:W1:Y:S01]  /*2b40*/  @!P3 LDC.64 R16, c[0x0][0x3f8] ;  /* 0x0000fe00ff10bb82 */ /* 0x000e620000000a00 */
[----:B------:R-:W-:Y:S02]  /*2b50*/  @!P3 MOV R122, R38 ;  /* 0x00000026007ab202 */ /* 0x000fe40000000f00 */
[----:B------:R-:W-:Y:S02]  /*2b60*/  @!P3 MOV R123, R41 ;  /* 0x00000029007bb202 */ /* 0x000fe40000000f00 */
[----:B------:R-:W-:-:S03]  /*2b70*/  @P3 LOP3.LUT R106, R106, 0x20000000, RZ, 0xfc, !PT ;  /* 0x200000006a6a3812 */ /* 0x000fc600078efcff */
[----:B------:R-:W0:Y:S01]  /*2b80*/  @!P3 LDC.64 R18, c[0x0][0x3a0] ;  /* 0x0000e800ff12bb82 */ /* 0x000e220000000a00 */
[----:B------:R-:W-:Y:S01]  /*2b90*/  LOP3.LUT R106, R106, 0xefffffff, RZ, 0xc0, !PT ;  /* 0xefffffff6a6a7812 */ /* 0x000fe200078ec0ff */
[-C--:B-1----:R-:W-:Y:S02]  /*2ba0*/  @!P3 IMAD R101, R101, R16.reuse, RZ ;  /* 0x000000106565b224 */ /* 0x082fe400078e02ff */
[----:B------:R-:W-:-:S04]  /*2bb0*/  @!P3 IMAD.WIDE.U32 R122, R0, R16, R122 ;  /* 0x00000010007ab225 */ /* 0x000fc800078e007a */
[----:B------:R-:W-:Y:S01]  /*2bc0*/  @!P3 IMAD R17, R0, R17, R101 ;  /* 0x000000110011b224 */ /* 0x000fe200078e0265 */
[----:B------:R-:W-:-:S04]  /*2bd0*/  @!P3 SHF.L.U32 R0, R122, 0x1, RZ ;  /* 0x000000017a00b819 */ /* 0x000fc800000006ff */
[----:B------:R-:W-:Y:S02]  /*2be0*/  @!P3 IADD3 R17, PT, PT, R123, R17, RZ ;  /* 0x000000117b11b210 */ /* 0x000fe40007ffe0ff */
[----:B0-----:R-:W-:Y:S02]  /*2bf0*/  @!P3 IADD3 R112, P4, PT, R0, R18, RZ ;  /* 0x000000120070b210 */ /* 0x001fe40007f9e0ff */
[----:B------:R-:W-:Y:S02]  /*2c00*/  @!P3 SHF.L.U64.HI R122, R122, 0x1, R17 ;  /* 0x000000017a7ab819 */ /* 0x000fe40000010211 */
[----:B------:R-:W0:Y:S02]  /*2c10*/  @!P3 LDC.64 R16, c[0x0][0x398] ;  /* 0x0000e600ff10bb82 */ /* 0x000e240000000a00 */
[----:B------:R-:W-:Y:S02]  /*2c20*/  @!P3 IADD3.X R113, PT, PT, R122, R19, RZ, P4, !PT ;  /* 0x000000137a71b210 */ /* 0x000fe400027fe4ff */
[----:B0-----:R-:W-:-:S02]  /*2c30*/  @!P3 IADD3 R116, P4, PT, R0, R16, RZ ;  /* 0x000000100074b210 */ /* 0x001fc40007f9e0ff */
        /* <DEDUP_REMOVED lines=18> */
[----:B------:R-:W2:Y:S02]  /*2d60*/  @!P4 LDC.64 R16, c[0x0][0x398] ;  /* 0x0000e600ff10cb82 */ /* 0x000ea40000000a00 */
[----:B------:R-:W-:Y:S02]  /*2d70*/  @!P4 IADD3.X R121, PT, PT, R122, R19, RZ, P5, !PT ;  /* 0x000000137a79c210 */ /* 0x000fe40002ffe4ff */
[----:B--2---:R-:W-:-:S02]  /*2d80*/  @!P4 IADD3 R124, P5, PT, R0, R16, RZ ;  /* 0x00000010007cc210 */ /* 0x004fc40007fbe0ff */
        /* <DEDUP_REMOVED lines=19> */
[----:B------:R-:W-:-:S04]  /*2ec0*/  @!P5 IADD3.X R7, PT, PT, R122, R19, RZ, P6, !PT ;  /* 0x000000137a07d210 */ /* 0x000fc800037fe4ff */
[----:B------:R-:W-:Y:S02]  /*2ed0*/  MOV R39, R7 ;  /* 0x0000000700277202 */ /* 0x000fe40000000f00 */
        /* <DEDUP_REMOVED lines=8> */
[----:B------:R-:W-:-:S03]  /*2f60*/  MOV R38, R6 ;  /* 0x0000000600267202 */ /* 0x000fc60000000f00 */
        /* <DEDUP_REMOVED lines=9> */
[----:B------:R-:W-:Y:S02]  /*3000*/  @!P6 IADD3.X R7, PT, PT, R122, R19, RZ, P2, !PT ;  /* 0x000000137a07e210 */ /* 0x000fe400017fe4ff */
[----:B0-----:R-:W-:-:S04]  /*3010*/  @!P6 IADD3 R40, P2, PT, R0, R16, RZ ;  /* 0x000000100028e210 */ /* 0x001fc80007f5e0ff */
[----:B------:R-:W-:-:S05]  /*3020*/  @!P6 IADD3.X R41, PT, PT, R122, R17, RZ, P2, !PT ;  /* 0x000000117a29e210 */ /* 0x000fca00017fe4ff */
[----:B------:R0:W-:Y:S02]  /*3030*/  STL.64 [R1+0x1c0], R40 ;  /* 0x0001c02801007387 */ /* 0x0001e40000100a00 */
[----:B0-----:R-:W-:Y:S02]  /*3040*/  MOV R40, R120 ;  /* 0x0000007800287202 */ /* 0x001fe40000000f00 */
[----:B------:R-:W-:Y:S02]  /*3050*/  MOV R41, R121 ;  /* 0x0000007900297202 */ /* 0x000fe40000000f00 */
[----:B------:R-:W2:Y:S01]  /*3060*/  LDL.LU.64 R120, [R1+0x240] ;  /* 0x0002400001787983 */ /* 0x000ea20000300a00 */
[----:B------:R-:W-:Y:S01]  /*3070*/  MOV R17, RZ ;  /* 0x000000ff00117202 */ /* 0x000fe20000000f00 */
[----:B------:R-:W-:Y:S01]  /*3080*/  HFMA2 R19, -RZ, RZ, 0, 0 ;  /* 0x00000000ff137431 */ /* 0x000fe200000001ff */
[----:B------:R-:W-:Y:S01]  /*3090*/  MOV R123, R125 ;  /* 0x0000007d007b7202 */ /* 0x000fe20000000f00 */
[----:B------:R0:W-:Y:S01]  /*30a0*/  STL [R1+0x1b8], R122 ;  /* 0x0001b87a01007387 */ /* 0x0001e20000100800 */
[----:B------:R-:W-:-:S03]  /*30b0*/  PRMT R0, RZ, 0x7610, R0 ;  /* 0x00007610ff007816 */ /* 0x000fc60000000000 */
[----:B------:R1:W3:Y:S01]  /*30c0*/  @!P0 LDG.E R19, desc[UR10][R2.64] ;  /* 0x0000000a02138981 */ /* 0x0002e2000c1e1900 */
[----:B0-----:R-:W-:-:S03]  /*30d0*/  MOV R122, R124 ;  /* 0x0000007c007a7202 */ /* 0x001fc60000000f00 */
[----:B------:R-:W4:Y:S01]  /*30e0*/  LDL.LU.64 R124, [R1+0x238] ;  /* 0x00023800017c7983 */ /* 0x000f220000300a00 */
[C---:B------:R-:W-:Y:S02]  /*30f0*/  LOP3.LUT P3, RZ, R106.reuse, 0x400000, RZ, 0xc0, !PT ;  /* 0x004000006aff7812 */ /* 0x040fe4000786c0ff */
[----:B------:R-:W-:Y:S01]  /*3100*/  LOP3.LUT P2, RZ, R106, 0x200000, RZ, 0xc0, !PT ;  /* 0x002000006aff7812 */ /* 0x000fe2000784c0ff */
[----:B--2---:R0:W2:Y:S04]  /*3110*/  @!P0 LDG.E R17, desc[UR10][R120.64] ;  /* 0x0000000a78118981 */ /* 0x0040a8000c1e1900 */
[----:B------:R0:W-:Y:S01]  /*3120*/  STL.64 [R1+0x1c8], R120 ;  /* 0x0001c87801007387 */ /* 0x0001e20000100a00 */
[----:B-1----:R-:W-:Y:S02]  /*3130*/  PRMT R2, RZ, 0x7610, R2 ;  /* 0x00007610ff027816 */ /* 0x002fe40000000002 */
[----:B------:R-:W-:-:S02]  /*3140*/  PRMT R3, RZ, 0x7610, R3 ;  /* 0x00007610ff037816 */ /* 0x000fc40000000003 */
[----:B------:R-:W-:-:S04]  /*3150*/  LOP3.LUT R106, R106, 0xfbffffff, RZ, 0xc0, !PT ;  /* 0xfbffffff6a6a7812 */ /* 0x000fc800078ec0ff */
[----:B------:R-:W-:Y:S02]  /*3160*/  @P6 LOP3.LUT R106, R106, 0x4000000, RZ, 0xfc, !PT ;  /* 0x040000006a6a6812 */ /* 0x000fe400078efcff */
[----:B0-----:R-:W-:Y:S02]  /*3170*/  MOV R120, R116 ;  /* 0x0000007400787202 */ /* 0x001fe40000000f00 */
[----:B------:R-:W-:Y:S02]  /*3180*/  MOV R121, R117 ;  /* 0x0000007500797202 */ /* 0x000fe40000000f00 */
[----:B------:R-:W3:Y:S01]  /*3190*/  LDL.LU.64 R116, [R1+0x230] ;  /* 0x0002300001747983 */ /* 0x000ee20000300a00 */
[----:B--2---:R-:W-:-:S05]  /*31a0*/  @!P0 PRMT R0, R17, 0x7632, R0 ;  /* 0x0000763211008816 */ /* 0x004fca0000000000 */
[----:B------:R0:W-:Y:S02]  /*31b0*/  STL.S16 [R1+0x15c], R0 ;  /* 0x00015c0001007387 */ /* 0x0001e40000100600 */
[----:B0-----:R-:W-:-:S06]  /*31c0*/  HFMA2 R0, -RZ, RZ, 0, 0 ;  /* 0x00000000ff007431 */ /* 0x001fcc00000001ff */
[----:B---3--:R-:W2:Y:S01]  /*31d0*/  @!P1 LDG.E R0, desc[UR10][R116.64] ;  /* 0x0000000a74009981 */ /* 0x008ea2000c1e1900 */
[----:B----4-:R-:W-:Y:S02]  /*31e0*/  PRMT R124, RZ, 0x7610, R124 ;  /* 0x00007610ff7c7816 */ /* 0x010fe4000000007c */
[----:B------:R-:W-:Y:S02]  /*31f0*/  @!P0 PRMT R2, R17, 0x7610, R2 ;  /* 0x0000761011028816 */ /* 0x000fe40000000002 */
[----:B------:R-:W-:-:S03]  /*3200*/  @!P0 PRMT R124, R19, 0x7632, R124 ;  /* 0x00007632137c8816 */ /* 0x000fc6000000007c */
[----:B------:R0:W-:Y:S04]  /*3210*/  STL.S16 [R1+0x158], R2 ;  /* 0x0001580201007387 */ /* 0x0001e80000100600 */
[----:B------:R1:W-:Y:S01]  /*3220*/  STL.S16 [R1+0x154], R124 ;  /* 0x0001547c01007387 */ /* 0x0003e20000100600 */
[----:B0-----:R-:W-:-:S03]  /*3230*/  MOV R2, RZ ;  /* 0x000000ff00027202 */ /* 0x001fc60000000f00 */
[----:B-1----:R-:W3:Y:S04]  /*3240*/  LDL.LU R124, [R1+0x228] ;  /* 0x00022800017c7983 */ /* 0x002ee80000300800 */
[----:B------:R0:W4:Y:S02]  /*3250*/  @!P1 LDG.E R2, desc[UR10][R118.64] ;  /* 0x0000000a76029981 */ /* 0x000124000c1e1900 */
[----:B0-----:R-:W-:Y:S02]  /*3260*/  MOV R118, R114 ;  /* 0x0000007200767202 */ /* 0x001fe40000000f00 */
[----:B------:R-:W-:Y:S02]  /*3270*/  MOV R119, R115 ;  /* 0x0000007300777202 */ /* 0x000fe40000000f00 */
[----:B------:R-:W4:Y:S01]  /*3280*/  LDL.LU.64 R114, [R1+0x218] ;  /* 0x0002180001727983 */ /* 0x000f220000300a00 */
[----:B--2---:R-:W-:-:S05]  /*3290*/  @!P1 PRMT R5, R0, 0x7610, R5 ;  /* 0x0000761000059816 */ /* 0x004fca0000000005 */
[----:B------:R0:W-:Y:S04]  /*32a0*/  STL.S16 [R1+0x14c], R5 ;  /* 0x00014c0501007387 */ /* 0x0001e80000100600 */
[----:B0-----:R-:W2:Y:S01]  /*32b0*/  LDL.LU R5, [R1+0x210] ;  /* 0x0002100001057983 */ /* 0x001ea20000300800 */
[----:B---3--:R-:W-:Y:S02]  /*32c0*/  PRMT R124, RZ, 0x7610, R124 ;  /* 0x00007610ff7c7816 */ /* 0x008fe4000000007c */
[C---:B----4-:R-:W-:Y:S02]  /*32d0*/  @!P1 PRMT R3, R2.reuse, 0x7632, R3 ;  /* 0x0000763202039816 */ /* 0x050fe40000000003 */
[----:B------:R-:W-:-:S03]  /*32e0*/  @!P1 PRMT R124, R2, 0x7610, R124 ;  /* 0x00007610027c9816 */ /* 0x000fc6000000007c */
[----:B------:R0:W-:Y:S04]  /*32f0*/  STL.S16 [R1+0x16c], R3 ;  /* 0x00016c0301007387 */ /* 0x0001e80000100600 */
[----:B------:R1:W-:Y:S01]  /*3300*/  STL.S16 [R1+0x164], R124 ;  /* 0x0001647c01007387 */ /* 0x0003e20000100600 */
[----:B0-----:R-:W-:-:S03]  /*3310*/  HFMA2 R3, -RZ, RZ, 0, 0 ;  /* 0x00000000ff037431 */ /* 0x001fc600000001ff */
[----:B-1----:R-:W3:Y:S04]  /*3320*/  LDL.LU R124, [R1+0x208] ;  /* 0x00020800017c7983 */ /* 0x002ee80000300800 */
[----:B------:R0:W-:Y:S04]  /*3330*/  STL [R1+0x1dc], R114 ;  /* 0x0001dc7201007387 */ /* 0x0001e80000100800 */
[----:B--2---:R1:W2:Y:S02]  /*3340*/  @!P3 LDG.E R3, desc[UR10][R4.64] ;  /* 0x0000000a0403b981 */ /* 0x0042a4000c1e1900 */
[----:B-1----:R-:W-:-:S06]  /*3350*/  MOV R4, RZ ;  /* 0x000000ff00047202 */ /* 0x002fcc0000000f00 */
[----:B------:R0:W4:Y:S04]  /*3360*/  @!P3 LDG.E R4, desc[UR10][R114.64] ;  /* 0x0000000a7204b981 */ /* 0x000128000c1e1900 */
[----:B------:R1:W-:Y:S01]  /*3370*/  STL.64 [R1+0x1d0], R116 ;  /* 0x0001d07401007387 */ /* 0x0003e20000100a00 */
[----:B0-----:R-:W-:Y:S02]  /*3380*/  MOV R114, R6 ;  /* 0x0000000600727202 */ /* 0x001fe40000000f00 */
[----:B------:R-:W-:Y:S02]  /*3390*/  MOV R115, R7 ;  /* 0x0000000700737202 */ /* 0x000fe40000000f00 */
[----:B------:R-:W4:Y:S01]  /*33a0*/  LDL.LU.64 R6, [R1+0x200] ;  /* 0x0002000001067983 */ /* 0x000f220000300a00 */
[----:B-1----:R-:W-:-:S02]  /*33b0*/  MOV R116, R112 ;  /* 0x0000007000747202 */ /* 0x002fc40000000f00 */
[----:B------:R-:W-:Y:S02]  /*33c0*/  MOV R117, R113 ;  /* 0x0000007100757202 */ /* 0x000fe40000000f00 */
[----:B------:R-:W4:Y:S01]  /*33d0*/  LDL.LU.64 R112, [R1+0x220] ;  /* 0x0002200001707983 */ /* 0x000f220000300a00 */
[----:B------:R-:W-:Y:S02]  /*33e0*/  PRMT R125, RZ, 0x7610, R125 ;  /* 0x00007610ff7d7816 */ /* 0x000fe4000000007d */
[----:B---3--:R-:W-:Y:S02]  /*33f0*/  PRMT R124, RZ, 0x7610, R124 ;  /* 0x00007610ff7c7816 */ /* 0x008fe4000000007c */
[----:B------:R-:W-:-:S05]  /*3400*/  @!P0 PRMT R125, R19, 0x7610, R125 ;  /* 0x00007610137d8816 */ /* 0x000fca000000007d */
[----:B------:R0:W-:Y:S04]  /*3410*/  STL.S16 [R1+0x150], R125 ;  /* 0x0001507d01007387 */ /* 0x0001e80000100600 */
[----:B0-----:R-:W3:Y:S01]  /*3420*/  LDL.LU R125, [R1+0x22c] ;  /* 0x00022c00017d7983 */ /* 0x001ee20000300800 */
[----:B--2---:R-:W-:-:S05]  /*3430*/  @!P3 PRMT R124, R3, 0x7610, R124 ;  /* 0x00007610037cb816 */ /* 0x004fca000000007c */
[----:B------:R0:W-:Y:S04]  /*3440*/  STL.S16 [R1+0x160], R124 ;  /* 0x0001607c01007387 */ /* 0x0001e80000100600 */
[----:B0-----:R-:W2:Y:S01]  /*3450*/  LDL.LU R124, [R1+0x1fc] ;  /* 0x0001fc00017c7983 */ /* 0x001ea20000300800 */
[----:B------:R-:W-:-:S04]  /*3460*/  PRMT R5, RZ, 0x7610, R5 ;  /* 0x00007610ff057816 */ /* 0x000fc80000000005 */
[----:B----4-:R-:W-:-:S05]  /*3470*/  @!P3 PRMT R5, R4, 0x7632, R5 ;  /* 0x000076320405b816 */ /* 0x010fca0000000005 */
[----:B------:R0:W-:Y:S02]  /*3480*/  STL.S16 [R1+0x17c], R5 ;  /* 0x00017c0501007387 */ /* 0x0001e40000100600 */
[----:B0-----:R-:W-:-:S06]  /*3490*/  HFMA2 R5, -RZ, RZ, 0, 0 ;  /* 0x00000000ff057431 */ /* 0x001fcc00000001ff */
[----:B------:R0:W4:Y:S02]  /*34a0*/  @!P2 LDG.E R5, desc[UR10][R6.64] ;  /* 0x0000000a0605a981 */ /* 0x000124000c1e1900 */
[----:B0-----:R-:W-:-:S06]  /*34b0*/  MOV R6, RZ ;  /* 0x000000ff00067202 */ /* 0x001fcc0000000f00 */
[----:B------:R-:W4:Y:S01]  /*34c0*/  @!P2 LDG.E R6, desc[UR10][R112.64] ;  /* 0x0000000a7006a981 */ /* 0x000f22000c1e1900 */
        /* <DEDUP_REMOVED lines=30> */
[----:B0-----:R-:W-:-:S06]  /*36b0*/  CS2R R10, SRZ ;  /* 0x00000000000a7805 */ /* 0x001fcc000001ff00 */
        /* <DEDUP_REMOVED lines=9> */
[C---:B------:R-:W-:Y:S02]  /*3750*/  LOP3.LUT P3, RZ, R106.reuse, 0x40000, RZ, 0xc0, !PT ;  /* 0x000400006aff7812 */ /* 0x040fe4000786c0ff */
[----:B------:R-:W-:-:S11]  /*3760*/  LOP3.LUT P5, RZ, R106, 0x20000, RZ, 0xc0, !PT ;  /* 0x000200006aff7812 */ /* 0x000fd600078ac0ff */
[----:B------:R0:W2:Y:S02]  /*3770*/  @!P3 LDG.E R11, desc[UR10][R12.64] ;  /* 0x0000000a0c0bb981 */ /* 0x0000a4000c1e1900 */
[----:B0-----:R-:W-:-:S06]  /*3780*/  CS2R R12, SRZ ;  /* 0x00000000000c7805 */ /* 0x001fcc000001ff00 */
[----:B------:R-:W2:Y:S04]  /*3790*/  @!P3 LDG.E R12, desc[UR10][R104.64] ;  /* 0x0000000a680cb981 */ /* 0x000ea8000c1e1900 */
[----:B------:R0:W2:Y:S01]  /*37a0*/  @!P5 LDG.E R13, desc[UR10][R14.64] ;  /* 0x0000000a0e0dd981 */ /* 0x0000a2000c1e1900 */
[----:B------:R-:W-:Y:S02]  /*37b0*/  PRMT R16, RZ, 0x7610, R16 ;  /* 0x00007610ff107816 */ /* 0x000fe40000000010 */
[----:B0-----:R-:W-:-:S06]  /*37c0*/  CS2R R14, SRZ ;  /* 0x00000000000e7805 */ /* 0x001fcc000001ff00 */
[----:B------:R-:W2:Y:S01]  /*37d0*/  @!P5 LDG.E R14, desc[UR10][R102.64] ;  /* 0x0000000a660ed981 */ /* 0x000ea2000c1e1900 */
[----:B------:R-:W-:Y:S02]  /*37e0*/  LOP3.LUT P6, RZ, R106, 0x10000, RZ, 0xc0, !PT ;  /* 0x000100006aff7812 */ /* 0x000fe400078cc0ff */
[----:B----4-:R-:W-:Y:S02]  /*37f0*/  @!P1 PRMT R16, R10, 0x7632, R16 ;  /* 0x000076320a109816 */ /* 0x010fe40000000010 */
[----:B------:R-:W-:-:S03]  /*3800*/  PRMT R111, RZ, 0x7610, R111 ;  /* 0x00007610ff6f7816 */ /* 0x000fc6000000006f */
[----:B------:R0:W-:Y:S01]  /*3810*/  STL.S16 [R1+0x19c], R16 ;  /* 0x00019c1001007387 */ /* 0x0001e20000100600 */
[----:B------:R-:W-:Y:S02]  /*3820*/  PRMT R100, RZ, 0x7610, R100 ;  /* 0x00007610ff647816 */ /* 0x000fe40000000064 */
[----:B------:R-:W-:-:S03]  /*3830*/  PRMT R18, RZ, 0x7610, R18 ;  /* 0x00007610ff127816 */ /* 0x000fc60000000012 */
[----:B------:R-:W4:Y:S01]  /*3840*/  @!P6 LDG.E R15, desc[UR10][R98.64] ;  /* 0x0000000a620fe981 */ /* 0x000f22000c1e1900 */
[----:B0-----:R-:W-:Y:S02]  /*3850*/  MOV R16, RZ ;  /* 0x000000ff00107202 */ /* 0x001fe40000000f00 */
[C---:B------:R-:W-:Y:S02]  /*3860*/  @!P0 PRMT R111, R7.reuse, 0x7610, R111 ;  /* 0x00007610076f8816 */ /* 0x040fe4000000006f */
[----:B------:R-:W-:Y:S02]  /*3870*/  @!P0 PRMT R100, R7, 0x7632, R100 ;  /* 0x0000763207648816 */ /* 0x000fe40000000064 */
[----:B------:R-:W-:Y:S01]  /*3880*/  @!P0 PRMT R18, R8, 0x7610, R18 ;  /* 0x0000761008128816 */ /* 0x000fe20000000012 */
[----:B------:R-:W4:Y:S01]  /*3890*/  @!P6 LDG.E R16, desc[UR10][R96.64] ;  /* 0x0000000a6010e981 */ /* 0x000f22000c1e1900 */
[----:B------:R-:W-:-:S03]  /*38a0*/  LOP3.LUT P0, RZ, R106, 0x8000, RZ, 0xc0, !PT ;  /* 0x000080006aff7812 */ /* 0x000fc6000780c0ff */
[----:B------:R0:W-:Y:S01]  /*38b0*/  STL.S16 [R1+0x194], R18 ;  /* 0x0001941201007387 */ /* 0x0001e20000100600 */
[----:B------:R-:W-:Y:S02]  /*38c0*/  PRMT R101, RZ, 0x7610, R101 ;  /* 0x00007610ff657816 */ /* 0x000fe40000000065 */
[----:B---3--:R-:W-:Y:S01]  /*38d0*/  PRMT R125, RZ, 0x7610, R125 ;  /* 0x00007610ff7d7816 */ /* 0x008fe2000000007d */
[----:B0-----:R-:W-:Y:S01]  /*38e0*/  HFMA2 R18, -RZ, RZ, 0, 0 ;  /* 0x00000000ff127431 */ /* 0x001fe200000001ff */
[----:B------:R-:W-:-:S05]  /*38f0*/  @!P1 PRMT R101, R9, 0x7610, R101 ;  /* 0x0000761009659816 */ /* 0x000fca0000000065 */
[----:B------:R0:W3:Y:S01]  /*3900*/  @!P0 LDG.E R18, desc[UR10][R20.64] ;  /* 0x0000000a14128981 */ /* 0x0000e2000c1e1900 */
[----:B------:R-:W-:Y:S02]  /*3910*/  @!P1 PRMT R125, R10, 0x7610, R125 ;  /* 0x000076100a7d9816 */ /* 0x000fe4000000007d */
[----:B0-----:R-:W-:-:S06]  /*3920*/  CS2R R20, SRZ ;  /* 0x0000000000147805 */ /* 0x001fcc000001ff00 */
[----:B------:R-:W3:Y:S01]  /*3930*/  @!P0 LDG.E R20, desc[UR10][R94.64] ;  /* 0x0000000a5e148981 */ /* 0x000ee2000c1e1900 */
[----:B------:R-:W-:Y:S02]  /*3940*/  LOP3.LUT P2, RZ, R106, 0x2000, RZ, 0xc0, !PT ;  /* 0x000020006aff7812 */ /* 0x000fe4000784c0ff */
[----:B--2---:R-:W-:-:S04]  /*3950*/  PRMT R124, RZ, 0x7610, R124 ;  /* 0x00007610ff7c7816 */ /* 0x004fc8000000007c */
[----:B------:R-:W-:Y:S02]  /*3960*/  @!P1 PRMT R124, R9, 0x7632, R124 ;  /* 0x00007632097c9816 */ /* 0x000fe4000000007c */
[----:B------:R-:W-:-:S13]  /*3970*/  LOP3.LUT P1, RZ, R106, 0x4000, RZ, 0xc0, !PT ;  /* 0x000040006aff7812 */ /* 0x000fda000782c0ff */
[----:B------:R0:W2:Y:S02]  /*3980*/  @!P1 LDG.E R21, desc[UR10][R22.64] ;  /* 0x0000000a16159981 */ /* 0x0000a4000c1e1900 */
[----:B0-----:R-:W-:-:S06]  /*3990*/  CS2R R22, SRZ ;  /* 0x0000000000167805 */ /* 0x001fcc000001ff00 */
[----:B------:R-:W2:Y:S04]  /*39a0*/  @!P1 LDG.E R22, desc[UR10][R92.64] ;  /* 0x0000000a5c169981 */ /* 0x000ea8000c1e1900 */
[----:B------:R0:W2:Y:S02]  /*39b0*/  @!P2 LDG.E R23, desc[UR10][R24.64] ;  /* 0x0000000a1817a981 */ /* 0x0000a4000c1e1900 */
[----:B0-----:R-:W-:-:S06]  /*39c0*/  CS2R R24, SRZ ;  /* 0x0000000000187805 */ /* 0x001fcc000001ff00 */
[----:B------:R-:W2:Y:S01]  /*39d0*/  @!P2 LDG.E R24, desc[UR10][R90.64] ;  /* 0x0000000a5a18a981 */ /* 0x000ea2000c1e1900 */
        /* <DEDUP_REMOVED lines=9> */
[----:B------:R-:W-:Y:S02]  /*3a70*/  LOP3.LUT P4, RZ, R106, 0x800, RZ, 0xc0, !PT ;  /* 0x000008006aff7812 */ /* 0x000fe4000788c0ff */
[----:B------:R-:W-:Y:S02]  /*3a80*/  PRMT R94, RZ, 0x7610, R94 ;  /* 0x00007610ff5e7816 */ /* 0x000fe4000000005e */
[----:B------:R-:W-:-:S02]  /*3a90*/  PRMT R95, RZ, 0x7610, R95 ;  /* 0x00007610ff5f7816 */ /* 0x000fc4000000005f */
[----:B------:R-:W-:Y:S02]  /*3aa0*/  PRMT R96, RZ, 0x7610, R96 ;  /* 0x00007610ff607816 */ /* 0x000fe40000000060 */
[----:B------:R-:W-:Y:S02]  /*3ab0*/  PRMT R97, RZ, 0x7610, R97 ;  /* 0x00007610ff617816 */ /* 0x000fe40000000061 */
[C---:B------:R-:W-:Y:S01]  /*3ac0*/  @!P5 PRMT R94, R13.reuse, 0x7610, R94 ;  /* 0x000076100d5ed816 */ /* 0x040fe2000000005e */
[----:B------:R0:W2:Y:S01]  /*3ad0*/  @!P3 LDG.E R25, desc[UR10][R26.64] ;  /* 0x0000000a1a19b981 */ /* 0x0000a2000c1e1900 */
[----:B------:R-:W-:Y:S02]  /*3ae0*/  @!P5 PRMT R95, R13, 0x7632, R95 ;  /* 0x000076320d5fd816 */ /* 0x000fe4000000005f */
[C---:B------:R-:W-:Y:S02]  /*3af0*/  @!P5 PRMT R96, R14.reuse, 0x7610, R96 ;  /* 0x000076100e60d816 */ /* 0x040fe40000000060 */
[----:B------:R-:W-:-:S02]  /*3b00*/  @!P5 PRMT R97, R14, 0x7632, R97 ;  /* 0x000076320e61d816 */ /* 0x000fc40000000061 */
[C---:B------:R-:W-:Y:S02]  /*3b10*/  LOP3.LUT P5, RZ, R106.reuse, 0x400, RZ, 0xc0, !PT ;  /* 0x000004006aff7812 */ /* 0x040fe400078ac0ff */
[----:B------:R-:W-:Y:S02]  /*3b20*/  LOP3.LUT R107, R107, 0xffffffef, RZ, 0xc0, !PT ;  /* 0xffffffef6b6b7812 */ /* 0x000fe400078ec0ff */
[----:B0-----:R-:W-:Y:S02]  /*3b30*/  CS2R R26, SRZ ;  /* 0x00000000001a7805 */ /* 0x001fe4000001ff00 */
[----:B------:R-:W-:Y:S02]  /*3b40*/  @P2 LOP3.LUT R107, R107, 0x10, RZ, 0xfc, !PT ;  /* 0x000000106b6b2812 */ /* 0x000fe400078efcff */
[C---:B------:R-:W-:Y:S02]  /*3b50*/  LOP3.LUT P2, RZ, R106.reuse, 0x10000, RZ, 0xc0, !PT ;  /* 0x000100006aff7812 */ /* 0x040fe4000784c0ff */
[----:B------:R0:W2:Y:S01]  /*3b60*/  @!P4 LDG.E R27, desc[UR10][R28.64] ;  /* 0x0000000a1c1bc981 */ /* 0x0000a2000c1e1900 */
[----:B------:R-:W-:-:S02]  /*3b70*/  LOP3.LUT P6, RZ, R106, 0x200, RZ, 0xc0, !PT ;  /* 0x000002006aff7812 */ /* 0x000fc400078cc0ff */
[----:B------:R-:W-:Y:S01]  /*3b80*/  PRMT R90, RZ, 0x7610, R90 ;  /* 0x00007610ff5a7816 */ /* 0x000fe2000000005a */
[----:B------:R-:W2:Y:S01]  /*3b90*/  @!P3 LDG.E R26, desc[UR10][R88.64] ;  /* 0x0000000a581ab981 */ /* 0x000ea2000c1e1900 */
[----:B0-----:R-:W-:Y:S02]  /*3ba0*/  CS2R R28, SRZ ;  /* 0x00000000001c7805 */ /* 0x001fe4000001ff00 */
[----:B------:R-:W-:Y:S02]  /*3bb0*/  PRMT R91, RZ, 0x7610, R91 ;  /* 0x00007610ff5b7816 */ /* 0x000fe4000000005b */
[----:B------:R-:W-:Y:S02]  /*3bc0*/  PRMT R92, RZ, 0x7610, R92 ;  /* 0x00007610ff5c7816 */ /* 0x000fe4000000005c */
[----:B------:R-:W-:Y:S01]  /*3bd0*/  PRMT R93, RZ, 0x7610, R93 ;  /* 0x00007610ff5d7816 */ /* 0x000fe2000000005d */
[----:B------:R-:W2:Y:S04]  /*3be0*/  @!P4 LDG.E R28, desc[UR10][R86.64] ;  /* 0x0000000a561cc981 */ /* 0x000ea8000c1e1900 */
[----:B------:R0:W2:Y:S01]  /*3bf0*/  @!P5 LDG.E R29, desc[UR10][R30.64] ;  /* 0x0000000a1e1dd981 */ /* 0x0000a2000c1e1900 */
[----:B----4-:R-:W-:-:S02]  /*3c00*/  @!P2 PRMT R90, R15, 0x7610, R90 ;  /* 0x000076100f5aa816 */ /* 0x010fc4000000005a */
[----:B------:R-:W-:Y:S02]  /*3c10*/  @!P2 PRMT R91, R15, 0x7632, R91 ;  /* 0x000076320f5ba816 */ /* 0x000fe4000000005b */
[C---:B------:R-:W-:Y:S02]  /*3c20*/  @!P2 PRMT R92, R16.reuse, 0x7610, R92 ;  /* 0x00007610105ca816 */ /* 0x040fe4000000005c */
[----:B0-----:R-:W-:Y:S02]  /*3c30*/  CS2R R30, SRZ ;  /* 0x00000000001e7805 */ /* 0x001fe4000001ff00 */
[----:B------:R-:W-:Y:S02]  /*3c40*/  @!P2 PRMT R93, R16, 0x7632, R93 ;  /* 0x00007632105da816 */ /* 0x000fe4000000005d */
[C---:B------:R-:W-:Y:S02]  /*3c50*/  LOP3.LUT P2, RZ, R106.reuse, 0x100, RZ, 0xc0, !PT ;  /* 0x000001006aff7812 */ /* 0x040fe4000784c0ff */
[----:B------:R-:W-:Y:S01]  /*3c60*/  LOP3.LUT R107, R107, 0xfffffff7, RZ, 0xc0, !PT ;  /* 0xfffffff76b6b7812 */ /* 0x000fe200078ec0ff */
[----:B------:R-:W4:Y:S03]  /*3c70*/  @!P5 LDG.E R30, desc[UR10][R84.64] ;  /* 0x0000000a541ed981 */ /* 0x000f26000c1e1900 */
[----:B------:R-:W-:Y:S01]  /*3c80*/  @P3 LOP3.LUT R107, R107, 0x8, RZ, 0xfc, !PT ;  /* 0x000000086b6b3812 */ /* 0x000fe200078efcff */
[----:B------:R0:W4:Y:S01]  /*3c90*/  @!P6 LDG.E R31, desc[UR10][R32.64] ;  /* 0x0000000a201fe981 */ /* 0x000122000c1e1900 */
[----:B------:R-:W-:-:S03]  /*3ca0*/  LOP3.LUT P3, RZ, R106, 0x80, RZ, 0xc0, !PT ;  /* 0x000000806aff7812 */ /* 0x000fc6000786c0ff */
[----:B------:R1:W-:Y:S01]  /*3cb0*/  STL [R1+0x10], R19 ;  /* 0x0000101301007387 */ /* 0x0003e20000100800 */
[----:B0-----:R-:W-:Y:S02]  /*3cc0*/  CS2R R32, SRZ ;  /* 0x0000000000207805 */ /* 0x001fe4000001ff00 */
[----:B------:R-:W-:Y:S02]  /*3cd0*/  PRMT R86, RZ, 0x7610, R86 ;  /* 0x00007610ff567816 */ /* 0x000fe40000000056 */
[----:B-1----:R-:W-:Y:S02]  /*3ce0*/  MOV R19, RZ ;  /* 0x000000ff00137202 */ /* 0x002fe40000000f00 */
[----:B------:R0:W4:Y:S01]  /*3cf0*/  @!P2 LDG.E R33, desc[UR10][R34.64] ;  /* 0x0000000a2221a981 */ /* 0x000122000c1e1900 */
[----:B------:R-:W-:Y:S02]  /*3d00*/  PRMT R87, RZ, 0x7610, R87 ;  /* 0x00007610ff577816 */ /* 0x000fe40000000057 */
[----:B------:R-:W-:Y:S01]  /*3d10*/  PRMT R88, RZ, 0x7610, R88 ;  /* 0x00007610ff587816 */ /* 0x000fe20000000058 */
[----:B------:R-:W4:Y:S01]  /*3d20*/  @!P6 LDG.E R32, desc[UR10][R82.64] ;  /* 0x0000000a5220e981 */ /* 0x000f22000c1e1900 */
[----:B------:R-:W-:-:S02]  /*3d30*/  PRMT R89, RZ, 0x7610, R89 ;  /* 0x00007610ff597816 */ /* 0x000fc40000000059 */
[C---:B---3--:R-:W-:Y:S01]  /*3d40*/  @!P0 PRMT R86, R18.reuse, 0x7610, R86 ;  /* 0x0000761012568816 */ /* 0x048fe20000000056 */
[----:B------:R1:W3:Y:S01]  /*3d50*/  @!P3 LDG.E R19, desc[UR10][R36.64] ;  /* 0x0000000a2413b981 */ /* 0x0002e2000c1e1900 */
[----:B0-----:R-:W-:Y:S02]  /*3d60*/  CS2R R34, SRZ ;  /* 0x0000000000227805 */ /* 0x001fe4000001ff00 */
[----:B------:R-:W-:Y:S02]  /*3d70*/  @!P0 PRMT R87, R18, 0x7632, R87 ;  /* 0x0000763212578816 */ /* 0x000fe40000000057 */
[C---:B------:R-:W-:Y:S02]  /*3d80*/  @!P0 PRMT R88, R20.reuse, 0x7610, R88 ;  /* 0x0000761014588816 */ /* 0x040fe40000000058 */
[----:B------:R-:W-:Y:S01]  /*3d90*/  @!P0 PRMT R89, R20, 0x7632, R89 ;  /* 0x0000763214598816 */ /* 0x000fe20000000059 */
[----:B------:R-:W3:Y:S01]  /*3da0*/  @!P3 LDG.E R35, desc[UR10][R78.64] ;  /* 0x0000000a4e23b981 */ /* 0x000ee2000c1e1900 */
[----:B------:R-:W-:-:S03]  /*3db0*/  LOP3.LUT P0, RZ, R106, 0x40, RZ, 0xc0, !PT ;  /* 0x000000406aff7812 */ /* 0x000fc6000780c0ff */
[----:B------:R0:W-:Y:S01]  /*3dc0*/  STL [R1+0x98], R4 ;  /* 0x0000980401007387 */ /* 0x0001e20000100800 */
[----:B-1----:R-:W-:-:S03]  /*3dd0*/  HFMA2 R36, -RZ, RZ, 0, 0 ;  /* 0x00000000ff247431 */ /* 0x002fc600000001ff */
[----:B------:R1:W-:Y:S04]  /*3de0*/  STL [R1+0x1c], R5 ;  /* 0x00001c0501007387 */ /* 0x0003e80000100800 */
[----:B------:R1:W-:Y:S01]  /*3df0*/  STL [R1+0x14], R0 ;  /* 0x0000140001007387 */ /* 0x0003e20000100800 */
[----:B0-----:R-:W-:-:S03]  /*3e00*/  MOV R4, R56 ;  /* 0x0000003800047202 */ /* 0x001fc60000000f00 */
[----:B------:R-:W3:Y:S01]  /*3e10*/  @!P0 LDG.E R36, desc[UR10][R42.64] ;  /* 0x0000000a2a248981 */ /* 0x000ee2000c1e1900 */
[----:B-1----:R-:W-:-:S03]  /*3e20*/  MOV R5, R57 ;  /* 0x0000003900057202 */ /* 0x002fc60000000f00 */
[----:B------:R-:W3:Y:S01]  /*3e30*/  LDL.LU.64 R56, [R1+0x1e0] ;  /* 0x0001e00001387983 */ /* 0x000ee20000300a00 */
[----:B------:R-:W-:Y:S02]  /*3e40*/  MOV R0, RZ ;  /* 0x000000ff00007202 */ /* 0x000fe40000000f00 */
[----:B------:R-:W-:Y:S01]  /*3e50*/  PRMT R82, RZ, 0x7610, R82 ;  /* 0x00007610ff527816 */ /* 0x000fe20000000052 */
[----:B------:R-:W3:Y:S01]  /*3e60*/  @!P2 LDG.E R34, desc[UR10][R80.64] ;  /* 0x0000000a5022a981 */ /* 0x000ee2000c1e1900 */
[----:B------:R-:W-:Y:S02]  /*3e70*/  PRMT R83, RZ, 0x7610, R83 ;  /* 0x00007610ff537816 */ /* 0x000fe40000000053 */
[----:B------:R-:W-:Y:S01]  /*3e80*/  PRMT R84, RZ, 0x7610, R84 ;  /* 0x00007610ff547816 */ /* 0x000fe20000000054 */
[----:B------:R0:W3:Y:S01]  /*3e90*/  @!P0 LDG.E R0, desc[UR10][R44.64] ;  /* 0x0000000a2c008981 */ /* 0x0000e2000c1e1900 */
[----:B------:R-:W-:Y:S02]  /*3ea0*/  PRMT R85, RZ, 0x7610, R85 ;  /* 0x00007610ff557816 */ /* 0x000fe40000000055 */
[----:B------:R-:W-:Y:S01]  /*3eb0*/  LOP3.LUT P2, RZ, R107, 0x10, RZ, 0xc0, !PT ;  /* 0x000000106bff7812 */ /* 0x000fe2000784c0ff */
[----:B------:R1:W-:Y:S01]  /*3ec0*/  STL [R1+0x18], R3 ;  /* 0x0000180301007387 */ /* 0x0003e20000100800 */
[----:B0-----:R-:W-:Y:S01]  /*3ed0*/  HFMA2 R44, -RZ, RZ, 0, 0 ;  /* 0x00000000ff2c7431 */ /* 0x001fe200000001ff */
[----:B-1----:R-:W-:-:S02]  /*3ee0*/  MOV R3, RZ ;  /* 0x000000ff00037202 */ /* 0x002fc40000000f00 */
[----:B------:R-:W-:Y:S02]  /*3ef0*/  PRMT R78, RZ, 0x7610, R78 ;  /* 0x00007610ff4e7816 */ /* 0x000fe4000000004e */
[----:B------:R-:W-:Y:S02]  /*3f00*/  PRMT R79, RZ, 0x7610, R79 ;  /* 0x00007610ff4f7816 */ /* 0x000fe4000000004f */
[----:B------:R-:W-:Y:S02]  /*3f10*/  PRMT R80, RZ, 0x7610, R80 ;  /* 0x00007610ff507816 */ /* 0x000fe40000000050 */
[----:B------:R-:W-:Y:S01]  /*3f20*/  PRMT R81, RZ, 0x7610, R81 ;  /* 0x00007610ff517816 */ /* 0x000fe20000000051 */
[----:B------:R-:W-:Y:S01]  /*3f30*/  HFMA2 R99, -RZ, RZ, 0, 0 ;  /* 0x00000000ff637431 */ /* 0x000fe200000001ff */
[----:B------:R0:W-:Y:S04]  /*3f40*/  STL [R1+0x9c], R6 ;  /* 0x00009c0601007387 */ /* 0x0001e80000100800 */
[----:B------:R1:W-:Y:S01]  /*3f50*/  STL [R1+0x20], R7 ;  /* 0x0000200701007387 */ /* 0x0003e20000100800 */
[----:B0-----:R-:W-:-:S02]  /*3f60*/  MOV R6, R4 ;  /* 0x0000000400067202 */ /* 0x001fc40000000f00 */
[----:B------:R-:W-:Y:S02]  /*3f70*/  MOV R4, R114 ;  /* 0x0000007200047202 */ /* 0x000fe40000000f00 */
[----:B-1----:R-:W-:Y:S02]  /*3f80*/  MOV R7, R5 ;  /* 0x0000000500077202 */ /* 0x002fe40000000f00 */
[----:B------:R-:W-:Y:S02]  /*3f90*/  MOV R5, R115 ;  /* 0x0000007300057202 */ /* 0x000fe40000000f00 */
[----:B------:R-:W3:Y:S01]  /*3fa0*/  LDL.LU.64 R114, [R1+0x110] ;  /* 0x0001100001727983 */ /* 0x000ee20000300a00 */
[C---:B--2---:R-:W-:Y:S02]  /*3fb0*/  @!P1 PRMT R82, R21.reuse, 0x7610, R82 ;  /* 0x0000761015529816 */ /* 0x044fe40000000052 */
[----:B------:R-:W-:Y:S02]  /*3fc0*/  @!P1 PRMT R83, R21, 0x7632, R83 ;  /* 0x0000763215539816 */ /* 0x000fe40000000053 */
[----:B------:R-:W-:-:S02]  /*3fd0*/  @!P1 PRMT R84, R22, 0x7610, R84 ;  /* 0x0000761016549816 */ /* 0x000fc40000000054 */
[----:B------:R-:W-:Y:S02]  /*3fe0*/  @!P1 PRMT R85, R22, 0x7632, R85 ;  /* 0x0000763216559816 */ /* 0x000fe40000000055 */
[----:B------:R-:W-:Y:S02]  /*3ff0*/  LOP3.LUT P1, RZ, R106, 0x20, RZ, 0xc0, !PT ;  /* 0x000000206aff7812 */ /* 0x000fe4000782c0ff */
[C---:B------:R-:W-:Y:S02]  /*4000*/  @!P2 PRMT R78, R23.reuse, 0x7610, R78 ;  /* 0x00007610174ea816 */ /* 0x040fe4000000004e */
[----:B------:R-:W-:-:S09]  /*4010*/  @!P2 PRMT R79, R23, 0x7632, R79 ;  /* 0x00007632174fa816 */ /* 0x000fd2000000004f */
[----:B------:R-:W2:Y:S04]  /*4020*/  @!P1 LDG.E R44, desc[UR10][R46.64] ;  /* 0x0000000a2e2c9981 */ /* 0x000ea8000c1e1900 */
[----:B------:R0:W2:Y:S01]  /*4030*/  @!P1 LDG.E R3, desc[UR10][R48.64] ;  /* 0x0000000a30039981 */ /* 0x0000a2000c1e1900 */
[C---:B------:R-:W-:Y:S02]  /*4040*/  @!P2 PRMT R80, R24.reuse, 0x7610, R80 ;  /* 0x000076101850a816 */ /* 0x040fe40000000050 */
[----:B------:R-:W-:Y:S02]  /*4050*/  @!P2 PRMT R81, R24, 0x7632, R81 ;  /* 0x000076321851a816 */ /* 0x000fe40000000051 */
[----:B------:R-:W-:Y:S01]  /*4060*/  LOP3.LUT P2, RZ, R106, 0x10, RZ, 0xc0, !PT ;  /* 0x000000106aff7812 */ /* 0x000fe2000784c0ff */
[----:B0-----:R-:W-:-:S12]  /*4070*/  HFMA2 R48, -RZ, RZ, 0, 0 ;  /* 0x00000000ff307431 */ /* 0x001fd800000001ff */
[----:B------:R0:W2:Y:S04]  /*4080*/  @!P2 LDG.E R48, desc[UR10][R50.64] ;  /* 0x0000000a3230a981 */ /* 0x0000a8000c1e1900 */
[----:B------:R1:W2:Y:S01]  /*4090*/  @!P2 LDG.E R99, desc[UR10][R52.64] ;  /* 0x0000000a3463a981 */ /* 0x0002a2000c1e1900 */
[----:B------:R-:W-:Y:S02]  /*40a0*/  LOP3.LUT P3, RZ, R107, 0x8, RZ, 0xc0, !PT ;  /* 0x000000086bff7812 */ /* 0x000fe4000786c0ff */
[----:B------:R-:W-:Y:S01]  /*40b0*/  PRMT R45, RZ, 0x7610, R45 ;  /* 0x00007610ff2d7816 */ /* 0x000fe2000000002d */
[----:B------:R0:W-:Y:S01]  /*40c0*/  STL [R1+0x94], R2 ;  /* 0x0000940201007387 */ /* 0x0001e20000100800 */
[----:B------:R-:W-:Y:S02]  /*40d0*/  PRMT R46, RZ, 0x7610, R46 ;  /* 0x00007610ff2e7816 */ /* 0x000fe4000000002e */
[----:B------:R-:W-:Y:S01]  /*40e0*/  PRMT R47, RZ, 0x7610, R47 ;  /* 0x00007610ff2f7816 */ /* 0x000fe2000000002f */
[----:B------:R1:W-:Y:S01]  /*40f0*/  STL [R1+0x90], R17 ;  /* 0x0000901101007387 */ /* 0x0003e20000100800 */
[----:B------:R-:W-:-:S02]  /*4100*/  PRMT R37, RZ, 0x7610, R37 ;  /* 0x00007610ff257816 */ /* 0x000fc40000000025 */
[----:B------:R-:W-:Y:S02]  /*4110*/  PRMT R42, RZ, 0x7610, R42 ;  /* 0x00007610ff2a7816 */ /* 0x000fe4000000002a */
[----:B0-----:R-:W-:Y:S02]  /*4120*/  PRMT R2, RZ, 0x7610, R2 ;  /* 0x00007610ff027816 */ /* 0x001fe40000000002 */
[----:B------:R-:W-:Y:S02]  /*4130*/  PRMT R43, RZ, 0x7610, R43 ;  /* 0x00007610ff2b7816 */ /* 0x000fe4000000002b */
[----:B-1----:R-:W-:Y:S02]  /*4140*/  PRMT R17, RZ, 0x7610, R17 ;  /* 0x00007610ff117816 */ /* 0x002fe40000000011 */
[----:B------:R-:W-:Y:S02]  /*4150*/  @!P3 PRMT R37, R25, 0x7632, R37 ;  /* 0x000076321925b816 */ /* 0x000fe40000000025 */
[----:B------:R-:W-:-:S02]  /*4160*/  @!P4 PRMT R2, R27, 0x7610, R2 ;  /* 0x000076101b02c816 */ /* 0x000fc40000000002 */
[----:B------:R-:W-:Y:S02]  /*4170*/  @!P4 PRMT R45, R27, 0x7632, R45 ;  /* 0x000076321b2dc816 */ /* 0x000fe4000000002d */
[----:B------:R-:W-:Y:S02]  /*4180*/  @!P3 PRMT R17, R25, 0x7610, R17 ;  /* 0x000076101911b816 */ /* 0x000fe40000000011 */
[C---:B------:R-:W-:Y:S02]  /*4190*/  @!P3 PRMT R42, R26.reuse, 0x7610, R42 ;  /* 0x000076101a2ab816 */ /* 0x040fe4000000002a */
[----:B------:R-:W-:Y:S02]  /*41a0*/  @!P3 PRMT R43, R26, 0x7632, R43 ;  /* 0x000076321a2bb816 */ /* 0x000fe4000000002b */
[----:B------:R-:W-:Y:S02]  /*41b0*/  LOP3.LUT P3, RZ, R106, 0x8, RZ, 0xc0, !PT ;  /* 0x000000086aff7812 */ /* 0x000fe4000786c0ff */
[----:B------:R-:W-:-:S02]  /*41c0*/  PRMT R49, RZ, 0x7610, R49 ;  /* 0x00007610ff317816 */ /* 0x000fc40000000031 */
[C---:B------:R-:W-:Y:S02]  /*41d0*/  @!P4 PRMT R46, R28.reuse, 0x7610, R46 ;  /* 0x000076101c2ec816 */ /* 0x040fe4000000002e */
[----:B------:R-:W-:Y:S02]  /*41e0*/  @!P4 PRMT R47, R28, 0x7632, R47 ;  /* 0x000076321c2fc816 */ /* 0x000fe4000000002f */
[----:B------:R-:W-:Y:S02]  /*41f0*/  LOP3.LUT P4, RZ, R106, 0x4, RZ, 0xc0, !PT ;  /* 0x000000046aff7812 */ /* 0x000fe4000788c0ff */
[----:B------:R-:W-:Y:S02]  /*4200*/  PRMT R50, RZ, 0x7610, R50 ;  /* 0x00007610ff327816 */ /* 0x000fe40000000032 */
[----:B------:R-:W-:Y:S02]  /*4210*/  PRMT R51, RZ, 0x7610, R51 ;  /* 0x00007610ff337816 */ /* 0x000fe40000000033 */
[----:B------:R-:W-:Y:S01]  /*4220*/  PRMT R98, RZ, 0x7610, R98 ;  /* 0x00007610ff627816 */ /* 0x000fe20000000062 */
[----:B------:R0:W-:Y:S01]  /*4230*/  STL [R1+0x24], R9 ;  /* 0x0000240901007387 */ /* 0x0001e20000100800 */
[----:B------:R-:W-:-:S02]  /*4240*/  @!P5 PRMT R49, R29, 0x7610, R49 ;  /* 0x000076101d31d816 */ /* 0x000fc40000000031 */
[----:B------:R-:W-:Y:S02]  /*4250*/  @!P5 PRMT R50, R29, 0x7632, R50 ;  /* 0x000076321d32d816 */ /* 0x000fe40000000032 */
[----:B------:R-:W-:Y:S02]  /*4260*/  LOP3.LUT R107, R107, 0xfffffffd, RZ, 0xc0, !PT ;  /* 0xfffffffd6b6b7812 */ /* 0x000fe400078ec0ff */
[C---:B----4-:R-:W-:Y:S01]  /*4270*/  @!P5 PRMT R51, R30.reuse, 0x7610, R51 ;  /* 0x000076101e33d816 */ /* 0x050fe20000000033 */
[----:B0-----:R-:W-:Y:S01]  /*4280*/  HFMA2 R9, -RZ, RZ, 0, 0 ;  /* 0x00000000ff097431 */ /* 0x001fe200000001ff */
[----:B------:R-:W-:Y:S02]  /*4290*/  @!P5 PRMT R98, R30, 0x7632, R98 ;  /* 0x000076321e62d816 */ /* 0x000fe40000000062 */
[----:B------:R-:W-:Y:S02]  /*42a0*/  LOP3.LUT P5, RZ, R106, 0x2, RZ, 0xc0, !PT ;  /* 0x000000026aff7812 */ /* 0x000fe400078ac0ff */
[----:B------:R-:W-:Y:S01]  /*42b0*/  MOV R52, RZ ;  /* 0x000000ff00347202 */ /* 0x000fe20000000f00 */
[----:B------:R0:W4:Y:S01]  /*42c0*/  @!P4 LDG.E R9, desc[UR10][R60.64] ;  /* 0x0000000a3c09c981 */ /* 0x000122000c1e1900 */
[----:B------:R-:W-:-:S02]  /*42d0*/  @P0 LOP3.LUT R107, R107, 0x2, RZ, 0xfc, !PT ;  /* 0x000000026b6b0812 */ /* 0x000fc400078efcff */
[----:B------:R-:W-:Y:S02]  /*42e0*/  LOP3.LUT P0, RZ, R106, 0x80, RZ, 0xc0, !PT ;  /* 0x000000806aff7812 */ /* 0x000fe4000780c0ff */
[----:B------:R1:W4:Y:S01]  /*42f0*/  @!P3 LDG.E R52, desc[UR10][R54.64] ;  /* 0x0000000a3634b981 */ /* 0x000322000c1e1900 */
[----:B------:R-:W-:Y:S02]  /*4300*/  PRMT R53, RZ, 0x7610, R53 ;  /* 0x00007610ff357816 */ /* 0x000fe40000000035 */
[----:B------:R-:W-:Y:S02]  /*4310*/  PRMT R108, RZ, 0x7610, R108 ;  /* 0x00007610ff6c7816 */ /* 0x000fe4000000006c */
[----:B0-----:R-:W-:Y:S02]  /*4320*/  MOV R60, RZ ;  /* 0x000000ff003c7202 */ /* 0x001fe40000000f00 */
[----:B------:R-:W-:Y:S02]  /*4330*/  LOP3.LUT R107, R107, 0xfffffffb, RZ, 0xc0, !PT ;  /* 0xfffffffb6b6b7812 */ /* 0x000fe400078ec0ff */
[----:B-1----:R-:W-:-:S02]  /*4340*/  PRMT R54, RZ, 0x7610, R54 ;  /* 0x00007610ff367816 */ /* 0x002fc40000000036 */
[----:B------:R0:W4:Y:S01]  /*4350*/  @!P5 LDG.E R60, desc[UR10][R62.64] ;  /* 0x0000000a3e3cd981 */ /* 0x000122000c1e1900 */
[----:B------:R-:W-:Y:S02]  /*4360*/  PRMT R55, RZ, 0x7610, R55 ;  /* 0x00007610ff377816 */ /* 0x000fe40000000037 */
[C---:B------:R-:W-:Y:S01]  /*4370*/  @!P6 PRMT R53, R31.reuse, 0x7610, R53 ;  /* 0x000076101f35e816 */ /* 0x040fe20000000035 */
[----:B------:R1:W-:Y:S01]  /*4380*/  STL [R1+0xa4], R10 ;  /* 0x0000a40a01007387 */ /* 0x0003e20000100800 */
[----:B------:R-:W-:Y:S02]  /*4390*/  @!P6 PRMT R54, R31, 0x7632, R54 ;  /* 0x000076321f36e816 */ /* 0x000fe40000000036 */
[C---:B------:R-:W-:Y:S01]  /*43a0*/  @!P6 PRMT R55, R32.reuse, 0x7610, R55 ;  /* 0x000076102037e816 */ /* 0x040fe20000000037 */
[----:B------:R0:W-:Y:S01]  /*43b0*/  STL [R1+0x28], R11 ;  /* 0x0000280b01007387 */ /* 0x0001e20000100800 */
[----:B------:R-:W-:Y:S02]  /*43c0*/  @!P6 PRMT R108, R32, 0x7632, R108 ;  /* 0x00007632206ce816 */ /* 0x000fe4000000006c */
[----:B------:R-:W-:-:S02]  /*43d0*/  LOP3.LUT P6, RZ, R106, 0x1, RZ, 0xc0, !PT ;  /* 0x000000016aff7812 */ /* 0x000fc400078cc0ff */
[----:B------:R-:W-:Y:S02]  /*43e0*/  PRMT R61, RZ, 0x7610, R61 ;  /* 0x00007610ff3d7816 */ /* 0x000fe4000000003d */
[----:B-1----:R-:W-:Y:S02]  /*43f0*/  PRMT R10, RZ, 0x7610, R10 ;  /* 0x00007610ff0a7816 */ /* 0x002fe4000000000a */
[----:B0-----:R-:W-:Y:S01]  /*4400*/  PRMT R62, RZ, 0x7610, R62 ;  /* 0x00007610ff3e7816 */ /* 0x001fe2000000003e */
[----:B------:R-:W-:Y:S01]  /*4410*/  HFMA2 R11, -RZ, RZ, 0, 0 ;  /* 0x00000000ff0b7431 */ /* 0x000fe200000001ff */
[----:B------:R-:W-:Y:S02]  /*4420*/  PRMT R63, RZ, 0x7610, R63 ;  /* 0x00007610ff3f7816 */ /* 0x000fe4000000003f */
[----:B------:R-:W-:Y:S01]  /*4430*/  @P1 LOP3.LUT R107, R107, 0x4, RZ, 0xfc, !PT ;  /* 0x000000046b6b1812 */ /* 0x000fe200078efcff */
[----:B------:R-:W-:Y:S01]  /*4440*/  HFMA2 R109, -RZ, RZ, 0, 0 ;  /* 0x00000000ff6d7431 */ /* 0x000fe200000001ff */
[C---:B---3--:R-:W-:Y:S01]  /*4450*/  @!P0 PRMT R10, R35.reuse, 0x7610, R10 ;  /* 0x00007610230a8816 */ /* 0x048fe2000000000a */
[----:B------:R0:W3:Y:S01]  /*4460*/  @!P5 LDG.E R11, desc[UR10][R64.64] ;  /* 0x0000000a400bd981 */ /* 0x0000e2000c1e1900 */
[----:B------:R-:W-:-:S02]  /*4470*/  @!P0 PRMT R61, R35, 0x7632, R61 ;  /* 0x00007632233d8816 */ /* 0x000fc4000000003d */
[C---:B------:R-:W-:Y:S02]  /*4480*/  @!P0 PRMT R62, R19.reuse, 0x7610, R62 ;  /* 0x00007610133e8816 */ /* 0x040fe4000000003e */
[----:B------:R-:W-:Y:S02]  /*4490*/  @!P0 PRMT R63, R19, 0x7632, R63 ;  /* 0x00007632133f8816 */ /* 0x000fe4000000003f */
[----:B------:R-:W-:Y:S02]  /*44a0*/  LOP3.LUT P0, RZ, R107, 0x2, RZ, 0xc0, !PT ;  /* 0x000000026bff7812 */ /* 0x000fe4000780c0ff */
[----:B------:R-:W-:Y:S01]  /*44b0*/  LOP3.LUT P1, RZ, R106, 0x100, RZ, 0xc0, !PT ;  /* 0x000001006aff7812 */ /* 0x000fe2000782c0ff */
[----:B------:R1:W3:Y:S01]  /*44c0*/  @!P3 LDG.E R109, desc[UR10][R56.64] ;  /* 0x0000000a386db981 */ /* 0x0002e2000c1e1900 */
[----:B0-----:R-:W-:Y:S02]  /*44d0*/  MOV R64, RZ ;  /* 0x000000ff00407202 */ /* 0x001fe40000000f00 */
[----:B------:R-:W-:Y:S01]  /*44e0*/  PRMT R65, RZ, 0x7610, R65 ;  /* 0x00007610ff417816 */ /* 0x000fe20000000041 */
[----:B------:R0:W-:Y:S04]  /*44f0*/  STL [R1+0xa8], R12 ;  /* 0x0000a80c01007387 */ /* 0x0001e80000100800 */
[----:B------:R0:W3:Y:S01]  /*4500*/  @!P6 LDG.E R64, desc[UR10][R66.64] ;  /* 0x0000000a4240e981 */ /* 0x0000e2000c1e1900 */
[----:B-1----:R-:W-:-:S02]  /*4510*/  MOV R56, RZ ;  /* 0x000000ff00387202 */ /* 0x002fc40000000f00 */
[----:B0-----:R-:W-:Y:S01]  /*4520*/  PRMT R12, RZ, 0x7610, R12 ;  /* 0x00007610ff0c7816 */ /* 0x001fe2000000000c */
[----:B------:R0:W-:Y:S01]  /*4530*/  STL [R1+0xa0], R8 ;  /* 0x0000a00801007387 */ /* 0x0001e20000100800 */
[----:B------:R-:W-:-:S03]  /*4540*/  PRMT R66, RZ, 0x7610, R66 ;  /* 0x00007610ff427816 */ /* 0x000fc60000000042 */
[----:B------:R1:W3:Y:S01]  /*4550*/  @!P4 LDG.E R56, desc[UR10][R58.64] ;  /* 0x0000000a3a38c981 */ /* 0x0002e2000c1e1900 */
[----:B------:R-:W-:Y:S02]  /*4560*/  PRMT R67, RZ, 0x7610, R67 ;  /* 0x00007610ff437816 */ /* 0x000fe40000000043 */
[C---:B------:R-:W-:Y:S01]  /*4570*/  @!P0 PRMT R12, R36.reuse, 0x7610, R12 ;  /* 0x00007610240c8816 */ /* 0x040fe2000000000c */
[----:B------:R1:W-:Y:S01]  /*4580*/  STL [R1+0x2c], R13 ;  /* 0x00002c0d01007387 */ /* 0x0003e20000100800 */
[----:B------:R-:W-:Y:S02]  /*4590*/  @!P0 PRMT R65, R36, 0x7632, R65 ;  /* 0x0000763224418816 */ /* 0x000fe40000000041 */
[C---:B------:R-:W-:Y:S02]  /*45a0*/  @!P0 PRMT R66, R0.reuse, 0x7610, R66 ;  /* 0x0000761000428816 */ /* 0x040fe40000000042 */
[----:B------:R-:W-:Y:S02]  /*45b0*/  @!P0 PRMT R67, R0, 0x7632, R67 ;  /* 0x0000763200438816 */ /* 0x000fe40000000043 */
[----:B0-----:R-:W-:-:S02]  /*45c0*/  PRMT R8, RZ, 0x7610, R8 ;  /* 0x00007610ff087816 */ /* 0x001fc40000000008 */
[----:B------:R-:W-:Y:S01]  /*45d0*/  PRMT R57, RZ, 0x7610, R57 ;  /* 0x00007610ff397816 */ /* 0x000fe20000000039 */
[----:B-1----:R-:W-:Y:S01]  /*45e0*/  HFMA2 R13, -RZ, RZ, 0, 0 ;  /* 0x00000000ff0d7431 */ /* 0x002fe200000001ff */
[----:B------:R-:W-:Y:S02]  /*45f0*/  PRMT R58, RZ, 0x7610, R58 ;  /* 0x00007610ff3a7816 */ /* 0x000fe4000000003a */
[----:B------:R-:W-:Y:S02]  /*4600*/  PRMT R59, RZ, 0x7610, R59 ;  /* 0x00007610ff3b7816 */ /* 0x000fe4000000003b */
[----:B------:R-:W-:Y:S01]  /*4610*/  LOP3.LUT P0, RZ, R107, 0x1, RZ, 0xc0, !PT ;  /* 0x000000016bff7812 */ /* 0x000fe2000780c0ff */
[----:B------:R0:W3:Y:S01]  /*4620*/  @!P6 LDG.E R13, desc[UR10][R68.64] ;  /* 0x0000000a440de981 */ /* 0x0000e2000c1e1900 */
[C---:B------:R-:W-:Y:S02]  /*4630*/  @!P1 PRMT R8, R33.reuse, 0x7610, R8 ;  /* 0x0000761021089816 */ /* 0x040fe40000000008 */
[----:B------:R-:W-:-:S02]  /*4640*/  @!P1 PRMT R57, R33, 0x7632, R57 ;  /* 0x0000763221399816 */ /* 0x000fc40000000039 */
[C---:B------:R-:W-:Y:S02]  /*4650*/  @!P1 PRMT R58, R34.reuse, 0x7610, R58 ;  /* 0x00007610223a9816 */ /* 0x040fe4000000003a */
[----:B------:R-:W-:Y:S02]  /*4660*/  @!P1 PRMT R59, R34, 0x7632, R59 ;  /* 0x00007632223b9816 */ /* 0x000fe4000000003b */
[----:B------:R-:W-:Y:S02]  /*4670*/  LOP3.LUT P1, RZ, R107, 0x4, RZ, 0xc0, !PT ;  /* 0x000000046bff7812 */ /* 0x000fe4000782c0ff */
[----:B0-----:R-:W-:Y:S01]  /*4680*/  MOV R68, RZ ;  /* 0x000000ff00447202 */ /* 0x001fe20000000f00 */
[----:B------:R0:W-:Y:S01]  /*4690*/  STL [R1+0xac], R14 ;  /* 0x0000ac0e01007387 */ /* 0x0001e20000100800 */
[----:B------:R-:W-:-:S04]  /*46a0*/  PRMT R69, RZ, 0x7610, R69 ;  /* 0x00007610ff457816 */ /* 0x000fc80000000045 */
[----:B------:R1:W3:Y:S01]  /*46b0*/  @!P0 LDG.E R68, desc[UR10][R70.64] ;  /* 0x0000000a46448981 */ /* 0x0002e2000c1e1900 */
[----:B0-----:R-:W-:-:S03]  /*46c0*/  PRMT R14, RZ, 0x7610, R14 ;  /* 0x00007610ff0e7816 */ /* 0x001fc6000000000e */
[----:B------:R0:W-:Y:S01]  /*46d0*/  STL [R1+0x30], R15 ;  /* 0x0000300f01007387 */ /* 0x0001e20000100800 */
[----:B-1----:R-:W-:Y:S02]  /*46e0*/  PRMT R70, RZ, 0x7610, R70 ;  /* 0x00007610ff467816 */ /* 0x002fe40000000046 */
[----:B------:R-:W-:Y:S01]  /*46f0*/  PRMT R71, RZ, 0x7610, R71 ;  /* 0x00007610ff477816 */ /* 0x000fe20000000047 */
[----:B0-----:R-:W-:-:S06]  /*4700*/  HFMA2 R15, -RZ, RZ, 0, 0 ;  /* 0x00000000ff0f7431 */ /* 0x001fcc00000001ff */
[----:B------:R0:W3:Y:S04]  /*4710*/  @!P0 LDG.E R15, desc[UR10][R72.64] ;  /* 0x0000000a480f8981 */ /* 0x0000e8000c1e1900 */
[----:B------:R1:W-:Y:S01]  /*4720*/  STL [R1+0xb0], R16 ;  /* 0x0000b01001007387 */ /* 0x0003e20000100800 */
[----:B0-----:R-:W-:Y:S02]  /*4730*/  MOV R72, RZ ;  /* 0x000000ff00487202 */ /* 0x001fe40000000f00 */
[----:B------:R-:W-:Y:S02]  /*4740*/  PRMT R73, RZ, 0x7610, R73 ;  /* 0x00007610ff497816 */ /* 0x000fe40000000049 */
[----:B-1----:R-:W-:Y:S01]  /*4750*/  PRMT R16, RZ, 0x7610, R16 ;  /* 0x00007610ff107816 */ /* 0x002fe20000000010 */
[----:B------:R0:W-:Y:S02]  /*4760*/  STL [R1+0x34], R18 ;  /* 0x0000341201007387 */ /* 0x0001e40000100800 */
[----:B0-----:R-:W-:Y:S01]  /*4770*/  HFMA2 R18, -RZ, RZ, 0, 0 ;  /* 0x00000000ff127431 */ /* 0x001fe200000001ff */
[----:B--2---:R-:W-:-:S02]  /*4780*/  @!P1 PRMT R14, R44, 0x7610, R14 ;  /* 0x000076102c0e9816 */ /* 0x004fc4000000000e */
[----:B------:R-:W-:Y:S02]  /*4790*/  @!P1 PRMT R69, R44, 0x7632, R69 ;  /* 0x000076322c459816 */ /* 0x000fe40000000045 */
[C---:B------:R-:W-:Y:S02]  /*47a0*/  @!P1 PRMT R70, R3.reuse, 0x7610, R70 ;  /* 0x0000761003469816 */ /* 0x040fe40000000046 */
[----:B------:R-:W-:Y:S02]  /*47b0*/  @!P1 PRMT R71, R3, 0x7632, R71 ;  /* 0x0000763203479816 */ /* 0x000fe40000000047 */
[----:B------:R-:W-:-:S13]  /*47c0*/  LOP3.LUT P1, RZ, R106, 0x80000000, RZ, 0xc0, !PT ;  /* 0x800000006aff7812 */ /* 0x000fda000782c0ff */
[----:B------:R0:W2:Y:S01]  /*47d0*/  @!P1 LDG.E R72, desc[UR10][R74.64] ;  /* 0x0000000a4a489981 */ /* 0x0000a2000c1e1900 */
[C---:B------:R-:W-:Y:S02]  /*47e0*/  @!P2 PRMT R16, R48.reuse, 0x7610, R16 ;  /* 0x000076103010a816 */ /* 0x040fe40000000010 */
[----:B------:R-:W-:Y:S01]  /*47f0*/  @!P2 PRMT R73, R48, 0x7632, R73 ;  /* 0x000076323049a816 */ /* 0x000fe20000000049 */
[----:B------:R1:W2:Y:S01]  /*4800*/  @!P1 LDG.E R18, desc[UR10][R76.64] ;  /* 0x0000000a4c129981 */ /* 0x0002a2000c1e1900 */
[----:B0-----:R-:W-:Y:S02]  /*4810*/  PRMT R74, RZ, 0x7610, R74 ;  /* 0x00007610ff4a7816 */ /* 0x001fe4000000004a */
[----:B------:R-:W-:Y:S02]  /*4820*/  PRMT R75, RZ, 0x7610, R75 ;  /* 0x00007610ff4b7816 */ /* 0x000fe4000000004b */
[C---:B------:R-:W-:Y:S02]  /*4830*/  @!P2 PRMT R74, R99.reuse, 0x7610, R74 ;  /* 0x00007610634aa816 */ /* 0x040fe4000000004a */
[----:B------:R-:W-:-:S02]  /*4840*/  @!P2 PRMT R75, R99, 0x7632, R75 ;  /* 0x00007632634ba816 */ /* 0x000fc4000000004b */
[----:B------:R-:W-:Y:S02]  /*4850*/  LOP3.LUT P2, RZ, R106, 0x40000000, RZ, 0xc0, !PT ;  /* 0x400000006aff7812 */ /* 0x000fe4000784c0ff */
[----:B-1----:R-:W-:-:S11]  /*4860*/  MOV R76, RZ ;  /* 0x000000ff004c7202 */ /* 0x002fd60000000f00 */
[----:B------:R-:W2:Y:S04]  /*4870*/  @!P2 LDG.E R76, desc[UR10][R114.64] ;  /* 0x0000000a724ca981 */ /* 0x000ea8000c1e1900 */
[----:B------:R-:W2:Y:S01]  /*4880*/  LDL.LU R114, [R1+0x1dc] ;  /* 0x0001dc0001727983 */ /* 0x000ea20000300800 */
[----:B------:R-:W-:Y:S02]  /*4890*/  PRMT R77, RZ, 0x7610, R77 ;  /* 0x00007610ff4d7816 */ /* 0x000fe4000000004d */
[----:B------:R-:W-:Y:S01]  /*48a0*/  PRMT R107, RZ, 0x7610, R107 ;  /* 0x00007610ff6b7816 */ /* 0x000fe2000000006b */
[----:B------:R0:W-:Y:S01]  /*48b0*/  STL [R1+0xb4], R20 ;  /* 0x0000b41401007387 */ /* 0x0001e20000100800 */
[----:B------:R-:W-:Y:S02]  /*48c0*/  PRMT R110, RZ, 0x7610, R110 ;  /* 0x00007610ff6e7816 */ /* 0x000fe4000000006e */
[----:B0-----:R-:W-:Y:S01]  /*48d0*/  PRMT R20, RZ, 0x7610, R20 ;  /* 0x00007610ff147816 */ /* 0x001fe20000000014 */
[----:B------:R0:W-:Y:S01]  /*48e0*/  STL [R1+0xb8], R22 ;  /* 0x0000b81601007387 */ /* 0x0001e20000100800 */
[----:B------:R-:W-:-:S02]  /*48f0*/  PRMT R112, RZ, 0x7610, R112 ;  /* 0x00007610ff707816 */ /* 0x000fc40000000070 */
[----:B------:R-:W-:Y:S01]  /*4900*/  PRMT R113, RZ, 0x7610, R113 ;  /* 0x00007610ff717816 */ /* 0x000fe20000000071 */
[----:B------:R-:W-:Y:S04]  /*4910*/  STL.S16 [R1+0x188], R111 ;  /* 0x0001886f01007387 */ /* 0x000fe80000100600 */
[----:B------:R1:W-:Y:S01]  /*4920*/  STL [R1+0x38], R21 ;  /* 0x0000381501007387 */ /* 0x0003e20000100800 */
[----:B0-----:R-:W-:Y:S02]  /*4930*/  PRMT R22, RZ, 0x7610, R22 ;  /* 0x00007610ff167816 */ /* 0x001fe40000000016 */
[C---:B----4-:R-:W-:Y:S02]  /*4940*/  @!P3 PRMT R20, R52.reuse, 0x7610, R20 ;  /* 0x000076103414b816 */ /* 0x050fe40000000014 */
[----:B------:R-:W-:Y:S01]  /*4950*/  @!P3 PRMT R77, R52, 0x7632, R77 ;  /* 0x00007632344db816 */ /* 0x000fe2000000004d */
[----:B-1----:R-:W-:Y:S01]  /*4960*/  HFMA2 R21, -RZ, RZ, 0, 0 ;  /* 0x00000000ff157431 */ /* 0x002fe200000001ff */
[----:B------:R-:W-:-:S02]  /*4970*/  MOV R111, RZ ;  /* 0x000000ff006f7202 */ /* 0x000fc40000000f00 */
[----:B------:R-:W-:-:S03]  /*4980*/  @!P4 PRMT R113, R9, 0x7610, R113 ;  /* 0x000076100971c816 */ /* 0x000fc60000000071 */
[----:B------:R0:W4:Y:S04]  /*4990*/  @!P2 LDG.E R21, desc[UR10][R118.64] ;  /* 0x0000000a7615a981 */ /* 0x000128000c1e1900 */
[----:B------:R1:W-:Y:S04]  /*49a0*/  STL [R1+0x3c], R23 ;  /* 0x00003c1701007387 */ /* 0x0003e80000100800 */
[----:B------:R-:W4:Y:S01]  /*49b0*/  LDL.LU R118, [R1+0x1d8] ;  /* 0x0001d80001767983 */ /* 0x000f220000300800 */
[----:B0-----:R-:W-:Y:S02]  /*49c0*/  HFMA2 R119, -RZ, RZ, 0, 0 ;  /* 0x00000000ff777431 */ /* 0x001fe400000001ff */
[----:B-1----:R-:W-:Y:S01]  /*49d0*/  HFMA2 R23, -RZ, RZ, 0, 0 ;  /* 0x00000000ff177431 */ /* 0x002fe200000001ff */
[----:B---3--:R-:W-:-:S02]  /*49e0*/  @!P3 PRMT R107, R109, 0x7610, R107 ;  /* 0x000076106d6bb816 */ /* 0x008fc4000000006b */
[----:B------:R-:W-:Y:S02]  /*49f0*/  @!P3 PRMT R110, R109, 0x7632, R110 ;  /* 0x000076326d6eb816 */ /* 0x000fe4000000006e */
[----:B------:R-:W-:-:S13]  /*4a00*/  LOP3.LUT P3, RZ, R106, 0x20000000, RZ, 0xc0, !PT ;  /* 0x200000006aff7812 */ /* 0x000fda000786c0ff */
[----:B------:R0:W3:Y:S01]  /*4a10*/  @!P3 LDG.E R111, desc[UR10][R116.64] ;  /* 0x0000000a746fb981 */ /* 0x0000e2000c1e1900 */
[C---:B------:R-:W-:Y:S02]  /*4a20*/  @!P4 PRMT R22, R56.reuse, 0x7610, R22 ;  /* 0x000076103816c816 */ /* 0x040fe40000000016 */
[----:B------:R-:W-:Y:S01]  /*4a30*/  @!P4 PRMT R112, R56, 0x7632, R112 ;  /* 0x000076323870c816 */ /* 0x000fe20000000070 */
[----:B------:R1:W3:Y:S04]  /*4a40*/  @!P3 LDG.E R23, desc[UR10][R120.64] ;  /* 0x0000000a7817b981 */ /* 0x0002e8000c1e1900 */
[----:B------:R-:W0:Y:S04]  /*4a50*/  LDL.LU.64 R116, [R1+0x1d0] ;  /* 0x0001d00001747983 */ /* 0x000e280000300a00 */
[----:B------:R-:W1:Y:S01]  /*4a60*/  LDL.LU.64 R120, [R1+0x1c8] ;  /* 0x0001c80001787983 */ /* 0x000e620000300a00 */
[----:B------:R-:W-:-:S02]  /*4a70*/  MOV R115, RZ ;  /* 0x000000ff00737202 */ /* 0x000fc40000000f00 */
[----:B--2---:R-:W-:-:S04]  /*4a80*/  PRMT R114, RZ, 0x7610, R114 ;  /* 0x00007610ff727816 */ /* 0x004fc80000000072 */
[----:B------:R-:W-:Y:S02]  /*4a90*/  @!P4 PRMT R114, R9, 0x7632, R114 ;  /* 0x000076320972c816 */ /* 0x000fe40000000072 */
[----:B------:R-:W-:-:S13]  /*4aa0*/  LOP3.LUT P4, RZ, R106, 0x10000000, RZ, 0xc0, !PT ;  /* 0x100000006aff7812 */ /* 0x000fda000788c0ff */
[----:B------:R-:W2:Y:S04]  /*4ab0*/  @!P4 LDG.E R119, desc[UR10][R122.64] ;  /* 0x0000000a7a77c981 */ /* 0x000ea8000c1e1900 */
[----:B------:R-:W2:Y:S04]  /*4ac0*/  @!P4 LDG.E R115, desc[UR10][R40.64] ;  /* 0x0000000a2873c981 */ /* 0x000ea8000c1e1900 */
[----:B------:R-:W3:Y:S04]  /*4ad0*/  LDL.LU R122, [R1+0x1b8] ;  /* 0x0001b800017a7983 */ /* 0x000ee80000300800 */
[----:B------:R-:W2:Y:S04]  /*4ae0*/  LDL.LU.64 R40, [R1+0x1c0] ;  /* 0x0001c00001287983 */ /* 0x000ea80000300a00 */
[----:B------:R4:W-:Y:S02]  /*4af0*/  STL [R1+0xbc], R24 ;  /* 0x0000bc1801007387 */ /* 0x0009e40000100800 */
[----:B----4-:R-:W-:-:S02]  /*4b00*/  PRMT R24, RZ, 0x7610, R24 ;  /* 0x00007610ff187816 */ /* 0x010fc40000000018 */
[----:B------:R-:W-:Y:S02]  /*4b10*/  PRMT R118, RZ, 0x7610, R118 ;  /* 0x00007610ff767816 */ /* 0x000fe40000000076 */
[----:B------:R-:W-:Y:S02]  /*4b20*/  @!P5 PRMT R24, R60, 0x7610, R24 ;  /* 0x000076103c18d816 */ /* 0x000fe40000000018 */
[----:B------:R-:W-:Y:S01]  /*4b30*/  @!P5 PRMT R118, R11, 0x7632, R118 ;  /* 0x000076320b76d816 */ /* 0x000fe20000000076 */
[----:B------:R4:W-:Y:S04]  /*4b40*/  STL [R1+0xc0], R26 ;  /* 0x0000c01a01007387 */ /* 0x0009e80000100800 */
[----:B------:R4:W-:Y:S02]  /*4b50*/  STL [R1+0x44], R27 ;  /* 0x0000441b01007387 */ /* 0x0009e40000100800 */
[----:B----4-:R-:W-:Y:S01]  /*4b60*/  PRMT R26, RZ, 0x7610, R26 ;  /* 0x00007610ff1a7816 */ /* 0x010fe2000000001a */
[----:B------:R-:W-:-:S03]  /*4b70*/  HFMA2 R27, -RZ, RZ, 0, 0 ;  /* 0x00000000ff1b7431 */ /* 0x000fc600000001ff */
[----:B------:R-:W-:Y:S01]  /*4b80*/  @!P6 PRMT R26, R64, 0x7610, R26 ;  /* 0x00007610401ae816 */ /* 0x000fe2000000001a */
[----:B------:R-:W-:Y:S01]  /*4b90*/  UIMAD.WIDE UR6, UR8, 0x8, UR6 ;  /* 0x00000008080678a5 */ /* 0x000fe2000f8e0206 */
[----:B0-----:R-:W-:Y:S02]  /*4ba0*/  PRMT R116, RZ, 0x7610, R116 ;  /* 0x00007610ff747816 */ /* 0x001fe40000000074 */
[----:B------:R-:W-:Y:S02]  /*4bb0*/  PRMT R117, RZ, 0x7610, R117 ;  /* 0x00007610ff757816 */ /* 0x000fe40000000075 */
[----:B------:R-:W-:Y:S02]  /*4bc0*/  @!P5 PRMT R116, R60, 0x7632, R116 ;  /* 0x000076323c74d816 */ /* 0x000fe40000000074 */
[----:B------:R-:W-:Y:S02]  /*4bd0*/  @!P5 PRMT R117, R11, 0x7610, R117 ;  /* 0x000076100b75d816 */ /* 0x000fe40000000075 */
[----:B------:R-:W-:-:S02]  /*4be0*/  LOP3.LUT P5, RZ, R106, 0x8000000, RZ, 0xc0, !PT ;  /* 0x080000006aff7812 */ /* 0x000fc400078ac0ff */
[----:B-1----:R-:W-:Y:S02]  /*4bf0*/  PRMT R120, RZ, 0x7610, R120 ;  /* 0x00007610ff787816 */ /* 0x002fe40000000078 */
[----:B------:R-:W-:Y:S02]  /*4c00*/  PRMT R121, RZ, 0x7610, R121 ;  /* 0x00007610ff797816 */ /* 0x000fe40000000079 */
[----:B------:R-:W-:Y:S02]  /*4c10*/  @!P6 PRMT R120, R64, 0x7632, R120 ;  /* 0x000076324078e816 */ /* 0x000fe40000000078 */
[----:B------:R-:W-:-:S05]  /*4c20*/  @!P6 PRMT R121, R13, 0x7610, R121 ;  /* 0x000076100d79e816 */ /* 0x000fca0000000079 */
[----:B------:R0:W4:Y:S02]  /*4c30*/  @!P5 LDG.E R27, desc[UR10][R6.64] ;  /* 0x0000000a061bd981 */ /* 0x000124000c1e1900 */
        /* <DEDUP_REMOVED lines=8> */
[----:B-1----:R-:W-:Y:S02]  /*4cc0*/  PRMT R31, RZ, 0x7610, R31 ;  /* 0x00007610ff1f7816 */ /* 0x002fe4000000001f */
[C---:B------:R-:W-:Y:S02]  /*4cd0*/  @!P0 PRMT R28, R68.reuse, 0x7610, R28 ;  /* 0x00007610441c8816 */ /* 0x040fe4000000001c */
[----:B------:R-:W-:Y:S02]  /*4ce0*/  @!P0 PRMT R29, R68, 0x7632, R29 ;  /* 0x00007632441d8816 */ /* 0x000fe4000000001d */
[----:B------:R-:W-:-:S02]  /*4cf0*/  @!P0 PRMT R30, R15, 0x7610, R30 ;  /* 0x000076100f1e8816 */ /* 0x000fc4000000001e */
[----:B------:R-:W-:Y:S02]  /*4d00*/  @!P0 PRMT R31, R15, 0x7632, R31 ;  /* 0x000076320f1f8816 */ /* 0x000fe4000000001f */
[----:B0-----:R-:W-:Y:S01]  /*4d10*/  LOP3.LUT R6, R7, 0xffff, RZ, 0xc0, !PT ;  /* 0x0000ffff07067812 */ /* 0x001fe200078ec0ff */
[----:B------:R-:W-:-:S04]  /*4d20*/  HFMA2 R123, -RZ, RZ, 0, 0 ;  /* 0x00000000ff7b7431 */ /* 0x000fc800000001ff */
[----:B------:R-:W-:-:S05]  /*4d30*/  IMAD R6, R6, 0x493, RZ ;  /* 0x0000049306067824 */ /* 0x000fca00078e02ff */
[----:B------:R-:W-:-:S04]  /*4d40*/  SHF.R.U32.HI R6, RZ, 0x10, R6 ;  /* 0x00000010ff067819 */ /* 0x000fc80000011606 */
[----:B------:R-:W-:-:S05]  /*4d50*/  PRMT R6, R6, 0x9910, RZ ;  /* 0x0000991006067816 */ /* 0x000fca00000000ff */
[----:B------:R-:W-:-:S05]  /*4d60*/  IMAD R6, R6, 0x38, RZ ;  /* 0x0000003806067824 */ /* 0x000fca00078e02ff */
[----:B------:R-:W-:-:S04]  /*4d70*/  IADD3 R6, PT, PT, RZ, -R6, RZ ;  /* 0x80000006ff067210 */ /* 0x000fc80007ffe0ff */
[----:B------:R-:W-:Y:S01]  /*4d80*/  PRMT R6, R6, 0x7710, RZ ;  /* 0x0000771006067816 */ /* 0x000fe200000000ff */
[----:B------:R-:W-:Y:S03]  /*4d90*/  STL [R1+0x50], R33 ;  /* 0x0000502101007387 */ /* 0x000fe60000100800 */
[----:B------:R-:W-:Y:S01]  /*4da0*/  IADD3 R6, PT, PT, R6, R7, RZ ;  /* 0x0000000706067210 */ /* 0x000fe20007ffe0ff */
[----:B------:R0:W-:Y:S03]  /*4db0*/  STL.S16 [R1+0x190], R100 ;  /* 0x0001906401007387 */ /* 0x0001e60000100600 */
[----:B------:R-:W-:Y:S01]  /*4dc0*/  SHF.L.U32 R6, R6, 0x1, RZ ;  /* 0x0000000106067819 */ /* 0x000fe200000006ff */
[----:B------:R1:W-:Y:S03]  /*4dd0*/  STL [R1+0xcc], R32 ;  /* 0x0000cc2001007387 */ /* 0x0003e60000100800 */
[----:B0-----:R-:W-:-:S05]  /*4de0*/  LOP3.LUT R100, R6, 0xffff, RZ, 0xc0, !PT ;  /* 0x0000ffff06647812 */ /* 0x001fca00078ec0ff */
[----:B------:R0:W-:Y:S01]  /*4df0*/  STL [R1+0x130], R100 ;  /* 0x0001306401007387 */ /* 0x0001e20000100800 */
[----:B---3--:R-:W-:-:S04]  /*4e00*/  PRMT R122, RZ, 0x7610, R122 ;  /* 0x00007610ff7a7816 */ /* 0x008fc8000000007a */
[----:B------:R-:W-:Y:S02]  /*4e10*/  @!P6 PRMT R122, R13, 0x7632, R122 ;  /* 0x000076320d7ae816 */ /* 0x000fe4000000007a */
[----:B------:R-:W-:Y:S02]  /*4e20*/  LOP3.LUT P6, RZ, R106, 0x4000000, RZ, 0xc0, !PT ;  /* 0x040000006aff7812 */ /* 0x000fe400078cc0ff */
[----:B------:R-:W-:-:S11]  /*4e30*/  MOV R106, RZ ;  /* 0x000000ff006a7202 */ /* 0x000fd60000000f00 */
[----:B------:R3:W4:Y:S04]  /*4e40*/  @!P6 LDG.E R106, desc[UR10][R4.64] ;  /* 0x0000000a046ae981 */ /* 0x000728000c1e1900 */
[----:B--2---:R2:W4:Y:S01]  /*4e50*/  @!P6 LDG.E R123, desc[UR10][R40.64] ;  /* 0x0000000a287be981 */ /* 0x004522000c1e1900 */
[----:B---3--:R-:W-:Y:S01]  /*4e60*/  MOV R4, UR6 ;  /* 0x0000000600047c02 */ /* 0x008fe20008000f00 */
[----:B------:R-:W3:Y:S02]  /*4e70*/  LDCU.U8 UR6, c[0x0][0x414] ;  /* 0x00008280ff0677ac */ /* 0x000ee40008000000 */
[----:B---3--:R-:W-:-:S13]  /*4e80*/  ISETP.NE.AND P0, PT, RZ, UR6, PT ;  /* 0x00000006ff007c0c */ /* 0x008fda000bf05270 */
[----:B--2---:R-:W2:Y:S02]  /*4e90*/  @P0 LDC.64 R40, c[0x0][0x3b0] ;  /* 0x0000ec00ff280b82 */ /* 0x004ea40000000a00 */
[----:B--2---:R-:W-:Y:S02]  /*4ea0*/  MOV R33, R41 ;  /* 0x0000002900217202 */ /* 0x004fe40000000f00 */
[----:B-1----:R-:W-:Y:S02]  /*4eb0*/  MOV R32, R40 ;  /* 0x0000002800207202 */ /* 0x002fe40000000f00 */
[----:B------:R-:W-:Y:S01]  /*4ec0*/  MOV R7, R33 ;  /* 0x0000002100077202 */ /* 0x000fe20000000f00 */
[----:B------:R1:W-:Y:S01]  /*4ed0*/  STL [R1+0x40], R25 ;  /* 0x0000401901007387 */ /* 0x0003e20000100800 */
[----:B------:R-:W-:Y:S02]  /*4ee0*/  MOV R33, UR13 ;  /* 0x0000000d00217c02 */ /* 0x000fe40008000f00 */
[----:B------:R-:W-:Y:S01]  /*4ef0*/  MOV R6, R32 ;  /* 0x0000002000067202 */ /* 0x000fe20000000f00 */
[----:B------:R-:W-:Y:S02]  /*4f00*/  STL [R1+0xe0], R99 ;  /* 0x0000e06301007387 */ /* 0x000fe40000100800 */
[----:B------:R-:W-:Y:S01]  /*4f10*/  IMAD R33, R33, 0x70, R100 ;  /* 0x0000007021217824 */ /* 0x000fe200078e0264 */
[----:B------:R-:W-:Y:S01]  /*4f20*/  MOV R5, UR7 ;  /* 0x0000000700057c02 */ /* 0x000fe20008000f00 */
[----:B------:R-:W5:Y:S02]  /*4f30*/  LDL.LU.64 R40, [R1+0x1a8] ;  /* 0x0001a80001287983 */ /* 0x000f640000300a00 */
[----:B------:R-:W-:-:S03]  /*4f40*/  @P0 IMAD.WIDE R6, R33, 0x2, R6 ;  /* 0x0000000221060825 */ /* 0x000fc600078e0206 */
[----:B------:R-:W2:Y:S04]  /*4f50*/  LDG.E.64 R4, desc[UR10][R4.64] ;  /* 0x0000000a04047981 */ /* 0x000ea8000c1e1b00 */
[----:B0-----:R-:W3:Y:S04]  /*4f60*/  @P0 LDG.E.U16 R100, desc[UR10][R6.64] ;  /* 0x0000000a06640981 */ /* 0x001ee8000c1e1500 */
[----:B------:R0:W4:Y:S02]  /*4f70*/  @P0 LDG.E.U16 R32, desc[UR10][R6.64+0x2] ;  /* 0x0000020a06200981 */ /* 0x000124000c1e1500 */
[----:B0-----:R-:W0:Y:S01]  /*4f80*/  LDC.64 R6, c[0x0][0x3a8] ;  /* 0x0000ea00ff067b82 */ /* 0x001e220000000a00 */
[----:B-1----:R-:W-:-:S06]  /*4f90*/  MOV R25, RZ ;  /* 0x000000ff00197202 */ /* 0x002fcc0000000f00 */
[----:B------:R-:W4:Y:S04]  /*4fa0*/  @!P5 LDG.E R25, desc[UR10][R38.64] ;  /* 0x0000000a2619d981 */ /* 0x000f28000c1e1900 */
[----:B------:R-:W5:Y:S01]  /*4fb0*/  LDL.LU.64 R38, [R1+0x1b0] ;  /* 0x0001b00001267983 */ /* 0x000f620000300a00 */
[----:B0-----:R-:W-:-:S05]  /*4fc0*/  IMAD.WIDE R6, R33, 0x2, R6 ;  /* 0x0000000221067825 */ /* 0x001fca00078e0206 */
[----:B------:R-:W4:Y:S04]  /*4fd0*/  LDG.E.U16 R33, desc[UR10][R6.64] ;  /* 0x0000000a06217981 */ /* 0x000f28000c1e1500 */
[----:B------:R0:W4:Y:S04]  /*4fe0*/  LDG.E.U16 R6, desc[UR10][R6.64+0x2] ;  /* 0x0000020a06067981 */ /* 0x000128000c1e1500 */
[----:B------:R-:W-:Y:S04]  /*4ff0*/  STL [R1+0x64], R52 ;  /* 0x0000643401007387 */ /* 0x000fe80000100800 */
[----:B------:R1:W-:Y:S01]  /*5000*/  STL [R1+0xd8], R0 ;  /* 0x0000d80001007387 */ /* 0x0003e20000100800 */
[----:B0-----:R-:W-:-:S03]  /*5010*/  PRMT R7, RZ, 0x7610, R7 ;  /* 0x00007610ff077816 */ /* 0x001fc60000000007 */
[----:B------:R0:W-:Y:S01]  /*5020*/  STL [R1+0xdc], R3 ;  /* 0x0000dc0301007387 */ /* 0x0001e20000100800 */
[----:B------:R-:W-:Y:S02]  /*5030*/  @!P1 PRMT R7, R18, 0x7632, R7 ;  /* 0x0000763212079816 */ /* 0x000fe40000000007 */
[----:B-1----:R-:W-:Y:S02]  /*5040*/  PRMT R0, RZ, 0x7610, R0 ;  /* 0x00007610ff007816 */ /* 0x002fe40000000000 */
[----:B0-----:R-:W-:Y:S02]  /*5050*/  PRMT R3, RZ, 0x7610, R3 ;  /* 0x00007610ff037816 */ /* 0x001fe40000000003 */
[----:B---3--:R-:W-:Y:S02]  /*5060*/  MOV R99, R100 ;  /* 0x0000006400637202 */ /* 0x008fe40000000f00 */
[----:B------:R0:W5:Y:S01]  /*5070*/  LDL.LU R100, [R1+0x1a0] ;  /* 0x0001a00001647983 */ /* 0x0001620000300800 */
[----:B--2---:R-:W-:-:S02]  /*5080*/  R2UR UR28, R4 ;  /* 0x00000000041c72ca */ /* 0x004fc400000e0000 */
[----:B------:R-:W-:Y:S02]  /*5090*/  PRMT R4, RZ, 0x7610, R4 ;  /* 0x00007610ff047816 */ /* 0x000fe40000000004 */
[----:B------:R-:W-:-:S09]  /*50a0*/  @!P1 PRMT R0, R72, 0x7610, R0 ;  /* 0x0000761048009816 */ /* 0x000fd20000000000 */
[----:B------:R-:W-:-:S05]  /*50b0*/  MOV R52, UR28 ;  /* 0x0000001c00347c02 */ /* 0x000fca0008000f00 */
[----:B------:R-:W-:Y:S01]  /*50c0*/  FFMA.FTZ R52, -R52, UR28, R5 ;  /* 0x0000001c34347c23 */ /* 0x000fe20008010105 */
[----:B------:R-:W-:Y:S02]  /*50d0*/  @!P1 PRMT R3, R72, 0x7632, R3 ;  /* 0x0000763248039816 */ /* 0x000fe40000000003 */
[----:B------:R-:W-:Y:S02]  /*50e0*/  @!P1 PRMT R4, R18, 0x7610, R4 ;  /* 0x0000761012049816 */ /* 0x000fe40000000004 */
[----:B------:R-:W-:-:S13]  /*50f0*/  FSETP.GTU.FTZ.AND P1, PT, R52, RZ, PT ;  /* 0x000000ff3400720b */ /* 0x000fda0003f3c000 */
[----:B------:R-:W-:-:S05]  /*5100*/  VOTEU.ANY UP0, P1 ;  /* 0x0000000000ff7886 */ /* 0x000fca0000800100 */
[----:B------:R-:W1:Y:S01]  /*5110*/  @UP0 LDCU UR5, c[0x0][0x3c0] ;  /* 0x00007800ff0507ac */ /* 0x000e620008000800 */
[----:B------:R-:W-:Y:S01]  /*5120*/  PLOP3.LUT P1, PT, PT, PT, UP0, 0x80, 0x8 ;  /* 0x000000000008781c */ /* 0x000fe20003f2f008 */
[----:B------:R1:W-:Y:S04]  /*5130*/  STL [R1+0x70], R64 ;  /* 0x0000704001007387 */ /* 0x0003e80000100800 */
[----:B------:R2:W-:Y:S08]  /*5140*/  STL [R1+0xe4], R109 ;  /* 0x0000e46d01007387 */ /* 0x0005f00000100800 */
[----:B-1----:R-:W-:Y:S01]  /*5150*/  @P1 FADD.FTZ R64, R52, UR5 ;  /* 0x0000000534401e21 */ /* 0x002fe20008010000 */
[----:B--2---:R-:W-:-:S05]  /*5160*/  PRMT R109, RZ, 0x7610, R109 ;  /* 0x00007610ff6d7816 */ /* 0x004fca000000006d */
[----:B------:R-:W1:Y:S01]  /*5170*/  @P1 MUFU.RSQ R64, R64 ;  /* 0x0000004000401308 */ /* 0x000e620000001400 */
[----:B----4-:R-:W-:Y:S01]  /*5180*/  @!P6 PRMT R109, R123, 0x7632, R109 ;  /* 0x000076327b6de816 */ /* 0x010fe2000000006d */
[----:B------:R-:W-:Y:S04]  /*5190*/  STL [R1+0x78], R72 ;  /* 0x0000784801007387 */ /* 0x000fe80000100800 */
[----:B------:R-:W-:Y:S04]  /*51a0*/  STL [R1+0x7c], R76 ;  /* 0x00007c4c01007387 */ /* 0x000fe80000100800 */
[----:B------:R-:W-:Y:S04]  /*51b0*/  STL [R1+0x80], R111 ;  /* 0x0000806f01007387 */ /* 0x000fe80000100800 */
[----:B------:R-:W-:Y:S04]  /*51c0*/  STL [R1+0x84], R115 ;  /* 0x0000847301007387 */ /* 0x000fe80000100800 */
[----:B------:R-:W-:Y:S04]  /*51d0*/  STL [R1+0x104], R119 ;  /* 0x0001047701007387 */ /* 0x000fe80000100800 */
[----:B------:R-:W-:Y:S04]  /*51e0*/  STL [R1+0x8c], R106 ;  /* 0x00008c6a01007387 */ /* 0x000fe80000100800 */
[----:B------:R-:W-:Y:S04]  /*51f0*/  STL [R1+0x10c], R123 ;  /* 0x00010c7b01007387 */ /* 0x000fe80000100800 */
[----:B------:R-:W-:Y:S04]  /*5200*/  STL.S16 [R1+0x118], R109 ;  /* 0x0001186d01007387 */ /* 0x000fe80000100600 */
[----:B------:R2:W-:Y:S04]  /*5210*/  STL [R1+0x5c], R44 ;  /* 0x00005c2c01007387 */ /* 0x0005e80000100800 */
[----:B------:R3:W-:Y:S01]  /*5220*/  STL [R1+0x60], R48 ;  /* 0x0000603001007387 */ /* 0x0007e20000100800 */
[----:B------:R-:W-:Y:S01]  /*5230*/  UISETP.NE.AND UP1, UPT, UR6, URZ, UPT ;  /* 0x000000ff0600728c */ /* 0x000fe2000bf25270 */
[----:B-1----:R-:W-:-:S02]  /*5240*/  @P1 R2UR UR5, R64 ;  /* 0x00000000400512ca */ /* 0x002fc400000e0000 */
[----:B--2---:R-:W-:Y:S02]  /*5250*/  PRMT R44, RZ, 0x7610, R44 ;  /* 0x00007610ff2c7816 */ /* 0x004fe4000000002c */
[----:B---3--:R-:W-:Y:S01]  /*5260*/  PRMT R48, RZ, 0x7610, R48 ;  /* 0x00007610ff307816 */ /* 0x008fe20000000030 */
[----:B------:R1:W-:Y:S01]  /*5270*/  STL [R1+0xe8], R9 ;  /* 0x0000e80901007387 */ /* 0x0003e20000100800 */
[C---:B------:R-:W-:Y:S02]  /*5280*/  @!P5 PRMT R44, R25.reuse, 0x7632, R44 ;  /* 0x00007632192cd816 */ /* 0x040fe4000000002c */
[----:B------:R-:W-:Y:S01]  /*5290*/  @!P5 PRMT R48, R25, 0x7610, R48 ;  /* 0x000076101930d816 */ /* 0x000fe20000000030 */
[----:B------:R2:W-:Y:S01]  /*52a0*/  STL [R1+0xf4], R15 ;  /* 0x0000f40f01007387 */ /* 0x0005e20000100800 */
[----:B------:R-:W-:Y:S02]  /*52b0*/  PRMT R5, RZ, 0x7610, R5 ;  /* 0x00007610ff057816 */ /* 0x000fe40000000005 */
[----:B------:R-:W-:Y:S01]  /*52c0*/  PRMT R52, RZ, 0x7610, R52 ;  /* 0x00007610ff347816 */ /* 0x000fe20000000034 */
[----:B------:R3:W-:Y:S01]  /*52d0*/  STL [R1+0xf8], R18 ;  /* 0x0000f81201007387 */ /* 0x0007e20000100800 */
[----:B-1----:R-:W-:-:S03]  /*52e0*/  PRMT R9, RZ, 0x7610, R9 ;  /* 0x00007610ff097816 */ /* 0x002fc60000000009 */
[----:B------:R1:W-:Y:S01]  /*52f0*/  STL [R1+0x88], R25 ;  /* 0x0000881901007387 */ /* 0x0003e20000100800 */
[----:B--2---:R-:W-:Y:S02]  /*5300*/  PRMT R15, RZ, 0x7610, R15 ;  /* 0x00007610ff0f7816 */ /* 0x004fe4000000000f */
[----:B---3--:R-:W-:Y:S02]  /*5310*/  PRMT R18, RZ, 0x7610, R18 ;  /* 0x00007610ff127816 */ /* 0x008fe40000000012 */
[----:B-1----:R-:W-:Y:S01]  /*5320*/  PRMT R25, RZ, 0x7610, R25 ;  /* 0x00007610ff197816 */ /* 0x002fe20000000019 */
[----:B------:R1:W-:Y:S01]  /*5330*/  STL [R1+0xd0], R34 ;  /* 0x0000d02201007387 */ /* 0x0003e20000100800 */
[C---:B------:R-:W-:Y:S02]  /*5340*/  @!P2 PRMT R9, R21.reuse, 0x7610, R9 ;  /* 0x000076101509a816 */ /* 0x040fe40000000009 */
[----:B------:R-:W-:Y:S01]  /*5350*/  @!P2 PRMT R5, R21, 0x7632, R5 ;  /* 0x000076321505a816 */ /* 0x000fe20000000005 */
[----:B------:R2:W-:Y:S01]  /*5360*/  STL [R1+0x54], R35 ;  /* 0x0000542301007387 */ /* 0x0005e20000100800 */
[----:B------:R-:W-:-:S02]  /*5370*/  @!P3 PRMT R18, R23, 0x7610, R18 ;  /* 0x000076101712b816 */ /* 0x000fc40000000012 */
[----:B------:R-:W-:Y:S01]  /*5380*/  @!P3 PRMT R15, R23, 0x7632, R15 ;  /* 0x00007632170fb816 */ /* 0x000fe2000000000f */
[----:B------:R3:W-:Y:S01]  /*5390*/  STL [R1+0xd4], R19 ;  /* 0x0000d41301007387 */ /* 0x0007e20000100800 */
[C---:B------:R-:W-:Y:S02]  /*53a0*/  @!P5 PRMT R52, R27.reuse, 0x7610, R52 ;  /* 0x000076101b34d816 */ /* 0x040fe40000000034 */
[----:B------:R-:W-:Y:S01]  /*53b0*/  @!P5 PRMT R25, R27, 0x7632, R25 ;  /* 0x000076321b19d816 */ /* 0x000fe20000000019 */
[----:B------:R4:W-:Y:S01]  /*53c0*/  STL [R1+0x58], R36 ;  /* 0x0000582401007387 */ /* 0x0009e20000100800 */
[----:B-1----:R-:W-:Y:S02]  /*53d0*/  PRMT R34, RZ, 0x7610, R34 ;  /* 0x00007610ff227816 */ /* 0x002fe40000000022 */
[----:B--2---:R-:W-:Y:S01]  /*53e0*/  PRMT R35, RZ, 0x7610, R35 ;  /* 0x00007610ff237816 */ /* 0x004fe20000000023 */
[----:B------:R1:W-:Y:S01]  /*53f0*/  STL [R1+0x68], R56 ;  /* 0x0000683801007387 */ /* 0x0003e20000100800 */
[----:B---3--:R-:W-:-:S03]  /*5400*/  PRMT R19, RZ, 0x7610, R19 ;  /* 0x00007610ff137816 */ /* 0x008fc60000000013 */
[----:B------:R2:W-:Y:S01]  /*5410*/  STL [R1+0x6c], R60 ;  /* 0x00006c3c01007387 */ /* 0x0005e20000100800 */
[----:B----4-:R-:W-:-:S03]  /*5420*/  PRMT R36, RZ, 0x7610, R36 ;  /* 0x00007610ff247816 */ /* 0x010fc60000000024 */
[----:B------:R3:W-:Y:S01]  /*5430*/  STL [R1+0xec], R11 ;  /* 0x0000ec0b01007387 */ /* 0x0007e20000100800 */
[----:B-1----:R-:W-:-:S03]  /*5440*/  PRMT R56, RZ, 0x7610, R56 ;  /* 0x00007610ff387816 */ /* 0x002fc60000000038 */
[----:B------:R1:W-:Y:S01]  /*5450*/  STL [R1+0xf0], R13 ;  /* 0x0000f00d01007387 */ /* 0x0003e20000100800 */
[----:B--2---:R-:W-:-:S03]  /*5460*/  PRMT R60, RZ, 0x7610, R60 ;  /* 0x00007610ff3c7816 */ /* 0x004fc6000000003c */
[----:B------:R2:W-:Y:S01]  /*5470*/  STL [R1+0xfc], R21 ;  /* 0x0000fc1501007387 */ /* 0x0005e20000100800 */
[----:B---3--:R-:W-:-:S03]  /*5480*/  PRMT R11, RZ, 0x7610, R11 ;  /* 0x00007610ff0b7816 */ /* 0x008fc6000000000b */
[----:B------:R3:W-:Y:S01]  /*5490*/  STL [R1+0x100], R23 ;  /* 0x0001001701007387 */ /* 0x0007e20000100800 */
[----:B-1----:R-:W-:-:S03]  /*54a0*/  PRMT R13, RZ, 0x7610, R13 ;  /* 0x00007610ff0d7816 */ /* 0x002fc6000000000d */
[----:B------:R1:W-:Y:S01]  /*54b0*/  STL [R1+0x108], R27 ;  /* 0x0001081b01007387 */ /* 0x0003e20000100800 */
[----:B--2---:R-:W-:Y:S01]  /*54c0*/  PRMT R21, RZ, 0x7610, R21 ;  /* 0x00007610ff157816 */ /* 0x004fe20000000015 */
[----:B------:R-:W-:Y:S02]  /*54d0*/  HFMA2 R64, -RZ, RZ, 0, 0 ;  /* 0x00000000ff407431 */ /* 0x000fe400000001ff */
[----:B------:R2:W-:Y:S01]  /*54e0*/  STL [R1+0x74], R68 ;  /* 0x0000744401007387 */ /* 0x0005e20000100800 */
[----:B---3--:R-:W-:Y:S02]  /*54f0*/  PRMT R23, RZ, 0x7610, R23 ;  /* 0x00007610ff177816 */ /* 0x008fe40000000017 */
[----:B-1----:R-:W-:Y:S02]  /*5500*/  PRMT R27, RZ, 0x7610, R27 ;  /* 0x00007610ff1b7816 */ /* 0x002fe4000000001b */
[----:B------:R-:W-:Y:S02]  /*5510*/  @P0 SHF.L.U32 R64, R99, 0x10, RZ ;  /* 0x0000001063400819 */ /* 0x000fe400000006ff */
[----:B--2---:R-:W-:-:S02]  /*5520*/  MOV R68, RZ ;  /* 0x000000ff00447202 */ /* 0x004fc40000000f00 */
[C---:B------:R-:W-:Y:S02]  /*5530*/  @!P2 PRMT R13, R76.reuse, 0x7610, R13 ;  /* 0x000076104c0da816 */ /* 0x040fe4000000000d */
        /* <DEDUP_REMOVED lines=9> */
[----:B------:R-:W-:Y:S02]  /*55d0*/  @!P6 PRMT R60, R123, 0x7610, R60 ;  /* 0x000076107b3ce816 */ /* 0x000fe4000000003c */
[----:B------:R-:W-:-:S02]  /*55e0*/  @P0 SHF.L.U32 R68, R32, 0x10, RZ ;  /* 0x0000001020440819 */ /* 0x000fc400000006ff */
[----:B------:R-:W-:Y:S02]  /*55f0*/  SHF.L.U32 R33, R33, 0x10, RZ ;  /* 0x0000001021217819 */ /* 0x000fe400000006ff */
[----:B------:R-:W-:Y:S01]  /*5600*/  SHF.L.U32 R99, R6, 0x10, RZ ;  /* 0x0000001006637819 */ /* 0x000fe200000006ff */
        /* <DEDUP_REMOVED lines=15> */
[----:B------:R-:W-:Y:S01]  /*5700*/  FMUL.FTZ R76, R33, R6 ;  /* 0x00000006214c7220 */ /* 0x000fe20000410000 */
[----:B------:R-:W-:Y:S01]  /*5710*/  SHF.L.U32 R72, R72, 0x10, RZ ;  /* 0x0000001048487819 */ /* 0x000fe200000006ff */
[----:B------:R-:W-:Y:S02]  /*5720*/  FADD.FTZ R106, R106, -UR28 ;  /* 0x8000001c6a6a7e21 */ /* 0x000fe40008010000 */
[----:B------:R-:W-:Y:S01]  /*5730*/  FFMA.FTZ R115, R32, R76, RZ ;  /* 0x0000004c20737223 */ /* 0x000fe200000100ff */
[----:B------:R-:W-:Y:S01]  /*5740*/  SHF.L.U32 R111, R109, 0x10, RZ ;  /* 0x000000106d6f7819 */ /* 0x000fe200000006ff */
[----:B------:R-:W-:Y:S01]  /*5750*/  FADD.FTZ R109, RZ, R76 ;  /* 0x0000004cff6d7221 */ /* 0x000fe20000010000 */
[----:B------:R-:W-:Y:S01]  /*5760*/  FMUL.FTZ R76, R99, R72 ;  /* 0x00000048634c7220 */ /* 0x000fe20000410000 */
[----:B------:R-:W-:-:S03]  /*5770*/  FMUL.FTZ R106, R106, UR16 ;  /* 0x000000106a6a7c20 */ /* 0x000fc60008410000 */
[----:B------:R-:W-:Y:S01]  /*5780*/  FADD.FTZ R109, R76, R109 ;  /* 0x0000006d4c6d7221 */ /* 0x000fe20000010000 */
[----:B------:R-:W-:Y:S02]  /*5790*/  FFMA.FTZ R115, R106, R76, R115 ;  /* 0x0000004c6a737223 */ /* 0x000fe40000010073 */
[----:B------:R-:W2:Y:S01]  /*57a0*/  LDL.LU R76, [R1+0x164] ;  /* 0x00016400014c7983 */ /* 0x000ea20000300800 */
[----:B------:R-:W-:Y:S01]  /*57b0*/  FADD.FTZ R111, R111, -UR28 ;  /* 0x8000001c6f6f7e21 */ /* 0x000fe20008010000 */
[----:B------:R-:W-:Y:S01]  /*57c0*/  FFMA.FTZ R32, R6, R32, RZ ;  /* 0x0000002006207223 */ /* 0x000fe200000100ff */
[----:B------:R-:W-:Y:S02]  /*57d0*/  FADD.FTZ R6, RZ, R6 ;  /* 0x00000006ff067221 */ /* 0x000fe40000010000 */
[----:B------:R-:W-:Y:S01]  /*57e0*/  FMUL.FTZ R111, R111, UR16 ;  /* 0x000000106f6f7c20 */ /* 0x000fe20008410000 */
[----:B--2---:R-:W-:-:S05]  /*57f0*/  SHF.L.U32 R76, R76, 0x10, RZ ;  /* 0x000000104c4c7819 */ /* 0x004fca00000006ff */
[C---:B------:R-:W-:Y:S01]  /*5800*/  FADD.FTZ R6, R76.reuse, R6 ;  /* 0x000000064c067221 */ /* 0x040fe20000010000 */
[----:B------:R-:W-:Y:S01]  /*5810*/  FFMA.FTZ R32, R76, R111, R32 ;  /* 0x0000006f4c207223 */ /* 0x000fe20000010020 */
[----:B------:R-:W-:-:S04]  /*5820*/  FMUL.FTZ R76, R33, R76 ;  /* 0x0000004c214c7220 */ /* 0x000fc80000410000 */
[----:B------:R-:W-:Y:S02]  /*5830*/  FFMA.FTZ R115, R111, R76, R115 ;  /* 0x0000004c6f737223 */ /* 0x000fe40000010073 */
[----:B------:R-:W2:Y:S01]  /*5840*/  LDL.LU R111, [R1+0x16c] ;  /* 0x00016c00016f7983 */ /* 0x000ea20000300800 */
[----:B------:R-:W-:Y:S01]  /*5850*/  SHF.L.U32 R119, R119, 0x10, RZ ;  /* 0x0000001077777819 */ /* 0x000fe200000006ff */
[----:B------:R-:W-:Y:S01]  /*5860*/  FADD.FTZ R109, R109, R76 ;  /* 0x0000004c6d6d7221 */ /* 0x000fe20000010000 */
[----:B------:R-:W-:Y:S01]  /*5870*/  FFMA.FTZ R106, R72, R106, RZ ;  /* 0x0000006a486a7223 */ /* 0x000fe200000100ff */
[----:B------:R-:W3:Y:S02]  /*5880*/  LDL.LU R76, [R1+0x160] ;  /* 0x00016000014c7983 */ /* 0x000ee40000300800 */
[----:B------:R-:W-:Y:S01]  /*5890*/  FADD.FTZ R119, R119, -UR28 ;  /* 0x8000001c77777e21 */ /* 0x000fe20008010000 */
[----:B------:R-:W-:-:S03]  /*58a0*/  FADD.FTZ R72, RZ, R72 ;  /* 0x00000048ff487221 */ /* 0x000fc60000010000 */
[----:B------:R-:W-:Y:S01]  /*58b0*/  FMUL.FTZ R119, R119, UR16 ;  /* 0x0000001077777c20 */ /* 0x000fe20008410000 */
[----:B--2---:R-:W-:-:S05]  /*58c0*/  SHF.L.U32 R111, R111, 0x10, RZ ;  /* 0x000000106f6f7819 */ /* 0x004fca00000006ff */
[C---:B------:R-:W-:Y:S01]  /*58d0*/  FADD.FTZ R72, R111.reuse, R72 ;  /* 0x000000486f487221 */ /* 0x040fe20000010000 */
[----:B------:R-:W-:Y:S01]  /*58e0*/  FFMA.FTZ R106, R111, R119, R106 ;  /* 0x000000776f6a7223 */ /* 0x000fe2000001006a */
[----:B------:R-:W-:-:S04]  /*58f0*/  FMUL.FTZ R111, R99, R111 ;  /* 0x0000006f636f7220 */ /* 0x000fc80000410000 */
[----:B------:R-:W-:Y:S02]  /*5900*/  FFMA.FTZ R115, R119, R111, R115 ;  /* 0x0000006f77737223 */ /* 0x000fe40000010073 */
[----:B------:R-:W2:Y:S01]  /*5910*/  LDL.LU R119, [R1+0x170] ;  /* 0x0001700001777983 */ /* 0x000ea20000300800 */
[----:B---3--:R-:W-:Y:S01]  /*5920*/  SHF.L.U32 R76, R76, 0x10, RZ ;  /* 0x000000104c4c7819 */ /* 0x008fe200000006ff */
[----:B------:R-:W-:Y:S01]  /*5930*/  FADD.FTZ R109, R111, R109 ;  /* 0x0000006d6f6d7221 */ /* 0x000fe20000010000 */
[----:B------:R-:W-:-:S03]  /*5940*/  SHF.L.U32 R111, R123, 0x10, RZ ;  /* 0x000000107b6f7819 */ /* 0x000fc600000006ff */
[----:B------:R-:W-:-:S04]  /*5950*/  FADD.FTZ R123, R76, -UR28 ;  /* 0x8000001c4c7b7e21 */ /* 0x000fc80008010000 */
[----:B------:R-:W-:Y:S01]  /*5960*/  FMUL.FTZ R123, R123, UR16 ;  /* 0x000000107b7b7c20 */ /* 0x000fe20008410000 */
[----:B------:R-:W-:-:S03]  /*5970*/  FADD.FTZ R6, R6, R111 ;  /* 0x0000006f06067221 */ /* 0x000fc60000010000 */
[----:B------:R-:W-:Y:S01]  /*5980*/  FFMA.FTZ R32, R111, R123, R32 ;  /* 0x0000007b6f207223 */ /* 0x000fe20000010020 */
[----:B--2---:R-:W-:Y:S01]  /*5990*/  SHF.L.U32 R76, R119, 0x10, RZ ;  /* 0x00000010774c7819 */ /* 0x004fe200000006ff */
[----:B------:R-:W-:Y:S02]  /*59a0*/  FMUL.FTZ R119, R33, R111 ;  /* 0x0000006f21777220 */ /* 0x000fe40000410000 */
[----:B------:R-:W2:Y:S02]  /*59b0*/  LDL.LU R111, [R1+0x17c] ;  /* 0x00017c00016f7983 */ /* 0x000ea40000300800 */
[----:B------:R-:W-:Y:S01]  /*59c0*/  FADD.FTZ R76, R76, -UR28 ;  /* 0x8000001c4c4c7e21 */ /* 0x000fe20008010000 */
[----:B------:R-:W-:Y:S02]  /*59d0*/  FFMA.FTZ R115, R123, R119, R115 ;  /* 0x000000777b737223 */ /* 0x000fe40000010073 */
[----:B------:R-:W3:Y:S01]  /*59e0*/  LDL.LU R123, [R1+0x178] ;  /* 0x00017800017b7983 */ /* 0x000ee20000300800 */
[----:B------:R-:W-:Y:S01]  /*59f0*/  FMUL.FTZ R76, R76, UR16 ;  /* 0x000000104c4c7c20 */ /* 0x000fe20008410000 */
[----:B------:R-:W-:-:S02]  /*5a00*/  FADD.FTZ R109, R109, R119 ;  /* 0x000000776d6d7221 */ /* 0x000fc40000010000 */
[----:B------:R-:W4:Y:S01]  /*5a10*/  LDL.LU R119, [R1+0x180] ;  /* 0x0001800001777983 */ /* 0x000f220000300800 */
[----:B--2---:R-:W-:-:S05]  /*5a20*/  SHF.L.U32 R111, R111, 0x10, RZ ;  /* 0x000000106f6f7819 */ /* 0x004fca00000006ff */
[----:B------:R-:W-:Y:S01]  /*5a30*/  FADD.FTZ R72, R72, R111 ;  /* 0x0000006f48487221 */ /* 0x000fe20000010000 */
[----:B------:R-:W-:Y:S01]  /*5a40*/  FFMA.FTZ R106, R111, R76, R106 ;  /* 0x0000004c6f6a7223 */ /* 0x000fe2000001006a */
[----:B------:R-:W-:-:S04]  /*5a50*/  FMUL.FTZ R111, R99, R111 ;  /* 0x0000006f636f7220 */ /* 0x000fc80000410000 */
[----:B------:R-:W-:Y:S02]  /*5a60*/  FFMA.FTZ R115, R76, R111, R115 ;  /* 0x0000006f4c737223 */ /* 0x000fe40000010073 */
[----:B------:R-:W2:Y:S01]  /*5a70*/  LDL.LU R76, [R1+0x184] ;  /* 0x00018400014c7983 */ /* 0x000ea20000300800 */
[----:B------:R-:W-:-:S03]  /*5a80*/  FADD.FTZ R109, R111, R109 ;  /* 0x0000006d6f6d7221 */ /* 0x000fc60000010000 */
[----:B------:R-:W2:Y:S01]  /*5a90*/  LDL.LU R111, [R1+0x18c] ;  /* 0x00018c00016f7983 */ /* 0x000ea20000300800 */
[----:B---3--:R-:W-:Y:S02]  /*5aa0*/  SHF.L.U32 R123, R123, 0x10, RZ ;  /* 0x000000107b7b7819 */ /* 0x008fe400000006ff */
[----:B----4-:R-:W-:-:S03]  /*5ab0*/  SHF.L.U32 R119, R119, 0x10, RZ ;  /* 0x0000001077777819 */ /* 0x010fc600000006ff */
[----:B------:R-:W-:-:S04]  /*5ac0*/  FADD.FTZ R123, R123, -UR28 ;  /* 0x8000001c7b7b7e21 */ /* 0x000fc80008010000 */
[----:B------:R-:W-:Y:S01]  /*5ad0*/  FMUL.FTZ R123, R123, UR16 ;  /* 0x000000107b7b7c20 */ /* 0x000fe20008410000 */
[----:B------:R-:W-:-:S04]  /*5ae0*/  FADD.FTZ R119, R119, -UR28 ;  /* 0x8000001c77777e21 */ /* 0x000fc80008010000 */
[----:B------:R-:W-:Y:S01]  /*5af0*/  FMUL.FTZ R119, R119, UR16 ;  /* 0x0000001077777c20 */ /* 0x000fe20008410000 */
[----:B--2---:R-:W-:-:S05]  /*5b00*/  SHF.L.U32 R76, R76, 0x10, RZ ;  /* 0x000000104c4c7819 */ /* 0x004fca00000006ff */
[----:B------:R-:W-:Y:S01]  /*5b10*/  FADD.FTZ R6, R6, R76 ;  /* 0x0000004c06067221 */ /* 0x000fe20000010000 */
[----:B------:R-:W-:Y:S01]  /*5b20*/  FFMA.FTZ R32, R76, R123, R32 ;  /* 0x0000007b4c207223 */ /* 0x000fe20000010020 */
[----:B------:R-:W-:Y:S01]  /*5b30*/  FMUL.FTZ R76, R33, R76 ;  /* 0x0000004c214c7220 */ /* 0x000fe20000410000 */
[----:B------:R-:W-:-:S03]  /*5b40*/  SHF.L.U32 R111, R111, 0x10, RZ ;  /* 0x000000106f6f7819 */ /* 0x000fc600000006ff */
[----:B------:R-:W-:Y:S01]  /*5b50*/  FFMA.FTZ R115, R123, R76, R115 ;  /* 0x0000004c7b737223 */ /* 0x000fe20000010073 */
[----:B------:R-:W-:Y:S01]  /*5b60*/  FADD.FTZ R109, R109, R76 ;  /* 0x0000004c6d6d7221 */ /* 0x000fe20000010000 */
[----:B------:R-:W-:Y:S01]  /*5b70*/  FADD.FTZ R72, R72, R111 ;  /* 0x0000006f48487221 */ /* 0x000fe20000010000 */
[----:B------:R-:W2:Y:S01]  /*5b80*/  LDL.LU R76, [R1+0x188] ;  /* 0x00018800014c7983 */ /* 0x000ea20000300800 */
[----:B------:R-:W-:Y:S01]  /*5b90*/  FFMA.FTZ R106, R111, R119, R106 ;  /* 0x000000776f6a7223 */ /* 0x000fe2000001006a */
[----:B------:R-:W-:Y:S02]  /*5ba0*/  FMUL.FTZ R111, R99, R111 ;  /* 0x0000006f636f7220 */ /* 0x000fe40000410000 */
[----:B------:R-:W3:Y:S02]  /*5bb0*/  LDL.LU R123, [R1+0x198] ;  /* 0x00019800017b7983 */ /* 0x000ee40000300800 */
[----:B------:R-:W-:Y:S01]  /*5bc0*/  FFMA.FTZ R115, R119, R111, R115 ;  /* 0x0000006f77737223 */ /* 0x000fe20000010073 */
[----:B------:R-:W-:Y:S01]  /*5bd0*/  FADD.FTZ R109, R111, R109 ;  /* 0x0000006d6f6d7221 */ /* 0x000fe20000010000 */
[----:B------:R-:W4:Y:S04]  /*5be0*/  LDL.LU R119, [R1+0x190] ;  /* 0x0001900001777983 */ /* 0x000f280000300800 */
[----:B------:R-:W3:Y:S01]  /*5bf0*/  LDL.LU R111, [R1+0x194] ;  /* 0x00019400016f7983 */ /* 0x000ee20000300800 */
[----:B--2---:R-:W-:-:S05]  /*5c00*/  SHF.L.U32 R76, R76, 0x10, RZ ;  /* 0x000000104c4c7819 */ /* 0x004fca00000006ff */
[----:B------:R-:W-:-:S04]  /*5c10*/  FADD.FTZ R76, R76, -UR28 ;  /* 0x8000001c4c4c7e21 */ /* 0x000fc80008010000 */
[----:B------:R-:W-:Y:S01]  /*5c20*/  FMUL.FTZ R76, R76, UR16 ;  /* 0x000000104c4c7c20 */ /* 0x000fe20008410000 */
[----:B---3--:R-:W-:-:S05]  /*5c30*/  SHF.L.U32 R111, R111, 0x10, RZ ;  /* 0x000000106f6f7819 */ /* 0x008fca00000006ff */
[----:B------:R-:W-:Y:S01]  /*5c40*/  FADD.FTZ R6, R6, R111 ;  /* 0x0000006f06067221 */ /* 0x000fe20000010000 */
[----:B------:R-:W-:Y:S01]  /*5c50*/  FFMA.FTZ R32, R111, R76, R32 ;  /* 0x0000004c6f207223 */ /* 0x000fe20000010020 */
[----:B------:R-:W-:-:S04]  /*5c60*/  FMUL.FTZ R111, R33, R111 ;  /* 0x0000006f216f7220 */ /* 0x000fc80000410000 */
[----:B------:R-:W-:Y:S01]  /*5c70*/  FADD.FTZ R109, R109, R111 ;  /* 0x0000006f6d6d7221 */ /* 0x000fe20000010000 */
[----:B------:R-:W-:Y:S02]  /*5c80*/  FFMA.FTZ R115, R76, R111, R115 ;  /* 0x0000006f4c737223 */ /* 0x000fe40000010073 */
[----:B------:R-:W2:Y:S01]  /*5c90*/  LDL.LU R111, [R1+0x19c] ;  /* 0x00019c00016f7983 */ /* 0x000ea20000300800 */
[----:B----4-:R-:W-:Y:S02]  /*5ca0*/  SHF.L.U32 R119, R119, 0x10, RZ ;  /* 0x0000001077777819 */ /* 0x010fe400000006ff */
[----:B------:R-:W-:-:S03]  /*5cb0*/  SHF.L.U32 R123, R123, 0x10, RZ ;  /* 0x000000107b7b7819 */ /* 0x000fc600000006ff */
[----:B------:R-:W-:-:S04]  /*5cc0*/  FADD.FTZ R119, R119, -UR28 ;  /* 0x8000001c77777e21 */ /* 0x000fc80008010000 */
[----:B------:R-:W-:Y:S01]  /*5cd0*/  FMUL.FTZ R119, R119, UR16 ;  /* 0x0000001077777c20 */ /* 0x000fe20008410000 */
[----:B------:R-:W-:-:S03]  /*5ce0*/  FADD.FTZ R72, R72, R123 ;  /* 0x0000007b48487221 */ /* 0x000fc60000010000 */
[----:B------:R-:W-:Y:S01]  /*5cf0*/  FFMA.FTZ R106, R123, R119, R106 ;  /* 0x000000777b6a7223 */ /* 0x000fe2000001006a */
[----:B------:R-:W-:-:S04]  /*5d00*/  FMUL.FTZ R123, R99, R123 ;  /* 0x0000007b637b7220 */ /* 0x000fc80000410000 */
[----:B------:R-:W-:Y:S01]  /*5d10*/  FADD.FTZ R109, R123, R109 ;  /* 0x0000006d7b6d7221 */ /* 0x000fe20000010000 */
[----:B------:R-:W-:Y:S02]  /*5d20*/  FFMA.FTZ R115, R119, R123, R115 ;  /* 0x0000007b77737223 */ /* 0x000fe40000010073 */
[----:B------:R-:W3:Y:S01]  /*5d30*/  LDL.LU R123, [R1+0x118] ;  /* 0x00011800017b7983 */ /* 0x000ee20000300800 */
[----:B------:R-:W-:Y:S02]  /*5d40*/  SHF.L.U32 R101, R101, 0x10, RZ ;  /* 0x0000001065657819 */ /* 0x000fe400000006ff */
[----:B------:R-:W-:-:S03]  /*5d50*/  SHF.L.U32 R125, R125, 0x10, RZ ;  /* 0x000000107d7d7819 */ /* 0x000fc600000006ff */
[----:B------:R-:W-:Y:S01]  /*5d60*/  FADD.FTZ R101, R101, -UR28 ;  /* 0x8000001c65657e21 */ /* 0x000fe20008010000 */
[----:B------:R-:W-:-:S03]  /*5d70*/  SHF.L.U32 R124, R124, 0x10, RZ ;  /* 0x000000107c7c7819 */ /* 0x000fc600000006ff */
[----:B------:R-:W-:Y:S01]  /*5d80*/  FMUL.FTZ R76, R101, UR16 ;  /* 0x00000010654c7c20 */ /* 0x000fe20008410000 */
[----:B------:R-:W-:Y:S01]  /*5d90*/  FMUL.FTZ R101, R33, R125 ;  /* 0x0000007d21657220 */ /* 0x000fe20000410000 */
[----:B------:R-:W-:Y:S02]  /*5da0*/  SHF.L.U32 R102, R102, 0x10, RZ ;  /* 0x0000001066667819 */ /* 0x000fe400000006ff */
[----:B------:R-:W-:Y:S01]  /*5db0*/  FFMA.FTZ R32, R125, R76, R32 ;  /* 0x0000004c7d207223 */ /* 0x000fe20000010020 */
[----:B------:R-:W-:Y:S01]  /*5dc0*/  FADD.FTZ R109, R109, R101 ;  /* 0x000000656d6d7221 */ /* 0x000fe20000010000 */
[----:B------:R-:W-:Y:S01]  /*5dd0*/  FFMA.FTZ R115, R76, R101, R115 ;  /* 0x000000654c737223 */ /* 0x000fe20000010073 */
[----:B------:R-:W-:Y:S01]  /*5de0*/  FADD.FTZ R76, R124, -UR28 ;  /* 0x8000001c7c4c7e21 */ /* 0x000fe20008010000 */
[----:B------:R-:W-:Y:S01]  /*5df0*/  FADD.FTZ R102, R102, -UR28 ;  /* 0x8000001c66667e21 */ /* 0x000fe20008010000 */
[----:B------:R-:W-:Y:S02]  /*5e00*/  SHF.L.U32 R119, R104, 0x10, RZ ;  /* 0x0000001068777819 */ /* 0x000fe400000006ff */
[----:B------:R-:W-:Y:S01]  /*5e10*/  SHF.L.U32 R103, R103, 0x10, RZ ;  /* 0x0000001067677819 */ /* 0x000fe200000006ff */
[----:B------:R-:W-:Y:S01]  /*5e20*/  FMUL.FTZ R76, R76, UR16 ;  /* 0x000000104c4c7c20 */ /* 0x000fe20008410000 */
[----:B------:R-:W-:-:S03]  /*5e30*/  SHF.L.U32 R105, R105, 0x10, RZ ;  /* 0x0000001069697819 */ /* 0x000fc600000006ff */
[----:B------:R-:W-:Y:S01]  /*5e40*/  FADD.FTZ R103, R103, -UR28 ;  /* 0x8000001c67677e21 */ /* 0x000fe20008010000 */
[----:B------:R-:W-:Y:S01]  /*5e50*/  SHF.L.U32 R95, R95, 0x10, RZ ;  /* 0x000000105f5f7819 */ /* 0x000fe200000006ff */
[----:B------:R-:W-:Y:S02]  /*5e60*/  FADD.FTZ R6, R6, R125 ;  /* 0x0000007d06067221 */ /* 0x000fe40000010000 */
[----:B------:R-:W-:Y:S02]  /*5e70*/  FMUL.FTZ R103, R103, UR16 ;  /* 0x0000001067677c20 */ /* 0x000fe40008410000 */
[----:B------:R-:W-:Y:S01]  /*5e80*/  FADD.FTZ R6, R6, R119 ;  /* 0x0000007706067221 */ /* 0x000fe20000010000 */
[----:B------:R-:W-:Y:S01]  /*5e90*/  FADD.FTZ R95, R95, -UR28 ;  /* 0x8000001c5f5f7e21 */ /* 0x000fe20008010000 */
[----:B------:R-:W-:-:S03]  /*5ea0*/  SHF.L.U32 R97, R97, 0x10, RZ ;  /* 0x0000001061617819 */ /* 0x000fc600000006ff */
[----:B------:R-:W-:Y:S01]  /*5eb0*/  FMUL.FTZ R95, R95, UR16 ;  /* 0x000000105f5f7c20 */ /* 0x000fe20008410000 */
[----:B------:R-:W-:Y:S02]  /*5ec0*/  SHF.L.U32 R91, R91, 0x10, RZ ;  /* 0x000000105b5b7819 */ /* 0x000fe400000006ff */
[----:B------:R-:W-:-:S03]  /*5ed0*/  SHF.L.U32 R86, R86, 0x10, RZ ;  /* 0x0000001056567819 */ /* 0x000fc600000006ff */
[----:B------:R-:W-:Y:S01]  /*5ee0*/  FADD.FTZ R91, R91, -UR28 ;  /* 0x8000001c5b5b7e21 */ /* 0x000fe20008010000 */
[----:B------:R-:W-:Y:S01]  /*5ef0*/  SHF.L.U32 R93, R93, 0x10, RZ ;  /* 0x000000105d5d7819 */ /* 0x000fe200000006ff */
[----:B------:R-:W-:Y:S02]  /*5f00*/  FADD.FTZ R86, R86, -UR28 ;  /* 0x8000001c56567e21 */ /* 0x000fe40008010000 */
[----:B------:R-:W-:Y:S01]  /*5f10*/  FMUL.FTZ R91, R91, UR16 ;  /* 0x000000105b5b7c20 */ /* 0x000fe20008410000 */
[----:B------:R-:W-:Y:S02]  /*5f20*/  SHF.L.U32 R87, R87, 0x10, RZ ;  /* 0x0000001057577819 */ /* 0x000fe400000006ff */
[----:B------:R-:W-:-:S03]  /*5f30*/  SHF.L.U32 R89, R89, 0x10, RZ ;  /* 0x0000001059597819 */ /* 0x000fc600000006ff */
[----:B------:R-:W-:Y:S01]  /*5f40*/  FADD.FTZ R87, R87, -UR28 ;  /* 0x8000001c57577e21 */ /* 0x000fe20008010000 */
[----:B------:R-:W-:Y:S02]  /*5f50*/  SHF.L.U32 R82, R82, 0x10, RZ ;  /* 0x0000001052527819 */ /* 0x000fe400000006ff */
[----:B------:R-:W-:Y:S01]  /*5f60*/  SHF.L.U32 R83, R83, 0x10, RZ ;  /* 0x0000001053537819 */ /* 0x000fe200000006ff */
[----:B------:R-:W-:Y:S02]  /*5f70*/  FMUL.FTZ R87, R87, UR16 ;  /* 0x0000001057577c20 */ /* 0x000fe40008410000 */
[----:B------:R-:W-:Y:S02]  /*5f80*/  FADD.FTZ R82, R82, -UR28 ;  /* 0x8000001c52527e21 */ /* 0x000fe40008010000 */
[----:B------:R-:W-:Y:S01]  /*5f90*/  FADD.FTZ R83, R83, -UR28 ;  /* 0x8000001c53537e21 */ /* 0x000fe20008010000 */
[----:B------:R-:W-:-:S03]  /*5fa0*/  SHF.L.U32 R85, R85, 0x10, RZ ;  /* 0x0000001055557819 */ /* 0x000fc600000006ff */
        /* <DEDUP_REMOVED lines=8> */
[----:B------:R-:W-:-:S04]  /*6030*/  FADD.FTZ R37, R37, -UR28 ;  /* 0x8000001c25257e21 */ /* 0x000fc80008010000 */
[----:B------:R-:W-:Y:S01]  /*6040*/  FMUL.FTZ R37, R37, UR16 ;  /* 0x0000001025257c20 */ /* 0x000fe20008410000 */
[----:B------:R-:W-:Y:S02]  /*6050*/  SHF.L.U32 R45, R45, 0x10, RZ ;  /* 0x000000102d2d7819 */ /* 0x000fe400000006ff */
[----:B------:R-:W-:Y:S02]  /*6060*/  SHF.L.U32 R49, R49, 0x10, RZ ;  /* 0x0000001031317819 */ /* 0x000fe400000006ff */
[----:B------:R-:W-:Y:S01]  /*6070*/  SHF.L.U32 R50, R50, 0x10, RZ ;  /* 0x0000001032327819 */ /* 0x000fe200000006ff */
[----:B------:R-:W-:Y:S01]  /*6080*/  FADD.FTZ R45, R45, -UR28 ;  /* 0x8000001c2d2d7e21 */ /* 0x000fe20008010000 */
[----:B------:R-:W-:Y:S01]  /*6090*/  SHF.L.U32 R47, R47, 0x10, RZ ;  /* 0x000000102f2f7819 */ /* 0x000fe200000006ff */
[----:B------:R-:W-:Y:S01]  /*60a0*/  FADD.FTZ R49, R49, -UR28 ;  /* 0x8000001c31317e21 */ /* 0x000fe20008010000 */
[----:B------:R-:W-:Y:S01]  /*60b0*/  SHF.L.U32 R51, R51, 0x10, RZ ;  /* 0x0000001033337819 */ /* 0x000fe200000006ff */
[----:B------:R-:W-:Y:S01]  /*60c0*/  FMUL.FTZ R45, R45, UR16 ;  /* 0x000000102d2d7c20 */ /* 0x000fe20008410000 */
[----:B------:R-:W-:Y:S01]  /*60d0*/  FADD.FTZ R50, R50, -UR28 ;  /* 0x8000001c32327e21 */ /* 0x000fe20008010000 */
[----:B------:R-:W-:Y:S01]  /*60e0*/  FMUL.FTZ R49, R49, UR16 ;  /* 0x0000001031317c20 */ /* 0x000fe20008410000 */
[----:B------:R-:W-:-:S02]  /*60f0*/  SHF.L.U32 R53, R53, 0x10, RZ ;  /* 0x0000001035357819 */ /* 0x000fc400000006ff */
[----:B------:R-:W-:Y:S01]  /*6100*/  FMUL.FTZ R50, R50, UR16 ;  /* 0x0000001032327c20 */ /* 0x000fe20008410000 */
[----:B------:R-:W-:Y:S02]  /*6110*/  SHF.L.U32 R54, R54, 0x10, RZ ;  /* 0x0000001036367819 */ /* 0x000fe400000006ff */
[----:B------:R-:W-:Y:S01]  /*6120*/  FADD.FTZ R53, R53, -UR28 ;  /* 0x8000001c35357e21 */ /* 0x000fe20008010000 */
[----:B------:R-:W-:Y:S02]  /*6130*/  SHF.L.U32 R55, R55, 0x10, RZ ;  /* 0x0000001037377819 */ /* 0x000fe400000006ff */
[----:B------:R-:W-:Y:S01]  /*6140*/  FADD.FTZ R54, R54, -UR28 ;  /* 0x8000001c36367e21 */ /* 0x000fe20008010000 */
[----:B------:R-:W-:-:S03]  /*6150*/  SHF.L.U32 R8, R8, 0x10, RZ ;  /* 0x0000001008087819 */ /* 0x000fc600000006ff */
        /* <DEDUP_REMOVED lines=10> */
[----:B------:R-:W-:Y:S01]  /*6200*/  SHF.L.U32 R12, R12, 0x10, RZ ;  /* 0x000000100c0c7819 */ /* 0x000fe200000006ff */
[----:B------:R-:W-:Y:S01]  /*6210*/  FADD.FTZ R61, R61, -UR28 ;  /* 0x8000001c3d3d7e21 */ /* 0x000fe20008010000 */
[----:B------:R-:W-:-:S02]  /*6220*/  SHF.L.U32 R63, R63, 0x10, RZ ;  /* 0x000000103f3f7819 */ /* 0x000fc400000006ff */
[----:B------:R-:W-:Y:S01]  /*6230*/  SHF.L.U32 R65, R65, 0x10, RZ ;  /* 0x0000001041417819 */ /* 0x000fe200000006ff */
[----:B------:R-:W-:Y:S01]  /*6240*/  FADD.FTZ R12, R12, -UR28 ;  /* 0x8000001c0c0c7e21 */ /* 0x000fe20008010000 */
[----:B------:R-:W-:Y:S01]  /*6250*/  FMUL.FTZ R61, R61, UR16 ;  /* 0x000000103d3d7c20 */ /* 0x000fe20008410000 */
[----:B------:R-:W-:Y:S02]  /*6260*/  SHF.L.U32 R14, R14, 0x10, RZ ;  /* 0x000000100e0e7819 */ /* 0x000fe400000006ff */
[----:B------:R-:W-:Y:S01]  /*6270*/  SHF.L.U32 R67, R67, 0x10, RZ ;  /* 0x0000001043437819 */ /* 0x000fe200000006ff */
[----:B------:R-:W-:Y:S01]  /*6280*/  FADD.FTZ R65, R65, -UR28 ;  /* 0x8000001c41417e21 */ /* 0x000fe20008010000 */
[----:B--2---:R-:W-:Y:S01]  /*6290*/  SHF.L.U32 R101, R111, 0x10, RZ ;  /* 0x000000106f657819 */ /* 0x004fe200000006ff */
[----:B------:R-:W-:-:S04]  /*62a0*/  FMUL.FTZ R111, R102, UR16 ;  /* 0x00000010666f7c20 */ /* 0x000fc80008410000 */
[----:B------:R-:W-:Y:S01]  /*62b0*/  FMUL.FTZ R104, R99, R101 ;  /* 0x0000006563687220 */ /* 0x000fe20000410000 */
        /* <DEDUP_REMOVED lines=8> */
[----:B------:R-:W-:Y:S02]  /*6340*/  FFMA.FTZ R104, R111, R102, R104 ;  /* 0x000000666f687223 */ /* 0x000fe40000010068 */
[----:B------:R-:W-:Y:S01]  /*6350*/  FADD.FTZ R102, R101, -UR28 ;  /* 0x8000001c65667e21 */ /* 0x000fe20008010000 */
[----:B------:R-:W-:Y:S01]  /*6360*/  FADD.FTZ R76, R94, R76 ;  /* 0x0000004c5e4c7221 */ /* 0x000fe20000010000 */
[----:B------:R-:W-:Y:S01]  /*6370*/  FFMA.FTZ R106, R105, R103, R106 ;  /* 0x00000067696a7223 */ /* 0x000fe2000001006a */
[----:B------:R-:W-:Y:S01]  /*6380*/  FFMA.FTZ R94, R103, R94, R104 ;  /* 0x0000005e675e7223 */ /* 0x000fe20000010068 */
[----:B------:R-:W-:Y:S01]  /*6390*/  SHF.L.U32 R101, R96, 0x10, RZ ;  /* 0x0000001060657819 */ /* 0x000fe200000006ff */
[----:B------:R-:W-:Y:S01]  /*63a0*/  FFMA.FTZ R32, R119, R111, R32 ;  /* 0x0000006f77207223 */ /* 0x000fe20000010020 */
[----:B------:R-:W-:Y:S01]  /*63b0*/  FMUL.FTZ R103, R102, UR16 ;  /* 0x0000001066677c20 */ /* 0x000fe20008410000 */
[----:B------:R-:W-:-:S02]  /*63c0*/  FADD.FTZ R72, R72, R105 ;  /* 0x0000006948487221 */ /* 0x000fc40000010000 */
[----:B------:R-:W-:Y:S01]  /*63d0*/  FADD.FTZ R6, R6, R101 ;  /* 0x0000006506067221 */ /* 0x000fe20000010000 */
[----:B------:R-:W-:Y:S01]  /*63e0*/  FFMA.FTZ R32, R101, R103, R32 ;  /* 0x0000006765207223 */ /* 0x000fe20000010020 */
[----:B------:R-:W-:Y:S01]  /*63f0*/  FMUL.FTZ R101, R33, R101 ;  /* 0x0000006521657220 */ /* 0x000fe20000410000 */
[----:B------:R-:W-:Y:S01]  /*6400*/  SHF.L.U32 R96, R90, 0x10, RZ ;  /* 0x000000105a607819 */ /* 0x000fe200000006ff */
        /* <DEDUP_REMOVED lines=11> */
[----:B------:R-:W-:Y:S02]  /*64c0*/  FADD.FTZ R6, R6, R101 ;  /* 0x0000006506067221 */ /* 0x000fe40000010000 */
[----:B------:R-:W-:Y:S01]  /*64d0*/  FFMA.FTZ R32, R101, R95, R32 ;  /* 0x0000005f65207223 */ /* 0x000fe20000010020 */
[----:B------:R-:W-:Y:S01]  /*64e0*/  FFMA.FTZ R94, R95, R97, R94 ;  /* 0x000000615f5e7223 */ /* 0x000fe2000001005e */
[----:B------:R-:W-:Y:S01]  /*64f0*/  FADD.FTZ R76, R76, R97 ;  /* 0x000000614c4c7221 */ /* 0x000fe20000010000 */
[----:B------:R-:W-:Y:S01]  /*6500*/  SHF.L.U32 R95, R88, 0x10, RZ ;  /* 0x00000010585f7819 */ /* 0x000fe200000006ff */
        /* <DEDUP_REMOVED lines=11> */
[----:B------:R-:W-:Y:S01]  /*65c0*/  FMUL.FTZ R76, R99, R89 ;  /* 0x00000059634c7220 */ /* 0x000fe20000410000 */
[----:B------:R-:W-:Y:S01]  /*65d0*/  FFMA.FTZ R106, R89, R87, R106 ;  /* 0x00000057596a7223 */ /* 0x000fe2000001006a */
[----:B------:R-:W-:Y:S02]  /*65e0*/  FADD.FTZ R72, R72, R89 ;  /* 0x0000005948487221 */ /* 0x000fe40000010000 */
[----:B------:R-:W-:Y:S01]  /*65f0*/  FFMA.FTZ R94, R87, R76, R94 ;  /* 0x0000004c575e7223 */ /* 0x000fe2000001005e */
[----:B------:R-:W-:Y:S01]  /*6600*/  SHF.L.U32 R87, R84, 0x10, RZ ;  /* 0x0000001054577819 */ /* 0x000fe200000006ff */
[----:B------:R-:W-:Y:S01]  /*6610*/  FMUL.FTZ R89, R82, UR16 ;  /* 0x0000001052597c20 */ /* 0x000fe20008410000 */
[----:B------:R-:W-:Y:S01]  /*6620*/  FADD.FTZ R91, R76, R91 ;  /* 0x0000005b4c5b7221 */ /* 0x000fe20000010000 */
[----:B------:R-:W-:-:S02]  /*6630*/  SHF.L.U32 R84, R78, 0x10, RZ ;  /* 0x000000104e547819 */ /* 0x000fc400000006ff */
[----:B------:R-:W-:Y:S01]  /*6640*/  FMUL.FTZ R82, R33, R87 ;  /* 0x0000005721527220 */ /* 0x000fe20000410000 */
[----:B------:R-:W-:Y:S01]  /*6650*/  FFMA.FTZ R78, R87, R89, R32 ;  /* 0x00000059574e7223 */ /* 0x000fe20000010020 */
[----:B------:R-:W-:Y:S01]  /*6660*/  FADD.FTZ R76, R6, R87 ;  /* 0x00000057064c7221 */ /* 0x000fe20000010000 */
        /* <DEDUP_REMOVED lines=16> */
[----:B------:R-:W-:Y:S01]  /*6770*/  FFMA.FTZ R78, R85, R83, R78 ;  /* 0x00000053554e7223 */ /* 0x000fe2000001004e */
[----:B------:R-:W-:Y:S01]  /*6780*/  FADD.FTZ R76, R76, R85 ;  /* 0x000000554c4c7221 */ /* 0x000fe20000010000 */
[----:B------:R-:W-:Y:S01]  /*6790*/  FMUL.FTZ R83, R72, UR16 ;  /* 0x0000001048537c20 */ /* 0x000fe20008410000 */
[----:B------:R-:W-:Y:S01]  /*67a0*/  FMUL.FTZ R72, R33, R17 ;  /* 0x0000001121487220 */ /* 0x000fe20000410000 */
[----:B------:R-:W-:Y:S01]  /*67b0*/  FADD.FTZ R91, R42, R91 ;  /* 0x0000005b2a5b7221 */ /* 0x000fe20000010000 */
[----:B------:R-:W-:Y:S01]  /*67c0*/  FFMA.FTZ R94, R79, R42, R94 ;  /* 0x0000002a4f5e7223 */ /* 0x000fe2000001005e */
[----:B------:R-:W-:Y:S01]  /*67d0*/  FADD.FTZ R76, R76, R17 ;  /* 0x000000114c4c7221 */ /* 0x000fe20000010000 */
[----:B------:R-:W-:Y:S01]  /*67e0*/  FFMA.FTZ R78, R17, R83, R78 ;  /* 0x00000053114e7223 */ /* 0x000fe2000001004e */
[----:B------:R-:W-:Y:S01]  /*67f0*/  SHF.L.U32 R17, R2, 0x10, RZ ;  /* 0x0000001002117819 */ /* 0x000fe200000006ff */
[----:B------:R-:W-:Y:S01]  /*6800*/  FADD.FTZ R91, R91, R72 ;  /* 0x000000485b5b7221 */ /* 0x000fe20000010000 */
[----:B------:R-:W-:Y:S01]  /*6810*/  FFMA.FTZ R94, R83, R72, R94 ;  /* 0x00000048535e7223 */ /* 0x000fe2000001005e */
[----:B------:R-:W-:Y:S01]  /*6820*/  FMUL.FTZ R2, R99, R43 ;  /* 0x0000002b63027220 */ /* 0x000fe20000410000 */
[----:B------:R-:W-:-:S03]  /*6830*/  FFMA.FTZ R6, R81, R79, R6 ;  /* 0x0000004f51067223 */ /* 0x000fc60000010006 */
[----:B------:R-:W-:Y:S01]  /*6840*/  FADD.FTZ R91, R2, R91 ;  /* 0x0000005b025b7221 */ /* 0x000fe20000010000 */
[----:B------:R-:W-:Y:S01]  /*6850*/  FFMA.FTZ R94, R37, R2, R94 ;  /* 0x00000002255e7223 */ /* 0x000fe2000001005e */
[----:B------:R-:W-:Y:S01]  /*6860*/  FADD.FTZ R2, R17, -UR28 ;  /* 0x8000001c11027e21 */ /* 0x000fe20008010000 */
[----:B------:R-:W-:Y:S01]  /*6870*/  SHF.L.U32 R17, R46, 0x10, RZ ;  /* 0x000000102e117819 */ /* 0x000fe200000006ff */
[----:B------:R-:W-:Y:S01]  /*6880*/  FFMA.FTZ R6, R43, R37, R6 ;  /* 0x000000252b067223 */ /* 0x000fe20000010006 */
[----:B------:R-:W-:Y:S01]  /*6890*/  FADD.FTZ R32, R32, R81 ;  /* 0x0000005120207221 */ /* 0x000fe20000010000 */
[----:B------:R-:W-:Y:S02]  /*68a0*/  FMUL.FTZ R37, R2, UR16 ;  /* 0x0000001002257c20 */ /* 0x000fe40008410000 */
[----:B------:R-:W-:Y:S01]  /*68b0*/  FMUL.FTZ R2, R33, R17 ;  /* 0x0000001121027220 */ /* 0x000fe20000410000 */
[----:B------:R-:W-:Y:S01]  /*68c0*/  FADD.FTZ R32, R32, R43 ;  /* 0x0000002b20207221 */ /* 0x000fe20000010000 */
[----:B------:R-:W-:Y:S01]  /*68d0*/  FMUL.FTZ R42, R99, R47 ;  /* 0x0000002f632a7220 */ /* 0x000fe20000410000 */
[----:B------:R-:W-:Y:S01]  /*68e0*/  FADD.FTZ R76, R76, R17 ;  /* 0x000000114c4c7221 */ /* 0x000fe20000010000 */
[----:B------:R-:W-:Y:S01]  /*68f0*/  FADD.FTZ R91, R91, R2 ;  /* 0x000000025b5b7221 */ /* 0x000fe20000010000 */
[----:B------:R-:W-:Y:S01]  /*6900*/  FFMA.FTZ R94, R37, R2, R94 ;  /* 0x00000002255e7223 */ /* 0x000fe2000001005e */
[----:B------:R-:W-:Y:S01]  /*6910*/  FFMA.FTZ R78, R17, R37, R78 ;  /* 0x00000025114e7223 */ /* 0x000fe2000001004e */
[----:B------:R-:W-:Y:S01]  /*6920*/  SHF.L.U32 R17, R98, 0x10, RZ ;  /* 0x0000001062117819 */ /* 0x000fe200000006ff */
[----:B------:R-:W-:Y:S01]  /*6930*/  FADD.FTZ R32, R32, R47 ;  /* 0x0000002f20207221 */ /* 0x000fe20000010000 */
[----:B------:R-:W-:Y:S01]  /*6940*/  FFMA.FTZ R6, R47, R45, R6 ;  /* 0x0000002d2f067223 */ /* 0x000fe20000010006 */
        /* <DEDUP_REMOVED lines=10> */
[----:B------:R-:W-:-:S02]  /*69f0*/  FMUL.FTZ R2, R53, UR16 ;  /* 0x0000001035027c20 */ /* 0x000fc40008410000 */
[----:B------:R-:W-:Y:S01]  /*6a00*/  FADD.FTZ R42, R17, R42 ;  /* 0x0000002a112a7221 */ /* 0x000fe20000010000 */
[----:B------:R-:W-:Y:S01]  /*6a10*/  FFMA.FTZ R49, R50, R17, R49 ;  /* 0x0000001132317223 */ /* 0x000fe20000010031 */
[----:B------:R-:W-:Y:S01]  /*6a20*/  SHF.L.U32 R17, R108, 0x10, RZ ;  /* 0x000000106c117819 */ /* 0x000fe200000006ff */
[----:B------:R-:W-:Y:S01]  /*6a30*/  FADD.FTZ R76, R76, R55 ;  /* 0x000000374c4c7221 */ /* 0x000fe20000010000 */
[----:B------:R-:W-:Y:S01]  /*6a40*/  FFMA.FTZ R78, R55, R2, R78 ;  /* 0x00000002374e7223 */ /* 0x000fe2000001004e */
[----:B------:R-:W-:Y:S02]  /*6a50*/  FMUL.FTZ R55, R33, R55 ;  /* 0x0000003721377220 */ /* 0x000fe40000410000 */
[----:B------:R-:W-:Y:S01]  /*6a60*/  FMUL.FTZ R37, R99, R17 ;  /* 0x0000001163257220 */ /* 0x000fe20000410000 */
[----:B------:R-:W-:Y:S01]  /*6a70*/  FADD.FTZ R32, R32, R17 ;  /* 0x0000001120207221 */ /* 0x000fe20000010000 */
[----:B------:R-:W-:Y:S01]  /*6a80*/  FFMA.FTZ R6, R17, R54, R6 ;  /* 0x0000003611067223 */ /* 0x000fe20000010006 */
[----:B------:R-:W-:Y:S01]  /*6a90*/  SHF.L.U32 R17, R58, 0x10, RZ ;  /* 0x000000103a117819 */ /* 0x000fe200000006ff */
[----:B------:R-:W-:Y:S01]  /*6aa0*/  FADD.FTZ R42, R42, R55 ;  /* 0x000000372a2a7221 */ /* 0x000fe20000010000 */
[----:B------:R-:W-:-:S03]  /*6ab0*/  FFMA.FTZ R49, R2, R55, R49 ;  /* 0x0000003702317223 */ /* 0x000fc60000010031 */
[----:B------:R-:W-:Y:S01]  /*6ac0*/  FADD.FTZ R76, R76, R17 ;  /* 0x000000114c4c7221 */ /* 0x000fe20000010000 */
[----:B------:R-:W-:Y:S01]  /*6ad0*/  FFMA.FTZ R78, R17, R8, R78 ;  /* 0x00000008114e7223 */ /* 0x000fe2000001004e */
[----:B------:R-:W-:Y:S01]  /*6ae0*/  FADD.FTZ R42, R37, R42 ;  /* 0x0000002a252a7221 */ /* 0x000fe20000010000 */
[----:B------:R-:W-:Y:S01]  /*6af0*/  FFMA.FTZ R49, R54, R37, R49 ;  /* 0x0000002536317223 */ /* 0x000fe20000010031 */
[----:B------:R-:W-:Y:S01]  /*6b00*/  FMUL.FTZ R17, R33, R17 ;  /* 0x0000001121117220 */ /* 0x000fe20000410000 */
[----:B------:R-:W-:-:S03]  /*6b10*/  FMUL.FTZ R2, R99, R59 ;  /* 0x0000003b63027220 */ /* 0x000fc60000410000 */
[----:B------:R-:W-:Y:S01]  /*6b20*/  FADD.FTZ R37, R42, R17 ;  /* 0x000000112a257221 */ /* 0x000fe20000010000 */
[----:B------:R-:W-:Y:S01]  /*6b30*/  FFMA.FTZ R8, R8, R17, R49 ;  /* 0x0000001108087223 */ /* 0x000fe20000010031 */
[----:B------:R-:W-:Y:S01]  /*6b40*/  SHF.L.U32 R17, R62, 0x10, RZ ;  /* 0x000000103e117819 */ /* 0x000fe200000006ff */
[----:B------:R-:W-:Y:S01]  /*6b50*/  FMUL.FTZ R43, R10, UR16 ;  /* 0x000000100a2b7c20 */ /* 0x000fe20008410000 */
[----:B------:R-:W-:Y:S01]  /*6b60*/  FADD.FTZ R37, R2, R37 ;  /* 0x0000002502257221 */ /* 0x000fe20000010000 */
[----:B------:R-:W-:Y:S02]  /*6b70*/  FFMA.FTZ R8, R57, R2, R8 ;  /* 0x0000000239087223 */ /* 0x000fe40000010008 */
[----:B------:R-:W-:Y:S01]  /*6b80*/  FMUL.FTZ R2, R33, R17 ;  /* 0x0000001121027220 */ /* 0x000fe20000410000 */
[----:B------:R-:W-:Y:S01]  /*6b90*/  FADD.FTZ R76, R76, R17 ;  /* 0x000000114c4c7221 */ /* 0x000fe20000010000 */
[----:B------:R-:W-:Y:S01]  /*6ba0*/  FFMA.FTZ R78, R17, R43, R78 ;  /* 0x0000002b114e7223 */ /* 0x000fe2000001004e */
[----:B------:R-:W-:Y:S01]  /*6bb0*/  SHF.L.U32 R17, R66, 0x10, RZ ;  /* 0x0000001042117819 */ /* 0x000fe200000006ff */
[----:B------:R-:W-:Y:S01]  /*6bc0*/  FADD.FTZ R37, R37, R2 ;  /* 0x0000000225257221 */ /* 0x000fe20000010000 */
[----:B------:R-:W-:Y:S01]  /*6bd0*/  FFMA.FTZ R8, R43, R2, R8 ;  /* 0x000000022b087223 */ /* 0x000fe20000010008 */
[----:B------:R-:W-:Y:S01]  /*6be0*/  FMUL.FTZ R2, R99, R63 ;  /* 0x0000003f63027220 */ /* 0x000fe20000410000 */
[----:B------:R-:W-:Y:S01]  /*6bf0*/  FMUL.FTZ R43, R12, UR16 ;  /* 0x000000100c2b7c20 */ /* 0x000fe20008410000 */
[----:B------:R-:W-:-:S02]  /*6c00*/  FMUL.FTZ R10, R33, R17 ;  /* 0x00000011210a7220 */ /* 0x000fc40000410000 */
[----:B------:R-:W-:Y:S01]  /*6c10*/  FADD.FTZ R37, R2, R37 ;  /* 0x0000002502257221 */ /* 0x000fe20000010000 */
[----:B------:R-:W-:Y:S01]  /*6c20*/  FFMA.FTZ R8, R61, R2, R8 ;  /* 0x000000023d087223 */ /* 0x000fe20000010008 */
[----:B------:R-:W-:Y:S01]  /*6c30*/  FADD.FTZ R76, R76, R17 ;  /* 0x000000114c4c7221 */ /* 0x000fe20000010000 */
[----:B------:R-:W-:Y:S01]  /*6c40*/  FFMA.FTZ R78, R17, R43, R78 ;  /* 0x0000002b114e7223 */ /* 0x000fe2000001004e */
[----:B------:R-:W-:Y:S01]  /*6c50*/  FADD.FTZ R14, R14, -UR28 ;  /* 0x8000001c0e0e7e21 */ /* 0x000fe20008010000 */
[----:B------:R-:W-:Y:S01]  /*6c60*/  FADD.FTZ R37, R37, R10 ;  /* 0x0000000a25257221 */ /* 0x000fe20000010000 */
[----:B------:R-:W-:Y:S01]  /*6c70*/  FFMA.FTZ R8, R43, R10, R8 ;  /* 0x0000000a2b087223 */ /* 0x000fe20000010008 */
[----:B------:R-:W-:Y:S01]  /*6c80*/  FMUL.FTZ R65, R65, UR16 ;  /* 0x0000001041417c20 */ /* 0x000fe20008410000 */
[----:B------:R-:W-:Y:S01]  /*6c90*/  FMUL.FTZ R2, R99, R67 ;  /* 0x0000004363027220 */ /* 0x000fe20000410000 */
[----:B------:R-:W-:Y:S02]  /*6ca0*/  SHF.L.U32 R69, R69, 0x10, RZ ;  /* 0x0000001045457819 */ /* 0x000fe400000006ff */
[----:B------:R-:W-:Y:S01]  /*6cb0*/  SHF.L.U32 R17, R70, 0x10, RZ ;  /* 0x0000001046117819 */ /* 0x000fe200000006ff */
[----:B------:R-:W-:Y:S01]  /*6cc0*/  FMUL.FTZ R43, R14, UR16 ;  /* 0x000000100e2b7c20 */ /* 0x000fe20008410000 */
[----:B------:R-:W-:Y:S01]  /*6cd0*/  FADD.FTZ R37, R2, R37 ;  /* 0x0000002502257221 */ /* 0x000fe20000010000 */
[----:B------:R-:W-:Y:S01]  /*6ce0*/  FFMA.FTZ R8, R65, R2, R8 ;  /* 0x0000000241087223 */ /* 0x000fe20000010008 */
[----:B------:R-:W-:Y:S01]  /*6cf0*/  SHF.L.U32 R71, R71, 0x10, RZ ;  /* 0x0000001047477819 */ /* 0x000fe200000006ff */
[----:B------:R-:W-:Y:S01]  /*6d00*/  FADD.FTZ R69, R69, -UR28 ;  /* 0x8000001c45457e21 */ /* 0x000fe20008010000 */
[----:B------:R-:W-:Y:S01]  /*6d10*/  SHF.L.U32 R16, R16, 0x10, RZ ;  /* 0x0000001010107819 */ /* 0x000fe200000006ff */
[----:B------:R-:W-:Y:S01]  /*6d20*/  FMUL.FTZ R2, R33, R17 ;  /* 0x0000001121027220 */ /* 0x000fe20000410000 */
[----:B------:R-:W-:Y:S01]  /*6d30*/  FADD.FTZ R76, R76, R17 ;  /* 0x000000114c4c7221 */ /* 0x000fe20000010000 */
[----:B------:R-:W-:Y:S01]  /*6d40*/  FFMA.FTZ R78, R17, R43, R78 ;  /* 0x0000002b114e7223 */ /* 0x000fe2000001004e */
[----:B------:R-:W-:Y:S01]  /*6d50*/  FADD.FTZ R32, R32, R59 ;  /* 0x0000003b20207221 */ /* 0x000fe20000010000 */
[----:B------:R-:W-:Y:S01]  /*6d60*/  FFMA.FTZ R6, R59, R57, R6 ;  /* 0x000000393b067223 */ /* 0x000fe20000010006 */
[----:B------:R-:W-:Y:S01]  /*6d70*/  SHF.L.U32 R17, R74, 0x10, RZ ;  /* 0x000000104a117819 */ /* 0x000fe200000006ff */
[----:B------:R-:W-:Y:S01]  /*6d80*/  FMUL.FTZ R69, R69, UR16 ;  /* 0x0000001045457c20 */ /* 0x000fe20008410000 */
[----:B------:R-:W-:Y:S01]  /*6d90*/  FMUL.FTZ R10, R99, R71 ;  /* 0x00000047630a7220 */ /* 0x000fe20000410000 */
[----:B------:R-:W-:Y:S01]  /*6da0*/  FADD.FTZ R37, R37, R2 ;  /* 0x0000000225257221 */ /* 0x000fe20000010000 */
[----:B------:R-:W-:Y:S01]  /*6db0*/  FFMA.FTZ R8, R43, R2, R8 ;  /* 0x000000022b087223 */ /* 0x000fe20000010008 */
[----:B------:R-:W-:Y:S01]  /*6dc0*/  FADD.FTZ R16, R16, -UR28 ;  /* 0x8000001c10107e21 */ /* 0x000fe20008010000 */
[----:B------:R-:W-:Y:S01]  /*6dd0*/  SHF.L.U32 R73, R73, 0x10, RZ ;  /* 0x0000001049497819 */ /* 0x000fe200000006ff */
[----:B------:R-:W-:Y:S01]  /*6de0*/  FADD.FTZ R32, R32, R63 ;  /* 0x0000003f20207221 */ /* 0x000fe20000010000 */
[----:B------:R-:W-:Y:S01]  /*6df0*/  FFMA.FTZ R6, R63, R61, R6 ;  /* 0x0000003d3f067223 */ /* 0x000fe20000010006 */
[----:B------:R-:W-:Y:S01]  /*6e00*/  FADD.FTZ R37, R10, R37 ;  /* 0x000000250a257221 */ /* 0x000fe20000010000 */
[----:B------:R-:W-:Y:S01]  /*6e10*/  FFMA.FTZ R8, R69, R10, R8 ;  /* 0x0000000a45087223 */ /* 0x000fe20000010008 */
[----:B------:R-:W-:Y:S01]  /*6e20*/  FMUL.FTZ R43, R16, UR16 ;  /* 0x00000010102b7c20 */ /* 0x000fe20008410000 */
[----:B------:R-:W-:Y:S01]  /*6e30*/  FMUL.FTZ R2, R33, R17 ;  /* 0x0000001121027220 */ /* 0x000fe20000410000 */
[----:B------:R-:W-:Y:S01]  /*6e40*/  SHF.L.U32 R20, R20, 0x10, RZ ;  /* 0x0000001014147819 */ /* 0x000fe200000006ff */
[----:B------:R-:W-:Y:S01]  /*6e50*/  FADD.FTZ R73, R73, -UR28 ;  /* 0x8000001c49497e21 */ /* 0x000fe20008010000 */
[----:B------:R-:W-:Y:S01]  /*6e60*/  SHF.L.U32 R75, R75, 0x10, RZ ;  /* 0x000000104b4b7819 */ /* 0x000fe200000006ff */
[----:B------:R-:W-:Y:S01]  /*6e70*/  FADD.FTZ R32, R32, R67 ;  /* 0x0000004320207221 */ /* 0x000fe20000010000 */
[----:B------:R-:W-:Y:S01]  /*6e80*/  SHF.L.U32 R77, R77, 0x10, RZ ;  /* 0x000000104d4d7819 */ /* 0x000fe200000006ff */
[----:B------:R-:W-:Y:S01]  /*6e90*/  FFMA.FTZ R6, R67, R65, R6 ;  /* 0x0000004143067223 */ /* 0x000fe20000010006 */
[----:B------:R-:W-:Y:S01]  /*6ea0*/  FADD.FTZ R37, R37, R2 ;  /* 0x0000000225257221 */ /* 0x000fe20000010000 */
[----:B------:R-:W-:Y:S01]  /*6eb0*/  FFMA.FTZ R8, R43, R2, R8 ;  /* 0x000000022b087223 */ /* 0x000fe20000010008 */
[----:B------:R-:W-:Y:S01]  /*6ec0*/  SHF.L.U32 R107, R107, 0x10, RZ ;  /* 0x000000106b6b7819 */ /* 0x000fe200000006ff */
[----:B------:R-:W-:Y:S01]  /*6ed0*/  FADD.FTZ R20, R20, -UR28 ;  /* 0x8000001c14147e21 */ /* 0x000fe20008010000 */
[----:B------:R-:W-:Y:S01]  /*6ee0*/  FMUL.FTZ R73, R73, UR16 ;  /* 0x0000001049497c20 */ /* 0x000fe20008410000 */
[----:B------:R-:W-:Y:S01]  /*6ef0*/  FMUL.FTZ R2, R99, R75 ;  /* 0x0000004b63027220 */ /* 0x000fe20000410000 */
[----:B------:R-:W-:Y:S01]  /*6f00*/  FADD.FTZ R32, R32, R71 ;  /* 0x0000004720207221 */ /* 0x000fe20000010000 */
[----:B------:R-:W-:Y:S01]  /*6f10*/  FFMA.FTZ R6, R71, R69, R6 ;  /* 0x0000004547067223 */ /* 0x000fe20000010006 */
[----:B------:R-:W-:Y:S01]  /*6f20*/  FADD.FTZ R76, R76, R17 ;  /* 0x000000114c4c7221 */ /* 0x000fe20000010000 */
[----:B------:R-:W-:Y:S01]  /*6f30*/  FFMA.FTZ R78, R17, R43, R78 ;  /* 0x0000002b114e7223 */ /* 0x000fe2000001004e */
[----:B------:R-:W-:Y:S01]  /*6f40*/  FADD.FTZ R77, R77, -UR28 ;  /* 0x8000001c4d4d7e21 */ /* 0x000fe20008010000 */
[----:B------:R-:W-:Y:S01]  /*6f50*/  SHF.L.U32 R17, R110, 0x10, RZ ;  /* 0x000000106e117819 */ /* 0x000fe200000006ff */
[----:B------:R-:W-:Y:S01]  /*6f60*/  FMUL.FTZ R43, R20, UR16 ;  /* 0x00000010142b7c20 */ /* 0x000fe20008410000 */
[----:B------:R-:W-:Y:S01]  /*6f70*/  SHF.L.U32 R22, R22, 0x10, RZ ;  /* 0x0000001016167819 */ /* 0x000fe200000006ff */
[----:B------:R-:W-:Y:S01]  /*6f80*/  FMUL.FTZ R10, R33, R107 ;  /* 0x0000006b210a7220 */ /* 0x000fe20000410000 */
[----:B------:R-:W-:Y:S01]  /*6f90*/  SHF.L.U32 R112, R112, 0x10, RZ ;  /* 0x0000001070707819 */ /* 0x000fe200000006ff */
[----:B------:R-:W-:Y:S01]  /*6fa0*/  FADD.FTZ R37, R2, R37 ;  /* 0x0000002502257221 */ /* 0x000fe20000010000 */
[----:B------:R-:W-:Y:S01]  /*6fb0*/  FFMA.FTZ R8, R73, R2, R8 ;  /* 0x0000000249087223 */ /* 0x000fe20000010008 */
        /* <DEDUP_REMOVED lines=39> */
[----:B------:R-:W-:Y:S01]  /*7230*/  SHF.L.U32 R120, R120, 0x10, RZ ;  /* 0x0000001078787819 */ /* 0x000fe200000006ff */
[----:B------:R-:W-:Y:S01]  /*7240*/  FADD.FTZ R26, R26, -UR28 ;  /* 0x8000001c1a1a7e21 */ /* 0x000fe20008010000 */
[----:B------:R-:W-:Y:S01]  /*7250*/  FADD.FTZ R32, R32, R17 ;  /* 0x0000001120207221 */ /* 0x000fe20000010000 */
[----:B------:R-:W-:Y:S01]  /*7260*/  FFMA.FTZ R6, R17, R116, R6 ;  /* 0x0000007411067223 */ /* 0x000fe20000010006 */
[----:B------:R-:W-:Y:S01]  /*7270*/  FADD.FTZ R76, R76, R113 ;  /* 0x000000714c4c7221 */ /* 0x000fe20000010000 */
[----:B------:R-:W-:Y:S01]  /*7280*/  FMUL.FTZ R17, R99, R17 ;  /* 0x0000001163117220 */ /* 0x000fe20000410000 */
        /* <DEDUP_REMOVED lines=8> */
[----:B------:R-:W-:Y:S01]  /*7310*/  SHF.L.U32 R17, R122, 0x10, RZ ;  /* 0x000000107a117819 */ /* 0x000fe200000006ff */
[----:B------:R-:W-:Y:S01]  /*7320*/  FMUL.FTZ R120, R120, UR16 ;  /* 0x0000001078787c20 */ /* 0x000fe20008410000 */
[----:B------:R-:W-:Y:S01]  /*7330*/  SHF.L.U32 R29, R29, 0x10, RZ ;  /* 0x000000101d1d7819 */ /* 0x000fe200000006ff */
[----:B------:R-:W-:Y:S01]  /*7340*/  FADD.FTZ R76, R76, R121 ;  /* 0x000000794c4c7221 */ /* 0x000fe20000010000 */
[----:B------:R-:W-:Y:S01]  /*7350*/  FFMA.FTZ R78, R121, R26, R78 ;  /* 0x0000001a794e7223 */ /* 0x000fe2000001004e */
[----:B------:R-:W-:Y:S01]  /*7360*/  FADD.FTZ R28, R28, -UR28 ;  /* 0x8000001c1c1c7e21 */ /* 0x000fe20008010000 */
[----:B------:R-:W-:Y:S01]  /*7370*/  FMUL.FTZ R121, R33, R121 ;  /* 0x0000007921797220 */ /* 0x000fe20000410000 */
[----:B------:R-:W-:Y:S01]  /*7380*/  FMUL.FTZ R37, R99, R17 ;  /* 0x0000001163257220 */ /* 0x000fe20000410000 */
[----:B------:R-:W-:Y:S01]  /*7390*/  FADD.FTZ R32, R32, R17 ;  /* 0x0000001120207221 */ /* 0x000fe20000010000 */
[----:B------:R-:W-:Y:S01]  /*73a0*/  FFMA.FTZ R6, R17, R120, R6 ;  /* 0x0000007811067223 */ /* 0x000fe20000010006 */
[----:B------:R-:W-:Y:S01]  /*73b0*/  SHF.L.U32 R17, R30, 0x10, RZ ;  /* 0x000000101e117819 */ /* 0x000fe200000006ff */
[----:B------:R-:W-:Y:S01]  /*73c0*/  FADD.FTZ R29, R29, -UR28 ;  /* 0x8000001c1d1d7e21 */ /* 0x000fe20008010000 */
[----:B------:R-:W-:Y:S01]  /*73d0*/  FMUL.FTZ R28, R28, UR16 ;  /* 0x000000101c1c7c20 */ /* 0x000fe20008410000 */
        /* <DEDUP_REMOVED lines=26> */
[----:B------:R-:W-:Y:S01]  /*7580*/  FFMA.FTZ R28, R29, R0, R28 ;  /* 0x000000001d1c7223 */ /* 0x000fe2000001001c */
[----:B------:R-:W-:Y:S01]  /*7590*/  SHF.L.U32 R11, R11, 0x10, RZ ;  /* 0x000000100b0b7819 */ /* 0x000fe200000006ff */
[----:B------:R-:W-:Y:S01]  /*75a0*/  FADD.FTZ R13, R13, -UR28 ;  /* 0x8000001c0d0d7e21 */ /* 0x000fe20008010000 */
[----:B------:R-:W-:Y:S01]  /*75b0*/  SHF.L.U32 R9, R9, 0x10, RZ ;  /* 0x0000001009097819 */ /* 0x000fe200000006ff */
[----:B------:R-:W-:Y:S01]  /*75c0*/  FMUL.FTZ R3, R3, UR16 ;  /* 0x0000001003037c20 */ /* 0x000fe20008410000 */
[----:B------:R-:W-:Y:S01]  /*75d0*/  FMUL.FTZ R0, R99, R7 ;  /* 0x0000000763007220 */ /* 0x000fe20000410000 */
[----:B------:R-:W-:Y:S01]  /*75e0*/  SHF.L.U32 R21, R21, 0x10, RZ ;  /* 0x0000001015157819 */ /* 0x000fe200000006ff */
[----:B------:R-:W-:Y:S01]  /*75f0*/  FMUL.FTZ R13, R13, UR16 ;  /* 0x000000100d0d7c20 */ /* 0x000fe20008410000 */
[----:B------:R-:W-:Y:S01]  /*7600*/  SHF.L.U32 R5, R5, 0x10, RZ ;  /* 0x0000001005057819 */ /* 0x000fe200000006ff */
[----:B------:R-:W-:Y:S01]  /*7610*/  FMUL.FTZ R2, R33, R9 ;  /* 0x0000000921027220 */ /* 0x000fe20000410000 */
[----:B------:R-:W-:Y:S01]  /*7620*/  FADD.FTZ R31, R0, R31 ;  /* 0x0000001f001f7221 */ /* 0x000fe20000010000 */
[----:B------:R-:W-:Y:S01]  /*7630*/  FFMA.FTZ R28, R3, R0, R28 ;  /* 0x00000000031c7223 */ /* 0x000fe2000001001c */
[----:B------:R-:W-:Y:S01]  /*7640*/  FADD.FTZ R11, R11, -UR28 ;  /* 0x8000001c0b0b7e21 */ /* 0x000fe20008010000 */
[----:B------:R-:W-:Y:S01]  /*7650*/  FADD.FTZ R76, R76, R17 ;  /* 0x000000114c4c7221 */ /* 0x000fe20000010000 */
[----:B------:R-:W-:Y:S01]  /*7660*/  FFMA.FTZ R78, R17, R29, R78 ;  /* 0x0000001d114e7223 */ /* 0x000fe2000001004e */
[----:B------:R-:W-:Y:S01]  /*7670*/  FFMA.FTZ R6, R7, R3, R6 ;  /* 0x0000000307067223 */ /* 0x000fe20000010006 */
[----:B------:R-:W-:Y:S01]  /*7680*/  FADD.FTZ R21, R21, -UR28 ;  /* 0x8000001c15157e21 */ /* 0x000fe20008010000 */
[----:B------:R-:W-:Y:S01]  /*7690*/  FADD.FTZ R31, R31, R2 ;  /* 0x000000021f1f7221 */ /* 0x000fe20000010000 */
[----:B------:R-:W-:Y:S01]  /*76a0*/  FFMA.FTZ R28, R13, R2, R28 ;  /* 0x000000020d1c7223 */ /* 0x000fe2000001001c */
[----:B------:R-:W-:Y:S01]  /*76b0*/  FMUL.FTZ R11, R11, UR16 ;  /* 0x000000100b0b7c20 */ /* 0x000fe20008410000 */
[----:B------:R-:W-:Y:S01]  /*76c0*/  FMUL.FTZ R0, R99, R5 ;  /* 0x0000000563007220 */ /* 0x000fe20000410000 */
[----:B------:R-:W-:-:S02]  /*76d0*/  SHF.L.U32 R19, R19, 0x10, RZ ;  /* 0x0000001013137819 */ /* 0x000fc400000006ff */
[----:B------:R-:W-:Y:S01]  /*76e0*/  SHF.L.U32 R3, R18, 0x10, RZ ;  /* 0x0000001012037819 */ /* 0x000fe200000006ff */
[----:B------:R-:W-:Y:S01]  /*76f0*/  FADD.FTZ R76, R76, R9 ;  /* 0x000000094c4c7221 */ /* 0x000fe20000010000 */
[----:B------:R-:W-:Y:S01]  /*7700*/  FFMA.FTZ R78, R9, R13, R78 ;  /* 0x0000000d094e7223 */ /* 0x000fe2000001004e */
        /* <DEDUP_REMOVED lines=44> */
[----:B------:R-:W-:Y:S01]  /*79d0*/  FMUL.FTZ R7, R99, R25 ;  /* 0x0000001963077220 */ /* 0x000fe20000410000 */
[----:B------:R-:W-:Y:S01]  /*79e0*/  FMUL.FTZ R44, R44, UR16 ;  /* 0x000000102c2c7c20 */ /* 0x000fe20008410000 */
[----:B------:R-:W-:Y:S01]  /*79f0*/  SHF.L.U32 R11, R60, 0x10, RZ ;  /* 0x000000103c0b7819 */ /* 0x000fe200000006ff */
[----:B------:R-:W-:Y:S01]  /*7a00*/  FADD.FTZ R32, R32, R15 ;  /* 0x0000000f20207221 */ /* 0x000fe20000010000 */
[----:B------:R-:W-:Y:S01]  /*7a10*/  SHF.L.U32 R27, R27, 0x10, RZ ;  /* 0x000000101b1b7819 */ /* 0x000fe200000006ff */
[----:B------:R-:W-:Y:S01]  /*7a20*/  FFMA.FTZ R6, R15, R19, R6 ;  /* 0x000000130f067223 */ /* 0x000fe20000010006 */
[----:B------:R-:W-:Y:S01]  /*7a30*/  FADD.FTZ R56, R56, -UR28 ;  /* 0x8000001c38387e21 */ /* 0x000fe20008010000 */
[----:B------:R-:W-:Y:S01]  /*7a40*/  FADD.FTZ R2, R7, R2 ;  /* 0x0000000207027221 */ /* 0x000fe20000010000 */
[----:B------:R-:W-:Y:S01]  /*7a50*/  FFMA.FTZ R9, R44, R7, R9 ;  /* 0x000000072c097223 */ /* 0x000fe20000010009 */
[----:B---3--:R-:W-:Y:S01]  /*7a60*/  SHF.L.U32 R57, R123, 0x10, RZ ;  /* 0x000000107b397819 */ /* 0x008fe200000006ff */
[----:B------:R-:W-:Y:S01]  /*7a70*/  FADD.FTZ R32, R32, R23 ;  /* 0x0000001720207221 */ /* 0x000fe20000010000 */
[----:B------:R-:W-:Y:S01]  /*7a80*/  FMUL.FTZ R7, R33, R11 ;  /* 0x0000000b21077220 */ /* 0x000fe20000410000 */
[----:B------:R-:W-:Y:S01]  /*7a90*/  FFMA.FTZ R6, R23, R35, R6 ;  /* 0x0000002317067223 */ /* 0x000fe20000010006 */
[----:B------:R-:W-:Y:S01]  /*7aa0*/  FMUL.FTZ R56, R56, UR16 ;  /* 0x0000001038387c20 */ /* 0x000fe20008410000 */
[----:B------:R-:W-:Y:S01]  /*7ab0*/  FADD.FTZ R27, R27, -UR28 ;  /* 0x8000001c1b1b7e21 */ /* 0x000fe20008010000 */
[----:B------:R-:W-:Y:S01]  /*7ac0*/  FADD.FTZ R76, R76, R3 ;  /* 0x000000034c4c7221 */ /* 0x000fe20000010000 */
[----:B------:R-:W-:Y:S01]  /*7ad0*/  FFMA.FTZ R78, R3, R5, R78 ;  /* 0x00000005034e7223 */ /* 0x000fe2000001004e */
[----:B------:R-:W-:Y:S01]  /*7ae0*/  FADD.FTZ R3, R2, R7 ;  /* 0x0000000702037221 */ /* 0x000fe20000010000 */
[----:B------:R-:W-:Y:S01]  /*7af0*/  FMUL.FTZ R0, R99, R57 ;  /* 0x0000003963007220 */ /* 0x000fe20000410000 */
        /* <DEDUP_REMOVED lines=11> */
.L_x_334:
[----:B------:R-:W2:Y:S04]  /*7bb0*/  LDL.LU R6, [R1+0x150] ;  /* 0x0001500001067983 */ /* 0x000ea80000300800 */
[----:B------:R-:W3:Y:S04]  /*7bc0*/  LDL.LU R76, [R1+0x158] ;  /* 0x00015800014c7983 */ /* 0x000ee80000300800 */
[----:B------:R-:W4:Y:S04]  /*7bd0*/  LDL.LU R106, [R1+0x154] ;  /* 0x00015400016a7983 */ /* 0x000f280000300800 */
[----:B------:R-:W4:Y:S04]  /*7be0*/  LDL.LU R109, [R1+0x15c] ;  /* 0x00015c00016d7983 */ /* 0x000f280000300800 */
[----:B------:R-:W4:Y:S04]  /*7bf0*/  LDL.LU R111, [R1+0x14c] ;  /* 0x00014c00016f7983 */ /* 0x000f280000300800 */
[----:B------:R-:W4:Y:S04]  /*7c00*/  LDL.LU R123, [R1+0x164] ;  /* 0x00016400017b7983 */ /* 0x000f280000300800 */
[----:B-----5:R0:W-:Y:S04]  /*7c10*/  STL [R1+0x1b0], R41 ;  /* 0x0001b02901007387 */ /* 0x0201e80000100800 */
[----:B------:R1:W-:Y:S04]  /*7c20*/  STL [R1+0x1b4], R100 ;  /* 0x0001b46401007387 */ /* 0x0003e80000100800 */
[----:B------:R1:W-:Y:S04]  /*7c30*/  STL [R1+0x1a0], R38 ;  /* 0x0001a02601007387 */ /* 0x0003e80000100800 */
[----:B0-----:R-:W4:Y:S04]  /*7c40*/  LDL.LU R41, [R1+0x168] ;  /* 0x0001680001297983 */ /* 0x001f280000300800 */
[----:B-1----:R-:W4:Y:S04]  /*7c50*/  LDL.LU R100, [R1+0x16c] ;  /* 0x00016c0001647983 */ /* 0x002f280000300800 */
[----:B------:R-:W4:Y:S04]  /*7c60*/  LDL.LU R38, [R1+0x160] ;  /* 0x0001600001267983 */ /* 0x000f280000300800 */
[----:B------:R0:W-:Y:S04]  /*7c70*/  STL [R1+0x1a8], R39 ;  /* 0x0001a82701007387 */ /* 0x0001e80000100800 */
[----:B------:R1:W-:Y:S04]  /*7c80*/  STL [R1+0x1ac], R40 ;  /* 0x0001ac2801007387 */ /* 0x0003e80000100800 */
[----:B0-----:R-:W4:Y:S01]  /*7c90*/  LDL.LU R39, [R1+0x174] ;  /* 0x0001740001277983 */ /* 0x001f220000300800 */
        /* <DEDUP_REMOVED lines=40> */
[----:B------:R-:W-:-:S05]  /*7f20*/  SHF.L.U32 R123, R123, 0x10, RZ ;  /* 0x000000107b7b7819 */ /* 0x000fca00000006ff */
[----:B0-----:R-:W-:Y:S01]  /*7f30*/  FMUL.FTZ R123, R123, R115 ;  /* 0x000000737b7b7220 */ /* 0x001fe20000410000 */
[----:B------:R-:W-:-:S04]  /*7f40*/  FADD.FTZ R115, -R115, 1 ;  /* 0x3f80000073737421 */ /* 0x000fc80000010100 */
[----:B------:R-:W-:Y:S01]  /*7f50*/  FFMA.FTZ R115, R119, R115, 1 ;  /* 0x3f80000077737423 */ /* 0x000fe20000010073 */
[----:B------:R-:W-:Y:S02]  /*7f60*/  SHF.L.U32 R119, R41, 0x10, RZ ;  /* 0x0000001029777819 */ /* 0x000fe400000006ff */
[----:B------:R-:W2:Y:S01]  /*7f70*/  LDL.LU R41, [R1+0x170] ;  /* 0x0001700001297983 */ /* 0x000ea20000300800 */
[----:B------:R-:W-:Y:S01]  /*7f80*/  FMUL.FTZ R115, R123, R115 ;  /* 0x000000737b737220 */ /* 0x000fe20000410000 */
[----:B------:R-:W-:Y:S01]  /*7f90*/  FFMA.FTZ R6, R6, R72, RZ ;  /* 0x0000004806067223 */ /* 0x000fe200000100ff */
[----:B------:R-:W-:-:S03]  /*7fa0*/  FADD.FTZ R119, R119, -UR28 ;  /* 0x8000001c77777e21 */ /* 0x000fc60008010000 */
[----:B------:R-:W-:Y:S01]  /*7fb0*/  FFMA.FTZ R6, R111, R115, R6 ;  /* 0x000000736f067223 */ /* 0x000fe20000010006 */
[----:B------:R-:W-:Y:S01]  /*7fc0*/  FMUL.FTZ R119, R119, UR16 ;  /* 0x0000001077777c20 */ /* 0x000fe20008410000 */
[----:B------:R-:W-:-:S03]  /*7fd0*/  FADD.FTZ R72, RZ, R72 ;  /* 0x00000048ff487221 */ /* 0x000fc60000010000 */
[----:B------:R0:W-:Y:S01]  /*7fe0*/  STL [R1+0x144], R6 ;  /* 0x0001440601007387 */ /* 0x0001e20000100800 */
[----:B-1----:R-:W-:Y:S01]  /*7ff0*/  FADD.FTZ R40, R72, R115 ;  /* 0x0000007348287221 */ /* 0x002fe20000010000 */
[----:B------:R-:W-:Y:S01]  /*8000*/  FMUL.FTZ R115, R33, R115 ;  /* 0x0000007321737220 */ /* 0x000fe20000410000 */
[----:B0-----:R-:W-:-:S04]  /*8010*/  FFMA.FTZ R6, R99, R119, R68 ;  /* 0x0000007763067223 */ /* 0x001fc80000010044 */
[----:B------:R-:W-:Y:S01]  /*8020*/  FMUL.FTZ R72, R6, -1.4426950216293334961 ;  /* 0xbfb8aa3b06487820 */ /* 0x000fe20000410000 */
[----:B------:R0:W-:Y:S01]  /*8030*/  STL [R1+0x148], R40 ;  /* 0x0001482801007387 */ /* 0x0001e20000100800 */
[----:B------:R-:W-:Y:S01]  /*8040*/  FFMA.FTZ R106, R111, R115, R106 ;  /* 0x000000736f6a7223 */ /* 0x000fe2000001006a */
[----:B------:R-:W-:Y:S02]  /*8050*/  SHF.L.U32 R111, R100, 0x10, RZ ;  /* 0x00000010646f7819 */ /* 0x000fe400000006ff */
[----:B------:R-:W3:Y:S01]  /*8060*/  LDL.LU R100, [R1+0x178] ;  /* 0x0001780001647983 */ /* 0x000ee20000300800 */
[----:B------:R-:W1:Y:S03]  /*8070*/  MUFU.EX2 R72, R72 ;  /* 0x0000004800487308 */ /* 0x000e660000000800 */
[----:B0-----:R-:W4:Y:S01]  /*8080*/  LDL.LU R40, [R1+0x17c] ;  /* 0x00017c0001287983 */ /* 0x001f220000300800 */
[----:B-1----:R-:W-:-:S06]  /*8090*/  FADD.FTZ R72, R72, 1 ;  /* 0x3f80000048487421 */ /* 0x002fcc0000010000 */
[----:B------:R-:W0:Y:S01]  /*80a0*/  MUFU.RCP R72, R72 ;  /* 0x0000004800487308 */ /* 0x000e220000001000 */
[----:B------:R-:W-:Y:S01]  /*80b0*/  FFMA.FTZ R32, R32, R76, RZ ;  /* 0x0000004c20207223 */ /* 0x000fe200000100ff */
[----:B------:R-:W-:Y:S01]  /*80c0*/  FADD.FTZ R76, RZ, R76 ;  /* 0x0000004cff4c7221 */ /* 0x000fe20000010000 */
[----:B0-----:R-:W-:Y:S01]  /*80d0*/  FMUL.FTZ R111, R111, R72 ;  /* 0x000000486f6f7220 */ /* 0x001fe20000410000 */
[----:B------:R-:W-:-:S04]  /*80e0*/  FADD.FTZ R72, -R72, 1 ;  /* 0x3f80000048487421 */ /* 0x000fc80000010100 */
[----:B------:R-:W-:-:S04]  /*80f0*/  FFMA.FTZ R72, R6, R72, 1 ;  /* 0x3f80000006487423 */ /* 0x000fc80000010048 */
[----:B------:R-:W-:Y:S02]  /*8100*/  FMUL.FTZ R72, R111, R72 ;  /* 0x000000486f487220 */ /* 0x000fe40000410000 */
[----:B------:R-:W3:Y:S02]  /*8110*/  LDL.LU R111, [R1+0x184] ;  /* 0x00018400016f7983 */ /* 0x000ee40000300800 */
[----:B------:R-:W-:-:S05]  /*8120*/  FADD.FTZ R76, R76, R72 ;  /* 0x000000484c4c7221 */ /* 0x000fca0000010000 */
[----:B------:R-:W-:Y:S01]  /*8130*/  STL [R1+0x13c], R76 ;  /* 0x00013c4c01007387 */ /* 0x000fe20000100800 */
[----:B------:R-:W-:Y:S01]  /*8140*/  FADD.FTZ R6, R109, R115 ;  /* 0x000000736d067221 */ /* 0x000fe20000010000 */
[----:B------:R-:W-:-:S04]  /*8150*/  FFMA.FTZ R32, R119, R72, R32 ;  /* 0x0000004877207223 */ /* 0x000fc80000010020 */
[----:B------:R0:W-:Y:S02]  /*8160*/  STL [R1+0x140], R6 ;  /* 0x0001400601007387 */ /* 0x0001e40000100800 */
[----:B0-----:R-:W-:Y:S01]  /*8170*/  SHF.L.U32 R6, R38, 0x10, RZ ;  /* 0x0000001026067819 */ /* 0x001fe200000006ff */
[----:B------:R-:W-:Y:S01]  /*8180*/  FMUL.FTZ R38, R99, R72 ;  /* 0x0000004863267220 */ /* 0x000fe20000410000 */
[----:B------:R-:W-:Y:S02]  /*8190*/  SHF.L.U32 R72, R39, 0x10, RZ ;  /* 0x0000001027487819 */ /* 0x000fe400000006ff */
[----:B------:R-:W3:Y:S01]  /*81a0*/  LDL.LU R39, [R1+0x188] ;  /* 0x0001880001277983 */ /* 0x000ee20000300800 */
[----:B------:R-:W-:-:S04]  /*81b0*/  FADD.FTZ R6, R6, -UR28 ;  /* 0x8000001c06067e21 */ /* 0x000fc80008010000 */
[----:B------:R-:W-:Y:S01]  /*81c0*/  FMUL.FTZ R123, R6, UR16 ;  /* 0x00000010067b7c20 */ /* 0x000fe20008410000 */
[----:B------:R0:W-:Y:S03]  /*81d0*/  STL [R1+0x138], R32 ;  /* 0x0001382001007387 */ /* 0x0001e60000100800 */
[----:B0-----:R-:W-:-:S04]  /*81e0*/  FFMA.FTZ R32, R33, R123, R64 ;  /* 0x0000007b21207223 */ /* 0x001fc80000010040 */
[----:B------:R-:W-:-:S06]  /*81f0*/  FMUL.FTZ R6, R32, -1.4426950216293334961 ;  /* 0xbfb8aa3b20067820 */ /* 0x000fcc0000410000 */
[----:B------:R-:W0:Y:S01]  /*8200*/  MUFU.EX2 R6, R6 ;  /* 0x0000000600067308 */ /* 0x000e220000000800 */
[----:B--2---:R-:W-:Y:S02]  /*8210*/  SHF.L.U32 R76, R41, 0x10, RZ ;  /* 0x00000010294c7819 */ /* 0x004fe400000006ff */
[----:B------:R-:W2:Y:S01]  /*8220*/  LDL.LU R41, [R1+0x180] ;  /* 0x0001800001297983 */ /* 0x000ea20000300800 */
[----:B0-----:R-:W-:-:S06]  /*8230*/  FADD.FTZ R6, R6, 1 ;  /* 0x3f80000006067421 */ /* 0x001fcc0000010000 */
[----:B------:R-:W0:Y:S01]  /*8240*/  MUFU.RCP R6, R6 ;  /* 0x0000000600067308 */ /* 0x000e220000001000 */
[----:B------:R1:W-:Y:S01]  /*8250*/  STL [R1+0x12c], R38 ;  /* 0x00012c2601007387 */ /* 0x0003e20000100800 */
[----:B------:R-:W-:Y:S01]  /*8260*/  FADD.FTZ R76, R76, -UR28 ;  /* 0x8000001c4c4c7e21 */ /* 0x000fe20008010000 */
[----:B-1----:R-:W-:Y:S01]  /*8270*/  FFMA.FTZ R38, R119, R38, R106 ;  /* 0x0000002677267223 */ /* 0x002fe2000001006a */
[----:B0-----:R-:W-:Y:S01]  /*8280*/  FMUL.FTZ R72, R72, R6 ;  /* 0x0000000648487220 */ /* 0x001fe20000410000 */
[----:B------:R-:W-:-:S03]  /*8290*/  FADD.FTZ R6, -R6, 1 ;  /* 0x3f80000006067421 */ /* 0x000fc60000010100 */
[----:B------:R0:W-:Y:S01]  /*82a0*/  STL [R1+0x134], R38 ;  /* 0x0001342601007387 */ /* 0x0001e20000100800 */
[----:B------:R-:W-:Y:S01]  /*82b0*/  FFMA.FTZ R6, R32, R6, 1 ;  /* 0x3f80000020067423 */ /* 0x000fe20000010006 */
[----:B0-----:R-:W-:-:S03]  /*82c0*/  FMUL.FTZ R38, R76, UR16 ;  /* 0x000000104c267c20 */ /* 0x001fc60008410000 */
[----:B------:R-:W-:Y:S01]  /*82d0*/  FMUL.FTZ R6, R72, R6 ;  /* 0x0000000648067220 */ /* 0x000fe20000410000 */
[----:B------:R-:W-:Y:S01]  /*82e0*/  FFMA.FTZ R72, R99, R38, R68 ;  /* 0x0000002663487223 */ /* 0x000fe20000010044 */
[----:B------:R0:W-:Y:S03]  /*82f0*/  STL [R1+0x128], R38 ;  /* 0x0001282601007387 */ /* 0x0001e60000100800 */
[----:B------:R-:W-:Y:S01]  /*8300*/  FMUL.FTZ R32, R72, -1.4426950216293334961 ;  /* 0xbfb8aa3b48207820 */ /* 0x000fe20000410000 */
[----:B0-----:R-:W2:Y:S05]  /*8310*/  LDL.LU R38, [R1+0x18c] ;  /* 0x00018c0001267983 */ /* 0x001eaa0000300800 */
[----:B------:R-:W0:Y:S02]  /*8320*/  MUFU.EX2 R32, R32 ;  /* 0x0000002000207308 */ /* 0x000e240000000800 */
[----:B0-----:R-:W-:-:S06]  /*8330*/  FADD.FTZ R32, R32, 1 ;  /* 0x3f80000020207421 */ /* 0x001fcc0000010000 */
[----:B------:R-:W0:Y:S01]  /*8340*/  MUFU.RCP R32, R32 ;  /* 0x0000002000207308 */ /* 0x000e220000001000 */
[----:B----4-:R-:W-:Y:S02]  /*8350*/  SHF.L.U32 R76, R40, 0x10, RZ ;  /* 0x00000010284c7819 */ /* 0x010fe400000006ff */
[----:B---3--:R-:W-:Y:S02]  /*8360*/  SHF.L.U32 R106, R100, 0x10, RZ ;  /* 0x00000010646a7819 */ /* 0x008fe400000006ff */
[----:B------:R-:W3:Y:S03]  /*8370*/  LDL.LU R100, [R1+0x190] ;  /* 0x0001900001647983 */ /* 0x000ee60000300800 */
[----:B------:R-:W-:-:S04]  /*8380*/  FADD.FTZ R106, R106, -UR28 ;  /* 0x8000001c6a6a7e21 */ /* 0x000fc80008010000 */
[----:B------:R-:W-:Y:S01]  /*8390*/  FMUL.FTZ R40, R106, UR16 ;  /* 0x000000106a287c20 */ /* 0x000fe20008410000 */
[----:B0-----:R-:W-:Y:S01]  /*83a0*/  FMUL.FTZ R76, R76, R32 ;  /* 0x000000204c4c7220 */ /* 0x001fe20000410000 */
[----:B------:R-:W-:-:S04]  /*83b0*/  FADD.FTZ R32, -R32, 1 ;  /* 0x3f80000020207421 */ /* 0x000fc80000010100 */
[----:B------:R-:W-:Y:S01]  /*83c0*/  FFMA.FTZ R72, R72, R32, 1 ;  /* 0x3f80000048487423 */ /* 0x000fe20000010020 */
[----:B------:R0:W-:Y:S03]  /*83d0*/  STL [R1+0x124], R40 ;  /* 0x0001242801007387 */ /* 0x0001e60000100800 */
[----:B------:R-:W-:Y:S01]  /*83e0*/  FMUL.FTZ R72, R76, R72 ;  /* 0x000000484c487220 */ /* 0x000fe20000410000 */
[----:B------:R-:W-:Y:S02]  /*83f0*/  FFMA.FTZ R76, R33, R40, R64 ;  /* 0x00000028214c7223 */ /* 0x000fe40000010040 */
[----:B0-----:R-:W4:Y:S02]  /*8400*/  LDL.LU R40, [R1+0x194] ;  /* 0x0001940001287983 */ /* 0x001f240000300800 */
        /* <DEDUP_REMOVED lines=9> */
[----:B------:R-:W3:Y:S01]  /*84a0*/  LDL.LU R39, [R1+0x19c] ;  /* 0x00019c0001277983 */ /* 0x000ee20000300800 */
[----:B--2---:R-:W-:-:S05]  /*84b0*/  SHF.L.U32 R109, R41, 0x10, RZ ;  /* 0x00000010296d7819 */ /* 0x004fca00000006ff */
[----:B------:R-:W-:-:S04]  /*84c0*/  FADD.FTZ R109, R109, -UR28 ;  /* 0x8000001c6d6d7e21 */ /* 0x000fc80008010000 */
[----:B------:R-:W-:-:S04]  /*84d0*/  FMUL.FTZ R41, R109, UR16 ;  /* 0x000000106d297c20 */ /* 0x000fc80008410000 */
[----:B------:R-:W-:Y:S01]  /*84e0*/  FFMA.FTZ R76, R99, R41, R68 ;  /* 0x00000029634c7223 */ /* 0x000fe20000010044 */
[----:B------:R0:W-:Y:S04]  /*84f0*/  STL [R1+0x120], R41 ;  /* 0x0001202901007387 */ /* 0x0001e80000100800 */
[----:B0-----:R-:W2:Y:S01]  /*8500*/  LDL.LU R41, [R1+0x198] ;  /* 0x0001980001297983 */ /* 0x001ea20000300800 */
[----:B------:R-:W-:Y:S01]  /*8510*/  FMUL.FTZ R106, R106, R32 ;  /* 0x000000206a6a7220 */ /* 0x000fe20000410000 */
        /* <DEDUP_REMOVED lines=17> */
[----:B---3--:R-:W-:-:S05]  /*8630*/  SHF.L.U32 R115, R100, 0x10, RZ ;  /* 0x0000001064737819 */ /* 0x008fca00000006ff */
        /* <DEDUP_REMOVED lines=15> */
[----:B------:R-:W-:-:S04]  /*8730*/  FADD.FTZ R124, R124, -UR28 ;  /* 0x8000001c7c7c7e21 */ /* 0x000fc80008010000 */
[----:B------:R-:W-:Y:S01]  /*8740*/  FMUL.FTZ R40, R124, UR16 ;  /* 0x000000107c287c20 */ /* 0x000fe20008410000 */
[----:B------:R-:W-:Y:S02]  /*8750*/  SHF.L.U32 R102, R102, 0x10, RZ ;  /* 0x0000001066667819 */ /* 0x000fe400000006ff */
[----:B------:R-:W-:Y:S02]  /*8760*/  SHF.L.U32 R119, R39, 0x10, RZ ;  /* 0x0000001027777819 */ /* 0x000fe400000006ff */
[----:B--2---:R-:W-:Y:S01]  /*8770*/  SHF.L.U32 R115, R41, 0x10, RZ ;  /* 0x0000001029737819 */ /* 0x004fe200000006ff */
[----:B------:R-:W-:Y:S01]  /*8780*/  FMUL.FTZ R41, R101, UR16 ;  /* 0x0000001065297c20 */ /* 0x000fe20008410000 */
[----:B------:R-:W-:Y:S02]  /*8790*/  SHF.L.U32 R104, R104, 0x10, RZ ;  /* 0x0000001068687819 */ /* 0x000fe400000006ff */
[----:B------:R-:W-:Y:S01]  /*87a0*/  SHF.L.U32 R103, R103, 0x10, RZ ;  /* 0x0000001067677819 */ /* 0x000fe200000006ff */
[----:B0-----:R-:W-:Y:S01]  /*87b0*/  FMUL.FTZ R115, R115, R109 ;  /* 0x0000006d73737220 */ /* 0x001fe20000410000 */
[----:B------:R-:W-:Y:S01]  /*87c0*/  FADD.FTZ R109, -R109, 1 ;  /* 0x3f8000006d6d7421 */ /* 0x000fe20000010100 */
[----:B------:R0:W-:Y:S03]  /*87d0*/  STL [R1+0x11c], R38 ;  /* 0x00011c2601007387 */ /* 0x0001e60000100800 */
[----:B------:R-:W-:Y:S01]  /*87e0*/  FFMA.FTZ R109, R111, R109, 1 ;  /* 0x3f8000006f6d7423 */ /* 0x000fe2000001006d */
[----:B------:R-:W-:Y:S01]  /*87f0*/  FFMA.FTZ R111, R33, R41, R64 ;  /* 0x00000029216f7223 */ /* 0x000fe20000010040 */
[----:B------:R-:W-:-:S02]  /*8800*/  SHF.L.U32 R105, R105, 0x10, RZ ;  /* 0x0000001069697819 */ /* 0x000fc400000006ff */
[----:B------:R-:W-:Y:S01]  /*8810*/  SHF.L.U32 R94, R94, 0x10, RZ ;  /* 0x000000105e5e7819 */ /* 0x000fe200000006ff */
[----:B------:R-:W-:Y:S01]  /*8820*/  FMUL.FTZ R101, R115, R109 ;  /* 0x0000006d73657220 */ /* 0x000fe20000410000 */
[----:B------:R-:W-:Y:S01]  /*8830*/  FMUL.FTZ R109, R111, -1.4426950216293334961 ;  /* 0xbfb8aa3b6f6d7820 */ /* 0x000fe20000410000 */
[----:B------:R-:W-:Y:S02]  /*8840*/  SHF.L.U32 R95, R95, 0x10, RZ ;  /* 0x000000105f5f7819 */ /* 0x000fe400000006ff */
[----:B------:R-:W-:Y:S02]  /*8850*/  SHF.L.U32 R96, R96, 0x10, RZ ;  /* 0x0000001060607819 */ /* 0x000fe400000006ff */
[----:B------:R-:W-:Y:S01]  /*8860*/  SHF.L.U32 R90, R90, 0x10, RZ ;  /* 0x000000105a5a7819 */ /* 0x000fe200000006ff */
[----:B------:R-:W1:Y:S01]  /*8870*/  MUFU.EX2 R109, R109 ;  /* 0x0000006d006d7308 */ /* 0x000e620000000800 */
[----:B------:R-:W-:Y:S02]  /*8880*/  SHF.L.U32 R97, R97, 0x10, RZ ;  /* 0x0000001061617819 */ /* 0x000fe400000006ff */
[----:B------:R-:W-:-:S02]  /*8890*/  SHF.L.U32 R91, R91, 0x10, RZ ;  /* 0x000000105b5b7819 */ /* 0x000fc400000006ff */
[----:B------:R-:W-:Y:S02]  /*88a0*/  SHF.L.U32 R92, R92, 0x10, RZ ;  /* 0x000000105c5c7819 */ /* 0x000fe400000006ff */
[----:B------:R-:W-:Y:S02]  /*88b0*/  SHF.L.U32 R86, R86, 0x10, RZ ;  /* 0x0000001056567819 */ /* 0x000fe400000006ff */
[----:B------:R-:W-:Y:S02]  /*88c0*/  SHF.L.U32 R93, R93, 0x10, RZ ;  /* 0x000000105d5d7819 */ /* 0x000fe400000006ff */
[----:B------:R-:W-:Y:S02]  /*88d0*/  SHF.L.U32 R87, R87, 0x10, RZ ;  /* 0x0000001057577819 */ /* 0x000fe400000006ff */
[----:B------:R-:W-:Y:S01]  /*88e0*/  SHF.L.U32 R88, R88, 0x10, RZ ;  /* 0x0000001058587819 */ /* 0x000fe200000006ff */
[----:B-1----:R-:W-:Y:S01]  /*88f0*/  FADD.FTZ R109, R109, 1 ;  /* 0x3f8000006d6d7421 */ /* 0x002fe20000010000 */
[----:B------:R-:W-:-:S02]  /*8900*/  SHF.L.U32 R82, R82, 0x10, RZ ;  /* 0x0000001052527819 */ /* 0x000fc400000006ff */
[----:B------:R-:W-:Y:S02]  /*8910*/  SHF.L.U32 R89, R89, 0x10, RZ ;  /* 0x0000001059597819 */ /* 0x000fe400000006ff */
[----:B------:R-:W-:Y:S01]  /*8920*/  SHF.L.U32 R83, R83, 0x10, RZ ;  /* 0x0000001053537819 */ /* 0x000fe200000006ff */
[----:B------:R-:W1:Y:S01]  /*8930*/  MUFU.RCP R109, R109 ;  /* 0x0000006d006d7308 */ /* 0x000e620000001000 */
[----:B------:R-:W-:Y:S01]  /*8940*/  FFMA.FTZ R115, R99, R40, R68 ;  /* 0x0000002863737223 */ /* 0x000fe20000010044 */
        /* <DEDUP_REMOVED lines=9> */
[----:B-1----:R-:W-:Y:S01]  /*89e0*/  FMUL.FTZ R125, R125, R109 ;  /* 0x0000006d7d7d7220 */ /* 0x002fe20000410000 */
[----:B------:R-:W-:Y:S01]  /*89f0*/  FADD.FTZ R109, -R109, 1 ;  /* 0x3f8000006d6d7421 */ /* 0x000fe20000010100 */
[----:B------:R-:W-:-:S02]  /*8a00*/  SHF.L.U32 R2, R2, 0x10, RZ ;  /* 0x0000001002027819 */ /* 0x000fc400000006ff */
[----:B------:R-:W-:Y:S01]  /*8a10*/  SHF.L.U32 R43, R43, 0x10, RZ ;  /* 0x000000102b2b7819 */ /* 0x000fe200000006ff */
[----:B------:R-:W-:Y:S01]  /*8a20*/  FFMA.FTZ R109, R111, R109, 1 ;  /* 0x3f8000006f6d7423 */ /* 0x000fe2000001006d */
        /* <DEDUP_REMOVED lines=17> */
[----:B------:R-:W-:Y:S01]  /*8b40*/  FADD.FTZ R102, R102, -UR28 ;  /* 0x8000001c66667e21 */ /* 0x000fe20008010000 */
[----:B------:R-:W-:Y:S02]  /*8b50*/  SHF.L.U32 R58, R58, 0x10, RZ ;  /* 0x000000103a3a7819 */ /* 0x000fe400000006ff */
[----:B------:R-:W-:Y:S01]  /*8b60*/  SHF.L.U32 R10, R10, 0x10, RZ ;  /* 0x000000100a0a7819 */ /* 0x000fe200000006ff */
[----:B------:R-:W-:Y:S01]  /*8b70*/  FMUL.FTZ R39, R102, UR16 ;  /* 0x0000001066277c20 */ /* 0x000fe20008410000 */
        /* <DEDUP_REMOVED lines=12> */
[----:B------:R-:W-:Y:S01]  /*8c40*/  FFMA.FTZ R115, R33, R39, R64 ;  /* 0x0000002721737223 */ /* 0x000fe20000010040 */
[----:B------:R-:W-:Y:S02]  /*8c50*/  SHF.L.U32 R69, R69, 0x10, RZ ;  /* 0x0000001045457819 */ /* 0x000fe400000006ff */
[----:B------:R-:W-:Y:S01]  /*8c60*/  SHF.L.U32 R70, R70, 0x10, RZ ;  /* 0x0000001046467819 */ /* 0x000fe200000006ff */
[----:B------:R-:W-:Y:S01]  /*8c70*/  FMUL.FTZ R102, R119, R111 ;  /* 0x0000006f77667220 */ /* 0x000fe20000410000 */
[----:B------:R-:W-:Y:S01]  /*8c80*/  FMUL.FTZ R111, R115, -1.4426950216293334961 ;  /* 0xbfb8aa3b736f7820 */ /* 0x000fe20000410000 */
[----:B------:R-:W-:Y:S02]  /*8c90*/  SHF.L.U32 R16, R16, 0x10, RZ ;  /* 0x0000001010107819 */ /* 0x000fe400000006ff */
[----:B------:R-:W-:-:S02]  /*8ca0*/  SHF.L.U32 R71, R71, 0x10, RZ ;  /* 0x0000001047477819 */ /* 0x000fc400000006ff */
[----:B------:R-:W-:Y:S01]  /*8cb0*/  SHF.L.U32 R73, R73, 0x10, RZ ;  /* 0x0000001049497819 */ /* 0x000fe200000006ff */
[----:B------:R-:W1:Y:S01]  /*8cc0*/  MUFU.EX2 R111, R111 ;  /* 0x0000006f006f7308 */ /* 0x000e620000000800 */
[----:B------:R-:W-:Y:S02]  /*8cd0*/  SHF.L.U32 R74, R74, 0x10, RZ ;  /* 0x000000104a4a7819 */ /* 0x000fe400000006ff */
[----:B------:R-:W-:Y:S02]  /*8ce0*/  SHF.L.U32 R20, R20, 0x10, RZ ;  /* 0x0000001014147819 */ /* 0x000fe400000006ff */
[----:B------:R-:W-:Y:S02]  /*8cf0*/  SHF.L.U32 R75, R75, 0x10, RZ ;  /* 0x000000104b4b7819 */ /* 0x000fe400000006ff */
[----:B------:R-:W-:Y:S02]  /*8d00*/  SHF.L.U32 R77, R77, 0x10, RZ ;  /* 0x000000104d4d7819 */ /* 0x000fe400000006ff */
[----:B------:R-:W-:-:S02]  /*8d10*/  SHF.L.U32 R107, R107, 0x10, RZ ;  /* 0x000000106b6b7819 */ /* 0x000fc400000006ff */
[----:B------:R-:W-:Y:S02]  /*8d20*/  SHF.L.U32 R110, R110, 0x10, RZ ;  /* 0x000000106e6e7819 */ /* 0x000fe400000006ff */
[----:B------:R-:W-:Y:S01]  /*8d30*/  SHF.L.U32 R22, R22, 0x10, RZ ;  /* 0x0000001016167819 */ /* 0x000fe200000006ff */
[----:B-1----:R-:W-:Y:S01]  /*8d40*/  FADD.FTZ R111, R111, 1 ;  /* 0x3f8000006f6f7421 */ /* 0x002fe20000010000 */
[----:B------:R-:W-:Y:S02]  /*8d50*/  SHF.L.U32 R113, R113, 0x10, RZ ;  /* 0x0000001071717819 */ /* 0x000fe400000006ff */
[----:B------:R-:W-:Y:S02]  /*8d60*/  SHF.L.U32 R112, R112, 0x10, RZ ;  /* 0x0000001070707819 */ /* 0x000fe400000006ff */
[----:B------:R-:W-:Y:S01]  /*8d70*/  SHF.L.U32 R114, R114, 0x10, RZ ;  /* 0x0000001072727819 */ /* 0x000fe200000006ff */
[----:B------:R-:W1:Y:S01]  /*8d80*/  MUFU.RCP R111, R111 ;  /* 0x0000006f006f7308 */ /* 0x000e620000001000 */
[----:B------:R-:W-:Y:S01]  /*8d90*/  FADD.FTZ R103, R103, -UR28 ;  /* 0x8000001c67677e21 */ /* 0x000fe20008010000 */
[----:B------:R-:W-:-:S02]  /*8da0*/  SHF.L.U32 R24, R24, 0x10, RZ ;  /* 0x0000001018187819 */ /* 0x000fc400000006ff */
[----:B------:R-:W-:Y:S01]  /*8db0*/  SHF.L.U32 R117, R117, 0x10, RZ ;  /* 0x0000001075757819 */ /* 0x000fe200000006ff */
[----:B0-----:R-:W-:Y:S01]  /*8dc0*/  FMUL.FTZ R38, R103, UR16 ;  /* 0x0000001067267c20 */ /* 0x001fe20008410000 */
[----:B------:R-:W-:Y:S02]  /*8dd0*/  SHF.L.U32 R116, R116, 0x10, RZ ;  /* 0x0000001074747819 */ /* 0x000fe400000006ff */
[----:B------:R-:W-:Y:S02]  /*8de0*/  SHF.L.U32 R118, R118, 0x10, RZ ;  /* 0x0000001076767819 */ /* 0x000fe400000006ff */
[----:B------:R-:W-:Y:S02]  /*8df0*/  SHF.L.U32 R26, R26, 0x10, RZ ;  /* 0x000000101a1a7819 */ /* 0x000fe400000006ff */
[----:B------:R-:W-:Y:S02]  /*8e00*/  SHF.L.U32 R121, R121, 0x10, RZ ;  /* 0x0000001079797819 */ /* 0x000fe400000006ff */
[----:B------:R-:W-:-:S02]  /*8e10*/  SHF.L.U32 R120, R120, 0x10, RZ ;  /* 0x0000001078787819 */ /* 0x000fc400000006ff */
[----:B------:R-:W-:Y:S02]  /*8e20*/  SHF.L.U32 R122, R122, 0x10, RZ ;  /* 0x000000107a7a7819 */ /* 0x000fe400000006ff */
[----:B------:R-:W-:Y:S01]  /*8e30*/  SHF.L.U32 R28, R28, 0x10, RZ ;  /* 0x000000101c1c7819 */ /* 0x000fe200000006ff */
[----:B-1----:R-:W-:Y:S01]  /*8e40*/  FMUL.FTZ R104, R104, R111 ;  /* 0x0000006f68687220 */ /* 0x002fe20000410000 */
[----:B------:R-:W-:Y:S01]  /*8e50*/  FADD.FTZ R111, -R111, 1 ;  /* 0x3f8000006f6f7421 */ /* 0x000fe20000010100 */
[----:B------:R-:W-:Y:S02]  /*8e60*/  SHF.L.U32 R29, R29, 0x10, RZ ;  /* 0x000000101d1d7819 */ /* 0x000fe400000006ff */
[----:B------:R-:W-:Y:S01]  /*8e70*/  SHF.L.U32 R30, R30, 0x10, RZ ;  /* 0x000000101e1e7819 */ /* 0x000fe200000006ff */
[----:B------:R-:W-:Y:S01]  /*8e80*/  FFMA.FTZ R111, R115, R111, 1 ;  /* 0x3f800000736f7423 */ /* 0x000fe2000001006f */
[----:B------:R-:W-:Y:S02]  /*8e90*/  SHF.L.U32 R0, R0, 0x10, RZ ;  /* 0x0000001000007819 */ /* 0x000fe400000006ff */
[----:B------:R-:W-:Y:S01]  /*8ea0*/  SHF.L.U32 R31, R31, 0x10, RZ ;  /* 0x000000101f1f7819 */ /* 0x000fe200000006ff */
[----:B------:R-:W-:Y:S01]  /*8eb0*/  FMUL.FTZ R103, R104, R111 ;  /* 0x0000006f68677220 */ /* 0x000fe20000410000 */
[----:B------:R-:W-:Y:S01]  /*8ec0*/  FFMA.FTZ R111, R99, R38, R68 ;  /* 0x00000026636f7223 */ /* 0x000fe20000010044 */
[----:B------:R-:W-:-:S02]  /*8ed0*/  SHF.L.U32 R3, R3, 0x10, RZ ;  /* 0x0000001003037819 */ /* 0x000fc400000006ff */
[----:B------:R-:W-:Y:S01]  /*8ee0*/  SHF.L.U32 R4, R4, 0x10, RZ ;  /* 0x0000001004047819 */ /* 0x000fe200000006ff */
[----:B------:R-:W-:Y:S01]  /*8ef0*/  FMUL.FTZ R104, R111, -1.4426950216293334961 ;  /* 0xbfb8aa3b6f687820 */ /* 0x000fe20000410000 */
[----:B------:R-:W-:Y:S02]  /*8f00*/  SHF.L.U32 R13, R13, 0x10, RZ ;  /* 0x000000100d0d7819 */ /* 0x000fe400000006ff */
[----:B------:R-:W-:Y:S02]  /*8f10*/  SHF.L.U32 R7, R7, 0x10, RZ ;  /* 0x0000001007077819 */ /* 0x000fe400000006ff */
[----:B------:R-:W-:Y:S01]  /*8f20*/  SHF.L.U32 R11, R11, 0x10, RZ ;  /* 0x000000100b0b7819 */ /* 0x000fe200000006ff */
[----:B------:R-:W0:Y:S01]  /*8f30*/  MUFU.EX2 R104, R104 ;  /* 0x0000006800687308 */ /* 0x000e220000000800 */
[----:B------:R-:W-:Y:S02]  /*8f40*/  SHF.L.U32 R9, R9, 0x10, RZ ;  /* 0x0000001009097819 */ /* 0x000fe400000006ff */
[----:B------:R-:W-:-:S02]  /*8f50*/  SHF.L.U32 R21, R21, 0x10, RZ ;  /* 0x0000001015157819 */ /* 0x000fc400000006ff */
        /* <DEDUP_REMOVED lines=17> */
[----:B------:R-:W-:Y:S01]  /*9070*/  SHF.L.U32 R27, R27, 0x10, RZ ;  /* 0x000000101b1b7819 */ /* 0x000fe200000006ff */
[----:B------:R1:W-:Y:S01]  /*9080*/  STL [R1+0x1c0], R72 ;  /* 0x0001c04801007387 */ /* 0x0003e20000100800 */
[----:B0-----:R-:W-:Y:S01]  /*9090*/  FMUL.FTZ R105, R105, R104 ;  /* 0x0000006869697220 */ /* 0x001fe20000410000 */
[----:B------:R-:W-:Y:S02]  /*90a0*/  FADD.FTZ R104, -R104, 1 ;  /* 0x3f80000068687421 */ /* 0x000fe40000010100 */
[----:B------:R0:W-:Y:S02]  /*90b0*/  STL [R1+0x1bc], R106 ;  /* 0x0001bc6a01007387 */ /* 0x0001e40000100800 */
[----:B------:R-:W-:Y:S01]  /*90c0*/  FFMA.FTZ R111, R111, R104, 1 ;  /* 0x3f8000006f6f7423 */ /* 0x000fe20000010068 */
[----:B------:R-:W-:Y:S01]  /*90d0*/  FMUL.FTZ R104, R94, UR16 ;  /* 0x000000105e687c20 */ /* 0x000fe20008410000 */
[----:B------:R-:W-:Y:S01]  /*90e0*/  FADD.FTZ R95, R95, -UR28 ;  /* 0x8000001c5f5f7e21 */ /* 0x000fe20008010000 */
[----:B------:R-:W-:Y:S01]  /*90f0*/  FADD.FTZ R90, R90, -UR28 ;  /* 0x8000001c5a5a7e21 */ /* 0x000fe20008010000 */
[----:B------:R-:W-:Y:S01]  /*9100*/  FMUL.FTZ R94, R105, R111 ;  /* 0x0000006f695e7220 */ /* 0x000fe20000410000 */
[----:B------:R-:W-:Y:S01]  /*9110*/  FFMA.FTZ R111, R33, R104, R64 ;  /* 0x00000068216f7223 */ /* 0x000fe20000010040 */
[----:B------:R-:W-:Y:S01]  /*9120*/  FADD.FTZ R91, R91, -UR28 ;  /* 0x8000001c5b5b7e21 */ /* 0x000fe20008010000 */
[----:B------:R-:W-:Y:S01]  /*9130*/  FADD.FTZ R86, R86, -UR28 ;  /* 0x8000001c56567e21 */ /* 0x000fe20008010000 */
[----:B------:R-:W-:Y:S01]  /*9140*/  FADD.FTZ R87, R87, -UR28 ;  /* 0x8000001c57577e21 */ /* 0x000fe20008010000 */
[----:B------:R-:W-:Y:S01]  /*9150*/  FMUL.FTZ R105, R111, -1.4426950216293334961 ;  /* 0xbfb8aa3b6f697820 */ /* 0x000fe20000410000 */
[----:B------:R-:W-:Y:S01]  /*9160*/  FADD.FTZ R82, R82, -UR28 ;  /* 0x8000001c52527e21 */ /* 0x000fe20008010000 */
[----:B------:R-:W-:Y:S01]  /*9170*/  FADD.FTZ R83, R83, -UR28 ;  /* 0x8000001c53537e21 */ /* 0x000fe20008010000 */
[----:B------:R-:W-:Y:S01]  /*9180*/  FADD.FTZ R78, R78, -UR28 ;  /* 0x8000001c4e4e7e21 */ /* 0x000fe20008010000 */
[----:B------:R-:W-:Y:S01]  /*9190*/  FADD.FTZ R79, R79, -UR28 ;  /* 0x8000001c4f4f7e21 */ /* 0x000fe20008010000 */
[----:B------:R-:W-:Y:S01]  /*91a0*/  FADD.FTZ R17, R17, -UR28 ;  /* 0x8000001c11117e21 */ /* 0x000fe20008010000 */
[----:B------:R-:W2:Y:S01]  /*91b0*/  MUFU.EX2 R105, R105 ;  /* 0x0000006900697308 */ /* 0x000ea20000000800 */
        /* <DEDUP_REMOVED lines=13> */
[----:B--2---:R-:W-:Y:S01]  /*9290*/  FADD.FTZ R105, R105, 1 ;  /* 0x3f80000069697421 */ /* 0x004fe20000010000 */
[----:B------:R-:W-:Y:S01]  /*92a0*/  FADD.FTZ R14, R14, -UR28 ;  /* 0x8000001c0e0e7e21 */ /* 0x000fe20008010000 */
[----:B------:R-:W-:Y:S01]  /*92b0*/  FADD.FTZ R69, R69, -UR28 ;  /* 0x8000001c45457e21 */ /* 0x000fe20008010000 */
[----:B------:R-:W-:Y:S01]  /*92c0*/  FADD.FTZ R16, R16, -UR28 ;  /* 0x8000001c10107e21 */ /* 0x000fe20008010000 */
[----:B------:R-:W-:Y:S01]  /*92d0*/  FADD.FTZ R73, R73, -UR28 ;  /* 0x8000001c49497e21 */ /* 0x000fe20008010000 */
[----:B------:R-:W-:Y:S01]  /*92e0*/  FADD.FTZ R20, R20, -UR28 ;  /* 0x8000001c14147e21 */ /* 0x000fe20008010000 */
[----:B------:R-:W2:Y:S01]  /*92f0*/  MUFU.RCP R105, R105 ;  /* 0x0000006900697308 */ /* 0x000ea20000001000 */
        /* <DEDUP_REMOVED lines=17> */
[----:B--2---:R-:W-:Y:S01]  /*9410*/  FMUL.FTZ R115, R96, R105 ;  /* 0x0000006960737220 */ /* 0x004fe20000410000 */
[----:B------:R-:W-:Y:S01]  /*9420*/  FADD.FTZ R105, -R105, 1 ;  /* 0x3f80000069697421 */ /* 0x000fe20000010100 */
[----:B------:R-:W-:Y:S01]  /*9430*/  FMUL.FTZ R96, R95, UR16 ;  /* 0x000000105f607c20 */ /* 0x000fe20008410000 */
[----:B------:R-:W-:Y:S01]  /*9440*/  FADD.FTZ R48, R48, -UR28 ;  /* 0x8000001c30307e21 */ /* 0x000fe20008010000 */
[----:B------:R-:W-:Y:S01]  /*9450*/  FADD.FTZ R44, R44, -UR28 ;  /* 0x8000001c2c2c7e21 */ /* 0x000fe20008010000 */
[----:B------:R-:W-:Y:S01]  /*9460*/  FFMA.FTZ R105, R111, R105, 1 ;  /* 0x3f8000006f697423 */ /* 0x000fe20000010069 */
[----:B------:R-:W-:Y:S01]  /*9470*/  FFMA.FTZ R111, R99, R96, R68 ;  /* 0x00000060636f7223 */ /* 0x000fe20000010044 */
[----:B------:R-:W-:Y:S01]  /*9480*/  FADD.FTZ R56, R56, -UR28 ;  /* 0x8000001c38387e21 */ /* 0x000fe20008010000 */
[----:B------:R-:W-:Y:S01]  /*9490*/  FADD.FTZ R27, R27, -UR28 ;  /* 0x8000001c1b1b7e21 */ /* 0x000fe20008010000 */
[----:B------:R-:W-:Y:S01]  /*94a0*/  FMUL.FTZ R95, R115, R105 ;  /* 0x00000069735f7220 */ /* 0x000fe20000410000 */
[----:B------:R-:W-:Y:S01]  /*94b0*/  FMUL.FTZ R105, R111, -1.4426950216293334961 ;  /* 0xbfb8aa3b6f697820 */ /* 0x000fe20000410000 */
[----:B------:R-:W-:Y:S01]  /*94c0*/  FMUL.FTZ R109, R125, R109 ;  /* 0x0000006d7d6d7220 */ /* 0x000fe20000410000 */
[----:B------:R-:W-:Y:S01]  /*94d0*/  FMUL.FTZ R49, R49, UR16 ;  /* 0x0000001031317c20 */ /* 0x000fe20008410000 */
[----:B------:R-:W-:Y:S01]  /*94e0*/  FMUL.FTZ R13, R13, UR16 ;  /* 0x000000100d0d7c20 */ /* 0x000fe20008410000 */
[----:B------:R-:W-:Y:S01]  /*94f0*/  FMUL.FTZ R11, R11, UR16 ;  /* 0x000000100b0b7c20 */ /* 0x000fe20008410000 */
[----:B------:R-:W-:Y:S01]  /*9500*/  FMUL.FTZ R21, R21, UR16 ;  /* 0x0000001015157c20 */ /* 0x000fe20008410000 */
[----:B------:R-:W2:Y:S01]  /*9510*/  MUFU.EX2 R105, R105 ;  /* 0x0000006900697308 */ /* 0x000ea20000000800 */
[----:B------:R-:W-:Y:S01]  /*9520*/  FMUL.FTZ R19, R19, UR16 ;  /* 0x0000001013137c20 */ /* 0x000fe20008410000 */
[----:B------:R-:W-:Y:S01]  /*9530*/  FMUL.FTZ R36, R36, UR16 ;  /* 0x0000001024247c20 */ /* 0x000fe20008410000 */
[----:B------:R-:W-:Y:S01]  /*9540*/  FMUL.FTZ R35, R35, UR16 ;  /* 0x0000001023237c20 */ /* 0x000fe20008410000 */
[----:B------:R-:W-:Y:S01]  /*9550*/  FMUL.FTZ R48, R48, UR16 ;  /* 0x0000001030307c20 */ /* 0x000fe20008410000 */
[----:B------:R-:W-:Y:S01]  /*9560*/  FMUL.FTZ R56, R56, UR16 ;  /* 0x0000001038387c20 */ /* 0x000fe20008410000 */
[----:B------:R-:W3:Y:S04]  /*9570*/  LDL.LU R125, [R1+0x144] ;  /* 0x00014400017d7983 */ /* 0x000ee80000300800 */
[----:B-1----:R-:W4:Y:S01]  /*9580*/  LDL.LU R72, [R1+0x134] ;  /* 0x0001340001487983 */ /* 0x002f220000300800 */
[----:B--2---:R-:W-:-:S03]  /*9590*/  FADD.FTZ R105, R105, 1 ;  /* 0x3f80000069697421 */ /* 0x004fc60000010000 */
[----:B0-----:R-:W2:Y:S04]  /*95a0*/  LDL.LU R106, [R1+0x128] ;  /* 0x00012800016a7983 */ /* 0x001ea80000300800 */
[----:B------:R0:W-:Y:S01]  /*95b0*/  STL [R1+0x1c4], R76 ;  /* 0x0001c44c01007387 */ /* 0x0001e20000100800 */
[----:B------:R-:W1:Y:S03]  /*95c0*/  MUFU.RCP R105, R105 ;  /* 0x0000006900697308 */ /* 0x000e660000001000 */
[----:B------:R-:W2:Y:S04]  /*95d0*/  LDL.LU R124, [R1+0x12c] ;  /* 0x00012c00017c7983 */ /* 0x000ea80000300800 */
[----:B------:R1:W-:Y:S04]  /*95e0*/  STL [R1+0x1b8], R32 ;  /* 0x0001b82001007387 */ /* 0x0003e80000100800 */
[----:B0-----:R-:W2:Y:S04]  /*95f0*/  LDL.LU R76, [R1+0x140] ;  /* 0x00014000014c7983 */ /* 0x001ea80000300800 */
[----:B-1----:R-:W2:Y:S01]  /*9600*/  LDL.LU R32, [R1+0x124] ;  /* 0x0001240001207983 */ /* 0x002ea20000300800 */
[----:B------:R-:W-:Y:S01]  /*9610*/  FMUL.FTZ R115, R97, R105 ;  /* 0x0000006961737220 */ /* 0x000fe20000410000 */
        /* <DEDUP_REMOVED lines=341> */
[----:B------:R-:W-:Y:S01]  /*ab70*/  FFMA.FTZ R120, R33, R118, R64 ;  /* 0x0000007621787223 */ /* 0x000fe20000010040 */
[----:B------:R-:W-:Y:S01]  /*ab80*/  FMUL.FTZ R28, R122, R119 ;  /* 0x000000777a1c7220 */ /* 0x000fe20000410000 */
[----:B------:R-:W-:Y:S01]  /*ab90*/  FMUL.FTZ R116, R121, R116 ;  /* 0x0000007479747220 */ /* 0x000fe20000410000 */
[----:B------:R-:W2:Y:S01]  /*aba0*/  LDL.LU R122, [R1+0x138] ;  /* 0x00013800017a7983 */ /* 0x000ea20000300800 */
        /* <DEDUP_REMOVED lines=100> */
[----:B------:R-:W-:-:S04]  /*b1f0*/  FFMA.FTZ R119, R120, R119, 1 ;  /* 0x3f80000078777423 */ /* 0x000fc80000010077 */
[----:B------:R-:W-:Y:S02]  /*b200*/  FMUL.FTZ R44, R121, R119 ;  /* 0x00000077792c7220 */ /* 0x000fe40000410000 */
[----:B------:R-:W3:Y:S01]  /*b210*/  LDL.LU R121, [R1+0x118] ;  /* 0x0001180001797983 */ /* 0x000ee20000300800 */
        /* <DEDUP_REMOVED lines=24> */
[----:B---3--:R-:W-:-:S05]  /*b3a0*/  SHF.L.U32 R121, R121, 0x10, RZ ;  /* 0x0000001079797819 */ /* 0x008fca00000006ff */
[----:B0-----:R-:W-:Y:S01]  /*b3b0*/  FMUL.FTZ R121, R121, R120 ;  /* 0x0000007879797220 */ /* 0x001fe20000410000 */
[----:B------:R-:W-:-:S04]  /*b3c0*/  FADD.FTZ R120, -R120, 1 ;  /* 0x3f80000078787421 */ /* 0x000fc80000010100 */
[----:B------:R-:W-:Y:S02]  /*b3d0*/  FFMA.FTZ R60, R60, R120, 1 ;  /* 0x3f8000003c3c7423 */ /* 0x000fe40000010078 */
[----:B------:R-:W3:Y:S02]  /*b3e0*/  LDL.LU R120, [R1+0x148] ;  /* 0x0001480001787983 */ /* 0x000ee40000300800 */
[----:B------:R-:W-:Y:S01]  /*b3f0*/  FMUL.FTZ R60, R121, R60 ;  /* 0x0000003c793c7220 */ /* 0x000fe20000410000 */
[----:B---3--:R-:W-:Y:S01]  /*b400*/  FADD.FTZ R121, R120, R6 ;  /* 0x0000000678797221 */ /* 0x008fe20000010000 */
[-C--:B------:R-:W-:Y:S01]  /*b410*/  FFMA.FTZ R120, R123, R6.reuse, R125 ;  /* 0x000000067b787223 */ /* 0x080fe2000001007d */
[----:B------:R-:W-:Y:S02]  /*b420*/  FMUL.FTZ R125, R33, R6 ;  /* 0x00000006217d7220 */ /* 0x000fe40000410000 */
[----:B------:R-:W3:Y:S02]  /*b430*/  LDL.LU R6, [R1+0x13c] ;  /* 0x00013c0001067983 */ /* 0x000ee40000300800 */
[----:B----4-:R-:W-:-:S02]  /*b440*/  FFMA.FTZ R123, R123, R125, R72 ;  /* 0x0000007d7b7b7223 */ /* 0x010fc40000010048 */
[----:B------:R-:W3:Y:S02]  /*b450*/  LDL.LU R72, [R1+0x1c0] ;  /* 0x0001c00001487983 */ /* 0x000ee40000300800 */
[----:B---3--:R-:W-:Y:S01]  /*b460*/  FADD.FTZ R6, R6, R72 ;  /* 0x0000004806067221 */ /* 0x008fe20000010000 */
[-C--:B--2---:R-:W-:Y:S01]  /*b470*/  FFMA.FTZ R122, R106, R72.reuse, R122 ;  /* 0x000000486a7a7223 */ /* 0x084fe2000001007a */
[----:B------:R-:W-:-:S04]  /*b480*/  FMUL.FTZ R72, R99, R72 ;  /* 0x0000004863487220 */ /* 0x000fc80000410000 */
[----:B------:R-:W-:Y:S02]  /*b490*/  FFMA.FTZ R123, R106, R72, R123 ;  /* 0x000000486a7b7223 */ /* 0x000fe4000001007b */
[----:B------:R-:W2:Y:S01]  /*b4a0*/  LDL.LU R106, [R1+0x1bc] ;  /* 0x0001bc00016a7983 */ /* 0x000ea20000300800 */
[----:B------:R-:W-:-:S03]  /*b4b0*/  FADD.FTZ R124, R124, R76 ;  /* 0x0000004c7c7c7221 */ /* 0x000fc60000010000 */
[----:B------:R-:W3:Y:S01]  /*b4c0*/  LDL.LU R76, [R1+0x1c4] ;  /* 0x0001c400014c7983 */ /* 0x000ee20000300800 */
[----:B------:R-:W-:-:S03]  /*b4d0*/  FADD.FTZ R124, R124, R125 ;  /* 0x0000007d7c7c7221 */ /* 0x000fc60000010000 */
[----:B------:R-:W4:Y:S01]  /*b4e0*/  LDL.LU R125, [R1+0x11c] ;  /* 0x00011c00017d7983 */ /* 0x000f220000300800 */
[----:B------:R-:W-:-:S03]  /*b4f0*/  FADD.FTZ R124, R72, R124 ;  /* 0x0000007c487c7221 */ /* 0x000fc60000010000 */
[----:B------:R-:W4:Y:S01]  /*b500*/  LDL.LU R72, [R1+0x120] ;  /* 0x0001200001487983 */ /* 0x000f220000300800 */
[----:B--2---:R-:W-:Y:S01]  /*b510*/  FADD.FTZ R121, R121, R106 ;  /* 0x0000006a79797221 */ /* 0x004fe20000010000 */
[-C--:B------:R-:W-:Y:S01]  /*b520*/  FFMA.FTZ R120, R32, R106.reuse, R120 ;  /* 0x0000006a20787223 */ /* 0x080fe20000010078 */
[----:B------:R-:W-:-:S04]  /*b530*/  FMUL.FTZ R106, R33, R106 ;  /* 0x0000006a216a7220 */ /* 0x000fc80000410000 */
[----:B------:R-:W-:Y:S02]  /*b540*/  FFMA.FTZ R123, R32, R106, R123 ;  /* 0x0000006a207b7223 */ /* 0x000fe4000001007b */
[----:B------:R-:W2:Y:S01]  /*b550*/  LDL.LU R32, [R1+0x1b8] ;  /* 0x0001b80001207983 */ /* 0x000ea20000300800 */
[----:B------:R-:W-:Y:S01]  /*b560*/  FADD.FTZ R124, R124, R106 ;  /* 0x0000006a7c7c7221 */ /* 0x000fe20000010000 */
[----:B---3--:R-:W-:Y:S01]  /*b570*/  FADD.FTZ R121, R121, R76 ;  /* 0x0000004c79797221 */ /* 0x008fe20000010000 */
[----:B----4-:R-:W-:-:S04]  /*b580*/  FFMA.FTZ R120, R125, R76, R120 ;  /* 0x0000004c7d787223 */ /* 0x010fc80000010078 */
        /* <DEDUP_REMOVED lines=11> */
[C---:B------:R-:W-:Y:S01]  /*b640*/  FFMA.FTZ R123, R100.reuse, R32, R123 ;  /* 0x00000020647b7223 */ /* 0x040fe2000001007b */
[----:B------:R-:W-:Y:S01]  /*b650*/  FFMA.FTZ R122, R100, R101, R122 ;  /* 0x00000065647a7223 */ /* 0x000fe2000001007a */
[----:B------:R-:W-:Y:S01]  /*b660*/  FADD.FTZ R6, R6, R101 ;  /* 0x0000006506067221 */ /* 0x000fe20000010000 */
[----:B------:R-:W-:Y:S01]  /*b670*/  FADD.FTZ R101, R32, R124 ;  /* 0x0000007c20657221 */ /* 0x000fe20000010000 */
[----:B------:R-:W-:Y:S01]  /*b680*/  FFMA.FTZ R123, R41, R72, R123 ;  /* 0x00000048297b7223 */ /* 0x000fe2000001007b */
[----:B------:R-:W-:Y:S01]  /*b690*/  FMUL.FTZ R32, R99, R102 ;  /* 0x0000006663207220 */ /* 0x000fe20000410000 */
[----:B------:R-:W-:Y:S01]  /*b6a0*/  FADD.FTZ R76, R121, R109 ;  /* 0x0000006d794c7221 */ /* 0x000fe20000010000 */
[----:B------:R-:W-:Y:S01]  /*b6b0*/  FADD.FTZ R101, R101, R72 ;  /* 0x0000004865657221 */ /* 0x000fe20000010000 */
[-C--:B------:R-:W-:Y:S01]  /*b6c0*/  FMUL.FTZ R72, R33, R103.reuse ;  /* 0x0000006721487220 */ /* 0x080fe20000410000 */
[----:B------:R-:W-:Y:S01]  /*b6d0*/  FFMA.FTZ R123, R40, R32, R123 ;  /* 0x00000020287b7223 */ /* 0x000fe2000001007b */
[----:B------:R-:W-:Y:S01]  /*b6e0*/  FADD.FTZ R121, R6, R102 ;  /* 0x0000006606797221 */ /* 0x000fe20000010000 */
[----:B------:R-:W-:Y:S01]  /*b6f0*/  FFMA.FTZ R109, R40, R102, R122 ;  /* 0x00000066286d7223 */ /* 0x000fe2000001007a */
[----:B------:R-:W-:Y:S01]  /*b700*/  FMUL.FTZ R6, R99, R94 ;  /* 0x0000005e63067220 */ /* 0x000fe20000410000 */
[C---:B------:R-:W-:Y:S01]  /*b710*/  FFMA.FTZ R123, R39.reuse, R72, R123 ;  /* 0x00000048277b7223 */ /* 0x040fe2000001007b */
        /* <DEDUP_REMOVED lines=10> */
[----:B------:R-:W-:Y:S01]  /*b7c0*/  FMUL.FTZ R32, R33, R95 ;  /* 0x0000005f21207220 */ /* 0x000fe20000410000 */
[----:B------:R-:W-:-:S02]  /*b7d0*/  FADD.FTZ R76, R76, R103 ;  /* 0x000000674c4c7221 */ /* 0x000fc40000010000 */
        /* <DEDUP_REMOVED lines=8> */
[C---:B------:R-:W-:Y:S02]  /*b860*/  FFMA.FTZ R6, R97.reuse, R91, R6 ;  /* 0x0000005b61067223 */ /* 0x040fe40000010006 */
[----:B------:R-:W-:Y:S01]  /*b870*/  FFMA.FTZ R104, R97, R95, R104 ;  /* 0x0000005f61687223 */ /* 0x000fe20000010068 */
[----:B------:R-:W-:Y:S01]  /*b880*/  FMUL.FTZ R97, R99, R86 ;  /* 0x0000005663617220 */ /* 0x000fe20000410000 */
[----:B------:R-:W-:Y:S01]  /*b890*/  FADD.FTZ R32, R101, R32 ;  /* 0x0000002065207221 */ /* 0x000fe20000010000 */
[----:B------:R-:W-:Y:S01]  /*b8a0*/  FADD.FTZ R76, R76, R91 ;  /* 0x0000005b4c4c7221 */ /* 0x000fe20000010000 */
[----:B------:R-:W-:Y:S01]  /*b8b0*/  FMUL.FTZ R91, R33, R87 ;  /* 0x00000057215b7220 */ /* 0x000fe20000410000 */
[----:B------:R-:W-:Y:S01]  /*b8c0*/  FFMA.FTZ R104, R92, R97, R104 ;  /* 0x000000615c687223 */ /* 0x000fe20000010068 */
[----:B------:R-:W-:Y:S01]  /*b8d0*/  FADD.FTZ R32, R32, R95 ;  /* 0x0000005f20207221 */ /* 0x000fe20000010000 */
[----:B------:R-:W-:-:S02]  /*b8e0*/  FFMA.FTZ R6, R93, R87, R6 ;  /* 0x000000575d067223 */ /* 0x000fc40000010006 */
[----:B------:R-:W-:Y:S01]  /*b8f0*/  FFMA.FTZ R104, R93, R91, R104 ;  /* 0x0000005b5d687223 */ /* 0x000fe20000010068 */
[----:B------:R-:W-:Y:S01]  /*b900*/  FADD.FTZ R32, R97, R32 ;  /* 0x0000002061207221 */ /* 0x000fe20000010000 */
[----:B------:R-:W-:Y:S01]  /*b910*/  FMUL.FTZ R93, R99, R82 ;  /* 0x00000052635d7220 */ /* 0x000fe20000410000 */
[----:B------:R-:W-:Y:S01]  /*b920*/  FADD.FTZ R76, R76, R87 ;  /* 0x000000574c4c7221 */ /* 0x000fe20000010000 */
[----:B------:R-:W-:Y:S01]  /*b930*/  FMUL.FTZ R87, R33, R83 ;  /* 0x0000005321577220 */ /* 0x000fe20000410000 */
[----:B------:R-:W-:Y:S01]  /*b940*/  FADD.FTZ R32, R32, R91 ;  /* 0x0000005b20207221 */ /* 0x000fe20000010000 */
[----:B------:R-:W-:Y:S01]  /*b950*/  FFMA.FTZ R104, R88, R93, R104 ;  /* 0x0000005d58687223 */ /* 0x000fe20000010068 */
[----:B------:R-:W-:Y:S02]  /*b960*/  FFMA.FTZ R6, R89, R83, R6 ;  /* 0x0000005359067223 */ /* 0x000fe40000010006 */
[----:B------:R-:W-:Y:S01]  /*b970*/  FADD.FTZ R32, R93, R32 ;  /* 0x000000205d207221 */ /* 0x000fe20000010000 */
[----:B------:R-:W-:Y:S01]  /*b980*/  FFMA.FTZ R104, R89, R87, R104 ;  /* 0x0000005759687223 */ /* 0x000fe20000010068 */
[----:B------:R-:W-:Y:S01]  /*b990*/  FMUL.FTZ R89, R99, R78 ;  /* 0x0000004e63597220 */ /* 0x000fe20000410000 */
[----:B------:R-:W-:Y:S01]  /*b9a0*/  FADD.FTZ R121, R121, R94 ;  /* 0x0000005e79797221 */ /* 0x000fe20000010000 */
        /* <DEDUP_REMOVED lines=8> */
[C---:B------:R-:W-:Y:S01]  /*ba30*/  FFMA.FTZ R6, R85.reuse, R79, R6 ;  /* 0x0000004f55067223 */ /* 0x040fe20000010006 */
[----:B------:R-:W-:Y:S01]  /*ba40*/  FFMA.FTZ R104, R85, R83, R104 ;  /* 0x0000005355687223 */ /* 0x000fe20000010068 */
[----:B------:R-:W-:Y:S01]  /*ba50*/  FADD.FTZ R121, R121, R86 ;  /* 0x0000005679797221 */ /* 0x000fe20000010000 */
[----:B------:R-:W-:Y:S01]  /*ba60*/  FMUL.FTZ R85, R99, R17 ;  /* 0x0000001163557220 */ /* 0x000fe20000410000 */
[----:B------:R-:W-:Y:S01]  /*ba70*/  FADD.FTZ R32, R32, R83 ;  /* 0x0000005320207221 */ /* 0x000fe20000010000 */
[----:B------:R-:W-:Y:S01]  /*ba80*/  FFMA.FTZ R109, R88, R82, R109 ;  /* 0x00000052586d7223 */ /* 0x000fe2000001006d */
[----:B------:R-:W-:Y:S01]  /*ba90*/  FADD.FTZ R76, R76, R79 ;  /* 0x0000004f4c4c7221 */ /* 0x000fe20000010000 */
[----:B------:R-:W-:Y:S01]  /*baa0*/  FADD.FTZ R121, R121, R82 ;  /* 0x0000005279797221 */ /* 0x000fe20000010000 */
[----:B------:R-:W-:Y:S01]  /*bab0*/  FFMA.FTZ R104, R80, R85, R104 ;  /* 0x0000005550687223 */ /* 0x000fe20000010068 */
[-C--:B------:R-:W-:Y:S01]  /*bac0*/  FMUL.FTZ R79, R33, R37.reuse ;  /* 0x00000025214f7220 */ /* 0x080fe20000410000 */
[----:B------:R-:W-:Y:S01]  /*bad0*/  FADD.FTZ R32, R85, R32 ;  /* 0x0000002055207221 */ /* 0x000fe20000010000 */
[----:B------:R-:W-:Y:S01]  /*bae0*/  FFMA.FTZ R109, R84, R78, R109 ;  /* 0x0000004e546d7223 */ /* 0x000fe2000001006d */
[----:B------:R-:W-:Y:S01]  /*baf0*/  FADD.FTZ R78, R121, R78 ;  /* 0x0000004e794e7221 */ /* 0x000fe20000010000 */
[C---:B------:R-:W-:Y:S01]  /*bb00*/  FFMA.FTZ R6, R81.reuse, R37, R6 ;  /* 0x0000002551067223 */ /* 0x040fe20000010006 */
[----:B------:R-:W-:Y:S01]  /*bb10*/  FFMA.FTZ R104, R81, R79, R104 ;  /* 0x0000004f51687223 */ /* 0x000fe20000010068 */
[-C--:B------:R-:W-:Y:S01]  /*bb20*/  FMUL.FTZ R81, R99, R2.reuse ;  /* 0x0000000263517220 */ /* 0x080fe20000410000 */
[----:B------:R-:W-:Y:S01]  /*bb30*/  FADD.FTZ R32, R32, R79 ;  /* 0x0000004f20207221 */ /* 0x000fe20000010000 */
[----:B------:R-:W-:Y:S01]  /*bb40*/  FFMA.FTZ R109, R80, R17, R109 ;  /* 0x00000011506d7223 */ /* 0x000fe2000001006d */
        /* <DEDUP_REMOVED lines=11> */
[-C--:B------:R-:W-:Y:S01]  /*bc00*/  FMUL.FTZ R37, R33, R50.reuse ;  /* 0x0000003221257220 */ /* 0x080fe20000410000 */
[----:B------:R-:W-:Y:S01]  /*bc10*/  FFMA.FTZ R104, R46, R17, R104 ;  /* 0x000000112e687223 */ /* 0x000fe20000010068 */
[----:B------:R-:W-:Y:S01]  /*bc20*/  FADD.FTZ R42, R17, R42 ;  /* 0x0000002a112a7221 */ /* 0x000fe20000010000 */
[----:B------:R-:W-:Y:S01]  /*bc30*/  FFMA.FTZ R17, R49, R50, R6 ;  /* 0x0000003231117223 */ /* 0x000fe20000010006 */
[----:B------:R-:W-:Y:S01]  /*bc40*/  FMUL.FTZ R6, R99, R53 ;  /* 0x0000003563067220 */ /* 0x000fe20000410000 */
[----:B------:R-:W-:Y:S01]  /*bc50*/  FFMA.FTZ R49, R49, R37, R104 ;  /* 0x0000002531317223 */ /* 0x000fe20000010068 */
[----:B------:R-:W-:Y:S01]  /*bc60*/  FADD.FTZ R37, R42, R37 ;  /* 0x000000252a257221 */ /* 0x000fe20000010000 */
[----:B------:R-:W-:Y:S01]  /*bc70*/  FFMA.FTZ R32, R46, R47, R109 ;  /* 0x0000002f2e207223 */ /* 0x000fe2000001006d */
[----:B------:R-:W-:Y:S01]  /*bc80*/  FMUL.FTZ R42, R33, R54 ;  /* 0x00000036212a7220 */ /* 0x000fe20000410000 */
[C---:B------:R-:W-:Y:S01]  /*bc90*/  FFMA.FTZ R49, R51.reuse, R6, R49 ;  /* 0x0000000633317223 */ /* 0x040fe20000010031 */
[----:B------:R-:W-:Y:S01]  /*bca0*/  FADD.FTZ R2, R2, R47 ;  /* 0x0000002f02027221 */ /* 0x000fe20000010000 */
        /* <DEDUP_REMOVED lines=8> */
[----:B------:R-:W-:Y:S01]  /*bd30*/  FADD.FTZ R45, R45, R50 ;  /* 0x000000322d2d7221 */ /* 0x000fe20000010000 */
[C---:B------:R-:W-:Y:S01]  /*bd40*/  FFMA.FTZ R17, R55.reuse, R8, R32 ;  /* 0x0000000837117223 */ /* 0x040fe20000010020 */
[----:B------:R-:W-:Y:S01]  /*bd50*/  FFMA.FTZ R32, R55, R6, R49 ;  /* 0x0000000637207223 */ /* 0x000fe20000010031 */
[----:B------:R-:W-:Y:S01]  /*bd60*/  FMUL.FTZ R43, R33, R57 ;  /* 0x00000039212b7220 */ /* 0x000fe20000410000 */
[----:B------:R-:W-:Y:S01]  /*bd70*/  FADD.FTZ R37, R6, R37 ;  /* 0x0000002506257221 */ /* 0x000fe20000010000 */
[----:B------:R-:W-:Y:S01]  /*bd80*/  FADD.FTZ R54, R45, R54 ;  /* 0x000000362d367221 */ /* 0x000fe20000010000 */
[----:B------:R-:W-:Y:S01]  /*bd90*/  FMUL.FTZ R45, R99, R10 ;  /* 0x0000000a632d7220 */ /* 0x000fe20000410000 */
[----:B------:R-:W-:Y:S01]  /*bda0*/  FFMA.FTZ R32, R105, R43, R32 ;  /* 0x0000002b69207223 */ /* 0x000fe20000010020 */
[----:B------:R-:W-:Y:S01]  /*bdb0*/  FADD.FTZ R6, R37, R43 ;  /* 0x0000002b25067221 */ /* 0x000fe20000010000 */
[----:B------:R-:W-:-:S02]  /*bdc0*/  FMUL.FTZ R37, R33, R61 ;  /* 0x0000003d21257220 */ /* 0x000fc40000410000 */
[----:B------:R-:W-:Y:S01]  /*bdd0*/  FFMA.FTZ R32, R58, R45, R32 ;  /* 0x0000002d3a207223 */ /* 0x000fe20000010020 */
        /* <DEDUP_REMOVED lines=17> */
[----:B------:R-:W-:Y:S01]  /*bef0*/  FMUL.FTZ R43, R99, R16 ;  /* 0x00000010632b7220 */ /* 0x000fe20000410000 */
        /* <DEDUP_REMOVED lines=8> */
[----:B------:R-:W-:Y:S01]  /*bf80*/  FADD.FTZ R53, R53, R8 ;  /* 0x0000000835357221 */ /* 0x000fe20000010000 */
[----:B------:R-:W-:Y:S01]  /*bf90*/  FFMA.FTZ R32, R71, R37, R32 ;  /* 0x0000002547207223 */ /* 0x000fe20000010020 */
[----:B------:R-:W-:Y:S01]  /*bfa0*/  FMUL.FTZ R43, R99, R20 ;  /* 0x00000014632b7220 */ /* 0x000fe20000410000 */
[----:B------:R-:W-:Y:S01]  /*bfb0*/  FADD.FTZ R8, R6, R37 ;  /* 0x0000002506087221 */ /* 0x000fe20000010000 */
[----:B------:R-:W-:Y:S01]  /*bfc0*/  FFMA.FTZ R17, R70, R16, R17 ;  /* 0x0000001046117223 */ /* 0x000fe20000010011 */
[----:B------:R-:W-:Y:S01]  /*bfd0*/  FFMA.FTZ R2, R71, R73, R2 ;  /* 0x0000004947027223 */ /* 0x000fe20000010002 */
[C---:B------:R-:W-:Y:S01]  /*bfe0*/  FFMA.FTZ R32, R74.reuse, R43, R32 ;  /* 0x0000002b4a207223 */ /* 0x040fe20000010020 */
[-C--:B------:R-:W-:Y:S01]  /*bff0*/  FMUL.FTZ R37, R33, R77.reuse ;  /* 0x0000004d21257220 */ /* 0x080fe20000410000 */
        /* <DEDUP_REMOVED lines=9> */
[C---:B------:R-:W-:Y:S01]  /*c090*/  FFMA.FTZ R75, R107.reuse, R2, R75 ;  /* 0x000000026b4b7223 */ /* 0x040fe2000001004b */
[----:B------:R-:W-:Y:S01]  /*c0a0*/  FADD.FTZ R37, R2, R37 ;  /* 0x0000002502257221 */ /* 0x000fe20000010000 */
[----:B------:R-:W-:Y:S01]  /*c0b0*/  FADD.FTZ R54, R54, R65 ;  /* 0x0000004136367221 */ /* 0x000fe20000010000 */
[----:B------:R-:W-:Y:S01]  /*c0c0*/  FFMA.FTZ R6, R107, R22, R6 ;  /* 0x000000166b067223 */ /* 0x000fe20000010006 */
[----:B------:R-:W-:Y:S01]  /*c0d0*/  FFMA.FTZ R75, R108, R8, R75 ;  /* 0x000000086c4b7223 */ /* 0x000fe2000001004b */
[----:B------:R-:W-:Y:S01]  /*c0e0*/  FMUL.FTZ R2, R99, R24 ;  /* 0x0000001863027220 */ /* 0x000fe20000410000 */
[----:B------:R-:W-:Y:S01]  /*c0f0*/  FADD.FTZ R43, R37, R8 ;  /* 0x00000008252b7221 */ /* 0x000fe20000010000 */
[----:B------:R-:W-:Y:S01]  /*c100*/  FADD.FTZ R53, R53, R10 ;  /* 0x0000000a35357221 */ /* 0x000fe20000010000 */
[----:B------:R-:W-:Y:S01]  /*c110*/  FADD.FTZ R54, R54, R69 ;  /* 0x0000004536367221 */ /* 0x000fe20000010000 */
[----:B------:R-:W-:Y:S01]  /*c120*/  FFMA.FTZ R17, R108, R110, R17 ;  /* 0x0000006e6c117223 */ /* 0x000fe20000010011 */
[C---:B------:R-:W-:Y:S01]  /*c130*/  FFMA.FTZ R37, R111.reuse, R24, R6 ;  /* 0x000000186f257223 */ /* 0x040fe20000010006 */
[----:B------:R-:W-:Y:S01]  /*c140*/  FFMA.FTZ R75, R111, R2, R75 ;  /* 0x000000026f4b7223 */ /* 0x000fe2000001004b */
[-C--:B------:R-:W-:Y:S01]  /*c150*/  FMUL.FTZ R6, R33, R113.reuse ;  /* 0x0000007121067220 */ /* 0x080fe20000410000 */
[----:B------:R-:W-:Y:S01]  /*c160*/  FADD.FTZ R43, R2, R43 ;  /* 0x0000002b022b7221 */ /* 0x000fe20000010000 */
[----:B------:R-:W-:Y:S01]  /*c170*/  FADD.FTZ R53, R53, R12 ;  /* 0x0000000c35357221 */ /* 0x000fe20000010000 */
[----:B------:R-:W-:Y:S01]  /*c180*/  FADD.FTZ R54, R54, R73 ;  /* 0x0000004936367221 */ /* 0x000fe20000010000 */
        /* <DEDUP_REMOVED lines=38> */
[----:B------:R-:W-:Y:S01]  /*c3f0*/  FFMA.FTZ R37, R30, R0, R37 ;  /* 0x000000001e257223 */ /* 0x000fe20000010025 */
[----:B------:R-:W-:Y:S01]  /*c400*/  FFMA.FTZ R2, R31, R3, R2 ;  /* 0x000000031f027223 */ /* 0x000fe20000010002 */
[----:B------:R-:W-:Y:S01]  /*c410*/  FADD.FTZ R116, R116, R3 ;  /* 0x0000000374747221 */ /* 0x000fe20000010000 */
[C---:B------:R-:W-:Y:S01]  /*c420*/  FFMA.FTZ R118, R4.reuse, R17, R118 ;  /* 0x0000001104767223 */ /* 0x040fe20000010076 */
[----:B------:R-:W-:Y:S01]  /*c430*/  FMUL.FTZ R3, R33, R9 ;  /* 0x0000000921037220 */ /* 0x000fe20000410000 */
        /* <DEDUP_REMOVED lines=8> */
[----:B------:R-:W-:Y:S01]  /*c4c0*/  FMUL.FTZ R7, R33, R18 ;  /* 0x0000001221077220 */ /* 0x000fe20000410000 */
[C---:B------:R-:W-:Y:S01]  /*c4d0*/  FFMA.FTZ R8, R11.reuse, R4, R13 ;  /* 0x000000040b087223 */ /* 0x040fe2000001000d */
[----:B------:R-:W-:Y:S01]  /*c4e0*/  FADD.FTZ R3, R4, R3 ;  /* 0x0000000304037221 */ /* 0x000fe20000010000 */
[----:B------:R-:W-:Y:S01]  /*c4f0*/  FFMA.FTZ R6, R11, R5, R6 ;  /* 0x000000050b067223 */ /* 0x000fe20000010006 */
        /* <DEDUP_REMOVED lines=30> */
[----:B------:R-:W-:Y:S01]  /*c6e0*/  FFMA.FTZ R52, R52, R25, R3 ;  /* 0x0000001934347223 */ /* 0x000fe20000010003 */
[----:B------:R-:W-:Y:S01]  /*c6f0*/  FADD.FTZ R44, R9, R44 ;  /* 0x0000002c092c7221 */ /* 0x000fe20000010000 */
[----:B------:R-:W-:Y:S01]  /*c700*/  FMUL.FTZ R2, R99, R60 ;  /* 0x0000003c63027220 */ /* 0x000fe20000410000 */
[----:B------:R-:W-:Y:S01]  /*c710*/  FADD.FTZ R7, R4, R7 ;  /* 0x0000000704077221 */ /* 0x000fe20000010000 */
[----:B------:R-:W-:Y:S01]  /*c720*/  FADD.FTZ R25, R0, R25 ;  /* 0x0000001900197221 */ /* 0x000fe20000010000 */
[----:B------:R-:W-:Y:S01]  /*c730*/  FFMA.FTZ R56, R56, R27, R5 ;  /* 0x0000001b38387223 */ /* 0x000fe20000010005 */
[C---:B------:R-:W-:Y:S01]  /*c740*/  FFMA.FTZ R0, R119.reuse, R2, R6 ;  /* 0x0000000277007223 */ /* 0x040fe20000010006 */
[----:B------:R-:W-:Y:S01]  /*c750*/  FADD.FTZ R3, R2, R7 ;  /* 0x0000000702037221 */ /* 0x000fe20000010000 */
[----:B------:R-:W-:Y:S01]  /*c760*/  FADD.FTZ R58, R44, R27 ;  /* 0x0000001b2c3a7221 */ /* 0x000fe20000010000 */
[----:B------:R-:W-:Y:S01]  /*c770*/  FFMA.FTZ R57, R119, R60, R52 ;  /* 0x0000003c77397223 */ /* 0x000fe20000010034 */
[----:B0-----:R-:W-:-:S07]  /*c780*/  FADD.FTZ R59, R25, R60 ;  /* 0x0000003c193b7221 */ /* 0x001fce0000010000 */
.L_x_335:
[----:B------:R-:W0:Y:S01]  /*c790*/  S2R R10, SR_LANEID ;  /* 0x00000000000a7919 */ /* 0x000e220000000000 */
[----:B------:R-:W-:Y:S01]  /*c7a0*/  MOV R7, R0 ;  /* 0x0000000000077202 */ /* 0x000fe20000000f00 */
[----:B------:R-:W1:Y:S01]  /*c7b0*/  S2UR UR7, SR_CgaCtaId ;  /* 0x00000000000779c3 */ /* 0x000e620000008800 */
[----:B------:R-:W-:Y:S01]  /*c7c0*/  MOV R5, R3 ;  /* 0x0000000300057202 */ /* 0x000fe20000000f00 */
        /* <DEDUP_REMOVED lines=45> */
.L_x_337:
[----:B------:R-:W-:Y:S05]  /*caa0*/  BSYNC.RECONVERGENT B0 ;  /* 0x0000000000007941 */ /* 0x000fea0003800200 */
.L_x_336:
[----:B------:R-:W-:Y:S06]  /*cab0*/  BAR.SYNC.DEFER_BLOCKING 0x0 ;  /* 0x0000000000007b1d */ /* 0x000fec0000010000 */
[----:B------:R-:W-:Y:S04]  /*cac0*/  BSSY.RECONVERGENT B0, `(.L_x_338) ;  /* 0x0000024000007945 */ /* 0x000fe80003800200 */
[----:B------:R-:W-:Y:S05]  /*cad0*/  @P0 BRA `(.L_x_339) ;  /* 0x0000000000880947 */ /* 0x000fea0003800000 */
[----:B------:R-:W-:-:S09]  /*cae0*/  ULEA UR5, UR7, UR6, 0x18 ;  /* 0x0000000607057291 */ /* 0x000fd2000f8ec0ff */
[----:B-1----:R-:W2:Y:S04]  /*caf0*/  LDS.64 R6, [UR5+0x18] ;  /* 0x00001805ff067984 */ /* 0x002ea80008000a00 */
[----:B------:R-:W1:Y:S04]  /*cb00*/  LDS.128 R24, [UR5+0x20] ;  /* 0x00002005ff187984 */ /* 0x000e680008000c00 */
[----:B------:R-:W4:Y:S04]  /*cb10*/  LDS.128 R28, [UR5+0x30] ;  /* 0x00003005ff1c7984 */ /* 0x000f280008000c00 */
[----:B------:R-:W4:Y:S04]  /*cb20*/  LDS.128 R16, [UR5+0x40] ;  /* 0x00004005ff107984 */ /* 0x000f280008000c00 */
[----:B------:R-:W4:Y:S04]  /*cb30*/  LDS.128 R12, [UR5+0x50] ;  /* 0x00005005ff0c7984 */ /* 0x000f280008000c00 */
[----:B---3--:R-:W3:Y:S01]  /*cb40*/  LDS.128 R8, [UR5+0x60] ;  /* 0x00006005ff087984 */ /* 0x008ee20008000c00 */
[----:B--2---:R-:W-:Y:S01]  /*cb50*/  FADD.FTZ R3, R4, R6 ;  /* 0x0000000604037221 */ /* 0x004fe20000010000 */
[----:B------:R-:W-:-:S02]  /*cb60*/  FADD.FTZ R20, R5, R7 ;  /* 0x0000000705147221 */ /* 0x000fc40000010000 */
[----:B0-----:R-:W0:Y:S01]  /*cb70*/  LDS.128 R4, [UR5+0x70] ;  /* 0x00007005ff047984 */ /* 0x001e220008000c00 */
[----:B-1----:R-:W-:Y:S01]  /*cb80*/  FADD.FTZ R3, R3, R24 ;  /* 0x0000001803037221 */ /* 0x002fe20000010000 */
[----:B------:R-:W-:-:S03]  /*cb90*/  FADD.FTZ R20, R20, R25 ;  /* 0x0000001914147221 */ /* 0x000fc60000010000 */
[----:B------:R-:W-:Y:S01]  /*cba0*/  FADD.FTZ R3, R3, R26 ;  /* 0x0000001a03037221 */ /* 0x000fe20000010000 */
[----:B------:R-:W-:-:S03]  /*cbb0*/  FADD.FTZ R20, R20, R27 ;  /* 0x0000001b14147221 */ /* 0x000fc60000010000 */
        /* <DEDUP_REMOVED lines=12> */
[----:B---3--:R-:W-:Y:S01]  /*cc80*/  FADD.FTZ R3, R3, R8 ;  /* 0x0000000803037221 */ /* 0x008fe20000010000 */
[----:B------:R-:W-:-:S03]  /*cc90*/  FADD.FTZ R20, R20, R9 ;  /* 0x0000000914147221 */ /* 0x000fc60000010000 */
[----:B------:R-:W-:Y:S01]  /*cca0*/  FADD.FTZ R3, R3, R10 ;  /* 0x0000000a03037221 */ /* 0x000fe20000010000 */
[----:B------:R-:W-:-:S03]  /*ccb0*/  FADD.FTZ R20, R20, R11 ;  /* 0x0000000b14147221 */ /* 0x000fc60000010000 */
[----:B0-----:R-:W-:Y:S01]  /*ccc0*/  FADD.FTZ R3, R3, R4 ;  /* 0x0000000403037221 */ /* 0x001fe20000010000 */
[----:B------:R-:W-:-:S03]  /*ccd0*/  FADD.FTZ R20, R20, R5 ;  /* 0x0000000514147221 */ /* 0x000fc60000010000 */
[----:B------:R-:W-:Y:S01]  /*cce0*/  FADD.FTZ R4, R3, R6 ;  /* 0x0000000603047221 */ /* 0x000fe20000010000 */
[----:B------:R-:W-:-:S07]  /*ccf0*/  FADD.FTZ R5, R20, R7 ;  /* 0x0000000714057221 */ /* 0x000fce0000010000 */
.L_x_339:
[----:B------:R-:W-:Y:S05]  /*cd00*/  BSYNC.RECONVERGENT B0 ;  /* 0x0000000000007941 */ /* 0x000fea0003800200 */
.L_x_338:
[----:B------:R-:W-:Y:S06]  /*cd10*/  BAR.SYNC.DEFER_BLOCKING 0x0 ;  /* 0x0000000000007b1d */ /* 0x000fec0000010000 */
[----:B------:R-:W-:Y:S04]  /*cd20*/  BSSY.RECONVERGENT B0, `(.L_x_340) ;  /* 0x0000025000007945 */ /* 0x000fe80003800200 */
[----:B------:R-:W-:Y:S05]  /*cd30*/  @P3 BRA `(.L_x_341) ;  /* 0x00000000008c3947 */ /* 0x000fea0003800000 */
[----:B------:R-:W2:Y:S04]  /*cd40*/  LDS.128 R24, [R0+0x380] ;  /* 0x0003800000187984 */ /* 0x000ea80000000c00 */
[----:B------:R-:W4:Y:S04]  /*cd50*/  LDS.128 R28, [R0+0x700] ;  /* 0x00070000001c7984 */ /* 0x000f280000000c00 */
[----:B------:R-:W0:Y:S04]  /*cd60*/  LDS.128 R44, [R0+0xa80] ;  /* 0x000a8000002c7984 */ /* 0x000e280000000c00 */
[----:B------:R-:W0:Y:S04]  /*cd70*/  LDS.128 R16, [R0+0xe00] ;  /* 0x000e000000107984 */ /* 0x000e280000000c00 */
[----:B------:R-:W0:Y:S04]  /*cd80*/  LDS.128 R12, [R0+0x1180] ;  /* 0x00118000000c7984 */ /* 0x000e280000000c00 */
[----:B---3--:R-:W3:Y:S04]  /*cd90*/  LDS.128 R8, [R0+0x1500] ;  /* 0x0015000000087984 */ /* 0x008ee80000000c00 */
[----:B------:R-:W3:Y:S01]  /*cda0*/  LDS.128 R20, [R0+0x1880] ;  /* 0x0018800000147984 */ /* 0x000ee20000000c00 */
[----:B--2---:R-:W-:Y:S01]  /*cdb0*/  FADD.FTZ R3, R56, R24 ;  /* 0x0000001838037221 */ /* 0x004fe20000010000 */
[----:B------:R-:W-:Y:S01]  /*cdc0*/  FADD.FTZ R6, R57, R25 ;  /* 0x0000001939067221 */ /* 0x000fe20000010000 */
[----:B-1----:R-:W-:Y:S01]  /*cdd0*/  FADD.FTZ R7, R58, R26 ;  /* 0x0000001a3a077221 */ /* 0x002fe20000010000 */
[----:B------:R-:W-:Y:S01]  /*cde0*/  FADD.FTZ R24, R59, R27 ;  /* 0x0000001b3b187221 */ /* 0x000fe20000010000 */
[----:B----4-:R-:W-:Y:S01]  /*cdf0*/  FADD.FTZ R3, R3, R28 ;  /* 0x0000001c03037221 */ /* 0x010fe20000010000 */
        /* <DEDUP_REMOVED lines=15> */
[----:B---3--:R-:W-:Y:S01]  /*cef0*/  FADD.FTZ R3, R3, R8 ;  /* 0x0000000803037221 */ /* 0x008fe20000010000 */
[----:B------:R-:W-:Y:S01]  /*cf00*/  FADD.FTZ R6, R6, R9 ;  /* 0x0000000906067221 */ /* 0x000fe20000010000 */
[----:B------:R-:W-:Y:S01]  /*cf10*/  FADD.FTZ R7, R7, R10 ;  /* 0x0000000a07077221 */ /* 0x000fe20000010000 */
[----:B------:R-:W-:Y:S01]  /*cf20*/  FADD.FTZ R24, R24, R11 ;  /* 0x0000000b18187221 */ /* 0x000fe20000010000 */
[----:B------:R-:W-:Y:S01]  /*cf30*/  FADD.FTZ R56, R3, R20 ;  /* 0x0000001403387221 */ /* 0x000fe20000010000 */
[----:B------:R-:W-:Y:S01]  /*cf40*/  FADD.FTZ R57, R6, R21 ;  /* 0x0000001506397221 */ /* 0x000fe20000010000 */
[----:B------:R-:W-:Y:S01]  /*cf50*/  FADD.FTZ R58, R7, R22 ;  /* 0x00000016073a7221 */ /* 0x000fe20000010000 */
[----:B------:R-:W-:-:S07]  /*cf60*/  FADD.FTZ R59, R24, R23 ;  /* 0x00000017183b7221 */ /* 0x000fce0000010000 */
.L_x_341:
[----:B------:R-:W-:Y:S05]  /*cf70*/  BSYNC.RECONVERGENT B0 ;  /* 0x0000000000007941 */ /* 0x000fea0003800200 */
.L_x_340:
        /* <DEDUP_REMOVED lines=30> */
.L_x_343:
[----:B------:R-:W-:Y:S05]  /*d160*/  BSYNC.RECONVERGENT B0 ;  /* 0x0000000000007941 */ /* 0x000fea0003800200 */
.L_x_342:
        /* <DEDUP_REMOVED lines=34> */
.L_x_347:
[----:B------:R-:W2:Y:S04]  /*d390*/  LDG.E.STRONG.GPU R0, desc[UR10][R10.64] ;  /* 0x0000000a0a007981 */ /* 0x000ea8000c1ef900 */
[----:B--2---:R-:W-:Y:S04]  /*d3a0*/  CCTL.IVALL ;  /* 0x00000000ff00798f */ /* 0x004fe80002000000 */
[----:B------:R0:W-:Y:S01]  /*d3b0*/  STL [R1], R0 ;  /* 0x0000000001007387 */ /* 0x0001e20000100800 */
[----:B------:R-:W-:-:S13]  /*d3c0*/  ISETP.NE.AND P0, PT, R0, UR5, PT ;  /* 0x0000000500007c0c */ /* 0x000fda000bf05270 */
[----:B0-----:R-:W-:Y:S05]  /*d3d0*/  @P0 BRA `(.L_x_347) ;  /* 0xfffffffc00ec0947 */ /* 0x001fea000383ffff */
.L_x_346:
[----:B------:R-:W-:Y:S05]  /*d3e0*/  BSYNC.RECONVERGENT B0 ;  /* 0x0000000000007941 */ /* 0x000fea0003800200 */
.L_x_345:
        /* <DEDUP_REMOVED lines=15> */
.L_x_349:
[----:B------:R-:W-:Y:S02]  /*d4e0*/  ISETP.NE.AND P1, PT, RZ, UR23, PT ;  /* 0x00000017ff007c0c */ /* 0x000fe4000bf25270 */
[----:B---3--:R-:W-:Y:S02]  /*d4f0*/  MOV R9, UR6 ;  /* 0x0000000600097c02 */ /* 0x008fe40008000f00 */
[----:B------:R-:W-:-:S13]  /*d500*/  ISETP.NE.OR P1, PT, R2, RZ, !P1 ;  /* 0x000000ff0200720c */ /* 0x000fda0004f25670 */
[----:B------:R-:W-:-:S06]  /*d510*/  @!P1 IMAD.WIDE.U32 R8, R9, 0x8, R6 ;  /* 0x0000000809089825 */ /* 0x000fcc00078e0006 */
        /* <DEDUP_REMOVED lines=73> */
.L_x_348:
        /* <DEDUP_REMOVED lines=32> */
[----:B---3--:R-:W-:Y:S01]  /*dbb0*/  MOV R9, UR17 ;  /* 0x0000001100097c02 */ /* 0x008fe20008000f00 */
[----:B------:R-:W-:-:S04]  /*dbc0*/  @!UP1 UIMAD UR7, UR7, UR9, UR14 ;  /* 0x00000009070792a4 */ /* 0x000fc8000f8e020e */
[----:B------:R-:W-:Y:S02]  /*dbd0*/  @!P0 IMAD.WIDE.U32 R8, R9, 0x8, R6 ;  /* 0x0000000809088825 */ /* 0x000fe400078e0006 */
        /* <DEDUP_REMOVED lines=17> */
.L_x_350:
[----:B------:R-:W-:Y:S05]  /*dcf0*/  BRA.U !UP0, `(.L_x_344) ;  /* 0x00000001089c7547 */ /* 0x000fea000b800000 */
[----:B------:R-:W0:Y:S01]  /*dd00*/  S2R R3, SR_CTAID.X ;  /* 0x0000000000037919 */ /* 0x000e220000002500 */
[----:B------:R-:W-:Y:S02]  /*dd10*/  UISETP.NE.AND UP0, UPT, UR18, 0x1, UPT ;  /* 0x000000011200788c */ /* 0x000fe4000bf05270 */
[----:B------:R-:W-:-:S07]  /*dd20*/  ULOP3.LUT UR6, UR12, 0x1, URZ, 0xc0, !UPT ;  /* 0x000000010c067892 */ /* 0x000fce000f8ec0ff */
[----:B------:R-:W-:Y:S05]  /*dd30*/  BRA.U !UP0, `(.L_x_351) ;  /* 0x0000000108587547 */ /* 0x000fea000b800000 */
[----:B------:R-:W1:Y:S01]  /*dd40*/  S2R R0, SR_CTAID.X ;  /* 0x0000000000007919 */ /* 0x000e620000002500 */
[----:B------:R-:W2:Y:S01]  /*dd50*/  S2R R8, SR_CTAID.Y ;  /* 0x0000000000087919 */ /* 0x000ea20000002600 */
[----:B-1----:R-:W-:Y:S02]  /*dd60*/  ISETP.NE.AND P0, PT, R0, UR5, PT ;  /* 0x0000000500007c0c */ /* 0x002fe4000bf05270 */
[----:B------:R-:W-:Y:S02]  /*dd70*/  MOV R0, UR5 ;  /* 0x0000000500007c02 */ /* 0x000fe40008000f00 */
[----:B------:R-:W-:Y:S02]  /*dd80*/  ISETP.NE.OR P1, PT, R2, RZ, !P0 ;  /* 0x000000ff0200720c */ /* 0x000fe40004725670 */
[----:B---3--:R-:W-:-:S04]  /*dd90*/  IADD3 R9, PT, PT, R0, 0x1, RZ ;  /* 0x0000000100097810 */ /* 0x008fc80007ffe0ff */
        /* <DEDUP_REMOVED lines=16> */
.L_x_351:
        /* <DEDUP_REMOVED lines=12> */
.L_x_352:
[----:B------:R-:W-:Y:S05]  /*df60*/  BSYNC.RECONVERGENT B0 ;  /* 0x0000000000007941 */ /* 0x000fea0003800200 */
.L_x_344:
[----:B------:R-:W0:Y:S01]  /*df70*/  S2UR UR6, SR_CgaCtaId ;  /* 0x00000000000679c3 */ /* 0x000e220000008800 */
[----:B------:R-:W-:Y:S01]  /*df80*/  ISETP.NE.AND P0, PT, R2, RZ, PT ;  /* 0x000000ff0200720c */ /* 0x000fe20003f05270 */
[----:B------:R-:W-:Y:S01]  /*df90*/  UMOV UR5, 0x400 ;  /* 0x0000040000057882 */ /* 0x000fe20000000000 */
[----:B------:R-:W1:Y:S01]  /*dfa0*/  LDCU.U8 UR12, c[0x0][0x414] ;  /* 0x00008280ff0c77ac */ /* 0x000e620008000000 */
[----:B----4-:R-:W-:Y:S01]  /*dfb0*/  HFMA2 R11, -RZ, RZ, 0, 0 ;  /* 0x00000000ff0b7431 */ /* 0x010fe200000001ff */
[----:B------:R-:W4:Y:S01]  /*dfc0*/  LDCU.64 UR20, c[0x0][0x3f8] ;  /* 0x00007f00ff1477ac */ /* 0x000f220008000a00 */
[----:B------:R-:W0:Y:S01]  /*dfd0*/  LDCU.64 UR18, c[0x0][0x400] ;  /* 0x00008000ff1277ac */ /* 0x000e220008000a00 */
        /* <DEDUP_REMOVED lines=10> */
.L_x_358:
[----:B------:R-:W-:-:S05]  /*e080*/  LEA R10, R11, UR15, 0x2 ;  /* 0x0000000f0b0a7c11 */ /* 0x000fca000f8e10ff */
[----:B0-----:R-:W2:Y:S04]  /*e090*/  LDL.64 R4, [R10+0x10] ;  /* 0x000010000a047983 */ /* 0x001ea80000100a00 */
[----:B------:R-:W3:Y:S01]  /*e0a0*/  LDL.64 R2, [R10+0x90] ;  /* 0x000090000a027983 */ /* 0x000ee20000100a00 */
[----:B------:R-:W-:Y:S01]  /*e0b0*/  BSSY.RECONVERGENT B0, `(.L_x_353) ;  /* 0x0000036000007945 */ /* 0x000fe20003800200 */
[C---:B--2---:R-:W-:Y:S02]  /*e0c0*/  SHF.L.U32 R6, R4.reuse, 0x10, RZ ;  /* 0x0000001004067819 */ /* 0x044fe400000006ff */
[----:B------:R-:W-:-:S03]  /*e0d0*/  PRMT R4, R4, 0x7632, R4 ;  /* 0x0000763204047816 */ /* 0x000fc60000000004 */
[----:B------:R-:W-:Y:S01]  /*e0e0*/  FADD.FTZ R6, R6, -UR28 ;  /* 0x8000001c06067e21 */ /* 0x000fe20008010000 */
[----:B------:R-:W-:-:S03]  /*e0f0*/  SHF.L.U32 R4, R4, 0x10, RZ ;  /* 0x0000001004047819 */ /* 0x000fc600000006ff */
[----:B------:R-:W-:Y:S02]  /*e100*/  FMUL.FTZ R16, R6, UR16 ;  /* 0x0000001006107c20 */ /* 0x000fe40008410000 */
[----:B------:R-:W-:Y:S02]  /*e110*/  FADD.FTZ R4, R4, -UR28 ;  /* 0x8000001c04047e21 */ /* 0x000fe40008010000 */
[----:B------:R-:W-:Y:S02]  /*e120*/  @P1 FFMA.FTZ R6, R33, R16, R64 ;  /* 0x0000001021061223 */ /* 0x000fe40000010040 */
[----:B------:R-:W-:Y:S01]  /*e130*/  FMUL.FTZ R18, R4, UR16 ;  /* 0x0000001004127c20 */ /* 0x000fe20008410000 */
[----:B---3--:R-:W-:Y:S01]  /*e140*/  SHF.L.U32 R4, R2, 0x10, RZ ;  /* 0x0000001002047819 */ /* 0x008fe200000006ff */
[----:B------:R-:W-:Y:S01]  /*e150*/  @P1 FMUL.FTZ R8, R6, -1.4426950216293334961 ;  /* 0xbfb8aa3b06081820 */ /* 0x000fe20000410000 */
[----:B------:R-:W-:Y:S01]  /*e160*/  PRMT R2, R2, 0x7632, R2 ;  /* 0x0000763202027816 */ /* 0x000fe20000000002 */
[----:B------:R-:W-:-:S03]  /*e170*/  @P1 FFMA.FTZ R7, R99, R18, R68 ;  /* 0x0000001263071223 */ /* 0x000fc60000010044 */
[----:B------:R-:W-:Y:S01]  /*e180*/  SHF.L.U32 R2, R2, 0x10, RZ ;  /* 0x0000001002027819 */ /* 0x000fe200000006ff */
[----:B------:R-:W0:Y:S01]  /*e190*/  @P1 MUFU.EX2 R8, R8 ;  /* 0x0000000800081308 */ /* 0x000e220000000800 */
[----:B------:R-:W-:-:S06]  /*e1a0*/  @P1 FMUL.FTZ R12, R7, -1.4426950216293334961 ;  /* 0xbfb8aa3b070c1820 */ /* 0x000fcc0000410000 */
[----:B------:R-:W1:Y:S01]  /*e1b0*/  @P1 MUFU.EX2 R12, R12 ;  /* 0x0000000c000c1308 */ /* 0x000e620000000800 */
[----:B0-----:R-:W-:-:S04]  /*e1c0*/  @P1 FADD.FTZ R10, R8, 1 ;  /* 0x3f800000080a1421 */ /* 0x001fc80000010000 */
[----:B------:R-:W0:Y:S01]  /*e1d0*/  @P1 MUFU.RCP R13, R10 ;  /* 0x0000000a000d1308 */ /* 0x000e220000001000 */
[----:B-1----:R-:W-:-:S07]  /*e1e0*/  @P1 FADD.FTZ R14, R12, 1 ;  /* 0x3f8000000c0e1421 */ /* 0x002fce0000010000 */
[----:B------:R-:W1:Y:S01]  /*e1f0*/  @P1 MUFU.RCP R15, R14 ;  /* 0x0000000e000f1308 */ /* 0x000e620000001000 */
[----:B0-----:R-:W-:Y:S01]  /*e200*/  @P1 FADD.FTZ R17, -R13, 1 ;  /* 0x3f8000000d111421 */ /* 0x001fe20000010100 */
[----:B------:R-:W-:-:S03]  /*e210*/  @P1 FMUL.FTZ R13, R4, R13 ;  /* 0x0000000d040d1220 */ /* 0x000fc60000410000 */
[----:B------:R-:W-:Y:S01]  /*e220*/  @P1 FFMA.FTZ R6, R6, R17, 1 ;  /* 0x3f80000006061423 */ /* 0x000fe20000010011 */
[----:B-----5:R-:W-:-:S03]  /*e230*/  LEA R17, R11, R100, 0x3 ;  /* 0x000000640b117211 */ /* 0x020fc600078e18ff */
[----:B------:R-:W-:Y:S01]  /*e240*/  @P1 FMUL.FTZ R4, R13, R6 ;  /* 0x000000060d041220 */ /* 0x000fe20000410000 */
[----:B------:R-:W-:Y:S01]  /*e250*/  ISETP.GE.U32.AND P0, PT, R17, UR18, PT ;  /* 0x0000001211007c0c */ /* 0x000fe2000bf06070 */
[----:B-1----:R-:W-:Y:S01]  /*e260*/  @P1 FADD.FTZ R8, -R15, 1 ;  /* 0x3f8000000f081421 */ /* 0x002fe20000010100 */
[----:B------:R-:W-:Y:S01]  /*e270*/  SHF.R.S32.HI R13, RZ, 0x1f, R17 ;  /* 0x0000001fff0d7819 */ /* 0x000fe20000011411 */
[----:B------:R-:W-:Y:S01]  /*e280*/  FFMA.FTZ R6, R0, R16, R9 ;  /* 0x0000001000067223 */ /* 0x000fe20000010009 */
[----:B------:R-:W-:Y:S01]  /*e290*/  @P1 FMUL.FTZ R15, R2, R15 ;  /* 0x0000000f020f1220 */ /* 0x000fe20000410000 */
[----:B------:R-:W-:Y:S01]  /*e2a0*/  @P1 FFMA.FTZ R8, R7, R8, 1 ;  /* 0x3f80000007081423 */ /* 0x000fe20000010008 */
[----:B------:R-:W-:Y:S01]  /*e2b0*/  ISETP.GE.AND.EX P0, PT, R13, UR19, PT, P0 ;  /* 0x000000130d007c0c */ /* 0x000fe2000bf06300 */
[----:B------:R-:W-:Y:S01]  /*e2c0*/  FFMA.FTZ R6, R33, R4, -R6 ;  /* 0x0000000421067223 */ /* 0x000fe20000010806 */
[----:B------:R-:W-:Y:S01]  /*e2d0*/  PRMT R7, R5, 0x7632, R7 ;  /* 0x0000763205077816 */ /* 0x000fe20000000007 */
[----:B------:R-:W-:Y:S01]  /*e2e0*/  @P1 FMUL.FTZ R2, R15, R8 ;  /* 0x000000080f021220 */ /* 0x000fe20000410000 */
[----:B------:R-:W-:Y:S01]  /*e2f0*/  FFMA.FTZ R4, R0, R18, R9 ;  /* 0x0000001200047223 */ /* 0x000fe20000010009 */
[----:B------:R-:W-:-:S02]  /*e300*/  SHF.L.U32 R8, R5, 0x10, RZ ;  /* 0x0000001005087819 */ /* 0x000fc400000006ff */
[----:B------:R-:W-:Y:S01]  /*e310*/  IADD3 R15, PT, PT, R17, 0x8, RZ ;  /* 0x00000008110f7810 */ /* 0x000fe20007ffe0ff */
[----:B------:R-:W-:Y:S01]  /*e320*/  FFMA.FTZ R12, R99, R2, -R4 ;  /* 0x00000002630c7223 */ /* 0x000fe20000010804 */
[----:B------:R-:W-:-:S04]  /*e330*/  SHF.L.U32 R10, R7, 0x10, RZ ;  /* 0x00000010070a7819 */ /* 0x000fc800000006ff */
[----:B------:R-:W-:Y:S05]  /*e340*/  @P0 BRA `(.L_x_354) ;  /* 0x0000000000300947 */ /* 0x000fea0003800000 */
        /* <DEDUP_REMOVED lines=12> */
.L_x_354:
[----:B------:R-:W-:Y:S05]  /*e410*/  BSYNC.RECONVERGENT B0 ;  /* 0x0000000000007941 */ /* 0x000fea0003800200 */
.L_x_353:
[----:B------:R-:W-:Y:S01]  /*e420*/  ISETP.NE.AND P1, PT, RZ, UR12, PT ;  /* 0x0000000cff007c0c */ /* 0x000fe2000bf25270 */
[----:B------:R-:W-:Y:S01]  /*e430*/  FADD.FTZ R8, R8, -UR28 ;  /* 0x8000001c08087e21 */ /* 0x000fe20008010000 */
[----:B------:R-:W-:Y:S01]  /*e440*/  FADD.FTZ R10, R10, -UR28 ;  /* 0x8000001c0a0a7e21 */ /* 0x000fe20008010000 */
[----:B------:R-:W-:Y:S02]  /*e450*/  ISETP.GE.U32.AND P0, PT, R15, UR18, PT ;  /* 0x000000120f007c0c */ /* 0x000fe4000bf06070 */
[----:B------:R-:W-:Y:S01]  /*e460*/  SHF.R.S32.HI R17, RZ, 0x1f, R15 ;  /* 0x0000001fff117819 */ /* 0x000fe2000001140f */
[----:B------:R-:W-:Y:S01]  /*e470*/  FMUL.FTZ R8, R8, UR16 ;  /* 0x0000001008087c20 */ /* 0x000fe20008410000 */
[----:B------:R-:W-:Y:S01]  /*e480*/  FMUL.FTZ R10, R10, UR16 ;  /* 0x000000100a0a7c20 */ /* 0x000fe20008410000 */
[----:B------:R-:W-:Y:S02]  /*e490*/  PRMT R2, R3, 0x7632, R2 ;  /* 0x0000763203027816 */ /* 0x000fe40000000002 */
[----:B------:R-:W-:Y:S01]  /*e4a0*/  ISETP.GE.AND.EX P0, PT, R17, UR19, PT, P0 ;  /* 0x0000001311007c0c */ /* 0x000fe2000bf06300 */
[C-C-:B------:R-:W-:Y:S01]  /*e4b0*/  FFMA.FTZ R16, R0.reuse, R8, R9.reuse ;  /* 0x0000000800107223 */ /* 0x140fe20000010009 */
[----:B------:R-:W-:Y:S01]  /*e4c0*/  SHF.L.U32 R4, R3, 0x10, RZ ;  /* 0x0000001003047819 */ /* 0x000fe200000006ff */
[----:B------:R-:W-:Y:S01]  /*e4d0*/  FFMA.FTZ R18, R0, R10, R9 ;  /* 0x0000000a00127223 */ /* 0x000fe20000010009 */
[----:B------:R-:W-:Y:S01]  /*e4e0*/  SHF.L.U32 R2, R2, 0x10, RZ ;  /* 0x0000001002027819 */ /* 0x000fe200000006ff */
[----:B------:R-:W-:Y:S08]  /*e4f0*/  @!P1 BRA `(.L_x_355) ;  /* 0x0000000000489947 */ /* 0x000ff00003800000 */
[----:B------:R-:W-:Y:S01]  /*e500*/  FFMA.FTZ R3, R33, R8, R64 ;  /* 0x0000000821037223 */ /* 0x000fe20000010040 */
[----:B0-----:R-:W-:-:S03]  /*e510*/  FFMA.FTZ R5, R99, R10, R68 ;  /* 0x0000000a63057223 */ /* 0x001fc60000010044 */
        /* <DEDUP_REMOVED lines=16> */
.L_x_355:
[----:B------:R-:W-:Y:S01]  /*e620*/  BSSY.RECONVERGENT B0, `(.L_x_356) ;  /* 0x0000010000007945 */ /* 0x000fe20003800200 */
[----:B------:R-:W-:Y:S01]  /*e630*/  FFMA.FTZ R16, R33, R4, -R16 ;  /* 0x0000000421107223 */ /* 0x000fe20000010810 */
[----:B0-----:R-:W-:Y:S02]  /*e640*/  FFMA.FTZ R6, R99, R2, -R18 ;  /* 0x0000000263067223 */ /* 0x001fe40000010812 */
        /* <DEDUP_REMOVED lines=13> */
.L_x_357:
[----:B------:R-:W-:Y:S05]  /*e720*/  BSYNC.RECONVERGENT B0 ;  /* 0x0000000000007941 */ /* 0x000fea0003800200 */
.L_x_356:
        /* <DEDUP_REMOVED lines=10> */
.L_x_333:
[----:B------:R-:W1:Y:S01]  /*e7d0*/  S2R R6, SR_TID.X ;  /* 0x0000000000067919 */ /* 0x000e620000002100 */
[----:B0-----:R-:W0:Y:S01]  /*e7e0*/  LDC R4, c[0x0][0x370] ;  /* 0x0000dc00ff047b82 */ /* 0x001e220000000800 */
[----:B------:R-:W-:Y:S07]  /*e7f0*/  BSSY.RECONVERGENT B0, `(.L_x_360) ;  /* 0x000000e000007945 */ /* 0x000fee0003800200 */
[----:B------:R-:W2:Y:S08]  /*e800*/  LDC R7, c[0x0][0x374] ;  /* 0x0000dd00ff077b82 */ /* 0x000eb00000000800 */
[----:B------:R-:W3:Y:S01]  /*e810*/  LDC.64 R2, c[0x0][0x3c8] ;  /* 0x0000f200ff027b82 */ /* 0x000ee20000000a00 */
[----:B0-----:R-:W-:-:S02]  /*e820*/  ISETP.NE.AND P0, PT, R4, 0x1, PT ;  /* 0x000000010400780c */ /* 0x001fc40003f05270 */
[----:B-1----:R-:W-:Y:S02]  /*e830*/  ISETP.NE.AND P1, PT, R6, RZ, PT ;  /* 0x000000ff0600720c */ /* 0x002fe40003f25270 */
        /* <DEDUP_REMOVED lines=9> */
.L_x_361:
[----:B------:R-:W-:Y:S05]  /*e8d0*/  BSYNC.RECONVERGENT B0 ;  /* 0x0000000000007941 */ /* 0x000fea0003800200 */
.L_x_360:
        /* <DEDUP_REMOVED lines=11> */
.L_x_363:
[----:B------:R-:W2:Y:S04]  /*e990*/  LDG.E.STRONG.GPU R5, desc[UR10][R2.64] ;  /* 0x0000000a02057981 */ /* 0x000ea8000c1ef900 */
[----:B--2---:R-:W-:Y:S01]  /*e9a0*/  CCTL.IVALL ;  /* 0x00000000ff00798f */ /* 0x004fe20002000000 */
[----:B------:R-:W-:Y:S05]  /*e9b0*/  YIELD ;  /* 0x0000000000007946 */ /* 0x000fea0003800000 */
[----:B------:R-:W-:-:S13]  /*e9c0*/  ISETP.NE.AND P0, PT, R5, R0, PT ;  /* 0x000000000500720c */ /* 0x000fda0003f05270 */
[----:B------:R-:W-:Y:S05]  /*e9d0*/  @P0 BRA `(.L_x_363) ;  /* 0xfffffffc00ec0947 */ /* 0x000fea000383ffff */
.L_x_362:
        /* <DEDUP_REMOVED lines=76> */
.L_x_366:
        /* <DEDUP_REMOVED lines=31> */
.L_x_365:
[----:B------:R-:W-:Y:S05]  /*f090*/  BSYNC.RECONVERGENT B0 ;  /* 0x0000000000007941 */ /* 0x000fea0003800200 */
.L_x_364:
        /* <DEDUP_REMOVED lines=10> */
.L_x_367:
        /* <DEDUP_REMOVED lines=87> */
.L_x_368:
        /* <DEDUP_REMOVED lines=13> */
.L_x_4886:


//--------------------- .text._Z35group_norm_nhwc_bwd_one_pass_kernelI11Bf16IOBf16WLi512ELi112ELi448EEv26Group_norm_nhwc_bwd_params --------------------------
	.section	.text._Z35group_norm_nhwc_bwd_one_pass_kernelI11Bf16IOBf16WLi512ELi112ELi448EEv26Group_norm_nhwc_bwd_params,"ax",@progbits
	.align	128
        .global         _Z35group_norm_nhwc_bwd_one_pass_kernelI11Bf16IOBf16WLi512ELi112ELi448EEv26Group_norm_nhwc_bwd_params
        .type           _Z35group_norm_nhwc_bwd_one_pass_kernelI11Bf16IOBf16WLi512ELi112ELi448EEv26Group_norm_nhwc_bwd_params,@function
        .size           _Z35group_norm_nhwc_bwd_one_pass_kernelI11Bf16IOBf16WLi512ELi112ELi448EEv26Group_norm_nhwc_bwd_params,(.L_x_4887 - _Z35group_norm_nhwc_bwd_one_pass_kernelI11Bf16IOBf16WLi512ELi112ELi448EEv26Group_norm_nhwc_bwd_params)
        .other          _Z35group_norm_nhwc_bwd_one_pass_kernelI11Bf16IOBf16WLi512ELi112ELi448EEv26Group_norm_nhwc_bwd_params,@"STO_CUDA_ENTRY STV_DEFAULT"
_Z35group_norm_nhwc_bwd_one_pass_kernelI11Bf16IOBf16WLi512ELi112ELi448EEv26Group_norm_nhwc_bwd_params:
.text._Z35group_norm_nhwc_bwd_one_pass_kernelI11Bf16IOBf16WLi512ELi112ELi448EEv26Group_norm_nhwc_bwd_params:
        /* <DEDUP_REMOVED lines=28> */
.L_x_395:
        /* <DEDUP_REMOVED lines=31> */
[----:B------:R-:W-:Y:S01]  /*03b0*/  UISETP.GE.AND UP2, UPT, UR12, URZ, UPT ;  /* 0x000000ff0c00728c */ /* 0x000fe2000bf46270 */
[----:B------:R-:W-:Y:S01]  /*03c0*/  IADD3 R13, PT, PT, R51, 0x8, RZ ;  /* 0x00000008330d7810 */ /* 0x000fe20007ffe0ff */
[----:B------:R-:W-:-:S02]  /*03d0*/  ULOP3.LUT UR9, URZ, UR14, URZ, 0x33, !UPT ;  /* 0x0000000eff097292 */ /* 0x000fc4000f8e33ff */
[----:B------:R-:W-:Y:S02]  /*03e0*/  UISETP.NE.AND UP0, UPT, UR14, URZ, UPT ;  /* 0x000000ff0e00728c */ /* 0x000fe4000bf05270 */
[----:B------:R-:W-:Y:S01]  /*03f0*/  @!UP4 UIADD3 UR5, UPT, UPT, -UR5, URZ, URZ ;  /* 0x000000ff0505c290 */ /* 0x000fe2000fffe1ff */
[----:B------:R-:W-:Y:S01]  /*0400*/  ISETP.GE.U32.AND P1, PT, R13, UR16, PT ;  /* 0x000000100d007c0c */ /* 0x000fe2000bf26070 */
[----:B------:R-:W-:Y:S01]  /*0410*/  @UP1 UIADD3 UR7, UPT, UPT, UR7, 0x1, URZ ;  /* 0x0000000107071890 */ /* 0x000fe2000fffe0ff */
[----:B------:R-:W-:Y:S01]  /*0420*/  SHF.R.S32.HI R9, RZ, 0x1f, R13 ;  /* 0x0000001fff097819 */ /* 0x000fe2000001140d */
[----:B------:R-:W-:Y:S02]  /*0430*/  USEL UR13, UR9, UR5, !UP0 ;  /* 0x00000005090d7287 */ /* 0x000fe4000c000000 */
[----:B------:R-:W-:Y:S01]  /*0440*/  @!UP2 UIADD3 UR7, UPT, UPT, -UR7, URZ, URZ ;  /* 0x000000ff0707a290 */ /* 0x000fe2000fffe1ff */
[----:B------:R-:W-:Y:S01]  /*0450*/  ISETP.GE.AND.EX P4, PT, R9, UR17, PT, P1 ;  /* 0x0000001109007c0c */ /* 0x000fe2000bf86310 */
[----:B------:R-:W-:-:S02]  /*0460*/  UIMAD UR5, UR13, 0x70, URZ ;  /* 0x000000700d0578a4 */ /* 0x000fc4000f8e02ff */
[----:B------:R-:W-:-:S04]  /*0470*/  USEL UR7, UR9, UR7, !UP0 ;  /* 0x0000000709077287 */ /* 0x000fc8000c000000 */
[----:B------:R-:W-:Y:S02]  /*0480*/  MOV R0, UR5 ;  /* 0x0000000500007c02 */ /* 0x000fe40008000f00 */
[----:B------:R-:W-:-:S04]  /*0490*/  IADD3 R19, PT, PT, R51, 0x10, RZ ;  /* 0x0000001033137810 */ /* 0x000fc80007ffe0ff */
[----:B------:R-:W0:Y:S01]  /*04a0*/  @!P4 LDC.64 R22, c[0x0][0x3f8] ;  /* 0x0000fe00ff16cb82 */ /* 0x000e220000000a00 */
[----:B------:R-:W-:Y:S02]  /*04b0*/  ISETP.GE.U32.AND P1, PT, R19, UR16, PT ;  /* 0x0000001013007c0c */ /* 0x000fe4000bf26070 */
[----:B------:R-:W-:-:S04]  /*04c0*/  SHF.R.S32.HI R17, RZ, 0x1f, R19 ;  /* 0x0000001fff117819 */ /* 0x000fc80000011413 */
[----:B------:R-:W-:Y:S01]  /*04d0*/  ISETP.GE.AND.EX P3, PT, R17, UR17, PT, P1 ;  /* 0x0000001111007c0c */ /* 0x000fe2000bf66310 */
[----:B------:R-:W1:Y:S01]  /*04e0*/  @!P4 LDC.64 R6, c[0x0][0x3a0] ;  /* 0x0000e800ff06cb82 */ /* 0x000e620000000a00 */
[----:B------:R-:W-:Y:S02]  /*04f0*/  LOP3.LUT R47, R47, 0xfeffffff, RZ, 0xc0, !PT ;  /* 0xfeffffff2f2f7812 */ /* 0x000fe400078ec0ff */
[----:B------:R-:W-:Y:S02]  /*0500*/  IADD3 R14, PT, PT, R51, 0x18, RZ ;  /* 0x00000018330e7810 */ /* 0x000fe40007ffe0ff */
[----:B------:R-:W-:Y:S02]  /*0510*/  @P4 LOP3.LUT R47, R47, 0x1000000, RZ, 0xfc, !PT ;  /* 0x010000002f2f4812 */ /* 0x000fe400078efcff */
[----:B------:R-:W-:Y:S01]  /*0520*/  ISETP.GE.U32.AND P1, PT, R14, UR16, PT ;  /* 0x000000100e007c0c */ /* 0x000fe2000bf26070 */
[----:B------:R-:W4:Y:S01]  /*0530*/  @!P4 LDC.64 R28, c[0x0][0x398] ;  /* 0x0000e600ff1ccb82 */ /* 0x000f220000000a00 */
[----:B------:R-:W-:-:S02]  /*0540*/  SHF.R.S32.HI R11, RZ, 0x1f, R14 ;  /* 0x0000001fff0b7819 */ /* 0x000fc4000001140e */
[----:B------:R-:W-:Y:S02]  /*0550*/  LOP3.LUT R47, R47, 0xff7fffff, RZ, 0xc0, !PT ;  /* 0xff7fffff2f2f7812 */ /* 0x000fe400078ec0ff */
[----:B------:R-:W-:Y:S02]  /*0560*/  ISETP.GE.AND.EX P6, PT, R11, UR17, PT, P1 ;  /* 0x000000110b007c0c */ /* 0x000fe4000bfc6310 */
[----:B------:R-:W-:Y:S01]  /*0570*/  @P3 LOP3.LUT R47, R47, 0x800000, RZ, 0xfc, !PT ;  /* 0x008000002f2f3812 */ /* 0x000fe200078efcff */
[----:B0-----:R-:W-:-:S10]  /*0580*/  @!P4 IMAD R8, R9, R22, RZ ;  /* 0x000000160908c224 */ /* 0x001fd400078e02ff */
[----:B------:R-:W0:Y:S01]  /*0590*/  @!P6 LDC.64 R32, c[0x0][0x398] ;  /* 0x0000e600ff20eb82 */ /* 0x000e220000000a00 */
[----:B--2---:R-:W-:Y:S02]  /*05a0*/  ISETP.GE.AND.EX P0, PT, R4, UR17, PT, P0 ;  /* 0x0000001104007c0c */ /* 0x004fe4000bf06300 */
[----:B---3--:R-:W-:-:S11]  /*05b0*/  IADD3 R34, P2, PT, R5, UR5, RZ ;  /* 0x0000000505227c10 */ /* 0x008fd6000ff5e0ff */
[----:B------:R-:W2:Y:S01]  /*05c0*/  @!P0 LDC.64 R2, c[0x0][0x3f8] ;  /* 0x0000fe00ff028b82 */ /* 0x000ea20000000a00 */
[----:B------:R-:W-:Y:S01]  /*05d0*/  USHF.R.S32.HI UR5, URZ, 0x1f, UR7 ;  /* 0x0000001fff057899 */ /* 0x000fe20008011407 */
[----:B------:R-:W-:Y:S02]  /*05e0*/  LEA.HI.X.SX32 R35, R0, RZ, 0x1, P2 ;  /* 0x000000ff00237211 */ /* 0x000fe400010f0eff */
[----:B------:R-:W-:Y:S01]  /*05f0*/  MOV R5, UR18 ;  /* 0x0000001200057c02 */ /* 0x000fe20008000f00 */
[----:B------:R-:W-:-:S03]  /*0600*/  UIMAD UR5, UR5, UR18, URZ ;  /* 0x00000012050572a4 */ /* 0x000fc6000f8e02ff */
[----:B------:R-:W3:Y:S01]  /*0610*/  @!P0 LDC.64 R20, c[0x0][0x398] ;  /* 0x0000e600ff148b82 */ /* 0x000ee20000000a00 */
[----:B------:R-:W-:Y:S02]  /*0620*/  UIMAD UR5, UR7, UR19, UR5 ;  /* 0x00000013070572a4 */ /* 0x000fe4000f8e0205 */
[----:B------:R-:W-:Y:S01]  /*0630*/  IMAD.WIDE.U32 R34, R5, UR7, R34 ;  /* 0x0000000705227c25 */ /* 0x000fe2000f8e0022 */
[----:B------:R-:W-:Y:S02]  /*0640*/  @!P0 SHF.R.S32.HI R4, RZ, 0x1f, R51 ;  /* 0x0000001fff048819 */ /* 0x000fe40000011433 */
[----:B------:R-:W-:Y:S02]  /*0650*/  IADD3 R27, PT, PT, R51, 0x58, RZ ;  /* 0x00000058331b7810 */ /* 0x000fe40007ffe0ff */
[----:B------:R-:W-:Y:S01]  /*0660*/  LOP3.LUT R69, R69, 0x7fffffff, RZ, 0xc0, !PT ;  /* 0x7fffffff45457812 */ /* 0x000fe200078ec0ff */
[----:B------:R-:W1:Y:S01]  /*0670*/  @!P0 LDC.64 R62, c[0x0][0x3a0] ;  /* 0x0000e800ff3e8b82 */ /* 0x000e620000000a00 */
[----:B------:R-:W-:Y:S01]  /*0680*/  IADD3 R37, PT, PT, R35, UR5, RZ ;  /* 0x0000000523257c10 */ /* 0x000fe2000fffe0ff */
[----:B------:R-:W-:Y:S01]  /*0690*/  STL [R1+0x8f8], R68 ;  /* 0x0008f84401007387 */ /* 0x000fe20000100800 */
[----:B------:R-:W-:Y:S01]  /*06a0*/  @!P0 MOV R36, R34 ;  /* 0x0000002200248202 */ /* 0x000fe20000000f00 */
[----:B------:R-:W0:Y:S01]  /*06b0*/  LDCU.64 UR6, c[0x0][0x3b8] ;  /* 0x00007700ff0677ac */ /* 0x000e220008000a00 */
[----:B--2---:R-:W-:Y:S01]  /*06c0*/  @!P0 IMAD R0, R4, R2, RZ ;  /* 0x0000000204008224 */ /* 0x004fe200078e02ff */
[----:B------:R2:W-:Y:S03]  /*06d0*/  @!P0 STL [R1+0x71c], R4 ;  /* 0x00071c0401008387 */ /* 0x0005e60000100800 */
[----:B------:R-:W-:-:S02]  /*06e0*/  @!P0 IMAD R3, R51, R3, R0 ;  /* 0x0000000333038224 */ /* 0x000fc400078e0200 */
[----:B--2---:R-:W-:-:S05]  /*06f0*/  @!P0 IMAD.WIDE.U32 R4, R51, R2, R36 ;  /* 0x0000000233048225 */ /* 0x004fca00078e0024 */
[----:B------:R-:W-:Y:S02]  /*0700*/  @!P0 IADD3 R5, PT, PT, R5, R3, RZ ;  /* 0x0000000305058210 */ /* 0x000fe40007ffe0ff */
[C---:B------:R-:W-:Y:S01]  /*0710*/  @!P0 SHF.L.U32 R61, R4.reuse, 0x1, RZ ;  /* 0x00000001043d8819 */ /* 0x040fe200000006ff */
[----:B------:R-:W2:Y:S01]  /*0720*/  @!P3 LDC.64 R2, c[0x0][0x3f8] ;  /* 0x0000fe00ff02bb82 */ /* 0x000ea20000000a00 */
[----:B------:R-:W-:Y:S02]  /*0730*/  @!P0 SHF.L.U64.HI R0, R4, 0x1, R5 ;  /* 0x0000000104008819 */ /* 0x000fe40000010205 */
[----:B------:R-:W-:Y:S02]  /*0740*/  IADD3 R4, PT, PT, R51, 0x20, RZ ;  /* 0x0000002033047810 */ /* 0x000fe40007ffe0ff */
[----:B---3--:R-:W-:Y:S01]  /*0750*/  @!P0 IADD3 R60, P3, PT, R61, R20, RZ ;  /* 0x000000143d3c8210 */ /* 0x008fe20007f7e0ff */
[----:B------:R-:W-:Y:S01]  /*0760*/  @!P4 IMAD R5, R13, R23, R8 ;  /* 0x000000170d05c224 */ /* 0x000fe200078e0208 */
[----:B------:R-:W-:-:S02]  /*0770*/  ISETP.GE.U32.AND P1, PT, R4, UR16, PT ;  /* 0x0000001004007c0c */ /* 0x000fc4000bf26070 */
[----:B------:R-:W-:Y:S02]  /*0780*/  SHF.R.S32.HI R15, RZ, 0x1f, R4 ;  /* 0x0000001fff0f7819 */ /* 0x000fe40000011404 */
[----:B-1----:R-:W-:Y:S02]  /*0790*/  @!P0 IADD3 R62, P2, PT, R61, R62, RZ ;  /* 0x0000003e3d3e8210 */ /* 0x002fe40007f5e0ff */
[----:B------:R-:W-:Y:S02]  /*07a0*/  @!P4 MOV R8, R34 ;  /* 0x000000220008c202 */ /* 0x000fe40000000f00 */
[----:B------:R-:W-:Y:S02]  /*07b0*/  @!P4 MOV R9, R37 ;  /* 0x000000250009c202 */ /* 0x000fe40000000f00 */
[----:B------:R-:W-:Y:S02]  /*07c0*/  @!P0 IADD3.X R61, PT, PT, R0, R21, RZ, P3, !PT ;  /* 0x00000015003d8210 */ /* 0x000fe40001ffe4ff */
[----:B------:R-:W-:-:S02]  /*07d0*/  LOP3.LUT P3, RZ, R47, 0x800000, RZ, 0xc0, !PT ;  /* 0x008000002fff7812 */ /* 0x000fc4000786c0ff */
[----:B------:R-:W-:Y:S01]  /*07e0*/  ISETP.GE.AND.EX P5, PT, R15, UR17, PT, P1 ;  /* 0x000000110f007c0c */ /* 0x000fe2000bfa6310 */
[----:B------:R-:W-:Y:S01]  /*07f0*/  @!P4 IMAD.WIDE.U32 R8, R13, R22, R8 ;  /* 0x000000160d08c225 */ /* 0x000fe200078e0008 */
[----:B------:R-:W-:Y:S01]  /*0800*/  LOP3.LUT R47, R47, 0xffbfffff, RZ, 0xc0, !PT ;  /* 0xffbfffff2f2f7812 */ /* 0x000fe200078ec0ff */
[----:B------:R-:W1:Y:S01]  /*0810*/  @!P6 LDC.64 R12, c[0x0][0x3f8] ;  /* 0x0000fe00ff0ceb82 */ /* 0x000e620000000a00 */
[----:B------:R-:W-:Y:S02]  /*0820*/  @!P0 IADD3.X R63, PT, PT, R0, R63, RZ, P2, !PT ;  /* 0x0000003f003f8210 */ /* 0x000fe400017fe4ff */
[----:B------:R-:W-:Y:S02]  /*0830*/  @P6 LOP3.LUT R47, R47, 0x400000, RZ, 0xfc, !PT ;  /* 0x004000002f2f6812 */ /* 0x000fe400078efcff */
[----:B------:R-:W-:Y:S02]  /*0840*/  @!P4 IADD3 R5, PT, PT, R9, R5, RZ ;  /* 0x000000050905c210 */ /* 0x000fe40007ffe0ff */
[----:B------:R-:W-:Y:S01]  /*0850*/  IADD3 R0, PT, PT, R51, 0x28, RZ ;  /* 0x0000002833007810 */ /* 0x000fe20007ffe0ff */
[----:B------:R-:W3:Y:S01]  /*0860*/  @!P3 LDC.64 R52, c[0x0][0x3a0] ;  /* 0x0000e800ff34bb82 */ /* 0x000ee20000000a00 */
[----:B------:R-:W-:-:S02]  /*0870*/  LOP3.LUT R47, R47, 0xffdfffff, RZ, 0xc0, !PT ;  /* 0xffdfffff2f2f7812 */ /* 0x000fc400078ec0ff */
[C---:B------:R-:W-:Y:S02]  /*0880*/  @!P4 SHF.L.U32 R9, R8.reuse, 0x1, RZ ;  /* 0x000000010809c819 */ /* 0x040fe400000006ff */
[----:B------:R-:W-:Y:S02]  /*0890*/  @!P4 SHF.L.U64.HI R10, R8, 0x1, R5 ;  /* 0x00000001080ac819 */ /* 0x000fe40000010205 */
[----:B------:R-:W-:Y:S01]  /*08a0*/  ISETP.GE.U32.AND P2, PT, R0, UR16, PT ;  /* 0x0000001000007c0c */ /* 0x000fe2000bf46070 */
[----:B--2---:R-:W-:Y:S01]  /*08b0*/  @!P3 IMAD R16, R17, R2, RZ ;  /* 0x000000021110b224 */ /* 0x004fe200078e02ff */
[----:B------:R-:W-:Y:S01]  /*08c0*/  SHF.R.S32.HI R5, RZ, 0x1f, R0 ;  /* 0x0000001fff057819 */ /* 0x000fe20000011400 */
[----:B------:R-:W2:Y:S01]  /*08d0*/  @!P3 LDC.64 R30, c[0x0][0x398] ;  /* 0x0000e600ff1ebb82 */ /* 0x000ea20000000a00 */
[----:B------:R-:W-:Y:S02]  /*08e0*/  @P5 LOP3.LUT R47, R47, 0x200000, RZ, 0xfc, !PT ;  /* 0x002000002f2f5812 */ /* 0x000fe400078efcff */
[----:B------:R-:W-:-:S02]  /*08f0*/  @!P4 IADD3 R6, P1, PT, R9, R6, RZ ;  /* 0x000000060906c210 */ /* 0x000fc40007f3e0ff */
[----:B------:R-:W-:Y:S01]  /*0900*/  ISETP.GE.AND.EX P4, PT, R5, UR17, PT, P2 ;  /* 0x0000001105007c0c */ /* 0x000fe2000bf86320 */
[----:B------:R-:W-:Y:S01]  /*0910*/  @!P3 IMAD R21, R19, R3, R16 ;  /* 0x000000031315b224 */ /* 0x000fe200078e0210 */
[----:B------:R-:W-:Y:S01]  /*0920*/  LOP3.LUT P2, RZ, R47, 0x1000000, RZ, 0xc0, !PT ;  /* 0x010000002fff7812 */ /* 0x000fe2000784c0ff */
[----:B------:R-:W0:Y:S01]  /*0930*/  @!P5 LDC.64 R58, c[0x0][0x3a0] ;  /* 0x0000e800ff3adb82 */ /* 0x000e220000000a00 */
[----:B------:R-:W-:Y:S02]  /*0940*/  @!P3 MOV R16, R34 ;  /* 0x000000220010b202 */ /* 0x000fe40000000f00 */
[----:B------:R-:W-:-:S03]  /*0950*/  @!P3 MOV R17, R37 ;  /* 0x000000250011b202 */ /* 0x000fc60000000f00 */
[----:B------:R-:W-:Y:S02]  /*0960*/  @!P3 IMAD.WIDE.U32 R16, R19, R2, R16 ;  /* 0x000000021310b225 */ /* 0x000fe400078e0010 */
[----:B------:R-:W0:Y:S04]  /*0970*/  @!P5 LDC.64 R38, c[0x0][0x398] ;  /* 0x0000e600ff26db82 */ /* 0x000e280000000a00 */
[----:B------:R-:W-:-:S04]  /*0980*/  @!P2 IADD3.X R7, PT, PT, R10, R7, RZ, P1, !PT ;  /* 0x000000070a07a210 */ /* 0x000fc80000ffe4ff */
[----:B------:R-:W0:Y:S01]  /*0990*/  @!P5 LDC.64 R2, c[0x0][0x3f8] ;  /* 0x0000fe00ff02db82 */ /* 0x000e220000000a00 */
[----:B----4-:R-:W-:Y:S02]  /*09a0*/  @!P2 IADD3 R28, P1, PT, R9, R28, RZ ;  /* 0x0000001c091ca210 */ /* 0x010fe40007f3e0ff */
[----:B------:R-:W-:Y:S02]  /*09b0*/  @!P3 IADD3 R19, PT, PT, R17, R21, RZ ;  /* 0x000000151113b210 */ /* 0x000fe40007ffe0ff */
[----:B------:R-:W-:Y:S02]  /*09c0*/  @!P3 SHF.L.U32 R17, R16, 0x1, RZ ;  /* 0x000000011011b819 */ /* 0x000fe400000006ff */
[----:B------:R-:W-:Y:S01]  /*09d0*/  @!P2 IADD3.X R29, PT, PT, R10, R29, RZ, P1, !PT ;  /* 0x0000001d0a1da210 */ /* 0x000fe20000ffe4ff */
[----:B------:R-:W4:Y:S01]  /*09e0*/  @!P6 LDC.64 R8, c[0x0][0x3a0] ;  /* 0x0000e800ff08eb82 */ /* 0x000f220000000a00 */
[----:B------:R-:W-:Y:S01]  /*09f0*/  @!P3 SHF.L.U64.HI R18, R16, 0x1, R19 ;  /* 0x000000011012b819 */ /* 0x000fe20000010213 */
[----:B-1----:R-:W-:Y:S01]  /*0a00*/  @!P6 IMAD R16, R11, R12, RZ ;  /* 0x0000000c0b10e224 */ /* 0x002fe200078e02ff */
[----:B---3--:R-:W-:-:S03]  /*0a10*/  @!P3 IADD3 R52, P1, PT, R17, R52, RZ ;  /* 0x000000341134b210 */ /* 0x008fc60007f3e0ff */
[----:B------:R-:W-:Y:S01]  /*0a20*/  @!P6 IMAD R19, R14, R13, R16 ;  /* 0x0000000d0e13e224 */ /* 0x000fe200078e0210 */
[----:B------:R-:W-:Y:S01]  /*0a30*/  @!P3 IADD3.X R53, PT, PT, R18, R53, RZ, P1, !PT ;  /* 0x000000351235b210 */ /* 0x000fe20000ffe4ff */
[----:B------:R-:W1:Y:S01]  /*0a40*/  @!P4 LDC.64 R10, c[0x0][0x3f8] ;  /* 0x0000fe00ff0acb82 */ /* 0x000e620000000a00 */
[----:B--2---:R-:W-:Y:S02]  /*0a50*/  @!P3 IADD3 R30, P1, PT, R17, R30, RZ ;  /* 0x0000001e111eb210 */ /* 0x004fe40007f3e0ff */
[----:B------:R-:W-:Y:S02]  /*0a60*/  @!P6 MOV R16, R34 ;  /* 0x000000220010e202 */ /* 0x000fe40000000f00 */
[----:B------:R-:W-:Y:S01]  /*0a70*/  @!P6 MOV R17, R37 ;  /* 0x000000250011e202 */ /* 0x000fe20000000f00 */
[----:B0-----:R-:W-:Y:S02]  /*0a80*/  @!P5 IMAD R15, R15, R2, RZ ;  /* 0x000000020f0fd224 */ /* 0x001fe400078e02ff */
[----:B------:R-:W-:Y:S01]  /*0a90*/  @!P6 IMAD.WIDE.U32 R12, R14, R12, R16 ;  /* 0x0000000c0e0ce225 */ /* 0x000fe200078e0010 */
[----:B------:R-:W-:-:S04]  /*0aa0*/  @!P5 MOV R14, R34 ;  /* 0x00000022000ed202 */ /* 0x000fc80000000f00 */
[----:B------:R-:W-:Y:S01]  /*0ab0*/  @!P6 IADD3 R13, PT, PT, R13, R19, RZ ;  /* 0x000000130d0de210 */ /* 0x000fe20007ffe0ff */
[----:B------:R-:W-:Y:S01]  /*0ac0*/  @!P5 IMAD R19, R4, R3, R15 ;  /* 0x000000030413d224 */ /* 0x000fe200078e020f */
[----:B------:R-:W-:Y:S02]  /*0ad0*/  @!P5 MOV R15, R37 ;  /* 0x00000025000fd202 */ /* 0x000fe40000000f00 */
[C---:B------:R-:W-:Y:S02]  /*0ae0*/  @!P6 SHF.L.U32 R17, R12.reuse, 0x1, RZ ;  /* 0x000000010c11e819 */ /* 0x040fe400000006ff */
[----:B------:R-:W-:Y:S01]  /*0af0*/  @!P6 SHF.L.U64.HI R16, R12, 0x1, R13 ;  /* 0x000000010c10e819 */ /* 0x000fe2000001020d */
[----:B------:R-:W-:Y:S01]  /*0b00*/  @!P5 IMAD.WIDE.U32 R2, R4, R2, R14 ;  /* 0x000000020402d225 */ /* 0x000fe200078e000e */
[----:B------:R-:W-:Y:S01]  /*0b10*/  @!P3 IADD3.X R31, PT, PT, R18, R31, RZ, P1, !PT ;  /* 0x0000001f121fb210 */ /* 0x000fe20000ffe4ff */
[----:B------:R-:W0:Y:S01]  /*0b20*/  @!P4 LDC.64 R12, c[0x0][0x3a0] ;  /* 0x0000e800ff0ccb82 */ /* 0x000e220000000a00 */
[----:B----4-:R-:W-:-:S02]  /*0b30*/  @!P6 IADD3 R8, P1, PT, R17, R8, RZ ;  /* 0x000000081108e210 */ /* 0x010fc40007f3e0ff */
[----:B------:R-:W-:Y:S02]  /*0b40*/  @!P5 IADD3 R3, PT, PT, R3, R19, RZ ;  /* 0x000000130303d210 */ /* 0x000fe40007ffe0ff */
[----:B------:R-:W-:Y:S02]  /*0b50*/  @!P6 IADD3.X R9, PT, PT, R16, R9, RZ, P1, !PT ;  /* 0x000000091009e210 */ /* 0x000fe40000ffe4ff */
[----:B------:R-:W-:Y:S01]  /*0b60*/  @!P6 IADD3 R32, P1, PT, R17, R32, RZ ;  /* 0x000000201120e210 */ /* 0x000fe20007f3e0ff */
[----:B------:R-:W2:Y:S01]  /*0b70*/  @!P4 LDC.64 R14, c[0x0][0x398] ;  /* 0x0000e600ff0ecb82 */ /* 0x000ea20000000a00 */
[----:B-1----:R-:W-:Y:S01]  /*0b80*/  @!P4 IMAD R17, R5, R10, RZ ;  /* 0x0000000a0511c224 */ /* 0x002fe200078e02ff */
[C---:B------:R-:W-:Y:S02]  /*0b90*/  @!P5 SHF.L.U32 R5, R2.reuse, 0x1, RZ ;  /* 0x000000010205d819 */ /* 0x040fe400000006ff */
[----:B------:R-:W-:Y:S02]  /*0ba0*/  @!P5 SHF.L.U64.HI R4, R2, 0x1, R3 ;  /* 0x000000010204d819 */ /* 0x000fe40000010203 */
[----:B------:R-:W-:-:S02]  /*0bb0*/  @!P4 MOV R2, R34 ;  /* 0x000000220002c202 */ /* 0x000fc40000000f00 */
[----:B------:R-:W-:Y:S01]  /*0bc0*/  @!P4 MOV R3, R37 ;  /* 0x000000250003c202 */ /* 0x000fe20000000f00 */
[----:B------:R-:W-:Y:S01]  /*0bd0*/  @!P4 IMAD R17, R0, R11, R17 ;  /* 0x0000000b0011c224 */ /* 0x000fe200078e0211 */
[----:B------:R-:W-:Y:S02]  /*0be0*/  @!P6 IADD3.X R33, PT, PT, R16, R33, RZ, P1, !PT ;  /* 0x000000211021e210 */ /* 0x000fe40000ffe4ff */
[----:B------:R-:W-:Y:S01]  /*0bf0*/  @!P5 IADD3 R58, P1, PT, R5, R58, RZ ;  /* 0x0000003a053ad210 */ /* 0x000fe20007f3e0ff */
[----:B------:R-:W-:-:S03]  /*0c00*/  @!P4 IMAD.WIDE.U32 R10, R0, R10, R2 ;  /* 0x0000000a000ac225 */ /* 0x000fc600078e0002 */
[----:B------:R-:W-:Y:S02]  /*0c10*/  @!P5 IADD3.X R59, PT, PT, R4, R59, RZ, P1, !PT ;  /* 0x0000003b043bd210 */ /* 0x000fe40000ffe4ff */
[----:B------:R-:W-:Y:S02]  /*0c20*/  @!P5 IADD3 R38, P1, PT, R5, R38, RZ ;  /* 0x000000260526d210 */ /* 0x000fe40007f3e0ff */
[----:B------:R-:W-:Y:S02]  /*0c30*/  @!P4 IADD3 R5, PT, PT, R11, R17, RZ ;  /* 0x000000110b05c210 */ /* 0x000fe40007ffe0ff */
[----:B------:R-:W-:Y:S02]  /*0c40*/  @!P4 SHF.L.U32 R3, R10, 0x1, RZ ;  /* 0x000000010a03c819 */ /* 0x000fe400000006ff */
[----:B------:R-:W-:Y:S02]  /*0c50*/  @!P5 IADD3.X R39, PT, PT, R4, R39, RZ, P1, !PT ;  /* 0x000000270427d210 */ /* 0x000fe40000ffe4ff */
[----:B------:R-:W-:-:S02]  /*0c60*/  @!P4 SHF.L.U64.HI R0, R10, 0x1, R5 ;  /* 0x000000010a00c819 */ /* 0x000fc40000010205 */
[----:B0-----:R-:W-:Y:S02]  /*0c70*/  @!P4 IADD3 R10, P1, PT, R3, R12, RZ ;  /* 0x0000000c030ac210 */ /* 0x001fe40007f3e0ff */
[----:B------:R-:W-:Y:S02]  /*0c80*/  IADD3 R5, PT, PT, R51, 0x30, RZ ;  /* 0x0000003033057810 */ /* 0x000fe40007ffe0ff */
[C---:B------:R-:W-:Y:S02]  /*0c90*/  @!P4 IADD3.X R11, PT, PT, R0.reuse, R13, RZ, P1, !PT ;  /* 0x0000000d000bc210 */ /* 0x040fe40000ffe4ff */
[----:B--2---:R-:W-:Y:S02]  /*0ca0*/  @!P4 IADD3 R14, P1, PT, R3, R14, RZ ;  /* 0x0000000e030ec210 */ /* 0x004fe40007f3e0ff */
        /* <DEDUP_REMOVED lines=43> */
[----:B------:R-:W-:-:S04]  /*0f60*/  IADD3 R5, PT, PT, R51, 0x40, RZ ;  /* 0x0000004033057810 */ /* 0x000fc80007ffe0ff */
        /* <DEDUP_REMOVED lines=81> */
[----:B------:R-:W-:Y:S02]  /*1480*/  SHF.R.S32.HI R65, RZ, 0x1f, R49 ;  /* 0x0000001fff417819 */ /* 0x000fe40000011431 */
[----:B0-----:R-:W-:-:S04]  /*1490*/  @!P2 IADD3 R18, P1, PT, R19, R26, RZ ;  /* 0x0000001a1312a210 */ /* 0x001fc80007f3e0ff */
[----:B------:R-:W-:Y:S02]  /*14a0*/  @!P2 IADD3.X R19, PT, PT, R16, R27, RZ, P1, !PT ;  /* 0x0000001b1013a210 */ /* 0x000fe40000ffe4ff */
        /* <DEDUP_REMOVED lines=27> */
[----:B------:R-:W-:Y:S01]  /*1660*/  @!P2 MOV R66, R34 ;  /* 0x000000220042a202 */ /* 0x000fe20000000f00 */
[----:B------:R1:W-:Y:S01]  /*1670*/  STL.64 [R1+0x9a0], R6 ;  /* 0x0009a00601007387 */ /* 0x0003e20000100a00 */
[----:B0-----:R-:W-:Y:S01]  /*1680*/  @!P2 IMAD R0, R67, R64, RZ ;  /* 0x000000404300a224 */ /* 0x001fe200078e02ff */
[----:B------:R-:W-:-:S03]  /*1690*/  @!P2 MOV R67, R37 ;  /* 0x000000250043a202 */ /* 0x000fc60000000f00 */
[C---:B------:R-:W-:Y:S02]  /*16a0*/  @!P2 IMAD R65, R49.reuse, R65, R0 ;  /* 0x000000413141a224 */ /* 0x040fe400078e0200 */
[----:B------:R-:W-:-:S05]  /*16b0*/  @!P2 IMAD.WIDE.U32 R66, R49, R64, R66 ;  /* 0x000000403142a225 */ /* 0x000fca00078e0042 */
[----:B------:R-:W-:Y:S02]  /*16c0*/  @!P2 IADD3 R65, PT, PT, R67, R65, RZ ;  /* 0x000000414341a210 */ /* 0x000fe40007ffe0ff */
[C---:B------:R-:W-:Y:S02]  /*16d0*/  @!P2 SHF.L.U32 R46, R66.reuse, 0x1, RZ ;  /* 0x00000001422ea819 */ /* 0x040fe400000006ff */
[----:B------:R-:W-:Y:S02]  /*16e0*/  @!P2 SHF.L.U64.HI R0, R66, 0x1, R65 ;  /* 0x000000014200a819 */ /* 0x000fe40000010241 */
[----:B-1----:R-:W-:-:S04]  /*16f0*/  @!P2 IADD3 R6, P1, PT, R46, R26, RZ ;  /* 0x0000001a2e06a210 */ /* 0x002fc80007f3e0ff */
[----:B------:R-:W-:Y:S02]  /*1700*/  @!P2 IADD3.X R7, PT, PT, R0, R27, RZ, P1, !PT ;  /* 0x0000001b0007a210 */ /* 0x000fe40000ffe4ff */
[----:B------:R-:W0:Y:S01]  /*1710*/  @!P2 LDC.64 R26, c[0x0][0x398] ;  /* 0x0000e600ff1aab82 */ /* 0x000e220000000a00 */
[----:B------:R0:W-:Y:S01]  /*1720*/  STL.64 [R1+0x9a8], R62 ;  /* 0x0009a83e01007387 */ /* 0x0001e20000100a00 */
[----:B------:R-:W-:-:S04]  /*1730*/  LOP3.LUT R47, R47, 0xffffefff, RZ, 0xc0, !PT ;  /* 0xffffefff2f2f7812 */ /* 0x000fc800078ec0ff */
[----:B------:R-:W-:Y:S02]  /*1740*/  @P2 LOP3.LUT R47, R47, 0x1000, RZ, 0xfc, !PT ;  /* 0x000010002f2f2812 */ /* 0x000fe400078efcff */
        /* <DEDUP_REMOVED lines=17> */
[----:B------:R-:W-:-:S05]  /*1860*/  @!P2 IADD3.X R27, PT, PT, R66, R65, RZ, P1, !PT ;  /* 0x00000041421ba210 */ /* 0x000fca0000ffe4ff */
[----:B------:R0:W-:Y:S02]  /*1870*/  @!P2 STL.64 [R1+0x5d0], R26 ;  /* 0x0005d01a0100a387 */ /* 0x0001e40000100a00 */
[----:B0-----:R-:W0:Y:S01]  /*1880*/  @!P2 LDC.64 R26, c[0x0][0x398] ;  /* 0x0000e600ff1aab82 */ /* 0x001e220000000a00 */
[----:B------:R-:W-:-:S04]  /*1890*/  LOP3.LUT R47, R47, 0xfffff7ff, RZ, 0xc0, !PT ;  /* 0xfffff7ff2f2f7812 */ /* 0x000fc800078ec0ff */
[----:B------:R-:W-:Y:S02]  /*18a0*/  @P2 LOP3.LUT R47, R47, 0x800, RZ, 0xfc, !PT ;  /* 0x000008002f2f2812 */ /* 0x000fe400078efcff */
[----:B0-----:R-:W-:Y:S02]  /*18b0*/  @!P2 IADD3 R64, P1, PT, R0, R26, RZ ;  /* 0x0000001a0040a210 */ /* 0x001fe40007f3e0ff */
[----:B------:R-:W-:Y:S02]  /*18c0*/  IADD3 R0, PT, PT, R51, 0x78, RZ ;  /* 0x0000007833007810 */ /* 0x000fe40007ffe0ff */
[----:B------:R-:W-:Y:S02]  /*18d0*/  @!P2 IADD3.X R65, PT, PT, R66, R27, RZ, P1, !PT ;  /* 0x0000001b4241a210 */ /* 0x000fe40000ffe4ff */
[----:B------:R-:W-:Y:S02]  /*18e0*/  SHF.R.S32.HI R46, RZ, 0x1f, R0 ;  /* 0x0000001fff2e7819 */ /* 0x000fe40000011400 */
[----:B------:R-:W-:Y:S01]  /*18f0*/  ISETP.GE.U32.AND P1, PT, R0, UR16, PT ;  /* 0x0000001000007c0c */ /* 0x000fe2000bf26070 */
[----:B------:R0:W-:Y:S03]  /*1900*/  @!P2 STL.64 [R1+0x5c8], R64 ;  /* 0x0005c8400100a387 */ /* 0x0001e60000100a00 */
[----:B------:R-:W-:-:S13]  /*1910*/  ISETP.GE.AND.EX P2, PT, R46, UR17, PT, P1 ;  /* 0x000000112e007c0c */ /* 0x000fda000bf46310 */
[----:B------:R-:W1:Y:S08]  /*1920*/  @!P2 LDC.64 R26, c[0x0][0x3f8] ;  /* 0x0000fe00ff1aab82 */ /* 0x000e700000000a00 */
[----:B0-----:R-:W0:Y:S01]  /*1930*/  @!P2 LDC.64 R64, c[0x0][0x3a0] ;  /* 0x0000e800ff40ab82 */ /* 0x001e220000000a00 */
[----:B------:R-:W-:Y:S02]  /*1940*/  @!P2 MOV R66, R34 ;  /* 0x000000220042a202 */ /* 0x000fe40000000f00 */
[----:B------:R-:W-:Y:S01]  /*1950*/  @!P2 MOV R67, R37 ;  /* 0x000000250043a202 */ /* 0x000fe20000000f00 */
[----:B-1----:R-:W-:-:S02]  /*1960*/  @!P2 IMAD R46, R46, R26, RZ ;  /* 0x0000001a2e2ea224 */ /* 0x002fc400078e02ff */
[----:B------:R-:W-:-:S04]  /*1970*/  @!P2 IMAD.WIDE.U32 R66, R0, R26, R66 ;  /* 0x0000001a0042a225 */ /* 0x000fc800078e0042 */
[----:B------:R-:W-:Y:S01]  /*1980*/  @!P2 IMAD R27, R0, R27, R46 ;  /* 0x0000001b001ba224 */ /* 0x000fe200078e022e */
[----:B------:R-:W-:-:S04]  /*1990*/  @!P2 SHF.L.U32 R0, R66, 0x1, RZ ;  /* 0x000000014200a819 */ /* 0x000fc800000006ff */
[----:B------:R-:W-:Y:S02]  /*19a0*/  @!P2 IADD3 R27, PT, PT, R67, R27, RZ ;  /* 0x0000001b431ba210 */ /* 0x000fe40007ffe0ff */
[----:B0-----:R-:W-:Y:S02]  /*19b0*/  @!P2 IADD3 R26, P1, PT, R0, R64, RZ ;  /* 0x00000040001aa210 */ /* 0x001fe40007f3e0ff */
        /* <DEDUP_REMOVED lines=257> */
[----:B------:R-:W-:Y:S02]  /*29d0*/  @P2 LOP3.LUT R69, R69, 0x80000000, RZ, 0xfc, !PT ;  /* 0x8000000045452812 */ /* 0x000fe400078efcff */
[----:B0-----:R-:W-:Y:S02]  /*29e0*/  @!P2 IADD3 R64, P1, PT, R0, R26, RZ ;  /* 0x0000001a0040a210 */ /* 0x001fe40007f3e0ff */
[----:B------:R-:W-:Y:S02]  /*29f0*/  IADD3 R0, PT, PT, R51, 0xd8, RZ ;  /* 0x000000d833007810 */ /* 0x000fe40007ffe0ff */
[----:B------:R-:W-:Y:S02]  /*2a00*/  @!P2 IADD3.X R65, PT, PT, R66, R27, RZ, P1, !PT ;  /* 0x0000001b4241a210 */ /* 0x000fe40000ffe4ff */
[----:B------:R-:W-:-:S02]  /*2a10*/  SHF.R.S32.HI R46, RZ, 0x1f, R0 ;  /* 0x0000001fff2e7819 */ /* 0x000fc40000011400 */
        /* <DEDUP_REMOVED lines=696> */
[----:B0-----:R-:W0:Y:S01]  /*55a0*/  @!P2 LDC.64 R64, c[0x0][0x3a0] ;  /* 0x0000e800ff40ab82 */ /* 0x001e220000000a00 */
[-C--:B-1----:R-:W-:Y:S02]  /*55b0*/  @!P2 IMAD R46, R46, R26.reuse, RZ ;  /* 0x0000001a2e2ea224 */ /* 0x082fe400078e02ff */
[----:B------:R-:W-:-:S04]  /*55c0*/  @!P2 IMAD.WIDE.U32 R66, R0, R26, R66 ;  /* 0x0000001a0042a225 */ /* 0x000fc800078e0042 */
[----:B------:R-:W-:Y:S01]  /*55d0*/  @!P2 IMAD R27, R0, R27, R46 ;  /* 0x0000001b001ba224 */ /* 0x000fe200078e022e */
[----:B------:R-:W-:-:S04]  /*55e0*/  @!P2 SHF.L.U32 R0, R66, 0x1, RZ ;  /* 0x000000014200a819 */ /* 0x000fc800000006ff */
[----:B------:R-:W-:-:S04]  /*55f0*/  @!P2 IADD3 R27, PT, PT, R67, R27, RZ ;  /* 0x0000001b431ba210 */ /* 0x000fc80007ffe0ff */
[----:B------:R-:W-:Y:S02]  /*5600*/  @!P2 SHF.L.U64.HI R66, R66, 0x1, R27 ;  /* 0x000000014242a819 */ /* 0x000fe4000001021b */
[----:B------:R-:W1:Y:S01]  /*5610*/  @!P2 LDC.64 R26, c[0x0][0x398] ;  /* 0x0000e600ff1aab82 */ /* 0x000e620000000a00 */
[----:B------:R-:W-:-:S04]  /*5620*/  LOP3.LUT R69, R69, 0xfffffffe, RZ, 0xc0, !PT ;  /* 0xfffffffe45457812 */ /* 0x000fc800078ec0ff */
[----:B------:R-:W-:Y:S01]  /*5630*/  @P2 LOP3.LUT R69, R69, 0x1, RZ, 0xfc, !PT ;  /* 0x0000000145452812 */ /* 0x000fe200078efcff */
        /* <DEDUP_REMOVED lines=10> */
[----:B------:R0:W-:Y:S04]  /*56e0*/  STL.64 [R1+0x958], R68 ;  /* 0x0009584401007387 */ /* 0x0001e80000100a00 */
[----:B------:R-:W-:Y:S04]  /*56f0*/  STL [R1+0x92c], R69 ;  /* 0x00092c4501007387 */ /* 0x000fe80000100800 */
[----:B------:R-:W-:Y:S01]  /*5700*/  STL [R1+0x934], R69 ;  /* 0x0009344501007387 */ /* 0x000fe20000100800 */
[----:B0-----:R-:W-:-:S03]  /*5710*/  @!P2 IADD3 R68, P1, PT, R0, R64, RZ ;  /* 0x000000400044a210 */ /* 0x001fc60007f3e0ff */
[----:B------:R-:W-:Y:S04]  /*5720*/  STL [R1+0x93c], R69 ;  /* 0x00093c4501007387 */ /* 0x000fe80000100800 */
[----:B------:R-:W-:Y:S04]  /*5730*/  STL [R1+0x944], R69 ;  /* 0x0009444501007387 */ /* 0x000fe80000100800 */
[----:B------:R-:W-:Y:S04]  /*5740*/  STL [R1+0x94c], R69 ;  /* 0x00094c4501007387 */ /* 0x000fe80000100800 */
[----:B------:R0:W-:Y:S02]  /*5750*/  STL [R1+0x954], R69 ;  /* 0x0009544501007387 */ /* 0x0001e40000100800 */
[----:B0-----:R-:W-:-:S05]  /*5760*/  @!P2 IADD3.X R69, PT, PT, R66, R65, RZ, P1, !PT ;  /* 0x000000414245a210 */ /* 0x001fca0000ffe4ff */
        /* <DEDUP_REMOVED lines=41> */
[----:B------:R-:W0:Y:S02]  /*5a00*/  @!P2 LDC.64 R26, c[0x0][0x398] ;  /* 0x0000e600ff1aab82 */ /* 0x000e240000000a00 */
[----:B0-----:R-:W-:-:S04]  /*5a10*/  @!P2 IADD3 R64, P3, PT, R46, R26, RZ ;  /* 0x0000001a2e40a210 */ /* 0x001fc80007f7e0ff */
[----:B------:R-:W-:Y:S02]  /*5a20*/  @!P2 IADD3.X R65, PT, PT, R0, R27, RZ, P3, !PT ;  /* 0x0000001b0041a210 */ /* 0x000fe40001ffe4ff */
[----:B------:R-:W-:-:S04]  /*5a30*/  IADD3 R0, PT, PT, R51, 0x1e0, RZ ;  /* 0x000001e033007810 */ /* 0x000fc80007ffe0ff */
[----:B------:R-:W-:Y:S02]  /*5a40*/  SHF.R.S32.HI R46, RZ, 0x1f, R0 ;  /* 0x0000001fff2e7819 */ /* 0x000fe40000011400 */
[----:B------:R-:W-:-:S04]  /*5a50*/  ISETP.GE.U32.AND P3, PT, R0, UR16, PT ;  /* 0x0000001000007c0c */ /* 0x000fc8000bf66070 */
[----:B------:R-:W-:Y:S01]  /*5a60*/  ISETP.GE.AND.EX P3, PT, R46, UR17, PT, P3 ;  /* 0x000000112e007c0c */ /* 0x000fe2000bf66330 */
[----:B------:R0:W-:-:S12]  /*5a70*/  @!P2 STL.64 [R1+0x2e8], R64 ;  /* 0x0002e8400100a387 */ /* 0x0001d80000100a00 */
[----:B0-----:R-:W0:Y:S08]  /*5a80*/  @!P3 LDC.64 R64, c[0x0][0x3f8] ;  /* 0x0000fe00ff40bb82 */ /* 0x001e300000000a00 */
        /* <DEDUP_REMOVED lines=62> */
[----:B------:R0:W-:-:S12]  /*5e70*/  STL.64 [R1+0x738], R34 ;  /* 0x0007382201007387 */ /* 0x0001d80000100a00 */
[----:B------:R-:W-:Y:S01]  /*5e80*/  @!P6 MOV R66, R34 ;  /* 0x000000220042e202 */ /* 0x000fe20000000f00 */
[----:B------:R-:W1:Y:S01]  /*5e90*/  @!P6 LDC.64 R64, c[0x0][0x3f8] ;  /* 0x0000fe00ff40eb82 */ /* 0x000e620000000a00 */
[----:B0-----:R-:W-:Y:S02]  /*5ea0*/  MOV R34, R62 ;  /* 0x0000003e00227202 */ /* 0x001fe40000000f00 */
[----:B------:R-:W-:Y:S02]  /*5eb0*/  MOV R35, R63 ;  /* 0x0000003f00237202 */ /* 0x000fe40000000f00 */
[----:B------:R-:W2:Y:S03]  /*5ec0*/  LDL.LU.64 R62, [R1+0x9a8] ;  /* 0x0009a800013e7983 */ /* 0x000ea60000300a00 */
[----:B------:R-:W0:Y:S01]  /*5ed0*/  @!P6 LDC.64 R26, c[0x0][0x3a0] ;  /* 0x0000e800ff1aeb82 */ /* 0x000e220000000a00 */
[----:B------:R-:W-:-:S02]  /*5ee0*/  @!P6 MOV R67, R37 ;  /* 0x000000250043e202 */ /* 0x000fc40000000f00 */
[----:B------:R-:W-:Y:S01]  /*5ef0*/  LOP3.LUT R47, R47, 0x7fffffff, RZ, 0xc0, !PT ;  /* 0x7fffffff2f2f7812 */ /* 0x000fe200078ec0ff */
[----:B------:R-:W-:Y:S01]  /*5f00*/  STL [R1+0x72c], R36 ;  /* 0x00072c2401007387 */ /* 0x000fe20000100800 */
[-C--:B-1----:R-:W-:Y:S02]  /*5f10*/  @!P6 IMAD R46, R46, R64.reuse, RZ ;  /* 0x000000402e2ee224 */ /* 0x082fe400078e02ff */
[----:B------:R-:W-:-:S04]  /*5f20*/  @!P6 IMAD.WIDE.U32 R66, R0, R64, R66 ;  /* 0x000000400042e225 */ /* 0x000fc800078e0042 */
[----:B------:R-:W-:Y:S01]  /*5f30*/  @!P6 IMAD R65, R0, R65, R46 ;  /* 0x000000410041e224 */ /* 0x000fe200078e022e */
[C---:B------:R-:W-:Y:S01]  /*5f40*/  @!P6 SHF.L.U32 R46, R66.reuse, 0x1, RZ ;  /* 0x00000001422ee819 */ /* 0x040fe200000006ff */
[----:B------:R0:W-:Y:S03]  /*5f50*/  STL.64 [R1+0x740], R36 ;  /* 0x0007402401007387 */ /* 0x0001e60000100a00 */
[----:B------:R-:W-:Y:S02]  /*5f60*/  @!P6 IADD3 R0, PT, PT, R67, R65, RZ ;  /* 0x000000414300e210 */ /* 0x000fe40007ffe0ff */
[----:B------:R-:W-:Y:S02]  /*5f70*/  @P1 LOP3.LUT R47, R47, 0x80000000, RZ, 0xfc, !PT ;  /* 0x800000002f2f1812 */ /* 0x000fe400078efcff */
[----:B------:R-:W-:Y:S01]  /*5f80*/  @!P6 SHF.L.U64.HI R0, R66, 0x1, R0 ;  /* 0x000000014200e819 */ /* 0x000fe20000010200 */
[----:B------:R1:W-:Y:S01]  /*5f90*/  STL [R1+0x724], R37 ;  /* 0x0007242501007387 */ /* 0x0003e20000100800 */
[----:B0-----:R-:W-:-:S04]  /*5fa0*/  @!P6 IADD3 R36, P1, PT, R46, R26, RZ ;  /* 0x0000001a2e24e210 */ /* 0x001fc80007f3e0ff */
[----:B-1----:R-:W-:Y:S02]  /*5fb0*/  @!P6 IADD3.X R37, PT, PT, R0, R27, RZ, P1, !PT ;  /* 0x0000001b0025e210 */ /* 0x002fe40000ffe4ff */
[----:B------:R-:W0:Y:S03]  /*5fc0*/  @!P6 LDC.64 R26, c[0x0][0x398] ;  /* 0x0000e600ff1aeb82 */ /* 0x000e260000000a00 */
[----:B------:R1:W-:Y:S02]  /*5fd0*/  STL.64 [R1+0x748], R36 ;  /* 0x0007482401007387 */ /* 0x0003e40000100a00 */
[----:B-1----:R-:W-:Y:S02]  /*5fe0*/  MOV R36, R34 ;  /* 0x0000002200247202 */ /* 0x002fe40000000f00 */
[----:B------:R-:W-:Y:S02]  /*5ff0*/  MOV R37, R35 ;  /* 0x0000002300257202 */ /* 0x000fe40000000f00 */
[----:B0-----:R-:W-:-:S04]  /*6000*/  @!P6 IADD3 R34, P1, PT, R46, R26, RZ ;  /* 0x0000001a2e22e210 */ /* 0x001fc80007f3e0ff */
[----:B------:R-:W-:Y:S01]  /*6010*/  @!P6 IADD3.X R35, PT, PT, R0, R27, RZ, P1, !PT ;  /* 0x0000001b0023e210 */ /* 0x000fe20000ffe4ff */
[----:B------:R-:W-:-:S06]  /*6020*/  HFMA2 R27, -RZ, RZ, 0, 0 ;  /* 0x00000000ff1b7431 */ /* 0x000fcc00000001ff */
[----:B--2---:R-:W2:Y:S04]  /*6030*/  @!P0 LDG.E R27, desc[UR10][R62.64] ;  /* 0x0000000a3e1b8981 */ /* 0x004ea8000c1e1900 */
        /* <DEDUP_REMOVED lines=9> */
[----:B------:R-:W-:-:S03]  /*60d0*/  MOV R0, RZ ;  /* 0x000000ff00007202 */ /* 0x000fc60000000f00 */
[----:B------:R-:W-:Y:S04]  /*60e0*/  STL.64 [R1+0x758], R34 ;  /* 0x0007582201007387 */ /* 0x000fe80000100a00 */
[----:B------:R-:W-:Y:S01]  /*60f0*/  STL [R1+0x7a8], R34 ;  /* 0x0007a82201007387 */ /* 0x000fe20000100800 */
[----:B0-----:R-:W-:-:S03]  /*6100*/  PRMT R50, RZ, 0x7610, R50 ;  /* 0x00007610ff327816 */ /* 0x001fc60000000032 */
[----:B------:R-:W-:Y:S04]  /*6110*/  STL [R1+0x7f0], R34 ;  /* 0x0007f02201007387 */ /* 0x000fe80000100800 */
[----:B------:R-:W-:Y:S04]  /*6120*/  STL [R1+0x820], R34 ;  /* 0x0008202201007387 */ /* 0x000fe80000100800 */
[----:B------:R-:W-:Y:S04]  /*6130*/  STL.64 [R1+0x848], R34 ;  /* 0x0008482201007387 */ /* 0x000fe80000100a00 */
[----:B------:R-:W-:Y:S04]  /*6140*/  STL [R1+0x87c], R34 ;  /* 0x00087c2201007387 */ /* 0x000fe80000100800 */
[----:B------:R-:W-:Y:S04]  /*6150*/  STL [R1+0x8ac], R34 ;  /* 0x0008ac2201007387 */ /* 0x000fe80000100800 */
[----:B------:R-:W-:Y:S04]  /*6160*/  STL [R1+0x8dc], R34 ;  /* 0x0008dc2201007387 */ /* 0x000fe80000100800 */
[----:B------:R0:W-:Y:S04]  /*6170*/  STL.64 [R1+0x910], R34 ;  /* 0x0009102201007387 */ /* 0x0001e80000100a00 */
[----:B------:R-:W-:Y:S04]  /*6180*/  STL [R1+0x968], R48 ;  /* 0x0009683001007387 */ /* 0x000fe80000100800 */
[----:B------:R-:W-:Y:S04]  /*6190*/  STL [R1+0x970], R48 ;  /* 0x0009703001007387 */ /* 0x000fe80000100800 */
[----:B------:R-:W-:Y:S01]  /*61a0*/  STL [R1+0x984], R48 ;  /* 0x0009843001007387 */ /* 0x000fe20000100800 */
[----:B0-----:R-:W-:-:S02]  /*61b0*/  MOV R34, R6 ;  /* 0x0000000600227202 */ /* 0x001fc40000000f00 */
[----:B------:R-:W-:Y:S01]  /*61c0*/  MOV R35, R7 ;  /* 0x0000000700237202 */ /* 0x000fe20000000f00 */
        /* <DEDUP_REMOVED lines=53> */
[----:B--2---:R-:W-:-:S03]  /*6520*/  @!P0 PRMT R50, R27, 0x7610, R50 ;  /* 0x000076101b328816 */ /* 0x004fc60000000032 */
[----:B------:R-:W-:Y:S04]  /*6530*/  STL [R1+0x924], R51 ;  /* 0x0009243301007387 */ /* 0x000fe80000100800 */
[----:B------:R-:W2:Y:S04]  /*6540*/  LDL.LU.64 R6, [R1+0x9a0] ;  /* 0x0009a00001067983 */ /* 0x000ea80000300a00 */
[----:B------:R0:W-:Y:S04]  /*6550*/  STL.S16 [R1+0x250], R50 ;  /* 0x0002503201007387 */ /* 0x0001e80000100600 */
[----:B------:R-:W3:Y:S04]  /*6560*/  @!P0 LDG.E R0, desc[UR10][R60.64] ;  /* 0x0000000a3c008981 */ /* 0x000ee8000c1e1900 */
[----:B0-----:R-:W4:Y:S01]  /*6570*/  LDL.LU R50, [R1+0x998] ;  /* 0x0009980001327983 */ /* 0x001f220000300800 */
[----:B------:R-:W-:-:S04]  /*6580*/  LOP3.LUT R47, R47, 0xbfffffff, RZ, 0xc0, !PT ;  /* 0xbfffffff2f2f7812 */ /* 0x000fc800078ec0ff */
[----:B------:R-:W-:-:S04]  /*6590*/  @P2 LOP3.LUT R47, R47, 0x40000000, RZ, 0xfc, !PT ;  /* 0x400000002f2f2812 */ /* 0x000fc800078efcff */
[----:B------:R-:W-:-:S04]  /*65a0*/  LOP3.LUT R47, R47, 0xdfffffff, RZ, 0xc0, !PT ;  /* 0xdfffffff2f2f7812 */ /* 0x000fc800078ec0ff */
[----:B------:R-:W-:-:S04]  /*65b0*/  @P3 LOP3.LUT R47, R47, 0x20000000, RZ, 0xfc, !PT ;  /* 0x200000002f2f3812 */ /* 0x000fc800078efcff */
[----:B------:R-:W-:Y:S02]  /*65c0*/  LOP3.LUT R47, R47, 0xefffffff, RZ, 0xc0, !PT ;  /* 0xefffffff2f2f7812 */ /* 0x000fe400078ec0ff */
[----:B------:R-:W-:Y:S02]  /*65d0*/  PRMT R26, RZ, 0x7610, R26 ;  /* 0x00007610ff1a7816 */ /* 0x000fe4000000001a */
[----:B------:R-:W-:-:S04]  /*65e0*/  @P4 LOP3.LUT R47, R47, 0x10000000, RZ, 0xfc, !PT ;  /* 0x100000002f2f4812 */ /* 0x000fc800078efcff */
[----:B------:R-:W-:Y:S02]  /*65f0*/  LOP3.LUT P4, RZ, R47, 0x1000000, RZ, 0xc0, !PT ;  /* 0x010000002fff7812 */ /* 0x000fe4000788c0ff */
[----:B---3--:R-:W-:Y:S02]  /*6600*/  @!P0 PRMT R26, R0, 0x7632, R26 ;  /* 0x00007632001a8816 */ /* 0x008fe4000000001a */
[----:B----4-:R-:W-:-:S03]  /*6610*/  PRMT R50, RZ, 0x7610, R50 ;  /* 0x00007610ff327816 */ /* 0x010fc60000000032 */
[----:B------:R0:W-:Y:S01]  /*6620*/  STL.S16 [R1+0x28c], R26 ;  /* 0x00028c1a01007387 */ /* 0x0001e20000100600 */
[----:B------:R-:W-:-:S05]  /*6630*/  @!P0 PRMT R50, R0, 0x7610, R50 ;  /* 0x0000761000328816 */ /* 0x000fca0000000032 */
[----:B------:R1:W-:Y:S01]  /*6640*/  STL.S16 [R1+0x284], R50 ;  /* 0x0002843201007387 */ /* 0x0003e20000100600 */
[----:B0-----:R-:W-:-:S06]  /*6650*/  HFMA2 R26, -RZ, RZ, 0, 0 ;  /* 0x00000000ff1a7431 */ /* 0x001fcc00000001ff */
[----:B--2---:R0:W2:Y:S04]  /*6660*/  @!P4 LDG.E R26, desc[UR10][R6.64] ;  /* 0x0000000a061ac981 */ /* 0x0040a8000c1e1900 */
[----:B-1----:R-:W3:Y:S01]  /*6670*/  LDL.LU R50, [R1+0x990] ;  /* 0x0009900001327983 */ /* 0x002ee20000300800 */
[----:B0-----:R-:W-:-:S06]  /*6680*/  MOV R6, RZ ;  /* 0x000000ff00067202 */ /* 0x001fcc0000000f00 */
[----:B------:R-:W4:Y:S01]  /*6690*/  @!P4 LDG.E R6, desc[UR10][R28.64] ;  /* 0x0000000a1c06c981 */ /* 0x000f22000c1e1900 */
[----:B---3--:R-:W-:-:S04]  /*66a0*/  PRMT R50, RZ, 0x7610, R50 ;  /* 0x00007610ff327816 */ /* 0x008fc80000000032 */
[----:B--2---:R-:W-:-:S05]  /*66b0*/  @!P4 PRMT R50, R26, 0x7610, R50 ;  /* 0x000076101a32c816 */ /* 0x004fca0000000032 */
[----:B------:R0:W-:Y:S04]  /*66c0*/  STL.S16 [R1+0x210], R50 ;  /* 0x0002103201007387 */ /* 0x0001e80000100600 */
[----:B0-----:R-:W2:Y:S01]  /*66d0*/  LDL.LU R50, [R1+0x98c] ;  /* 0x00098c0001327983 */ /* 0x001ea20000300800 */
[----:B------:R-:W-:Y:S02]  /*66e0*/  LOP3.LUT R47, R47, 0xf7ffffff, RZ, 0xc0, !PT ;  /* 0xf7ffffff2f2f7812 */ /* 0x000fe400078ec0ff */
[----:B------:R-:W-:Y:S02]  /*66f0*/  PRMT R7, RZ, 0x7610, R7 ;  /* 0x00007610ff077816 */ /* 0x000fe40000000007 */
[----:B------:R-:W-:Y:S02]  /*6700*/  @P5 LOP3.LUT R47, R47, 0x8000000, RZ, 0xfc, !PT ;  /* 0x080000002f2f5812 */ /* 0x000fe400078efcff */
[----:B----4-:R-:W-:-:S02]  /*6710*/  @!P4 PRMT R7, R6, 0x7632, R7 ;  /* 0x000076320607c816 */ /* 0x010fc40000000007 */
[----:B------:R-:W-:-:S03]  /*6720*/  LOP3.LUT P3, RZ, R47, 0x800000, RZ, 0xc0, !PT ;  /* 0x008000002fff7812 */ /* 0x000fc6000786c0ff */
[----:B------:R0:W-:Y:S02]  /*6730*/  STL.S16 [R1+0x294], R7 ;  /* 0x0002940701007387 */ /* 0x0001e40000100600 */
[----:B0-----:R-:W-:-:S08]  /*6740*/  MOV R7, RZ ;  /* 0x000000ff00077202 */ /* 0x001fd00000000f00 */
[----:B------:R0:W3:Y:S01]  /*6750*/  @!P3 LDG.E R7, desc[UR10][R30.64] ;  /* 0x0000000a1e07b981 */ /* 0x0000e2000c1e1900 */
[----:B--2---:R-:W-:-:S04]  /*6760*/  PRMT R50, RZ, 0x7610, R50 ;  /* 0x00007610ff327816 */ /* 0x004fc80000000032 */
[----:B------:R-:W-:-:S05]  /*6770*/  @!P4 PRMT R50, R26, 0x7632, R50 ;  /* 0x000076321a32c816 */ /* 0x000fca0000000032 */
[----:B------:R1:W-:Y:S04]  /*6780*/  STL.S16 [R1+0x23c], R50 ;  /* 0x00023c3201007387 */ /* 0x0003e80000100600 */
[----:B-1----:R-:W2:Y:S01]  /*6790*/  LDL.LU R50, [R1+0x988] ;  /* 0x0009880001327983 */ /* 0x002ea20000300800 */
[----:B0-----:R-:W-:Y:S02]  /*67a0*/  PRMT R30, RZ, 0x7610, R30 ;  /* 0x00007610ff1e7816 */ /* 0x001fe4000000001e */
[----:B------:R-:W-:Y:S02]  /*67b0*/  LOP3.LUT P1, RZ, R47, 0x400000, RZ, 0xc0, !PT ;  /* 0x004000002fff7812 */ /* 0x000fe4000782c0ff */
[----:B---3--:R-:W-:-:S05]  /*67c0*/  @!P3 PRMT R30, R7, 0x7632, R30 ;  /* 0x00007632071eb816 */ /* 0x008fca000000001e */
[----:B------:R0:W-:Y:S02]  /*67d0*/  STL.S16 [R1+0x2fc], R30 ;  /* 0x0002fc1e01007387 */ /* 0x0001e40000100600 */
[----:B0-----:R-:W-:-:S06]  /*67e0*/  HFMA2 R30, -RZ, RZ, 0, 0 ;  /* 0x00000000ff1e7431 */ /* 0x001fcc00000001ff */
[----:B------:R0:W3:Y:S01]  /*67f0*/  @!P1 LDG.E R30, desc[UR10][R8.64] ;  /* 0x0000000a081e9981 */ /* 0x0000e2000c1e1900 */
[----:B--2---:R-:W-:-:S04]  /*6800*/  PRMT R50, RZ, 0x7610, R50 ;  /* 0x00007610ff327816 */ /* 0x004fc80000000032 */
[----:B------:R-:W-:-:S05]  /*6810*/  @!P3 PRMT R50, R7, 0x7610, R50 ;  /* 0x000076100732b816 */ /* 0x000fca0000000032 */
[----:B------:R1:W-:Y:S04]  /*6820*/  STL.S16 [R1+0x2d8], R50 ;  /* 0x0002d83201007387 */ /* 0x0003e80000100600 */
[----:B-1----:R-:W2:Y:S01]  /*6830*/  LDL.LU R50, [R1+0x980] ;  /* 0x0009800001327983 */ /* 0x002ea20000300800 */
[----:B0-----:R-:W-:-:S06]  /*6840*/  MOV R8, RZ ;  /* 0x000000ff00087202 */ /* 0x001fcc0000000f00 */
[----:B------:R-:W4:Y:S01]  /*6850*/  @!P1 LDG.E R8, desc[UR10][R32.64] ;  /* 0x0000000a20089981 */ /* 0x000f22000c1e1900 */
[----:B------:R-:W-:Y:S02]  /*6860*/  PRMT R28, RZ, 0x7610, R28 ;  /* 0x00007610ff1c7816 */ /* 0x000fe4000000001c */
[----:B------:R-:W-:Y:S02]  /*6870*/  PRMT R48, RZ, 0x7610, R48 ;  /* 0x00007610ff307816 */ /* 0x000fe40000000030 */
[----:B------:R-:W-:Y:S02]  /*6880*/  @!P4 PRMT R28, R6, 0x7610, R28 ;  /* 0x00007610061cc816 */ /* 0x000fe4000000001c */
[----:B------:R-:W-:-:S03]  /*6890*/  @!P0 PRMT R48, R27, 0x7632, R48 ;  /* 0x000076321b308816 */ /* 0x000fc60000000030 */
[----:B------:R0:W-:Y:S04]  /*68a0*/  STL.S16 [R1+0x290], R28 ;  /* 0x0002901c01007387 */ /* 0x0001e80000100600 */
[----:B------:R1:W-:Y:S01]  /*68b0*/  STL.S16 [R1+0x264], R48 ;  /* 0x0002643001007387 */ /* 0x0003e20000100600 */
[----:B0-----:R-:W-:-:S03]  /*68c0*/  HFMA2 R28, -RZ, RZ, 0, 0 ;  /* 0x00000000ff1c7431 */ /* 0x001fc600000001ff */
[----:B-1----:R-:W4:Y:S04]  /*68d0*/  LDL.LU R48, [R1+0x994] ;  /* 0x0009940001307983 */ /* 0x002f280000300800 */
[----:B------:R-:W4:Y:S01]  /*68e0*/  @!P3 LDG.E R28, desc[UR10][R52.64] ;  /* 0x0000000a341cb981 */ /* 0x000f22000c1e1900 */
[----:B--2---:R-:W-:-:S04]  /*68f0*/  PRMT R50, RZ, 0x7610, R50 ;  /* 0x00007610ff327816 */ /* 0x004fc80000000032 */
[----:B---3--:R-:W-:-:S05]  /*6900*/  @!P1 PRMT R50, R30, 0x7610, R50 ;  /* 0x000076101e329816 */ /* 0x008fca0000000032 */
[----:B------:R0:W-:Y:S04]  /*6910*/  STL.S16 [R1+0x2dc], R50 ;  /* 0x0002dc3201007387 */ /* 0x0001e80000100600 */
[----:B0-----:R-:W2:Y:S01]  /*6920*/  LDL.LU R50, [R1+0x97c] ;  /* 0x00097c0001327983 */ /* 0x001ea20000300800 */
[----:B------:R-:W-:Y:S02]  /*6930*/  PRMT R9, RZ, 0x7610, R9 ;  /* 0x00007610ff097816 */ /* 0x000fe40000000009 */
[----:B------:R-:W-:Y:S02]  /*6940*/  LOP3.LUT P2, RZ, R47, 0x200000, RZ, 0xc0, !PT ;  /* 0x002000002fff7812 */ /* 0x000fe4000784c0ff */
[----:B----4-:R-:W-:-:S05]  /*6950*/  @!P1 PRMT R9, R8, 0x7632, R9 ;  /* 0x0000763208099816 */ /* 0x010fca0000000009 */
[----:B------:R0:W-:Y:S02]  /*6960*/  STL.S16 [R1+0x32c], R9 ;  /* 0x00032c0901007387 */ /* 0x0001e40000100600 */
[----:B0-----:R-:W-:-:S06]  /*6970*/  MOV R9, RZ ;  /* 0x000000ff00097202 */ /* 0x001fcc0000000f00 */
[----:B------:R0:W3:Y:S01]  /*6980*/  @!P2 LDG.E R9, desc[UR10][R38.64] ;  /* 0x0000000a2609a981 */ /* 0x0000e2000c1e1900 */
[----:B------:R-:W-:-:S04]  /*6990*/  PRMT R32, RZ, 0x7610, R32 ;  /* 0x00007610ff207816 */ /* 0x000fc80000000020 */
[----:B------:R-:W-:Y:S02]  /*69a0*/  @!P1 PRMT R32, R8, 0x7610, R32 ;  /* 0x0000761008209816 */ /* 0x000fe40000000020 */
[----:B------:R-:W-:-:S03]  /*69b0*/  PRMT R48, RZ, 0x7610, R48 ;  /* 0x00007610ff307816 */ /* 0x000fc60000000030 */
[----:B------:R1:W-:Y:S01]  /*69c0*/  STL.S16 [R1+0x308], R32 ;  /* 0x0003082001007387 */ /* 0x0003e20000100600 */
[----:B------:R-:W-:Y:S01]  /*69d0*/  @!P3 PRMT R48, R28, 0x7632, R48 ;  /* 0x000076321c30b816 */ /* 0x000fe20000000030 */
[----:B-1----:R-:W-:-:S04]  /*69e0*/  HFMA2 R32, -RZ, RZ, 0, 0 ;  /* 0x00000000ff207431 */ /* 0x002fc800000001ff */
[----:B------:R1:W-:Y:S04]  /*69f0*/  STL.S16 [R1+0x2f8], R48 ;  /* 0x0002f83001007387 */ /* 0x0003e80000100600 */
[----:B------:R-:W4:Y:S04]  /*6a00*/  @!P2 LDG.E R32, desc[UR10][R58.64] ;  /* 0x0000000a3a20a981 */ /* 0x000f28000c1e1900 */
[----:B-1----:R-:W4:Y:S01]  /*6a10*/  LDL.LU R48, [R1+0x984] ;  /* 0x0009840001307983 */ /* 0x002f220000300800 */
[----:B--2---:R-:W-:-:S04]  /*6a20*/  PRMT R50, RZ, 0x7610, R50 ;  /* 0x00007610ff327816 */ /* 0x004fc80000000032 */
[----:B------:R-:W-:-:S05]  /*6a30*/  @!P1 PRMT R50, R30, 0x7632, R50 ;  /* 0x000076321e329816 */ /* 0x000fca0000000032 */
[----:B------:R1:W-:Y:S04]  /*6a40*/  STL.S16 [R1+0x328], R50 ;  /* 0x0003283201007387 */ /* 0x0003e80000100600 */
[----:B-1----:R-:W2:Y:S01]  /*6a50*/  LDL.LU R50, [R1+0x978] ;  /* 0x0009780001327983 */ /* 0x002ea20000300800 */
[----:B------:R-:W-:Y:S02]  /*6a60*/  LOP3.LUT R47, R47, 0xfbffffff, RZ, 0xc0, !PT ;  /* 0xfbffffff2f2f7812 */ /* 0x000fe400078ec0ff */
[----:B0-----:R-:W-:Y:S02]  /*6a70*/  PRMT R38, RZ, 0x7610, R38 ;  /* 0x00007610ff267816 */ /* 0x001fe40000000026 */
[----:B------:R-:W-:Y:S02]  /*6a80*/  @P6 LOP3.LUT R47, R47, 0x4000000, RZ, 0xfc, !PT ;  /* 0x040000002f2f6812 */ /* 0x000fe400078efcff */
[----:B---3--:R-:W-:-:S02]  /*6a90*/  @!P2 PRMT R38, R9, 0x7632, R38 ;  /* 0x000076320926a816 */ /* 0x008fc40000000026 */
[----:B------:R-:W-:-:S03]  /*6aa0*/  LOP3.LUT P5, RZ, R47, 0x100000, RZ, 0xc0, !PT ;  /* 0x001000002fff7812 */ /* 0x000fc600078ac0ff */
[----:B------:R0:W-:Y:S02]  /*6ab0*/  STL.S16 [R1+0x36c], R38 ;  /* 0x00036c2601007387 */ /* 0x0001e40000100600 */
[----:B0-----:R-:W-:-:S08]  /*6ac0*/  HFMA2 R38, -RZ, RZ, 0, 0 ;  /* 0x00000000ff267431 */ /* 0x001fd000000001ff */
[----:B------:R0:W3:Y:S02]  /*6ad0*/  @!P5 LDG.E R38, desc[UR10][R10.64] ;  /* 0x0000000a0a26d981 */ /* 0x0000e4000c1e1900 */
[----:B0-----:R-:W-:-:S06]  /*6ae0*/  MOV R10, RZ ;  /* 0x000000ff000a7202 */ /* 0x001fcc0000000f00 */
[----:B------:R-:W3:Y:S01]  /*6af0*/  @!P5 LDG.E R10, desc[UR10][R14.64] ;  /* 0x0000000a0e0ad981 */ /* 0x000ee2000c1e1900 */
        /* <DEDUP_REMOVED lines=8> */
[----:B------:R-:W-:Y:S02]  /*6b80*/  PRMT R52, RZ, 0x7610, R52 ;  /* 0x00007610ff347816 */ /* 0x000fe40000000034 */
[----:B------:R-:W-:Y:S02]  /*6b90*/  PRMT R11, RZ, 0x7610, R11 ;  /* 0x00007610ff0b7816 */ /* 0x000fe4000000000b */
[----:B------:R-:W-:Y:S02]  /*6ba0*/  @!P3 PRMT R52, R28, 0x7610, R52 ;  /* 0x000076101c34b816 */ /* 0x000fe40000000034 */
[----:B------:R-:W-:-:S02]  /*6bb0*/  LOP3.LUT P3, RZ, R47, 0x80000, RZ, 0xc0, !PT ;  /* 0x000800002fff7812 */ /* 0x000fc4000786c0ff */
[----:B------:R-:W-:Y:S02]  /*6bc0*/  LOP3.LUT P1, RZ, R47, 0x40000, RZ, 0xc0, !PT ;  /* 0x000400002fff7812 */ /* 0x000fe4000782c0ff */
[----:B---3--:R-:W-:-:S05]  /*6bd0*/  @!P5 PRMT R11, R10, 0x7632, R11 ;  /* 0x000076320a0bd816 */ /* 0x008fca000000000b */
[----:B------:R0:W-:Y:S02]  /*6be0*/  STL.S16 [R1+0x3c0], R11 ;  /* 0x0003c00b01007387 */ /* 0x0001e40000100600 */
[----:B0-----:R-:W-:-:S06]  /*6bf0*/  MOV R11, RZ ;  /* 0x000000ff000b7202 */ /* 0x001fcc0000000f00 */
[----:B------:R0:W3:Y:S01]  /*6c00*/  @!P3 LDG.E R11, desc[UR10][R42.64] ;  /* 0x0000000a2a0bb981 */ /* 0x0000e2000c1e1900 */
[----:B------:R-:W-:Y:S01]  /*6c10*/  PRMT R15, RZ, 0x7610, R15 ;  /* 0x00007610ff0f7816 */ /* 0x000fe2000000000f */
[----:B0-----:R-:W-:-:S03]  /*6c20*/  HFMA2 R42, -RZ, RZ, 0, 0 ;  /* 0x00000000ff2a7431 */ /* 0x001fc600000001ff */
[----:B------:R-:W-:-:S03]  /*6c30*/  @!P5 PRMT R15, R10, 0x7610, R15 ;  /* 0x000076100a0fd816 */ /* 0x000fc6000000000f */
[----:B------:R0:W3:Y:S01]  /*6c40*/  @!P1 LDG.E R42, desc[UR10][R12.64] ;  /* 0x0000000a0c2a9981 */ /* 0x0000e2000c1e1900 */
[----:B----4-:R-:W-:-:S03]  /*6c50*/  PRMT R48, RZ, 0x7610, R48 ;  /* 0x00007610ff307816 */ /* 0x010fc60000000030 */
[----:B------:R1:W-:Y:S01]  /*6c60*/  STL.S16 [R1+0x38c], R15 ;  /* 0x00038c0f01007387 */ /* 0x0003e20000100600 */
[----:B0-----:R-:W-:Y:S02]  /*6c70*/  MOV R12, RZ ;  /* 0x000000ff000c7202 */ /* 0x001fe40000000f00 */
[----:B------:R-:W-:Y:S01]  /*6c80*/  @!P5 PRMT R48, R38, 0x7610, R48 ;  /* 0x000076102630d816 */ /* 0x000fe20000000030 */
[----:B-1----:R-:W-:-:S03]  /*6c90*/  HFMA2 R15, -RZ, RZ, 0, 0 ;  /* 0x00000000ff0f7431 */ /* 0x002fc600000001ff */
[----:B------:R0:W4:Y:S04]  /*6ca0*/  @!P1 LDG.E R12, desc[UR10][R44.64] ;  /* 0x0000000a2c0c9981 */ /* 0x000128000c1e1900 */
[----:B------:R1:W-:Y:S04]  /*6cb0*/  STL.S16 [R1+0x34c], R48 ;  /* 0x00034c3001007387 */ /* 0x0003e80000100600 */
[----:B------:R-:W4:Y:S04]  /*6cc0*/  @!P3 LDG.E R15, desc[UR10][R56.64] ;  /* 0x0000000a380fb981 */ /* 0x000f28000c1e1900 */
[----:B-1----:R-:W4:Y:S01]  /*6cd0*/  LDL.LU R48, [R1+0x968] ;  /* 0x0009680001307983 */ /* 0x002f220000300800 */
[----:B--2---:R-:W-:-:S04]  /*6ce0*/  PRMT R50, RZ, 0x7610, R50 ;  /* 0x00007610ff327816 */ /* 0x004fc80000000032 */
[----:B------:R-:W-:-:S05]  /*6cf0*/  @!P2 PRMT R50, R9, 0x7610, R50 ;  /* 0x000076100932a816 */ /* 0x000fca0000000032 */
[----:B------:R1:W-:Y:S04]  /*6d00*/  STL.S16 [R1+0x348], R50 ;  /* 0x0003483201007387 */ /* 0x0003e80000100600 */
[----:B-1----:R-:W2:Y:S01]  /*6d10*/  LDL.LU R50, [R1+0x96c] ;  /* 0x00096c0001327983 */ /* 0x002ea20000300800 */
[----:B------:R-:W-:Y:S02]  /*6d20*/  PRMT R13, RZ, 0x7610, R13 ;  /* 0x00007610ff0d7816 */ /* 0x000fe4000000000d */
[C---:B------:R-:W-:Y:S02]  /*6d30*/  LOP3.LUT P2, RZ, R47.reuse, 0x20000, RZ, 0xc0, !PT ;  /* 0x000200002fff7812 */ /* 0x040fe4000784c0ff */
[----:B------:R-:W-:Y:S02]  /*6d40*/  LOP3.LUT P4, RZ, R47, 0x10000, RZ, 0xc0, !PT ;  /* 0x000100002fff7812 */ /* 0x000fe4000788c0ff */
[----:B------:R-:W-:-:S02]  /*6d50*/  PRMT R67, RZ, 0x7610, R67 ;  /* 0x00007610ff437816 */ /* 0x000fc40000000043 */
[----:B0-----:R-:W-:Y:S02]  /*6d60*/  PRMT R44, RZ, 0x7610, R44 ;  /* 0x00007610ff2c7816 */ /* 0x001fe4000000002c */
[----:B------:R-:W-:Y:S02]  /*6d70*/  LOP3.LUT P6, RZ, R47, 0x4000, RZ, 0xc0, !PT ;  /* 0x000040002fff7812 */ /* 0x000fe400078cc0ff */
[----:B---3--:R-:W-:-:S05]  /*6d80*/  @!P3 PRMT R13, R11, 0x7632, R13 ;  /* 0x000076320b0db816 */ /* 0x008fca000000000d */
[----:B------:R0:W-:Y:S02]  /*6d90*/  STL.S16 [R1+0x3dc], R13 ;  /* 0x0003dc0d01007387 */ /* 0x0001e40000100600 */
[----:B0-----:R-:W-:-:S06]  /*6da0*/  MOV R13, RZ ;  /* 0x000000ff000d7202 */ /* 0x001fcc0000000f00 */
[----:B------:R0:W3:Y:S01]  /*6db0*/  @!P2 LDG.E R13, desc[UR10][R2.64] ;  /* 0x0000000a020da981 */ /* 0x0000e2000c1e1900 */
[----:B------:R-:W-:Y:S02]  /*6dc0*/  @!P5 PRMT R67, R38, 0x7632, R67 ;  /* 0x000076322643d816 */ /* 0x000fe40000000043 */
[----:B------:R-:W-:Y:S01]  /*6dd0*/  @!P3 PRMT R44, R11, 0x7610, R44 ;  /* 0x000076100b2cb816 */ /* 0x000fe2000000002c */
[----:B0-----:R-:W-:Y:S02]  /*6de0*/  HFMA2 R3, -RZ, RZ, 0, 0 ;  /* 0x00000000ff037431 */ /* 0x001fe400000001ff */
[----:B------:R0:W-:Y:S04]  /*6df0*/  STL.S16 [R1+0x3a0], R67 ;  /* 0x0003a04301007387 */ /* 0x0001e80000100600 */
[----:B------:R1:W3:Y:S04]  /*6e00*/  @!P4 LDG.E R3, desc[UR10][R4.64] ;  /* 0x0000000a0403c981 */ /* 0x0002e8000c1e1900 */
[----:B------:R4:W-:Y:S01]  /*6e10*/  STL.S16 [R1+0x3d8], R44 ;  /* 0x0003d82c01007387 */ /* 0x0009e20000100600 */
[----:B0-----:R-:W-:-:S02]  /*6e20*/  MOV R67, RZ ;  /* 0x000000ff00437202 */ /* 0x001fc40000000f00 */
[----:B-1----:R-:W-:-:S04]  /*6e30*/  PRMT R5, RZ, 0x7610, R5 ;  /* 0x00007610ff057816 */ /* 0x002fc80000000005 */
[----:B------:R-:W3:Y:S01]  /*6e40*/  @!P6 LDG.E R67, desc[UR10][R18.64] ;  /* 0x0000000a1243e981 */ /* 0x000ee2000c1e1900 */
[----:B----4-:R-:W-:Y:S01]  /*6e50*/  HFMA2 R44, -RZ, RZ, 0, 0 ;  /* 0x00000000ff2c7431 */ /* 0x010fe200000001ff */
[----:B------:R-:W-:Y:S02]  /*6e60*/  @!P1 PRMT R5, R12, 0x7610, R5 ;  /* 0x000076100c059816 */ /* 0x000fe40000000005 */
[----:B------:R-:W-:Y:S02]  /*6e70*/  PRMT R14, RZ, 0x7610, R14 ;  /* 0x00007610ff0e7816 */ /* 0x000fe4000000000e */
[C---:B------:R-:W-:Y:S01]  /*6e80*/  LOP3.LUT P0, RZ, R47.reuse, 0x2000, RZ, 0xc0, !PT ;  /* 0x000020002fff7812 */ /* 0x040fe2000780c0ff */
[----:B------:R0:W-:Y:S01]  /*6e90*/  STL.S16 [R1+0x3f8], R5 ;  /* 0x0003f80501007387 */ /* 0x0001e20000100600 */
[----:B------:R-:W-:Y:S02]  /*6ea0*/  MOV R4, RZ ;  /* 0x000000ff00047202 */ /* 0x000fe40000000f00 */
[----:B------:R-:W-:Y:S01]  /*6eb0*/  LOP3.LUT P5, RZ, R47, 0x8000, RZ, 0xc0, !PT ;  /* 0x000080002fff7812 */ /* 0x000fe200078ac0ff */
[----:B------:R-:W4:Y:S01]  /*6ec0*/  @!P2 LDG.E R44, desc[UR10][R54.64] ;  /* 0x0000000a362ca981 */ /* 0x000f22000c1e1900 */
[----:B------:R-:W-:-:S02]  /*6ed0*/  LOP3.LUT R48, R48, 0xfffff7ff, RZ, 0xc0, !PT ;  /* 0xfffff7ff30307812 */ /* 0x000fc400078ec0ff */
[----:B------:R-:W-:Y:S01]  /*6ee0*/  @!P1 PRMT R14, R42, 0x7632, R14 ;  /* 0x000076322a0e9816 */ /* 0x000fe2000000000e */
[----:B------:R-:W3:Y:S01]  /*6ef0*/  LDL.LU.64 R18, [R1+0x5d0] ;  /* 0x0005d00001127983 */ /* 0x000ee20000300a00 */
[----:B0-----:R-:W-:Y:S01]  /*6f00*/  HFMA2 R5, -RZ, RZ, 0, 0 ;  /* 0x00000000ff057431 */ /* 0x001fe200000001ff */
[----:B------:R-:W-:Y:S02]  /*6f10*/  @P4 LOP3.LUT R48, R48, 0x800, RZ, 0xfc, !PT ;  /* 0x0000080030304812 */ /* 0x000fe400078efcff */
[----:B------:R-:W3:Y:S01]  /*6f20*/  @!P4 LDG.E R4, desc[UR10][R40.64] ;  /* 0x0000000a2804c981 */ /* 0x000ee2000c1e1900 */
[----:B------:R-:W-:-:S03]  /*6f30*/  LOP3.LUT P4, RZ, R47, 0x1000, RZ, 0xc0, !PT ;  /* 0x000010002fff7812 */ /* 0x000fc6000788c0ff */
[----:B------:R0:W-:Y:S04]  /*6f40*/  STL.S16 [R1+0x41c], R14 ;  /* 0x00041c0e01007387 */ /* 0x0001e80000100600 */
[----:B------:R-:W3:Y:S01]  /*6f50*/  @!P6 LDG.E R5, desc[UR10][R20.64] ;  /* 0x0000000a1405e981 */ /* 0x000ee2000c1e1900 */
[----:B0-----:R-:W-:-:S03]  /*6f60*/  MOV R14, RZ ;  /* 0x000000ff000e7202 */ /* 0x001fc60000000f00 */
[----:B------:R-:W3:Y:S04]  /*6f70*/  LDL.LU.64 R20, [R1+0x5c8] ;  /* 0x0005c80001147983 */ /* 0x000ee80000300a00 */
[----:B------:R-:W3:Y:S04]  /*6f80*/  @!P5 LDG.E R14, desc[UR10][R22.64] ;  /* 0x0000000a160ed981 */ /* 0x000ee8000c1e1900 */
[----:B------:R-:W3:Y:S01]  /*6f90*/  LDL.LU.64 R22, [R1+0x538] ;  /* 0x0005380001167983 */ /* 0x000ee20000300a00 */
[----:B--2---:R-:W-:-:S04]  /*6fa0*/  PRMT R50, RZ, 0x7610, R50 ;  /* 0x00007610ff327816 */ /* 0x004fc80000000032 */
[----:B------:R-:W-:-:S05]  /*6fb0*/  @!P3 PRMT R50, R15, 0x7610, R50 ;  /* 0x000076100f32b816 */ /* 0x000fca0000000032 */
[----:B------:R0:W-:Y:S02]  /*6fc0*/  STL.S16 [R1+0x388], R50 ;  /* 0x0003883201007387 */ /* 0x0001e40000100600 */
[----:B0-----:R-:W-:-:S06]  /*6fd0*/  HFMA2 R50, -RZ, RZ, 0, 0 ;  /* 0x00000000ff327431 */ /* 0x001fcc00000001ff */
[----:B------:R0:W2:Y:S02]  /*6fe0*/  @!P0 LDG.E R50, desc[UR10][R16.64] ;  /* 0x0000000a10328981 */ /* 0x0000a4000c1e1900 */
[----:B0-----:R-:W-:-:S06]  /*6ff0*/  CS2R R16, SRZ ;  /* 0x0000000000107805 */ /* 0x001fcc000001ff00 */
[----:B------:R0:W2:Y:S02]  /*7000*/  @!P4 LDG.E R17, desc[UR10][R36.64] ;  /* 0x0000000a2411c981 */ /* 0x0000a4000c1e1900 */
[----:B0-----:R-:W-:Y:S02]  /*7010*/  MOV R36, R68 ;  /* 0x0000004400247202 */ /* 0x001fe40000000f00 */
[----:B------:R-:W-:Y:S02]  /*7020*/  MOV R37, R69 ;  /* 0x0000004500257202 */ /* 0x000fe40000000f00 */
[----:B------:R-:W2:Y:S01]  /*7030*/  LDL.LU.64 R68, [R1+0x4f8] ;  /* 0x0004f80001447983 */ /* 0x000ea20000300a00 */
[----:B------:R-:W-:Y:S02]  /*7040*/  PRMT R53, RZ, 0x7610, R53 ;  /* 0x00007610ff357816 */ /* 0x000fe40000000035 */
[----:B------:R-:W-:Y:S02]  /*7050*/  PRMT R2, RZ, 0x7610, R2 ;  /* 0x00007610ff027816 */ /* 0x000fe40000000002 */
[----:B------:R-:W-:-:S02]  /*7060*/  @!P1 PRMT R53, R42, 0x7610, R53 ;  /* 0x000076102a359816 */ /* 0x000fc40000000035 */
[----:B------:R-:W-:Y:S02]  /*7070*/  @!P1 PRMT R2, R12, 0x7632, R2 ;  /* 0x000076320c029816 */ /* 0x000fe40000000002 */
[----:B------:R-:W-:Y:S02]  /*7080*/  LOP3.LUT P1, RZ, R47, 0x400, RZ, 0xc0, !PT ;  /* 0x000004002fff7812 */ /* 0x000fe4000782c0ff */
[----:B------:R-:W-:-:S11]  /*7090*/  LOP3.LUT R48, R48, 0xfffffbff, RZ, 0xc0, !PT ;  /* 0xfffffbff30307812 */ /* 0x000fd600078ec0ff */
[----:B------:R-:W-:Y:S02]  /*70a0*/  @P1 LOP3.LUT R48, R48, 0x400, RZ, 0xfc, !PT ;  /* 0x0000040030301812 */ /* 0x000fe400078efcff */
[----:B------:R-:W-:Y:S02]  /*70b0*/  LOP3.LUT P1, RZ, R47, 0x800, RZ, 0xc0, !PT ;  /* 0x000008002fff7812 */ /* 0x000fe4000782c0ff */
[----:B------:R-:W-:Y:S02]  /*70c0*/  PRMT R54, RZ, 0x7610, R54 ;  /* 0x00007610ff367816 */ /* 0x000fe40000000036 */
[----:B------:R-:W-:Y:S02]  /*70d0*/  PRMT R55, RZ, 0x7610, R55 ;  /* 0x00007610ff377816 */ /* 0x000fe40000000037 */
[----:B------:R-:W-:Y:S02]  /*70e0*/  PRMT R56, RZ, 0x7610, R56 ;  /* 0x00007610ff387816 */ /* 0x000fe40000000038 */
[----:B------:R-:W-:-:S02]  /*70f0*/  PRMT R41, RZ, 0x7610, R41 ;  /* 0x00007610ff297816 */ /* 0x000fc40000000029 */
[C---:B----4-:R-:W-:Y:S02]  /*7100*/  @!P2 PRMT R54, R44.reuse, 0x7610, R54 ;  /* 0x000076102c36a816 */ /* 0x050fe40000000036 */
[----:B------:R-:W-:Y:S01]  /*7110*/  @!P2 PRMT R55, R44, 0x7632, R55 ;  /* 0x000076322c37a816 */ /* 0x000fe20000000037 */
[----:B---3--:R0:W3:Y:S01]  /*7120*/  @!P1 LDG.E R16, desc[UR10][R18.64] ;  /* 0x0000000a12109981 */ /* 0x0080e2000c1e1900 */
[C---:B------:R-:W-:Y:S02]  /*7130*/  @!P2 PRMT R56, R13.reuse, 0x7610, R56 ;  /* 0x000076100d38a816 */ /* 0x040fe40000000038 */
[----:B------:R-:W-:Y:S02]  /*7140*/  @!P2 PRMT R41, R13, 0x7632, R41 ;  /* 0x000076320d29a816 */ /* 0x000fe40000000029 */
[----:B------:R-:W-:Y:S02]  /*7150*/  LOP3.LUT P2, RZ, R47, 0x200, RZ, 0xc0, !PT ;  /* 0x000002002fff7812 */ /* 0x000fe4000784c0ff */
[----:B------:R-:W-:-:S02]  /*7160*/  PRMT R49, RZ, 0x7610, R49 ;  /* 0x00007610ff317816 */ /* 0x000fc40000000031 */
[----:B0-----:R-:W-:Y:S02]  /*7170*/  CS2R R18, SRZ ;  /* 0x0000000000127805 */ /* 0x001fe4000001ff00 */
[----:B------:R-:W-:Y:S01]  /*7180*/  @!P3 PRMT R49, R15, 0x7632, R49 ;  /* 0x000076320f31b816 */ /* 0x000fe20000000031 */
[----:B------:R0:W-:Y:S04]  /*7190*/  STL.64 [R1+0x760], R52 ;  /* 0x0007603401007387 */ /* 0x0001e80000100a00 */
[----:B------:R1:W-:Y:S04]  /*71a0*/  STL.S16 [R1+0x3a4], R49 ;  /* 0x0003a43101007387 */ /* 0x0003e80000100600 */
[----:B------:R4:W3:Y:S01]  /*71b0*/  @!P1 LDG.E R19, desc[UR10][R20.64] ;  /* 0x0000000a14139981 */ /* 0x0008e2000c1e1900 */
[----:B0-----:R-:W-:-:S03]  /*71c0*/  MOV R53, R25 ;  /* 0x0000001900357202 */ /* 0x001fc60000000f00 */
[----:B------:R-:W-:Y:S01]  /*71d0*/  STL [R1+0x808], R52 ;  /* 0x0008083401007387 */ /* 0x000fe20000100800 */
[----:B----4-:R-:W-:-:S03]  /*71e0*/  CS2R R20, SRZ ;  /* 0x0000000000147805 */ /* 0x010fc6000001ff00 */
[----:B------:R-:W-:Y:S01]  /*71f0*/  STL [R1+0x850], R52 ;  /* 0x0008503401007387 */ /* 0x000fe20000100800 */
[----:B-1----:R-:W-:-:S03]  /*7200*/  MOV R49, RZ ;  /* 0x000000ff00317202 */ /* 0x002fc60000000f00 */
[----:B------:R-:W-:Y:S04]  /*7210*/  STL [R1+0x8c4], R52 ;  /* 0x0008c43401007387 */ /* 0x000fe80000100800 */
[----:B------:R0:W-:Y:S04]  /*7220*/  STL [R1+0x8f0], R52 ;  /* 0x0008f03401007387 */ /* 0x0001e80000100800 */
[----:B------:R1:W4:Y:S01]  /*7230*/  @!P2 LDG.E R20, desc[UR10][R22.64] ;  /* 0x0000000a1614a981 */ /* 0x000322000c1e1900 */
[----:B0-----:R-:W-:-:S03]  /*7240*/  MOV R52, R24 ;  /* 0x0000001800347202 */ /* 0x001fc60000000f00 */
[----:B------:R0:W-:Y:S01]  /*7250*/  STL.S16 [R1+0x3c4], R41 ;  /* 0x0003c42901007387 */ /* 0x0001e20000100600 */
[----:B-1----:R-:W-:-:S03]  /*7260*/  CS2R R22, SRZ ;  /* 0x0000000000167805 */ /* 0x002fc6000001ff00 */
[----:B------:R-:W3:Y:S01]  /*7270*/  @!P0 LDG.E R49, desc[UR10][R52.64] ;  /* 0x0000000a34318981 */ /* 0x000ee2000c1e1900 */
[----:B------:R-:W-:-:S03]  /*7280*/  LOP3.LUT P1, RZ, R48, 0x400, RZ, 0xc0, !PT ;  /* 0x0000040030ff7812 */ /* 0x000fc6000782c0ff */
[----:B------:R-:W4:Y:S04]  /*7290*/  LDL.LU.64 R24, [R1+0x960] ;  /* 0x0009600001187983 */ /* 0x000f280000300a00 */
[----:B------:R-:W3:Y:S04]  /*72a0*/  LDL.LU.64 R52, [R1+0x5c0] ;  /* 0x0005c00001347983 */ /* 0x000ee80000300a00 */
[----:B--2---:R1:W2:Y:S04]  /*72b0*/  @!P2 LDG.E R23, desc[UR10][R68.64] ;  /* 0x0000000a4417a981 */ /* 0x0042a8000c1e1900 */
[----:B------:R-:W1:Y:S01]  /*72c0*/  LDL.LU.64 R68, [R1+0x958] ;  /* 0x0009580001447983 */ /* 0x000e620000300a00 */
[----:B0-----:R-:W-:-:S06]  /*72d0*/  HFMA2 R41, -RZ, RZ, 0, 0 ;  /* 0x00000000ff297431 */ /* 0x001fcc00000001ff */
[----:B------:R-:W2:Y:S01]  /*72e0*/  @!P4 LDG.E R41, desc[UR10][R34.64] ;  /* 0x0000000a2229c981 */ /* 0x000ea2000c1e1900 */
[----:B------:R-:W-:Y:S02]  /*72f0*/  LOP3.LUT P4, RZ, R48, 0x800, RZ, 0xc0, !PT ;  /* 0x0000080030ff7812 */ /* 0x000fe4000788c0ff */
[----:B------:R-:W-:Y:S01]  /*7300*/  PRMT R57, RZ, 0x7610, R57 ;  /* 0x00007610ff397816 */ /* 0x000fe20000000039 */
[----:B------:R-:W-:Y:S04]  /*7310*/  STL [R1+0x7fc], R56 ;  /* 0x0007fc3801007387 */ /* 0x000fe80000100800 */
[----:B------:R-:W-:Y:S04]  /*7320*/  STL [R1+0x85c], R56 ;  /* 0x00085c3801007387 */ /* 0x000fe80000100800 */
[----:B------:R-:W-:Y:S02]  /*7330*/  STL [R1+0x8b8], R56 ;  /* 0x0008b83801007387 */ /* 0x000fe40000100800 */
[----:B------:R-:W-:-:S02]  /*7340*/  @!P4 PRMT R57, R3, 0x7610, R57 ;  /* 0x000076100339c816 */ /* 0x000fc40000000039 */
[----:B------:R-:W4:Y:S04]  /*7350*/  LDL.LU.64 R34, [R1+0x5b8] ;  /* 0x0005b80001227983 */ /* 0x000f280000300a00 */
[----:B------:R0:W-:Y:S04]  /*7360*/  STL.64 [R1+0x780], R56 ;  /* 0x0007803801007387 */ /* 0x0001e80000100a00 */
[----:B0-----:R-:W2:Y:S04]  /*7370*/  LDL.LU.64 R56, [R1+0x4e0] ;  /* 0x0004e00001387983 */ /* 0x001ea80000300a00 */
[----:B---3--:R-:W3:Y:S04]  /*7380*/  @!P1 LDG.E R18, desc[UR10][R52.64] ;  /* 0x0000000a34129981 */ /* 0x008ee8000c1e1900 */
[----:B------:R-:W3:Y:S01]  /*7390*/  LDL.LU.64 R52, [R1+0x5b0] ;  /* 0x0005b00001347983 */ /* 0x000ee20000300a00 */
[----:B-1----:R-:W-:-:S04]  /*73a0*/  PRMT R68, RZ, 0x7610, R68 ;  /* 0x00007610ff447816 */ /* 0x002fc80000000044 */
[----:B------:R-:W-:-:S05]  /*73b0*/  @!P0 PRMT R68, R49, 0x7610, R68 ;  /* 0x0000761031448816 */ /* 0x000fca0000000044 */
[----:B------:R0:W-:Y:S04]  /*73c0*/  STL.S16 [R1+0x53c], R68 ;  /* 0x00053c4401007387 */ /* 0x0001e80000100600 */
[----:B0-----:R-:W3:Y:S04]  /*73d0*/  LDL.LU R68, [R1+0x950] ;  /* 0x0009500001447983 */ /* 0x001ee80000300800 */
[----:B------:R0:W-:Y:S01]  /*73e0*/  STL.S16 [R1+0x430], R2 ;  /* 0x0004300201007387 */ /* 0x0001e20000100600 */
[----:B------:R-:W-:Y:S02]  /*73f0*/  LOP3.LUT P3, RZ, R47, 0x100, RZ, 0xc0, !PT ;  /* 0x000001002fff7812 */ /* 0x000fe4000786c0ff */
[----:B------:R-:W-:Y:S01]  /*7400*/  LOP3.LUT R48, R48, 0xfffffdff, RZ, 0xc0, !PT ;  /* 0xfffffdff30307812 */ /* 0x000fe200078ec0ff */
[----:B----4-:R-:W4:Y:S01]  /*7410*/  @!P1 LDG.E R21, desc[UR10][R34.64] ;  /* 0x0000000a22159981 */ /* 0x010f22000c1e1900 */
[----:B0-----:R-:W-:-:S09]  /*7420*/  HFMA2 R2, -RZ, RZ, 0, 0 ;  /* 0x00000000ff027431 */ /* 0x001fd200000001ff */
[----:B------:R-:W-:Y:S01]  /*7430*/  @P3 LOP3.LUT R48, R48, 0x200, RZ, 0xfc, !PT ;  /* 0x0000020030303812 */ /* 0x000fe200078efcff */
[----:B------:R-:W4:Y:S04]  /*7440*/  LDL.LU.64 R34, [R1+0x568] ;  /* 0x0005680001227983 */ /* 0x000f280000300a00 */
[----:B------:R0:W4:Y:S04]  /*7450*/  @!P5 LDG.E R2, desc[UR10][R24.64] ;  /* 0x0000000a1802d981 */ /* 0x000128000c1e1900 */
[----:B--2---:R-:W2:Y:S01]  /*7460*/  @!P3 LDG.E R22, desc[UR10][R56.64] ;  /* 0x0000000a3816b981 */ /* 0x004ea2000c1e1900 */
[----:B0-----:R-:W-:-:S04]  /*7470*/  PRMT R25, RZ, 0x7610, R25 ;  /* 0x00007610ff197816 */ /* 0x001fc80000000019 */
[----:B------:R-:W-:Y:S01]  /*7480*/  @!P6 PRMT R25, R67, 0x7610, R25 ;  /* 0x000076104319e816 */ /* 0x000fe20000000019 */
[----:B------:R-:W2:Y:S04]  /*7490*/  LDL.LU.64 R56, [R1+0x5a8] ;  /* 0x0005a80001387983 */ /* 0x000ea80000300a00 */
[----:B------:R0:W-:Y:S02]  /*74a0*/  STL.S16 [R1+0x4f8], R25 ;  /* 0x0004f81901007387 */ /* 0x0001e40000100600 */
[----:B0-----:R-:W-:-:S06]  /*74b0*/  HFMA2 R25, -RZ, RZ, 0, 0 ;  /* 0x00000000ff197431 */ /* 0x001fcc00000001ff */
[----:B---3--:R-:W3:Y:S01]  /*74c0*/  @!P3 LDG.E R25, desc[UR10][R52.64] ;  /* 0x0000000a3419b981 */ /* 0x008ee2000c1e1900 */
[----:B------:R-:W-:Y:S02]  /*74d0*/  LOP3.LUT P3, RZ, R47, 0x1000, RZ, 0xc0, !PT ;  /* 0x000010002fff7812 */ /* 0x000fe4000786c0ff */
[----:B------:R-:W-:-:S04]  /*74e0*/  PRMT R69, RZ, 0x7610, R69 ;  /* 0x00007610ff457816 */ /* 0x000fc80000000045 */
[----:B------:R-:W-:Y:S02]  /*74f0*/  @!P0 PRMT R69, R50, 0x7632, R69 ;  /* 0x0000763232458816 */ /* 0x000fe40000000045 */
[----:B------:R-:W-:Y:S01]  /*7500*/  PRMT R68, RZ, 0x7610, R68 ;  /* 0x00007610ff447816 */ /* 0x000fe20000000044 */
[----:B------:R-:W-:Y:S04]  /*7510*/  STL [R1+0x10], R27 ;  /* 0x0000101b01007387 */ /* 0x000fe80000100800 */
[----:B------:R-:W-:Y:S02]  /*7520*/  @!P3 PRMT R68, R17, 0x7610, R68 ;  /* 0x000076101144b816 */ /* 0x000fe40000000044 */
[----:B------:R-:W-:Y:S02]  /*7530*/  PRMT R58, RZ, 0x7610, R58 ;  /* 0x00007610ff3a7816 */ /* 0x000fe4000000003a */
[----:B------:R-:W-:Y:S01]  /*7540*/  PRMT R59, RZ, 0x7610, R59 ;  /* 0x00007610ff3b7816 */ /* 0x000fe2000000003b */
[----:B------:R0:W-:Y:S01]  /*7550*/  STL.S16 [R1+0x56c], R68 ;  /* 0x00056c4401007387 */ /* 0x0001e20000100600 */
[----:B------:R-:W-:-:S02]  /*7560*/  PRMT R60, RZ, 0x7610, R60 ;  /* 0x00007610ff3c7816 */ /* 0x000fc4000000003c */
[----:B------:R-:W-:Y:S01]  /*7570*/  PRMT R24, RZ, 0x7610, R24 ;  /* 0x00007610ff187816 */ /* 0x000fe20000000018 */
[----:B------:R-:W-:Y:S01]  /*7580*/  STL [R1+0x14], R26 ;  /* 0x0000141a01007387 */ /* 0x000fe20000100800 */
[----:B------:R-:W-:-:S03]  /*7590*/  LOP3.LUT R48, R48, 0xfffffeff, RZ, 0xc0, !PT ;  /* 0xfffffeff30307812 */ /* 0x000fc600078ec0ff */
[----:B------:R-:W-:Y:S04]  /*75a0*/  STL [R1+0x76c], R54 ;  /* 0x00076c3601007387 */ /* 0x000fe80000100800 */
[----:B0-----:R-:W3:Y:S04]  /*75b0*/  LDL.LU R68, [R1+0x948] ;  /* 0x0009480001447983 */ /* 0x001ee80000300800 */
[----:B------:R0:W-:Y:S04]  /*75c0*/  STL.S16 [R1+0x4fc], R69 ;  /* 0x0004fc4501007387 */ /* 0x0001e80000100600 */
[----:B------:R-:W-:Y:S04]  /*75d0*/  STL.64 [R1+0x778], R54 ;  /* 0x0007783601007387 */ /* 0x000fe80000100a00 */
[----:B------:R-:W-:Y:S04]  /*75e0*/  STL [R1+0x7e4], R54 ;  /* 0x0007e43601007387 */ /* 0x000fe80000100800 */
[----:B0-----:R-:W3:Y:S01]  /*75f0*/  LDL.LU R69, [R1+0x954] ;  /* 0x0009540001457983 */ /* 0x001ee20000300800 */
[----:B------:R-:W-:-:S02]  /*7600*/  PRMT R27, RZ, 0x7610, R27 ;  /* 0x00007610ff1b7816 */ /* 0x000fc4000000001b */
[----:B------:R-:W-:Y:S01]  /*7610*/  @!P4 PRMT R58, R3, 0x7632, R58 ;  /* 0x00007632033ac816 */ /* 0x000fe2000000003a */
[----:B------:R-:W-:Y:S01]  /*7620*/  STL [R1+0x7f8], R54 ;  /* 0x0007f83601007387 */ /* 0x000fe20000100800 */
[C---:B------:R-:W-:Y:S02]  /*7630*/  @!P4 PRMT R59, R4.reuse, 0x7610, R59 ;  /* 0x00007610043bc816 */ /* 0x040fe4000000003b */
[----:B------:R-:W-:Y:S01]  /*7640*/  @!P4 PRMT R60, R4, 0x7632, R60 ;  /* 0x00007632043cc816 */ /* 0x000fe2000000003c */
[----:B------:R-:W-:Y:S01]  /*7650*/  STL [R1+0x814], R54 ;  /* 0x0008143601007387 */ /* 0x000fe20000100800 */
[----:B------:R-:W-:Y:S02]  /*7660*/  LOP3.LUT P4, RZ, R47, 0x80, RZ, 0xc0, !PT ;  /* 0x000000802fff7812 */ /* 0x000fe4000788c0ff */
[----:B------:R-:W-:Y:S01]  /*7670*/  @!P6 PRMT R24, R67, 0x7632, R24 ;  /* 0x000076324318e816 */ /* 0x000fe20000000018 */
[----:B------:R-:W-:Y:S01]  /*7680*/  STL [R1+0x844], R54 ;  /* 0x0008443601007387 */ /* 0x000fe20000100800 */
[----:B------:R-:W-:-:S03]  /*7690*/  @!P0 PRMT R27, R49, 0x7632, R27 ;  /* 0x00007632311b8816 */ /* 0x000fc6000000001b */
[----:B------:R0:W-:Y:S04]  /*76a0*/  STL.S16 [R1+0x538], R24 ;  /* 0x0005381801007387 */ /* 0x0001e80000100600 */
[----:B------:R1:W-:Y:S04]  /*76b0*/  STL.S16 [R1+0x568], R27 ;  /* 0x0005681b01007387 */ /* 0x0003e80000100600 */
[----:B------:R-:W-:Y:S01]  /*76c0*/  STL [R1+0x888], R54 ;  /* 0x0008883601007387 */ /* 0x000fe20000100800 */
[----:B0-----:R-:W-:-:S03]  /*76d0*/  MOV R24, RZ ;  /* 0x000000ff00187202 */ /* 0x001fc60000000f00 */
[----:B------:R-:W-:Y:S01]  /*76e0*/  STL.64 [R1+0x8b0], R54 ;  /* 0x0008b03601007387 */ /* 0x000fe20000100a00 */
[----:B-1----:R-:W-:Y:S02]  /*76f0*/  CS2R R26, SRZ ;  /* 0x00000000001a7805 */ /* 0x002fe4000001ff00 */
[----:B------:R-:W-:Y:S01]  /*7700*/  @P4 LOP3.LUT R48, R48, 0x100, RZ, 0xfc, !PT ;  /* 0x0000010030304812 */ /* 0x000fe200078efcff */
[----:B----4-:R-:W4:Y:S04]  /*7710*/  @!P4 LDG.E R24, desc[UR10][R34.64] ;  /* 0x0000000a2218c981 */ /* 0x010f28000c1e1900 */
[----:B--2---:R-:W2:Y:S01]  /*7720*/  @!P4 LDG.E R27, desc[UR10][R56.64] ;  /* 0x0000000a381bc981 */ /* 0x004ea2000c1e1900 */
[----:B------:R-:W-:-:S03]  /*7730*/  LOP3.LUT P4, RZ, R47, 0x800, RZ, 0xc0, !PT ;  /* 0x000008002fff7812 */ /* 0x000fc6000788c0ff */
[----:B------:R-:W-:Y:S04]  /*7740*/  STL [R1+0x8e8], R54 ;  /* 0x0008e83601007387 */ /* 0x000fe80000100800 */
[----:B------:R0:W-:Y:S04]  /*7750*/  STL [R1+0x90c], R54 ;  /* 0x00090c3601007387 */ /* 0x0001e80000100800 */
[----:B------:R-:W4:Y:S01]  /*7760*/  LDL.LU.64 R52, [R1+0x5a0] ;  /* 0x0005a00001347983 */ /* 0x000f220000300a00 */
[----:B------:R-:W-:Y:S02]  /*7770*/  PRMT R61, RZ, 0x7610, R61 ;  /* 0x00007610ff3d7816 */ /* 0x000fe4000000003d */
[----:B------:R-:W-:Y:S01]  /*7780*/  PRMT R62, RZ, 0x7610, R62 ;  /* 0x00007610ff3e7816 */ /* 0x000fe2000000003e */
[----:B------:R-:W2:Y:S01]  /*7790*/  LDL.LU.64 R34, [R1+0x4b0] ;  /* 0x0004b00001227983 */ /* 0x000ea20000300a00 */
[----:B0-----:R-:W-:-:S02]  /*77a0*/  PRMT R54, RZ, 0x7610, R54 ;  /* 0x00007610ff367816 */ /* 0x001fc40000000036 */
[----:B------:R-:W-:Y:S01]  /*77b0*/  PRMT R63, RZ, 0x7610, R63 ;  /* 0x00007610ff3f7816 */ /* 0x000fe2000000003f */
[----:B------:R-:W2:Y:S01]  /*77c0*/  LDL.LU.64 R56, [R1+0x598] ;  /* 0x0005980001387983 */ /* 0x000ea20000300a00 */
[----:B------:R-:W-:-:S05]  /*77d0*/  @!P6 PRMT R54, R5, 0x7632, R54 ;  /* 0x000076320536e816 */ /* 0x000fca0000000036 */
[----:B------:R0:W-:Y:S04]  /*77e0*/  STL.S16 [R1+0x4e4], R54 ;  /* 0x0004e43601007387 */ /* 0x0001e80000100600 */
[----:B0-----:R-:W2:Y:S01]  /*77f0*/  LDL.LU.64 R54, [R1+0x590] ;  /* 0x0005900001367983 */ /* 0x001ea20000300a00 */
[----:B---3--:R-:W-:-:S04]  /*7800*/  PRMT R68, RZ, 0x7610, R68 ;  /* 0x00007610ff447816 */ /* 0x008fc80000000044 */
[----:B------:R-:W-:-:S05]  /*7810*/  @!P4 PRMT R68, R19, 0x7610, R68 ;  /* 0x000076101344c816 */ /* 0x000fca0000000044 */
[----:B------:R0:W-:Y:S04]  /*7820*/  STL.S16 [R1+0x590], R68 ;  /* 0x0005904401007387 */ /* 0x0001e80000100600 */
[----:B0-----:R-:W3:Y:S01]  /*7830*/  LDL.LU R68, [R1+0x940] ;  /* 0x0009400001447983 */ /* 0x001ee20000300800 */
[----:B------:R-:W-:-:S04]  /*7840*/  PRMT R69, RZ, 0x7610, R69 ;  /* 0x00007610ff457816 */ /* 0x000fc80000000045 */
[----:B------:R-:W-:-:S05]  /*7850*/  @!P3 PRMT R69, R41, 0x7632, R69 ;  /* 0x000076322945b816 */ /* 0x000fca0000000045 */
[----:B------:R0:W-:Y:S04]  /*7860*/  STL.S16 [R1+0x4e0], R69 ;  /* 0x0004e04501007387 */ /* 0x0001e80000100600 */
[----:B0-----:R-:W3:Y:S01]  /*7870*/  LDL.LU R69, [R1+0x94c] ;  /* 0x00094c0001457983 */ /* 0x001ee20000300800 */
[----:B------:R-:W-:Y:S02]  /*7880*/  PRMT R64, RZ, 0x7610, R64 ;  /* 0x00007610ff407816 */ /* 0x000fe40000000040 */
[C---:B------:R-:W-:Y:S02]  /*7890*/  @!P5 PRMT R61, R2.reuse, 0x7610, R61 ;  /* 0x00007610023dd816 */ /* 0x040fe4000000003d */
[----:B------:R-:W-:Y:S02]  /*78a0*/  @!P5 PRMT R62, R2, 0x7632, R62 ;  /* 0x00007632023ed816 */ /* 0x000fe4000000003e */
[----:B------:R-:W-:-:S02]  /*78b0*/  @!P5 PRMT R63, R14, 0x7610, R63 ;  /* 0x000076100e3fd816 */ /* 0x000fc4000000003f */
[----:B------:R-:W-:Y:S02]  /*78c0*/  @!P5 PRMT R64, R14, 0x7632, R64 ;  /* 0x000076320e40d816 */ /* 0x000fe40000000040 */
[----:B------:R-:W-:Y:S02]  /*78d0*/  LOP3.LUT P5, RZ, R47, 0x40, RZ, 0xc0, !PT ;  /* 0x000000402fff7812 */ /* 0x000fe400078ac0ff */
[----:B------:R-:W-:-:S04]  /*78e0*/  PRMT R29, RZ, 0x7610, R29 ;  /* 0x00007610ff1d7816 */ /* 0x000fc8000000001d */
[----:B------:R-:W-:-:S05]  /*78f0*/  @!P3 PRMT R29, R17, 0x7632, R29 ;  /* 0x00007632111db816 */ /* 0x000fca000000001d */
[----:B------:R0:W-:Y:S02]  /*7900*/  STL.S16 [R1+0x594], R29 ;  /* 0x0005941d01007387 */ /* 0x0001e40000100600 */
[----:B0-----:R-:W-:-:S06]  /*7910*/  HFMA2 R29, -RZ, RZ, 0, 0 ;  /* 0x00000000ff1d7431 */ /* 0x001fcc00000001ff */
[----:B----4-:R-:W4:Y:S04]  /*7920*/  @!P5 LDG.E R29, desc[UR10][R52.64] ;  /* 0x0000000a341dd981 */ /* 0x010f28000c1e1900 */
[----:B------:R-:W4:Y:S04]  /*7930*/  LDL.LU.64 R52, [R1+0x588] ;  /* 0x0005880001347983 */ /* 0x000f280000300a00 */
[----:B--2---:R-:W2:Y:S04]  /*7940*/  @!P5 LDG.E R26, desc[UR10][R54.64] ;  /* 0x0000000a361ad981 */ /* 0x004ea8000c1e1900 */
[----:B------:R-:W4:Y:S01]  /*7950*/  LDL.LU.64 R54, [R1+0x580] ;  /* 0x0005800001367983 */ /* 0x000f220000300a00 */
[----:B---3--:R-:W-:-:S04]  /*7960*/  PRMT R68, RZ, 0x7610, R68 ;  /* 0x00007610ff447816 */ /* 0x008fc80000000044 */
[----:B------:R-:W-:-:S05]  /*7970*/  @!P1 PRMT R68, R21, 0x7610, R68 ;  /* 0x0000761015449816 */ /* 0x000fca0000000044 */
[----:B------:R0:W-:Y:S04]  /*7980*/  STL.S16 [R1+0x580], R68 ;  /* 0x0005804401007387 */ /* 0x0001e80000100600 */
[----:B0-----:R-:W3:Y:S01]  /*7990*/  LDL.LU R68, [R1+0x938] ;  /* 0x0009380001447983 */ /* 0x001ee20000300800 */
[----:B------:R-:W-:-:S04]  /*79a0*/  PRMT R69, RZ, 0x7610, R69 ;  /* 0x00007610ff457816 */ /* 0x000fc80000000045 */
[----:B------:R-:W-:-:S05]  /*79b0*/  @!P4 PRMT R69, R16, 0x7632, R69 ;  /* 0x000076321045c816 */ /* 0x000fca0000000045 */
[----:B------:R0:W-:Y:S04]  /*79c0*/  STL.S16 [R1+0x4b4], R69 ;  /* 0x0004b44501007387 */ /* 0x0001e80000100600 */
[----:B0-----:R-:W2:Y:S01]  /*79d0*/  LDL.LU R69, [R1+0x944] ;  /* 0x0009440001457983 */ /* 0x001ea20000300800 */
[----:B------:R-:W-:Y:S02]  /*79e0*/  PRMT R65, RZ, 0x7610, R65 ;  /* 0x00007610ff417816 */ /* 0x000fe40000000041 */
[----:B------:R-:W-:Y:S02]  /*79f0*/  PRMT R31, RZ, 0x7610, R31 ;  /* 0x00007610ff1f7816 */ /* 0x000fe4000000001f */
[----:B------:R-:W-:Y:S02]  /*7a00*/  @!P6 PRMT R65, R5, 0x7610, R65 ;  /* 0x000076100541e816 */ /* 0x000fe40000000041 */
[----:B------:R-:W-:-:S02]  /*7a10*/  LOP3.LUT P6, RZ, R47, 0x20, RZ, 0xc0, !PT ;  /* 0x000000202fff7812 */ /* 0x000fc400078cc0ff */
[----:B------:R-:W-:Y:S01]  /*7a20*/  @!P4 PRMT R31, R19, 0x7632, R31 ;  /* 0x00007632131fc816 */ /* 0x000fe2000000001f */
[----:B------:R0:W-:Y:S04]  /*7a30*/  STL [R1+0x18], R28 ;  /* 0x0000181c01007387 */ /* 0x0001e80000100800 */
[----:B------:R1:W-:Y:S01]  /*7a40*/  STL.S16 [R1+0x5a0], R31 ;  /* 0x0005a01f01007387 */ /* 0x0003e20000100600 */
[----:B0-----:R-:W-:Y:S01]  /*7a50*/  MOV R28, RZ ;  /* 0x000000ff001c7202 */ /* 0x001fe20000000f00 */
[----:B-1----:R-:W-:Y:S02]  /*7a60*/  HFMA2 R31, -RZ, RZ, 0, 0 ;  /* 0x00000000ff1f7431 */ /* 0x002fe400000001ff */
[----:B------:R0:W-:Y:S01]  /*7a70*/  STL [R1+0x110], R0 ;  /* 0x0001100001007387 */ /* 0x0001e20000100800 */
[----:B------:R-:W-:-:S03]  /*7a80*/  PRMT R33, RZ, 0x7610, R33 ;  /* 0x00007610ff217816 */ /* 0x000fc60000000021 */
[----:B------:R-:W2:Y:S04]  /*7a90*/  @!P6 LDG.E R28, desc[UR10][R34.64] ;  /* 0x0000000a221ce981 */ /* 0x000ea8000c1e1900 */
[----:B------:R-:W2:Y:S01]  /*7aa0*/  @!P6 LDG.E R31, desc[UR10][R56.64] ;  /* 0x0000000a381fe981 */ /* 0x000ea2000c1e1900 */
[----:B0-----:R-:W-:-:S03]  /*7ab0*/  PRMT R0, RZ, 0x7610, R0 ;  /* 0x00007610ff007816 */ /* 0x001fc60000000000 */
[----:B------:R-:W2:Y:S01]  /*7ac0*/  LDL.LU.64 R34, [R1+0x490] ;  /* 0x0004900001227983 */ /* 0x000ea20000300a00 */
[----:B------:R-:W-:-:S03]  /*7ad0*/  @!P0 PRMT R0, R50, 0x7610, R0 ;  /* 0x0000761032008816 */ /* 0x000fc60000000000 */
[----:B------:R-:W2:Y:S01]  /*7ae0*/  LDL.LU.64 R56, [R1+0x578] ;  /* 0x0005780001387983 */ /* 0x000ea20000300a00 */
[----:B------:R-:W-:Y:S02]  /*7af0*/  LOP3.LUT P0, RZ, R47, 0x10, RZ, 0xc0, !PT ;  /* 0x000000102fff7812 */ /* 0x000fe4000780c0ff */
[----:B------:R-:W-:Y:S01]  /*7b00*/  @!P1 PRMT R33, R21, 0x7632, R33 ;  /* 0x0000763215219816 */ /* 0x000fe20000000021 */
[----:B------:R0:W-:Y:S04]  /*7b10*/  STL [R1+0x1c], R30 ;  /* 0x00001c1e01007387 */ /* 0x0001e80000100800 */
[----:B------:R1:W-:Y:S01]  /*7b20*/  STL.S16 [R1+0x598], R33 ;  /* 0x0005982101007387 */ /* 0x0003e20000100600 */
[----:B0-----:R-:W-:Y:S01]  /*7b30*/  MOV R30, RZ ;  /* 0x000000ff001e7202 */ /* 0x001fe20000000f00 */
[----:B-1----:R-:W-:-:S05]  /*7b40*/  HFMA2 R33, -RZ, RZ, 0, 0 ;  /* 0x00000000ff217431 */ /* 0x002fca00000001ff */
[----:B----4-:R-:W4:Y:S04]  /*7b50*/  @!P0 LDG.E R30, desc[UR10][R54.64] ;  /* 0x0000000a361e8981 */ /* 0x010f28000c1e1900 */
[----:B------:R-:W4:Y:S04]  /*7b60*/  @!P0 LDG.E R33, desc[UR10][R52.64] ;  /* 0x0000000a34218981 */ /* 0x000f28000c1e1900 */
[----:B------:R-:W4:Y:S04]  /*7b70*/  LDL.LU.64 R54, [R1+0x560] ;  /* 0x0005600001367983 */ /* 0x000f280000300a00 */
[----:B------:R-:W4:Y:S01]  /*7b80*/  LDL.LU.64 R52, [R1+0x570] ;  /* 0x0005700001347983 */ /* 0x000f220000300a00 */
        /* <DEDUP_REMOVED lines=16> */
[----:B0-----:R-:W-:Y:S01]  /*7c90*/  MOV R32, RZ ;  /* 0x000000ff00207202 */ /* 0x001fe20000000f00 */
[----:B-1----:R-:W-:Y:S02]  /*7ca0*/  HFMA2 R39, -RZ, RZ, 0, 0 ;  /* 0x00000000ff277431 */ /* 0x002fe400000001ff */
[----:B------:R0:W-:Y:S04]  /*7cb0*/  STL [R1+0x118], R7 ;  /* 0x0001180701007387 */ /* 0x0001e80000100800 */
[----:B------:R-:W2:Y:S04]  /*7cc0*/  @!P3 LDG.E R32, desc[UR10][R34.64] ;  /* 0x0000000a2220b981 */ /* 0x000ea8000c1e1900 */
[----:B------:R-:W2:Y:S01]  /*7cd0*/  @!P3 LDG.E R39, desc[UR10][R56.64] ;  /* 0x0000000a3827b981 */ /* 0x000ea2000c1e1900 */
[----:B0-----:R-:W-:-:S02]  /*7ce0*/  PRMT R7, RZ, 0x7610, R7 ;  /* 0x00007610ff077816 */ /* 0x001fc40000000007 */
[----:B------:R-:W-:Y:S02]  /*7cf0*/  LOP3.LUT P3, RZ, R48, 0x200, RZ, 0xc0, !PT ;  /* 0x0000020030ff7812 */ /* 0x000fe4000786c0ff */
[----:B------:R-:W-:Y:S01]  /*7d00*/  @!P4 PRMT R7, R16, 0x7610, R7 ;  /* 0x000076101007c816 */ /* 0x000fe20000000007 */
[----:B------:R0:W-:Y:S01]  /*7d10*/  STL [R1+0x24], R38 ;  /* 0x0000242601007387 */ /* 0x0001e20000100800 */
[----:B------:R-:W-:-:S03]  /*7d20*/  LOP3.LUT P4, RZ, R47, 0x4, RZ, 0xc0, !PT ;  /* 0x000000042fff7812 */ /* 0x000fc6000788c0ff */
[----:B------:R1:W-:Y:S01]  /*7d30*/  STL [R1+0x28], R15 ;  /* 0x0000280f01007387 */ /* 0x0003e20000100800 */
[----:B------:R-:W-:-:S03]  /*7d40*/  PRMT R51, RZ, 0x7610, R51 ;  /* 0x00007610ff337816 */ /* 0x000fc60000000033 */
[----:B------:R-:W2:Y:S01]  /*7d50*/  LDL.LU.64 R34, [R1+0x480] ;  /* 0x0004800001227983 */ /* 0x000ea20000300a00 */
[----:B0-----:R-:W-:-:S03]  /*7d60*/  MOV R38, RZ ;  /* 0x000000ff00267202 */ /* 0x001fc60000000f00 */
[----:B------:R-:W-:Y:S01]  /*7d70*/  STL [R1+0x120], R9 ;  /* 0x0001200901007387 */ /* 0x000fe20000100800 */
[----:B-1----:R-:W-:-:S03]  /*7d80*/  HFMA2 R15, -RZ, RZ, 0, 0 ;  /* 0x00000000ff0f7431 */ /* 0x002fc600000001ff */
[----:B----4-:R-:W4:Y:S04]  /*7d90*/  @!P4 LDG.E R38, desc[UR10][R54.64] ;  /* 0x0000000a3626c981 */ /* 0x010f28000c1e1900 */
[----:B------:R-:W4:Y:S01]  /*7da0*/  @!P4 LDG.E R15, desc[UR10][R52.64] ;  /* 0x0000000a340fc981 */ /* 0x000f22000c1e1900 */
[----:B------:R-:W-:Y:S02]  /*7db0*/  LOP3.LUT P4, RZ, R48, 0x100, RZ, 0xc0, !PT ;  /* 0x0000010030ff7812 */ /* 0x000fe4000788c0ff */
[----:B------:R-:W-:Y:S01]  /*7dc0*/  PRMT R43, RZ, 0x7610, R43 ;  /* 0x00007610ff2b7816 */ /* 0x000fe2000000002b */
[----:B------:R-:W-:Y:S04]  /*7dd0*/  STL [R1+0x2c], R42 ;  /* 0x00002c2a01007387 */ /* 0x000fe80000100800 */
[----:B------:R-:W4:Y:S01]  /*7de0*/  LDL.LU.64 R54, [R1+0x548] ;  /* 0x0005480001367983 */ /* 0x000f220000300a00 */
[----:B---3--:R-:W-:-:S03]  /*7df0*/  PRMT R68, RZ, 0x7610, R68 ;  /* 0x00007610ff447816 */ /* 0x008fc60000000044 */
[----:B------:R-:W-:Y:S01]  /*7e00*/  STL [R1+0x11c], R8 ;  /* 0x00011c0801007387 */ /* 0x000fe20000100800 */
[----:B------:R-:W-:-:S03]  /*7e10*/  @!P3 PRMT R68, R25, 0x7610, R68 ;  /* 0x000076101944b816 */ /* 0x000fc60000000044 */
[----:B------:R-:W3:Y:S04]  /*7e20*/  LDL.LU.64 R56, [R1+0x558] ;  /* 0x0005580001387983 */ /* 0x000ee80000300a00 */
[----:B------:R0:W-:Y:S01]  /*7e30*/  STL.S16 [R1+0x560], R68 ;  /* 0x0005604401007387 */ /* 0x0001e20000100600 */
[----:B--2---:R-:W-:-:S03]  /*7e40*/  PRMT R69, RZ, 0x7610, R69 ;  /* 0x00007610ff457816 */ /* 0x004fc60000000045 */
[----:B0-----:R-:W2:Y:S01]  /*7e50*/  LDL.LU R68, [R1+0x928] ;  /* 0x0009280001447983 */ /* 0x001ea20000300800 */
[----:B------:R-:W-:Y:S02]  /*7e60*/  @!P4 PRMT R51, R24, 0x7632, R51 ;  /* 0x000076321833c816 */ /* 0x000fe40000000033 */
[----:B------:R-:W-:Y:S01]  /*7e70*/  PRMT R9, RZ, 0x7610, R9 ;  /* 0x00007610ff097816 */ /* 0x000fe20000000009 */
[----:B------:R-:W3:Y:S04]  /*7e80*/  LDL.LU.64 R52, [R1+0x458] ;  /* 0x0004580001347983 */ /* 0x000ee80000300a00 */
[----:B------:R0:W-:Y:S01]  /*7e90*/  STL.S16 [R1+0x484], R51 ;  /* 0x0004843301007387 */ /* 0x0001e20000100600 */
[----:B------:R-:W-:-:S03]  /*7ea0*/  @!P2 PRMT R69, R20, 0x7632, R69 ;  /* 0x000076321445a816 */ /* 0x000fc60000000045 */
[----:B0-----:R-:W3:Y:S04]  /*7eb0*/  LDL.LU R51, [R1+0x924] ;  /* 0x0009240001337983 */ /* 0x001ee80000300800 */
[----:B------:R0:W-:Y:S04]  /*7ec0*/  STL.S16 [R1+0x494], R69 ;  /* 0x0004944501007387 */ /* 0x0001e80000100600 */
[----:B0-----:R-:W3:Y:S01]  /*7ed0*/  LDL.LU R69, [R1+0x934] ;  /* 0x0009340001457983 */ /* 0x001ee20000300800 */
[----:B------:R-:W-:Y:S02]  /*7ee0*/  @!P2 PRMT R9, R20, 0x7610, R9 ;  /* 0x000076101409a816 */ /* 0x000fe40000000009 */
[----:B------:R-:W-:-:S02]  /*7ef0*/  LOP3.LUT P2, RZ, R47, 0x1, RZ, 0xc0, !PT ;  /* 0x000000012fff7812 */ /* 0x000fc4000784c0ff */
[----:B------:R-:W-:-:S05]  /*7f00*/  @!P4 PRMT R43, R27, 0x7632, R43 ;  /* 0x000076321b2bc816 */ /* 0x000fca000000002b */
[----:B------:R0:W-:Y:S02]  /*7f10*/  STL.S16 [R1+0x570], R43 ;  /* 0x0005702b01007387 */ /* 0x0001e40000100600 */
[----:B0-----:R-:W-:-:S06]  /*7f20*/  CS2R R42, SRZ ;  /* 0x00000000002a7805 */ /* 0x001fcc000001ff00 */
[----:B----4-:R-:W4:Y:S04]  /*7f30*/  @!P2 LDG.E R43, desc[UR10][R54.64] ;  /* 0x0000000a362ba981 */ /* 0x010f28000c1e1900 */
[----:B------:R-:W4:Y:S01]  /*7f40*/  LDL.LU.64 R54, [R1+0x540] ;  /* 0x0005400001367983 */ /* 0x000f220000300a00 */
[----:B--2---:R-:W-:-:S04]  /*7f50*/  PRMT R68, RZ, 0x7610, R68 ;  /* 0x00007610ff447816 */ /* 0x004fc80000000044 */
[----:B------:R-:W-:-:S05]  /*7f60*/  @!P4 PRMT R68, R27, 0x7610, R68 ;  /* 0x000076101b44c816 */ /* 0x000fca0000000044 */
[----:B------:R0:W-:Y:S04]  /*7f70*/  STL.S16 [R1+0x564], R68 ;  /* 0x0005644401007387 */ /* 0x0001e80000100600 */
[----:B0-----:R-:W2:Y:S01]  /*7f80*/  LDL.LU R68, [R1+0x920] ;  /* 0x0009200001447983 */ /* 0x001ea20000300800 */
[----:B---3--:R-:W-:-:S04]  /*7f90*/  PRMT R51, RZ, 0x7610, R51 ;  /* 0x00007610ff337816 */ /* 0x008fc80000000033 */
[----:B------:R-:W-:-:S05]  /*7fa0*/  @!P5 PRMT R51, R26, 0x7632, R51 ;  /* 0x000076321a33d816 */ /* 0x000fca0000000033 */
[----:B------:R0:W-:Y:S01]  /*7fb0*/  STL.S16 [R1+0x480], R51 ;  /* 0x0004803301007387 */ /* 0x0001e20000100600 */
[----:B------:R-:W-:-:S03]  /*7fc0*/  PRMT R69, RZ, 0x7610, R69 ;  /* 0x00007610ff457816 */ /* 0x000fc60000000045 */
[----:B0-----:R-:W3:Y:S01]  /*7fd0*/  LDL.LU R51, [R1+0x91c] ;  /* 0x00091c0001337983 */ /* 0x001ee20000300800 */
[----:B------:R-:W-:-:S05]  /*7fe0*/  @!P3 PRMT R69, R22, 0x7632, R69 ;  /* 0x000076321645b816 */ /* 0x000fca0000000045 */
[----:B------:R0:W-:Y:S04]  /*7ff0*/  STL.S16 [R1+0x490], R69 ;  /* 0x0004904501007387 */ /* 0x0001e80000100600 */
[----:B0-----:R-:W4:Y:S01]  /*8000*/  LDL.LU R69, [R1+0x92c] ;  /* 0x00092c0001457983 */ /* 0x001f220000300800 */
[----:B------:R-:W-:Y:S02]  /*8010*/  PRMT R8, RZ, 0x7610, R8 ;  /* 0x00007610ff087816 */ /* 0x000fe40000000008 */
[----:B------:R-:W-:Y:S02]  /*8020*/  PRMT R40, RZ, 0x7610, R40 ;  /* 0x00007610ff287816 */ /* 0x000fe40000000028 */
[----:B------:R-:W-:Y:S02]  /*8030*/  @!P1 PRMT R8, R18, 0x7610, R8 ;  /* 0x0000761012089816 */ /* 0x000fe40000000008 */
[----:B------:R-:W-:-:S02]  /*8040*/  LOP3.LUT P1, RZ, R47, 0x2, RZ, 0xc0, !PT ;  /* 0x000000022fff7812 */ /* 0x000fc4000782c0ff */
[----:B------:R-:W-:-:S05]  /*8050*/  @!P3 PRMT R40, R25, 0x7632, R40 ;  /* 0x000076321928b816 */ /* 0x000fca0000000028 */
[----:B------:R0:W-:Y:S04]  /*8060*/  STL.S16 [R1+0x578], R40 ;  /* 0x0005782801007387 */ /* 0x0001e80000100600 */
[----:B------:R1:W-:Y:S04]  /*8070*/  STL [R1+0x124], R10 ;  /* 0x0001240a01007387 */ /* 0x0003e80000100800 */
[----:B------:R1:W-:Y:S01]  /*8080*/  STL [R1+0x34], R3 ;  /* 0x0000340301007387 */ /* 0x0003e20000100800 */
[----:B0-----:R-:W-:Y:S02]  /*8090*/  MOV R40, RZ ;  /* 0x000000ff00287202 */ /* 0x001fe40000000f00 */
[----:B------:R-:W-:Y:S01]  /*80a0*/  PRMT R45, RZ, 0x7610, R45 ;  /* 0x00007610ff2d7816 */ /* 0x000fe2000000002d */
[----:B------:R0:W-:Y:S04]  /*80b0*/  STL [R1+0x30], R44 ;  /* 0x0000302c01007387 */ /* 0x0001e80000100800 */
[----:B------:R-:W4:Y:S01]  /*80c0*/  @!P1 LDG.E R40, desc[UR10][R34.64] ;  /* 0x0000000a22289981 */ /* 0x000f22000c1e1900 */
[----:B-1----:R-:W-:-:S02]  /*80d0*/  PRMT R10, RZ, 0x7610, R10 ;  /* 0x00007610ff0a7816 */ /* 0x002fc4000000000a */
[----:B------:R-:W-:Y:S01]  /*80e0*/  LOP3.LUT R48, R48, 0xffffff7f, RZ, 0xc0, !PT ;  /* 0xffffff7f30307812 */ /* 0x000fe200078ec0ff */
[----:B------:R-:W4:Y:S04]  /*80f0*/  @!P1 LDG.E R42, desc[UR10][R56.64] ;  /* 0x0000000a382a9981 */ /* 0x000f28000c1e1900 */
[----:B------:R-:W4:Y:S01]  /*8100*/  LDL.LU.64 R34, [R1+0x550] ;  /* 0x0005500001227983 */ /* 0x000f220000300a00 */
[----:B------:R-:W-:Y:S01]  /*8110*/  @!P3 PRMT R10, R22, 0x7610, R10 ;  /* 0x00007610160ab816 */ /* 0x000fe2000000000a */
[----:B------:R-:W-:Y:S01]  /*8120*/  HFMA2 R3, -RZ, RZ, 0, 0 ;  /* 0x00000000ff037431 */ /* 0x000fe200000001ff */
[----:B--2---:R-:W-:Y:S02]  /*8130*/  PRMT R68, RZ, 0x7610, R68 ;  /* 0x00007610ff447816 */ /* 0x004fe40000000044 */
[----:B---3--:R-:W-:-:S02]  /*8140*/  PRMT R51, RZ, 0x7610, R51 ;  /* 0x00007610ff337816 */ /* 0x008fc40000000033 */
[C---:B------:R-:W-:Y:S01]  /*8150*/  @!P5 PRMT R45, R29.reuse, 0x7632, R45 ;  /* 0x000076321d2dd816 */ /* 0x040fe2000000002d */
[----:B0-----:R-:W-:Y:S01]  /*8160*/  HFMA2 R44, -RZ, RZ, 0, 0 ;  /* 0x00000000ff2c7431 */ /* 0x001fe200000001ff */
[----:B------:R-:W-:Y:S01]  /*8170*/  @!P5 PRMT R68, R29, 0x7610, R68 ;  /* 0x000076101d44d816 */ /* 0x000fe20000000044 */
[----:B------:R-:W2:Y:S04]  /*8180*/  LDL.LU.64 R56, [R1+0x528] ;  /* 0x0005280001387983 */ /* 0x000ea80000300a00 */
[----:B------:R0:W-:Y:S04]  /*8190*/  STL.S16 [R1+0x548], R68 ;  /* 0x0005484401007387 */ /* 0x0001e80000100600 */
[----:B0-----:R-:W3:Y:S01]  /*81a0*/  LDL.LU R68, [R1+0x918] ;  /* 0x0009180001447983 */ /* 0x001ee20000300800 */
[----:B------:R-:W-:-:S05]  /*81b0*/  @!P0 PRMT R51, R30, 0x7632, R51 ;  /* 0x000076321e338816 */ /* 0x000fca0000000033 */
[----:B------:R0:W-:Y:S01]  /*81c0*/  STL.S16 [R1+0x458], R51 ;  /* 0x0004583301007387 */ /* 0x0001e20000100600 */
[----:B----4-:R-:W-:-:S03]  /*81d0*/  LOP3.LUT P3, RZ, R69, 0x80000000, RZ, 0xc0, !PT ;  /* 0x8000000045ff7812 */ /* 0x010fc6000786c0ff */
[----:B0-----:R-:W4:Y:S10]  /*81e0*/  LDL.LU R51, [R1+0x908] ;  /* 0x0009080001337983 */ /* 0x001f340000300800 */
[----:B------:R0:W2:Y:S04]  /*81f0*/  @!P3 LDG.E R3, desc[UR10][R54.64] ;  /* 0x0000000a3603b981 */ /* 0x0000a8000c1e1900 */
[----:B------:R-:W0:Y:S04]  /*8200*/  LDL.LU R54, [R1+0x90c] ;  /* 0x00090c0001367983 */ /* 0x000e280000300800 */
[----:B------:R1:W-:Y:S01]  /*8210*/  STL.S16 [R1+0x558], R45 ;  /* 0x0005582d01007387 */ /* 0x0003e20000100600 */
[----:B------:R-:W-:-:S03]  /*8220*/  @P3 LOP3.LUT R48, R48, 0x80, RZ, 0xfc, !PT ;  /* 0x0000008030303812 */ /* 0x000fc600078efcff */
[----:B------:R0:W2:Y:S01]  /*8230*/  @!P2 LDG.E R44, desc[UR10][R34.64] ;  /* 0x0000000a222ca981 */ /* 0x0000a2000c1e1900 */
[----:B-1----:R-:W-:-:S03]  /*8240*/  MOV R45, RZ ;  /* 0x000000ff002d7202 */ /* 0x002fc60000000f00 */
[----:B------:R-:W2:Y:S04]  /*8250*/  LDL.LU.64 R34, [R1+0x910] ;  /* 0x0009100001227983 */ /* 0x000ea80000300a00 */
[----:B------:R-:W2:Y:S01]  /*8260*/  @!P3 LDG.E R45, desc[UR10][R52.64] ;  /* 0x0000000a342db981 */ /* 0x000ea2000c1e1900 */
[----:B------:R-:W-:-:S03]  /*8270*/  LOP3.LUT P3, RZ, R47, 0x8, RZ, 0xc0, !PT ;  /* 0x000000082fff7812 */ /* 0x000fc6000786c0ff */
[----:B------:R-:W2:Y:S01]  /*8280*/  LDL.LU.64 R52, [R1+0x530] ;  /* 0x0005300001347983 */ /* 0x000ea20000300a00 */
[----:B---3--:R-:W-:-:S04]  /*8290*/  PRMT R68, RZ, 0x7610, R68 ;  /* 0x00007610ff447816 */ /* 0x008fc80000000044 */
[----:B------:R-:W-:-:S05]  /*82a0*/  @!P0 PRMT R68, R33, 0x7610, R68 ;  /* 0x0000761021448816 */ /* 0x000fca0000000044 */
[----:B------:R1:W-:Y:S04]  /*82b0*/  STL.S16 [R1+0x528], R68 ;  /* 0x0005284401007387 */ /* 0x0003e80000100600 */
[----:B-1----:R-:W3:Y:S01]  /*82c0*/  LDL.LU R68, [R1+0x904] ;  /* 0x0009040001447983 */ /* 0x002ee20000300800 */
[----:B----4-:R-:W-:-:S04]  /*82d0*/  PRMT R51, RZ, 0x7610, R51 ;  /* 0x00007610ff337816 */ /* 0x010fc80000000033 */
[----:B------:R-:W-:-:S05]  /*82e0*/  @!P3 PRMT R51, R32, 0x7632, R51 ;  /* 0x000076322033b816 */ /* 0x000fca0000000033 */
[----:B------:R1:W-:Y:S01]  /*82f0*/  STL.S16 [R1+0x434], R51 ;  /* 0x0004343301007387 */ /* 0x0003e20000100600 */
[----:B0-----:R-:W-:-:S03]  /*8300*/  PRMT R54, RZ, 0x7610, R54 ;  /* 0x00007610ff367816 */ /* 0x001fc60000000036 */
[----:B-1----:R-:W4:Y:S01]  /*8310*/  LDL.LU R51, [R1+0x900] ;  /* 0x0009000001337983 */ /* 0x002f220000300800 */
[----:B------:R-:W-:-:S05]  /*8320*/  @!P0 PRMT R54, R30, 0x7610, R54 ;  /* 0x000076101e368816 */ /* 0x000fca0000000036 */
[----:B------:R0:W-:Y:S04]  /*8330*/  STL.S16 [R1+0x288], R54 ;  /* 0x0002883601007387 */ /* 0x0001e80000100600 */
[----:B0-----:R-:W4:Y:S01]  /*8340*/  LDL.LU.64 R54, [R1+0x508] ;  /* 0x0005080001367983 */ /* 0x001f220000300a00 */
[----:B------:R-:W-:-:S03]  /*8350*/  PRMT R46, RZ, 0x7610, R46 ;  /* 0x00007610ff2e7816 */ /* 0x000fc6000000002e */
[----:B------:R0:W-:Y:S01]  /*8360*/  STL [R1+0x128], R11 ;  /* 0x0001280b01007387 */ /* 0x0001e20000100800 */
[----:B------:R-:W-:Y:S02]  /*8370*/  @!P6 PRMT R46, R31, 0x7632, R46 ;  /* 0x000076321f2ee816 */ /* 0x000fe4000000002e */
[----:B0-----:R-:W-:-:S04]  /*8380*/  PRMT R11, RZ, 0x7610, R11 ;  /* 0x00007610ff0b7816 */ /* 0x001fc8000000000b */
[----:B------:R-:W-:Y:S02]  /*8390*/  @!P4 PRMT R11, R24, 0x7610, R11 ;  /* 0x00007610180bc816 */ /* 0x000fe4000000000b */
[----:B------:R-:W-:Y:S02]  /*83a0*/  LOP3.LUT P4, RZ, R69, 0x40000000, RZ, 0xc0, !PT ;  /* 0x4000000045ff7812 */ /* 0x000fe4000788c0ff */
[----:B--2---:R-:W-:Y:S02]  /*83b0*/  PRMT R35, RZ, 0x7610, R35 ;  /* 0x00007610ff237816 */ /* 0x004fe40000000023 */
[----:B------:R-:W-:Y:S01]  /*83c0*/  PRMT R34, RZ, 0x7610, R34 ;  /* 0x00007610ff227816 */ /* 0x000fe20000000022 */
[----:B------:R0:W-:Y:S01]  /*83d0*/  STL.S16 [R1+0x550], R46 ;  /* 0x0005502e01007387 */ /* 0x0001e20000100600 */
[----:B------:R-:W-:-:S03]  /*83e0*/  @!P6 PRMT R35, R28, 0x7632, R35 ;  /* 0x000076321c23e816 */ /* 0x000fc60000000023 */
[----:B------:R1:W-:Y:S01]  /*83f0*/  STL [R1+0x38], R2 ;  /* 0x0000380201007387 */ /* 0x0003e20000100800 */
[----:B------:R-:W-:Y:S02]  /*8400*/  @!P6 PRMT R34, R31, 0x7610, R34 ;  /* 0x000076101f22e816 */ /* 0x000fe40000000022 */
[----:B------:R-:W-:Y:S02]  /*8410*/  LOP3.LUT R48, R48, 0xffffffbf, RZ, 0xc0, !PT ;  /* 0xffffffbf30307812 */ /* 0x000fe400078ec0ff */
[----:B0-----:R-:W-:Y:S01]  /*8420*/  MOV R46, RZ ;  /* 0x000000ff002e7202 */ /* 0x001fe20000000f00 */
[----:B-1----:R-:W-:Y:S01]  /*8430*/  HFMA2 R2, -RZ, RZ, 0, 0 ;  /* 0x00000000ff027431 */ /* 0x002fe200000001ff */
[----:B------:R-:W-:Y:S01]  /*8440*/  STL.S16 [R1+0x54c], R34 ;  /* 0x00054c2201007387 */ /* 0x000fe20000100600 */
[----:B------:R-:W-:-:S03]  /*8450*/  @P4 LOP3.LUT R48, R48, 0x40, RZ, 0xfc, !PT ;  /* 0x0000004030304812 */ /* 0x000fc600078efcff */
[----:B------:R0:W-:Y:S04]  /*8460*/  STL.S16 [R1+0x45c], R35 ;  /* 0x00045c2301007387 */ /* 0x0001e80000100600 */
[----:B------:R-:W2:Y:S04]  /*8470*/  @!P4 LDG.E R46, desc[UR10][R56.64] ;  /* 0x0000000a382ec981 */ /* 0x000ea8000c1e1900 */
[----:B------:R-:W2:Y:S01]  /*8480*/  @!P4 LDG.E R2, desc[UR10][R52.64] ;  /* 0x0000000a3402c981 */ /* 0x000ea2000c1e1900 */
[----:B------:R-:W-:-:S03]  /*8490*/  LOP3.LUT P4, RZ, R47, 0x4, RZ, 0xc0, !PT ;  /* 0x000000042fff7812 */ /* 0x000fc6000788c0ff */
[----:B0-----:R-:W2:Y:S01]  /*84a0*/  LDL.LU.64 R34, [R1+0x518] ;  /* 0x0005180001227983 */ /* 0x001ea20000300a00 */
[----:B------:R-:W-:-:S03]  /*84b0*/  PRMT R66, RZ, 0x7610, R66 ;  /* 0x00007610ff427816 */ /* 0x000fc60000000042 */
[----:B------:R0:W-:Y:S01]  /*84c0*/  STL [R1+0x130], R13 ;  /* 0x0001300d01007387 */ /* 0x0001e20000100800 */
[----:B------:R-:W-:-:S03]  /*84d0*/  @!P3 PRMT R66, R39, 0x7632, R66 ;  /* 0x000076322742b816 */ /* 0x000fc60000000042 */
[----:B------:R-:W2:Y:S04]  /*84e0*/  LDL.LU.64 R52, [R1+0x510] ;  /* 0x0005100001347983 */ /* 0x000ea80000300a00 */
[----:B------:R-:W2:Y:S01]  /*84f0*/  LDL.LU.64 R56, [R1+0x520] ;  /* 0x0005200001387983 */ /* 0x000ea20000300a00 */
[----:B0-----:R-:W-:-:S04]  /*8500*/  PRMT R13, RZ, 0x7610, R13 ;  /* 0x00007610ff0d7816 */ /* 0x001fc8000000000d */
[----:B------:R-:W-:Y:S02]  /*8510*/  @!P6 PRMT R13, R28, 0x7610, R13 ;  /* 0x000076101c0de816 */ /* 0x000fe4000000000d */
[----:B------:R-:W-:Y:S01]  /*8520*/  LOP3.LUT P6, RZ, R69, 0x10000000, RZ, 0xc0, !PT ;  /* 0x1000000045ff7812 */ /* 0x000fe200078cc0ff */
[----:B------:R0:W-:Y:S02]  /*8530*/  STL.S16 [R1+0x51c], R66 ;  /* 0x00051c4201007387 */ /* 0x0001e40000100600 */
[----:B0-----:R-:W-:Y:S02]  /*8540*/  MOV R66, RZ ;  /* 0x000000ff00427202 */ /* 0x001fe40000000f00 */
[----:B---3--:R-:W-:-:S04]  /*8550*/  PRMT R68, RZ, 0x7610, R68 ;  /* 0x00007610ff447816 */ /* 0x008fc80000000044 */
[----:B------:R-:W-:-:S05]  /*8560*/  @!P3 PRMT R68, R39, 0x7610, R68 ;  /* 0x000076102744b816 */ /* 0x000fca0000000044 */
[----:B------:R0:W-:Y:S04]  /*8570*/  STL.S16 [R1+0x518], R68 ;  /* 0x0005184401007387 */ /* 0x0001e80000100600 */
[----:B0-----:R-:W3:Y:S01]  /*8580*/  LDL.LU R68, [R1+0x8fc] ;  /* 0x0008fc0001447983 */ /* 0x001ee20000300800 */
[----:B----4-:R-:W-:-:S04]  /*8590*/  PRMT R51, RZ, 0x7610, R51 ;  /* 0x00007610ff337816 */ /* 0x010fc80000000033 */
[----:B------:R-:W-:-:S05]  /*85a0*/  @!P4 PRMT R51, R38, 0x7632, R51 ;  /* 0x000076322633c816 */ /* 0x000fca0000000033 */
[----:B------:R0:W-:Y:S04]  /*85b0*/  STL.S16 [R1+0x418], R51 ;  /* 0x0004183301007387 */ /* 0x0001e80000100600 */
[----:B------:R-:W4:Y:S04]  /*85c0*/  @!P6 LDG.E R66, desc[UR10][R54.64] ;  /* 0x0000000a3642e981 */ /* 0x000f28000c1e1900 */
[----:B0-----:R-:W4:Y:S04]  /*85d0*/  LDL.LU R51, [R1+0x8f4] ;  /* 0x0008f40001337983 */ /* 0x001f280000300800 */
[----:B------:R-:W4:Y:S04]  /*85e0*/  LDL.LU.64 R54, [R1+0x500] ;  /* 0x0005000001367983 */ /* 0x000f280000300a00 */
[----:B------:R0:W-:Y:S04]  /*85f0*/  STL [R1+0x12c], R12 ;  /* 0x00012c0c01007387 */ /* 0x0001e80000100800 */
[----:B------:R1:W-:Y:S04]  /*8600*/  STL [R1+0x134], R4 ;  /* 0x0001340401007387 */ /* 0x0003e80000100800 */
[----:B------:R1:W-:Y:S01]  /*8610*/  STL [R1+0x13c], R67 ;  /* 0x00013c4301007387 */ /* 0x0003e20000100800 */
[----:B0-----:R-:W-:-:S03]  /*8620*/  PRMT R12, RZ, 0x7610, R12 ;  /* 0x00007610ff0c7816 */ /* 0x001fc6000000000c */
[----:B------:R0:W-:Y:S01]  /*8630*/  STL [R1+0x140], R49 ;  /* 0x0001403101007387 */ /* 0x0001e20000100800 */
[----:B-1----:R-:W-:Y:S02]  /*8640*/  PRMT R4, RZ, 0x7610, R4 ;  /* 0x00007610ff047816 */ /* 0x002fe40000000004 */
[----:B------:R-:W-:Y:S02]  /*8650*/  PRMT R67, RZ, 0x7610, R67 ;  /* 0x00007610ff437816 */ /* 0x000fe40000000043 */
[----:B------:R-:W-:Y:S02]  /*8660*/  @!P5 PRMT R12, R26, 0x7610, R12 ;  /* 0x000076101a0cd816 */ /* 0x000fe4000000000c */
[----:B0-----:R-:W-:Y:S02]  /*8670*/  PRMT R49, RZ, 0x7610, R49 ;  /* 0x00007610ff317816 */ /* 0x001fe40000000031 */
[----:B------:R-:W-:Y:S02]  /*8680*/  @!P0 PRMT R4, R33, 0x7632, R4 ;  /* 0x0000763221048816 */ /* 0x000fe40000000004 */
[----:B------:R-:W-:-:S02]  /*8690*/  @!P4 PRMT R67, R15, 0x7632, R67 ;  /* 0x000076320f43c816 */ /* 0x000fc40000000043 */
[C---:B------:R-:W-:Y:S02]  /*86a0*/  LOP3.LUT P5, RZ, R69.reuse, 0x20000000, RZ, 0xc0, !PT ;  /* 0x2000000045ff7812 */ /* 0x040fe400078ac0ff */
[----:B------:R-:W-:Y:S02]  /*86b0*/  LOP3.LUT P0, RZ, R69, 0x8000000, RZ, 0xc0, !PT ;  /* 0x0800000045ff7812 */ /* 0x000fe4000780c0ff */
[----:B------:R-:W-:Y:S01]  /*86c0*/  @!P1 PRMT R49, R42, 0x7632, R49 ;  /* 0x000076322a319816 */ /* 0x000fe20000000031 */
[----:B------:R0:W-:Y:S04]  /*86d0*/  STL.S16 [R1+0x520], R67 ;  /* 0x0005204301007387 */ /* 0x0001e80000100600 */
[----:B------:R1:W-:Y:S04]  /*86e0*/  STL.S16 [R1+0x52c], R4 ;  /* 0x00052c0401007387 */ /* 0x0003e80000100600 */
[----:B------:R2:W-:Y:S01]  /*86f0*/  STL.S16 [R1+0x510], R49 ;  /* 0x0005103101007387 */ /* 0x0005e20000100600 */
[----:B0-----:R-:W-:Y:S01]  /*8700*/  HFMA2 R67, -RZ, RZ, 0, 0 ;  /* 0x00000000ff437431 */ /* 0x001fe200000001ff */
[----:B-1----:R-:W-:-:S02]  /*8710*/  MOV R4, RZ ;  /* 0x000000ff00047202 */ /* 0x002fc40000000f00 */
[----:B------:R0:W-:Y:S01]  /*8720*/  STL [R1+0x3c], R5 ;  /* 0x00003c0501007387 */ /* 0x0001e20000100800 */
[----:B--2---:R-:W-:-:S03]  /*8730*/  HFMA2 R49, -RZ, RZ, 0, 0 ;  /* 0x00000000ff317431 */ /* 0x004fc600000001ff */
[----:B------:R1:W2:Y:S04]  /*8740*/  @!P6 LDG.E R67, desc[UR10][R52.64] ;  /* 0x0000000a3443e981 */ /* 0x0002a8000c1e1900 */
[----:B------:R-:W2:Y:S01]  /*8750*/  @!P5 LDG.E R4, desc[UR10][R34.64] ;  /* 0x0000000a2204d981 */ /* 0x000ea2000c1e1900 */
[----:B0-----:R-:W-:-:S03]  /*8760*/  HFMA2 R5, -RZ, RZ, 0, 0 ;  /* 0x00000000ff057431 */ /* 0x001fc600000001ff */
[----:B------:R-:W1:Y:S04]  /*8770*/  LDL.LU R52, [R1+0x8f0] ;  /* 0x0008f00001347983 */ /* 0x000e680000300800 */
[----:B------:R-:W2:Y:S04]  /*8780*/  LDL.LU.64 R34, [R1+0x278] ;  /* 0x0002780001227983 */ /* 0x000ea80000300a00 */
[----:B------:R-:W2:Y:S04]  /*8790*/  @!P5 LDG.E R5, desc[UR10][R56.64] ;  /* 0x0000000a3805d981 */ /* 0x000ea8000c1e1900 */
[----:B------:R-:W2:Y:S01]  /*87a0*/  LDL.LU.64 R56, [R1+0x270] ;  /* 0x0002700001387983 */ /* 0x000ea20000300a00 */
[----:B---3--:R-:W-:-:S04]  /*87b0*/  PRMT R68, RZ, 0x7610, R68 ;  /* 0x00007610ff447816 */ /* 0x008fc80000000044 */
[----:B------:R-:W-:-:S05]  /*87c0*/  @!P4 PRMT R68, R38, 0x7610, R68 ;  /* 0x000076102644c816 */ /* 0x000fca0000000044 */
[----:B------:R0:W-:Y:S04]  /*87d0*/  STL.S16 [R1+0x280], R68 ;  /* 0x0002804401007387 */ /* 0x0001e80000100600 */
[----:B0-----:R-:W3:Y:S01]  /*87e0*/  LDL.LU R68, [R1+0x8f8] ;  /* 0x0008f80001447983 */ /* 0x001ee20000300800 */
[----:B----4-:R-:W-:-:S04]  /*87f0*/  PRMT R51, RZ, 0x7610, R51 ;  /* 0x00007610ff337816 */ /* 0x010fc80000000033 */
[----:B------:R-:W-:Y:S01]  /*8800*/  @!P1 PRMT R51, R40, 0x7632, R51 ;  /* 0x0000763228339816 */ /* 0x000fe20000000033 */
[----:B------:R0:W4:Y:S04]  /*8810*/  @!P0 LDG.E R49, desc[UR10][R54.64] ;  /* 0x0000000a36318981 */ /* 0x000128000c1e1900 */
[----:B------:R0:W-:Y:S04]  /*8820*/  STL.S16 [R1+0x3fc], R51 ;  /* 0x0003fc3301007387 */ /* 0x0001e80000100600 */
[----:B------:R-:W4:Y:S04]  /*8830*/  LDL.LU R54, [R1+0x8e8] ;  /* 0x0008e80001367983 */ /* 0x000f280000300800 */
[----:B0-----:R-:W4:Y:S04]  /*8840*/  LDL.LU R51, [R1+0x8ec] ;  /* 0x0008ec0001337983 */ /* 0x001f280000300800 */
[----:B------:R0:W-:Y:S04]  /*8850*/  STL [R1+0x138], R14 ;  /* 0x0001380e01007387 */ /* 0x0001e80000100800 */
[----:B------:R0:W-:Y:S02]  /*8860*/  STL [R1+0x40], R50 ;  /* 0x0000403201007387 */ /* 0x0001e40000100800 */
[----:B0-----:R-:W-:-:S02]  /*8870*/  PRMT R14, RZ, 0x7610, R14 ;  /* 0x00007610ff0e7816 */ /* 0x001fc4000000000e */
[----:B------:R-:W-:Y:S02]  /*8880*/  PRMT R50, RZ, 0x7610, R50 ;  /* 0x00007610ff327816 */ /* 0x000fe40000000032 */
[----:B------:R-:W-:Y:S02]  /*8890*/  @!P3 PRMT R14, R32, 0x7610, R14 ;  /* 0x00007610200eb816 */ /* 0x000fe4000000000e */
[----:B------:R-:W-:Y:S02]  /*88a0*/  LOP3.LUT P3, RZ, R69, 0x4000000, RZ, 0xc0, !PT ;  /* 0x0400000045ff7812 */ /* 0x000fe4000786c0ff */
[----:B------:R-:W-:-:S05]  /*88b0*/  @!P1 PRMT R50, R42, 0x7610, R50 ;  /* 0x000076102a329816 */ /* 0x000fca0000000032 */
[----:B------:R0:W-:Y:S02]  /*88c0*/  STL.S16 [R1+0x50c], R50 ;  /* 0x00050c3201007387 */ /* 0x0001e40000100600 */
[----:B0-----:R-:W-:Y:S02]  /*88d0*/  MOV R50, RZ ;  /* 0x000000ff00327202 */ /* 0x001fe40000000f00 */
[----:B------:R-:W-:Y:S01]  /*88e0*/  STL [R1+0x78c], R58 ;  /* 0x00078c3a01007387 */ /* 0x000fe20000100800 */
[----:B-1----:R-:W-:-:S04]  /*88f0*/  PRMT R52, RZ, 0x7610, R52 ;  /* 0x00007610ff347816 */ /* 0x002fc80000000034 */
[----:B------:R-:W-:Y:S01]  /*8900*/  @!P1 PRMT R52, R40, 0x7610, R52 ;  /* 0x0000761028349816 */ /* 0x000fe20000000034 */
[----:B------:R-:W-:Y:S04]  /*8910*/  STL [R1+0x798], R58 ;  /* 0x0007983a01007387 */ /* 0x000fe80000100800 */
[----:B------:R0:W-:Y:S04]  /*8920*/  STL.S16 [R1+0x27c], R52 ;  /* 0x00027c3401007387 */ /* 0x0001e80000100600 */
[----:B------:R-:W-:Y:S04]  /*8930*/  STL [R1+0x7a4], R58 ;  /* 0x0007a43a01007387 */ /* 0x000fe80000100800 */
[----:B------:R-:W-:Y:S04]  /*8940*/  STL [R1+0x7b0], R58 ;  /* 0x0007b03a01007387 */ /* 0x000fe80000100800 */
        /* <DEDUP_REMOVED lines=24> */
[----:B0-----:R-:W2:Y:S04]  /*8ad0*/  LDL.LU.64 R52, [R1+0x268] ;  /* 0x0002680001347983 */ /* 0x001ea80000300a00 */
[----:B------:R-:W2:Y:S01]  /*8ae0*/  LDL.LU.64 R56, [R1+0x4e8] ;  /* 0x0004e80001387983 */ /* 0x000ea20000300a00 */
[----:B---3--:R-:W-:-:S04]  /*8af0*/  PRMT R68, RZ, 0x7610, R68 ;  /* 0x00007610ff447816 */ /* 0x008fc80000000044 */
[----:B------:R-:W-:-:S05]  /*8b00*/  @!P4 PRMT R68, R15, 0x7610, R68 ;  /* 0x000076100f44c816 */ /* 0x000fca0000000044 */
[----:B------:R0:W-:Y:S02]  /*8b10*/  STL.S16 [R1+0x508], R68 ;  /* 0x0005084401007387 */ /* 0x0001e40000100600 */
[----:B0-----:R-:W-:Y:S02]  /*8b20*/  MOV R68, RZ ;  /* 0x000000ff00447202 */ /* 0x001fe40000000f00 */
[----:B----4-:R-:W-:Y:S02]  /*8b30*/  PRMT R54, RZ, 0x7610, R54 ;  /* 0x00007610ff367816 */ /* 0x010fe40000000036 */
[----:B------:R-:W-:Y:S02]  /*8b40*/  PRMT R51, RZ, 0x7610, R51 ;  /* 0x00007610ff337816 */ /* 0x000fe40000000033 */
[----:B------:R-:W3:Y:S01]  /*8b50*/  @!P0 LDG.E R68, desc[UR10][R34.64] ;  /* 0x0000000a22448981 */ /* 0x000ee2000c1e1900 */
[----:B------:R-:W-:Y:S02]  /*8b60*/  @!P2 PRMT R54, R43, 0x7610, R54 ;  /* 0x000076102b36a816 */ /* 0x000fe40000000036 */
[----:B------:R-:W-:Y:S01]  /*8b70*/  @!P2 PRMT R51, R44, 0x7610, R51 ;  /* 0x000076102c33a816 */ /* 0x000fe20000000033 */
[----:B------:R-:W4:Y:S04]  /*8b80*/  LDL.LU.64 R34, [R1+0x4f0] ;  /* 0x0004f00001227983 */ /* 0x000f280000300a00 */
[----:B------:R0:W-:Y:S04]  /*8b90*/  STL.S16 [R1+0x274], R54 ;  /* 0x0002743601007387 */ /* 0x0001e80000100600 */
[----:B------:R1:W-:Y:S04]  /*8ba0*/  STL.S16 [R1+0x500], R51 ;  /* 0x0005003301007387 */ /* 0x0003e80000100600 */
[----:B------:R-:W-:Y:S01]  /*8bb0*/  STL [R1+0x44], R41 ;  /* 0x0000442901007387 */ /* 0x000fe20000100800 */
[----:B------:R-:W-:-:S03]  /*8bc0*/  LOP3.LUT P4, RZ, R69, 0x2000000, RZ, 0xc0, !PT ;  /* 0x0200000045ff7812 */ /* 0x000fc6000788c0ff */
[----:B0-----:R-:W3:Y:S04]  /*8bd0*/  LDL.LU.64 R54, [R1+0x4d0] ;  /* 0x0004d00001367983 */ /* 0x001ee80000300a00 */
[----:B-1----:R-:W2:Y:S04]  /*8be0*/  LDL.LU R51, [R1+0x8e0] ;  /* 0x0008e00001337983 */ /* 0x002ea80000300800 */
[----:B------:R-:W-:Y:S04]  /*8bf0*/  STL [R1+0x144], R17 ;  /* 0x0001441101007387 */ /* 0x000fe80000100800 */
[----:B------:R0:W-:Y:S02]  /*8c00*/  STL [R1+0x48], R16 ;  /* 0x0000481001007387 */ /* 0x0001e40000100800 */
[----:B0-----:R-:W-:-:S06]  /*8c10*/  HFMA2 R16, -RZ, RZ, 0, 0 ;  /* 0x00000000ff107431 */ /* 0x001fcc00000001ff */
[----:B----4-:R0:W4:Y:S01]  /*8c20*/  @!P3 LDG.E R16, desc[UR10][R34.64] ;  /* 0x0000000a2210b981 */ /* 0x010122000c1e1900 */
[----:B------:R-:W-:Y:S02]  /*8c30*/  LOP3.LUT P3, RZ, R48, 0x80, RZ, 0xc0, !PT ;  /* 0x0000008030ff7812 */ /* 0x000fe4000786c0ff */
[----:B--2---:R-:W-:Y:S02]  /*8c40*/  PRMT R51, RZ, 0x7610, R51 ;  /* 0x00007610ff337816 */ /* 0x004fe40000000033 */
[----:B------:R-:W-:Y:S01]  /*8c50*/  PRMT R17, RZ, 0x7610, R17 ;  /* 0x00007610ff117816 */ /* 0x000fe20000000011 */
[----:B------:R-:W-:Y:S08]  /*8c60*/  STL [R1+0x4c], R18 ;  /* 0x00004c1201007387 */ /* 0x000ff00000100800 */
[----:B------:R-:W-:Y:S01]  /*8c70*/  @!P3 PRMT R51, R3, 0x7610, R51 ;  /* 0x000076100333b816 */ /* 0x000fe20000000033 */
[----:B------:R-:W0:Y:S04]  /*8c80*/  LDL.LU R34, [R1+0x8dc] ;  /* 0x0008dc0001227983 */ /* 0x000e280000300800 */
[----:B------:R1:W-:Y:S04]  /*8c90*/  STL.S16 [R1+0x4f0], R51 ;  /* 0x0004f03301007387 */ /* 0x0003e80000100600 */
[----:B-1----:R-:W2:Y:S01]  /*8ca0*/  LDL.LU R51, [R1+0x8d4] ;  /* 0x0008d40001337983 */ /* 0x002ea20000300800 */
[----:B------:R-:W-:Y:S01]  /*8cb0*/  @!P2 PRMT R17, R44, 0x7632, R17 ;  /* 0x000076322c11a816 */ /* 0x000fe20000000011 */
[----:B------:R-:W-:-:S04]  /*8cc0*/  HFMA2 R18, -RZ, RZ, 0, 0 ;  /* 0x00000000ff127431 */ /* 0x000fc800000001ff */
[----:B------:R1:W-:Y:S04]  /*8cd0*/  STL.S16 [R1+0x504], R17 ;  /* 0x0005041101007387 */ /* 0x0003e80000100600 */
[----:B------:R-:W4:Y:S01]  /*8ce0*/  @!P4 LDG.E R18, desc[UR10][R56.64] ;  /* 0x0000000a3812c981 */ /* 0x000f22000c1e1900 */
[----:B-1----:R-:W-:Y:S02]  /*8cf0*/  MOV R17, RZ ;  /* 0x000000ff00117202 */ /* 0x002fe40000000f00 */
[----:B------:R-:W-:Y:S01]  /*8d00*/  PRMT R58, RZ, 0x7610, R58 ;  /* 0x00007610ff3a7816 */ /* 0x000fe2000000003a */
[----:B------:R-:W-:Y:S04]  /*8d10*/  STL [R1+0x148], R19 ;  /* 0x0001481301007387 */ /* 0x000fe80000100800 */
[----:B------:R-:W4:Y:S01]  /*8d20*/  @!P4 LDG.E R17, desc[UR10][R52.64] ;  /* 0x0000000a3411c981 */ /* 0x000f22000c1e1900 */
[----:B------:R-:W-:-:S02]  /*8d30*/  LOP3.LUT P4, RZ, R48, 0x40, RZ, 0xc0, !PT ;  /* 0x0000004030ff7812 */ /* 0x000fc4000788c0ff */
[----:B--2---:R-:W-:Y:S01]  /*8d40*/  PRMT R51, RZ, 0x7610, R51 ;  /* 0x00007610ff337816 */ /* 0x004fe20000000033 */
[----:B------:R-:W-:Y:S10]  /*8d50*/  STL [R1+0x14c], R21 ;  /* 0x00014c1501007387 */ /* 0x000ff40000100800 */
[----:B------:R-:W-:-:S02]  /*8d60*/  @!P4 PRMT R51, R46, 0x7610, R51 ;  /* 0x000076102e33c816 */ /* 0x000fc40000000033 */
[----:B------:R-:W-:Y:S01]  /*8d70*/  LOP3.LUT P1, RZ, R69, 0x1000000, RZ, 0xc0, !PT ;  /* 0x0100000045ff7812 */ /* 0x000fe2000782c0ff */
[----:B------:R-:W-:Y:S04]  /*8d80*/  STL [R1+0x50], R20 ;  /* 0x0000501401007387 */ /* 0x000fe80000100800 */
[----:B------:R1:W-:Y:S01]  /*8d90*/  STL.S16 [R1+0x260], R51 ;  /* 0x0002603301007387 */ /* 0x0003e20000100600 */
[----:B0-----:R-:W-:Y:S02]  /*8da0*/  PRMT R34, RZ, 0x7610, R34 ;  /* 0x00007610ff227816 */ /* 0x001fe40000000022 */
[----:B------:R-:W-:Y:S01]  /*8db0*/  @!P2 PRMT R58, R43, 0x7632, R58 ;  /* 0x000076322b3aa816 */ /* 0x000fe2000000003a */
[----:B------:R-:W2:Y:S04]  /*8dc0*/  LDL.LU.64 R52, [R1+0x4d8] ;  /* 0x0004d80001347983 */ /* 0x000ea80000300a00 */
[----:B------:R-:W4:Y:S04]  /*8dd0*/  LDL.LU.64 R56, [R1+0x4c8] ;  /* 0x0004c80001387983 */ /* 0x000f280000300a00 */
[----:B-1----:R-:W3:Y:S02]  /*8de0*/  LDL.LU R51, [R1+0x8d0] ;  /* 0x0008d00001337983 */ /* 0x002ee40000300800 */
[----:B---3--:R-:W-:-:S04]  /*8df0*/  PRMT R51, RZ, 0x7610, R51 ;  /* 0x00007610ff337816 */ /* 0x008fc80000000033 */
[----:B------:R-:W-:-:S05]  /*8e00*/  @!P4 PRMT R51, R2, 0x7610, R51 ;  /* 0x000076100233c816 */ /* 0x000fca0000000033 */
[----:B------:R0:W-:Y:S04]  /*8e10*/  STL.S16 [R1+0x4d0], R51 ;  /* 0x0004d03301007387 */ /* 0x0001e80000100600 */
[----:B0-----:R-:W3:Y:S01]  /*8e20*/  LDL.LU R51, [R1+0x8c8] ;  /* 0x0008c80001337983 */ /* 0x001ee20000300800 */
[----:B------:R-:W-:-:S05]  /*8e30*/  @!P3 PRMT R34, R45, 0x7610, R34 ;  /* 0x000076102d22b816 */ /* 0x000fca0000000022 */
[----:B------:R0:W-:Y:S04]  /*8e40*/  STL.S16 [R1+0x26c], R34 ;  /* 0x00026c2201007387 */ /* 0x0001e80000100600 */
[----:B0-----:R-:W2:Y:S01]  /*8e50*/  LDL.LU.64 R34, [R1+0x258] ;  /* 0x0002580001227983 */ /* 0x001ea20000300a00 */
[----:B---3--:R-:W-:-:S04]  /*8e60*/  PRMT R51, RZ, 0x7610, R51 ;  /* 0x00007610ff337816 */ /* 0x008fc80000000033 */
[----:B------:R-:W-:-:S05]  /*8e70*/  @!P5 PRMT R51, R5, 0x7610, R51 ;  /* 0x000076100533d816 */ /* 0x000fca0000000033 */
[----:B------:R0:W-:Y:S04]  /*8e80*/  STL.S16 [R1+0x4d4], R51 ;  /* 0x0004d43301007387 */ /* 0x0001e80000100600 */
[----:B0-----:R-:W3:Y:S01]  /*8e90*/  LDL.LU R51, [R1+0x8bc] ;  /* 0x0008bc0001337983 */ /* 0x001ee20000300800 */
[----:B------:R-:W-:-:S03]  /*8ea0*/  PRMT R19, RZ, 0x7610, R19 ;  /* 0x00007610ff137816 */ /* 0x000fc60000000013 */
[----:B------:R0:W-:Y:S01]  /*8eb0*/  STL.S16 [R1+0x278], R58 ;  /* 0x0002783a01007387 */ /* 0x0001e20000100600 */
[----:B------:R-:W-:Y:S02]  /*8ec0*/  PRMT R21, RZ, 0x7610, R21 ;  /* 0x00007610ff157816 */ /* 0x000fe40000000015 */
[----:B------:R-:W-:Y:S02]  /*8ed0*/  LOP3.LUT P2, RZ, R69, 0x800000, RZ, 0xc0, !PT ;  /* 0x0080000045ff7812 */ /* 0x000fe4000784c0ff */
[----:B------:R-:W-:Y:S01]  /*8ee0*/  @!P3 PRMT R19, R3, 0x7632, R19 ;  /* 0x000076320313b816 */ /* 0x000fe20000000013 */
[----:B0-----:R-:W4:Y:S01]  /*8ef0*/  LDL.LU R58, [R1+0x8e4] ;  /* 0x0008e400013a7983 */ /* 0x001f220000300800 */
[----:B------:R-:W-:-:S03]  /*8f00*/  @!P4 PRMT R21, R2, 0x7632, R21 ;  /* 0x000076320215c816 */ /* 0x000fc60000000015 */
[----:B------:R0:W-:Y:S04]  /*8f10*/  STL.S16 [R1+0x4f4], R19 ;  /* 0x0004f41301007387 */ /* 0x0001e80000100600 */
[----:B------:R1:W-:Y:S01]  /*8f20*/  STL.S16 [R1+0x4e8], R21 ;  /* 0x0004e81501007387 */ /* 0x0003e20000100600 */
[----:B0-----:R-:W-:Y:S02]  /*8f30*/  MOV R19, RZ ;  /* 0x000000ff00137202 */ /* 0x001fe40000000f00 */
[----:B-1----:R-:W-:-:S04]  /*8f40*/  CS2R R20, SRZ ;  /* 0x0000000000147805 */ /* 0x002fc8000001ff00 */
[----:B------:R-:W4:Y:S04]  /*8f50*/  @!P1 LDG.E R19, desc[UR10][R54.64] ;  /* 0x0000000a36139981 */ /* 0x000f28000c1e1900 */
[----:B--2---:R-:W2:Y:S04]  /*8f60*/  @!P2 LDG.E R21, desc[UR10][R34.64] ;  /* 0x0000000a2215a981 */ /* 0x004ea8000c1e1900 */
[----:B------:R-:W-:Y:S04]  /*8f70*/  STL [R1+0x150], R23 ;  /* 0x0001501701007387 */ /* 0x000fe80000100800 */
[----:B------:R-:W2:Y:S04]  /*8f80*/  LDL.LU.64 R54, [R1+0x248] ;  /* 0x0002480001367983 */ /* 0x000ea80000300a00 */
[----:B------:R-:W2:Y:S01]  /*8f90*/  LDL.LU.64 R34, [R1+0x4c0] ;  /* 0x0004c00001227983 */ /* 0x000ea20000300a00 */
[----:B---3--:R-:W-:-:S03]  /*8fa0*/  PRMT R51, RZ, 0x7610, R51 ;  /* 0x00007610ff337816 */ /* 0x008fc60000000033 */
[----:B------:R-:W-:Y:S01]  /*8fb0*/  STL [R1+0x58], R24 ;  /* 0x0000581801007387 */ /* 0x000fe20000100800 */
[----:B------:R-:W-:-:S03]  /*8fc0*/  @!P0 PRMT R51, R49, 0x7610, R51 ;  /* 0x0000761031338816 */ /* 0x000fc60000000033 */
[----:B------:R-:W-:Y:S04]  /*8fd0*/  STL [R1+0x54], R22 ;  /* 0x0000541601007387 */ /* 0x000fe80000100800 */
[----:B------:R0:W-:Y:S01]  /*8fe0*/  STL.S16 [R1+0x4c0], R51 ;  /* 0x0004c03301007387 */ /* 0x0001e20000100600 */
[----:B------:R-:W-:-:S03]  /*8ff0*/  LOP3.LUT R48, R48, 0xffffffdf, RZ, 0xc0, !PT ;  /* 0xffffffdf30307812 */ /* 0x000fc600078ec0ff */
[----:B------:R1:W3:Y:S04]  /*9000*/  @!P1 LDG.E R20, desc[UR10][R52.64] ;  /* 0x0000000a34149981 */ /* 0x0002e8000c1e1900 */
[----:B0-----:R-:W3:Y:S01]  /*9010*/  LDL.LU R51, [R1+0x8a4] ;  /* 0x0008a40001337983 */ /* 0x001ee20000300800 */
[----:B----4-:R-:W-:Y:S02]  /*9020*/  PRMT R58, RZ, 0x7610, R58 ;  /* 0x00007610ff3a7816 */ /* 0x010fe4000000003a */
[----:B------:R-:W-:Y:S01]  /*9030*/  PRMT R23, RZ, 0x7610, R23 ;  /* 0x00007610ff177816 */ /* 0x000fe20000000017 */
[----:B------:R-:W-:Y:S01]  /*9040*/  HFMA2 R24, -RZ, RZ, 0, 0 ;  /* 0x00000000ff187431 */ /* 0x000fe200000001ff */
[----:B------:R-:W-:Y:S01]  /*9050*/  @!P3 PRMT R58, R45, 0x7632, R58 ;  /* 0x000076322d3ab816 */ /* 0x000fe2000000003a */
[----:B------:R-:W-:Y:S01]  /*9060*/  HFMA2 R22, -RZ, RZ, 0, 0 ;  /* 0x00000000ff167431 */ /* 0x000fe200000001ff */
[----:B------:R-:W-:Y:S01]  /*9070*/  LOP3.LUT P3, RZ, R69, 0x400000, RZ, 0xc0, !PT ;  /* 0x0040000045ff7812 */ /* 0x000fe2000786c0ff */
[----:B------:R-:W1:Y:S01]  /*9080*/  LDL.LU R52, [R1+0x8c4] ;  /* 0x0008c40001347983 */ /* 0x000e620000300800 */
[----:B------:R-:W-:-:S03]  /*9090*/  @!P5 PRMT R23, R5, 0x7632, R23 ;  /* 0x000076320517d816 */ /* 0x000fc60000000017 */
[----:B------:R0:W4:Y:S04]  /*90a0*/  @!P2 LDG.E R22, desc[UR10][R56.64] ;  /* 0x0000000a3816a981 */ /* 0x000128000c1e1900 */
[----:B------:R0:W-:Y:S04]  /*90b0*/  STL.S16 [R1+0x4d8], R23 ;  /* 0x0004d81701007387 */ /* 0x0001e80000100600 */
[----:B------:R-:W-:Y:S01]  /*90c0*/  @P3 LOP3.LUT R48, R48, 0x20, RZ, 0xfc, !PT ;  /* 0x0000002030303812 */ /* 0x000fe200078efcff */
[----:B------:R-:W4:Y:S01]  /*90d0*/  LDL.LU R56, [R1+0x8b8] ;  /* 0x0008b80001387983 */ /* 0x000f220000300800 */
[----:B0-----:R-:W-:-:S03]  /*90e0*/  MOV R23, RZ ;  /* 0x000000ff00177202 */ /* 0x001fc60000000f00 */
[----:B--2---:R-:W2:Y:S04]  /*90f0*/  @!P3 LDG.E R24, desc[UR10][R34.64] ;  /* 0x0000000a2218b981 */ /* 0x004ea8000c1e1900 */
[----:B------:R0:W2:Y:S01]  /*9100*/  @!P3 LDG.E R23, desc[UR10][R54.64] ;  /* 0x0000000a3617b981 */ /* 0x0000a2000c1e1900 */
[----:B------:R-:W-:Y:S02]  /*9110*/  LOP3.LUT P3, RZ, R69, 0x4000000, RZ, 0xc0, !PT ;  /* 0x0400000045ff7812 */ /* 0x000fe4000786c0ff */
[----:B---3--:R-:W-:Y:S01]  /*9120*/  PRMT R51, RZ, 0x7610, R51 ;  /* 0x00007610ff337816 */ /* 0x008fe20000000033 */
[----:B------:R3:W-:Y:S10]  /*9130*/  STL.S16 [R1+0x270], R58 ;  /* 0x0002703a01007387 */ /* 0x0007f40000100600 */
[----:B------:R-:W-:Y:S01]  /*9140*/  @!P3 PRMT R51, R50, 0x7610, R51 ;  /* 0x000076103233b816 */ /* 0x000fe20000000033 */
[----:B------:R-:W0:Y:S04]  /*9150*/  LDL.LU.64 R54, [R1+0x8b0] ;  /* 0x0008b00001367983 */ /* 0x000e280000300a00 */
[----:B------:R4:W-:Y:S04]  /*9160*/  STL.S16 [R1+0x238], R51 ;  /* 0x0002383301007387 */ /* 0x0009e80000100600 */
[----:B---3--:R-:W3:Y:S01]  /*9170*/  LDL.LU R58, [R1+0x8d8] ;  /* 0x0008d800013a7983 */ /* 0x008ee20000300800 */
[----:B-1----:R-:W-:-:S03]  /*9180*/  PRMT R52, RZ, 0x7610, R52 ;  /* 0x00007610ff347816 */ /* 0x002fc60000000034 */
[----:B------:R-:W-:Y:S04]  /*9190*/  STL [R1+0x154], R25 ;  /* 0x0001541901007387 */ /* 0x000fe80000100800 */
[----:B----4-:R-:W4:Y:S01]  /*91a0*/  LDL.LU R51, [R1+0x8a0] ;  /* 0x0008a00001337983 */ /* 0x010f220000300800 */
[----:B------:R-:W-:Y:S02]  /*91b0*/  PRMT R56, RZ, 0x7610, R56 ;  /* 0x00007610ff387816 */ /* 0x000fe40000000038 */
[----:B------:R-:W-:Y:S01]  /*91c0*/  @!P5 PRMT R52, R4, 0x7610, R52 ;  /* 0x000076100434d816 */ /* 0x000fe20000000034 */
[----:B------:R-:W-:Y:S01]  /*91d0*/  STL [R1+0x5c], R26 ;  /* 0x00005c1a01007387 */ /* 0x000fe20000100800 */
[----:B------:R-:W-:-:S03]  /*91e0*/  @!P6 PRMT R56, R66, 0x7610, R56 ;  /* 0x000076104238e816 */ /* 0x000fc60000000038 */
[----:B------:R1:W-:Y:S04]  /*91f0*/  STL.S16 [R1+0x258], R52 ;  /* 0x0002583401007387 */ /* 0x0003e80000100600 */
[----:B------:R2:W-:Y:S01]  /*9200*/  STL.S16 [R1+0x24c], R56 ;  /* 0x00024c3801007387 */ /* 0x0005e20000100600 */
[----:B------:R-:W-:-:S03]  /*9210*/  LOP3.LUT R48, R48, 0xffffffef, RZ, 0xc0, !PT ;  /* 0xffffffef30307812 */ /* 0x000fc600078ec0ff */
[----:B------:R-:W3:Y:S04]  /*9220*/  LDL.LU R34, [R1+0x8ac] ;  /* 0x0008ac0001227983 */ /* 0x000ee80000300800 */
[----:B-1----:R-:W3:Y:S04]  /*9230*/  LDL.LU.64 R52, [R1+0x240] ;  /* 0x0002400001347983 */ /* 0x002ee80000300a00 */
[----:B--2---:R-:W2:Y:S01]  /*9240*/  LDL.LU.64 R56, [R1+0x4b8] ;  /* 0x0004b80001387983 */ /* 0x004ea20000300a00 */
[----:B----4-:R-:W-:-:S04]  /*9250*/  PRMT R51, RZ, 0x7610, R51 ;  /* 0x00007610ff337816 */ /* 0x010fc80000000033 */
[----:B------:R-:W-:-:S05]  /*9260*/  @!P3 PRMT R51, R16, 0x7610, R51 ;  /* 0x000076101033b816 */ /* 0x000fca0000000033 */
[----:B------:R1:W-:Y:S04]  /*9270*/  STL.S16 [R1+0x4b8], R51 ;  /* 0x0004b83301007387 */ /* 0x0003e80000100600 */
[----:B-1----:R-:W4:Y:S01]  /*9280*/  LDL.LU R51, [R1+0x898] ;  /* 0x0008980001337983 */ /* 0x002f220000300800 */
[----:B---3--:R-:W-:Y:S02]  /*9290*/  PRMT R58, RZ, 0x7610, R58 ;  /* 0x00007610ff3a7816 */ /* 0x008fe4000000003a */
[----:B------:R-:W-:Y:S02]  /*92a0*/  PRMT R25, RZ, 0x7610, R25 ;  /* 0x00007610ff197816 */ /* 0x000fe40000000019 */
[----:B------:R-:W-:Y:S02]  /*92b0*/  @!P4 PRMT R58, R46, 0x7632, R58 ;  /* 0x000076322e3ac816 */ /* 0x000fe4000000003a */
[----:B------:R-:W-:-:S02]  /*92c0*/  LOP3.LUT P4, RZ, R69, 0x200000, RZ, 0xc0, !PT ;  /* 0x0020000045ff7812 */ /* 0x000fc4000788c0ff */
[----:B------:R-:W-:Y:S01]  /*92d0*/  @!P6 PRMT R25, R67, 0x7632, R25 ;  /* 0x000076324319e816 */ /* 0x000fe20000000019 */
[----:B------:R-:W-:-:S04]  /*92e0*/  HFMA2 R26, -RZ, RZ, 0, 0 ;  /* 0x00000000ff1a7431 */ /* 0x000fc800000001ff */
[----:B------:R1:W-:Y:S06]  /*92f0*/  STL.S16 [R1+0x4cc], R25 ;  /* 0x0004cc1901007387 */ /* 0x0003ec0000100600 */
[----:B--2---:R-:W2:Y:S01]  /*9300*/  @!P4 LDG.E R26, desc[UR10][R56.64] ;  /* 0x0000000a381ac981 */ /* 0x004ea2000c1e1900 */
[----:B-1----:R-:W-:Y:S02]  /*9310*/  MOV R25, RZ ;  /* 0x000000ff00197202 */ /* 0x002fe40000000f00 */
[----:B------:R-:W-:-:S04]  /*9320*/  @P4 LOP3.LUT R48, R48, 0x10, RZ, 0xfc, !PT ;  /* 0x0000001030304812 */ /* 0x000fc800078efcff */
[----:B------:R-:W3:Y:S01]  /*9330*/  @!P4 LDG.E R25, desc[UR10][R52.64] ;  /* 0x0000000a3419c981 */ /* 0x000ee2000c1e1900 */
[----:B------:R-:W-:Y:S02]  /*9340*/  LOP3.LUT P4, RZ, R69, 0x2000000, RZ, 0xc0, !PT ;  /* 0x0200000045ff7812 */ /* 0x000fe4000788c0ff */
[----:B0-----:R-:W-:Y:S02]  /*9350*/  PRMT R55, RZ, 0x7610, R55 ;  /* 0x00007610ff377816 */ /* 0x001fe40000000037 */
[----:B------:R-:W-:Y:S02]  /*9360*/  PRMT R54, RZ, 0x7610, R54 ;  /* 0x00007610ff367816 */ /* 0x000fe40000000036 */
[----:B----4-:R-:W-:Y:S01]  /*9370*/  PRMT R51, RZ, 0x7610, R51 ;  /* 0x00007610ff337816 */ /* 0x010fe20000000033 */
[----:B------:R0:W-:Y:S01]  /*9380*/  STL.S16 [R1+0x268], R58 ;  /* 0x0002683a01007387 */ /* 0x0001e20000100600 */
[----:B------:R-:W-:Y:S02]  /*9390*/  @!P6 PRMT R55, R66, 0x7632, R55 ;  /* 0x000076324237e816 */ /* 0x000fe40000000037 */
[----:B------:R-:W-:Y:S01]  /*93a0*/  @!P6 PRMT R54, R67, 0x7610, R54 ;  /* 0x000076104336e816 */ /* 0x000fe20000000036 */
[----:B------:R-:W4:Y:S02]  /*93b0*/  LDL.LU.64 R52, [R1+0x4a8] ;  /* 0x0004a80001347983 */ /* 0x000f240000300a00 */
[----:B------:R-:W-:-:S02]  /*93c0*/  @!P4 PRMT R51, R17, 0x7610, R51 ;  /* 0x000076101133c816 */ /* 0x000fc40000000033 */
[----:B------:R-:W-:Y:S04]  /*93d0*/  STL.S16 [R1+0x4c8], R54 ;  /* 0x0004c83601007387 */ /* 0x000fe80000100600 */
[----:B------:R1:W-:Y:S04]  /*93e0*/  STL.S16 [R1+0x254], R55 ;  /* 0x0002543701007387 */ /* 0x0003e80000100600 */
[----:B0-----:R-:W2:Y:S04]  /*93f0*/  LDL.LU R58, [R1+0x8cc] ;  /* 0x0008cc00013a7983 */ /* 0x001ea80000300800 */
[----:B------:R-:W-:Y:S04]  /*9400*/  STL [R1+0x158], R27 ;  /* 0x0001581b01007387 */ /* 0x000fe80000100800 */
[----:B-1----:R-:W3:Y:S04]  /*9410*/  LDL.LU.64 R54, [R1+0x230] ;  /* 0x0002300001367983 */ /* 0x002ee80000300a00 */
[----:B------:R0:W-:Y:S01]  /*9420*/  STL.S16 [R1+0x230], R51 ;  /* 0x0002303301007387 */ /* 0x0001e20000100600 */
[----:B------:R-:W-:-:S03]  /*9430*/  PRMT R34, RZ, 0x7610, R34 ;  /* 0x00007610ff227816 */ /* 0x000fc60000000022 */
[----:B------:R-:W4:Y:S04]  /*9440*/  LDL.LU.64 R56, [R1+0x220] ;  /* 0x0002200001387983 */ /* 0x000f280000300a00 */
[----:B0-----:R-:W2:Y:S02]  /*9450*/  LDL.LU R51, [R1+0x894] ;  /* 0x0008940001337983 */ /* 0x001ea40000300800 */
[----:B--2---:R-:W-:-:S04]  /*9460*/  PRMT R51, RZ, 0x7610, R51 ;  /* 0x00007610ff337816 */ /* 0x004fc80000000033 */
[----:B------:R-:W-:-:S05]  /*9470*/  @!P4 PRMT R51, R18, 0x7610, R51 ;  /* 0x000076101233c816 */ /* 0x000fca0000000033 */
[----:B------:R0:W-:Y:S04]  /*9480*/  STL.S16 [R1+0x4a8], R51 ;  /* 0x0004a83301007387 */ /* 0x0001e80000100600 */
[----:B0-----:R-:W2:Y:S01]  /*9490*/  LDL.LU R51, [R1+0x88c] ;  /* 0x00088c0001337983 */ /* 0x001ea20000300800 */
[----:B------:R-:W-:-:S04]  /*94a0*/  PRMT R58, RZ, 0x7610, R58 ;  /* 0x00007610ff3a7816 */ /* 0x000fc8000000003a */
[----:B------:R-:W-:-:S05]  /*94b0*/  @!P5 PRMT R58, R4, 0x7632, R58 ;  /* 0x00007632043ad816 */ /* 0x000fca000000003a */
[----:B------:R0:W-:Y:S04]  /*94c0*/  STL.S16 [R1+0x25c], R58 ;  /* 0x00025c3a01007387 */ /* 0x0001e80000100600 */
[----:B0-----:R-:W4:Y:S01]  /*94d0*/  LDL.LU R58, [R1+0x8c0] ;  /* 0x0008c000013a7983 */ /* 0x001f220000300800 */
[----:B------:R-:W-:Y:S02]  /*94e0*/  PRMT R27, RZ, 0x7610, R27 ;  /* 0x00007610ff1b7816 */ /* 0x000fe4000000001b */
[----:B------:R-:W-:Y:S02]  /*94f0*/  LOP3.LUT P5, RZ, R69, 0x100000, RZ, 0xc0, !PT ;  /* 0x0010000045ff7812 */ /* 0x000fe400078ac0ff */
[----:B------:R-:W-:Y:S02]  /*9500*/  @!P0 PRMT R27, R49, 0x7632, R27 ;  /* 0x00007632311b8816 */ /* 0x000fe4000000001b */
[----:B------:R-:W-:-:S03]  /*9510*/  @!P0 PRMT R34, R68, 0x7610, R34 ;  /* 0x0000761044228816 */ /* 0x000fc60000000022 */
[----:B------:R0:W-:Y:S04]  /*9520*/  STL.S16 [R1+0x4c4], R27 ;  /* 0x0004c41b01007387 */ /* 0x0001e80000100600 */
[----:B------:R1:W-:Y:S01]  /*9530*/  STL.S16 [R1+0x244], R34 ;  /* 0x0002442201007387 */ /* 0x0003e20000100600 */
[----:B0-----:R-:W-:-:S03]  /*9540*/  MOV R27, RZ ;  /* 0x000000ff001b7202 */ /* 0x001fc60000000f00 */
[----:B-1----:R-:W4:Y:S04]  /*9550*/  LDL.LU.64 R34, [R1+0x228] ;  /* 0x0002280001227983 */ /* 0x002f280000300a00 */
[----:B---3--:R-:W3:Y:S04]  /*9560*/  @!P5 LDG.E R27, desc[UR10][R54.64] ;  /* 0x0000000a361bd981 */ /* 0x008ee8000c1e1900 */
[----:B------:R-:W3:Y:S01]  /*9570*/  LDL.LU.64 R54, [R1+0x4a0] ;  /* 0x0004a00001367983 */ /* 0x000ee20000300a00 */
[----:B--2---:R-:W-:-:S04]  /*9580*/  PRMT R51, RZ, 0x7610, R51 ;  /* 0x00007610ff337816 */ /* 0x004fc80000000033 */
[----:B------:R-:W-:-:S05]  /*9590*/  @!P1 PRMT R51, R20, 0x7610, R51 ;  /* 0x0000761014339816 */ /* 0x000fca0000000033 */
[----:B------:R0:W-:Y:S04]  /*95a0*/  STL.S16 [R1+0x228], R51 ;  /* 0x0002283301007387 */ /* 0x0001e80000100600 */
[----:B0-----:R-:W2:Y:S01]  /*95b0*/  LDL.LU R51, [R1+0x880] ;  /* 0x0008800001337983 */ /* 0x001ea20000300800 */
[----:B----4-:R-:W-:-:S04]  /*95c0*/  PRMT R58, RZ, 0x7610, R58 ;  /* 0x00007610ff3a7816 */ /* 0x010fc8000000003a */
[----:B------:R-:W-:Y:S01]  /*95d0*/  @!P0 PRMT R58, R68, 0x7632, R58 ;  /* 0x00007632443a8816 */ /* 0x000fe2000000003a */
[----:B------:R0:W-:Y:S04]  /*95e0*/  STL [R1+0x160], R31 ;  /* 0x0001601f01007387 */ /* 0x0001e80000100800 */
[----:B------:R1:W-:Y:S01]  /*95f0*/  STL.S16 [R1+0x248], R58 ;  /* 0x0002483a01007387 */ /* 0x0003e20000100600 */
[C---:B------:R-:W-:Y:S02]  /*9600*/  LOP3.LUT P6, RZ, R69.reuse, 0x80000, RZ, 0xc0, !PT ;  /* 0x0008000045ff7812 */ /* 0x040fe400078cc0ff */
[----:B------:R-:W-:Y:S02]  /*9610*/  LOP3.LUT P0, RZ, R69, 0x40000, RZ, 0xc0, !PT ;  /* 0x0004000045ff7812 */ /* 0x000fe4000780c0ff */
[----:B0-----:R-:W-:Y:S01]  /*9620*/  PRMT R31, RZ, 0x7610, R31 ;  /* 0x00007610ff1f7816 */ /* 0x001fe2000000001f */
[----:B-1----:R-:W4:Y:S03]  /*9630*/  LDL.LU R58, [R1+0x8a8] ;  /* 0x0008a800013a7983 */ /* 0x002f260000300800 */
[----:B------:R-:W-:Y:S01]  /*9640*/  @!P4 PRMT R31, R18, 0x7632, R31 ;  /* 0x00007632121fc816 */ /* 0x000fe2000000001f */
[----:B------:R0:W-:Y:S04]  /*9650*/  STL [R1+0x60], R28 ;  /* 0x0000601c01007387 */ /* 0x0001e80000100800 */
[----:B------:R1:W-:Y:S04]  /*9660*/  STL [R1+0x64], R30 ;  /* 0x0000641e01007387 */ /* 0x0003e80000100800 */
[----:B------:R3:W-:Y:S01]  /*9670*/  STL.S16 [R1+0x4ac], R31 ;  /* 0x0004ac1f01007387 */ /* 0x0007e20000100600 */
[----:B0-----:R-:W-:-:S02]  /*9680*/  HFMA2 R28, -RZ, RZ, 0, 0 ;  /* 0x00000000ff1c7431 */ /* 0x001fc400000001ff */
[----:B-1----:R-:W-:Y:S01]  /*9690*/  HFMA2 R30, -RZ, RZ, 0, 0 ;  /* 0x00000000ff1e7431 */ /* 0x002fe200000001ff */
[----:B------:R0:W-:Y:S01]  /*96a0*/  STL [R1+0x15c], R29 ;  /* 0x00015c1d01007387 */ /* 0x0001e20000100800 */
[----:B---3--:R-:W-:-:S03]  /*96b0*/  MOV R31, RZ ;  /* 0x000000ff001f7202 */ /* 0x008fc60000000f00 */
[----:B------:R-:W3:Y:S04]  /*96c0*/  @!P5 LDG.E R28, desc[UR10][R52.64] ;  /* 0x0000000a341cd981 */ /* 0x000ee8000c1e1900 */
[----:B------:R1:W3:Y:S01]  /*96d0*/  @!P6 LDG.E R30, desc[UR10][R54.64] ;  /* 0x0000000a361ee981 */ /* 0x0002e2000c1e1900 */
[----:B0-----:R-:W-:-:S03]  /*96e0*/  PRMT R29, RZ, 0x7610, R29 ;  /* 0x00007610ff1d7816 */ /* 0x001fc6000000001d */
[----:B------:R-:W3:Y:S04]  /*96f0*/  @!P0 LDG.E R31, desc[UR10][R56.64] ;  /* 0x0000000a381f8981 */ /* 0x000ee8000c1e1900 */
[----:B------:R-:W3:Y:S04]  /*9700*/  LDL.LU.64 R52, [R1+0x478] ;  /* 0x0004780001347983 */ /* 0x000ee80000300a00 */
[----:B------:R-:W1:Y:S04]  /*9710*/  LDL.LU R54, [R1+0x888] ;  /* 0x0008880001367983 */ /* 0x000e680000300800 */
[----:B------:R-:W3:Y:S01]  /*9720*/  LDL.LU.64 R56, [R1+0x488] ;  /* 0x0004880001387983 */ /* 0x000ee20000300a00 */
[----:B------:R-:W-:-:S05]  /*9730*/  @!P3 PRMT R29, R16, 0x7632, R29 ;  /* 0x00007632101db816 */ /* 0x000fca000000001d */
[----:B------:R0:W-:Y:S02]  /*9740*/  STL.S16 [R1+0x4bc], R29 ;  /* 0x0004bc1d01007387 */ /* 0x0001e40000100600 */
[----:B0-----:R-:W-:-:S06]  /*9750*/  MOV R29, RZ ;  /* 0x000000ff001d7202 */ /* 0x001fcc0000000f00 */
[----:B------:R-:W3:Y:S04]  /*9760*/  @!P6 LDG.E R29, desc[UR10][R34.64] ;  /* 0x0000000a221de981 */ /* 0x000ee8000c1e1900 */
[----:B------:R-:W3:Y:S01]  /*9770*/  LDL.LU.64 R34, [R1+0x498] ;  /* 0x0004980001227983 */ /* 0x000ee20000300a00 */
[----:B--2---:R-:W-:-:S04]  /*9780*/  PRMT R51, RZ, 0x7610, R51 ;  /* 0x00007610ff337816 */ /* 0x004fc80000000033 */
[----:B------:R-:W-:-:S05]  /*9790*/  @!P2 PRMT R51, R22, 0x7610, R51 ;  /* 0x000076101633a816 */ /* 0x000fca0000000033 */
[----:B------:R0:W-:Y:S04]  /*97a0*/  STL.S16 [R1+0x21c], R51 ;  /* 0x00021c3301007387 */ /* 0x0001e80000100600 */
[----:B0-----:R-:W2:Y:S01]  /*97b0*/  LDL.LU R51, [R1+0x874] ;  /* 0x0008740001337983 */ /* 0x001ea20000300800 */
[----:B----4-:R-:W-:-:S03]  /*97c0*/  PRMT R58, RZ, 0x7610, R58 ;  /* 0x00007610ff3a7816 */ /* 0x010fc6000000003a */
[----:B------:R0:W-:Y:S01]  /*97d0*/  STL [R1+0x164], R33 ;  /* 0x0001642101007387 */ /* 0x0001e20000100800 */
[----:B------:R-:W-:Y:S02]  /*97e0*/  @!P3 PRMT R58, R50, 0x7632, R58 ;  /* 0x00007632323ab816 */ /* 0x000fe4000000003a */
[----:B------:R-:W-:Y:S02]  /*97f0*/  LOP3.LUT P3, RZ, R69, 0x20000, RZ, 0xc0, !PT ;  /* 0x0002000045ff7812 */ /* 0x000fe4000786c0ff */
[----:B0-----:R-:W-:Y:S01]  /*9800*/  PRMT R33, RZ, 0x7610, R33 ;  /* 0x00007610ff217816 */ /* 0x001fe20000000021 */
[----:B------:R0:W-:Y:S03]  /*9810*/  STL.S16 [R1+0x240], R58 ;  /* 0x0002403a01007387 */ /* 0x0001e60000100600 */
[----:B------:R-:W-:Y:S01]  /*9820*/  @!P1 PRMT R33, R20, 0x7632, R33 ;  /* 0x0000763214219816 */ /* 0x000fe20000000021 */
[----:B------:R4:W-:Y:S04]  /*9830*/  STL [R1+0x6c], R38 ;  /* 0x00006c2601007387 */ /* 0x0009e80000100800 */
[----:B------:R4:W-:Y:S04]  /*9840*/  STL.S16 [R1+0x22c], R33 ;  /* 0x00022c2101007387 */ /* 0x0009e80000100600 */
[----:B0-----:R-:W2:Y:S01]  /*9850*/  LDL.LU R58, [R1+0x89c] ;  /* 0x00089c00013a7983 */ /* 0x001ea20000300800 */
[----:B----4-:R-:W-:Y:S01]  /*9860*/  HFMA2 R38, -RZ, RZ, 0, 0 ;  /* 0x00000000ff267431 */ /* 0x010fe200000001ff */
[----:B------:R-:W-:-:S06]  /*9870*/  MOV R33, RZ ;  /* 0x000000ff00217202 */ /* 0x000fcc0000000f00 */
[----:B---3--:R-:W3:Y:S01]  /*9880*/  @!P3 LDG.E R33, desc[UR10][R52.64] ;  /* 0x0000000a3421b981 */ /* 0x008ee2000c1e1900 */
[----:B-1----:R-:W-:-:S03]  /*9890*/  PRMT R54, RZ, 0x7610, R54 ;  /* 0x00007610ff367816 */ /* 0x002fc60000000036 */
[----:B------:R-:W4:Y:S01]  /*98a0*/  @!P3 LDG.E R38, desc[UR10][R56.64] ;  /* 0x0000000a3826b981 */ /* 0x000f22000c1e1900 */
[----:B------:R-:W-:Y:S02]  /*98b0*/  LOP3.LUT P3, RZ, R48, 0x20, RZ, 0xc0, !PT ;  /* 0x0000002030ff7812 */ /* 0x000fe4000786c0ff */
[----:B------:R-:W-:Y:S01]  /*98c0*/  @!P1 PRMT R54, R19, 0x7610, R54 ;  /* 0x0000761013369816 */ /* 0x000fe20000000036 */
[----:B------:R0:W-:Y:S04]  /*98d0*/  STL [R1+0x68], R32 ;  /* 0x0000682001007387 */ /* 0x0001e80000100800 */
[----:B------:R1:W-:Y:S04]  /*98e0*/  STL.S16 [R1+0x220], R54 ;  /* 0x0002203601007387 */ /* 0x0003e80000100600 */
[----:B------:R-:W3:Y:S01]  /*98f0*/  LDL.LU.64 R52, [R1+0x468] ;  /* 0x0004680001347983 */ /* 0x000ee20000300a00 */
[----:B0-----:R-:W-:-:S03]  /*9900*/  HFMA2 R32, -RZ, RZ, 0, 0 ;  /* 0x00000000ff207431 */ /* 0x001fc600000001ff */
[----:B------:R-:W-:Y:S04]  /*9910*/  STL [R1+0x168], R39 ;  /* 0x0001682701007387 */ /* 0x000fe80000100800 */
[----:B-1----:R-:W4:Y:S04]  /*9920*/  LDL.LU.64 R54, [R1+0x470] ;  /* 0x0004700001367983 */ /* 0x002f280000300a00 */
[----:B------:R-:W-:Y:S01]  /*9930*/  STL [R1+0x70], R40 ;  /* 0x0000702801007387 */ /* 0x000fe20000100800 */
[----:B------:R-:W-:-:S03]  /*9940*/  PRMT R41, RZ, 0x7610, R41 ;  /* 0x00007610ff297816 */ /* 0x000fc60000000029 */
[----:B------:R-:W-:Y:S04]  /*9950*/  STL [R1+0x170], R42 ;  /* 0x0001702a01007387 */ /* 0x000fe80000100800 */
[----:B------:R0:W4:Y:S04]  /*9960*/  @!P0 LDG.E R32, desc[UR10][R34.64] ;  /* 0x0000000a22208981 */ /* 0x000128000c1e1900 */
[----:B------:R-:W-:Y:S04]  /*9970*/  STL [R1+0x74], R43 ;  /* 0x0000742b01007387 */ /* 0x000fe80000100800 */
[----:B------:R-:W4:Y:S04]  /*9980*/  LDL.LU.64 R56, [R1+0x450] ;  /* 0x0004500001387983 */ /* 0x000f280000300a00 */
[----:B------:R-:W0:Y:S01]  /*9990*/  LDL.LU R34, [R1+0x87c] ;  /* 0x00087c0001227983 */ /* 0x000e220000300800 */
[----:B--2---:R-:W-:-:S04]  /*99a0*/  PRMT R51, RZ, 0x7610, R51 ;  /* 0x00007610ff337816 */ /* 0x004fc80000000033 */
[----:B------:R-:W-:-:S05]  /*99b0*/  @!P3 PRMT R51, R24, 0x7610, R51 ;  /* 0x000076101833b816 */ /* 0x000fca0000000033 */
[----:B------:R1:W-:Y:S04]  /*99c0*/  STL.S16 [R1+0x470], R51 ;  /* 0x0004703301007387 */ /* 0x0003e80000100600 */
[----:B-1----:R-:W2:Y:S01]  /*99d0*/  LDL.LU R51, [R1+0x86c] ;  /* 0x00086c0001337983 */ /* 0x002ea20000300800 */
[----:B------:R-:W-:Y:S02]  /*99e0*/  PRMT R39, RZ, 0x7610, R39 ;  /* 0x00007610ff277816 */ /* 0x000fe40000000027 */
[----:B------:R-:W-:Y:S02]  /*99f0*/  PRMT R58, RZ, 0x7610, R58 ;  /* 0x00007610ff3a7816 */ /* 0x000fe4000000003a */
[----:B------:R-:W-:Y:S02]  /*9a00*/  @!P2 PRMT R39, R22, 0x7632, R39 ;  /* 0x000076321627a816 */ /* 0x000fe40000000027 */
[----:B------:R-:W-:-:S02]  /*9a10*/  @!P4 PRMT R58, R17, 0x7632, R58 ;  /* 0x00007632113ac816 */ /* 0x000fc4000000003a */
[----:B------:R-:W-:Y:S01]  /*9a20*/  LOP3.LUT P4, RZ, R69, 0x10000, RZ, 0xc0, !PT ;  /* 0x0001000045ff7812 */ /* 0x000fe2000788c0ff */
[----:B------:R1:W-:Y:S01]  /*9a30*/  STL.S16 [R1+0x478], R39 ;  /* 0x0004782701007387 */ /* 0x0003e20000100600 */
[----:B------:R-:W-:Y:S01]  /*9a40*/  HFMA2 R40, -RZ, RZ, 0, 0 ;  /* 0x00000000ff287431 */ /* 0x000fe200000001ff */
[----:B-1----:R-:W-:-:S10]  /*9a50*/  MOV R39, RZ ;  /* 0x000000ff00277202 */ /* 0x002fd40000000f00 */
[----:B---3--:R-:W3:Y:S04]  /*9a60*/  @!P4 LDG.E R40, desc[UR10][R52.64] ;  /* 0x0000000a3428c981 */ /* 0x008ee8000c1e1900 */
[----:B----4-:R-:W4:Y:S01]  /*9a70*/  @!P4 LDG.E R39, desc[UR10][R54.64] ;  /* 0x0000000a3627c981 */ /* 0x010f22000c1e1900 */
[----:B------:R-:W-:Y:S02]  /*9a80*/  LOP3.LUT P4, RZ, R48, 0x10, RZ, 0xc0, !PT ;  /* 0x0000001030ff7812 */ /* 0x000fe4000788c0ff */
[----:B0-----:R-:W-:Y:S02]  /*9a90*/  PRMT R34, RZ, 0x7610, R34 ;  /* 0x00007610ff227816 */ /* 0x001fe40000000022 */
[----:B--2---:R-:W-:Y:S01]  /*9aa0*/  PRMT R51, RZ, 0x7610, R51 ;  /* 0x00007610ff337816 */ /* 0x004fe20000000033 */
[----:B------:R0:W-:Y:S01]  /*9ab0*/  STL.S16 [R1+0x234], R58 ;  /* 0x0002343a01007387 */ /* 0x0001e20000100600 */
[----:B------:R-:W-:-:S07]  /*9ac0*/  @!P2 PRMT R34, R21, 0x7610, R34 ;  /* 0x000076101522a816 */ /* 0x000fce0000000022 */
[----:B------:R-:W-:Y:S01]  /*9ad0*/  @!P4 PRMT R51, R25, 0x7610, R51 ;  /* 0x000076101933c816 */ /* 0x000fe20000000033 */
[----:B------:R-:W2:Y:S04]  /*9ae0*/  LDL.LU.64 R54, [R1+0x448] ;  /* 0x0004480001367983 */ /* 0x000ea80000300a00 */
[----:B------:R1:W-:Y:S04]  /*9af0*/  STL.S16 [R1+0x214], R34 ;  /* 0x0002142201007387 */ /* 0x0003e80000100600 */
[----:B0-----:R-:W3:Y:S01]  /*9b00*/  LDL.LU R58, [R1+0x890] ;  /* 0x00089000013a7983 */ /* 0x001ee20000300800 */
[----:B------:R-:W-:-:S02]  /*9b10*/  PRMT R42, RZ, 0x7610, R42 ;  /* 0x00007610ff2a7816 */ /* 0x000fc4000000002a */
[----:B------:R-:W-:Y:S01]  /*9b20*/  @!P3 PRMT R41, R24, 0x7632, R41 ;  /* 0x000076321829b816 */ /* 0x000fe20000000029 */
[----:B------:R-:W4:Y:S04]  /*9b30*/  LDL.LU.64 R52, [R1+0x440] ;  /* 0x0004400001347983 */ /* 0x000f280000300a00 */
[----:B-1----:R-:W2:Y:S04]  /*9b40*/  LDL.LU.64 R34, [R1+0x460] ;  /* 0x0004600001227983 */ /* 0x002ea80000300a00 */
[----:B------:R0:W-:Y:S04]  /*9b50*/  STL.S16 [R1+0x460], R51 ;  /* 0x0004603301007387 */ /* 0x0001e80000100600 */
[----:B0-----:R-:W3:Y:S02]  /*9b60*/  LDL.LU R51, [R1+0x868] ;  /* 0x0008680001337983 */ /* 0x001ee40000300800 */
[----:B---3--:R-:W-:-:S04]  /*9b70*/  PRMT R51, RZ, 0x7610, R51 ;  /* 0x00007610ff337816 */ /* 0x008fc80000000033 */
[----:B------:R-:W-:-:S05]  /*9b80*/  @!P4 PRMT R51, R26, 0x7610, R51 ;  /* 0x000076101a33c816 */ /* 0x000fca0000000033 */
[----:B------:R0:W-:Y:S04]  /*9b90*/  STL.S16 [R1+0x464], R51 ;  /* 0x0004643301007387 */ /* 0x0001e80000100600 */
[----:B0-----:R-:W3:Y:S01]  /*9ba0*/  LDL.LU R51, [R1+0x860] ;  /* 0x0008600001337983 */ /* 0x001ee20000300800 */
[----:B------:R-:W-:-:S04]  /*9bb0*/  PRMT R58, RZ, 0x7610, R58 ;  /* 0x00007610ff3a7816 */ /* 0x000fc8000000003a */
        /* <DEDUP_REMOVED lines=9> */
[----:B------:R0:W-:Y:S01]  /*9c50*/  STL.S16 [R1+0x218], R58 ;  /* 0x0002183a01007387 */ /* 0x0001e20000100600 */
[C---:B------:R-:W-:Y:S02]  /*9c60*/  LOP3.LUT P1, RZ, R69.reuse, 0x8000, RZ, 0xc0, !PT ;  /* 0x0000800045ff7812 */ /* 0x040fe4000782c0ff */
[----:B------:R-:W-:Y:S02]  /*9c70*/  LOP3.LUT P2, RZ, R69, 0x4000, RZ, 0xc0, !PT ;  /* 0x0000400045ff7812 */ /* 0x000fe4000784c0ff */
[----:B------:R-:W-:Y:S01]  /*9c80*/  @!P4 PRMT R42, R26, 0x7632, R42 ;  /* 0x000076321a2ac816 */ /* 0x000fe2000000002a */
[----:B0-----:R-:W4:Y:S04]  /*9c90*/  LDL.LU R58, [R1+0x878] ;  /* 0x00087800013a7983 */ /* 0x001f280000300800 */
[----:B------:R0:W-:Y:S04]  /*9ca0*/  STL.S16 [R1+0x47c], R41 ;  /* 0x00047c2901007387 */ /* 0x0001e80000100600 */
[----:B------:R1:W-:Y:S01]  /*9cb0*/  STL.S16 [R1+0x46c], R42 ;  /* 0x00046c2a01007387 */ /* 0x0003e20000100600 */
[----:B0-----:R-:W-:-:S02]  /*9cc0*/  MOV R41, RZ ;  /* 0x000000ff00297202 */ /* 0x001fc40000000f00 */
[----:B-1----:R-:W-:-:S04]  /*9cd0*/  CS2R R42, SRZ ;  /* 0x00000000002a7805 */ /* 0x002fc8000001ff00 */
[----:B--2---:R-:W2:Y:S04]  /*9ce0*/  @!P1 LDG.E R41, desc[UR10][R34.64] ;  /* 0x0000000a22299981 */ /* 0x004ea8000c1e1900 */
[----:B------:R-:W2:Y:S04]  /*9cf0*/  @!P2 LDG.E R43, desc[UR10][R54.64] ;  /* 0x0000000a362ba981 */ /* 0x000ea8000c1e1900 */
        /* <DEDUP_REMOVED lines=9> */
[----:B------:R-:W-:Y:S04]  /*9d90*/  STL [R1+0x78], R45 ;  /* 0x0000782d01007387 */ /* 0x000fe80000100800 */
[----:B------:R1:W3:Y:S04]  /*9da0*/  @!P1 LDG.E R42, desc[UR10][R56.64] ;  /* 0x0000000a382a9981 */ /* 0x0002e8000c1e1900 */
[----:B0-----:R-:W3:Y:S01]  /*9db0*/  LDL.LU R51, [R1+0x83c] ;  /* 0x00083c0001337983 */ /* 0x001ee20000300800 */
[----:B------:R-:W-:Y:S02]  /*9dc0*/  PRMT R15, RZ, 0x7610, R15 ;  /* 0x00007610ff0f7816 */ /* 0x000fe4000000000f */
[----:B----4-:R-:W-:-:S02]  /*9dd0*/  PRMT R58, RZ, 0x7610, R58 ;  /* 0x00007610ff3a7816 */ /* 0x010fc4000000003a */
[----:B------:R-:W-:Y:S01]  /*9de0*/  PRMT R44, RZ, 0x7610, R44 ;  /* 0x00007610ff2c7816 */ /* 0x000fe2000000002c */
[----:B------:R-:W1:Y:S01]  /*9df0*/  LDL.LU R56, [R1+0x85c] ;  /* 0x00085c0001387983 */ /* 0x000e620000300800 */
[----:B------:R-:W-:Y:S02]  /*9e00*/  PRMT R3, RZ, 0x7610, R3 ;  /* 0x00007610ff037816 */ /* 0x000fe40000000003 */
[C---:B------:R-:W-:Y:S02]  /*9e10*/  @!P3 PRMT R15, R23.reuse, 0x7610, R15 ;  /* 0x00007610170fb816 */ /* 0x040fe4000000000f */
[----:B------:R-:W-:Y:S02]  /*9e20*/  @!P3 PRMT R58, R23, 0x7632, R58 ;  /* 0x00007632173ab816 */ /* 0x000fe4000000003a */
[----:B------:R-:W-:Y:S02]  /*9e30*/  LOP3.LUT P3, RZ, R69, 0x2000, RZ, 0xc0, !PT ;  /* 0x0000200045ff7812 */ /* 0x000fe4000786c0ff */
[----:B------:R-:W-:-:S02]  /*9e40*/  @!P5 PRMT R44, R28, 0x7632, R44 ;  /* 0x000076321c2cd816 */ /* 0x000fc4000000002c */
[----:B------:R-:W-:-:S03]  /*9e50*/  @!P6 PRMT R3, R30, 0x7632, R3 ;  /* 0x000076321e03e816 */ /* 0x000fc60000000003 */
[----:B------:R0:W-:Y:S04]  /*9e60*/  STL.S16 [R1+0x488], R44 ;  /* 0x0004882c01007387 */ /* 0x0001e80000100600 */
[----:B------:R4:W-:Y:S01]  /*9e70*/  STL.S16 [R1+0x4a0], R3 ;  /* 0x0004a00301007387 */ /* 0x0009e20000100600 */
[----:B0-----:R-:W-:Y:S01]  /*9e80*/  CS2R R44, SRZ ;  /* 0x00000000002c7805 */ /* 0x001fe2000001ff00 */
[----:B----4-:R-:W-:Y:S01]  /*9e90*/  HFMA2 R3, -RZ, RZ, 0, 0 ;  /* 0x00000000ff037431 */ /* 0x010fe200000001ff */
[----:B------:R-:W-:-:S04]  /*9ea0*/  @P3 LOP3.LUT R48, R48, 0x8, RZ, 0xfc, !PT ;  /* 0x0000000830303812 */ /* 0x000fc800078efcff */
[----:B--2---:R-:W2:Y:S04]  /*9eb0*/  @!P3 LDG.E R45, desc[UR10][R34.64] ;  /* 0x0000000a222db981 */ /* 0x004ea8000c1e1900 */
[----:B------:R-:W4:Y:S01]  /*9ec0*/  @!P3 LDG.E R3, desc[UR10][R54.64] ;  /* 0x0000000a3603b981 */ /* 0x000f22000c1e1900 */
[----:B------:R-:W-:-:S03]  /*9ed0*/  LOP3.LUT P3, RZ, R69, 0x20000, RZ, 0xc0, !PT ;  /* 0x0002000045ff7812 */ /* 0x000fc6000786c0ff */
[----:B------:R0:W2:Y:S04]  /*9ee0*/  @!P2 LDG.E R44, desc[UR10][R52.64] ;  /* 0x0000000a342ca981 */ /* 0x0000a8000c1e1900 */
[----:B------:R0:W-:Y:S01]  /*9ef0*/  STL.S16 [R1+0x474], R58 ;  /* 0x0004743a01007387 */ /* 0x0001e20000100600 */
[----:B---3--:R-:W-:-:S03]  /*9f00*/  PRMT R51, RZ, 0x7610, R51 ;  /* 0x00007610ff337816 */ /* 0x008fc60000000033 */
[----:B------:R-:W3:Y:S02]  /*9f10*/  LDL.LU R52, [R1+0x850] ;  /* 0x0008500001347983 */ /* 0x000ee40000300800 */
[----:B------:R-:W-:Y:S02]  /*9f20*/  @!P3 PRMT R51, R33, 0x7610, R51 ;  /* 0x000076102133b816 */ /* 0x000fe40000000033 */
[----:B0-----:R-:W4:Y:S04]  /*9f30*/  LDL.LU R58, [R1+0x870] ;  /* 0x00087000013a7983 */ /* 0x001f280000300800 */
[----:B------:R0:W-:Y:S01]  /*9f40*/  STL.S16 [R1+0x4ec], R51 ;  /* 0x0004ec3301007387 */ /* 0x0001e20000100600 */
[----:B-1----:R-:W-:-:S03]  /*9f50*/  PRMT R56, RZ, 0x7610, R56 ;  /* 0x00007610ff387816 */ /* 0x002fc60000000038 */
[----:B------:R-:W-:Y:S01]  /*9f60*/  STL [R1+0x17c], R2 ;  /* 0x00017c0201007387 */ /* 0x000fe20000100800 */
[----:B------:R-:W-:-:S03]  /*9f70*/  LOP3.LUT R48, R48, 0xfffffffb, RZ, 0xc0, !PT ;  /* 0xfffffffb30307812 */ /* 0x000fc600078ec0ff */
[----:B------:R-:W-:Y:S04]  /*9f80*/  STL [R1+0x7c], R46 ;  /* 0x00007c2e01007387 */ /* 0x000fe80000100800 */
[----:B0-----:R-:W2:Y:S01]  /*9f90*/  LDL.LU R51, [R1+0x838] ;  /* 0x0008380001337983 */ /* 0x001ea20000300800 */
[----:B------:R-:W-:-:S03]  /*9fa0*/  @!P5 PRMT R56, R27, 0x7610, R56 ;  /* 0x000076101b38d816 */ /* 0x000fc60000000038 */
[----:B------:R-:W2:Y:S04]  /*9fb0*/  LDL.LU.64 R34, [R1+0x848] ;  /* 0x0008480001227983 */ /* 0x000ea80000300a00 */
[----:B------:R0:W-:Y:S04]  /*9fc0*/  STL.S16 [R1+0x448], R56 ;  /* 0x0004483801007387 */ /* 0x0001e80000100600 */
[----:B------:R-:W2:Y:S04]  /*9fd0*/  LDL.LU R54, [R1+0x844] ;  /* 0x0008440001367983 */ /* 0x000ea80000300800 */
[----:B0-----:R-:W2:Y:S01]  /*9fe0*/  LDL.LU.64 R56, [R1+0x420] ;  /* 0x0004200001387983 */ /* 0x001ea20000300a00 */
[----:B---3--:R-:W-:-:S04]  /*9ff0*/  PRMT R52, RZ, 0x7610, R52 ;  /* 0x00007610ff347816 */ /* 0x008fc80000000034 */
[----:B------:R-:W-:Y:S02]  /*a000*/  @!P6 PRMT R52, R29, 0x7610, R52 ;  /* 0x000076101d34e816 */ /* 0x000fe40000000034 */
[----:B----4-:R-:W-:-:S03]  /*a010*/  PRMT R58, RZ, 0x7610, R58 ;  /* 0x00007610ff3a7816 */ /* 0x010fc6000000003a */
[----:B------:R0:W-:Y:S01]  /*a020*/  STL.S16 [R1+0x454], R52 ;  /* 0x0004543401007387 */ /* 0x0001e20000100600 */
[----:B------:R-:W-:-:S03]  /*a030*/  @!P4 PRMT R58, R25, 0x7632, R58 ;  /* 0x00007632193ac816 */ /* 0x000fc6000000003a */
[----:B0-----:R-:W3:Y:S01]  /*a040*/  LDL.LU.64 R52, [R1+0x410] ;  /* 0x0004100001347983 */ /* 0x001ee20000300a00 */
[----:B--2---:R-:W-:-:S04]  /*a050*/  PRMT R51, RZ, 0x7610, R51 ;  /* 0x00007610ff337816 */ /* 0x004fc80000000033 */
[----:B------:R-:W-:Y:S01]  /*a060*/  @!P3 PRMT R51, R38, 0x7610, R51 ;  /* 0x000076102633b816 */ /* 0x000fe20000000033 */
[----:B------:R0:W-:Y:S04]  /*a070*/  STL.S16 [R1+0x468], R58 ;  /* 0x0004683a01007387 */ /* 0x0001e80000100600 */
[----:B------:R1:W-:Y:S04]  /*a080*/  STL.S16 [R1+0x524], R51 ;  /* 0x0005243301007387 */ /* 0x0003e80000100600 */
[----:B0-----:R-:W2:Y:S04]  /*a090*/  LDL.LU R58, [R1+0x864] ;  /* 0x00086400013a7983 */ /* 0x001ea80000300800 */
[----:B-1----:R-:W4:Y:S01]  /*a0a0*/  LDL.LU R51, [R1+0x830] ;  /* 0x0008300001337983 */ /* 0x002f220000300800 */
[----:B------:R-:W-:-:S02]  /*a0b0*/  PRMT R2, RZ, 0x7610, R2 ;  /* 0x00007610ff027816 */ /* 0x000fc40000000002 */
[----:B------:R-:W-:Y:S02]  /*a0c0*/  LOP3.LUT P4, RZ, R69, 0x1000, RZ, 0xc0, !PT ;  /* 0x0000100045ff7812 */ /* 0x000fe4000788c0ff */
[----:B------:R-:W-:Y:S02]  /*a0d0*/  @!P0 PRMT R2, R32, 0x7632, R2 ;  /* 0x0000763220028816 */ /* 0x000fe40000000002 */
[----:B------:R-:W-:-:S03]  /*a0e0*/  MOV R46, RZ ;  /* 0x000000ff002e7202 */ /* 0x000fc60000000f00 */
[----:B------:R0:W-:Y:S06]  /*a0f0*/  STL.S16 [R1+0x514], R2 ;  /* 0x0005140201007387 */ /* 0x0001ec0000100600 */
[----:B------:R-:W4:Y:S01]  /*a100*/  @!P4 LDG.E R46, desc[UR10][R56.64] ;  /* 0x0000000a382ec981 */ /* 0x000f22000c1e1900 */
[----:B0-----:R-:W-:Y:S01]  /*a110*/  HFMA2 R2, -RZ, RZ, 0, 0 ;  /* 0x00000000ff027431 */ /* 0x001fe200000001ff */
[----:B------:R-:W-:Y:S02]  /*a120*/  @P4 LOP3.LUT R48, R48, 0x4, RZ, 0xfc, !PT ;  /* 0x0000000430304812 */ /* 0x000fe400078efcff */
[----:B------:R-:W-:-:S02]  /*a130*/  PRMT R35, RZ, 0x7610, R35 ;  /* 0x00007610ff237816 */ /* 0x000fc40000000023 */
[----:B------:R-:W-:Y:S01]  /*a140*/  PRMT R34, RZ, 0x7610, R34 ;  /* 0x00007610ff227816 */ /* 0x000fe20000000022 */
[----:B------:R-:W-:Y:S01]  /*a150*/  STL [R1+0x80], R4 ;  /* 0x0000800401007387 */ /* 0x000fe20000100800 */
[----:B------:R-:W-:-:S03]  /*a160*/  PRMT R54, RZ, 0x7610, R54 ;  /* 0x00007610ff367816 */ /* 0x000fc60000000036 */
[----:B------:R-:W4:Y:S04]  /*a170*/  LDL.LU.64 R56, [R1+0x400] ;  /* 0x0004000001387983 */ /* 0x000f280000300a00 */
[----:B---3--:R-:W3:Y:S01]  /*a180*/  @!P4 LDG.E R2, desc[UR10][R52.64] ;  /* 0x0000000a3402c981 */ /* 0x008ee2000c1e1900 */
[----:B------:R-:W-:Y:S02]  /*a190*/  LOP3.LUT P4, RZ, R69, 0x10000, RZ, 0xc0, !PT ;  /* 0x0001000045ff7812 */ /* 0x000fe4000788c0ff */
[----:B--2---:R-:W-:Y:S01]  /*a1a0*/  PRMT R58, RZ, 0x7610, R58 ;  /* 0x00007610ff3a7816 */ /* 0x004fe2000000003a */
[----:B------:R-:W2:Y:S01]  /*a1b0*/  LDL.LU.64 R52, [R1+0x3e0] ;  /* 0x0003e00001347983 */ /* 0x000ea20000300a00 */
[----:B----4-:R-:W-:Y:S02]  /*a1c0*/  PRMT R51, RZ, 0x7610, R51 ;  /* 0x00007610ff337816 */ /* 0x010fe40000000033 */
[----:B------:R-:W-:-:S07]  /*a1d0*/  @!P5 PRMT R58, R27, 0x7632, R58 ;  /* 0x000076321b3ad816 */ /* 0x000fce000000003a */
[----:B------:R-:W-:Y:S01]  /*a1e0*/  @!P4 PRMT R51, R39, 0x7610, R51 ;  /* 0x000076102733c816 */ /* 0x000fe20000000033 */
[----:B------:R0:W-:Y:S04]  /*a1f0*/  STL.S16 [R1+0x450], R58 ;  /* 0x0004503a01007387 */ /* 0x0001e80000100600 */
[----:B------:R1:W-:Y:S04]  /*a200*/  STL.S16 [R1+0x534], R51 ;  /* 0x0005343301007387 */ /* 0x0003e80000100600 */
[----:B0-----:R-:W4:Y:S04]  /*a210*/  LDL.LU R58, [R1+0x858] ;  /* 0x00085800013a7983 */ /* 0x001f280000300800 */
[----:B-1----:R-:W3:Y:S01]  /*a220*/  LDL.LU R51, [R1+0x82c] ;  /* 0x00082c0001337983 */ /* 0x002ee20000300800 */
[----:B------:R-:W-:-:S02]  /*a230*/  @!P6 PRMT R35, R29, 0x7632, R35 ;  /* 0x000076321d23e816 */ /* 0x000fc40000000023 */
[----:B------:R-:W-:-:S03]  /*a240*/  @!P6 PRMT R34, R30, 0x7610, R34 ;  /* 0x000076101e22e816 */ /* 0x000fc60000000022 */
[----:B------:R-:W-:Y:S04]  /*a250*/  STL.S16 [R1+0x498], R35 ;  /* 0x0004982301007387 */ /* 0x000fe80000100600 */
[----:B------:R0:W-:Y:S04]  /*a260*/  STL.S16 [R1+0x48c], R34 ;  /* 0x00048c2201007387 */ /* 0x0001e80000100600 */
[----:B0-----:R-:W2:Y:S01]  /*a270*/  LDL.LU.64 R34, [R1+0x408] ;  /* 0x0004080001227983 */ /* 0x001ea20000300a00 */
[----:B------:R-:W-:-:S05]  /*a280*/  @!P0 PRMT R54, R31, 0x7610, R54 ;  /* 0x000076101f368816 */ /* 0x000fca0000000036 */
[----:B------:R0:W-:Y:S04]  /*a290*/  STL.S16 [R1+0x49c], R54 ;  /* 0x00049c3601007387 */ /* 0x0001e80000100600 */
[----:B0-----:R-:W2:Y:S01]  /*a2a0*/  LDL.LU.64 R54, [R1+0x3f0] ;  /* 0x0003f00001367983 */ /* 0x001ea20000300a00 */
[----:B----4-:R-:W-:Y:S02]  /*a2b0*/  PRMT R58, RZ, 0x7610, R58 ;  /* 0x00007610ff3a7816 */ /* 0x010fe4000000003a */
[----:B---3--:R-:W-:Y:S02]  /*a2c0*/  PRMT R51, RZ, 0x7610, R51 ;  /* 0x00007610ff337816 */ /* 0x008fe40000000033 */
[----:B------:R-:W-:Y:S02]  /*a2d0*/  @!P0 PRMT R58, R31, 0x7632, R58 ;  /* 0x000076321f3a8816 */ /* 0x000fe4000000003a */
[----:B------:R-:W-:-:S03]  /*a2e0*/  @!P4 PRMT R51, R40, 0x7610, R51 ;  /* 0x000076102833c816 */ /* 0x000fc60000000033 */
[----:B------:R0:W-:Y:S04]  /*a2f0*/  STL.S16 [R1+0x4dc], R58 ;  /* 0x0004dc3a01007387 */ /* 0x0001e80000100600 */
[----:B------:R1:W-:Y:S04]  /*a300*/  STL.S16 [R1+0x544], R51 ;  /* 0x0005443301007387 */ /* 0x0003e80000100600 */
[----:B0-----:R-:W3:Y:S04]  /*a310*/  LDL.LU R58, [R1+0x840] ;  /* 0x00084000013a7983 */ /* 0x001ee80000300800 */
[----:B-1----:R-:W4:Y:S01]  /*a320*/  LDL.LU R51, [R1+0x824] ;  /* 0x0008240001337983 */ /* 0x002f220000300800 */
[----:B------:R-:W-:-:S02]  /*a330*/  LOP3.LUT P5, RZ, R69, 0x800, RZ, 0xc0, !PT ;  /* 0x0000080045ff7812 */ /* 0x000fc400078ac0ff */
[----:B------:R-:W-:-:S11]  /*a340*/  MOV R4, RZ ;  /* 0x000000ff00047202 */ /* 0x000fd60000000f00 */
[----:B--2---:R-:W2:Y:S04]  /*a350*/  @!P5 LDG.E R4, desc[UR10][R34.64] ;  /* 0x0000000a2204d981 */ /* 0x004ea8000c1e1900 */
[----:B------:R-:W2:Y:S01]  /*a360*/  LDL.LU.64 R34, [R1+0x3e8] ;  /* 0x0003e80001227983 */ /* 0x000ea20000300a00 */
[----:B------:R-:W-:-:S03]  /*a370*/  LOP3.LUT P6, RZ, R69, 0x400, RZ, 0xc0, !PT ;  /* 0x0000040045ff7812 */ /* 0x000fc600078cc0ff */
[----:B------:R0:W-:Y:S02]  /*a380*/  STL [R1+0x84], R66 ;  /* 0x0000844201007387 */ /* 0x0001e40000100800 */
[----:B0-----:R-:W-:-:S08]  /*a390*/  MOV R66, RZ ;  /* 0x000000ff00427202 */ /* 0x001fd00000000f00 */
[----:B------:R-:W2:Y:S04]  /*a3a0*/  @!P6 LDG.E R66, desc[UR10][R54.64] ;  /* 0x0000000a3642e981 */ /* 0x000ea8000c1e1900 */
[----:B------:R-:W2:Y:S01]  /*a3b0*/  LDL.LU.64 R54, [R1+0x3d0] ;  /* 0x0003d00001367983 */ /* 0x000ea20000300a00 */
[----:B---3--:R-:W-:Y:S02]  /*a3c0*/  PRMT R58, RZ, 0x7610, R58 ;  /* 0x00007610ff3a7816 */ /* 0x008fe4000000003a */
[----:B----4-:R-:W-:Y:S02]  /*a3d0*/  PRMT R51, RZ, 0x7610, R51 ;  /* 0x00007610ff337816 */ /* 0x010fe40000000033 */
[----:B------:R-:W-:Y:S02]  /*a3e0*/  @!P3 PRMT R58, R33, 0x7632, R58 ;  /* 0x00007632213ab816 */ /* 0x000fe4000000003a */
[----:B------:R-:W-:-:S03]  /*a3f0*/  @!P1 PRMT R51, R42, 0x7610, R51 ;  /* 0x000076102a339816 */ /* 0x000fc60000000033 */
[----:B------:R0:W-:Y:S04]  /*a400*/  STL.S16 [R1+0x530], R58 ;  /* 0x0005303a01007387 */ /* 0x0001e80000100600 */
[----:B------:R1:W-:Y:S04]  /*a410*/  STL.S16 [R1+0x57c], R51 ;  /* 0x00057c3301007387 */ /* 0x0003e80000100600 */
[----:B0-----:R-:W3:Y:S04]  /*a420*/  LDL.LU R58, [R1+0x834] ;  /* 0x00083400013a7983 */ /* 0x001ee80000300800 */
[----:B-1----:R-:W4:Y:S04]  /*a430*/  LDL.LU R51, [R1+0x818] ;  /* 0x0008180001337983 */ /* 0x002f280000300800 */
[----:B------:R0:W-:Y:S04]  /*a440*/  STL [R1+0x180], R5 ;  /* 0x0001800501007387 */ /* 0x0001e80000100800 */
[----:B------:R1:W-:Y:S01]  /*a450*/  STL [R1+0x184], R67 ;  /* 0x0001844301007387 */ /* 0x0003e20000100800 */
[----:B------:R-:W-:-:S02]  /*a460*/  LOP3.LUT P0, RZ, R69, 0x200, RZ, 0xc0, !PT ;  /* 0x0000020045ff7812 */ /* 0x000fc4000780c0ff */
[----:B0-----:R-:W-:Y:S02]  /*a470*/  PRMT R5, RZ, 0x7610, R5 ;  /* 0x00007610ff057816 */ /* 0x001fe40000000005 */
[----:B-1----:R-:W-:Y:S02]  /*a480*/  PRMT R67, RZ, 0x7610, R67 ;  /* 0x00007610ff437816 */ /* 0x002fe40000000043 */
[----:B------:R-:W-:Y:S02]  /*a490*/  @!P3 PRMT R5, R38, 0x7632, R5 ;  /* 0x000076322605b816 */ /* 0x000fe40000000005 */
[----:B------:R-:W-:Y:S01]  /*a4a0*/  @!P4 PRMT R67, R40, 0x7632, R67 ;  /* 0x000076322843c816 */ /* 0x000fe20000000043 */
[----:B------:R0:W-:Y:S04]  /*a4b0*/  STL [R1+0x88], R68 ;  /* 0x0000884401007387 */ /* 0x0001e80000100800 */
[----:B------:R1:W-:Y:S04]  /*a4c0*/  STL.S16 [R1+0x540], R5 ;  /* 0x0005400501007387 */ /* 0x0003e80000100600 */
[----:B------:R2:W-:Y:S01]  /*a4d0*/  STL.S16 [R1+0x574], R67 ;  /* 0x0005744301007387 */ /* 0x0005e20000100600 */
[----:B0-----:R-:W-:Y:S01]  /*a4e0*/  MOV R68, RZ ;  /* 0x000000ff00447202 */ /* 0x001fe20000000f00 */
[----:B-1----:R-:W-:-:S05]  /*a4f0*/  HFMA2 R5, -RZ, RZ, 0, 0 ;  /* 0x00000000ff057431 */ /* 0x002fca00000001ff */
[----:B------:R-:W4:Y:S01]  /*a500*/  @!P0 LDG.E R68, desc[UR10][R52.64] ;  /* 0x0000000a34448981 */ /* 0x000f22000c1e1900 */
[----:B--2---:R-:W-:-:S03]  /*a510*/  HFMA2 R67, -RZ, RZ, 0, 0 ;  /* 0x00000000ff437431 */ /* 0x004fc600000001ff */
[----:B------:R-:W2:Y:S04]  /*a520*/  @!P5 LDG.E R5, desc[UR10][R56.64] ;  /* 0x0000000a3805d981 */ /* 0x000ea8000c1e1900 */
[----:B------:R0:W2:Y:S04]  /*a530*/  @!P6 LDG.E R67, desc[UR10][R34.64] ;  /* 0x0000000a2243e981 */ /* 0x0000a8000c1e1900 */
[----:B------:R-:W2:Y:S04]  /*a540*/  LDL.LU.64 R52, [R1+0x3b8] ;  /* 0x0003b80001347983 */ /* 0x000ea80000300a00 */
[----:B------:R-:W2:Y:S04]  /*a550*/  LDL.LU.64 R56, [R1+0x3c8] ;  /* 0x0003c80001387983 */ /* 0x000ea80000300a00 */
[----:B------:R-:W0:Y:S04]  /*a560*/  LDL.LU R34, [R1+0x820] ;  /* 0x0008200001227983 */ /* 0x000e280000300800 */
[----:B------:R1:W-:Y:S02]  /*a570*/  STL [R1+0x188], R49 ;  /* 0x0001883101007387 */ /* 0x0003e40000100800 */
[----:B-1----:R-:W-:-:S04]  /*a580*/  PRMT R49, RZ, 0x7610, R49 ;  /* 0x00007610ff317816 */ /* 0x002fc80000000031 */
[----:B------:R-:W-:-:S05]  /*a590*/  @!P1 PRMT R49, R42, 0x7632, R49 ;  /* 0x000076322a319816 */ /* 0x000fca0000000031 */
[----:B------:R1:W-:Y:S02]  /*a5a0*/  STL.S16 [R1+0x5a4], R49 ;  /* 0x0005a43101007387 */ /* 0x0003e40000100600 */
[----:B-1----:R-:W-:-:S06]  /*a5b0*/  HFMA2 R49, -RZ, RZ, 0, 0 ;  /* 0x00000000ff317431 */ /* 0x002fcc00000001ff */
[----:B------:R1:W2:Y:S04]  /*a5c0*/  @!P0 LDG.E R49, desc[UR10][R54.64] ;  /* 0x0000000a36318981 */ /* 0x0002a8000c1e1900 */
[----:B------:R-:W1:Y:S01]  /*a5d0*/  LDL.LU R54, [R1+0x814] ;  /* 0x0008140001367983 */ /* 0x000e620000300800 */
[----:B---3--:R-:W-:Y:S02]  /*a5e0*/  PRMT R58, RZ, 0x7610, R58 ;  /* 0x00007610ff3a7816 */ /* 0x008fe4000000003a */
[----:B----4-:R-:W-:Y:S02]  /*a5f0*/  PRMT R51, RZ, 0x7610, R51 ;  /* 0x00007610ff337816 */ /* 0x010fe40000000033 */
[----:B------:R-:W-:Y:S02]  /*a600*/  @!P4 PRMT R58, R39, 0x7632, R58 ;  /* 0x00007632273ac816 */ /* 0x000fe4000000003a */
[----:B------:R-:W-:-:S03]  /*a610*/  @!P2 PRMT R51, R44, 0x7610, R51 ;  /* 0x000076102c33a816 */ /* 0x000fc60000000033 */
[----:B------:R3:W-:Y:S04]  /*a620*/  STL.S16 [R1+0x554], R58 ;  /* 0x0005543a01007387 */ /* 0x0007e80000100600 */
[----:B------:R4:W-:Y:S04]  /*a630*/  STL.S16 [R1+0x5a8], R51 ;  /* 0x0005a83301007387 */ /* 0x0009e80000100600 */
[----:B---3--:R-:W3:Y:S04]  /*a640*/  LDL.LU R58, [R1+0x828] ;  /* 0x00082800013a7983 */ /* 0x008ee80000300800 */
[----:B----4-:R-:W4:Y:S04]  /*a650*/  LDL.LU R51, [R1+0x80c] ;  /* 0x00080c0001337983 */ /* 0x010f280000300800 */
[----:B------:R2:W-:Y:S01]  /*a660*/  STL [R1+0x18c], R16 ;  /* 0x00018c1001007387 */ /* 0x0005e20000100800 */
[----:B------:R-:W-:-:S02]  /*a670*/  LOP3.LUT P3, RZ, R69, 0x100, RZ, 0xc0, !PT ;  /* 0x0000010045ff7812 */ /* 0x000fc4000786c0ff */
[----:B--2---:R-:W-:-:S04]  /*a680*/  PRMT R16, RZ, 0x7610, R16 ;  /* 0x00007610ff107816 */ /* 0x004fc80000000010 */
[----:B------:R-:W-:Y:S01]  /*a690*/  @!P2 PRMT R16, R44, 0x7632, R16 ;  /* 0x000076322c10a816 */ /* 0x000fe20000000010 */
[----:B------:R2:W-:Y:S04]  /*a6a0*/  STL [R1+0x8c], R50 ;  /* 0x00008c3201007387 */ /* 0x0005e80000100800 */
[----:B------:R-:W-:Y:S04]  /*a6b0*/  STL [R1+0x90], R17 ;  /* 0x0000901101007387 */ /* 0x000fe80000100800 */
[----:B------:R0:W-:Y:S01]  /*a6c0*/  STL.S16 [R1+0x5b4], R16 ;  /* 0x0005b41001007387 */ /* 0x0001e20000100600 */
[----:B--2---:R-:W-:-:S06]  /*a6d0*/  MOV R50, RZ ;  /* 0x000000ff00327202 */ /* 0x004fcc0000000f00 */
[----:B------:R-:W2:Y:S01]  /*a6e0*/  @!P3 LDG.E R50, desc[UR10][R56.64] ;  /* 0x0000000a3832b981 */ /* 0x000ea2000c1e1900 */
[----:B0-----:R-:W-:Y:S02]  /*a6f0*/  CS2R R16, SRZ ;  /* 0x0000000000107805 */ /* 0x001fe4000001ff00 */
[----:B------:R-:W-:-:S04]  /*a700*/  PRMT R34, RZ, 0x7610, R34 ;  /* 0x00007610ff227816 */ /* 0x000fc80000000022 */
[----:B------:R0:W2:Y:S01]  /*a710*/  @!P3 LDG.E R16, desc[UR10][R52.64] ;  /* 0x0000000a3410b981 */ /* 0x0000a2000c1e1900 */
[----:B------:R-:W-:Y:S02]  /*a720*/  LOP3.LUT P3, RZ, R48, 0x8, RZ, 0xc0, !PT ;  /* 0x0000000830ff7812 */ /* 0x000fe4000786c0ff */
[----:B------:R-:W-:Y:S01]  /*a730*/  @!P1 PRMT R34, R41, 0x7610, R34 ;  /* 0x0000761029229816 */ /* 0x000fe20000000022 */
[----:B------:R-:W2:Y:S04]  /*a740*/  LDL.LU.64 R56, [R1+0x3a8] ;  /* 0x0003a80001387983 */ /* 0x000ea80000300a00 */
[----:B------:R0:W-:Y:S01]  /*a750*/  STL.S16 [R1+0x55c], R34 ;  /* 0x00055c2201007387 */ /* 0x0001e20000100600 */
[----:B-1----:R-:W-:-:S03]  /*a760*/  PRMT R54, RZ, 0x7610, R54 ;  /* 0x00007610ff367816 */ /* 0x002fc60000000036 */
[----:B0-----:R-:W2:Y:S01]  /*a770*/  LDL.LU.64 R34, [R1+0x3b0] ;  /* 0x0003b00001227983 */ /* 0x001ea20000300a00 */
[----:B------:R-:W-:-:S03]  /*a780*/  @!P2 PRMT R54, R43, 0x7610, R54 ;  /* 0x000076102b36a816 */ /* 0x000fc60000000036 */
[----:B------:R-:W-:Y:S04]  /*a790*/  STL [R1+0x190], R18 ;  /* 0x0001901201007387 */ /* 0x000fe80000100800 */
[----:B------:R0:W-:Y:S01]  /*a7a0*/  STL.S16 [R1+0x59c], R54 ;  /* 0x00059c3601007387 */ /* 0x0001e20000100600 */
[----:B------:R-:W-:-:S03]  /*a7b0*/  LOP3.LUT P4, RZ, R69, 0x80, RZ, 0xc0, !PT ;  /* 0x0000008045ff7812 */ /* 0x000fc6000788c0ff */
[----:B------:R-:W-:Y:S04]  /*a7c0*/  STL [R1+0x94], R19 ;  /* 0x0000941301007387 */ /* 0x000fe80000100800 */
[----:B------:R-:W2:Y:S04]  /*a7d0*/  LDL.LU R52, [R1+0x808] ;  /* 0x0008080001347983 */ /* 0x000ea80000300800 */
[----:B0-----:R-:W2:Y:S01]  /*a7e0*/  LDL.LU.64 R54, [R1+0x398] ;  /* 0x0003980001367983 */ /* 0x001ea20000300a00 */
[----:B---3--:R-:W-:Y:S02]  /*a7f0*/  PRMT R58, RZ, 0x7610, R58 ;  /* 0x00007610ff3a7816 */ /* 0x008fe4000000003a */
[----:B----4-:R-:W-:-:S02]  /*a800*/  PRMT R51, RZ, 0x7610, R51 ;  /* 0x00007610ff337816 */ /* 0x010fc40000000033 */
[----:B------:R-:W-:Y:S02]  /*a810*/  @!P1 PRMT R58, R41, 0x7632, R58 ;  /* 0x00007632293a9816 */ /* 0x000fe4000000003a */
[----:B------:R-:W-:-:S03]  /*a820*/  @!P3 PRMT R51, R3, 0x7610, R51 ;  /* 0x000076100333b816 */ /* 0x000fc60000000033 */
[----:B------:R0:W-:Y:S04]  /*a830*/  STL.S16 [R1+0x58c], R58 ;  /* 0x00058c3a01007387 */ /* 0x0001e80000100600 */
[----:B------:R1:W-:Y:S04]  /*a840*/  STL.S16 [R1+0x5b8], R51 ;  /* 0x0005b83301007387 */ /* 0x0003e80000100600 */
[----:B0-----:R-:W3:Y:S04]  /*a850*/  LDL.LU R58, [R1+0x81c] ;  /* 0x00081c00013a7983 */ /* 0x001ee80000300800 */
[----:B-1----:R-:W4:Y:S01]  /*a860*/  LDL.LU R51, [R1+0x800] ;  /* 0x0008000001337983 */ /* 0x002f220000300800 */
[----:B------:R-:W-:-:S04]  /*a870*/  PRMT R18, RZ, 0x7610, R18 ;  /* 0x00007610ff127816 */ /* 0x000fc80000000012 */
[----:B------:R-:W-:-:S05]  /*a880*/  @!P3 PRMT R18, R3, 0x7632, R18 ;  /* 0x000076320312b816 */ /* 0x000fca0000000012 */
[----:B------:R0:W-:Y:S02]  /*a890*/  STL.S16 [R1+0x5c0], R18 ;  /* 0x0005c01201007387 */ /* 0x0001e40000100600 */
[----:B0-----:R-:W-:-:S06]  /*a8a0*/  CS2R R18, SRZ ;  /* 0x0000000000127805 */ /* 0x001fcc000001ff00 */
[----:B--2---:R-:W2:Y:S01]  /*a8b0*/  @!P4 LDG.E R18, desc[UR10][R56.64] ;  /* 0x0000000a3812c981 */ /* 0x004ea2000c1e1900 */
[----:B------:R-:W-:-:S03]  /*a8c0*/  LOP3.LUT P1, RZ, R69, 0x40, RZ, 0xc0, !PT ;  /* 0x0000004045ff7812 */ /* 0x000fc6000782c0ff */
[----:B------:R-:W2:Y:S04]  /*a8d0*/  LDL.LU R56, [R1+0x7fc] ;  /* 0x0007fc0001387983 */ /* 0x000ea80000300800 */
[----:B------:R-:W2:Y:S01]  /*a8e0*/  @!P4 LDG.E R17, desc[UR10][R34.64] ;  /* 0x0000000a2211c981 */ /* 0x000ea2000c1e1900 */
[----:B------:R-:W-:-:S03]  /*a8f0*/  LOP3.LUT P4, RZ, R48, 0x4, RZ, 0xc0, !PT ;  /* 0x0000000430ff7812 */ /* 0x000fc6000788c0ff */
[----:B------:R-:W2:Y:S04]  /*a900*/  LDL.LU.64 R34, [R1+0x390] ;  /* 0x0003900001227983 */ /* 0x000ea80000300a00 */
[----:B------:R0:W2:Y:S04]  /*a910*/  @!P1 LDG.E R19, desc[UR10][R54.64] ;  /* 0x0000000a36139981 */ /* 0x0000a8000c1e1900 */
[----:B------:R-:W0:Y:S01]  /*a920*/  LDL.LU R54, [R1+0x7f8] ;  /* 0x0007f80001367983 */ /* 0x000e220000300800 */
[----:B---3--:R-:W-:Y:S02]  /*a930*/  PRMT R58, RZ, 0x7610, R58 ;  /* 0x00007610ff3a7816 */ /* 0x008fe4000000003a */
[----:B----4-:R-:W-:-:S02]  /*a940*/  PRMT R51, RZ, 0x7610, R51 ;  /* 0x00007610ff337816 */ /* 0x010fc40000000033 */
[----:B------:R-:W-:Y:S02]  /*a950*/  @!P2 PRMT R58, R43, 0x7632, R58 ;  /* 0x000076322b3aa816 */ /* 0x000fe4000000003a */
[----:B------:R-:W-:-:S03]  /*a960*/  @!P4 PRMT R51, R2, 0x7610, R51 ;  /* 0x000076100233c816 */ /* 0x000fc60000000033 */
[----:B------:R1:W-:Y:S04]  /*a970*/  STL.S16 [R1+0x5ac], R58 ;  /* 0x0005ac3a01007387 */ /* 0x0003e80000100600 */
[----:B------:R3:W-:Y:S04]  /*a980*/  STL.S16 [R1+0x5c4], R51 ;  /* 0x0005c43301007387 */ /* 0x0007e80000100600 */
[----:B-1----:R-:W4:Y:S04]  /*a990*/  LDL.LU R58, [R1+0x810] ;  /* 0x00081000013a7983 */ /* 0x002f280000300800 */
[----:B---3--:R-:W3:Y:S01]  /*a9a0*/  LDL.LU R51, [R1+0x7f4] ;  /* 0x0007f40001337983 */ /* 0x008ee20000300800 */
[----:B------:R-:W-:-:S04]  /*a9b0*/  PRMT R52, RZ, 0x7610, R52 ;  /* 0x00007610ff347816 */ /* 0x000fc80000000034 */
[----:B------:R-:W-:-:S05]  /*a9c0*/  @!P3 PRMT R52, R45, 0x7610, R52 ;  /* 0x000076102d34b816 */ /* 0x000fca0000000034 */
[----:B------:R1:W-:Y:S04]  /*a9d0*/  STL.S16 [R1+0x5b0], R52 ;  /* 0x0005b03401007387 */ /* 0x0003e80000100600 */
[----:B-1----:R-:W2:Y:S01]  /*a9e0*/  LDL.LU.64 R52, [R1+0x380] ;  /* 0x0003800001347983 */ /* 0x002ea20000300a00 */
[----:B0-----:R-:W-:-:S04]  /*a9f0*/  PRMT R54, RZ, 0x7610, R54 ;  /* 0x00007610ff367816 */ /* 0x001fc80000000036 */
        /* <DEDUP_REMOVED lines=18> */
[----:B------:R-:W-:Y:S01]  /*ab20*/  STL [R1+0x98], R21 ;  /* 0x0000981501007387 */ /* 0x000fe20000100800 */
[----:B--2---:R-:W-:-:S03]  /*ab30*/  PRMT R56, RZ, 0x7610, R56 ;  /* 0x00007610ff387816 */ /* 0x004fc60000000038 */
[----:B------:R0:W-:Y:S01]  /*ab40*/  STL.S16 [R1+0x5d0], R20 ;  /* 0x0005d01401007387 */ /* 0x0001e20000100600 */
[----:B------:R-:W-:-:S03]  /*ab50*/  @!P4 PRMT R56, R46, 0x7632, R56 ;  /* 0x000076322e38c816 */ /* 0x000fc60000000038 */
[----:B------:R-:W-:Y:S04]  /*ab60*/  STL [R1+0x9c], R23 ;  /* 0x00009c1701007387 */ /* 0x000fe80000100800 */
[----:B------:R1:W-:Y:S01]  /*ab70*/  STL.S16 [R1+0x5e4], R22 ;  /* 0x0005e41601007387 */ /* 0x0003e20000100600 */
[----:B0-----:R-:W-:-:S03]  /*ab80*/  CS2R R20, SRZ ;  /* 0x0000000000147805 */ /* 0x001fc6000001ff00 */
[----:B------:R0:W-:Y:S04]  /*ab90*/  STL.S16 [R1+0x5c8], R56 ;  /* 0x0005c83801007387 */ /* 0x0001e80000100600 */
[----:B------:R2:W2:Y:S01]  /*aba0*/  @!P1 LDG.E R20, desc[UR10][R34.64] ;  /* 0x0000000a22149981 */ /* 0x0004a2000c1e1900 */
[----:B-1----:R-:W-:Y:S02]  /*abb0*/  CS2R R22, SRZ ;  /* 0x0000000000167805 */ /* 0x002fe4000001ff00 */
[----:B------:R-:W-:Y:S01]  /*abc0*/  LOP3.LUT P3, RZ, R69, 0x10, RZ, 0xc0, !PT ;  /* 0x0000001045ff7812 */ /* 0x000fe2000786c0ff */
[----:B------:R-:W-:Y:S04]  /*abd0*/  STL [R1+0x19c], R24 ;  /* 0x00019c1801007387 */ /* 0x000fe80000100800 */
[----:B0-----:R-:W2:Y:S04]  /*abe0*/  LDL.LU.64 R56, [R1+0x370] ;  /* 0x0003700001387983 */ /* 0x001ea80000300a00 */
[----:B------:R-:W2:Y:S04]  /*abf0*/  LDL.LU R34, [R1+0x7f0] ;  /* 0x0007f00001227983 */ /* 0x000ea80000300800 */
[----:B------:R-:W2:Y:S04]  /*ac00*/  @!P2 LDG.E R21, desc[UR10][R52.64] ;  /* 0x0000000a3415a981 */ /* 0x000ea8000c1e1900 */
[----:B------:R0:W2:Y:S01]  /*ac10*/  @!P2 LDG.E R22, desc[UR10][R54.64] ;  /* 0x0000000a3616a981 */ /* 0x0000a2000c1e1900 */
[----:B---3--:R-:W-:-:S03]  /*ac20*/  PRMT R58, RZ, 0x7610, R58 ;  /* 0x00007610ff3a7816 */ /* 0x008fc6000000003a */
[----:B------:R-:W0:Y:S01]  /*ac30*/  LDL.LU R54, [R1+0x7e4] ;  /* 0x0007e40001367983 */ /* 0x000e220000300800 */
[----:B----4-:R-:W-:-:S03]  /*ac40*/  PRMT R51, RZ, 0x7610, R51 ;  /* 0x00007610ff337816 */ /* 0x010fc60000000033 */
[----:B------:R-:W3:Y:S01]  /*ac50*/  LDL.LU.64 R52, [R1+0x360] ;  /* 0x0003600001347983 */ /* 0x000ee20000300a00 */
[----:B------:R-:W-:Y:S02]  /*ac60*/  @!P5 PRMT R58, R4, 0x7632, R58 ;  /* 0x00007632043ad816 */ /* 0x000fe4000000003a */
[----:B------:R-:W-:-:S03]  /*ac70*/  @!P6 PRMT R51, R67, 0x7610, R51 ;  /* 0x000076104333e816 */ /* 0x000fc60000000033 */
[----:B------:R1:W-:Y:S04]  /*ac80*/  STL.S16 [R1+0x5dc], R58 ;  /* 0x0005dc3a01007387 */ /* 0x0003e80000100600 */
[----:B------:R4:W-:Y:S04]  /*ac90*/  STL.S16 [R1+0x374], R51 ;  /* 0x0003743301007387 */ /* 0x0009e80000100600 */
[----:B-1----:R-:W3:Y:S04]  /*aca0*/  LDL.LU R58, [R1+0x7ec] ;  /* 0x0007ec00013a7983 */ /* 0x002ee80000300800 */
[----:B----4-:R-:W4:Y:S01]  /*acb0*/  LDL.LU R51, [R1+0x7dc] ;  /* 0x0007dc0001337983 */ /* 0x010f220000300800 */
[----:B------:R-:W-:-:S04]  /*acc0*/  PRMT R24, RZ, 0x7610, R24 ;  /* 0x00007610ff187816 */ /* 0x000fc80000000018 */
[----:B------:R-:W-:Y:S01]  /*acd0*/  @!P6 PRMT R24, R67, 0x7632, R24 ;  /* 0x000076324318e816 */ /* 0x000fe20000000018 */
[----:B--2---:R-:W2:Y:S01]  /*ace0*/  @!P3 LDG.E R23, desc[UR10][R56.64] ;  /* 0x0000000a3817b981 */ /* 0x004ea2000c1e1900 */
[----:B------:R-:W-:-:S04]  /*acf0*/  PRMT R34, RZ, 0x7610, R34 ;  /* 0x00007610ff227816 */ /* 0x000fc80000000022 */
[----:B------:R-:W-:Y:S01]  /*ad00*/  @!P5 PRMT R34, R4, 0x7610, R34 ;  /* 0x000076100422d816 */ /* 0x000fe20000000022 */
[----:B------:R-:W2:Y:S04]  /*ad10*/  LDL.LU.64 R56, [R1+0x350] ;  /* 0x0003500001387983 */ /* 0x000ea80000300a00 */
[----:B------:R1:W-:Y:S04]  /*ad20*/  STL.S16 [R1+0x380], R34 ;  /* 0x0003802201007387 */ /* 0x0003e80000100600 */
[----:B-1----:R-:W2:Y:S01]  /*ad30*/  LDL.LU.64 R34, [R1+0x358] ;  /* 0x0003580001227983 */ /* 0x002ea20000300a00 */
[----:B0-----:R-:W-:-:S04]  /*ad40*/  PRMT R54, RZ, 0x7610, R54 ;  /* 0x00007610ff367816 */ /* 0x001fc80000000036 */
[----:B------:R-:W-:-:S05]  /*ad50*/  @!P6 PRMT R54, R66, 0x7610, R54 ;  /* 0x000076104236e816 */ /* 0x000fca0000000036 */
[----:B------:R0:W-:Y:S04]  /*ad60*/  STL.S16 [R1+0x370], R54 ;  /* 0x0003703601007387 */ /* 0x0001e80000100600 */
[----:B0-----:R-:W2:Y:S01]  /*ad70*/  LDL.LU.64 R54, [R1+0x340] ;  /* 0x0003400001367983 */ /* 0x001ea20000300a00 */
[----:B---3--:R-:W-:Y:S02]  /*ad80*/  PRMT R58, RZ, 0x7610, R58 ;  /* 0x00007610ff3a7816 */ /* 0x008fe4000000003a */
[----:B----4-:R-:W-:Y:S02]  /*ad90*/  PRMT R51, RZ, 0x7610, R51 ;  /* 0x00007610ff337816 */ /* 0x010fe40000000033 */
[----:B------:R-:W-:Y:S02]  /*ada0*/  @!P6 PRMT R58, R66, 0x7632, R58 ;  /* 0x00007632423ae816 */ /* 0x000fe4000000003a */
[----:B------:R-:W-:-:S03]  /*adb0*/  @!P0 PRMT R51, R68, 0x7610, R51 ;  /* 0x0000761044338816 */ /* 0x000fc60000000033 */
[----:B------:R0:W-:Y:S04]  /*adc0*/  STL.S16 [R1+0x378], R58 ;  /* 0x0003783a01007387 */ /* 0x0001e80000100600 */
[----:B0-----:R-:W3:Y:S04]  /*add0*/  LDL.LU R58, [R1+0x7e0] ;  /* 0x0007e000013a7983 */ /* 0x001ee80000300800 */
[----:B------:R-:W-:Y:S04]  /*ade0*/  STL.S16 [R1+0x37c], R24 ;  /* 0x00037c1801007387 */ /* 0x000fe80000100600 */
[----:B------:R0:W-:Y:S04]  /*adf0*/  STL.S16 [R1+0x358], R51 ;  /* 0x0003583301007387 */ /* 0x0001e80000100600 */
[----:B0-----:R-:W4:Y:S01]  /*ae00*/  LDL.LU R51, [R1+0x7d8] ;  /* 0x0007d80001337983 */ /* 0x001f220000300800 */
[----:B------:R-:W-:-:S04]  /*ae10*/  LOP3.LUT R48, R48, 0xfffffffe, RZ, 0xc0, !PT ;  /* 0xfffffffe30307812 */ /* 0x000fc800078ec0ff */
[----:B------:R-:W-:Y:S02]  /*ae20*/  @P1 LOP3.LUT R48, R48, 0x1, RZ, 0xfc, !PT ;  /* 0x0000000130301812 */ /* 0x000fe400078efcff */
[----:B----4-:R-:W-:-:S04]  /*ae30*/  PRMT R51, RZ, 0x7610, R51 ;  /* 0x00007610ff337816 */ /* 0x010fc80000000033 */
[----:B------:R-:W-:-:S05]  /*ae40*/  @!P0 PRMT R51, R49, 0x7610, R51 ;  /* 0x0000761031338816 */ /* 0x000fca0000000033 */
[----:B------:R0:W-:Y:S04]  /*ae50*/  STL.S16 [R1+0x35c], R51 ;  /* 0x00035c3301007387 */ /* 0x0001e80000100600 */
[----:B0-----:R-:W4:Y:S01]  /*ae60*/  LDL.LU R51, [R1+0x7d0] ;  /* 0x0007d00001337983 */ /* 0x001f220000300800 */
[----:B------:R-:W-:-:S04]  /*ae70*/  LOP3.LUT R48, R48, 0xfffffffd, RZ, 0xc0, !PT ;  /* 0xfffffffd30307812 */ /* 0x000fc800078ec0ff */
[----:B------:R-:W-:Y:S02]  /*ae80*/  @P2 LOP3.LUT R48, R48, 0x2, RZ, 0xfc, !PT ;  /* 0x0000000230302812 */ /* 0x000fe400078efcff */
[----:B------:R-:W-:Y:S02]  /*ae90*/  LOP3.LUT P2, RZ, R69, 0x100, RZ, 0xc0, !PT ;  /* 0x0000010045ff7812 */ /* 0x000fe4000784c0ff */
[----:B----4-:R-:W-:-:S11]  /*aea0*/  PRMT R51, RZ, 0x7610, R51 ;  /* 0x00007610ff337816 */ /* 0x010fd60000000033 */
[----:B------:R-:W-:-:S05]  /*aeb0*/  @!P2 PRMT R51, R50, 0x7610, R51 ;  /* 0x000076103233a816 */ /* 0x000fca0000000033 */
[----:B------:R0:W-:Y:S04]  /*aec0*/  STL.S16 [R1+0x344], R51 ;  /* 0x0003443301007387 */ /* 0x0001e80000100600 */
[----:B0-----:R-:W4:Y:S01]  /*aed0*/  LDL.LU R51, [R1+0x7cc] ;  /* 0x0007cc0001337983 */ /* 0x001f220000300800 */
[----:B---3--:R-:W-:Y:S02]  /*aee0*/  PRMT R58, RZ, 0x7610, R58 ;  /* 0x00007610ff3a7816 */ /* 0x008fe4000000003a */
[----:B----4-:R-:W-:-:S04]  /*aef0*/  PRMT R51, RZ, 0x7610, R51 ;  /* 0x00007610ff337816 */ /* 0x010fc80000000033 */
[----:B------:R-:W-:-:S05]  /*af00*/  @!P2 PRMT R51, R16, 0x7610, R51 ;  /* 0x000076101033a816 */ /* 0x000fca0000000033 */
[----:B------:R0:W-:Y:S04]  /*af10*/  STL.S16 [R1+0x350], R51 ;  /* 0x0003503301007387 */ /* 0x0001e80000100600 */
[----:B0-----:R-:W3:Y:S01]  /*af20*/  LDL.LU R51, [R1+0x7c4] ;  /* 0x0007c40001337983 */ /* 0x001ee20000300800 */
[----:B------:R-:W-:Y:S02]  /*af30*/  @!P0 PRMT R58, R68, 0x7632, R58 ;  /* 0x00007632443a8816 */ /* 0x000fe4000000003a */
[C---:B------:R-:W-:Y:S02]  /*af40*/  LOP3.LUT P1, RZ, R69.reuse, 0x80, RZ, 0xc0, !PT ;  /* 0x0000008045ff7812 */ /* 0x040fe4000782c0ff */
[----:B------:R-:W-:Y:S01]  /*af50*/  LOP3.LUT P4, RZ, R69, 0x8, RZ, 0xc0, !PT ;  /* 0x0000000845ff7812 */ /* 0x000fe2000788c0ff */
[----:B------:R0:W-:Y:S04]  /*af60*/  STL.S16 [R1+0x360], R58 ;  /* 0x0003603a01007387 */ /* 0x0001e80000100600 */
[----:B------:R1:W-:Y:S04]  /*af70*/  STL [R1+0xa0], R25 ;  /* 0x0000a01901007387 */ /* 0x0003e80000100800 */
[----:B0-----:R-:W4:Y:S01]  /*af80*/  LDL.LU R58, [R1+0x7d4] ;  /* 0x0007d400013a7983 */ /* 0x001f220000300800 */
[----:B-1----:R-:W-:-:S06]  /*af90*/  CS2R R24, SRZ ;  /* 0x0000000000187805 */ /* 0x002fcc000001ff00 */
[----:B--2---:R-:W2:Y:S01]  /*afa0*/  @!P4 LDG.E R25, desc[UR10][R34.64] ;  /* 0x0000000a2219c981 */ /* 0x004ea2000c1e1900 */
[----:B---3--:R-:W-:-:S03]  /*afb0*/  PRMT R51, RZ, 0x7610, R51 ;  /* 0x00007610ff337816 */ /* 0x008fc60000000033 */
[----:B------:R-:W3:Y:S01]  /*afc0*/  LDL.LU.64 R34, [R1+0x330] ;  /* 0x0003300001227983 */ /* 0x000ee20000300a00 */
[----:B------:R-:W-:-:S03]  /*afd0*/  @!P1 PRMT R51, R17, 0x7610, R51 ;  /* 0x0000761011339816 */ /* 0x000fc60000000033 */
[----:B------:R-:W-:Y:S04]  /*afe0*/  STL [R1+0x1a8], R30 ;  /* 0x0001a81e01007387 */ /* 0x000fe80000100800 */
[----:B------:R0:W-:Y:S04]  /*aff0*/  STL.S16 [R1+0x330], R51 ;  /* 0x0003303301007387 */ /* 0x0001e80000100600 */
[----:B------:R-:W-:Y:S01]  /*b000*/  STL [R1+0x1a0], R26 ;  /* 0x0001a01a01007387 */ /* 0x000fe20000100800 */
[----:B----4-:R-:W-:-:S03]  /*b010*/  PRMT R58, RZ, 0x7610, R58 ;  /* 0x00007610ff3a7816 */ /* 0x010fc6000000003a */
[----:B------:R-:W-:Y:S04]  /*b020*/  STL [R1+0xa4], R27 ;  /* 0x0000a41b01007387 */ /* 0x000fe80000100800 */
[----:B0-----:R-:W4:Y:S01]  /*b030*/  LDL.LU R51, [R1+0x7c0] ;  /* 0x0007c00001337983 */ /* 0x001f220000300800 */
[----:B------:R-:W-:-:S03]  /*b040*/  @!P2 PRMT R58, R50, 0x7632, R58 ;  /* 0x00007632323aa816 */ /* 0x000fc6000000003a */
[----:B------:R-:W-:Y:S04]  /*b050*/  STL [R1+0x1a4], R28 ;  /* 0x0001a41c01007387 */ /* 0x000fe80000100800 */
[----:B------:R0:W-:Y:S01]  /*b060*/  STL.S16 [R1+0x354], R58 ;  /* 0x0003543a01007387 */ /* 0x0001e20000100600 */
[----:B------:R-:W-:-:S03]  /*b070*/  LOP3.LUT P6, RZ, R69, 0x2, RZ, 0xc0, !PT ;  /* 0x0000000245ff7812 */ /* 0x000fc600078cc0ff */
[----:B------:R-:W-:Y:S04]  /*b080*/  STL [R1+0xa8], R29 ;  /* 0x0000a81d01007387 */ /* 0x000fe80000100800 */
[----:B------:R-:W2:Y:S04]  /*b090*/  @!P3 LDG.E R24, desc[UR10][R52.64] ;  /* 0x0000000a3418b981 */ /* 0x000ea8000c1e1900 */
[----:B0-----:R-:W3:Y:S01]  /*b0a0*/  LDL.LU R58, [R1+0x7c8] ;  /* 0x0007c800013a7983 */ /* 0x001ee20000300800 */
[----:B----4-:R-:W-:-:S03]  /*b0b0*/  PRMT R51, RZ, 0x7610, R51 ;  /* 0x00007610ff337816 */ /* 0x010fc60000000033 */
[----:B------:R-:W-:Y:S01]  /*b0c0*/  STL [R1+0x1ac], R32 ;  /* 0x0001ac2001007387 */ /* 0x000fe20000100800 */
[----:B------:R-:W-:-:S03]  /*b0d0*/  @!P1 PRMT R51, R18, 0x7610, R51 ;  /* 0x0000761012339816 */ /* 0x000fc60000000033 */
[----:B------:R-:W-:Y:S04]  /*b0e0*/  STL [R1+0xb0], R33 ;  /* 0x0000b02101007387 */ /* 0x000fe80000100800 */
[----:B------:R0:W-:Y:S01]  /*b0f0*/  STL.S16 [R1+0x618], R51 ;  /* 0x0006183301007387 */ /* 0x0001e20000100600 */
[----:B------:R-:W-:Y:S02]  /*b100*/  PRMT R30, RZ, 0x7610, R30 ;  /* 0x00007610ff1e7816 */ /* 0x000fe4000000001e */
[----:B------:R-:W-:Y:S01]  /*b110*/  PRMT R26, RZ, 0x7610, R26 ;  /* 0x00007610ff1a7816 */ /* 0x000fe2000000001a */
[----:B------:R-:W4:Y:S04]  /*b120*/  LDL.LU.64 R52, [R1+0x338] ;  /* 0x0003380001347983 */ /* 0x000f280000300a00 */
[----:B0-----:R-:W2:Y:S01]  /*b130*/  LDL.LU R51, [R1+0x7b8] ;  /* 0x0007b80001337983 */ /* 0x001ea20000300800 */
[----:B---3--:R-:W-:-:S02]  /*b140*/  PRMT R58, RZ, 0x7610, R58 ;  /* 0x00007610ff3a7816 */ /* 0x008fc4000000003a */
[----:B------:R-:W-:Y:S02]  /*b150*/  @!P1 PRMT R30, R18, 0x7632, R30 ;  /* 0x00007632121e9816 */ /* 0x000fe4000000001e */
[----:B------:R-:W-:Y:S02]  /*b160*/  @!P1 PRMT R58, R17, 0x7632, R58 ;  /* 0x00007632113a9816 */ /* 0x000fe4000000003a */
[----:B------:R-:W-:Y:S02]  /*b170*/  LOP3.LUT P1, RZ, R48, 0x1, RZ, 0xc0, !PT ;  /* 0x0000000130ff7812 */ /* 0x000fe4000782c0ff */
[----:B------:R-:W-:-:S05]  /*b180*/  @!P0 PRMT R26, R49, 0x7632, R26 ;  /* 0x00007632311a8816 */ /* 0x000fca000000001a */
[----:B------:R0:W-:Y:S02]  /*b190*/  STL.S16 [R1+0x364], R26 ;  /* 0x0003641a01007387 */ /* 0x0001e40000100600 */
[----:B0-----:R-:W-:-:S06]  /*b1a0*/  CS2R R26, SRZ ;  /* 0x00000000001a7805 */ /* 0x001fcc000001ff00 */
[----:B------:R-:W3:Y:S04]  /*b1b0*/  @!P4 LDG.E R26, desc[UR10][R56.64] ;  /* 0x0000000a381ac981 */ /* 0x000ee8000c1e1900 */
[----:B------:R-:W3:Y:S01]  /*b1c0*/  LDL.LU.64 R56, [R1+0x320] ;  /* 0x0003200001387983 */ /* 0x000ee20000300a00 */
[----:B--2---:R-:W-:-:S04]  /*b1d0*/  PRMT R51, RZ, 0x7610, R51 ;  /* 0x00007610ff337816 */ /* 0x004fc80000000033 */
[----:B------:R-:W-:-:S05]  /*b1e0*/  @!P1 PRMT R51, R19, 0x7610, R51 ;  /* 0x0000761013339816 */ /* 0x000fca0000000033 */
[----:B------:R0:W-:Y:S04]  /*b1f0*/  STL.S16 [R1+0x320], R51 ;  /* 0x0003203301007387 */ /* 0x0001e80000100600 */
[----:B0-----:R-:W2:Y:S01]  /*b200*/  LDL.LU R51, [R1+0x7b4] ;  /* 0x0007b40001337983 */ /* 0x001ea20000300800 */
[----:B------:R-:W-:Y:S02]  /*b210*/  PRMT R28, RZ, 0x7610, R28 ;  /* 0x00007610ff1c7816 */ /* 0x000fe4000000001c */
[----:B--2---:R-:W-:-:S04]  /*b220*/  PRMT R51, RZ, 0x7610, R51 ;  /* 0x00007610ff337816 */ /* 0x004fc80000000033 */
[----:B------:R-:W-:-:S05]  /*b230*/  @!P1 PRMT R51, R20, 0x7610, R51 ;  /* 0x0000761014339816 */ /* 0x000fca0000000033 */
[----:B------:R0:W-:Y:S04]  /*b240*/  STL.S16 [R1+0x630], R51 ;  /* 0x0006303301007387 */ /* 0x0001e80000100600 */
[----:B0-----:R-:W2:Y:S01]  /*b250*/  LDL.LU R51, [R1+0x7ac] ;  /* 0x0007ac0001337983 */ /* 0x001ea20000300800 */
[----:B------:R-:W-:Y:S02]  /*b260*/  @!P2 PRMT R28, R16, 0x7632, R28 ;  /* 0x00007632101ca816 */ /* 0x000fe4000000001c */
[----:B------:R-:W-:Y:S02]  /*b270*/  LOP3.LUT P2, RZ, R48, 0x2, RZ, 0xc0, !PT ;  /* 0x0000000230ff7812 */ /* 0x000fe4000784c0ff */
[----:B--2---:R-:W-:-:S11]  /*b280*/  PRMT R51, RZ, 0x7610, R51 ;  /* 0x00007610ff337816 */ /* 0x004fd60000000033 */
[----:B------:R-:W-:-:S05]  /*b290*/  @!P2 PRMT R51, R22, 0x7610, R51 ;  /* 0x000076101633a816 */ /* 0x000fca0000000033 */
[----:B------:R0:W-:Y:S04]  /*b2a0*/  STL.S16 [R1+0x64c], R51 ;  /* 0x00064c3301007387 */ /* 0x0001e80000100600 */
[----:B0-----:R-:W2:Y:S04]  /*b2b0*/  LDL.LU R51, [R1+0x7a0] ;  /* 0x0007a00001337983 */ /* 0x001ea80000300800 */
[----:B------:R0:W-:Y:S02]  /*b2c0*/  STL.S16 [R1+0x610], R28 ;  /* 0x0006101c01007387 */ /* 0x0001e40000100600 */
[----:B0-----:R-:W-:-:S06]  /*b2d0*/  CS2R R28, SRZ ;  /* 0x00000000001c7805 */ /* 0x001fcc000001ff00 */
[----:B------:R-:W3:Y:S04]  /*b2e0*/  @!P6 LDG.E R29, desc[UR10][R34.64] ;  /* 0x0000000a221de981 */ /* 0x000ee8000c1e1900 */
[----:B------:R-:W4:Y:S01]  /*b2f0*/  LDL.LU.64 R34, [R1+0x310] ;  /* 0x0003100001227983 */ /* 0x000f220000300a00 */
[----:B--2---:R-:W-:-:S04]  /*b300*/  PRMT R51, RZ, 0x7610, R51 ;  /* 0x00007610ff337816 */ /* 0x004fc80000000033 */
[----:B------:R-:W-:-:S05]  /*b310*/  @!P3 PRMT R51, R23, 0x7610, R51 ;  /* 0x000076101733b816 */ /* 0x000fca0000000033 */
[----:B------:R0:W-:Y:S04]  /*b320*/  STL.S16 [R1+0x65c], R51 ;  /* 0x00065c3301007387 */ /* 0x0001e80000100600 */
[----:B0-----:R-:W2:Y:S01]  /*b330*/  LDL.LU R51, [R1+0x79c] ;  /* 0x00079c0001337983 */ /* 0x001ea20000300800 */
[----:B------:R-:W-:Y:S02]  /*b340*/  PRMT R32, RZ, 0x7610, R32 ;  /* 0x00007610ff207816 */ /* 0x000fe40000000020 */
[----:B------:R-:W-:Y:S02]  /*b350*/  LOP3.LUT P0, RZ, R69, 0x1, RZ, 0xc0, !PT ;  /* 0x0000000145ff7812 */ /* 0x000fe4000780c0ff */
[----:B------:R-:W-:-:S05]  /*b360*/  @!P1 PRMT R32, R20, 0x7632, R32 ;  /* 0x0000763214209816 */ /* 0x000fca0000000020 */
[----:B------:R0:W-:Y:S02]  /*b370*/  STL.S16 [R1+0x644], R32 ;  /* 0x0006442001007387 */ /* 0x0001e40000100600 */
[----:B0-----:R-:W-:-:S06]  /*b380*/  CS2R R32, SRZ ;  /* 0x0000000000207805 */ /* 0x001fcc000001ff00 */
[----:B----4-:R0:W4:Y:S04]  /*b390*/  @!P0 LDG.E R32, desc[UR10][R34.64] ;  /* 0x0000000a22208981 */ /* 0x010128000c1e1900 */
[----:B------:R-:W0:Y:S01]  /*b3a0*/  LDL.LU R34, [R1+0x7a8] ;  /* 0x0007a80001227983 */ /* 0x000e220000300800 */
[----:B--2---:R-:W-:-:S04]  /*b3b0*/  PRMT R51, RZ, 0x7610, R51 ;  /* 0x00007610ff337816 */ /* 0x004fc80000000033 */
[----:B------:R-:W-:-:S05]  /*b3c0*/  @!P3 PRMT R51, R24, 0x7610, R51 ;  /* 0x000076101833b816 */ /* 0x000fca0000000033 */
[----:B------:R1:W-:Y:S04]  /*b3d0*/  STL.S16 [R1+0x66c], R51 ;  /* 0x00066c3301007387 */ /* 0x0003e80000100600 */
[----:B-1----:R-:W2:Y:S01]  /*b3e0*/  LDL.LU R51, [R1+0x794] ;  /* 0x0007940001337983 */ /* 0x002ea20000300800 */
[----:B0-----:R-:W-:-:S04]  /*b3f0*/  PRMT R34, RZ, 0x7610, R34 ;  /* 0x00007610ff227816 */ /* 0x001fc80000000022 */
[----:B------:R-:W-:-:S05]  /*b400*/  @!P2 PRMT R34, R21, 0x7610, R34 ;  /* 0x000076101522a816 */ /* 0x000fca0000000022 */
[----:B------:R0:W-:Y:S04]  /*b410*/  STL.S16 [R1+0x640], R34 ;  /* 0x0006402201007387 */ /* 0x0001e80000100600 */
[----:B0-----:R-:W4:Y:S01]  /*b420*/  LDL.LU.64 R34, [R1+0x2c8] ;  /* 0x0002c80001227983 */ /* 0x001f220000300a00 */
[----:B--2---:R-:W-:-:S04]  /*b430*/  PRMT R51, RZ, 0x7610, R51 ;  /* 0x00007610ff337816 */ /* 0x004fc80000000033 */
[----:B------:R-:W-:-:S05]  /*b440*/  @!P4 PRMT R51, R25, 0x7610, R51 ;  /* 0x000076101933c816 */ /* 0x000fca0000000033 */
[----:B------:R0:W-:Y:S04]  /*b450*/  STL.S16 [R1+0x2cc], R51 ;  /* 0x0002cc3301007387 */ /* 0x0001e80000100600 */
[----:B0-----:R-:W2:Y:S01]  /*b460*/  LDL.LU R51, [R1+0x790] ;  /* 0x0007900001337983 */ /* 0x001ea20000300800 */
[----:B------:R-:W-:-:S03]  /*b470*/  LOP3.LUT P5, RZ, R69, 0x4, RZ, 0xc0, !PT ;  /* 0x0000000445ff7812 */ /* 0x000fc600078ac0ff */
[----:B------:R0:W-:Y:S04]  /*b480*/  STL.S16 [R1+0x61c], R58 ;  /* 0x00061c3a01007387 */ /* 0x0001e80000100600 */
[----:B0-----:R-:W4:Y:S06]  /*b490*/  LDL.LU R58, [R1+0x7bc] ;  /* 0x0007bc00013a7983 */ /* 0x001f2c0000300800 */
[----:B------:R-:W4:Y:S04]  /*b4a0*/  @!P5 LDG.E R27, desc[UR10][R54.64] ;  /* 0x0000000a361bd981 */ /* 0x000f28000c1e1900 */
[----:B------:R-:W4:Y:S04]  /*b4b0*/  @!P5 LDG.E R28, desc[UR10][R52.64] ;  /* 0x0000000a341cd981 */ /* 0x000f28000c1e1900 */
[----:B------:R-:W4:Y:S04]  /*b4c0*/  LDL.LU.64 R54, [R1+0x318] ;  /* 0x0003180001367983 */ /* 0x000f280000300a00 */
[----:B------:R-:W-:Y:S04]  /*b4d0*/  STL [R1+0xac], R31 ;  /* 0x0000ac1f01007387 */ /* 0x000fe80000100800 */
[----:B------:R-:W-:Y:S04]  /*b4e0*/  STL.S16 [R1+0x62c], R30 ;  /* 0x00062c1e01007387 */ /* 0x000fe80000100600 */
[----:B------:R-:W4:Y:S01]  /*b4f0*/  LDL.LU.64 R52, [R1+0x300] ;  /* 0x0003000001347983 */ /* 0x000f220000300a00 */
[----:B--2---:R-:W-:-:S04]  /*b500*/  PRMT R51, RZ, 0x7610, R51 ;  /* 0x00007610ff337816 */ /* 0x004fc80000000033 */
[----:B---3--:R-:W-:-:S05]  /*b510*/  @!P4 PRMT R51, R26, 0x7610, R51 ;  /* 0x000076101a33c816 */ /* 0x008fca0000000033 */
[----:B------:R0:W-:Y:S04]  /*b520*/  STL.S16 [R1+0x680], R51 ;  /* 0x0006803301007387 */ /* 0x0001e80000100600 */
[----:B0-----:R-:W2:Y:S01]  /*b530*/  LDL.LU R51, [R1+0x788] ;  /* 0x0007880001337983 */ /* 0x001ea20000300800 */
[----:B----4-:R-:W-:-:S04]  /*b540*/  PRMT R58, RZ, 0x7610, R58 ;  /* 0x00007610ff3a7816 */ /* 0x010fc8000000003a */
[----:B------:R-:W-:-:S05]  /*b550*/  @!P1 PRMT R58, R19, 0x7632, R58 ;  /* 0x00007632133a9816 */ /* 0x000fca000000003a */
[----:B------:R0:W-:Y:S04]  /*b560*/  STL.S16 [R1+0x638], R58 ;  /* 0x0006383a01007387 */ /* 0x0001e80000100600 */
        /* <DEDUP_REMOVED lines=9> */
[----:B------:R-:W-:-:S06]  /*b600*/  CS2R R30, SRZ ;  /* 0x00000000001e7805 */ /* 0x000fcc000001ff00 */
[----:B------:R-:W4:Y:S04]  /*b610*/  @!P0 LDG.E R31, desc[UR10][R54.64] ;  /* 0x0000000a361f8981 */ /* 0x000f28000c1e1900 */
[----:B------:R0:W-:Y:S01]  /*b620*/  STL [R1+0x1b0], R38 ;  /* 0x0001b02601007387 */ /* 0x0001e20000100800 */
[----:B------:R-:W-:-:S03]  /*b630*/  LOP3.LUT P1, RZ, R47, 0x80000000, RZ, 0xc0, !PT ;  /* 0x800000002fff7812 */ /* 0x000fc6000782c0ff */
[----:B------:R-:W-:Y:S04]  /*b640*/  STL [R1+0xb4], R39 ;  /* 0x0000b42701007387 */ /* 0x000fe80000100800 */
[----:B------:R-:W4:Y:S01]  /*b650*/  LDL.LU.64 R54, [R1+0x2e0] ;  /* 0x0002e00001367983 */ /* 0x000f220000300a00 */
[----:B--2---:R-:W-:-:S05]  /*b660*/  PRMT R51, RZ, 0x7610, R51 ;  /* 0x00007610ff337816 */ /* 0x004fca0000000033 */
[----:B------:R-:W2:Y:S01]  /*b670*/  @!P1 LDG.E R33, desc[UR10][R52.64] ;  /* 0x0000000a34219981 */ /* 0x000ea2000c1e1900 */
[----:B------:R-:W-:-:S03]  /*b680*/  @!P5 PRMT R51, R28, 0x7610, R51 ;  /* 0x000076101c33d816 */ /* 0x000fc60000000033 */
[----:B------:R-:W-:Y:S04]  /*b690*/  STL [R1+0x1b8], R42 ;  /* 0x0001b82a01007387 */ /* 0x000fe80000100800 */
[----:B------:R1:W-:Y:S01]  /*b6a0*/  STL.S16 [R1+0x690], R51 ;  /* 0x0006903301007387 */ /* 0x0003e20000100600 */
[----:B0-----:R-:W-:-:S03]  /*b6b0*/  PRMT R38, RZ, 0x7610, R38 ;  /* 0x00007610ff267816 */ /* 0x001fc60000000026 */
[----:B------:R-:W2:Y:S04]  /*b6c0*/  LDL.LU.64 R52, [R1+0x2e8] ;  /* 0x0002e80001347983 */ /* 0x000ea80000300a00 */
[----:B------:R-:W-:Y:S04]  /*b6d0*/  STL [R1+0x1b4], R40 ;  /* 0x0001b42801007387 */ /* 0x000fe80000100800 */
[----:B-1----:R-:W2:Y:S01]  /*b6e0*/  LDL.LU R51, [R1+0x768] ;  /* 0x0007680001337983 */ /* 0x002ea20000300800 */
[----:B---3--:R-:W-:-:S03]  /*b6f0*/  PRMT R58, RZ, 0x7610, R58 ;  /* 0x00007610ff3a7816 */ /* 0x008fc6000000003a */
[----:B------:R-:W-:Y:S01]  /*b700*/  STL [R1+0xbc], R43 ;  /* 0x0000bc2b01007387 */ /* 0x000fe20000100800 */
[----:B------:R-:W-:-:S03]  /*b710*/  @!P3 PRMT R58, R23, 0x7632, R58 ;  /* 0x00007632173ab816 */ /* 0x000fc6000000003a */
[----:B------:R-:W-:Y:S04]  /*b720*/  STL [R1+0xb8], R41 ;  /* 0x0000b82901007387 */ /* 0x000fe80000100800 */
[----:B------:R0:W-:Y:S01]  /*b730*/  STL.S16 [R1+0x670], R58 ;  /* 0x0006703a01007387 */ /* 0x0001e20000100600 */
[----:B------:R-:W-:Y:S02]  /*b740*/  @!P2 PRMT R38, R22, 0x7632, R38 ;  /* 0x000076321626a816 */ /* 0x000fe40000000026 */
[----:B------:R-:W-:Y:S01]  /*b750*/  LOP3.LUT P2, RZ, R47, 0x40000000, RZ, 0xc0, !PT ;  /* 0x400000002fff7812 */ /* 0x000fe2000784c0ff */
[----:B------:R-:W3:Y:S04]  /*b760*/  @!P6 LDG.E R30, desc[UR10][R56.64] ;  /* 0x0000000a381ee981 */ /* 0x000ee8000c1e1900 */
[----:B0-----:R-:W3:Y:S04]  /*b770*/  LDL.LU R58, [R1+0x798] ;  /* 0x00079800013a7983 */ /* 0x001ee80000300800 */
[----:B------:R0:W-:Y:S01]  /*b780*/  STL.S16 [R1+0x664], R38 ;  /* 0x0006642601007387 */ /* 0x0001e20000100600 */
[----:B------:R-:W-:-:S02]  /*b790*/  PRMT R42, RZ, 0x7610, R42 ;  /* 0x00007610ff2a7816 */ /* 0x000fc4000000002a */
[----:B------:R-:W-:Y:S01]  /*b7a0*/  PRMT R40, RZ, 0x7610, R40 ;  /* 0x00007610ff287816 */ /* 0x000fe20000000028 */
[----:B------:R-:W3:Y:S01]  /*b7b0*/  LDL.LU.64 R56, [R1+0x2f0] ;  /* 0x0002f00001387983 */ /* 0x000ee20000300a00 */
[----:B0-----:R-:W-:-:S06]  /*b7c0*/  CS2R R38, SRZ ;  /* 0x0000000000267805 */ /* 0x001fcc000001ff00 */
[----:B----4-:R-:W4:Y:S04]  /*b7d0*/  @!P2 LDG.E R39, desc[UR10][R54.64] ;  /* 0x0000000a3627a981 */ /* 0x010f28000c1e1900 */
[----:B------:R-:W4:Y:S01]  /*b7e0*/  LDL.LU.64 R54, [R1+0x2b8] ;  /* 0x0002b80001367983 */ /* 0x000f220000300a00 */
[----:B--2---:R-:W-:-:S04]  /*b7f0*/  PRMT R51, RZ, 0x7610, R51 ;  /* 0x00007610ff337816 */ /* 0x004fc80000000033 */
[----:B------:R-:W-:-:S05]  /*b800*/  @!P6 PRMT R51, R29, 0x7610, R51 ;  /* 0x000076101d33e816 */ /* 0x000fca0000000033 */
[----:B------:R0:W-:Y:S04]  /*b810*/  STL.S16 [R1+0x69c], R51 ;  /* 0x00069c3301007387 */ /* 0x0001e80000100600 */
[----:B0-----:R-:W2:Y:S01]  /*b820*/  LDL.LU R51, [R1+0x750] ;  /* 0x0007500001337983 */ /* 0x001ea20000300800 */
[----:B---3--:R-:W-:Y:S02]  /*b830*/  PRMT R58, RZ, 0x7610, R58 ;  /* 0x00007610ff3a7816 */ /* 0x008fe4000000003a */
[----:B------:R-:W-:Y:S02]  /*b840*/  @!P4 PRMT R42, R26, 0x7632, R42 ;  /* 0x000076321a2ac816 */ /* 0x000fe4000000002a */
[----:B------:R-:W-:Y:S02]  /*b850*/  @!P4 PRMT R58, R25, 0x7632, R58 ;  /* 0x00007632193ac816 */ /* 0x000fe4000000003a */
[----:B------:R-:W-:Y:S01]  /*b860*/  LOP3.LUT P4, RZ, R47, 0x10000000, RZ, 0xc0, !PT ;  /* 0x100000002fff7812 */ /* 0x000fe2000788c0ff */
[----:B------:R0:W-:Y:S01]  /*b870*/  STL.S16 [R1+0x68c], R42 ;  /* 0x00068c2a01007387 */ /* 0x0001e20000100600 */
[----:B------:R-:W-:-:S03]  /*b880*/  @!P3 PRMT R40, R24, 0x7632, R40 ;  /* 0x000076321828b816 */ /* 0x000fc60000000028 */
[----:B------:R-:W-:Y:S01]  /*b890*/  STL [R1+0x1bc], R44 ;  /* 0x0001bc2c01007387 */ /* 0x000fe20000100800 */
[----:B------:R-:W-:Y:S02]  /*b8a0*/  PRMT R69, RZ, 0x7610, R69 ;  /* 0x00007610ff457816 */ /* 0x000fe40000000045 */
[----:B------:R-:W-:Y:S01]  /*b8b0*/  PRMT R48, RZ, 0x7610, R48 ;  /* 0x00007610ff307816 */ /* 0x000fe20000000030 */
[----:B------:R-:W-:Y:S01]  /*b8c0*/  STL [R1+0x1c0], R3 ;  /* 0x0001c00301007387 */ /* 0x000fe20000100800 */
[----:B0-----:R-:W-:-:S03]  /*b8d0*/  CS2R R42, SRZ ;  /* 0x00000000002a7805 */ /* 0x001fc6000001ff00 */
[----:B------:R0:W-:Y:S01]  /*b8e0*/  STL.S16 [R1+0x67c], R40 ;  /* 0x00067c2801007387 */ /* 0x0001e20000100600 */
[----:B------:R-:W-:-:S03]  /*b8f0*/  LOP3.LUT P3, RZ, R47, 0x20000000, RZ, 0xc0, !PT ;  /* 0x200000002fff7812 */ /* 0x000fc6000786c0ff */
[----:B------:R-:W-:Y:S04]  /*b900*/  STL [R1+0xc4], R46 ;  /* 0x0000c42e01007387 */ /* 0x000fe80000100800 */
[----:B------:R-:W-:Y:S01]  /*b910*/  STL [R1+0xc0], R45 ;  /* 0x0000c02d01007387 */ /* 0x000fe20000100800 */
[----:B0-----:R-:W-:-:S03]  /*b920*/  CS2R R40, SRZ ;  /* 0x0000000000287805 */ /* 0x001fc6000001ff00 */
[----:B----4-:R0:W3:Y:S04]  /*b930*/  @!P4 LDG.E R43, desc[UR10][R54.64] ;  /* 0x0000000a362bc981 */ /* 0x0100e8000c1e1900 */
[----:B------:R-:W4:Y:S04]  /*b940*/  @!P2 LDG.E R40, desc[UR10][R52.64] ;  /* 0x0000000a3428a981 */ /* 0x000f28000c1e1900 */
[----:B------:R-:W3:Y:S04]  /*b950*/  @!P3 LDG.E R41, desc[UR10][R34.64] ;  /* 0x0000000a2229b981 */ /* 0x000ee8000c1e1900 */
[----:B------:R-:W0:Y:S04]  /*b960*/  LDL.LU.64 R54, [R1+0x778] ;  /* 0x0007780001367983 */ /* 0x000e280000300a00 */
[----:B------:R-:W3:Y:S04]  /*b970*/  @!P1 LDG.E R38, desc[UR10][R56.64] ;  /* 0x0000000a38269981 */ /* 0x000ee8000c1e1900 */
[----:B------:R-:W4:Y:S01]  /*b980*/  LDL.LU.64 R34, [R1+0x2a8] ;  /* 0x0002a80001227983 */ /* 0x000f220000300a00 */
[----:B--2---:R-:W-:-:S03]  /*b990*/  PRMT R51, RZ, 0x7610, R51 ;  /* 0x00007610ff337816 */ /* 0x004fc60000000033 */
[----:B------:R-:W2:Y:S01]  /*b9a0*/  LDL.LU.64 R56, [R1+0x2d0] ;  /* 0x0002d00001387983 */ /* 0x000ea20000300a00 */
[----:B------:R-:W-:-:S03]  /*b9b0*/  @!P0 PRMT R51, R31, 0x7610, R51 ;  /* 0x000076101f338816 */ /* 0x000fc60000000033 */
[----:B------:R-:W3:Y:S04]  /*b9c0*/  LDL.LU.64 R52, [R1+0x2c0] ;  /* 0x0002c00001347983 */ /* 0x000ee80000300a00 */
[----:B------:R1:W-:Y:S04]  /*b9d0*/  STL.S16 [R1+0x6a4], R51 ;  /* 0x0006a43301007387 */ /* 0x0003e80000100600 */
[----:B-1----:R-:W3:Y:S01]  /*b9e0*/  LDL.LU R51, [R1+0x734] ;  /* 0x0007340001337983 */ /* 0x002ee20000300800 */
[----:B------:R-:W-:Y:S02]  /*b9f0*/  PRMT R44, RZ, 0x7610, R44 ;  /* 0x00007610ff2c7816 */ /* 0x000fe4000000002c */
[----:B------:R-:W-:-:S02]  /*ba00*/  PRMT R3, RZ, 0x7610, R3 ;  /* 0x00007610ff037816 */ /* 0x000fc40000000003 */
[----:B------:R-:W-:Y:S02]  /*ba10*/  @!P5 PRMT R44, R28, 0x7632, R44 ;  /* 0x000076321c2cd816 */ /* 0x000fe4000000002c */
[----:B------:R-:W-:Y:S02]  /*ba20*/  @!P6 PRMT R69, R29, 0x7632, R69 ;  /* 0x000076321d45e816 */ /* 0x000fe40000000045 */
[C---:B------:R-:W-:Y:S02]  /*ba30*/  @!P6 PRMT R48, R30.reuse, 0x7610, R48 ;  /* 0x000076101e30e816 */ /* 0x040fe40000000030 */
[----:B------:R-:W-:Y:S02]  /*ba40*/  @!P6 PRMT R3, R30, 0x7632, R3 ;  /* 0x000076321e03e816 */ /* 0x000fe40000000003 */
[----:B------:R-:W-:Y:S02]  /*ba50*/  LOP3.LUT P6, RZ, R47, 0x4000000, RZ, 0xc0, !PT ;  /* 0x040000002fff7812 */ /* 0x000fe400078cc0ff */
[----:B0-----:R-:W-:-:S04]  /*ba60*/  PRMT R54, RZ, 0x7610, R54 ;  /* 0x00007610ff367816 */ /* 0x001fc80000000036 */
[----:B------:R-:W-:Y:S02]  /*ba70*/  @!P5 PRMT R54, R27, 0x7632, R54 ;  /* 0x000076321b36d816 */ /* 0x000fe40000000036 */
[----:B------:R-:W-:Y:S02]  /*ba80*/  LOP3.LUT P5, RZ, R47, 0x8000000, RZ, 0xc0, !PT ;  /* 0x080000002fff7812 */ /* 0x000fe400078ac0ff */
[----:B------:R-:W-:Y:S01]  /*ba90*/  CS2R R46, SRZ ;  /* 0x00000000002e7805 */ /* 0x000fe2000001ff00 */
[----:B------:R0:W-:Y:S02]  /*baa0*/  STL.S16 [R1+0x6a0], R44 ;  /* 0x0006a02c01007387 */ /* 0x0001e40000100600 */
[----:B0-----:R-:W-:-:S08]  /*bab0*/  CS2R R44, SRZ ;  /* 0x00000000002c7805 */ /* 0x001fd0000001ff00 */
[----:B------:R-:W3:Y:S04]  /*bac0*/  @!P5 LDG.E R46, desc[UR10][R36.64] ;  /* 0x0000000a242ed981 */ /* 0x000ee8000c1e1900 */
[----:B----4-:R-:W4:Y:S04]  /*bad0*/  @!P5 LDG.E R45, desc[UR10][R34.64] ;  /* 0x0000000a222dd981 */ /* 0x010f28000c1e1900 */
[----:B------:R-:W4:Y:S04]  /*bae0*/  LDL.LU.64 R36, [R1+0x748] ;  /* 0x0007480001247983 */ /* 0x000f280000300a00 */
[----:B------:R-:W4:Y:S04]  /*baf0*/  LDL.LU.64 R34, [R1+0x758] ;  /* 0x0007580001227983 */ /* 0x000f280000300a00 */
[----:B------:R0:W-:Y:S02]  /*bb00*/  STL.S16 [R1+0x6ac], R69 ;  /* 0x0006ac4501007387 */ /* 0x0001e40000100600 */
[----:B0-----:R-:W0:Y:S01]  /*bb10*/  S2R R69, SR_TID.X ;  /* 0x0000000000457919 */ /* 0x001e220000002100 */
[----:B------:R-:W-:Y:S01]  /*bb20*/  UIMAD.WIDE UR6, UR8, 0x8, UR6 ;  /* 0x00000008080678a5 */ /* 0x000fe2000f8e0206 */
[----:B------:R1:W-:Y:S04]  /*bb30*/  STL [R1+0x1c4], R2 ;  /* 0x0001c40201007387 */ /* 0x0003e80000100800 */
[----:B------:R0:W-:Y:S04]  /*bb40*/  STL [R1+0x1c8], R5 ;  /* 0x0001c80501007387 */ /* 0x0001e80000100800 */
[----:B------:R-:W-:Y:S04]  /*bb50*/  STL [R1+0xc8], R4 ;  /* 0x0000c80401007387 */ /* 0x000fe80000100800 */
[----:B------:R0:W-:Y:S04]  /*bb60*/  STL [R1+0xcc], R66 ;  /* 0x0000cc4201007387 */ /* 0x0001e80000100800 */
[----:B------:R-:W-:Y:S04]  /*bb70*/  STL [R1+0x1cc], R67 ;  /* 0x0001cc4301007387 */ /* 0x000fe80000100800 */
[----:B------:R-:W-:Y:S04]  /*bb80*/  STL [R1+0xd0], R68 ;  /* 0x0000d04401007387 */ /* 0x000fe80000100800 */
[----:B------:R-:W-:Y:S04]  /*bb90*/  STL [R1+0x1d0], R49 ;  /* 0x0001d03101007387 */ /* 0x000fe80000100800 */
[----:B------:R-:W-:Y:S04]  /*bba0*/  STL [R1+0xd4], R50 ;  /* 0x0000d43201007387 */ /* 0x000fe80000100800 */
[----:B--2---:R-:W2:Y:S01]  /*bbb0*/  @!P3 LDG.E R42, desc[UR10][R56.64] ;  /* 0x0000000a382ab981 */ /* 0x004ea2000c1e1900 */
[----:B---3--:R-:W-:-:S03]  /*bbc0*/  PRMT R51, RZ, 0x7610, R51 ;  /* 0x00007610ff337816 */ /* 0x008fc60000000033 */
[----:B------:R-:W-:Y:S01]  /*bbd0*/  STL.S16 [R1+0x6b8], R3 ;  /* 0x0006b80301007387 */ /* 0x000fe20000100600 */
[----:B------:R-:W-:-:S03]  /*bbe0*/  @!P2 PRMT R51, R40, 0x7632, R51 ;  /* 0x000076322833a816 */ /* 0x000fc60000000033 */
[----:B------:R-:W-:Y:S04]  /*bbf0*/  STL.S16 [R1+0x6a8], R48 ;  /* 0x0006a83001007387 */ /* 0x000fe80000100600 */
[----:B------:R3:W-:Y:S01]  /*bc00*/  STL.S16 [R1+0x6c8], R51 ;  /* 0x0006c83301007387 */ /* 0x0007e20000100600 */
[----:B-1----:R-:W-:Y:S01]  /*bc10*/  MOV R2, UR6 ;  /* 0x0000000600027c02 */ /* 0x002fe20008000f00 */
[----:B------:R-:W1:Y:S01]  /*bc20*/  LDCU.U8 UR6, c[0x0][0x414] ;  /* 0x00008280ff0677ac */ /* 0x000e620008000000 */
[----:B0-----:R-:W-:Y:S01]  /*bc30*/  LOP3.LUT R69, R69, 0xffff, RZ, 0xc0, !PT ;  /* 0x0000ffff45457812 */ /* 0x001fe200078ec0ff */
[----:B------:R-:W2:Y:S01]  /*bc40*/  @!P4 LDG.E R44, desc[UR10][R52.64] ;  /* 0x0000000a342cc981 */ /* 0x000ea2000c1e1900 */
[----:B------:R-:W-:Y:S02]  /*bc50*/  PRMT R5, RZ, 0x7610, R5 ;  /* 0x00007610ff057816 */ /* 0x000fe40000000005 */
[----:B------:R-:W-:Y:S01]  /*bc60*/  PRMT R66, RZ, 0x7610, R66 ;  /* 0x00007610ff427816 */ /* 0x000fe20000000042 */
[----:B------:R-:W-:Y:S04]  /*bc70*/  STL [R1+0x1e8], R26 ;  /* 0x0001e81a01007387 */ /* 0x000fe80000100800 */
[----:B---3--:R-:W3:Y:S01]  /*bc80*/  LDL.LU R51, [R1+0x730] ;  /* 0x0007300001337983 */ /* 0x008ee20000300800 */
[----:B------:R-:W-:Y:S01]  /*bc90*/  MOV R3, UR7 ;  /* 0x0000000700037c02 */ /* 0x000fe20008000f00 */
[----:B------:R-:W-:Y:S01]  /*bca0*/  IMAD R69, R69, 0x493, RZ ;  /* 0x0000049345457824 */ /* 0x000fe200078e02ff */
[----:B------:R-:W-:Y:S01]  /*bcb0*/  @!P0 PRMT R5, R32, 0x7632, R5 ;  /* 0x0000763220058816 */ /* 0x000fe20000000005 */
[----:B------:R-:W-:Y:S01]  /*bcc0*/  HFMA2 R48, -RZ, RZ, 0, 0 ;  /* 0x00000000ff307431 */ /* 0x000fe200000001ff */
[----:B------:R-:W-:Y:S02]  /*bcd0*/  STL [R1+0xf0], R29 ;  /* 0x0000f01d01007387 */ /* 0x000fe40000100800 */
[----:B------:R-:W-:-:S02]  /*bce0*/  SHF.R.U32.HI R4, RZ, 0x10, R69 ;  /* 0x00000010ff047819 */ /* 0x000fc40000011645 */
[----:B------:R-:W2:Y:S01]  /*bcf0*/  LDG.E.64 R2, desc[UR10][R2.64] ;  /* 0x0000000a02027981 */ /* 0x000ea2000c1e1b00 */
[----:B------:R-:W-:-:S03]  /*bd00*/  PRMT R69, RZ, 0x7610, R69 ;  /* 0x00007610ff457816 */ /* 0x000fc60000000045 */
[----:B------:R0:W-:Y:S01]  /*bd10*/  STL.S16 [R1+0x6bc], R5 ;  /* 0x0006bc0501007387 */ /* 0x0001e20000100600 */
[----:B------:R-:W-:Y:S02]  /*bd20*/  @!P0 PRMT R69, R31, 0x7632, R69 ;  /* 0x000076321f458816 */ /* 0x000fe40000000045 */
[----:B------:R-:W-:Y:S01]  /*bd30*/  @!P0 PRMT R66, R32, 0x7610, R66 ;  /* 0x0000761020428816 */ /* 0x000fe20000000042 */
[----:B------:R-:W-:Y:S01]  /*bd40*/  STL [R1+0xec], R27 ;  /* 0x0000ec1b01007387 */ /* 0x000fe20000100800 */
[----:B-1----:R-:W-:-:S03]  /*bd50*/  ISETP.NE.AND P0, PT, RZ, UR6, PT ;  /* 0x00000006ff007c0c */ /* 0x002fc6000bf05270 */
[----:B------:R-:W-:Y:S01]  /*bd60*/  STL [R1+0xf8], R33 ;  /* 0x0000f82101007387 */ /* 0x000fe20000100800 */
[----:B0-----:R-:W0:Y:S01]  /*bd70*/  S2R R5, SR_TID.X ;  /* 0x0000000000057919 */ /* 0x001e220000002100 */
[----:B------:R-:W-:Y:S02]  /*bd80*/  PRMT R4, R4, 0x9910, RZ ;  /* 0x0000991004047816 */ /* 0x000fe400000000ff */
[----:B------:R1:W-:Y:S03]  /*bd90*/  STL.S16 [R1+0x6b0], R66 ;  /* 0x0006b04201007387 */ /* 0x0003e60000100600 */
[----:B------:R-:W-:Y:S01]  /*bda0*/  IMAD R4, R4, 0x38, RZ ;  /* 0x0000003804047824 */ /* 0x000fe200078e02ff */
[----:B------:R-:W-:Y:S04]  /*bdb0*/  STL [R1+0x1f0], R30 ;  /* 0x0001f01e01007387 */ /* 0x000fe80000100800 */
[----:B----4-:R-:W4:Y:S01]  /*bdc0*/  @!P6 LDG.E R47, desc[UR10][R36.64] ;  /* 0x0000000a242fe981 */ /* 0x010f22000c1e1900 */
[----:B-1----:R-:W1:Y:S01]  /*bdd0*/  @P0 LDC.64 R66, c[0x0][0x3b0] ;  /* 0x0000ec00ff420b82 */ /* 0x002e620000000a00 */
[----:B------:R-:W-:-:S02]  /*bde0*/  IADD3 R4, PT, PT, RZ, -R4, RZ ;  /* 0x80000004ff047210 */ /* 0x000fc40007ffe0ff */
[----:B------:R-:W4:Y:S02]  /*bdf0*/  @!P6 LDG.E R48, desc[UR10][R34.64] ;  /* 0x0000000a2230e981 */ /* 0x000f24000c1e1900 */
[----:B------:R-:W-:Y:S02]  /*be00*/  PRMT R4, R4, 0x7710, RZ ;  /* 0x0000771004047816 */ /* 0x000fe400000000ff */
[----:B------:R1:W-:Y:S04]  /*be10*/  STL.S16 [R1+0x6b4], R69 ;  /* 0x0006b44501007387 */ /* 0x0003e80000100600 */
[----:B------:R-:W4:Y:S01]  /*be20*/  LDL.LU.64 R36, [R1+0x740] ;  /* 0x0007400001247983 */ /* 0x000f220000300a00 */
[----:B------:R-:W-:Y:S02]  /*be30*/  PRMT R26, RZ, 0x7610, R26 ;  /* 0x00007610ff1a7816 */ /* 0x000fe4000000001a */
[----:B------:R-:W-:Y:S01]  /*be40*/  PRMT R29, RZ, 0x7610, R29 ;  /* 0x00007610ff1d7816 */ /* 0x000fe2000000001d */
[----:B------:R-:W-:Y:S01]  /*be50*/  STL [R1+0x1d4], R16 ;  /* 0x0001d41001007387 */ /* 0x000fe20000100800 */
[----:B0-----:R-:W-:-:S03]  /*be60*/  IADD3 R4, PT, PT, R4, R5, RZ ;  /* 0x0000000504047210 */ /* 0x001fc60007ffe0ff */
[----:B------:R-:W-:Y:S01]  /*be70*/  STL [R1+0xd8], R17 ;  /* 0x0000d81101007387 */ /* 0x000fe20000100800 */
[----:B------:R-:W-:-:S03]  /*be80*/  SHF.L.U32 R4, R4, 0x1, RZ ;  /* 0x0000000104047819 */ /* 0x000fc600000006ff */
[----:B------:R-:W-:Y:S01]  /*be90*/  STL [R1+0x1d8], R18 ;  /* 0x0001d81201007387 */ /* 0x000fe20000100800 */
[----:B-1----:R-:W-:Y:S02]  /*bea0*/  MOV R68, R66 ;  /* 0x0000004200447202 */ /* 0x002fe40000000f00 */
[----:B------:R-:W-:Y:S01]  /*beb0*/  LOP3.LUT R4, R4, 0xffff, RZ, 0xc0, !PT ;  /* 0x0000ffff04047812 */ /* 0x000fe200078ec0ff */
[----:B------:R-:W-:Y:S01]  /*bec0*/  STL [R1+0xdc], R19 ;  /* 0x0000dc1301007387 */ /* 0x000fe20000100800 */
[----:B------:R-:W-:Y:S02]  /*bed0*/  MOV R66, UR13 ;  /* 0x0000000d00427c02 */ /* 0x000fe40008000f00 */
[----:B------:R-:W-:Y:S01]  /*bee0*/  MOV R69, R67 ;  /* 0x0000004300457202 */ /* 0x000fe20000000f00 */
[----:B------:R0:W-:Y:S02]  /*bef0*/  STL [R1+0x718], R4 ;  /* 0x0007180401007387 */ /* 0x0001e40000100800 */
[----:B------:R-:W-:-:S02]  /*bf00*/  IMAD R66, R66, 0x70, R4 ;  /* 0x0000007042427824 */ /* 0x000fc400078e0204 */
[----:B------:R-:W-:Y:S04]  /*bf10*/  STL [R1+0x1dc], R20 ;  /* 0x0001dc1401007387 */ /* 0x000fe80000100800 */
[----:B------:R-:W-:Y:S01]  /*bf20*/  STL [R1+0xe0], R21 ;  /* 0x0000e01501007387 */ /* 0x000fe20000100800 */
[C---:B0-----:R-:W-:Y:S02]  /*bf30*/  @P0 IMAD.WIDE R4, R66.reuse, 0x2, R68 ;  /* 0x0000000242040825 */ /* 0x041fe400078e0244 */
[----:B------:R-:W0:Y:S01]  /*bf40*/  LDC.64 R68, c[0x0][0x3a8] ;  /* 0x0000ea00ff447b82 */ /* 0x000e220000000a00 */
[----:B------:R-:W-:Y:S04]  /*bf50*/  STL [R1+0x1e0], R22 ;  /* 0x0001e01601007387 */ /* 0x000fe80000100800 */
[----:B------:R-:W4:Y:S04]  /*bf60*/  @P0 LDG.E.U16 R49, desc[UR10][R4.64] ;  /* 0x0000000a04310981 */ /* 0x000f28000c1e1500 */
[----:B------:R0:W4:Y:S04]  /*bf70*/  @P0 LDG.E.U16 R50, desc[UR10][R4.64+0x2] ;  /* 0x0000020a04320981 */ /* 0x000128000c1e1500 */
[----:B------:R-:W-:Y:S04]  /*bf80*/  STL [R1+0xe4], R23 ;  /* 0x0000e41701007387 */ /* 0x000fe80000100800 */
[----:B------:R-:W-:Y:S04]  /*bf90*/  STL [R1+0x1e4], R24 ;  /* 0x0001e41801007387 */ /* 0x000fe80000100800 */
[----:B------:R-:W-:Y:S01]  /*bfa0*/  STL [R1+0xe8], R25 ;  /* 0x0000e81901007387 */ /* 0x000fe20000100800 */
[----:B0-----:R-:W-:-:S03]  /*bfb0*/  IMAD.WIDE R4, R66, 0x2, R68 ;  /* 0x0000000242047825 */ /* 0x001fc600078e0244 */
[----:B------:R-:W-:Y:S04]  /*bfc0*/  STL [R1+0xfc], R39 ;  /* 0x0000fc2701007387 */ /* 0x000fe80000100800 */
[----:B------:R-:W4:Y:S04]  /*bfd0*/  LDG.E.U16 R66, desc[UR10][R4.64] ;  /* 0x0000000a04427981 */ /* 0x000f28000c1e1500 */
[----:B------:R0:W-:Y:S04]  /*bfe0*/  STL.S16 [R1+0x684], R58 ;  /* 0x0006843a01007387 */ /* 0x0001e80000100600 */
        /* <DEDUP_REMOVED lines=10> */
[----:B------:R-:W5:Y:S04]  /*c090*/  LDL.LU.64 R56, [R1+0x780] ;  /* 0x0007800001387983 */ /* 0x000f680000300a00 */
[----:B------:R-:W5:Y:S01]  /*c0a0*/  LDL.LU.64 R52, [R1+0x760] ;  /* 0x0007600001347983 */ /* 0x000f620000300a00 */
[----:B---3--:R-:W-:-:S03]  /*c0b0*/  PRMT R51, RZ, 0x7610, R51 ;  /* 0x00007610ff337816 */ /* 0x008fc60000000033 */
[----:B------:R1:W3:Y:S01]  /*c0c0*/  LDG.E.U16 R4, desc[UR10][R4.64+0x2] ;  /* 0x0000020a04047981 */ /* 0x0002e2000c1e1500 */
[----:B------:R-:W-:-:S03]  /*c0d0*/  @!P3 PRMT R51, R41, 0x7632, R51 ;  /* 0x000076322933b816 */ /* 0x000fc60000000033 */
[----:B--2---:R-:W-:Y:S04]  /*c0e0*/  STL [R1+0x200], R42 ;  /* 0x0002002a01007387 */ /* 0x004fe80000100800 */
[----:B------:R2:W-:Y:S01]  /*c0f0*/  STL.S16 [R1+0x6d0], R51 ;  /* 0x0006d03301007387 */ /* 0x0005e20000100600 */
[----:B------:R-:W-:Y:S02]  /*c100*/  R2UR UR28, R2 ;  /* 0x00000000021c72ca */ /* 0x000fe400000e0000 */
[C---:B------:R-:W-:Y:S01]  /*c110*/  @!P1 PRMT R26, R33.reuse, 0x7610, R26 ;  /* 0x00007610211a9816 */ /* 0x040fe2000000001a */
[----:B------:R-:W-:Y:S01]  /*c120*/  STL [R1+0x204], R44 ;  /* 0x0002042c01007387 */ /* 0x000fe20000100800 */
[----:B------:R-:W-:Y:S02]  /*c130*/  @!P1 PRMT R29, R33, 0x7632, R29 ;  /* 0x00007632211d9816 */ /* 0x000fe4000000001d */
[----:B------:R-:W-:Y:S01]  /*c140*/  PRMT R27, RZ, 0x7610, R27 ;  /* 0x00007610ff1b7816 */ /* 0x000fe2000000001b */
[----:B0-----:R0:W5:Y:S04]  /*c150*/  LDL.LU R58, [R1+0x78c] ;  /* 0x00078c00013a7983 */ /* 0x0011680000300800 */
[----:B--2---:R-:W2:Y:S01]  /*c160*/  LDL.LU R51, [R1+0x728] ;  /* 0x0007280001337983 */ /* 0x004ea20000300800 */
[----:B------:R-:W-:-:S02]  /*c170*/  PRMT R2, RZ, 0x7610, R2 ;  /* 0x00007610ff027816 */ /* 0x000fc40000000002 */
[----:B------:R-:W-:Y:S01]  /*c180*/  PRMT R30, RZ, 0x7610, R30 ;  /* 0x00007610ff1e7816 */ /* 0x000fe2000000001e */
[----:B------:R0:W5:Y:S01]  /*c190*/  LDL.LU R54, [R1+0x76c] ;  /* 0x00076c0001367983 */ /* 0x0001620000300800 */
[----:B------:R-:W-:Y:S02]  /*c1a0*/  @!P2 PRMT R2, R39, 0x7632, R2 ;  /* 0x000076322702a816 */ /* 0x000fe40000000002 */
[----:B------:R-:W-:Y:S01]  /*c1b0*/  PRMT R25, RZ, 0x7610, R25 ;  /* 0x00007610ff197816 */ /* 0x000fe20000000019 */
[----:B------:R0:W5:Y:S04]  /*c1c0*/  LDL.LU.64 R34, [R1+0x738] ;  /* 0x0007380001227983 */ /* 0x0001680000300a00 */
[----:B------:R1:W-:Y:S01]  /*c1d0*/  STL.S16 [R1+0x6c0], R2 ;  /* 0x0006c00201007387 */ /* 0x0003e20000100600 */
[----:B------:R-:W-:-:S02]  /*c1e0*/  PRMT R33, RZ, 0x7610, R33 ;  /* 0x00007610ff217816 */ /* 0x000fc40000000021 */
[----:B------:R-:W-:Y:S01]  /*c1f0*/  PRMT R24, RZ, 0x7610, R24 ;  /* 0x00007610ff187816 */ /* 0x000fe20000000018 */
[----:B----4-:R-:W-:Y:S01]  /*c200*/  STL [R1+0x10c], R47 ;  /* 0x00010c2f01007387 */ /* 0x010fe20000100800 */
[----:B------:R-:W-:Y:S02]  /*c210*/  PRMT R23, RZ, 0x7610, R23 ;  /* 0x00007610ff177816 */ /* 0x000fe40000000017 */
[----:B------:R-:W-:Y:S01]  /*c220*/  PRMT R22, RZ, 0x7610, R22 ;  /* 0x00007610ff167816 */ /* 0x000fe20000000016 */
[----:B------:R-:W-:Y:S01]  /*c230*/  STL [R1+0x20c], R48 ;  /* 0x00020c3001007387 */ /* 0x000fe20000100800 */
[----:B-1----:R-:W-:Y:S02]  /*c240*/  MOV R2, UR28 ;  /* 0x0000001c00027c02 */ /* 0x002fe40008000f00 */
[----:B------:R-:W-:-:S03]  /*c250*/  PRMT R36, RZ, 0x7610, R36 ;  /* 0x00007610ff247816 */ /* 0x000fc60000000024 */
[----:B------:R-:W-:Y:S01]  /*c260*/  FFMA.FTZ R2, -R2, UR28, R3 ;  /* 0x0000001c02027c23 */ /* 0x000fe20008010103 */
[C---:B------:R-:W-:Y:S01]  /*c270*/  @!P1 PRMT R27, R38.reuse, 0x7610, R27 ;  /* 0x00007610261b9816 */ /* 0x040fe2000000001b */
[----:B------:R0:W5:Y:S01]  /*c280*/  LDL R67, [R1+0x28c] ;  /* 0x00028c0001437983 */ /* 0x0001620000100800 */
[----:B------:R-:W-:Y:S02]  /*c290*/  @!P1 PRMT R33, R38, 0x7632, R33 ;  /* 0x0000763226219816 */ /* 0x000fe40000000021 */
[----:B------:R-:W-:Y:S01]  /*c2a0*/  FSETP.GTU.FTZ.AND P1, PT, R2, RZ, PT ;  /* 0x000000ff0200720b */ /* 0x000fe20003f3c000 */
[----:B------:R0:W5:Y:S01]  /*c2b0*/  LDL R68, [R1+0x294] ;  /* 0x0002940001447983 */ /* 0x0001620000100800 */
[----:B------:R-:W-:Y:S02]  /*c2c0*/  PRMT R3, RZ, 0x7610, R3 ;  /* 0x00007610ff037816 */ /* 0x000fe40000000003 */
[----:B------:R-:W-:Y:S01]  /*c2d0*/  PRMT R5, RZ, 0x7610, R5 ;  /* 0x00007610ff057816 */ /* 0x000fe20000000005 */
[----:B------:R0:W5:Y:S01]  /*c2e0*/  LDL R69, [R1+0x2f8] ;  /* 0x0002f80001457983 */ /* 0x0001620000100800 */
[----:B------:R-:W-:-:S02]  /*c2f0*/  PRMT R37, RZ, 0x7610, R37 ;  /* 0x00007610ff257816 */ /* 0x000fc40000000025 */
[----:B------:R-:W-:Y:S01]  /*c300*/  @!P2 PRMT R30, R39, 0x7610, R30 ;  /* 0x00007610271ea816 */ /* 0x000fe2000000001e */
[----:B------:R0:W5:Y:S04]  /*c310*/  LDL R28, [R1+0x6b8] ;  /* 0x0006b800011c7983 */ /* 0x0001680000100800 */
[----:B------:R-:W-:Y:S01]  /*c320*/  VOTEU.ANY UP0, P1 ;  /* 0x0000000000ff7886 */ /* 0x000fe20000800100 */
[----:B------:R-:W-:Y:S01]  /*c330*/  @!P3 PRMT R36, R41, 0x7610, R36 ;  /* 0x000076102924b816 */ /* 0x000fe20000000024 */
[----:B------:R0:W5:Y:S03]  /*c340*/  LDL R31, [R1+0x6bc] ;  /* 0x0006bc00011f7983 */ /* 0x0001660000100800 */
[----:B------:R-:W1:Y:S01]  /*c350*/  @UP0 LDCU UR5, c[0x0][0x3c0] ;  /* 0x00007800ff0507ac */ /* 0x000e620008000800 */
[----:B------:R-:W-:Y:S01]  /*c360*/  PLOP3.LUT P1, PT, PT, PT, UP0, 0x80, 0x8 ;  /* 0x000000000008781c */ /* 0x000fe20003f2f008 */
[----:B------:R0:W5:Y:S01]  /*c370*/  LDL R32, [R1+0x6a0] ;  /* 0x0006a00001207983 */ /* 0x0001620000100800 */
[----:B------:R-:W-:-:S02]  /*c380*/  @!P6 PRMT R3, R48, 0x7632, R3 ;  /* 0x000076323003e816 */ /* 0x000fc40000000003 */
[----:B------:R-:W-:Y:S01]  /*c390*/  @!P6 PRMT R5, R48, 0x7610, R5 ;  /* 0x000076103005e816 */ /* 0x000fe20000000005 */
[----:B------:R0:W5:Y:S01]  /*c3a0*/  LDL R38, [R1+0x68c] ;  /* 0x00068c0001267983 */ /* 0x0001620000100800 */
[----:B------:R-:W-:Y:S02]  /*c3b0*/  @!P3 PRMT R37, R42, 0x7610, R37 ;  /* 0x000076102a25b816 */ /* 0x000fe40000000025 */
[----:B------:R-:W-:Y:S01]  /*c3c0*/  PRMT R39, RZ, 0x7610, R39 ;  /* 0x00007610ff277816 */ /* 0x000fe20000000027 */
[----:B------:R0:W5:Y:S04]  /*c3d0*/  LDL R41, [R1+0x6b4] ;  /* 0x0006b40001297983 */ /* 0x0001680000100800 */
[----:B-1----:R-:W-:Y:S01]  /*c3e0*/  @P1 FADD.FTZ R2, R2, UR5 ;  /* 0x0000000502021e21 */ /* 0x002fe20008010000 */
[----:B------:R-:W-:-:S02]  /*c3f0*/  PRMT R21, RZ, 0x7610, R21 ;  /* 0x00007610ff157816 */ /* 0x000fc40000000015 */
[----:B------:R-:W-:Y:S02]  /*c400*/  PRMT R20, RZ, 0x7610, R20 ;  /* 0x00007610ff147816 */ /* 0x000fe40000000014 */
[----:B------:R-:W-:Y:S01]  /*c410*/  PRMT R19, RZ, 0x7610, R19 ;  /* 0x00007610ff137816 */ /* 0x000fe20000000013 */
[----:B------:R-:W1:Y:S01]  /*c420*/  @P1 MUFU.RSQ R2, R2 ;  /* 0x0000000200021308 */ /* 0x000e620000001400 */
[----:B------:R-:W-:Y:S02]  /*c430*/  PRMT R18, RZ, 0x7610, R18 ;  /* 0x00007610ff127816 */ /* 0x000fe40000000012 */
[----:B------:R-:W-:Y:S02]  /*c440*/  PRMT R17, RZ, 0x7610, R17 ;  /* 0x00007610ff117816 */ /* 0x000fe40000000011 */
[----:B------:R-:W-:Y:S01]  /*c450*/  PRMT R16, RZ, 0x7610, R16 ;  /* 0x00007610ff107816 */ /* 0x000fe20000000010 */
[----:B------:R4:W-:Y:S01]  /*c460*/  STL.S16 [R1+0x704], R3 ;  /* 0x0007040301007387 */ /* 0x0009e20000100600 */
[----:B------:R-:W-:-:S02]  /*c470*/  @!P2 PRMT R39, R40, 0x7610, R39 ;  /* 0x000076102827a816 */ /* 0x000fc40000000027 */
[C---:B------:R-:W-:Y:S01]  /*c480*/  @!P4 PRMT R25, R43.reuse, 0x7610, R25 ;  /* 0x000076102b19c816 */ /* 0x040fe20000000019 */
[----:B------:R-:W-:Y:S01]  /*c490*/  STL.S16 [R1+0x6fc], R5 ;  /* 0x0006fc0501007387 */ /* 0x000fe20000100600 */
[----:B------:R-:W-:Y:S02]  /*c4a0*/  @!P4 PRMT R24, R43, 0x7632, R24 ;  /* 0x000076322b18c816 */ /* 0x000fe40000000018 */
[C---:B------:R-:W-:Y:S01]  /*c4b0*/  @!P4 PRMT R23, R44.reuse, 0x7610, R23 ;  /* 0x000076102c17c816 */ /* 0x040fe20000000017 */
[----:B------:R0:W-:Y:S01]  /*c4c0*/  STL.S16 [R1+0x6c4], R36 ;  /* 0x0006c42401007387 */ /* 0x0001e20000100600 */
[----:B------:R-:W-:Y:S02]  /*c4d0*/  @!P4 PRMT R22, R44, 0x7632, R22 ;  /* 0x000076322c16c816 */ /* 0x000fe40000000016 */
[----:B----4-:R-:W-:Y:S01]  /*c4e0*/  MOV R3, RZ ;  /* 0x000000ff00037202 */ /* 0x010fe20000000f00 */
[----:B------:R4:W-:Y:S01]  /*c4f0*/  STL.S16 [R1+0x6cc], R37 ;  /* 0x0006cc2501007387 */ /* 0x0009e20000100600 */
[----:B-1----:R-:W-:Y:S01]  /*c500*/  @P1 R2UR UR5, R2 ;  /* 0x00000000020512ca */ /* 0x002fe200000e0000 */
[----:B------:R-:W-:Y:S01]  /*c510*/  HFMA2 R2, -RZ, RZ, 0, 0 ;  /* 0x00000000ff027431 */ /* 0x000fe200000001ff */
[C---:B------:R-:W-:Y:S01]  /*c520*/  @!P5 PRMT R21, R45.reuse, 0x7610, R21 ;  /* 0x000076102d15d816 */ /* 0x040fe20000000015 */
[----:B------:R1:W5:Y:S01]  /*c530*/  LDL R40, [R1+0x67c] ;  /* 0x00067c0001287983 */ /* 0x0003620000100800 */
[----:B------:R-:W-:-:S02]  /*c540*/  @!P5 PRMT R20, R45, 0x7632, R20 ;  /* 0x000076322d14d816 */ /* 0x000fc40000000014 */
[C---:B------:R-:W-:Y:S01]  /*c550*/  @!P5 PRMT R19, R46.reuse, 0x7610, R19 ;  /* 0x000076102e13d816 */ /* 0x040fe20000000013 */
[----:B0-----:R1:W5:Y:S01]  /*c560*/  LDL.LU R36, [R1+0x72c] ;  /* 0x00072c0001247983 */ /* 0x0013620000300800 */
[----:B------:R-:W-:Y:S02]  /*c570*/  @!P5 PRMT R18, R46, 0x7632, R18 ;  /* 0x000076322e12d816 */ /* 0x000fe40000000012 */
[C---:B------:R-:W-:Y:S01]  /*c580*/  @!P6 PRMT R17, R47.reuse, 0x7610, R17 ;  /* 0x000076102f11e816 */ /* 0x040fe20000000011 */
[----:B----4-:R1:W5:Y:S01]  /*c590*/  LDL.LU R37, [R1+0x724] ;  /* 0x0007240001257983 */ /* 0x0103620000300800 */
[----:B------:R-:W-:Y:S02]  /*c5a0*/  @!P6 PRMT R16, R47, 0x7632, R16 ;  /* 0x000076322f10e816 */ /* 0x000fe40000000010 */
[----:B------:R-:W-:Y:S01]  /*c5b0*/  @P0 SHF.L.U32 R2, R49, 0x10, RZ ;  /* 0x0000001031020819 */ /* 0x000fe200000006ff */
[----:B------:R1:W5:Y:S01]  /*c5c0*/  LDL R43, [R1+0x6b0] ;  /* 0x0006b000012b7983 */ /* 0x0003620000100800 */
[----:B------:R-:W-:-:S02]  /*c5d0*/  @P0 SHF.L.U32 R3, R50, 0x10, RZ ;  /* 0x0000001032030819 */ /* 0x000fc400000006ff */
[----:B------:R-:W-:Y:S01]  /*c5e0*/  SHF.L.U32 R5, R66, 0x10, RZ ;  /* 0x0000001042057819 */ /* 0x000fe200000006ff */
[----:B------:R1:W5:Y:S04]  /*c5f0*/  LDL R44, [R1+0x644] ;  /* 0x00064400012c7983 */ /* 0x0003680000100800 */
[----:B------:R1:W5:Y:S04]  /*c600*/  LDL R45, [R1+0x6a8] ;  /* 0x0006a800012d7983 */ /* 0x0003680000100800 */
        /* <DEDUP_REMOVED lines=22> */
[----:B---3--:R-:W-:Y:S01]  /*c770*/  SHF.L.U32 R4, R4, 0x10, RZ ;  /* 0x0000001004047819 */ /* 0x008fe200000006ff */
[----:B------:R-:W-:Y:S01]  /*c780*/  UMOV UR16, 0x3f800000 ;  /* 0x3f80000000107882 */ /* 0x000fe20000000000 */
[----:B------:R-:W-:-:S06]  /*c790*/  @UP0 UMOV UR16, UR5 ;  /* 0x0000000500100c82 */ /* 0x000fcc0008000000 */
[----:B-1----:R-:W-:Y:S05]  /*c7a0*/  BRA.U UP1, `(.L_x_370) ;  /* 0x0000005501447547 */ /* 0x002fea000b800000 */
[----:B------:R-:W2:Y:S04]  /*c7b0*/  LDL.LU R17, [R1+0x250] ;  /* 0x0002500001117983 */ /* 0x000ea80000300800 */
[----:B------:R-:W3:Y:S04]  /*c7c0*/  LDL.LU R16, [R1+0x284] ;  /* 0x0002840001107983 */ /* 0x000ee80000300800 */
[----:B------:R-:W4:Y:S04]  /*c7d0*/  LDL.LU R20, [R1+0x210] ;  /* 0x0002100001147983 */ /* 0x000f280000300800 */
[----:B------:R-:W4:Y:S04]  /*c7e0*/  LDL.LU R18, [R1+0x264] ;  /* 0x0002640001127983 */ /* 0x000f280000300800 */
[----:B------:R-:W4:Y:S04]  /*c7f0*/  LDL.LU R19, [R1+0x290] ;  /* 0x0002900001137983 */ /* 0x000f280000300800 */
[----:B------:R-:W4:Y:S01]  /*c800*/  LDL.LU R25, [R1+0x2d8] ;  /* 0x0002d80001197983 */ /* 0x000f220000300800 */
[----:B--2---:R-:W-:-:S02]  /*c810*/  SHF.L.U32 R17, R17, 0x10, RZ ;  /* 0x0000001011117819 */ /* 0x004fc400000006ff */
[----:B---3--:R-:W-:-:S03]  /*c820*/  SHF.L.U32 R16, R16, 0x10, RZ ;  /* 0x0000001010107819 */ /* 0x008fc600000006ff */
[----:B------:R-:W-:Y:S01]  /*c830*/  FADD.FTZ R17, R17, -UR28 ;  /* 0x8000001c11117e21 */ /* 0x000fe20008010000 */
[----:B----4-:R-:W-:Y:S02]  /*c840*/  MOV R21, R20 ;  /* 0x0000001400157202 */ /* 0x010fe40000000f00 */
[----:B------:R-:W-:Y:S01]  /*c850*/  SHF.L.U32 R20, R18, 0x10, RZ ;  /* 0x0000001012147819 */ /* 0x000fe200000006ff */
[----:B------:R-:W-:Y:S01]  /*c860*/  FMUL.FTZ R17, R17, UR16 ;  /* 0x0000001011117c20 */ /* 0x000fe20008410000 */
[----:B-----5:R-:W-:Y:S02]  /*c870*/  SHF.L.U32 R18, R67, 0x10, RZ ;  /* 0x0000001043127819 */ /* 0x020fe400000006ff */
[----:B------:R-:W-:Y:S01]  /*c880*/  MOV R24, R19 ;  /* 0x0000001300187202 */ /* 0x000fe20000000f00 */
[----:B------:R-:W-:Y:S01]  /*c890*/  FMUL.FTZ R19, R5, R16 ;  /* 0x0000001005137220 */ /* 0x000fe20000410000 */
[----:B------:R-:W-:Y:S01]  /*c8a0*/  FADD.FTZ R20, R20, -UR28 ;  /* 0x8000001c14147e21 */ /* 0x000fe20008010000 */
[----:B------:R-:W-:Y:S01]  /*c8b0*/  SHF.L.U32 R22, R21, 0x10, RZ ;  /* 0x0000001015167819 */ /* 0x000fe200000006ff */
[----:B------:R-:W2:Y:S01]  /*c8c0*/  LDL.LU R67, [R1+0x308] ;  /* 0x0003080001437983 */ /* 0x000ea20000300800 */
[----:B------:R-:W-:Y:S01]  /*c8d0*/  FADD.FTZ R21, RZ, R19 ;  /* 0x00000013ff157221 */ /* 0x000fe20000010000 */
[----:B------:R-:W-:Y:S01]  /*c8e0*/  FFMA.FTZ R23, R17, R19, RZ ;  /* 0x0000001311177223 */ /* 0x000fe200000100ff */
[----:B------:R-:W-:Y:S01]  /*c8f0*/  FMUL.FTZ R20, R20, UR16 ;  /* 0x0000001014147c20 */ /* 0x000fe20008410000 */
[----:B------:R-:W-:Y:S01]  /*c900*/  FMUL.FTZ R19, R4, R18 ;  /* 0x0000001204137220 */ /* 0x000fe20000410000 */
[----:B------:R-:W-:Y:S01]  /*c910*/  FADD.FTZ R22, R22, -UR28 ;  /* 0x8000001c16167e21 */ /* 0x000fe20008010000 */
[----:B------:R-:W-:-:S02]  /*c920*/  FFMA.FTZ R17, R16, R17, RZ ;  /* 0x0000001110117223 */ /* 0x000fc400000100ff */
        /* <DEDUP_REMOVED lines=8> */
[----:B------:R-:W-:Y:S01]  /*c9b0*/  FFMA.FTZ R23, R22, R19, R23 ;  /* 0x0000001316177223 */ /* 0x000fe20000010017 */
[----:B------:R-:W-:Y:S02]  /*c9c0*/  SHF.L.U32 R22, R68, 0x10, RZ ;  /* 0x0000001044167819 */ /* 0x000fe400000006ff */
[----:B------:R-:W3:Y:S01]  /*c9d0*/  LDL.LU R68, [R1+0x2fc] ;  /* 0x0002fc0001447983 */ /* 0x000ee20000300800 */
[----:B------:R-:W-:Y:S01]  /*c9e0*/  SHF.L.U32 R24, R66, 0x10, RZ ;  /* 0x0000001042187819 */ /* 0x000fe200000006ff */
[----:B------:R-:W-:Y:S01]  /*c9f0*/  FFMA.FTZ R20, R18, R20, RZ ;  /* 0x0000001412147223 */ /* 0x000fe200000100ff */
[----:B------:R-:W-:Y:S01]  /*ca00*/  SHF.L.U32 R52, R52, 0x10, RZ ;  /* 0x0000001034347819 */ /* 0x000fe200000006ff */
[----:B------:R-:W-:Y:S01]  /*ca10*/  FADD.FTZ R21, R21, R19 ;  /* 0x0000001315157221 */ /* 0x000fe20000010000 */
[----:B------:R-:W4:Y:S01]  /*ca20*/  LDL.LU R66, [R1+0x2dc] ;  /* 0x0002dc0001427983 */ /* 0x000f220000300800 */
[----:B------:R-:W-:Y:S01]  /*ca30*/  FADD.FTZ R24, R24, -UR28 ;  /* 0x8000001c18187e21 */ /* 0x000fe20008010000 */
[----:B------:R-:W-:-:S03]  /*ca40*/  FADD.FTZ R18, RZ, R18 ;  /* 0x00000012ff127221 */ /* 0x000fc60000010000 */
[----:B------:R-:W-:Y:S01]  /*ca50*/  FMUL.FTZ R24, R24, UR16 ;  /* 0x0000001018187c20 */ /* 0x000fe20008410000 */
[----:B------:R-:W-:-:S03]  /*ca60*/  FADD.FTZ R18, R22, R18 ;  /* 0x0000001216127221 */ /* 0x000fc60000010000 */
[----:B------:R-:W-:Y:S01]  /*ca70*/  FFMA.FTZ R20, R22, R24, R20 ;  /* 0x0000001816147223 */ /* 0x000fe20000010014 */
[----:B------:R-:W-:Y:S01]  /*ca80*/  FMUL.FTZ R22, R4, R22 ;  /* 0x0000001604167220 */ /* 0x000fe20000410000 */
[----:B------:R-:W-:Y:S01]  /*ca90*/  SHF.L.U32 R19, R25, 0x10, RZ ;  /* 0x0000001019137819 */ /* 0x000fe200000006ff */
[----:B------:R-:W-:Y:S02]  /*caa0*/  FADD.FTZ R25, R52, -UR28 ;  /* 0x8000001c34197e21 */ /* 0x000fe40008010000 */
[----:B------:R-:W-:Y:S01]  /*cab0*/  FFMA.FTZ R23, R24, R22, R23 ;  /* 0x0000001618177223 */ /* 0x000fe20000010017 */
[----:B------:R-:W-:Y:S01]  /*cac0*/  FADD.FTZ R21, R22, R21 ;  /* 0x0000001516157221 */ /* 0x000fe20000010000 */
[----:B------:R-:W-:Y:S01]  /*cad0*/  SHF.L.U32 R22, R69, 0x10, RZ ;  /* 0x0000001045167819 */ /* 0x000fe200000006ff */
[----:B------:R-:W-:Y:S01]  /*cae0*/  FMUL.FTZ R25, R25, UR16 ;  /* 0x0000001019197c20 */ /* 0x000fe20008410000 */
[----:B------:R-:W-:Y:S01]  /*caf0*/  FMUL.FTZ R24, R5, R19 ;  /* 0x0000001305187220 */ /* 0x000fe20000410000 */
[----:B------:R-:W-:Y:S01]  /*cb00*/  FADD.FTZ R16, R16, R19 ;  /* 0x0000001310107221 */ /* 0x000fe20000010000 */
[----:B------:R-:W2:Y:S01]  /*cb10*/  LDL.LU R52, [R1+0x30c] ;  /* 0x00030c0001347983 */ /* 0x000ea20000300800 */
[----:B------:R-:W-:Y:S01]  /*cb20*/  FADD.FTZ R22, R22, -UR28 ;  /* 0x8000001c16167e21 */ /* 0x000fe20008010000 */
[----:B------:R-:W-:Y:S01]  /*cb30*/  FFMA.FTZ R17, R19, R25, R17 ;  /* 0x0000001913117223 */ /* 0x000fe20000010011 */
[----:B------:R-:W-:Y:S01]  /*cb40*/  FFMA.FTZ R23, R25, R24, R23 ;  /* 0x0000001819177223 */ /* 0x000fe20000010017 */
[----:B------:R-:W2:Y:S01]  /*cb50*/  LDL.LU R69, [R1+0x36c] ;  /* 0x00036c0001457983 */ /* 0x000ea20000300800 */
[----:B------:R-:W-:Y:S01]  /*cb60*/  FMUL.FTZ R22, R22, UR16 ;  /* 0x0000001016167c20 */ /* 0x000fe20008410000 */
[----:B------:R-:W-:-:S02]  /*cb70*/  FADD.FTZ R21, R21, R24 ;  /* 0x0000001815157221 */ /* 0x000fc40000010000 */
[----:B------:R-:W2:Y:S01]  /*cb80*/  LDL.LU R24, [R1+0x328] ;  /* 0x0003280001187983 */ /* 0x000ea20000300800 */
[----:B---3--:R-:W-:-:S03]  /*cb90*/  SHF.L.U32 R19, R68, 0x10, RZ ;  /* 0x0000001044137819 */ /* 0x008fc600000006ff */
[----:B------:R-:W3:Y:S02]  /*cba0*/  LDL.LU R68, [R1+0x348] ;  /* 0x0003480001447983 */ /* 0x000ee40000300800 */
[----:B------:R-:W-:Y:S01]  /*cbb0*/  FADD.FTZ R18, R18, R19 ;  /* 0x0000001312127221 */ /* 0x000fe20000010000 */
[----:B------:R-:W-:Y:S01]  /*cbc0*/  FFMA.FTZ R20, R19, R22, R20 ;  /* 0x0000001613147223 */ /* 0x000fe20000010014 */
[----:B------:R-:W-:-:S04]  /*cbd0*/  FMUL.FTZ R19, R4, R19 ;  /* 0x0000001304137220 */ /* 0x000fc80000410000 */
[----:B------:R-:W-:Y:S01]  /*cbe0*/  FFMA.FTZ R23, R22, R19, R23 ;  /* 0x0000001316177223 */ /* 0x000fe20000010017 */
[----:B------:R-:W-:Y:S02]  /*cbf0*/  FADD.FTZ R21, R19, R21 ;  /* 0x0000001513157221 */ /* 0x000fe40000010000 */
[----:B------:R-:W3:Y:S01]  /*cc00*/  LDL.LU R19, [R1+0x32c] ;  /* 0x00032c0001137983 */ /* 0x000ee20000300800 */
[----:B----4-:R-:W-:Y:S02]  /*cc10*/  SHF.L.U32 R25, R66, 0x10, RZ ;  /* 0x0000001042197819 */ /* 0x010fe400000006ff */
[----:B--2---:R-:W-:Y:S01]  /*cc20*/  SHF.L.U32 R22, R67, 0x10, RZ ;  /* 0x0000001043167819 */ /* 0x004fe200000006ff */
[----:B------:R-:W2:Y:S02]  /*cc30*/  LDL.LU R66, [R1+0x368] ;  /* 0x0003680001427983 */ /* 0x000ea40000300800 */
[----:B------:R-:W-:Y:S02]  /*cc40*/  FADD.FTZ R25, R25, -UR28 ;  /* 0x8000001c19197e21 */ /* 0x000fe40008010000 */
[----:B------:R-:W4:Y:S02]  /*cc50*/  LDL.LU R67, [R1+0x34c] ;  /* 0x00034c0001437983 */ /* 0x000f240000300800 */
[----:B------:R-:W-:Y:S01]  /*cc60*/  FMUL.FTZ R25, R25, UR16 ;  /* 0x0000001019197c20 */ /* 0x000fe20008410000 */
[----:B------:R-:W-:-:S03]  /*cc70*/  FADD.FTZ R16, R16, R22 ;  /* 0x0000001610107221 */ /* 0x000fc60000010000 */
[----:B------:R-:W-:Y:S01]  /*cc80*/  FFMA.FTZ R17, R22, R25, R17 ;  /* 0x0000001916117223 */ /* 0x000fe20000010011 */
[----:B------:R-:W-:Y:S01]  /*cc90*/  SHF.L.U32 R24, R24, 0x10, RZ ;  /* 0x0000001018187819 */ /* 0x000fe200000006ff */
[----:B------:R-:W-:-:S04]  /*cca0*/  FMUL.FTZ R22, R5, R22 ;  /* 0x0000001605167220 */ /* 0x000fc80000410000 */
[----:B------:R-:W-:Y:S01]  /*ccb0*/  FADD.FTZ R24, R24, -UR28 ;  /* 0x8000001c18187e21 */ /* 0x000fe20008010000 */
[----:B------:R-:W-:Y:S01]  /*ccc0*/  FFMA.FTZ R23, R25, R22, R23 ;  /* 0x0000001619177223 */ /* 0x000fe20000010017 */
[----:B------:R-:W-:Y:S02]  /*ccd0*/  SHF.L.U32 R25, R52, 0x10, RZ ;  /* 0x0000001034197819 */ /* 0x000fe400000006ff */
[----:B------:R-:W-:Y:S01]  /*cce0*/  FMUL.FTZ R24, R24, UR16 ;  /* 0x0000001018187c20 */ /* 0x000fe20008410000 */
[----:B------:R-:W-:Y:S01]  /*ccf0*/  FADD.FTZ R21, R21, R22 ;  /* 0x0000001615157221 */ /* 0x000fe20000010000 */
[----:B------:R-:W4:Y:S01]  /*cd00*/  LDL.LU R52, [R1+0x3a0] ;  /* 0x0003a00001347983 */ /* 0x000f220000300800 */
[----:B------:R-:W-:-:S04]  /*cd10*/  FADD.FTZ R25, R25, -UR28 ;  /* 0x8000001c19197e21 */ /* 0x000fc80008010000 */
[----:B------:R-:W-:Y:S01]  /*cd20*/  FMUL.FTZ R25, R25, UR16 ;  /* 0x0000001019197c20 */ /* 0x000fe20008410000 */
[----:B---3--:R-:W-:-:S05]  /*cd30*/  SHF.L.U32 R19, R19, 0x10, RZ ;  /* 0x0000001013137819 */ /* 0x008fca00000006ff */
[----:B------:R-:W-:Y:S01]  /*cd40*/  FADD.FTZ R18, R18, R19 ;  /* 0x0000001312127221 */ /* 0x000fe20000010000 */
[----:B------:R-:W-:Y:S01]  /*cd50*/  FFMA.FTZ R20, R19, R24, R20 ;  /* 0x0000001813147223 */ /* 0x000fe20000010014 */
[----:B------:R-:W-:-:S04]  /*cd60*/  FMUL.FTZ R19, R4, R19 ;  /* 0x0000001304137220 */ /* 0x000fc80000410000 */
[----:B------:R-:W-:Y:S01]  /*cd70*/  FFMA.FTZ R23, R24, R19, R23 ;  /* 0x0000001318177223 */ /* 0x000fe20000010017 */
[----:B------:R-:W-:Y:S01]  /*cd80*/  SHF.L.U32 R24, R68, 0x10, RZ ;  /* 0x0000001044187819 */ /* 0x000fe200000006ff */
[----:B------:R-:W-:Y:S01]  /*cd90*/  FADD.FTZ R21, R19, R21 ;  /* 0x0000001513157221 */ /* 0x000fe20000010000 */
[----:B--2---:R-:W-:Y:S01]  /*cda0*/  SHF.L.U32 R22, R66, 0x10, RZ ;  /* 0x0000001042167819 */ /* 0x004fe200000006ff */
[----:B------:R-:W2:Y:S02]  /*cdb0*/  LDL.LU R68, [R1+0x3c0] ;  /* 0x0003c00001447983 */ /* 0x000ea40000300800 */
[----:B------:R-:W-:Y:S01]  /*cdc0*/  FADD.FTZ R16, R16, R24 ;  /* 0x0000001810107221 */ /* 0x000fe20000010000 */
[----:B------:R-:W-:Y:S01]  /*cdd0*/  FFMA.FTZ R17, R24, R25, R17 ;  /* 0x0000001918117223 */ /* 0x000fe20000010011 */
[----:B------:R-:W-:Y:S01]  /*cde0*/  FMUL.FTZ R24, R5, R24 ;  /* 0x0000001805187220 */ /* 0x000fe20000410000 */
[----:B------:R-:W-:Y:S01]  /*cdf0*/  SHF.L.U32 R19, R69, 0x10, RZ ;  /* 0x0000001045137819 */ /* 0x000fe200000006ff */
[----:B------:R-:W-:Y:S01]  /*ce00*/  FADD.FTZ R22, R22, -UR28 ;  /* 0x8000001c16167e21 */ /* 0x000fe20008010000 */
[----:B------:R-:W3:Y:S01]  /*ce10*/  LDL.LU R66, [R1+0x3a4] ;  /* 0x0003a40001427983 */ /* 0x000ee20000300800 */
[----:B------:R-:W-:Y:S01]  /*ce20*/  FFMA.FTZ R23, R25, R24, R23 ;  /* 0x0000001819177223 */ /* 0x000fe20000010017 */
[----:B------:R-:W-:-:S02]  /*ce30*/  FADD.FTZ R21, R21, R24 ;  /* 0x0000001815157221 */ /* 0x000fc40000010000 */
[----:B------:R-:W2:Y:S01]  /*ce40*/  LDL.LU R24, [R1+0x38c] ;  /* 0x00038c0001187983 */ /* 0x000ea20000300800 */
[----:B------:R-:W-:Y:S01]  /*ce50*/  FMUL.FTZ R22, R22, UR16 ;  /* 0x0000001016167c20 */ /* 0x000fe20008410000 */
[----:B----4-:R-:W-:Y:S01]  /*ce60*/  SHF.L.U32 R25, R67, 0x10, RZ ;  /* 0x0000001043197819 */ /* 0x010fe200000006ff */
[----:B------:R-:W-:Y:S01]  /*ce70*/  FADD.FTZ R18, R18, R19 ;  /* 0x0000001312127221 */ /* 0x000fe20000010000 */
[----:B------:R-:W4:Y:S01]  /*ce80*/  LDL.LU R67, [R1+0x3dc] ;  /* 0x0003dc0001437983 */ /* 0x000f220000300800 */
[----:B------:R-:W-:Y:S01]  /*ce90*/  FFMA.FTZ R20, R19, R22, R20 ;  /* 0x0000001613147223 */ /* 0x000fe20000010014 */
[----:B------:R-:W-:Y:S01]  /*cea0*/  FMUL.FTZ R19, R4, R19 ;  /* 0x0000001304137220 */ /* 0x000fe20000410000 */
[----:B------:R-:W-:Y:S01]  /*ceb0*/  FADD.FTZ R25, R25, -UR28 ;  /* 0x8000001c19197e21 */ /* 0x000fe20008010000 */
[----:B------:R-:W4:Y:S02]  /*cec0*/  LDL.LU R69, [R1+0x3d8] ;  /* 0x0003d80001457983 */ /* 0x000f240000300800 */
[----:B------:R-:W-:Y:S01]  /*ced0*/  FFMA.FTZ R23, R22, R19, R23 ;  /* 0x0000001316177223 */ /* 0x000fe20000010017 */
[----:B------:R-:W-:Y:S01]  /*cee0*/  FMUL.FTZ R25, R25, UR16 ;  /* 0x0000001019197c20 */ /* 0x000fe20008410000 */
[----:B--2---:R-:W-:-:S05]  /*cef0*/  SHF.L.U32 R22, R24, 0x10, RZ ;  /* 0x0000001018167819 */ /* 0x004fca00000006ff */
[----:B------:R-:W-:Y:S01]  /*cf00*/  FADD.FTZ R16, R16, R22 ;  /* 0x0000001610107221 */ /* 0x000fe20000010000 */
[----:B------:R-:W-:Y:S01]  /*cf10*/  FFMA.FTZ R17, R22, R25, R17 ;  /* 0x0000001916117223 */ /* 0x000fe20000010011 */
[----:B------:R-:W-:-:S04]  /*cf20*/  FMUL.FTZ R22, R5, R22 ;  /* 0x0000001605167220 */ /* 0x000fc80000410000 */
[----:B------:R-:W-:Y:S02]  /*cf30*/  FFMA.FTZ R23, R25, R22, R23 ;  /* 0x0000001619177223 */ /* 0x000fe40000010017 */
[----:B------:R-:W2:Y:S01]  /*cf40*/  LDL.LU R25, [R1+0x388] ;  /* 0x0003880001197983 */ /* 0x000ea20000300800 */
[----:B------:R-:W-:Y:S01]  /*cf50*/  SHF.L.U32 R24, R52, 0x10, RZ ;  /* 0x0000001034187819 */ /* 0x000fe200000006ff */
[----:B------:R-:W-:Y:S01]  /*cf60*/  FADD.FTZ R21, R19, R21 ;  /* 0x0000001513157221 */ /* 0x000fe20000010000 */
[----:B------:R-:W-:Y:S01]  /*cf70*/  SHF.L.U32 R19, R68, 0x10, RZ ;  /* 0x0000001044137819 */ /* 0x000fe200000006ff */
[----:B------:R-:W4:Y:S02]  /*cf80*/  LDL.LU R52, [R1+0x3f8] ;  /* 0x0003f80001347983 */ /* 0x000f240000300800 */
[----:B------:R-:W-:Y:S02]  /*cf90*/  FADD.FTZ R24, R24, -UR28 ;  /* 0x8000001c18187e21 */ /* 0x000fe40008010000 */
[----:B------:R-:W4:Y:S02]  /*cfa0*/  LDL.LU R68, [R1+0x41c] ;  /* 0x00041c0001447983 */ /* 0x000f240000300800 */
[----:B------:R-:W-:Y:S01]  /*cfb0*/  FMUL.FTZ R24, R24, UR16 ;  /* 0x0000001018187c20 */ /* 0x000fe20008410000 */
[----:B------:R-:W-:Y:S01]  /*cfc0*/  FADD.FTZ R21, R21, R22 ;  /* 0x0000001615157221 */ /* 0x000fe20000010000 */
[----:B------:R-:W-:-:S02]  /*cfd0*/  FADD.FTZ R18, R18, R19 ;  /* 0x0000001312127221 */ /* 0x000fc40000010000 */
[----:B------:R-:W-:Y:S01]  /*cfe0*/  FFMA.FTZ R20, R19, R24, R20 ;  /* 0x0000001813147223 */ /* 0x000fe20000010014 */
[----:B--2---:R-:W-:Y:S01]  /*cff0*/  SHF.L.U32 R22, R25, 0x10, RZ ;  /* 0x0000001019167819 */ /* 0x004fe200000006ff */
[----:B------:R-:W-:Y:S01]  /*d000*/  FMUL.FTZ R25, R4, R19 ;  /* 0x0000001304197220 */ /* 0x000fe20000410000 */
[----:B---3--:R-:W-:Y:S02]  /*d010*/  SHF.L.U32 R19, R66, 0x10, RZ ;  /* 0x0000001042137819 */ /* 0x008fe400000006ff */
[----:B------:R-:W2:Y:S01]  /*d020*/  LDL.LU R66, [R1+0x430] ;  /* 0x0004300001427983 */ /* 0x000ea20000300800 */
[----:B------:R-:W-:Y:S01]  /*d030*/  FADD.FTZ R21, R25, R21 ;  /* 0x0000001519157221 */ /* 0x000fe20000010000 */
[----:B------:R-:W-:Y:S01]  /*d040*/  FFMA.FTZ R23, R24, R25, R23 ;  /* 0x0000001918177223 */ /* 0x000fe20000010017 */
[----:B----4-:R-:W-:Y:S02]  /*d050*/  SHF.L.U32 R25, R67, 0x10, RZ ;  /* 0x0000001043197819 */ /* 0x010fe400000006ff */
[----:B------:R-:W3:Y:S01]  /*d060*/  LDL.LU R67, [R1+0x3c4] ;  /* 0x0003c40001437983 */ /* 0x000ee20000300800 */
[----:B------:R-:W-:Y:S01]  /*d070*/  FADD.FTZ R24, R22, -UR28 ;  /* 0x8000001c16187e21 */ /* 0x000fe20008010000 */
[----:B------:R-:W-:Y:S01]  /*d080*/  SHF.L.U32 R22, R69, 0x10, RZ ;  /* 0x0000001045167819 */ /* 0x000fe200000006ff */
[----:B------:R-:W-:Y:S01]  /*d090*/  FADD.FTZ R19, R19, -UR28 ;  /* 0x8000001c13137e21 */ /* 0x000fe20008010000 */
[----:B------:R-:W-:Y:S01]  /*d0a0*/  SHF.L.U32 R53, R53, 0x10, RZ ;  /* 0x0000001035357819 */ /* 0x000fe200000006ff */
[----:B------:R-:W-:Y:S01]  /*d0b0*/  FMUL.FTZ R24, R24, UR16 ;  /* 0x0000001018187c20 */ /* 0x000fe20008410000 */
[----:B------:R-:W-:Y:S01]  /*d0c0*/  FADD.FTZ R18, R18, R25 ;  /* 0x0000001912127221 */ /* 0x000fe20000010000 */
[----:B------:R-:W-:Y:S01]  /*d0d0*/  FMUL.FTZ R19, R19, UR16 ;  /* 0x0000001013137c20 */ /* 0x000fe20008410000 */
[----:B------:R-:W-:Y:S01]  /*d0e0*/  FADD.FTZ R16, R16, R22 ;  /* 0x0000001610107221 */ /* 0x000fe20000010000 */
[----:B------:R-:W-:Y:S01]  /*d0f0*/  FFMA.FTZ R17, R22, R24, R17 ;  /* 0x0000001816117223 */ /* 0x000fe20000010011 */
[----:B------:R-:W-:Y:S01]  /*d100*/  FMUL.FTZ R22, R5, R22 ;  /* 0x0000001605167220 */ /* 0x000fe20000410000 */
[----:B------:R-:W-:Y:S01]  /*d110*/  FFMA.FTZ R20, R25, R19, R20 ;  /* 0x0000001319147223 */ /* 0x000fe20000010014 */
[----:B------:R-:W-:Y:S01]  /*d120*/  FMUL.FTZ R25, R4, R25 ;  /* 0x0000001904197220 */ /* 0x000fe20000410000 */
[----:B------:R-:W-:Y:S01]  /*d130*/  SHF.L.U32 R54, R54, 0x10, RZ ;  /* 0x0000001036367819 */ /* 0x000fe200000006ff */
[----:B------:R-:W-:Y:S01]  /*d140*/  FFMA.FTZ R23, R24, R22, R23 ;  /* 0x0000001618177223 */ /* 0x000fe20000010017 */
[----:B------:R-:W-:Y:S01]  /*d150*/  FADD.FTZ R53, R53, -UR28 ;  /* 0x8000001c35357e21 */ /* 0x000fe20008010000 */
[----:B------:R-:W-:Y:S01]  /*d160*/  FADD.FTZ R21, R21, R22 ;  /* 0x0000001615157221 */ /* 0x000fe20000010000 */
[----:B------:R-:W-:Y:S01]  /*d170*/  SHF.L.U32 R55, R55, 0x10, RZ ;  /* 0x0000001037377819 */ /* 0x000fe200000006ff */
[----:B------:R-:W-:Y:S01]  /*d180*/  FFMA.FTZ R23, R19, R25, R23 ;  /* 0x0000001913177223 */ /* 0x000fe20000010017 */
[----:B------:R-:W-:Y:S01]  /*d190*/  SHF.L.U32 R19, R68, 0x10, RZ ;  /* 0x0000001044137819 */ /* 0x000fe200000006ff */
[----:B------:R-:W-:Y:S01]  /*d1a0*/  FMUL.FTZ R53, R53, UR16 ;  /* 0x0000001035357c20 */ /* 0x000fe20008410000 */
[----:B------:R-:W-:Y:S01]  /*d1b0*/  SHF.L.U32 R22, R52, 0x10, RZ ;  /* 0x0000001034167819 */ /* 0x000fe200000006ff */
[----:B------:R-:W-:Y:S01]  /*d1c0*/  FADD.FTZ R21, R25, R21 ;  /* 0x0000001519157221 */ /* 0x000fe20000010000 */
[----:B------:R-:W4:Y:S01]  /*d1d0*/  LDL.LU R52, [R1+0x4f8] ;  /* 0x0004f80001347983 */ /* 0x000f220000300800 */
[----:B------:R-:W-:-:S02]  /*d1e0*/  FADD.FTZ R19, R19, -UR28 ;  /* 0x8000001c13137e21 */ /* 0x000fc40008010000 */
[----:B------:R-:W-:Y:S01]  /*d1f0*/  FMUL.FTZ R24, R5, R22 ;  /* 0x0000001605187220 */ /* 0x000fe20000410000 */
[----:B------:R-:W4:Y:S01]  /*d200*/  LDL.LU R25, [R1+0x4e4] ;  /* 0x0004e40001197983 */ /* 0x000f220000300800 */
[----:B------:R-:W-:Y:S01]  /*d210*/  FADD.FTZ R16, R16, R22 ;  /* 0x0000001610107221 */ /* 0x000fe20000010000 */
[----:B------:R-:W-:Y:S01]  /*d220*/  FFMA.FTZ R17, R22, R53, R17 ;  /* 0x0000003516117223 */ /* 0x000fe20000010011 */
[----:B------:R-:W-:Y:S01]  /*d230*/  FMUL.FTZ R19, R19, UR16 ;  /* 0x0000001013137c20 */ /* 0x000fe20008410000 */
[----:B------:R-:W-:Y:S01]  /*d240*/  FFMA.FTZ R23, R53, R24, R23 ;  /* 0x0000001835177223 */ /* 0x000fe20000010017 */
[----:B------:R-:W-:Y:S01]  /*d250*/  FADD.FTZ R54, R54, -UR28 ;  /* 0x8000001c36367e21 */ /* 0x000fe20008010000 */
[----:B------:R-:W-:Y:S02]  /*d260*/  SHF.L.U32 R56, R56, 0x10, RZ ;  /* 0x0000001038387819 */ /* 0x000fe400000006ff */
[----:B------:R-:W-:Y:S01]  /*d270*/  SHF.L.U32 R57, R57, 0x10, RZ ;  /* 0x0000001039397819 */ /* 0x000fe200000006ff */
[----:B------:R-:W-:Y:S01]  /*d280*/  FADD.FTZ R55, R55, -UR28 ;  /* 0x8000001c37377e21 */ /* 0x000fe20008010000 */
[----:B------:R-:W-:Y:S01]  /*d290*/  SHF.L.U32 R58, R58, 0x10, RZ ;  /* 0x000000103a3a7819 */ /* 0x000fe200000006ff */
[----:B------:R-:W4:Y:S01]  /*d2a0*/  LDL.LU R69, [R1+0x4fc] ;  /* 0x0004fc0001457983 */ /* 0x000f220000300800 */
[----:B------:R-:W-:-:S02]  /*d2b0*/  SHF.L.U32 R59, R59, 0x10, RZ ;  /* 0x000000103b3b7819 */ /* 0x000fc400000006ff */
[----:B------:R-:W-:Y:S01]  /*d2c0*/  SHF.L.U32 R60, R60, 0x10, RZ ;  /* 0x000000103c3c7819 */ /* 0x000fe200000006ff */
[----:B------:R-:W4:Y:S01]  /*d2d0*/  LDL.LU R68, [R1+0x568] ;  /* 0x0005680001447983 */ /* 0x000f220000300800 */
[----:B--2---:R-:W-:Y:S01]  /*d2e0*/  SHF.L.U32 R22, R66, 0x10, RZ ;  /* 0x0000001042167819 */ /* 0x004fe200000006ff */
[----:B------:R-:W-:Y:S02]  /*d2f0*/  FADD.FTZ R21, R21, R24 ;  /* 0x0000001815157221 */ /* 0x000fe40000010000 */
[----:B------:R-:W2:Y:S02]  /*d300*/  LDL.LU R66, [R1+0x538] ;  /* 0x0005380001427983 */ /* 0x000ea40000300800 */
[----:B------:R-:W-:Y:S01]  /*d310*/  FADD.FTZ R18, R18, R22 ;  /* 0x0000001612127221 */ /* 0x000fe20000010000 */
[----:B------:R-:W-:Y:S01]  /*d320*/  FFMA.FTZ R20, R22, R19, R20 ;  /* 0x0000001316147223 */ /* 0x000fe20000010014 */
[----:B------:R-:W-:Y:S01]  /*d330*/  FMUL.FTZ R22, R4, R22 ;  /* 0x0000001604167220 */ /* 0x000fe20000410000 */
[----:B------:R-:W-:Y:S01]  /*d340*/  SHF.L.U32 R61, R61, 0x10, RZ ;  /* 0x000000103d3d7819 */ /* 0x000fe200000006ff */
[----:B------:R-:W2:Y:S02]  /*d350*/  LDL.LU R53, [R1+0x6ec] ;  /* 0x0006ec0001357983 */ /* 0x000ea40000300800 */
[----:B------:R-:W-:Y:S01]  /*d360*/  FFMA.FTZ R23, R19, R22, R23 ;  /* 0x0000001613177223 */ /* 0x000fe20000010017 */
[----:B---3--:R-:W-:-:S02]  /*d370*/  SHF.L.U32 R19, R67, 0x10, RZ ;  /* 0x0000001043137819 */ /* 0x008fc400000006ff */
[----:B------:R-:W3:Y:S01]  /*d380*/  LDL.LU R67, [R1+0x53c] ;  /* 0x00053c0001437983 */ /* 0x000ee20000300800 */
[----:B------:R-:W-:Y:S01]  /*d390*/  FMUL.FTZ R54, R54, UR16 ;  /* 0x0000001036367c20 */ /* 0x000fe20008410000 */
[----:B------:R-:W-:Y:S01]  /*d3a0*/  FADD.FTZ R16, R16, R56 ;  /* 0x0000003810107221 */ /* 0x000fe20000010000 */
[----:B------:R-:W-:Y:S01]  /*d3b0*/  FADD.FTZ R57, R57, -UR28 ;  /* 0x8000001c39397e21 */ /* 0x000fe20008010000 */
[----:B------:R-:W-:Y:S01]  /*d3c0*/  FADD.FTZ R21, R22, R21 ;  /* 0x0000001516157221 */ /* 0x000fe20000010000 */
[----:B------:R-:W-:Y:S01]  /*d3d0*/  FFMA.FTZ R17, R56, R54, R17 ;  /* 0x0000003638117223 */ /* 0x000fe20000010011 */
[----:B------:R-:W-:Y:S01]  /*d3e0*/  FMUL.FTZ R56, R5, R56 ;  /* 0x0000003805387220 */ /* 0x000fe20000410000 */
[----:B------:R-:W-:Y:S01]  /*d3f0*/  FMUL.FTZ R55, R55, UR16 ;  /* 0x0000001037377c20 */ /* 0x000fe20008410000 */
[----:B------:R-:W-:Y:S01]  /*d400*/  FADD.FTZ R58, R58, -UR28 ;  /* 0x8000001c3a3a7e21 */ /* 0x000fe20008010000 */
[----:B------:R-:W-:Y:S01]  /*d410*/  FMUL.FTZ R57, R57, UR16 ;  /* 0x0000001039397c20 */ /* 0x000fe20008410000 */
[----:B------:R-:W-:Y:S01]  /*d420*/  FADD.FTZ R21, R21, R56 ;  /* 0x0000003815157221 */ /* 0x000fe20000010000 */
[----:B------:R-:W-:Y:S01]  /*d430*/  FFMA.FTZ R23, R54, R56, R23 ;  /* 0x0000003836177223 */ /* 0x000fe20000010017 */
[----:B------:R-:W-:Y:S01]  /*d440*/  FMUL.FTZ R22, R4, R19 ;  /* 0x0000001304167220 */ /* 0x000fe20000410000 */
[----:B------:R-:W-:Y:S01]  /*d450*/  FADD.FTZ R18, R18, R19 ;  /* 0x0000001312127221 */ /* 0x000fe20000010000 */
[----:B------:R-:W-:Y:S01]  /*d460*/  FFMA.FTZ R20, R19, R55, R20 ;  /* 0x0000003713147223 */ /* 0x000fe20000010014 */
[----:B------:R-:W-:Y:S01]  /*d470*/  FMUL.FTZ R58, R58, UR16 ;  /* 0x000000103a3a7c20 */ /* 0x000fe20008410000 */
        /* <DEDUP_REMOVED lines=10> */
[----:B------:R-:W-:Y:S01]  /*d520*/  SHF.L.U32 R65, R65, 0x10, RZ ;  /* 0x0000001041417819 */ /* 0x000fe200000006ff */
[----:B------:R-:W-:Y:S01]  /*d530*/  FADD.FTZ R21, R21, R59 ;  /* 0x0000003b15157221 */ /* 0x000fe20000010000 */
[----:B------:R-:W-:Y:S01]  /*d540*/  FFMA.FTZ R23, R57, R59, R23 ;  /* 0x0000003b39177223 */ /* 0x000fe20000010017 */
[----:B------:R-:W-:Y:S01]  /*d550*/  FADD.FTZ R61, R61, -UR28 ;  /* 0x8000001c3d3d7e21 */ /* 0x000fe20008010000 */
[----:B------:R-:W-:Y:S01]  /*d560*/  FADD.FTZ R62, R62, -UR28 ;  /* 0x8000001c3e3e7e21 */ /* 0x000fe20008010000 */
[----:B------:R-:W-:Y:S01]  /*d570*/  SHF.L.U32 R64, R64, 0x10, RZ ;  /* 0x0000001040407819 */ /* 0x000fe200000006ff */
[----:B------:R-:W-:Y:S01]  /*d580*/  FADD.FTZ R21, R60, R21 ;  /* 0x000000153c157221 */ /* 0x000fe20000010000 */
[----:B------:R-:W-:Y:S01]  /*d590*/  FFMA.FTZ R23, R58, R60, R23 ;  /* 0x0000003c3a177223 */ /* 0x000fe20000010017 */
[----:B------:R-:W-:Y:S01]  /*d5a0*/  FMUL.FTZ R61, R61, UR16 ;  /* 0x000000103d3d7c20 */ /* 0x000fe20008410000 */
[----:B------:R-:W-:Y:S01]  /*d5b0*/  FMUL.FTZ R19, R5, R63 ;  /* 0x0000003f05137220 */ /* 0x000fe20000410000 */
[----:B------:R-:W-:Y:S01]  /*d5c0*/  FADD.FTZ R65, R65, -UR28 ;  /* 0x8000001c41417e21 */ /* 0x000fe20008010000 */
[----:B------:R-:W-:Y:S01]  /*d5d0*/  FMUL.FTZ R62, R62, UR16 ;  /* 0x000000103e3e7c20 */ /* 0x000fe20008410000 */
[----:B----4-:R-:W-:Y:S01]  /*d5e0*/  SHF.L.U32 R22, R52, 0x10, RZ ;  /* 0x0000001034167819 */ /* 0x010fe200000006ff */
[----:B------:R-:W-:Y:S01]  /*d5f0*/  FADD.FTZ R16, R16, R63 ;  /* 0x0000003f10107221 */ /* 0x000fe20000010000 */
[----:B------:R-:W-:Y:S01]  /*d600*/  FFMA.FTZ R17, R63, R61, R17 ;  /* 0x0000003d3f117223 */ /* 0x000fe20000010011 */
[----:B------:R-:W-:Y:S01]  /*d610*/  FADD.FTZ R21, R21, R19 ;  /* 0x0000001315157221 */ /* 0x000fe20000010000 */
[----:B------:R-:W-:Y:S01]  /*d620*/  FFMA.FTZ R23, R61, R19, R23 ;  /* 0x000000133d177223 */ /* 0x000fe20000010017 */
[----:B------:R-:W-:Y:S01]  /*d630*/  FMUL.FTZ R65, R65, UR16 ;  /* 0x0000001041417c20 */ /* 0x000fe20008410000 */
[----:B------:R-:W-:Y:S01]  /*d640*/  FADD.FTZ R18, R18, R64 ;  /* 0x0000004012127221 */ /* 0x000fe20000010000 */
        /* <DEDUP_REMOVED lines=8> */
[----:B------:R-:W4:Y:S01]  /*d6d0*/  LDL.LU R52, [R1+0x56c] ;  /* 0x00056c0001347983 */ /* 0x000f220000300800 */
[----:B------:R-:W-:Y:S01]  /*d6e0*/  FADD.FTZ R19, R19, -UR28 ;  /* 0x8000001c13137e21 */ /* 0x000fe20008010000 */
[----:B------:R-:W-:Y:S01]  /*d6f0*/  FADD.FTZ R21, R21, R22 ;  /* 0x0000001615157221 */ /* 0x000fe20000010000 */
[----:B------:R-:W-:Y:S01]  /*d700*/  FFMA.FTZ R23, R65, R22, R23 ;  /* 0x0000001641177223 */ /* 0x000fe20000010017 */
[----:B------:R-:W-:Y:S01]  /*d710*/  SHF.L.U32 R0, R0, 0x10, RZ ;  /* 0x0000001000007819 */ /* 0x000fe200000006ff */
[----:B------:R-:W-:Y:S01]  /*d720*/  FMUL.FTZ R19, R19, UR16 ;  /* 0x0000001013137c20 */ /* 0x000fe20008410000 */
[----:B------:R-:W4:Y:S01]  /*d730*/  LDL.LU R25, [R1+0x4b4] ;  /* 0x0004b40001197983 */ /* 0x000f220000300800 */
[----:B--2---:R-:W-:-:S03]  /*d740*/  SHF.L.U32 R24, R66, 0x10, RZ ;  /* 0x0000001042187819 */ /* 0x004fc600000006ff */
[----:B------:R-:W2:Y:S04]  /*d750*/  LDL.LU R54, [R1+0x6e8] ;  /* 0x0006e80001367983 */ /* 0x000ea80000300800 */
[----:B------:R-:W2:Y:S01]  /*d760*/  LDL.LU R66, [R1+0x4e0] ;  /* 0x0004e00001427983 */ /* 0x000ea20000300800 */
[----:B------:R-:W-:Y:S01]  /*d770*/  FMUL.FTZ R22, R4, R24 ;  /* 0x0000001804167220 */ /* 0x000fe20000410000 */
[----:B------:R-:W-:Y:S01]  /*d780*/  FFMA.FTZ R20, R24, R19, R20 ;  /* 0x0000001318147223 */ /* 0x000fe20000010014 */
[----:B------:R-:W-:Y:S01]  /*d790*/  SHF.L.U32 R6, R6, 0x10, RZ ;  /* 0x0000001006067819 */ /* 0x000fe200000006ff */
[----:B------:R-:W2:Y:S01]  /*d7a0*/  LDL.LU R56, [R1+0x6e4] ;  /* 0x0006e40001387983 */ /* 0x000ea20000300800 */
[----:B------:R-:W-:Y:S01]  /*d7b0*/  FFMA.FTZ R23, R19, R22, R23 ;  /* 0x0000001613177223 */ /* 0x000fe20000010017 */
[----:B---3--:R-:W-:-:S02]  /*d7c0*/  SHF.L.U32 R19, R67, 0x10, RZ ;  /* 0x0000001043137819 */ /* 0x008fc400000006ff */
[----:B------:R-:W3:Y:S01]  /*d7d0*/  LDL.LU R67, [R1+0x594] ;  /* 0x0005940001437983 */ /* 0x000ee20000300800 */
[----:B------:R-:W-:Y:S01]  /*d7e0*/  FADD.FTZ R0, R0, -UR28 ;  /* 0x8000001c00007e21 */ /* 0x000fe20008010000 */
[----:B------:R-:W-:Y:S01]  /*d7f0*/  FADD.FTZ R18, R18, R24 ;  /* 0x0000001812127221 */ /* 0x000fe20000010000 */
[----:B------:R-:W-:Y:S01]  /*d800*/  SHF.L.U32 R24, R69, 0x10, RZ ;  /* 0x0000001045187819 */ /* 0x000fe200000006ff */
[----:B------:R-:W-:Y:S01]  /*d810*/  FADD.FTZ R21, R22, R21 ;  /* 0x0000001516157221 */ /* 0x000fe20000010000 */
[----:B------:R-:W3:Y:S01]  /*d820*/  LDL.LU R69, [R1+0x590] ;  /* 0x0005900001457983 */ /* 0x000ee20000300800 */
[----:B------:R-:W-:Y:S01]  /*d830*/  SHF.L.U32 R22, R68, 0x10, RZ ;  /* 0x0000001044167819 */ /* 0x000fe200000006ff */
[----:B------:R-:W-:Y:S02]  /*d840*/  FMUL.FTZ R0, R0, UR16 ;  /* 0x0000001000007c20 */ /* 0x000fe40008410000 */
[----:B------:R-:W3:Y:S01]  /*d850*/  LDL.LU R68, [R1+0x5a0] ;  /* 0x0005a00001447983 */ /* 0x000ee20000300800 */
[----:B------:R-:W-:Y:S01]  /*d860*/  FADD.FTZ R16, R16, R19 ;  /* 0x0000001310107221 */ /* 0x000fe20000010000 */
[----:B------:R-:W-:Y:S01]  /*d870*/  FFMA.FTZ R17, R19, R0, R17 ;  /* 0x0000000013117223 */ /* 0x000fe20000010011 */
[----:B------:R-:W-:Y:S01]  /*d880*/  FMUL.FTZ R19, R5, R19 ;  /* 0x0000001305137220 */ /* 0x000fe20000410000 */
[----:B------:R-:W-:-:S03]  /*d890*/  FADD.FTZ R24, R24, -UR28 ;  /* 0x8000001c18187e21 */ /* 0x000fc60008010000 */
[----:B------:R-:W-:Y:S01]  /*d8a0*/  FFMA.FTZ R23, R0, R19, R23 ;  /* 0x0000001300177223 */ /* 0x000fe20000010017 */
[----:B------:R-:W-:Y:S01]  /*d8b0*/  FMUL.FTZ R24, R24, UR16 ;  /* 0x0000001018187c20 */ /* 0x000fe20008410000 */
[----:B------:R-:W-:Y:S01]  /*d8c0*/  FADD.FTZ R6, R6, -UR28 ;  /* 0x8000001c06067e21 */ /* 0x000fe20008010000 */
[----:B------:R-:W-:Y:S01]  /*d8d0*/  FADD.FTZ R18, R18, R22 ;  /* 0x0000001612127221 */ /* 0x000fe20000010000 */
[----:B------:R-:W-:Y:S01]  /*d8e0*/  FADD.FTZ R21, R21, R19 ;  /* 0x0000001315157221 */ /* 0x000fe20000010000 */
[----:B------:R-:W-:Y:S01]  /*d8f0*/  FFMA.FTZ R20, R22, R24, R20 ;  /* 0x0000001816147223 */ /* 0x000fe20000010014 */
[----:B------:R-:W-:Y:S01]  /*d900*/  FMUL.FTZ R22, R4, R22 ;  /* 0x0000001604167220 */ /* 0x000fe20000410000 */
[----:B------:R-:W-:-:S03]  /*d910*/  FMUL.FTZ R6, R6, UR16 ;  /* 0x0000001006067c20 */ /* 0x000fc60008410000 */
[----:B------:R-:W-:Y:S01]  /*d920*/  FADD.FTZ R21, R22, R21 ;  /* 0x0000001516157221 */ /* 0x000fe20000010000 */
[----:B------:R-:W-:Y:S01]  /*d930*/  FFMA.FTZ R23, R24, R22, R23 ;  /* 0x0000001618177223 */ /* 0x000fe20000010017 */
[----:B----4-:R-:W-:Y:S02]  /*d940*/  SHF.L.U32 R0, R52, 0x10, RZ ;  /* 0x0000001034007819 */ /* 0x010fe400000006ff */
[----:B------:R-:W4:Y:S03]  /*d950*/  LDL.LU R52, [R1+0x4b0] ;  /* 0x0004b00001347983 */ /* 0x000f260000300800 */
[----:B------:R-:W-:Y:S01]  /*d960*/  FMUL.FTZ R22, R5, R0 ;  /* 0x0000000005167220 */ /* 0x000fe20000410000 */
[----:B------:R-:W-:Y:S01]  /*d970*/  FADD.FTZ R16, R16, R0 ;  /* 0x0000000010107221 */ /* 0x000fe20000010000 */
[----:B------:R-:W-:Y:S01]  /*d980*/  FFMA.FTZ R17, R0, R6, R17 ;  /* 0x0000000600117223 */ /* 0x000fe20000010011 */
[----:B--2---:R-:W-:-:S02]  /*d990*/  SHF.L.U32 R19, R66, 0x10, RZ ;  /* 0x0000001042137819 */ /* 0x004fc400000006ff */
[----:B------:R-:W2:Y:S01]  /*d9a0*/  LDL.LU R66, [R1+0x580] ;  /* 0x0005800001427983 */ /* 0x000ea20000300800 */
[----:B---3--:R-:W-:-:S03]  /*d9b0*/  SHF.L.U32 R0, R67, 0x10, RZ ;  /* 0x0000001043007819 */ /* 0x008fc600000006ff */
[----:B------:R-:W3:Y:S01]  /*d9c0*/  LDL.LU R67, [R1+0x598] ;  /* 0x0005980001437983 */ /* 0x000ee20000300800 */
[----:B------:R-:W-:Y:S01]  /*d9d0*/  FADD.FTZ R19, R19, -UR28 ;  /* 0x8000001c13137e21 */ /* 0x000fe20008010000 */
[----:B------:R-:W-:-:S03]  /*d9e0*/  SHF.L.U32 R7, R7, 0x10, RZ ;  /* 0x0000001007077819 */ /* 0x000fc600000006ff */
[----:B------:R-:W-:Y:S01]  /*d9f0*/  FMUL.FTZ R19, R19, UR16 ;  /* 0x0000001013137c20 */ /* 0x000fe20008410000 */
[----:B------:R-:W-:Y:S01]  /*da00*/  FADD.FTZ R18, R18, R0 ;  /* 0x0000000012127221 */ /* 0x000fe20000010000 */
[----:B------:R-:W-:Y:S01]  /*da10*/  FADD.FTZ R21, R21, R22 ;  /* 0x0000001615157221 */ /* 0x000fe20000010000 */
[----:B------:R-:W-:Y:S01]  /*da20*/  FFMA.FTZ R23, R6, R22, R23 ;  /* 0x0000001606177223 */ /* 0x000fe20000010017 */
[----:B------:R-:W-:Y:S01]  /*da30*/  FFMA.FTZ R20, R0, R19, R20 ;  /* 0x0000001300147223 */ /* 0x000fe20000010014 */
[----:B------:R-:W-:Y:S01]  /*da40*/  FADD.FTZ R7, R7, -UR28 ;  /* 0x8000001c07077e21 */ /* 0x000fe20008010000 */
        /* <DEDUP_REMOVED lines=8> */
[----:B------:R-:W3:Y:S01]  /*dad0*/  LDL.LU R68, [R1+0x494] ;  /* 0x0004940001447983 */ /* 0x000ee20000300800 */
[----:B------:R-:W-:Y:S01]  /*dae0*/  FADD.FTZ R16, R16, R22 ;  /* 0x0000001610107221 */ /* 0x000fe20000010000 */
[----:B------:R-:W-:Y:S01]  /*daf0*/  FFMA.FTZ R17, R22, R7, R17 ;  /* 0x0000000716117223 */ /* 0x000fe20000010011 */
[----:B------:R-:W-:Y:S01]  /*db00*/  FMUL.FTZ R22, R5, R22 ;  /* 0x0000001605167220 */ /* 0x000fe20000410000 */
[----:B------:R-:W3:Y:S01]  /*db10*/  LDL.LU R69, [R1+0x584] ;  /* 0x0005840001457983 */ /* 0x000ee20000300800 */
[----:B------:R-:W-:Y:S01]  /*db20*/  FMUL.FTZ R6, R6, UR16 ;  /* 0x0000001006067c20 */ /* 0x000fe20008410000 */
[----:B------:R-:W-:Y:S01]  /*db30*/  FADD.FTZ R18, R18, R0 ;  /* 0x0000000012127221 */ /* 0x000fe20000010000 */
[----:B------:R-:W-:Y:S01]  /*db40*/  FFMA.FTZ R23, R7, R22, R23 ;  /* 0x0000001607177223 */ /* 0x000fe20000010017 */
[----:B------:R-:W-:Y:S01]  /*db50*/  FMUL.FTZ R7, R4, R0 ;  /* 0x0000000004077220 */ /* 0x000fe20000410000 */
[----:B------:R-:W-:Y:S01]  /*db60*/  FFMA.FTZ R20, R0, R6, R20 ;  /* 0x0000000600147223 */ /* 0x000fe20000010014 */
[----:B------:R-:W-:Y:S01]  /*db70*/  FADD.FTZ R21, R21, R22 ;  /* 0x0000001615157221 */ /* 0x000fe20000010000 */
[----:B------:R-:W-:Y:S01]  /*db80*/  SHF.L.U32 R8, R8, 0x10, RZ ;  /* 0x0000001008087819 */ /* 0x000fe200000006ff */
[----:B------:R-:W-:Y:S01]  /*db90*/  FFMA.FTZ R23, R6, R7, R23 ;  /* 0x0000000706177223 */ /* 0x000fe20000010017 */
[----:B------:R-:W3:Y:S01]  /*dba0*/  LDL.LU R25, [R1+0x490] ;  /* 0x0004900001197983 */ /* 0x000ee20000300800 */
[----:B------:R-:W-:Y:S01]  /*dbb0*/  FADD.FTZ R21, R7, R21 ;  /* 0x0000001507157221 */ /* 0x000fe20000010000 */
[----:B----4-:R-:W-:-:S02]  /*dbc0*/  SHF.L.U32 R0, R52, 0x10, RZ ;  /* 0x0000001034007819 */ /* 0x010fc400000006ff */
[----:B------:R-:W4:Y:S01]  /*dbd0*/  LDL.LU R52, [R1+0x588] ;  /* 0x0005880001347983 */ /* 0x000f220000300800 */
[----:B--2---:R-:W-:-:S03]  /*dbe0*/  SHF.L.U32 R6, R66, 0x10, RZ ;  /* 0x0000001042067819 */ /* 0x004fc600000006ff */
        /* <DEDUP_REMOVED lines=14> */
[----:B------:R-:W-:Y:S01]  /*dcd0*/  SHF.L.U32 R9, R9, 0x10, RZ ;  /* 0x0000001009097819 */ /* 0x000fe200000006ff */
[----:B------:R-:W-:-:S02]  /*dce0*/  FADD.FTZ R21, R21, R6 ;  /* 0x0000000615157221 */ /* 0x000fc40000010000 */
[----:B------:R-:W-:Y:S01]  /*dcf0*/  FFMA.FTZ R23, R0, R7, R23 ;  /* 0x0000000700177223 */ /* 0x000fe20000010017 */
[----:B------:R-:W-:Y:S01]  /*dd00*/  SHF.L.U32 R0, R68, 0x10, RZ ;  /* 0x0000001044007819 */ /* 0x000fe200000006ff */
[----:B------:R-:W-:Y:S01]  /*dd10*/  FADD.FTZ R9, R9, -UR28 ;  /* 0x8000001c09097e21 */ /* 0x000fe20008010000 */
[----:B------:R-:W3:Y:S01]  /*dd20*/  LDL.LU R68, [R1+0x564] ;  /* 0x0005640001447983 */ /* 0x000ee20000300800 */
[----:B------:R-:W-:-:S03]  /*dd30*/  SHF.L.U32 R6, R69, 0x10, RZ ;  /* 0x0000001045067819 */ /* 0x000fc600000006ff */
[----:B------:R-:W3:Y:S01]  /*dd40*/  LDL.LU R69, [R1+0x484] ;  /* 0x0004840001457983 */ /* 0x000ee20000300800 */
[----:B------:R-:W-:Y:S01]  /*dd50*/  FMUL.FTZ R9, R9, UR16 ;  /* 0x0000001009097c20 */ /* 0x000fe20008410000 */
[----:B------:R-:W-:Y:S01]  /*dd60*/  FADD.FTZ R0, R0, -UR28 ;  /* 0x8000001c00007e21 */ /* 0x000fe20008010000 */
[----:B------:R-:W-:Y:S01]  /*dd70*/  FADD.FTZ R21, R7, R21 ;  /* 0x0000001507157221 */ /* 0x000fe20000010000 */
[----:B------:R-:W-:Y:S01]  /*dd80*/  FMUL.FTZ R7, R5, R6 ;  /* 0x0000000605077220 */ /* 0x000fe20000410000 */
[----:B------:R-:W-:Y:S01]  /*dd90*/  FADD.FTZ R16, R16, R6 ;  /* 0x0000000610107221 */ /* 0x000fe20000010000 */
[----:B------:R-:W-:Y:S01]  /*dda0*/  FFMA.FTZ R17, R6, R9, R17 ;  /* 0x0000000906117223 */ /* 0x000fe20000010011 */
[----:B------:R-:W-:Y:S01]  /*ddb0*/  FMUL.FTZ R0, R0, UR16 ;  /* 0x0000001000007c20 */ /* 0x000fe20008410000 */
[----:B------:R-:W-:Y:S01]  /*ddc0*/  FFMA.FTZ R23, R9, R7, R23 ;  /* 0x0000000709177223 */ /* 0x000fe20000010017 */
[----:B----4-:R-:W-:Y:S02]  /*ddd0*/  SHF.L.U32 R6, R52, 0x10, RZ ;  /* 0x0000001034067819 */ /* 0x010fe400000006ff */
[----:B------:R-:W4:Y:S03]  /*dde0*/  LDL.LU R52, [R1+0x570] ;  /* 0x0005700001347983 */ /* 0x000f260000300800 */
[----:B------:R-:W-:Y:S01]  /*ddf0*/  FADD.FTZ R18, R18, R6 ;  /* 0x0000000612127221 */ /* 0x000fe20000010000 */
[----:B------:R-:W-:Y:S01]  /*de00*/  FFMA.FTZ R20, R6, R0, R20 ;  /* 0x0000000006147223 */ /* 0x000fe20000010014 */
[----:B------:R-:W-:-:S04]  /*de10*/  FMUL.FTZ R6, R4, R6 ;  /* 0x0000000604067220 */ /* 0x000fc80000410000 */
[----:B------:R-:W-:Y:S01]  /*de20*/  FFMA.FTZ R23, R0, R6, R23 ;  /* 0x0000000600177223 */ /* 0x000fe20000010017 */
[----:B--2---:R-:W-:Y:S02]  /*de30*/  SHF.L.U32 R8, R66, 0x10, RZ ;  /* 0x0000001042087819 */ /* 0x004fe400000006ff */
[----:B------:R-:W2:Y:S01]  /*de40*/  LDL.LU R66, [R1+0x548] ;  /* 0x0005480001427983 */ /* 0x000ea20000300800 */
[----:B---3--:R-:W-:-:S03]  /*de50*/  SHF.L.U32 R0, R67, 0x10, RZ ;  /* 0x0000001043007819 */ /* 0x008fc600000006ff */
[----:B------:R-:W3:Y:S01]  /*de60*/  LDL.LU R67, [R1+0x480] ;  /* 0x0004800001437983 */ /* 0x000ee20000300800 */
[----:B------:R-:W-:Y:S01]  /*de70*/  SHF.L.U32 R10, R10, 0x10, RZ ;  /* 0x000000100a0a7819 */ /* 0x000fe200000006ff */
[----:B------:R-:W-:-:S04]  /*de80*/  FADD.FTZ R21, R21, R7 ;  /* 0x0000000715157221 */ /* 0x000fc80000010000 */
[----:B------:R-:W-:Y:S01]  /*de90*/  FADD.FTZ R10, R10, -UR28 ;  /* 0x8000001c0a0a7e21 */ /* 0x000fe20008010000 */
[----:B------:R-:W-:Y:S01]  /*dea0*/  SHF.L.U32 R7, R25, 0x10, RZ ;  /* 0x0000001019077819 */ /* 0x000fe200000006ff */
[----:B------:R-:W-:Y:S01]  /*deb0*/  FADD.FTZ R16, R16, R8 ;  /* 0x0000000810107221 */ /* 0x000fe20000010000 */
[----:B------:R-:W-:Y:S01]  /*dec0*/  FADD.FTZ R21, R6, R21 ;  /* 0x0000001506157221 */ /* 0x000fe20000010000 */
[----:B------:R-:W-:Y:S01]  /*ded0*/  FMUL.FTZ R10, R10, UR16 ;  /* 0x000000100a0a7c20 */ /* 0x000fe20008410000 */
[----:B------:R-:W-:Y:S01]  /*dee0*/  SHF.L.U32 R11, R11, 0x10, RZ ;  /* 0x000000100b0b7819 */ /* 0x000fe200000006ff */
[----:B------:R-:W-:Y:S01]  /*def0*/  FADD.FTZ R7, R7, -UR28 ;  /* 0x8000001c07077e21 */ /* 0x000fe20008010000 */
[----:B------:R-:W-:Y:S01]  /*df00*/  FADD.FTZ R18, R18, R0 ;  /* 0x0000000012127221 */ /* 0x000fe20000010000 */
[----:B------:R-:W-:Y:S01]  /*df10*/  FFMA.FTZ R17, R8, R10, R17 ;  /* 0x0000000a08117223 */ /* 0x000fe20000010011 */
[----:B------:R-:W-:Y:S01]  /*df20*/  FMUL.FTZ R8, R5, R8 ;  /* 0x0000000805087220 */ /* 0x000fe20000410000 */
[----:B------:R-:W-:Y:S01]  /*df30*/  FMUL.FTZ R7, R7, UR16 ;  /* 0x0000001007077c20 */ /* 0x000fe20008410000 */
[----:B------:R-:W-:Y:S01]  /*df40*/  FMUL.FTZ R6, R4, R0 ;  /* 0x0000000004067220 */ /* 0x000fe20000410000 */
[----:B------:R-:W3:Y:S01]  /*df50*/  LDL.LU R25, [R1+0x54c] ;  /* 0x00054c0001197983 */ /* 0x000ee20000300800 */
[----:B------:R-:W-:Y:S01]  /*df60*/  FADD.FTZ R21, R21, R8 ;  /* 0x0000000815157221 */ /* 0x000fe20000010000 */
[----:B------:R-:W-:Y:S01]  /*df70*/  FFMA.FTZ R23, R10, R8, R23 ;  /* 0x000000080a177223 */ /* 0x000fe20000010017 */
[----:B------:R-:W-:-:S02]  /*df80*/  FFMA.FTZ R20, R0, R7, R20 ;  /* 0x0000000700147223 */ /* 0x000fc40000010014 */
[----:B------:R-:W-:Y:S01]  /*df90*/  FADD.FTZ R21, R6, R21 ;  /* 0x0000001506157221 */ /* 0x000fe20000010000 */
[----:B------:R-:W-:Y:S01]  /*dfa0*/  FFMA.FTZ R23, R7, R6, R23 ;  /* 0x0000000607177223 */ /* 0x000fe20000010017 */
[----:B------:R-:W-:Y:S01]  /*dfb0*/  SHF.L.U32 R6, R68, 0x10, RZ ;  /* 0x0000001044067819 */ /* 0x000fe200000006ff */
[----:B------:R-:W-:Y:S01]  /*dfc0*/  FADD.FTZ R11, R11, -UR28 ;  /* 0x8000001c0b0b7e21 */ /* 0x000fe20008010000 */
[----:B------:R-:W3:Y:S01]  /*dfd0*/  LDL.LU R68, [R1+0x558] ;  /* 0x0005580001447983 */ /* 0x000ee20000300800 */
[----:B------:R-:W-:Y:S02]  /*dfe0*/  SHF.L.U32 R0, R69, 0x10, RZ ;  /* 0x0000001045007819 */ /* 0x000fe400000006ff */
[----:B------:R-:W-:Y:S01]  /*dff0*/  FMUL.FTZ R11, R11, UR16 ;  /* 0x000000100b0b7c20 */ /* 0x000fe20008410000 */
[----:B------:R-:W-:Y:S01]  /*e000*/  FADD.FTZ R16, R16, R6 ;  /* 0x0000000610107221 */ /* 0x000fe20000010000 */
[----:B------:R-:W-:Y:S01]  /*e010*/  SHF.L.U32 R12, R12, 0x10, RZ ;  /* 0x000000100c0c7819 */ /* 0x000fe200000006ff */
[----:B------:R-:W-:Y:S01]  /*e020*/  FADD.FTZ R0, R0, -UR28 ;  /* 0x8000001c00007e21 */ /* 0x000fe20008010000 */
[----:B------:R-:W-:Y:S01]  /*e030*/  FFMA.FTZ R17, R6, R11, R17 ;  /* 0x0000000b06117223 */ /* 0x000fe20000010011 */
[----:B------:R-:W-:Y:S01]  /*e040*/  FMUL.FTZ R6, R5, R6 ;  /* 0x0000000605067220 */ /* 0x000fe20000410000 */
[----:B------:R-:W3:Y:S01]  /*e050*/  LDL.LU R69, [R1+0x458] ;  /* 0x0004580001457983 */ /* 0x000ee20000300800 */
[----:B------:R-:W-:-:S02]  /*e060*/  FMUL.FTZ R0, R0, UR16 ;  /* 0x0000001000007c20 */ /* 0x000fc40008410000 */
[----:B------:R-:W-:Y:S01]  /*e070*/  FADD.FTZ R21, R21, R6 ;  /* 0x0000000615157221 */ /* 0x000fe20000010000 */
        /* <DEDUP_REMOVED lines=11> */
[----:B------:R-:W-:Y:S01]  /*e130*/  FADD.FTZ R12, R12, -UR28 ;  /* 0x8000001c0c0c7e21 */ /* 0x000fe20008010000 */
[----:B------:R-:W-:-:S03]  /*e140*/  FADD.FTZ R21, R7, R21 ;  /* 0x0000001507157221 */ /* 0x000fc60000010000 */
[----:B------:R-:W-:Y:S01]  /*e150*/  FMUL.FTZ R12, R12, UR16 ;  /* 0x000000100c0c7c20 */ /* 0x000fe20008410000 */
[----:B------:R-:W-:Y:S01]  /*e160*/  FMUL.FTZ R7, R5, R6 ;  /* 0x0000000605077220 */ /* 0x000fe20000410000 */
[----:B------:R-:W-:Y:S02]  /*e170*/  FADD.FTZ R16, R16, R6 ;  /* 0x0000000610107221 */ /* 0x000fe40000010000 */
[----:B------:R-:W-:Y:S01]  /*e180*/  FFMA.FTZ R17, R6, R12, R17 ;  /* 0x0000000c06117223 */ /* 0x000fe20000010011 */
[----:B------:R-:W-:-:S04]  /*e190*/  FADD.FTZ R0, R0, -UR28 ;  /* 0x8000001c00007e21 */ /* 0x000fc80008010000 */
[----:B------:R-:W-:Y:S01]  /*e1a0*/  FMUL.FTZ R0, R0, UR16 ;  /* 0x0000001000007c20 */ /* 0x000fe20008410000 */
[----:B------:R-:W-:Y:S01]  /*e1b0*/  FADD.FTZ R21, R21, R7 ;  /* 0x0000000715157221 */ /* 0x000fe20000010000 */
[----:B------:R-:W-:Y:S01]  /*e1c0*/  FFMA.FTZ R23, R12, R7, R23 ;  /* 0x000000070c177223 */ /* 0x000fe20000010017 */
[----:B------:R-:W-:Y:S02]  /*e1d0*/  SHF.L.U32 R6, R68, 0x10, RZ ;  /* 0x0000001044067819 */ /* 0x000fe400000006ff */
[----:B------:R-:W3:Y:S03]  /*e1e0*/  LDL.LU R68, [R1+0x528] ;  /* 0x0005280001447983 */ /* 0x000ee60000300800 */
[----:B------:R-:W-:Y:S01]  /*e1f0*/  FADD.FTZ R18, R18, R6 ;  /* 0x0000000612127221 */ /* 0x000fe20000010000 */
[----:B------:R-:W-:Y:S01]  /*e200*/  FFMA.FTZ R20, R6, R0, R20 ;  /* 0x0000000006147223 */ /* 0x000fe20000010014 */
[----:B------:R-:W-:-:S04]  /*e210*/  FMUL.FTZ R6, R4, R6 ;  /* 0x0000000604067220 */ /* 0x000fc80000410000 */
[----:B------:R-:W-:Y:S01]  /*e220*/  FFMA.FTZ R23, R0, R6, R23 ;  /* 0x0000000600177223 */ /* 0x000fe20000010017 */
[----:B------:R-:W-:Y:S01]  /*e230*/  FADD.FTZ R21, R6, R21 ;  /* 0x0000001506157221 */ /* 0x000fe20000010000 */
[----:B----4-:R-:W-:Y:S02]  /*e240*/  SHF.L.U32 R7, R52, 0x10, RZ ;  /* 0x0000001034077819 */ /* 0x010fe400000006ff */
[----:B------:R-:W4:Y:S01]  /*e250*/  LDL.LU R52, [R1+0x52c] ;  /* 0x00052c0001347983 */ /* 0x000f220000300800 */
[----:B--2---:R-:W-:-:S03]  /*e260*/  SHF.L.U32 R0, R66, 0x10, RZ ;  /* 0x0000001042007819 */ /* 0x004fc600000006ff */
[----:B------:R-:W2:Y:S01]  /*e270*/  LDL.LU R66, [R1+0x518] ;  /* 0x0005180001427983 */ /* 0x000ea20000300800 */
[----:B---3--:R-:W-:-:S03]  /*e280*/  SHF.L.U32 R6, R67, 0x10, RZ ;  /* 0x0000001043067819 */ /* 0x008fc600000006ff */
[----:B------:R-:W3:Y:S01]  /*e290*/  LDL.LU R67, [R1+0x434] ;  /* 0x0004340001437983 */ /* 0x000ee20000300800 */
[----:B------:R-:W-:Y:S02]  /*e2a0*/  SHF.L.U32 R13, R13, 0x10, RZ ;  /* 0x000000100d0d7819 */ /* 0x000fe400000006ff */
[----:B------:R-:W-:Y:S01]  /*e2b0*/  SHF.L.U32 R8, R25, 0x10, RZ ;  /* 0x0000001019087819 */ /* 0x000fe200000006ff */
[----:B------:R-:W-:Y:S01]  /*e2c0*/  FADD.FTZ R7, R7, -UR28 ;  /* 0x8000001c07077e21 */ /* 0x000fe20008010000 */
[----:B------:R-:W-:Y:S01]  /*e2d0*/  FADD.FTZ R18, R18, R0 ;  /* 0x0000000012127221 */ /* 0x000fe20000010000 */
[----:B------:R-:W-:Y:S01]  /*e2e0*/  FADD.FTZ R13, R13, -UR28 ;  /* 0x8000001c0d0d7e21 */ /* 0x000fe20008010000 */
[----:B------:R-:W-:Y:S01]  /*e2f0*/  FADD.FTZ R6, R6, -UR28 ;  /* 0x8000001c06067e21 */ /* 0x000fe20008010000 */
[----:B------:R-:W3:Y:S02]  /*e300*/  LDL.LU R25, [R1+0x280] ;  /* 0x0002800001197983 */ /* 0x000ee40000300800 */
[----:B------:R-:W-:Y:S01]  /*e310*/  FMUL.FTZ R13, R13, UR16 ;  /* 0x000000100d0d7c20 */ /* 0x000fe20008410000 */
[----:B------:R-:W-:-:S03]  /*e320*/  FADD.FTZ R16, R16, R8 ;  /* 0x0000000810107221 */ /* 0x000fc60000010000 */
[----:B------:R-:W-:Y:S01]  /*e330*/  FFMA.FTZ R17, R8, R13, R17 ;  /* 0x0000000d08117223 */ /* 0x000fe20000010011 */
[----:B------:R-:W-:Y:S01]  /*e340*/  FMUL.FTZ R8, R5, R8 ;  /* 0x0000000805087220 */ /* 0x000fe20000410000 */
[----:B------:R-:W-:-:S03]  /*e350*/  FMUL.FTZ R7, R7, UR16 ;  /* 0x0000001007077c20 */ /* 0x000fc60008410000 */
[----:B------:R-:W-:Y:S01]  /*e360*/  FADD.FTZ R21, R21, R8 ;  /* 0x0000000815157221 */ /* 0x000fe20000010000 */
[----:B------:R-:W-:Y:S01]  /*e370*/  FFMA.FTZ R23, R13, R8, R23 ;  /* 0x000000080d177223 */ /* 0x000fe20000010017 */
[----:B------:R-:W-:Y:S01]  /*e380*/  FMUL.FTZ R8, R4, R0 ;  /* 0x0000000004087220 */ /* 0x000fe20000410000 */
[----:B------:R-:W-:-:S03]  /*e390*/  FFMA.FTZ R20, R0, R7, R20 ;  /* 0x0000000700147223 */ /* 0x000fc60000010014 */
[----:B------:R-:W-:Y:S01]  /*e3a0*/  FFMA.FTZ R23, R7, R8, R23 ;  /* 0x0000000807177223 */ /* 0x000fe20000010017 */
[----:B------:R-:W-:Y:S02]  /*e3b0*/  SHF.L.U32 R7, R68, 0x10, RZ ;  /* 0x0000001044077819 */ /* 0x000fe400000006ff */
[----:B------:R-:W3:Y:S01]  /*e3c0*/  LDL.LU R68, [R1+0x51c] ;  /* 0x00051c0001447983 */ /* 0x000ee20000300800 */
[----:B------:R-:W-:Y:S01]  /*e3d0*/  SHF.L.U32 R0, R69, 0x10, RZ ;  /* 0x0000001045007819 */ /* 0x000fe200000006ff */
[----:B------:R-:W-:Y:S01]  /*e3e0*/  FMUL.FTZ R6, R6, UR16 ;  /* 0x0000001006067c20 */ /* 0x000fe20008410000 */
[----:B------:R-:W-:Y:S01]  /*e3f0*/  FADD.FTZ R21, R8, R21 ;  /* 0x0000001508157221 */ /* 0x000fe20000010000 */
[----:B------:R-:W-:Y:S01]  /*e400*/  FADD.FTZ R16, R16, R7 ;  /* 0x0000000710107221 */ /* 0x000fe20000010000 */
[----:B------:R-:W3:Y:S01]  /*e410*/  LDL.LU R69, [R1+0x418] ;  /* 0x0004180001457983 */ /* 0x000ee20000300800 */
[----:B------:R-:W-:Y:S01]  /*e420*/  FADD.FTZ R0, R0, -UR28 ;  /* 0x8000001c00007e21 */ /* 0x000fe20008010000 */
[----:B------:R-:W-:Y:S01]  /*e430*/  FFMA.FTZ R17, R7, R6, R17 ;  /* 0x0000000607117223 */ /* 0x000fe20000010011 */
[----:B------:R-:W-:-:S02]  /*e440*/  FMUL.FTZ R7, R5, R7 ;  /* 0x0000000705077220 */ /* 0x000fc40000410000 */
[----:B------:R-:W-:Y:S02]  /*e450*/  FMUL.FTZ R0, R0, UR16 ;  /* 0x0000001000007c20 */ /* 0x000fe40008410000 */
        /* <DEDUP_REMOVED lines=14> */
[----:B------:R-:W-:Y:S01]  /*e540*/  FADD.FTZ R21, R8, R21 ;  /* 0x0000001508157221 */ /* 0x000fe20000010000 */
[----:B------:R-:W-:Y:S02]  /*e550*/  FMUL.FTZ R7, R5, R6 ;  /* 0x0000000605077220 */ /* 0x000fe40000410000 */
[----:B------:R-:W-:Y:S02]  /*e560*/  FMUL.FTZ R14, R14, UR16 ;  /* 0x000000100e0e7c20 */ /* 0x000fe40008410000 */
[----:B------:R-:W-:Y:S02]  /*e570*/  FADD.FTZ R21, R21, R7 ;  /* 0x0000000715157221 */ /* 0x000fe40000010000 */
[----:B------:R-:W-:Y:S01]  /*e580*/  FFMA.FTZ R23, R14, R7, R23 ;  /* 0x000000070e177223 */ /* 0x000fe20000010017 */
[----:B------:R-:W-:Y:S01]  /*e590*/  FADD.FTZ R16, R16, R6 ;  /* 0x0000000610107221 */ /* 0x000fe20000010000 */
[----:B------:R-:W-:Y:S01]  /*e5a0*/  FFMA.FTZ R17, R6, R14, R17 ;  /* 0x0000000e06117223 */ /* 0x000fe20000010011 */
[----:B------:R-:W-:Y:S01]  /*e5b0*/  FADD.FTZ R0, R0, -UR28 ;  /* 0x8000001c00007e21 */ /* 0x000fe20008010000 */
[----:B------:R-:W-:-:S02]  /*e5c0*/  SHF.L.U32 R6, R25, 0x10, RZ ;  /* 0x0000001019067819 */ /* 0x000fc400000006ff */
[----:B------:R-:W3:Y:S01]  /*e5d0*/  LDL.LU R25, [R1+0x3fc] ;  /* 0x0003fc0001197983 */ /* 0x000ee20000300800 */
[----:B------:R-:W-:Y:S01]  /*e5e0*/  FMUL.FTZ R0, R0, UR16 ;  /* 0x0000001000007c20 */ /* 0x000fe20008410000 */
[----:B------:R-:W-:Y:S02]  /*e5f0*/  SHF.L.U32 R7, R68, 0x10, RZ ;  /* 0x0000001044077819 */ /* 0x000fe400000006ff */
[----:B------:R-:W3:Y:S01]  /*e600*/  LDL.LU R68, [R1+0x50c] ;  /* 0x00050c0001447983 */ /* 0x000ee20000300800 */
[----:B------:R-:W-:Y:S02]  /*e610*/  FADD.FTZ R6, R6, -UR28 ;  /* 0x8000001c06067e21 */ /* 0x000fe40008010000 */
[----:B------:R-:W-:Y:S01]  /*e620*/  FADD.FTZ R18, R18, R7 ;  /* 0x0000000712127221 */ /* 0x000fe20000010000 */
[----:B------:R-:W-:Y:S01]  /*e630*/  FFMA.FTZ R20, R7, R0, R20 ;  /* 0x0000000007147223 */ /* 0x000fe20000010014 */
[----:B------:R-:W-:Y:S01]  /*e640*/  SHF.L.U32 R8, R69, 0x10, RZ ;  /* 0x0000001045087819 */ /* 0x000fe200000006ff */
[----:B------:R-:W-:Y:S01]  /*e650*/  FMUL.FTZ R7, R4, R7 ;  /* 0x0000000704077220 */ /* 0x000fe20000410000 */
[----:B------:R-:W3:Y:S01]  /*e660*/  LDL.LU R69, [R1+0x510] ;  /* 0x0005100001457983 */ /* 0x000ee20000300800 */
[----:B------:R-:W-:-:S02]  /*e670*/  FMUL.FTZ R6, R6, UR16 ;  /* 0x0000001006067c20 */ /* 0x000fc40008410000 */
        /* <DEDUP_REMOVED lines=11> */
[----:B------:R-:W-:Y:S01]  /*e730*/  FADD.FTZ R21, R7, R21 ;  /* 0x0000001507157221 */ /* 0x000fe20000010000 */
[----:B------:R-:W-:Y:S01]  /*e740*/  FADD.FTZ R8, R8, -UR28 ;  /* 0x8000001c08087e21 */ /* 0x000fe20008010000 */
[----:B------:R-:W-:Y:S02]  /*e750*/  FMUL.FTZ R7, R4, R0 ;  /* 0x0000000004077220 */ /* 0x000fe40000410000 */
[----:B------:R-:W-:Y:S01]  /*e760*/  FADD.FTZ R21, R21, R9 ;  /* 0x0000000915157221 */ /* 0x000fe20000010000 */
[----:B------:R-:W-:Y:S01]  /*e770*/  FMUL.FTZ R8, R8, UR16 ;  /* 0x0000001008087c20 */ /* 0x000fe20008410000 */
[----:B------:R-:W-:Y:S02]  /*e780*/  FADD.FTZ R18, R18, R0 ;  /* 0x0000000012127221 */ /* 0x000fe40000010000 */
[----:B------:R-:W-:Y:S01]  /*e790*/  FADD.FTZ R21, R7, R21 ;  /* 0x0000001507157221 */ /* 0x000fe20000010000 */
[----:B------:R-:W-:Y:S01]  /*e7a0*/  FFMA.FTZ R23, R8, R7, R23 ;  /* 0x0000000708177223 */ /* 0x000fe20000010017 */
        /* <DEDUP_REMOVED lines=15> */
[----:B------:R-:W-:Y:S01]  /*e8a0*/  FADD.FTZ R18, R18, R8 ;  /* 0x0000000812127221 */ /* 0x000fe20000010000 */
[----:B------:R-:W-:Y:S01]  /*e8b0*/  FFMA.FTZ R20, R8, R0, R20 ;  /* 0x0000000008147223 */ /* 0x000fe20000010014 */
[----:B------:R-:W-:Y:S01]  /*e8c0*/  FMUL.FTZ R8, R4, R8 ;  /* 0x0000000804087220 */ /* 0x000fe20000410000 */
[----:B----4-:R-:W-:Y:S02]  /*e8d0*/  SHF.L.U32 R9, R52, 0x10, RZ ;  /* 0x0000001034097819 */ /* 0x010fe400000006ff */
[----:B------:R-:W4:Y:S01]  /*e8e0*/  LDL.LU R52, [R1+0x4f0] ;  /* 0x0004f00001347983 */ /* 0x000f220000300800 */
        /* <DEDUP_REMOVED lines=180> */
[----:B------:R-:W-:-:S03]  /*f430*/  SHF.L.U32 R0, R25, 0x10, RZ ;  /* 0x0000001019007819 */ /* 0x000fc600000006ff */
[----:B------:R-:W-:Y:S01]  /*f440*/  FMUL.FTZ R6, R6, UR16 ;  /* 0x0000001006067c20 */ /* 0x000fe20008410000 */
[----:B------:R-:W3:Y:S01]  /*f450*/  LDL.LU R25, [R1+0x474] ;  /* 0x0004740001197983 */ /* 0x000ee20000300800 */
[----:B------:R-:W-:-:S03]  /*f460*/  SHF.L.U32 R7, R68, 0x10, RZ ;  /* 0x0000001044077819 */ /* 0x000fc600000006ff */
[----:B------:R-:W3:Y:S01]  /*f470*/  LDL.LU R68, [R1+0x478] ;  /* 0x0004780001447983 */ /* 0x000ee20000300800 */
[----:B------:R-:W-:Y:S01]  /*f480*/  FADD.FTZ R0, R0, -UR28 ;  /* 0x8000001c00007e21 */ /* 0x000fe20008010000 */
[----:B------:R-:W-:Y:S01]  /*f490*/  FADD.FTZ R16, R16, R7 ;  /* 0x0000000710107221 */ /* 0x000fe20000010000 */
[----:B------:R-:W-:Y:S01]  /*f4a0*/  FFMA.FTZ R17, R7, R6, R17 ;  /* 0x0000000607117223 */ /* 0x000fe20000010011 */
[----:B------:R-:W-:Y:S01]  /*f4b0*/  SHF.L.U32 R8, R69, 0x10, RZ ;  /* 0x0000001045087819 */ /* 0x000fe200000006ff */
[----:B------:R-:W-:Y:S01]  /*f4c0*/  FMUL.FTZ R7, R5, R7 ;  /* 0x0000000705077220 */ /* 0x000fe20000410000 */
[----:B------:R-:W-:Y:S01]  /*f4d0*/  FMUL.FTZ R0, R0, UR16 ;  /* 0x0000001000007c20 */ /* 0x000fe20008410000 */
[----:B------:R-:W3:Y:S02]  /*f4e0*/  LDL.LU R69, [R1+0x468] ;  /* 0x0004680001457983 */ /* 0x000ee40000300800 */
[----:B------:R-:W-:Y:S01]  /*f4f0*/  FFMA.FTZ R23, R6, R7, R23 ;  /* 0x0000000706177223 */ /* 0x000fe20000010017 */
[----:B------:R-:W-:Y:S01]  /*f500*/  FADD.FTZ R18, R18, R8 ;  /* 0x0000000812127221 */ /* 0x000fe20000010000 */
[----:B------:R-:W-:Y:S01]  /*f510*/  FFMA.FTZ R20, R8, R0, R20 ;  /* 0x0000000008147223 */ /* 0x000fe20000010014 */
[----:B------:R-:W-:Y:S01]  /*f520*/  FMUL.FTZ R8, R4, R8 ;  /* 0x0000000804087220 */ /* 0x000fe20000410000 */
[----:B----4-:R-:W-:-:S02]  /*f530*/  SHF.L.U32 R9, R52, 0x10, RZ ;  /* 0x0000001034097819 */ /* 0x010fc400000006ff */
[----:B------:R-:W4:Y:S01]  /*f540*/  LDL.LU R52, [R1+0x470] ;  /* 0x0004700001347983 */ /* 0x000f220000300800 */
        /* <DEDUP_REMOVED lines=11> */
[----:B------:R-:W-:Y:S01]  /*f600*/  FADD.FTZ R0, R0, -UR28 ;  /* 0x8000001c00007e21 */ /* 0x000fe20008010000 */
[----:B------:R-:W-:Y:S01]  /*f610*/  FADD.FTZ R21, R8, R21 ;  /* 0x0000001508157221 */ /* 0x000fe20000010000 */
[----:B------:R-:W-:Y:S02]  /*f620*/  FFMA.FTZ R23, R9, R7, R23 ;  /* 0x0000000709177223 */ /* 0x000fe40000010017 */
[----:B------:R-:W-:Y:S01]  /*f630*/  FMUL.FTZ R0, R0, UR16 ;  /* 0x0000001000007c20 */ /* 0x000fe20008410000 */
[----:B------:R-:W-:Y:S01]  /*f640*/  FADD.FTZ R21, R21, R7 ;  /* 0x0000000715157221 */ /* 0x000fe20000010000 */
[----:B------:R-:W-:-:S02]  /*f650*/  SHF.L.U32 R7, R25, 0x10, RZ ;  /* 0x0000001019077819 */ /* 0x000fc400000006ff */
[----:B------:R-:W3:Y:S01]  /*f660*/  LDL.LU R25, [R1+0x46c] ;  /* 0x00046c0001197983 */ /* 0x000ee20000300800 */
[----:B------:R-:W-:-:S03]  /*f670*/  SHF.L.U32 R6, R68, 0x10, RZ ;  /* 0x0000001044067819 */ /* 0x000fc600000006ff */
[----:B------:R-:W3:Y:S02]  /*f680*/  LDL.LU R68, [R1+0x464] ;  /* 0x0004640001447983 */ /* 0x000ee40000300800 */
        /* <DEDUP_REMOVED lines=11> */
[----:B------:R-:W-:-:S05]  /*f740*/  SHF.L.U32 R15, R15, 0x10, RZ ;  /* 0x000000100f0f7819 */ /* 0x000fca00000006ff */
[----:B------:R-:W-:Y:S01]  /*f750*/  FADD.FTZ R15, R15, -UR28 ;  /* 0x8000001c0f0f7e21 */ /* 0x000fe20008010000 */
[----:B------:R-:W-:-:S03]  /*f760*/  FADD.FTZ R7, R7, -UR28 ;  /* 0x8000001c07077e21 */ /* 0x000fc60008010000 */
[----:B------:R-:W-:Y:S01]  /*f770*/  FMUL.FTZ R15, R15, UR16 ;  /* 0x000000100f0f7c20 */ /* 0x000fe20008410000 */
[----:B------:R-:W-:Y:S01]  /*f780*/  FADD.FTZ R16, R16, R8 ;  /* 0x0000000810107221 */ /* 0x000fe20000010000 */
[----:B------:R-:W-:Y:S02]  /*f790*/  FMUL.FTZ R7, R7, UR16 ;  /* 0x0000001007077c20 */ /* 0x000fe40008410000 */
[----:B------:R-:W-:Y:S01]  /*f7a0*/  FFMA.FTZ R17, R8, R15, R17 ;  /* 0x0000000f08117223 */ /* 0x000fe20000010011 */
[----:B------:R-:W-:Y:S01]  /*f7b0*/  FMUL.FTZ R8, R5, R8 ;  /* 0x0000000805087220 */ /* 0x000fe20000410000 */
[----:B------:R-:W-:Y:S01]  /*f7c0*/  FADD.FTZ R18, R18, R0 ;  /* 0x0000000012127221 */ /* 0x000fe20000010000 */
[----:B------:R-:W-:Y:S02]  /*f7d0*/  FFMA.FTZ R20, R0, R7, R20 ;  /* 0x0000000700147223 */ /* 0x000fe40000010014 */
[----:B------:R-:W-:Y:S01]  /*f7e0*/  FADD.FTZ R21, R21, R8 ;  /* 0x0000000815157221 */ /* 0x000fe20000010000 */
[----:B------:R-:W-:Y:S01]  /*f7f0*/  FFMA.FTZ R23, R15, R8, R23 ;  /* 0x000000080f177223 */ /* 0x000fe20000010017 */
[----:B------:R-:W-:Y:S01]  /*f800*/  FMUL.FTZ R8, R4, R0 ;  /* 0x0000000004087220 */ /* 0x000fe20000410000 */
[----:B------:R-:W-:-:S02]  /*f810*/  SHF.L.U32 R0, R69, 0x10, RZ ;  /* 0x0000001045007819 */ /* 0x000fc400000006ff */
[----:B------:R-:W3:Y:S01]  /*f820*/  LDL.LU R69, [R1+0x454] ;  /* 0x0004540001457983 */ /* 0x000ee20000300800 */
[----:B------:R-:W-:Y:S01]  /*f830*/  FFMA.FTZ R23, R7, R8, R23 ;  /* 0x0000000807177223 */ /* 0x000fe20000010017 */
[----:B------:R-:W-:Y:S01]  /*f840*/  SHF.L.U32 R7, R68, 0x10, RZ ;  /* 0x0000001044077819 */ /* 0x000fe200000006ff */
[----:B------:R-:W-:Y:S01]  /*f850*/  FADD.FTZ R6, R6, -UR28 ;  /* 0x8000001c06067e21 */ /* 0x000fe20008010000 */
[----:B------:R-:W3:Y:S01]  /*f860*/  LDL.LU R68, [R1+0x488] ;  /* 0x0004880001447983 */ /* 0x000ee20000300800 */
[----:B------:R-:W-:Y:S02]  /*f870*/  FADD.FTZ R21, R8, R21 ;  /* 0x0000001508157221 */ /* 0x000fe40000010000 */
[----:B------:R-:W-:Y:S01]  /*f880*/  FMUL.FTZ R6, R6, UR16 ;  /* 0x0000001006067c20 */ /* 0x000fe20008410000 */
[----:B------:R-:W-:Y:S01]  /*f890*/  FADD.FTZ R0, R0, -UR28 ;  /* 0x8000001c00007e21 */ /* 0x000fe20008010000 */
[----:B------:R-:W-:Y:S01]  /*f8a0*/  SHF.L.U32 R8, R25, 0x10, RZ ;  /* 0x0000001019087819 */ /* 0x000fe200000006ff */
[----:B------:R-:W-:Y:S01]  /*f8b0*/  FADD.FTZ R16, R16, R7 ;  /* 0x0000000710107221 */ /* 0x000fe20000010000 */
[----:B------:R-:W3:Y:S01]  /*f8c0*/  LDL.LU R25, [R1+0x498] ;  /* 0x0004980001197983 */ /* 0x000ee20000300800 */
[----:B------:R-:W-:Y:S01]  /*f8d0*/  FFMA.FTZ R17, R7, R6, R17 ;  /* 0x0000000607117223 */ /* 0x000fe20000010011 */
[----:B------:R-:W-:Y:S01]  /*f8e0*/  FMUL.FTZ R7, R5, R7 ;  /* 0x0000000705077220 */ /* 0x000fe20000410000 */
[----:B------:R-:W-:Y:S01]  /*f8f0*/  FMUL.FTZ R0, R0, UR16 ;  /* 0x0000001000007c20 */ /* 0x000fe20008410000 */
[----:B------:R-:W-:-:S02]  /*f900*/  FADD.FTZ R18, R18, R8 ;  /* 0x0000000812127221 */ /* 0x000fc40000010000 */
[----:B------:R-:W-:Y:S01]  /*f910*/  FFMA.FTZ R23, R6, R7, R23 ;  /* 0x0000000706177223 */ /* 0x000fe20000010017 */
        /* <DEDUP_REMOVED lines=12> */
[----:B------:R-:W-:Y:S01]  /*f9e0*/  FADD.FTZ R21, R8, R21 ;  /* 0x0000001508157221 */ /* 0x000fe20000010000 */
[----:B------:R-:W-:Y:S01]  /*f9f0*/  FMUL.FTZ R7, R5, R6 ;  /* 0x0000000605077220 */ /* 0x000fe20000410000 */
[----:B------:R-:W-:Y:S01]  /*fa00*/  FADD.FTZ R16, R16, R6 ;  /* 0x0000000610107221 */ /* 0x000fe20000010000 */
[----:B------:R-:W-:Y:S02]  /*fa10*/  FFMA.FTZ R17, R6, R9, R17 ;  /* 0x0000000906117223 */ /* 0x000fe40000010011 */
[----:B------:R-:W-:Y:S01]  /*fa20*/  FADD.FTZ R21, R21, R7 ;  /* 0x0000000715157221 */ /* 0x000fe20000010000 */
[----:B------:R-:W-:Y:S01]  /*fa30*/  FFMA.FTZ R23, R9, R7, R23 ;  /* 0x0000000709177223 */ /* 0x000fe20000010017 */
[----:B------:R-:W-:Y:S01]  /*fa40*/  FADD.FTZ R0, R0, -UR28 ;  /* 0x8000001c00007e21 */ /* 0x000fe20008010000 */
[----:B------:R-:W-:Y:S02]  /*fa50*/  SHF.L.U32 R6, R69, 0x10, RZ ;  /* 0x0000001045067819 */ /* 0x000fe400000006ff */
[----:B------:R-:W3:Y:S01]  /*fa60*/  LDL.LU R69, [R1+0x4dc] ;  /* 0x0004dc0001457983 */ /* 0x000ee20000300800 */
[----:B------:R-:W-:-:S03]  /*fa70*/  SHF.L.U32 R7, R68, 0x10, RZ ;  /* 0x0000001044077819 */ /* 0x000fc600000006ff */
[----:B------:R-:W3:Y:S01]  /*fa80*/  LDL.LU R68, [R1+0x4a4] ;  /* 0x0004a40001447983 */ /* 0x000ee20000300800 */
[----:B------:R-:W-:Y:S01]  /*fa90*/  FMUL.FTZ R0, R0, UR16 ;  /* 0x0000001000007c20 */ /* 0x000fe20008410000 */
[----:B------:R-:W-:Y:S01]  /*faa0*/  FADD.FTZ R6, R6, -UR28 ;  /* 0x8000001c06067e21 */ /* 0x000fe20008010000 */
[----:B------:R-:W-:Y:S01]  /*fab0*/  FADD.FTZ R18, R18, R7 ;  /* 0x0000000712127221 */ /* 0x000fe20000010000 */
[----:B------:R-:W-:Y:S01]  /*fac0*/  SHF.L.U32 R8, R25, 0x10, RZ ;  /* 0x0000001019087819 */ /* 0x000fe200000006ff */
[----:B------:R-:W-:Y:S01]  /*fad0*/  FFMA.FTZ R20, R7, R0, R20 ;  /* 0x0000000007147223 */ /* 0x000fe20000010014 */
[----:B------:R-:W3:Y:S01]  /*fae0*/  LDL.LU R25, [R1+0x514] ;  /* 0x0005140001197983 */ /* 0x000ee20000300800 */
[----:B------:R-:W-:Y:S01]  /*faf0*/  FMUL.FTZ R7, R4, R7 ;  /* 0x0000000704077220 */ /* 0x000fe20000410000 */
[----:B------:R-:W-:-:S03]  /*fb00*/  FMUL.FTZ R6, R6, UR16 ;  /* 0x0000001006067c20 */ /* 0x000fc60008410000 */
        /* <DEDUP_REMOVED lines=32> */
[----:B------:R-:W-:Y:S01]  /*fd10*/  FMUL.FTZ R0, R0, UR16 ;  /* 0x0000001000007c20 */ /* 0x000fe20008410000 */
[----:B------:R-:W-:Y:S02]  /*fd20*/  FADD.FTZ R18, R18, R8 ;  /* 0x0000000812127221 */ /* 0x000fe40000010000 */
[----:B------:R-:W-:Y:S01]  /*fd30*/  FFMA.FTZ R23, R6, R7, R23 ;  /* 0x0000000706177223 */ /* 0x000fe20000010017 */
        /* <DEDUP_REMOVED lines=180> */
[----:B------:R-:W-:Y:S01]  /*10880*/  FFMA.FTZ R20, R0, R8, R20 ;  /* 0x0000000800147223 */ /* 0x000fe20000010014 */
[----:B------:R-:W-:Y:S01]  /*10890*/  FADD.FTZ R6, R6, -UR28 ;  /* 0x8000001c06067e21 */ /* 0x000fe20008010000 */
[----:B------:R-:W-:Y:S01]  /*108a0*/  FADD.FTZ R21, R7, R21 ;  /* 0x0000001507157221 */ /* 0x000fe20000010000 */
[----:B------:R-:W-:Y:S02]  /*108b0*/  FFMA.FTZ R23, R8, R7, R23 ;  /* 0x0000000708177223 */ /* 0x000fe40000010017 */
[----:B------:R-:W-:Y:S01]  /*108c0*/  FMUL.FTZ R6, R6, UR16 ;  /* 0x0000001006067c20 */ /* 0x000fe20008410000 */
[----:B------:R-:W-:-:S02]  /*108d0*/  SHF.L.U32 R0, R69, 0x10, RZ ;  /* 0x0000001045007819 */ /* 0x000fc400000006ff */
[----:B------:R-:W-:Y:S01]  /*108e0*/  SHF.L.U32 R8, R50, 0x10, RZ ;  /* 0x0000001032087819 */ /* 0x000fe200000006ff */
[----:B------:R-:W3:Y:S01]  /*108f0*/  LDL.LU R69, [R1+0x61c] ;  /* 0x00061c0001457983 */ /* 0x000ee20000300800 */
[----:B------:R-:W-:Y:S01]  /*10900*/  SHF.L.U32 R7, R68, 0x10, RZ ;  /* 0x0000001044077819 */ /* 0x000fe200000006ff */
[----:B------:R-:W-:Y:S02]  /*10910*/  FADD.FTZ R0, R0, -UR28 ;  /* 0x8000001c00007e21 */ /* 0x000fe40008010000 */
[----:B------:R-:W3:Y:S02]  /*10920*/  LDL.LU R68, [R1+0x618] ;  /* 0x0006180001447983 */ /* 0x000ee40000300800 */
[----:B------:R-:W-:Y:S01]  /*10930*/  FMUL.FTZ R0, R0, UR16 ;  /* 0x0000001000007c20 */ /* 0x000fe20008410000 */
[----:B------:R-:W-:Y:S01]  /*10940*/  FADD.FTZ R16, R16, R7 ;  /* 0x0000000710107221 */ /* 0x000fe20000010000 */
[----:B------:R-:W-:Y:S01]  /*10950*/  FFMA.FTZ R17, R7, R6, R17 ;  /* 0x0000000607117223 */ /* 0x000fe20000010011 */
[----:B------:R-:W-:Y:S01]  /*10960*/  FMUL.FTZ R7, R5, R7 ;  /* 0x0000000705077220 */ /* 0x000fe20000410000 */
[----:B------:R-:W-:Y:S01]  /*10970*/  SHF.L.U32 R9, R25, 0x10, RZ ;  /* 0x0000001019097819 */ /* 0x000fe200000006ff */
[----:B------:R-:W-:Y:S01]  /*10980*/  FADD.FTZ R18, R18, R8 ;  /* 0x0000000812127221 */ /* 0x000fe20000010000 */
[----:B------:R-:W-:Y:S01]  /*10990*/  FFMA.FTZ R20, R8, R0, R20 ;  /* 0x0000000008147223 */ /* 0x000fe20000010014 */
[----:B------:R-:W-:Y:S01]  /*109a0*/  FMUL.FTZ R8, R4, R8 ;  /* 0x0000000804087220 */ /* 0x000fe20000410000 */
[----:B------:R-:W-:Y:S01]  /*109b0*/  FFMA.FTZ R23, R6, R7, R23 ;  /* 0x0000000706177223 */ /* 0x000fe20000010017 */
[----:B------:R-:W-:Y:S01]  /*109c0*/  FADD.FTZ R9, R9, -UR28 ;  /* 0x8000001c09097e21 */ /* 0x000fe20008010000 */
[----:B------:R-:W-:Y:S01]  /*109d0*/  FADD.FTZ R21, R21, R7 ;  /* 0x0000000715157221 */ /* 0x000fe20000010000 */
[----:B------:R-:W3:Y:S01]  /*109e0*/  LDL.LU R25, [R1+0x640] ;  /* 0x0006400001197983 */ /* 0x000ee20000300800 */
[----:B------:R-:W-:Y:S01]  /*109f0*/  FFMA.FTZ R23, R0, R8, R23 ;  /* 0x0000000800177223 */ /* 0x000fe20000010017 */
[----:B------:R-:W-:Y:S01]  /*10a00*/  FMUL.FTZ R9, R9, UR16 ;  /* 0x0000001009097c20 */ /* 0x000fe20008410000 */
[----:B----4-:R-:W-:-:S02]  /*10a10*/  SHF.L.U32 R6, R52, 0x10, RZ ;  /* 0x0000001034067819 */ /* 0x010fc400000006ff */
[----:B------:R-:W4:Y:S03]  /*10a20*/  LDL.LU R52, [R1+0x638] ;  /* 0x0006380001347983 */ /* 0x000f260000300800 */
        /* <DEDUP_REMOVED lines=12> */
[----:B------:R-:W-:Y:S01]  /*10af0*/  FADD.FTZ R6, R6, -UR28 ;  /* 0x8000001c06067e21 */ /* 0x000fe20008010000 */
[----:B------:R-:W-:-:S03]  /*10b00*/  FMUL.FTZ R0, R0, UR16 ;  /* 0x0000001000007c20 */ /* 0x000fc60008410000 */
[----:B------:R-:W-:Y:S01]  /*10b10*/  FMUL.FTZ R6, R6, UR16 ;  /* 0x0000001006067c20 */ /* 0x000fe20008410000 */
[----:B------:R-:W-:Y:S01]  /*10b20*/  FADD.FTZ R18, R18, R7 ;  /* 0x0000000712127221 */ /* 0x000fe20000010000 */
[----:B------:R-:W-:Y:S01]  /*10b30*/  FFMA.FTZ R20, R7, R0, R20 ;  /* 0x0000000007147223 */ /* 0x000fe20000010014 */
[----:B------:R-:W-:-:S04]  /*10b40*/  FMUL.FTZ R7, R4, R7 ;  /* 0x0000000704077220 */ /* 0x000fc80000410000 */
[----:B------:R-:W-:Y:S01]  /*10b50*/  FFMA.FTZ R23, R0, R7, R23 ;  /* 0x0000000700177223 */ /* 0x000fe20000010017 */
[----:B------:R-:W-:Y:S02]  /*10b60*/  SHF.L.U32 R9, R68, 0x10, RZ ;  /* 0x0000001044097819 */ /* 0x000fe400000006ff */
[----:B------:R-:W4:Y:S01]  /*10b70*/  LDL.LU R68, [R1+0x64c] ;  /* 0x00064c0001447983 */ /* 0x000f220000300800 */
[----:B------:R-:W-:Y:S02]  /*10b80*/  SHF.L.U32 R8, R69, 0x10, RZ ;  /* 0x0000001045087819 */ /* 0x000fe400000006ff */
[----:B------:R-:W-:Y:S01]  /*10b90*/  FADD.FTZ R16, R16, R9 ;  /* 0x0000000910107221 */ /* 0x000fe20000010000 */
[----:B------:R-:W-:Y:S01]  /*10ba0*/  FFMA.FTZ R17, R9, R6, R17 ;  /* 0x0000000609117223 */ /* 0x000fe20000010011 */
[----:B------:R-:W-:Y:S01]  /*10bb0*/  FMUL.FTZ R9, R5, R9 ;  /* 0x0000000905097220 */ /* 0x000fe20000410000 */
[----:B------:R-:W-:Y:S01]  /*10bc0*/  SHF.L.U32 R0, R46, 0x10, RZ ;  /* 0x000000102e007819 */ /* 0x000fe200000006ff */
[----:B------:R-:W-:Y:S01]  /*10bd0*/  FADD.FTZ R8, R8, -UR28 ;  /* 0x8000001c08087e21 */ /* 0x000fe20008010000 */
[----:B------:R-:W-:Y:S01]  /*10be0*/  FADD.FTZ R21, R7, R21 ;  /* 0x0000001507157221 */ /* 0x000fe20000010000 */
[----:B------:R-:W-:Y:S01]  /*10bf0*/  FFMA.FTZ R23, R6, R9, R23 ;  /* 0x0000000906177223 */ /* 0x000fe20000010017 */
[----:B------:R-:W4:Y:S01]  /*10c00*/  LDL.LU R69, [R1+0x65c] ;  /* 0x00065c0001457983 */ /* 0x000f220000300800 */
[----:B------:R-:W-:Y:S01]  /*10c10*/  FMUL.FTZ R8, R8, UR16 ;  /* 0x0000001008087c20 */ /* 0x000fe20008410000 */
[----:B------:R-:W-:-:S03]  /*10c20*/  FMUL.FTZ R7, R4, R0 ;  /* 0x0000000004077220 */ /* 0x000fc60000410000 */
[----:B------:R-:W-:Y:S01]  /*10c30*/  FFMA.FTZ R20, R0, R8, R20 ;  /* 0x0000000800147223 */ /* 0x000fe20000010014 */
[----:B------:R-:W-:Y:S01]  /*10c40*/  FFMA.FTZ R23, R8, R7, R23 ;  /* 0x0000000708177223 */ /* 0x000fe20000010017 */
[----:B--2---:R-:W-:Y:S02]  /*10c50*/  SHF.L.U32 R6, R66, 0x10, RZ ;  /* 0x0000001042067819 */ /* 0x004fe400000006ff */
[----:B------:R-:W2:Y:S01]  /*10c60*/  LDL.LU R66, [R1+0x654] ;  /* 0x0006540001427983 */ /* 0x000ea20000300800 */
[----:B---3--:R-:W-:-:S03]  /*10c70*/  SHF.L.U32 R8, R67, 0x10, RZ ;  /* 0x0000001043087819 */ /* 0x008fc600000006ff */
[----:B------:R-:W3:Y:S01]  /*10c80*/  LDL.LU R67, [R1+0x670] ;  /* 0x0006700001437983 */ /* 0x000ee20000300800 */
[----:B------:R-:W-:Y:S01]  /*10c90*/  FADD.FTZ R6, R6, -UR28 ;  /* 0x8000001c06067e21 */ /* 0x000fe20008010000 */
[----:B------:R-:W-:Y:S01]  /*10ca0*/  FADD.FTZ R18, R18, R0 ;  /* 0x0000000012127221 */ /* 0x000fe20000010000 */
[----:B----4-:R-:W-:Y:S02]  /*10cb0*/  SHF.L.U32 R0, R52, 0x10, RZ ;  /* 0x0000001034007819 */ /* 0x010fe400000006ff */
[----:B------:R-:W-:Y:S01]  /*10cc0*/  FMUL.FTZ R6, R6, UR16 ;  /* 0x0000001006067c20 */ /* 0x000fe20008410000 */
[----:B------:R-:W4:Y:S01]  /*10cd0*/  LDL.LU R52, [R1+0x66c] ;  /* 0x00066c0001347983 */ /* 0x000f220000300800 */
[----:B------:R-:W-:Y:S02]  /*10ce0*/  FADD.FTZ R16, R16, R8 ;  /* 0x0000000810107221 */ /* 0x000fe40000010000 */
[----:B------:R-:W-:Y:S01]  /*10cf0*/  FFMA.FTZ R17, R8, R6, R17 ;  /* 0x0000000608117223 */ /* 0x000fe20000010011 */
[----:B------:R-:W-:Y:S01]  /*10d00*/  FMUL.FTZ R8, R5, R8 ;  /* 0x0000000805087220 */ /* 0x000fe20000410000 */
[----:B------:R-:W-:Y:S01]  /*10d10*/  FADD.FTZ R21, R21, R9 ;  /* 0x0000000915157221 */ /* 0x000fe20000010000 */
[----:B------:R-:W-:-:S02]  /*10d20*/  FADD.FTZ R0, R0, -UR28 ;  /* 0x8000001c00007e21 */ /* 0x000fc40008010000 */
[----:B------:R-:W-:Y:S01]  /*10d30*/  FFMA.FTZ R23, R6, R8, R23 ;  /* 0x0000000806177223 */ /* 0x000fe20000010017 */
[----:B------:R-:W-:Y:S01]  /*10d40*/  FADD.FTZ R21, R7, R21 ;  /* 0x0000001507157221 */ /* 0x000fe20000010000 */
[----:B------:R-:W-:Y:S01]  /*10d50*/  SHF.L.U32 R7, R44, 0x10, RZ ;  /* 0x000000102c077819 */ /* 0x000fe200000006ff */
[----:B------:R-:W-:Y:S01]  /*10d60*/  FMUL.FTZ R0, R0, UR16 ;  /* 0x0000001000007c20 */ /* 0x000fe20008410000 */
[----:B------:R-:W-:Y:S02]  /*10d70*/  SHF.L.U32 R9, R25, 0x10, RZ ;  /* 0x0000001019097819 */ /* 0x000fe400000006ff */
[----:B------:R-:W-:Y:S01]  /*10d80*/  SHF.L.U32 R6, R68, 0x10, RZ ;  /* 0x0000001044067819 */ /* 0x000fe200000006ff */
[----:B------:R-:W-:Y:S01]  /*10d90*/  FADD.FTZ R18, R18, R7 ;  /* 0x0000000712127221 */ /* 0x000fe20000010000 */
[----:B------:R-:W4:Y:S01]  /*10da0*/  LDL.LU R68, [R1+0x2cc] ;  /* 0x0002cc0001447983 */ /* 0x000f220000300800 */
[----:B------:R-:W-:Y:S01]  /*10db0*/  FFMA.FTZ R20, R7, R0, R20 ;  /* 0x0000000007147223 */ /* 0x000fe20000010014 */
[----:B------:R-:W-:Y:S01]  /*10dc0*/  FMUL.FTZ R7, R4, R7 ;  /* 0x0000000704077220 */ /* 0x000fe20000410000 */
[----:B------:R-:W-:Y:S01]  /*10dd0*/  FADD.FTZ R9, R9, -UR28 ;  /* 0x8000001c09097e21 */ /* 0x000fe20008010000 */
[----:B------:R-:W-:Y:S01]  /*10de0*/  FADD.FTZ R10, R21, R8 ;  /* 0x00000008150a7221 */ /* 0x000fe20000010000 */
[----:B------:R-:W-:Y:S01]  /*10df0*/  SHF.L.U32 R26, R26, 0x10, RZ ;  /* 0x000000101a1a7819 */ /* 0x000fe200000006ff */
[----:B------:R-:W-:Y:S01]  /*10e00*/  FFMA.FTZ R23, R0, R7, R23 ;  /* 0x0000000700177223 */ /* 0x000fe20000010017 */
[----:B------:R-:W-:Y:S01]  /*10e10*/  FMUL.FTZ R8, R9, UR16 ;  /* 0x0000001009087c20 */ /* 0x000fe20008410000 */
[----:B------:R-:W-:Y:S01]  /*10e20*/  FADD.FTZ R10, R7, R10 ;  /* 0x0000000a070a7221 */ /* 0x000fe20000010000 */
[----:B------:R-:W-:Y:S01]  /*10e30*/  FMUL.FTZ R7, R5, R6 ;  /* 0x0000000605077220 */ /* 0x000fe20000410000 */
[----:B------:R-:W-:Y:S01]  /*10e40*/  FADD.FTZ R16, R16, R6 ;  /* 0x0000000610107221 */ /* 0x000fe20000010000 */
[----:B------:R-:W-:Y:S01]  /*10e50*/  FFMA.FTZ R17, R6, R8, R17 ;  /* 0x0000000806117223 */ /* 0x000fe20000010011 */
[----:B------:R-:W-:Y:S01]  /*10e60*/  SHF.L.U32 R27, R27, 0x10, RZ ;  /* 0x000000101b1b7819 */ /* 0x000fe200000006ff */
[----:B------:R-:W4:Y:S01]  /*10e70*/  LDL.LU R25, [R1+0x6d0] ;  /* 0x0006d00001197983 */ /* 0x000f220000300800 */
[----:B--2---:R-:W-:-:S03]  /*10e80*/  SHF.L.U32 R0, R66, 0x10, RZ ;  /* 0x0000001042007819 */ /* 0x004fc600000006ff */
[----:B------:R-:W2:Y:S02]  /*10e90*/  LDL.LU R66, [R1+0x684] ;  /* 0x0006840001427983 */ /* 0x000ea40000300800 */
[----:B------:R-:W-:Y:S01]  /*10ea0*/  FADD.FTZ R6, R0, -UR28 ;  /* 0x8000001c00067e21 */ /* 0x000fe20008010000 */
[----:B---3--:R-:W-:Y:S02]  /*10eb0*/  SHF.L.U32 R0, R67, 0x10, RZ ;  /* 0x0000001043007819 */ /* 0x008fe400000006ff */
[----:B------:R-:W3:Y:S01]  /*10ec0*/  LDL.LU R67, [R1+0x688] ;  /* 0x0006880001437983 */ /* 0x000ee20000300800 */
[----:B------:R-:W-:Y:S01]  /*10ed0*/  FADD.FTZ R10, R10, R7 ;  /* 0x000000070a0a7221 */ /* 0x000fe20000010000 */
[----:B------:R-:W-:Y:S01]  /*10ee0*/  FFMA.FTZ R23, R8, R7, R23 ;  /* 0x0000000708177223 */ /* 0x000fe20000010017 */
[----:B------:R-:W-:Y:S01]  /*10ef0*/  SHF.L.U32 R7, R42, 0x10, RZ ;  /* 0x000000102a077819 */ /* 0x000fe200000006ff */
[----:B------:R-:W-:Y:S01]  /*10f00*/  FMUL.FTZ R6, R6, UR16 ;  /* 0x0000001006067c20 */ /* 0x000fe20008410000 */
[----:B------:R-:W-:-:S02]  /*10f10*/  SHF.L.U32 R9, R69, 0x10, RZ ;  /* 0x0000001045097819 */ /* 0x000fc400000006ff */
[----:B----4-:R-:W-:Y:S01]  /*10f20*/  SHF.L.U32 R12, R52, 0x10, RZ ;  /* 0x00000010340c7819 */ /* 0x010fe200000006ff */
[----:B------:R-:W-:Y:S01]  /*10f30*/  FADD.FTZ R18, R18, R7 ;  /* 0x0000000712127221 */ /* 0x000fe20000010000 */
[----:B------:R-:W-:Y:S01]  /*10f40*/  FFMA.FTZ R20, R7, R6, R20 ;  /* 0x0000000607147223 */ /* 0x000fe20000010014 */
[----:B------:R-:W-:Y:S01]  /*10f50*/  FADD.FTZ R8, R9, -UR28 ;  /* 0x8000001c09087e21 */ /* 0x000fe20008010000 */
[----:B------:R-:W-:Y:S01]  /*10f60*/  FMUL.FTZ R7, R4, R7 ;  /* 0x0000000704077220 */ /* 0x000fe20000410000 */
[----:B------:R-:W-:Y:S01]  /*10f70*/  FMUL.FTZ R9, R5, R12 ;  /* 0x0000000c05097220 */ /* 0x000fe20000410000 */
[----:B------:R-:W4:Y:S01]  /*10f80*/  LDL.LU R52, [R1+0x698] ;  /* 0x0006980001347983 */ /* 0x000f220000300800 */
[----:B------:R-:W-:Y:S01]  /*10f90*/  FMUL.FTZ R8, R8, UR16 ;  /* 0x0000001008087c20 */ /* 0x000fe20008410000 */
[----:B------:R-:W-:Y:S01]  /*10fa0*/  FFMA.FTZ R23, R6, R7, R23 ;  /* 0x0000000706177223 */ /* 0x000fe20000010017 */
[----:B------:R-:W-:Y:S01]  /*10fb0*/  FADD.FTZ R0, R0, -UR28 ;  /* 0x8000001c00007e21 */ /* 0x000fe20008010000 */
[----:B------:R-:W-:Y:S01]  /*10fc0*/  FADD.FTZ R26, R26, -UR28 ;  /* 0x8000001c1a1a7e21 */ /* 0x000fe20008010000 */
[----:B------:R-:W-:Y:S01]  /*10fd0*/  FFMA.FTZ R17, R12, R8, R17 ;  /* 0x000000080c117223 */ /* 0x000fe20000010011 */
[----:B------:R-:W-:Y:S01]  /*10fe0*/  FFMA.FTZ R23, R8, R9, R23 ;  /* 0x0000000908177223 */ /* 0x000fe20000010017 */
[----:B------:R-:W-:Y:S01]  /*10ff0*/  SHF.L.U32 R29, R29, 0x10, RZ ;  /* 0x000000101d1d7819 */ /* 0x000fe200000006ff */
[----:B------:R-:W4:Y:S01]  /*11000*/  LDL.LU R69, [R1+0x6cc] ;  /* 0x0006cc0001457983 */ /* 0x000f220000300800 */
[----:B------:R-:W-:-:S03]  /*11010*/  SHF.L.U32 R8, R68, 0x10, RZ ;  /* 0x0000001044087819 */ /* 0x000fc600000006ff */
[----:B------:R-:W4:Y:S01]  /*11020*/  LDL.LU R68, [R1+0x69c] ;  /* 0x00069c0001447983 */ /* 0x000f220000300800 */
[----:B------:R-:W-:Y:S01]  /*11030*/  FADD.FTZ R10, R7, R10 ;  /* 0x0000000a070a7221 */ /* 0x000fe20000010000 */
[----:B------:R-:W-:Y:S01]  /*11040*/  SHF.L.U32 R7, R40, 0x10, RZ ;  /* 0x0000001028077819 */ /* 0x000fe200000006ff */
[----:B------:R-:W-:Y:S02]  /*11050*/  FMUL.FTZ R6, R0, UR16 ;  /* 0x0000001000067c20 */ /* 0x000fe40008410000 */
[----:B------:R-:W-:Y:S02]  /*11060*/  FADD.FTZ R10, R10, R9 ;  /* 0x000000090a0a7221 */ /* 0x000fe40000010000 */
[----:B------:R-:W-:Y:S01]  /*11070*/  FMUL.FTZ R9, R4, R7 ;  /* 0x0000000704097220 */ /* 0x000fe20000410000 */
[----:B------:R-:W-:Y:S01]  /*11080*/  FADD.FTZ R18, R18, R7 ;  /* 0x0000000712127221 */ /* 0x000fe20000010000 */
[----:B------:R-:W-:Y:S01]  /*11090*/  FFMA.FTZ R20, R7, R6, R20 ;  /* 0x0000000607147223 */ /* 0x000fe20000010014 */
[----:B------:R-:W-:Y:S01]  /*110a0*/  FADD.FTZ R16, R16, R12 ;  /* 0x0000000c10107221 */ /* 0x000fe20000010000 */
[----:B--2---:R-:W-:-:S02]  /*110b0*/  SHF.L.U32 R7, R66, 0x10, RZ ;  /* 0x0000001042077819 */ /* 0x004fc400000006ff */
[----:B------:R-:W2:Y:S01]  /*110c0*/  LDL.LU R66, [R1+0x6ac] ;  /* 0x0006ac0001427983 */ /* 0x000ea20000300800 */
[----:B---3--:R-:W-:-:S03]  /*110d0*/  SHF.L.U32 R12, R67, 0x10, RZ ;  /* 0x00000010430c7819 */ /* 0x008fc600000006ff */
[----:B------:R-:W3:Y:S01]  /*110e0*/  LDL.LU R67, [R1+0x6a4] ;  /* 0x0006a40001437983 */ /* 0x000ee20000300800 */
[----:B------:R-:W-:Y:S01]  /*110f0*/  FADD.FTZ R0, R9, R10 ;  /* 0x0000000a09007221 */ /* 0x000fe20000010000 */
[----:B------:R-:W-:Y:S01]  /*11100*/  FFMA.FTZ R6, R6, R9, R23 ;  /* 0x0000000906067223 */ /* 0x000fe20000010017 */
[----:B------:R-:W-:Y:S01]  /*11110*/  FADD.FTZ R9, R8, -UR28 ;  /* 0x8000001c08097e21 */ /* 0x000fe20008010000 */
[----:B------:R-:W-:Y:S01]  /*11120*/  SHF.L.U32 R8, R49, 0x10, RZ ;  /* 0x0000001031087819 */ /* 0x000fe200000006ff */
[----:B------:R-:W-:Y:S01]  /*11130*/  FADD.FTZ R10, R7, -UR28 ;  /* 0x8000001c070a7e21 */ /* 0x000fe20008010000 */
[----:B------:R-:W-:Y:S01]  /*11140*/  SHF.L.U32 R7, R38, 0x10, RZ ;  /* 0x0000001026077819 */ /* 0x000fe200000006ff */
[----:B------:R-:W-:Y:S02]  /*11150*/  FMUL.FTZ R9, R9, UR16 ;  /* 0x0000001009097c20 */ /* 0x000fe40008410000 */
[----:B------:R-:W-:Y:S01]  /*11160*/  FMUL.FTZ R10, R10, UR16 ;  /* 0x000000100a0a7c20 */ /* 0x000fe20008410000 */
[----:B------:R-:W-:Y:S01]  /*11170*/  FMUL.FTZ R11, R5, R8 ;  /* 0x00000008050b7220 */ /* 0x000fe20000410000 */
[----:B------:R-:W-:Y:S01]  /*11180*/  FADD.FTZ R12, R12, -UR28 ;  /* 0x8000001c0c0c7e21 */ /* 0x000fe20008010000 */
        /* <DEDUP_REMOVED lines=8> */
[----:B------:R-:W-:Y:S01]  /*11210*/  FMUL.FTZ R12, R12, UR16 ;  /* 0x000000100c0c7c20 */ /* 0x000fe20008410000 */
[----:B----4-:R-:W-:Y:S01]  /*11220*/  SHF.L.U32 R6, R52, 0x10, RZ ;  /* 0x0000001034067819 */ /* 0x010fe200000006ff */
        /* <DEDUP_REMOVED lines=8> */
[----:B------:R-:W-:Y:S01]  /*112b0*/  FFMA.FTZ R9, R12, R7, R9 ;  /* 0x000000070c097223 */ /* 0x000fe20000010009 */
[----:B------:R-:W-:Y:S01]  /*112c0*/  SHF.L.U32 R7, R32, 0x10, RZ ;  /* 0x0000001020077819 */ /* 0x000fe200000006ff */
[----:B------:R-:W-:Y:S01]  /*112d0*/  FADD.FTZ R0, R8, -UR28 ;  /* 0x8000001c08007e21 */ /* 0x000fe20008010000 */
[----:B------:R-:W-:Y:S01]  /*112e0*/  FMUL.FTZ R8, R6, UR16 ;  /* 0x0000001006087c20 */ /* 0x000fe20008410000 */
[----:B------:R-:W-:Y:S01]  /*112f0*/  SHF.L.U32 R12, R45, 0x10, RZ ;  /* 0x000000102d0c7819 */ /* 0x000fe200000006ff */
[----:B------:R-:W4:Y:S01]  /*11300*/  LDL.LU R68, [R1+0x6c0] ;  /* 0x0006c00001447983 */ /* 0x000f220000300800 */
[----:B------:R-:W-:Y:S01]  /*11310*/  FADD.FTZ R18, R18, R7 ;  /* 0x0000000712127221 */ /* 0x000fe20000010000 */
[----:B------:R-:W-:Y:S01]  /*11320*/  FFMA.FTZ R20, R7, R8, R20 ;  /* 0x0000000807147223 */ /* 0x000fe20000010014 */
[----:B------:R-:W-:Y:S01]  /*11330*/  FMUL.FTZ R7, R4, R7 ;  /* 0x0000000704077220 */ /* 0x000fe20000410000 */
[----:B------:R-:W-:Y:S01]  /*11340*/  FMUL.FTZ R14, R0, UR16 ;  /* 0x00000010000e7c20 */ /* 0x000fe20008410000 */
[----:B------:R-:W-:Y:S01]  /*11350*/  FMUL.FTZ R13, R5, R12 ;  /* 0x0000000c050d7220 */ /* 0x000fe20000410000 */
[----:B------:R-:W-:Y:S01]  /*11360*/  FMUL.FTZ R26, R26, UR16 ;  /* 0x000000101a1a7c20 */ /* 0x000fe20008410000 */
[----:B------:R-:W-:Y:S01]  /*11370*/  FFMA.FTZ R9, R8, R7, R9 ;  /* 0x0000000708097223 */ /* 0x000fe20000010009 */
[----:B------:R-:W-:Y:S01]  /*11380*/  FFMA.FTZ R6, R12, R14, R17 ;  /* 0x0000000e0c067223 */ /* 0x000fe20000010011 */
[----:B------:R-:W-:Y:S01]  /*11390*/  SHF.L.U32 R30, R30, 0x10, RZ ;  /* 0x000000101e1e7819 */ /* 0x000fe200000006ff */
[----:B------:R-:W-:Y:S01]  /*113a0*/  FADD.FTZ R29, R29, -UR28 ;  /* 0x8000001c1d1d7e21 */ /* 0x000fe20008010000 */
[----:B------:R-:W-:Y:S01]  /*113b0*/  FFMA.FTZ R14, R14, R13, R9 ;  /* 0x0000000d0e0e7223 */ /* 0x000fe20000010009 */
[----:B------:R-:W-:Y:S01]  /*113c0*/  SHF.L.U32 R33, R33, 0x10, RZ ;  /* 0x0000001021217819 */ /* 0x000fe200000006ff */
[----:B------:R-:W4:Y:S01]  /*113d0*/  LDL.LU R52, [R1+0x6d8] ;  /* 0x0006d80001347983 */ /* 0x000f220000300800 */
[----:B--2---:R-:W-:-:S03]  /*113e0*/  SHF.L.U32 R11, R66, 0x10, RZ ;  /* 0x00000010420b7819 */ /* 0x004fc600000006ff */
[----:B------:R-:W2:Y:S01]  /*113f0*/  LDL.LU R66, [R1+0x6c8] ;  /* 0x0006c80001427983 */ /* 0x000ea20000300800 */
[----:B---3--:R-:W-:-:S03]  /*11400*/  SHF.L.U32 R9, R67, 0x10, RZ ;  /* 0x0000001043097819 */ /* 0x008fc600000006ff */
[----:B------:R-:W3:Y:S01]  /*11410*/  LDL.LU R67, [R1+0x6c4] ;  /* 0x0006c40001437983 */ /* 0x000ee20000300800 */
[----:B------:R-:W-:Y:S01]  /*11420*/  FADD.FTZ R11, R11, -UR28 ;  /* 0x8000001c0b0b7e21 */ /* 0x000fe20008010000 */
[----:B------:R-:W-:Y:S01]  /*11430*/  FADD.FTZ R10, R7, R10 ;  /* 0x0000000a070a7221 */ /* 0x000fe20000010000 */
[----:B------:R-:W-:Y:S02]  /*11440*/  SHF.L.U32 R7, R28, 0x10, RZ ;  /* 0x000000101c077819 */ /* 0x000fe400000006ff */
[----:B------:R-:W-:Y:S01]  /*11450*/  FMUL.FTZ R11, R11, UR16 ;  /* 0x000000100b0b7c20 */ /* 0x000fe20008410000 */
[----:B------:R-:W-:Y:S02]  /*11460*/  FADD.FTZ R15, R10, R13 ;  /* 0x0000000d0a0f7221 */ /* 0x000fe40000010000 */
        /* <DEDUP_REMOVED lines=9> */
[----:B------:R-:W-:Y:S01]  /*11500*/  SHF.L.U32 R7, R31, 0x10, RZ ;  /* 0x000000101f077819 */ /* 0x000fe200000006ff */
[----:B------:R-:W-:-:S02]  /*11510*/  FMUL.FTZ R11, R8, UR16 ;  /* 0x00000010080b7c20 */ /* 0x000fc40008410000 */
[----:B------:R-:W-:Y:S01]  /*11520*/  FMUL.FTZ R10, R10, UR16 ;  /* 0x000000100a0a7c20 */ /* 0x000fe20008410000 */
        /* <DEDUP_REMOVED lines=8> */
[----:B------:R-:W-:Y:S02]  /*115b0*/  FADD.FTZ R0, R0, R9 ;  /* 0x0000000900007221 */ /* 0x000fe40000010000 */
[----:B------:R-:W-:Y:S01]  /*115c0*/  FADD.FTZ R12, R7, R12 ;  /* 0x0000000c070c7221 */ /* 0x000fe20000010000 */
[----:B------:R-:W-:Y:S01]  /*115d0*/  FFMA.FTZ R11, R10, R7, R11 ;  /* 0x000000070a0b7223 */ /* 0x000fe2000001000b */
[----:B------:R-:W-:Y:S01]  /*115e0*/  FMUL.FTZ R7, R5, R27 ;  /* 0x0000001b05077220 */ /* 0x000fe20000410000 */
[----:B------:R-:W-:Y:S01]  /*115f0*/  FFMA.FTZ R6, R27, R26, R6 ;  /* 0x0000001a1b067223 */ /* 0x000fe20000010006 */
[----:B------:R-:W-:Y:S01]  /*11600*/  FADD.FTZ R30, R30, -UR28 ;  /* 0x8000001c1e1e7e21 */ /* 0x000fe20008010000 */
[----:B------:R-:W-:Y:S01]  /*11610*/  SHF.L.U32 R39, R39, 0x10, RZ ;  /* 0x0000001027277819 */ /* 0x000fe200000006ff */
[----:B------:R-:W-:Y:S01]  /*11620*/  FADD.FTZ R9, R12, R7 ;  /* 0x000000070c097221 */ /* 0x000fe20000010000 */
[----:B------:R-:W-:Y:S01]  /*11630*/  FFMA.FTZ R26, R26, R7, R11 ;  /* 0x000000071a1a7223 */ /* 0x000fe2000001000b */
[----:B------:R-:W-:Y:S01]  /*11640*/  FADD.FTZ R0, R0, R27 ;  /* 0x0000001b00007221 */ /* 0x000fe20000010000 */
[----:B----4-:R-:W-:Y:S01]  /*11650*/  SHF.L.U32 R7, R68, 0x10, RZ ;  /* 0x0000001044077819 */ /* 0x010fe200000006ff */
[----:B------:R-:W-:Y:S01]  /*11660*/  FMUL.FTZ R29, R29, UR16 ;  /* 0x000000101d1d7c20 */ /* 0x000fe20008410000 */
[----:B------:R-:W-:Y:S01]  /*11670*/  FMUL.FTZ R8, R4, R33 ;  /* 0x0000002104087220 */ /* 0x000fe20000410000 */
[----:B------:R-:W-:Y:S01]  /*11680*/  FMUL.FTZ R11, R30, UR16 ;  /* 0x000000101e0b7c20 */ /* 0x000fe20008410000 */
[----:B------:R-:W-:Y:S01]  /*11690*/  FADD.FTZ R10, R0, R39 ;  /* 0x00000027000a7221 */ /* 0x000fe20000010000 */
[----:B------:R-:W-:Y:S01]  /*116a0*/  FMUL.FTZ R12, R5, R39 ;  /* 0x00000027050c7220 */ /* 0x000fe20000410000 */
[----:B------:R-:W-:Y:S01]  /*116b0*/  FADD.FTZ R9, R8, R9 ;  /* 0x0000000908097221 */ /* 0x000fe20000010000 */
[----:B------:R-:W-:Y:S01]  /*116c0*/  FFMA.FTZ R26, R29, R8, R26 ;  /* 0x000000081d1a7223 */ /* 0x000fe2000001001a */
[----:B------:R-:W-:Y:S01]  /*116d0*/  FADD.FTZ R0, R7, -UR28 ;  /* 0x8000001c07007e21 */ /* 0x000fe20008010000 */
[----:B------:R-:W4:Y:S01]  /*116e0*/  LDL.LU R68, [R1+0x6d4] ;  /* 0x0006d40001447983 */ /* 0x000f220000300800 */
[----:B------:R-:W-:Y:S01]  /*116f0*/  FFMA.FTZ R6, R39, R11, R6 ;  /* 0x0000000b27067223 */ /* 0x000fe20000010006 */
[----:B------:R-:W-:Y:S01]  /*11700*/  FADD.FTZ R8, R9, R12 ;  /* 0x0000000c09087221 */ /* 0x000fe20000010000 */
[----:B------:R-:W-:Y:S01]  /*11710*/  FFMA.FTZ R11, R11, R12, R26 ;  /* 0x0000000c0b0b7223 */ /* 0x000fe2000001001a */
[----:B--2---:R-:W-:-:S02]  /*11720*/  SHF.L.U32 R7, R66, 0x10, RZ ;  /* 0x0000001042077819 */ /* 0x004fc400000006ff */
[----:B------:R-:W2:Y:S01]  /*11730*/  LDL.LU R66, [R1+0x6dc] ;  /* 0x0006dc0001427983 */ /* 0x000ea20000300800 */
[----:B---3--:R-:W-:-:S03]  /*11740*/  SHF.L.U32 R12, R67, 0x10, RZ ;  /* 0x00000010430c7819 */ /* 0x008fc600000006ff */
[----:B------:R-:W3:Y:S01]  /*11750*/  LDL.LU R67, [R1+0x6e0] ;  /* 0x0006e00001437983 */ /* 0x000ee20000300800 */
[----:B------:R-:W-:Y:S01]  /*11760*/  FADD.FTZ R18, R18, R33 ;  /* 0x0000002112127221 */ /* 0x000fe20000010000 */
[----:B------:R-:W-:Y:S01]  /*11770*/  FFMA.FTZ R20, R33, R29, R20 ;  /* 0x0000001d21147223 */ /* 0x000fe20000010014 */
[----:B------:R-:W-:Y:S01]  /*11780*/  FMUL.FTZ R0, R0, UR16 ;  /* 0x0000001000007c20 */ /* 0x000fe20008410000 */
[----:B------:R-:W-:Y:S01]  /*11790*/  FMUL.FTZ R9, R4, R7 ;  /* 0x0000000704097220 */ /* 0x000fe20000410000 */
[----:B------:R-:W-:Y:S02]  /*117a0*/  FADD.FTZ R18, R18, R7 ;  /* 0x0000000712127221 */ /* 0x000fe40000010000 */
        /* <DEDUP_REMOVED lines=8> */
[----:B------:R-:W3:Y:S01]  /*11830*/  LDL.LU R25, [R1+0x6f0] ;  /* 0x0006f00001197983 */ /* 0x000ee20000300800 */
[----:B------:R-:W-:Y:S01]  /*11840*/  SHF.L.U32 R7, R52, 0x10, RZ ;  /* 0x0000001034077819 */ /* 0x000fe200000006ff */
[----:B------:R-:W-:Y:S01]  /*11850*/  FMUL.FTZ R0, R0, UR16 ;  /* 0x0000001000007c20 */ /* 0x000fe20008410000 */
[----:B------:R-:W-:Y:S01]  /*11860*/  FADD.FTZ R10, R10, R9 ;  /* 0x000000090a0a7221 */ /* 0x000fe20000010000 */
[----:B------:R-:W-:Y:S01]  /*11870*/  FFMA.FTZ R6, R9, R12, R6 ;  /* 0x0000000c09067223 */ /* 0x000fe20000010006 */
[----:B------:R-:W-:Y:S01]  /*11880*/  FMUL.FTZ R9, R5, R9 ;  /* 0x0000000905097220 */ /* 0x000fe20000410000 */
[----:B------:R-:W3:Y:S01]  /*11890*/  LDL.LU R69, [R1+0x6f8] ;  /* 0x0006f80001457983 */ /* 0x000ee20000300800 */
[----:B------:R-:W-:Y:S01]  /*118a0*/  FADD.FTZ R18, R18, R7 ;  /* 0x0000000712127221 */ /* 0x000fe20000010000 */
[----:B------:R-:W-:Y:S01]  /*118b0*/  FFMA.FTZ R20, R7, R0, R20 ;  /* 0x0000000007147223 */ /* 0x000fe20000010014 */
[----:B------:R-:W-:Y:S01]  /*118c0*/  FMUL.FTZ R7, R4, R7 ;  /* 0x0000000704077220 */ /* 0x000fe20000410000 */
[----:B------:R-:W3:Y:S01]  /*118d0*/  LDL.LU R52, [R1+0x6f4] ;  /* 0x0006f40001347983 */ /* 0x000ee20000300800 */
[----:B------:R-:W-:Y:S01]  /*118e0*/  FFMA.FTZ R11, R12, R9, R11 ;  /* 0x000000090c0b7223 */ /* 0x000fe2000001000b */
[----:B------:R-:W-:-:S03]  /*118f0*/  FADD.FTZ R8, R8, R9 ;  /* 0x0000000908087221 */ /* 0x000fc60000010000 */
[----:B------:R-:W-:Y:S01]  /*11900*/  FFMA.FTZ R11, R0, R7, R11 ;  /* 0x00000007000b7223 */ /* 0x000fe2000001000b */
[----:B----4-:R-:W-:Y:S02]  /*11910*/  SHF.L.U32 R13, R68, 0x10, RZ ;  /* 0x00000010440d7819 */ /* 0x010fe400000006ff */
[----:B------:R-:W4:Y:S01]  /*11920*/  LDL.LU R68, [R1+0x6fc] ;  /* 0x0006fc0001447983 */ /* 0x000f220000300800 */
[----:B--2---:R-:W-:-:S03]  /*11930*/  SHF.L.U32 R9, R66, 0x10, RZ ;  /* 0x0000001042097819 */ /* 0x004fc600000006ff */
[----:B------:R-:W2:Y:S01]  /*11940*/  LDL.LU R66, [R1+0x700] ;  /* 0x0007000001427983 */ /* 0x000ea20000300800 */
[----:B---3--:R-:W-:-:S03]  /*11950*/  SHF.L.U32 R0, R67, 0x10, RZ ;  /* 0x0000001043007819 */ /* 0x008fc600000006ff */
[----:B------:R-:W3:Y:S01]  /*11960*/  LDL.LU R67, [R1+0x704] ;  /* 0x0007040001437983 */ /* 0x000ee20000300800 */
[----:B------:R-:W-:-:S04]  /*11970*/  FADD.FTZ R13, R13, -UR28 ;  /* 0x8000001c0d0d7e21 */ /* 0x000fc80008010000 */
[----:B------:R-:W-:Y:S01]  /*11980*/  FMUL.FTZ R12, R13, UR16 ;  /* 0x000000100d0c7c20 */ /* 0x000fe20008410000 */
[----:B------:R-:W-:Y:S01]  /*11990*/  FMUL.FTZ R13, R5, R9 ;  /* 0x00000009050d7220 */ /* 0x000fe20000410000 */
[----:B------:R-:W-:Y:S01]  /*119a0*/  FADD.FTZ R8, R7, R8 ;  /* 0x0000000807087221 */ /* 0x000fe20000010000 */
[----:B------:R-:W-:Y:S01]  /*119b0*/  SHF.L.U32 R7, R54, 0x10, RZ ;  /* 0x0000001036077819 */ /* 0x000fe200000006ff */
[----:B------:R-:W-:Y:S01]  /*119c0*/  FFMA.FTZ R6, R9, R12, R6 ;  /* 0x0000000c09067223 */ /* 0x000fe20000010006 */
[----:B------:R-:W-:Y:S01]  /*119d0*/  FFMA.FTZ R11, R12, R13, R11 ;  /* 0x0000000d0c0b7223 */ /* 0x000fe2000001000b */
[----:B------:R-:W-:Y:S01]  /*119e0*/  SHF.L.U32 R12, R56, 0x10, RZ ;  /* 0x00000010380c7819 */ /* 0x000fe200000006ff */
[----:B------:R-:W-:Y:S01]  /*119f0*/  FADD.FTZ R0, R0, -UR28 ;  /* 0x8000001c00007e21 */ /* 0x000fe20008010000 */
[----:B------:R-:W-:Y:S01]  /*11a00*/  FADD.FTZ R10, R10, R9 ;  /* 0x000000090a0a7221 */ /* 0x000fe20000010000 */
[----:B------:R-:W-:Y:S01]  /*11a10*/  SHF.L.U32 R15, R53, 0x10, RZ ;  /* 0x00000010350f7819 */ /* 0x000fe200000006ff */
[----:B------:R-:W-:Y:S01]  /*11a20*/  FMUL.FTZ R9, R4, R7 ;  /* 0x0000000704097220 */ /* 0x000fe20000410000 */
[----:B------:R-:W-:Y:S01]  /*11a30*/  FMUL.FTZ R0, R0, UR16 ;  /* 0x0000001000007c20 */ /* 0x000fe20008410000 */
[----:B------:R-:W-:Y:S01]  /*11a40*/  FADD.FTZ R12, R12, -UR28 ;  /* 0x8000001c0c0c7e21 */ /* 0x000fe20008010000 */
[----:B------:R-:W-:Y:S01]  /*11a50*/  FADD.FTZ R8, R8, R13 ;  /* 0x0000000d08087221 */ /* 0x000fe20000010000 */
[----:B------:R-:W-:Y:S01]  /*11a60*/  SHF.L.U32 R13, R25, 0x10, RZ ;  /* 0x00000010190d7819 */ /* 0x000fe200000006ff */
[----:B------:R-:W-:Y:S01]  /*11a70*/  FFMA.FTZ R11, R0, R9, R11 ;  /* 0x00000009000b7223 */ /* 0x000fe2000001000b */
[----:B------:R-:W-:Y:S01]  /*11a80*/  FMUL.FTZ R17, R5, R15 ;  /* 0x0000000f05117220 */ /* 0x000fe20000410000 */
[----:B------:R-:W-:Y:S01]  /*11a90*/  FMUL.FTZ R12, R12, UR16 ;  /* 0x000000100c0c7c20 */ /* 0x000fe20008410000 */
[----:B------:R-:W-:Y:S01]  /*11aa0*/  FADD.FTZ R8, R9, R8 ;  /* 0x0000000809087221 */ /* 0x000fe20000010000 */
[----:B------:R-:W-:Y:S01]  /*11ab0*/  SHF.L.U32 R9, R69, 0x10, RZ ;  /* 0x0000001045097819 */ /* 0x000fe200000006ff */
[----:B------:R-:W-:Y:S01]  /*11ac0*/  FADD.FTZ R13, R13, -UR28 ;  /* 0x8000001c0d0d7e21 */ /* 0x000fe20008010000 */
[----:B------:R-:W-:Y:S01]  /*11ad0*/  FFMA.FTZ R14, R12, R17, R11 ;  /* 0x000000110c0e7223 */ /* 0x000fe2000001000b */
[----:B------:R-:W-:Y:S01]  /*11ae0*/  SHF.L.U32 R11, R52, 0x10, RZ ;  /* 0x00000010340b7819 */ /* 0x000fe200000006ff */
[----:B------:R-:W-:Y:S01]  /*11af0*/  FADD.FTZ R19, R8, R17 ;  /* 0x0000001108137221 */ /* 0x000fe20000010000 */
[----:B------:R-:W-:Y:S01]  /*11b00*/  FADD.FTZ R18, R18, R7 ;  /* 0x0000000712127221 */ /* 0x000fe20000010000 */
[----:B------:R-:W-:Y:S01]  /*11b10*/  FFMA.FTZ R20, R7, R0, R20 ;  /* 0x0000000007147223 */ /* 0x000fe20000010014 */
[----:B------:R-:W-:Y:S01]  /*11b20*/  FMUL.FTZ R8, R4, R9 ;  /* 0x0000000904087220 */ /* 0x000fe20000410000 */
[----:B------:R-:W-:Y:S01]  /*11b30*/  FMUL.FTZ R13, R13, UR16 ;  /* 0x000000100d0d7c20 */ /* 0x000fe20008410000 */
[----:B------:R-:W-:-:S02]  /*11b40*/  FADD.FTZ R11, R11, -UR28 ;  /* 0x8000001c0b0b7e21 */ /* 0x000fc40008010000 */
[----:B------:R-:W-:Y:S01]  /*11b50*/  FADD.FTZ R19, R8, R19 ;  /* 0x0000001308137221 */ /* 0x000fe20000010000 */
[----:B------:R-:W-:Y:S01]  /*11b60*/  FFMA.FTZ R14, R13, R8, R14 ;  /* 0x000000080d0e7223 */ /* 0x000fe2000001000e */
[----:B------:R-:W-:Y:S01]  /*11b70*/  FMUL.FTZ R11, R11, UR16 ;  /* 0x000000100b0b7c20 */ /* 0x000fe20008410000 */
[----:B------:R-:W-:Y:S01]  /*11b80*/  FADD.FTZ R10, R10, R15 ;  /* 0x0000000f0a0a7221 */ /* 0x000fe20000010000 */
[----:B------:R-:W-:Y:S01]  /*11b90*/  FFMA.FTZ R6, R15, R12, R6 ;  /* 0x0000000c0f067223 */ /* 0x000fe20000010006 */
[----:B----4-:R-:W-:Y:S01]  /*11ba0*/  SHF.L.U32 R7, R68, 0x10, RZ ;  /* 0x0000001044077819 */ /* 0x010fe200000006ff */
[----:B------:R-:W-:-:S04]  /*11bb0*/  FADD.FTZ R18, R18, R9 ;  /* 0x0000000912127221 */ /* 0x000fc80000010000 */
[----:B------:R-:W-:Y:S01]  /*11bc0*/  FMUL.FTZ R8, R5, R7 ;  /* 0x0000000705087220 */ /* 0x000fe20000410000 */
[----:B------:R-:W-:-:S03]  /*11bd0*/  FFMA.FTZ R9, R9, R13, R20 ;  /* 0x0000000d09097223 */ /* 0x000fc60000010014 */
[----:B------:R-:W-:Y:S01]  /*11be0*/  FADD.FTZ R12, R19, R8 ;  /* 0x00000008130c7221 */ /* 0x000fe20000010000 */
[----:B------:R-:W-:Y:S01]  /*11bf0*/  FFMA.FTZ R17, R11, R8, R14 ;  /* 0x000000080b117223 */ /* 0x000fe2000001000e */
[----:B------:R-:W-:Y:S01]  /*11c00*/  FFMA.FTZ R8, R7, R11, R6 ;  /* 0x0000000b07087223 */ /* 0x000fe20000010006 */
[----:B------:R-:W-:Y:S01]  /*11c10*/  FADD.FTZ R10, R10, R7 ;  /* 0x000000070a0a7221 */ /* 0x000fe20000010000 */
[----:B--2---:R-:W-:-:S05]  /*11c20*/  SHF.L.U32 R0, R66, 0x10, RZ ;  /* 0x0000001042007819 */ /* 0x004fca00000006ff */
[----:B------:R-:W-:Y:S01]  /*11c30*/  FADD.FTZ R0, R0, -UR28 ;  /* 0x8000001c00007e21 */ /* 0x000fe20008010000 */
[----:B---3--:R-:W-:-:S03]  /*11c40*/  SHF.L.U32 R16, R67, 0x10, RZ ;  /* 0x0000001043107819 */ /* 0x008fc600000006ff */
[----:B------:R-:W-:Y:S02]  /*11c50*/  FMUL.FTZ R0, R0, UR16 ;  /* 0x0000001000007c20 */ /* 0x000fe40008410000 */
[----:B------:R-:W-:Y:S01]  /*11c60*/  FMUL.FTZ R15, R4, R16 ;  /* 0x00000010040f7220 */ /* 0x000fe20000410000 */
[----:B------:R-:W-:Y:S01]  /*11c70*/  FADD.FTZ R11, R18, R16 ;  /* 0x00000010120b7221 */ /* 0x000fe20000010000 */
[----:B------:R-:W-:Y:S02]  /*11c80*/  FFMA.FTZ R9, R16, R0, R9 ;  /* 0x0000000010097223 */ /* 0x000fe40000010009 */
[----:B------:R-:W-:Y:S01]  /*11c90*/  FADD.FTZ R12, R15, R12 ;  /* 0x0000000c0f0c7221 */ /* 0x000fe20000010000 */
[----:B------:R-:W-:Y:S01]  /*11ca0*/  FFMA.FTZ R15, R0, R15, R17 ;  /* 0x0000000f000f7223 */ /* 0x000fe20000010011 */
[----:B------:R-:W-:Y:S06]  /*11cb0*/  BRA `(.L_x_371) ;  /* 0x000000b400d07947 */ /* 0x000fec0003800000 */
.L_x_370:
        /* <DEDUP_REMOVED lines=8> */
[----:B------:R1:W-:Y:S04]  /*11d40*/  STL [R1+0x72c], R37 ;  /* 0x00072c2501007387 */ /* 0x0003e80000100800 */
[----:B0-----:R-:W4:Y:S01]  /*11d50*/  LDL.LU R51, [R1+0x2fc] ;  /* 0x0002fc0001337983 */ /* 0x001f220000300800 */
[----:B------:R-:W-:-:S03]  /*11d60*/  SHF.L.U32 R52, R52, 0x10, RZ ;  /* 0x0000001034347819 */ /* 0x000fc600000006ff */
[----:B------:R0:W-:Y:S04]  /*11d70*/  STL [R1+0x728], R36 ;  /* 0x0007282401007387 */ /* 0x0001e80000100800 */
[----:B------:R0:W-:Y:S04]  /*11d80*/  STL [R1+0x724], R35 ;  /* 0x0007242301007387 */ /* 0x0001e80000100800 */
[----:B------:R0:W-:Y:S01]  /*11d90*/  STL [R1+0x720], R34 ;  /* 0x0007202201007387 */ /* 0x0001e20000100800 */
[----:B--2---:R-:W-:Y:S02]  /*11da0*/  SHF.L.U32 R16, R16, 0x10, RZ ;  /* 0x0000001010107819 */ /* 0x004fe400000006ff */
[----:B---3--:R-:W-:-:S03]  /*11db0*/  SHF.L.U32 R19, R19, 0x10, RZ ;  /* 0x0000001013137819 */ /* 0x008fc600000006ff */
[----:B------:R-:W-:Y:S01]  /*11dc0*/  FADD.FTZ R16, R16, -UR28 ;  /* 0x8000001c10107e21 */ /* 0x000fe20008010000 */
[----:B----4-:R-:W-:-:S03]  /*11dd0*/  SHF.L.U32 R20, R20, 0x10, RZ ;  /* 0x0000001014147819 */ /* 0x010fc600000006ff */
[----:B------:R-:W-:Y:S01]  /*11de0*/  FMUL.FTZ R16, R16, UR16 ;  /* 0x0000001010107c20 */ /* 0x000fe20008410000 */
[----:B------:R-:W-:-:S03]  /*11df0*/  SHF.L.U32 R22, R22, 0x10, RZ ;  /* 0x0000001016167819 */ /* 0x000fc600000006ff */
[----:B------:R-:W-:Y:S01]  /*11e00*/  FFMA.FTZ R18, R5, R16, R2 ;  /* 0x0000001005127223 */ /* 0x000fe20000010002 */
[----:B------:R-:W-:Y:S01]  /*11e10*/  FADD.FTZ R52, R52, -UR28 ;  /* 0x8000001c34347e21 */ /* 0x000fe20008010000 */
[----:B-1----:R-:W2:Y:S02]  /*11e20*/  LDL.LU R37, [R1+0x328] ;  /* 0x0003280001257983 */ /* 0x002ea40000300800 */
[----:B------:R-:W-:Y:S02]  /*11e30*/  FMUL.FTZ R17, R18, -1.4426950216293334961 ;  /* 0xbfb8aa3b12117820 */ /* 0x000fe40000410000 */
[----:B0-----:R-:W3:Y:S04]  /*11e40*/  LDL.LU R36, [R1+0x38c] ;  /* 0x00038c0001247983 */ /* 0x001ee80000300800 */
[----:B------:R-:W0:Y:S01]  /*11e50*/  MUFU.EX2 R17, R17 ;  /* 0x0000001100117308 */ /* 0x000e220000000800 */
[----:B------:R-:W-:Y:S01]  /*11e60*/  SHF.L.U32 R53, R53, 0x10, RZ ;  /* 0x0000001035357819 */ /* 0x000fe200000006ff */
[----:B------:R-:W4:Y:S01]  /*11e70*/  LDL.LU R35, [R1+0x4ac] ;  /* 0x0004ac0001237983 */ /* 0x000f220000300800 */
[----:B------:R-:W-:-:S02]  /*11e80*/  SHF.L.U32 R54, R54, 0x10, RZ ;  /* 0x0000001036367819 */ /* 0x000fc400000006ff */
[----:B------:R-:W-:Y:S01]  /*11e90*/  SHF.L.U32 R55, R55, 0x10, RZ ;  /* 0x0000001037377819 */ /* 0x000fe200000006ff */
[----:B------:R-:W4:Y:S01]  /*11ea0*/  LDL.LU R34, [R1+0x228] ;  /* 0x0002280001227983 */ /* 0x000f220000300800 */
        /* <DEDUP_REMOVED lines=39> */
[----:B------:R-:W-:Y:S01]  /*12120*/  FFMA.FTZ R21, R20, R21, 1 ;  /* 0x3f80000014157423 */ /* 0x000fe20000010015 */
[----:B------:R-:W-:-:S03]  /*12130*/  SHF.L.U32 R20, R66, 0x10, RZ ;  /* 0x0000001042147819 */ /* 0x000fc600000006ff */
[----:B------:R-:W-:Y:S02]  /*12140*/  FMUL.FTZ R21, R22, R21 ;  /* 0x0000001516157220 */ /* 0x000fe40000410000 */
[----:B------:R-:W-:Y:S02]  /*12150*/  FADD.FTZ R20, R20, -UR28 ;  /* 0x8000001c14147e21 */ /* 0x000fe40008010000 */
[-C--:B------:R-:W-:Y:S01]  /*12160*/  FFMA.FTZ R16, R19, R21.reuse, R16 ;  /* 0x0000001513107223 */ /* 0x080fe20000010010 */
[----:B------:R-:W-:Y:S01]  /*12170*/  FADD.FTZ R22, R18, R21 ;  /* 0x0000001512167221 */ /* 0x000fe20000010000 */
[----:B------:R-:W-:Y:S01]  /*12180*/  FMUL.FTZ R18, R5, R21 ;  /* 0x0000001505127220 */ /* 0x000fe20000410000 */
[----:B------:R-:W-:Y:S02]  /*12190*/  FMUL.FTZ R66, R20, UR16 ;  /* 0x0000001014427c20 */ /* 0x000fe40008410000 */
[----:B------:R0:W-:Y:S02]  /*121a0*/  STL [R1+0x70c], R16 ;  /* 0x00070c1001007387 */ /* 0x0001e40000100800 */
[----:B0-----:R-:W-:Y:S01]  /*121b0*/  FFMA.FTZ R16, R19, R18, R17 ;  /* 0x0000001213107223 */ /* 0x001fe20000010011 */
[----:B------:R-:W-:-:S04]  /*121c0*/  FFMA.FTZ R17, R4, R66, R3 ;  /* 0x0000004204117223 */ /* 0x000fc80000010003 */
[----:B------:R0:W-:Y:S02]  /*121d0*/  STL [R1+0x708], R16 ;  /* 0x0007081001007387 */ /* 0x0001e40000100800 */
[----:B0-----:R-:W-:-:S06]  /*121e0*/  FMUL.FTZ R16, R17, -1.4426950216293334961 ;  /* 0xbfb8aa3b11107820 */ /* 0x001fcc0000410000 */
[----:B------:R-:W0:Y:S02]  /*121f0*/  MUFU.EX2 R16, R16 ;  /* 0x0000001000107308 */ /* 0x000e240000000800 */
[----:B0-----:R-:W-:-:S06]  /*12200*/  FADD.FTZ R16, R16, 1 ;  /* 0x3f80000010107421 */ /* 0x001fcc0000010000 */
[----:B------:R-:W0:Y:S01]  /*12210*/  MUFU.RCP R16, R16 ;  /* 0x0000001000107308 */ /* 0x000e220000001000 */
[----:B------:R1:W-:Y:S01]  /*12220*/  STL [R1+0x210], R18 ;  /* 0x0002101201007387 */ /* 0x0003e20000100800 */
[----:B------:R-:W-:Y:S01]  /*12230*/  FMUL.FTZ R19, R52, UR16 ;  /* 0x0000001034137c20 */ /* 0x000fe20008410000 */
[----:B-1----:R-:W-:-:S05]  /*12240*/  SHF.L.U32 R18, R68, 0x10, RZ ;  /* 0x0000001044127819 */ /* 0x002fca00000006ff */
        /* <DEDUP_REMOVED lines=9> */
[----:B------:R1:W-:Y:S02]  /*122e0*/  STL [R1+0x678], R19 ;  /* 0x0006781301007387 */ /* 0x0003e40000100800 */
[----:B-1----:R-:W-:-:S05]  /*122f0*/  SHF.L.U32 R19, R69, 0x10, RZ ;  /* 0x0000001045137819 */ /* 0x002fca00000006ff */
[----:B------:R-:W-:-:S04]  /*12300*/  FADD.FTZ R19, R19, -UR28 ;  /* 0x8000001c13137e21 */ /* 0x000fc80008010000 */
[----:B------:R-:W-:Y:S01]  /*12310*/  FMUL.FTZ R20, R19, UR16 ;  /* 0x0000001013147c20 */ /* 0x000fe20008410000 */
[----:B--2---:R-:W-:Y:S02]  /*12320*/  SHF.L.U32 R18, R24, 0x10, RZ ;  /* 0x0000001018127819 */ /* 0x004fe400000006ff */
[----:B------:R-:W2:Y:S03]  /*12330*/  LDL.LU R24, [R1+0x32c] ;  /* 0x00032c0001187983 */ /* 0x000ea60000300800 */
        /* <DEDUP_REMOVED lines=15> */
[----:B---3--:R-:W-:Y:S02]  /*12430*/  SHF.L.U32 R18, R23, 0x10, RZ ;  /* 0x0000001017127819 */ /* 0x008fe400000006ff */
[----:B------:R-:W3:Y:S01]  /*12440*/  LDL.LU R23, [R1+0x368] ;  /* 0x0003680001177983 */ /* 0x000ee20000300800 */
[----:B------:R-:W-:-:S03]  /*12450*/  SHF.L.U32 R19, R25, 0x10, RZ ;  /* 0x0000001019137819 */ /* 0x000fc600000006ff */
[----:B------:R0:W-:Y:S02]  /*12460*/  STL [R1+0x674], R20 ;  /* 0x0006741401007387 */ /* 0x0001e40000100800 */
[----:B------:R-:W-:Y:S02]  /*12470*/  FADD.FTZ R19, R19, -UR28 ;  /* 0x8000001c13137e21 */ /* 0x000fe40008010000 */
[----:B------:R-:W3:Y:S02]  /*12480*/  LDL.LU R25, [R1+0x348] ;  /* 0x0003480001197983 */ /* 0x000ee40000300800 */
        /* <DEDUP_REMOVED lines=12> */
[----:B------:R-:W3:Y:S03]  /*12550*/  LDL.LU R37, [R1+0x36c] ;  /* 0x00036c0001257983 */ /* 0x000ee60000300800 */
[----:B------:R-:W-:Y:S01]  /*12560*/  FADD.FTZ R19, R19, -UR28 ;  /* 0x8000001c13137e21 */ /* 0x000fe20008010000 */
[----:B------:R0:W-:Y:S03]  /*12570*/  STL [R1+0x668], R20 ;  /* 0x0006681401007387 */ /* 0x0001e60000100800 */
[----:B0-----:R-:W-:-:S04]  /*12580*/  FMUL.FTZ R20, R19, UR16 ;  /* 0x0000001013147c20 */ /* 0x001fc80008410000 */
[----:B------:R-:W-:Y:S01]  /*12590*/  FFMA.FTZ R17, R4, R20, R3 ;  /* 0x0000001404117223 */ /* 0x000fe20000010003 */
[----:B------:R0:W-:Y:S01]  /*125a0*/  STL [R1+0x660], R20 ;  /* 0x0006601401007387 */ /* 0x0001e20000100800 */
[----:B--2---:R-:W-:-:S03]  /*125b0*/  SHF.L.U32 R18, R24, 0x10, RZ ;  /* 0x0000001018127819 */ /* 0x004fc600000006ff */
[----:B------:R-:W2:Y:S01]  /*125c0*/  LDL.LU R24, [R1+0x34c] ;  /* 0x00034c0001187983 */ /* 0x000ea20000300800 */
[----:B----4-:R-:W-:-:S03]  /*125d0*/  SHF.L.U32 R19, R51, 0x10, RZ ;  /* 0x0000001033137819 */ /* 0x010fc600000006ff */
[----:B------:R-:W4:Y:S02]  /*125e0*/  LDL.LU R51, [R1+0x3a0] ;  /* 0x0003a00001337983 */ /* 0x000f240000300800 */
[----:B------:R-:W-:-:S04]  /*125f0*/  FADD.FTZ R19, R19, -UR28 ;  /* 0x8000001c13137e21 */ /* 0x000fc80008010000 */
[----:B0-----:R-:W-:Y:S01]  /*12600*/  FMUL.FTZ R20, R19, UR16 ;  /* 0x0000001013147c20 */ /* 0x001fe20008410000 */
[----:B---3--:R-:W-:Y:S02]  /*12610*/  SHF.L.U32 R19, R23, 0x10, RZ ;  /* 0x0000001017137819 */ /* 0x008fe400000006ff */
[----:B------:R-:W3:Y:S04]  /*12620*/  LDL.LU R23, [R1+0x388] ;  /* 0x0003880001177983 */ /* 0x000ee80000300800 */
        /* <DEDUP_REMOVED lines=10> */
[----:B------:R-:W3:Y:S01]  /*126d0*/  LDL.LU R25, [R1+0x3c0] ;  /* 0x0003c00001197983 */ /* 0x000ee20000300800 */
[----:B------:R-:W-:-:S03]  /*126e0*/  FFMA.FTZ R17, R5, R20, R2 ;  /* 0x0000001405117223 */ /* 0x000fc60000010002 */
[----:B------:R0:W-:Y:S02]  /*126f0*/  STL [R1+0x42c], R16 ;  /* 0x00042c1001007387 */ /* 0x0001e40000100800 */
[----:B0-----:R-:W-:Y:S01]  /*12700*/  FMUL.FTZ R16, R17, -1.4426950216293334961 ;  /* 0xbfb8aa3b11107820 */ /* 0x001fe20000410000 */
[----:B------:R-:W-:-:S05]  /*12710*/  FADD.FTZ R19, R19, -UR28 ;  /* 0x8000001c13137e21 */ /* 0x000fca0008010000 */
[----:B------:R-:W0:Y:S01]  /*12720*/  MUFU.EX2 R16, R16 ;  /* 0x0000001000107308 */ /* 0x000e220000000800 */
[----:B------:R1:W-:Y:S02]  /*12730*/  STL [R1+0x658], R20 ;  /* 0x0006581401007387 */ /* 0x0003e40000100800 */
[----:B-1----:R-:W-:Y:S01]  /*12740*/  FMUL.FTZ R20, R19, UR16 ;  /* 0x0000001013147c20 */ /* 0x002fe20008410000 */
        /* <DEDUP_REMOVED lines=10> */
[----:B0-----:R-:W-:-:S06]  /*127f0*/  FMUL.FTZ R16, R17, -1.4426950216293334961 ;  /* 0xbfb8aa3b11107820 */ /* 0x001fcc0000410000 */
        /* <DEDUP_REMOVED lines=9> */
[----:B------:R-:W-:-:S03]  /*12890*/  FADD.FTZ R16, -R16, 1 ;  /* 0x3f80000010107421 */ /* 0x000fc60000010100 */
[----:B------:R0:W-:Y:S01]  /*128a0*/  STL [R1+0x648], R20 ;  /* 0x0006481401007387 */ /* 0x0001e20000100800 */
[----:B------:R-:W-:Y:S01]  /*128b0*/  FFMA.FTZ R16, R17, R16, 1 ;  /* 0x3f80000011107423 */ /* 0x000fe20000010010 */
[----:B----4-:R-:W-:Y:S02]  /*128c0*/  SHF.L.U32 R19, R51, 0x10, RZ ;  /* 0x0000001033137819 */ /* 0x010fe400000006ff */
[----:B------:R-:W4:Y:S03]  /*128d0*/  LDL.LU R51, [R1+0x3dc] ;  /* 0x0003dc0001337983 */ /* 0x000f260000300800 */
[----:B------:R-:W-:Y:S01]  /*128e0*/  FADD.FTZ R19, R19, -UR28 ;  /* 0x8000001c13137e21 */ /* 0x000fe20008010000 */
[----:B------:R-:W-:-:S03]  /*128f0*/  FFMA.FTZ R17, R5, R20, R2 ;  /* 0x0000001405117223 */ /* 0x000fc60000010002 */
[----:B0-----:R-:W-:Y:S01]  /*12900*/  FMUL.FTZ R20, R19, UR16 ;  /* 0x0000001013147c20 */ /* 0x001fe20008410000 */
[----:B---3--:R-:W-:Y:S02]  /*12910*/  SHF.L.U32 R19, R23, 0x10, RZ ;  /* 0x0000001017137819 */ /* 0x008fe400000006ff */
[----:B------:R-:W3:Y:S01]  /*12920*/  LDL.LU R23, [R1+0x41c] ;  /* 0x00041c0001177983 */ /* 0x000ee20000300800 */
[----:B------:R-:W-:-:S05]  /*12930*/  FMUL.FTZ R16, R18, R16 ;  /* 0x0000001012107220 */ /* 0x000fca0000410000 */
[----:B------:R0:W-:Y:S02]  /*12940*/  STL [R1+0x424], R16 ;  /* 0x0004241001007387 */ /* 0x0001e40000100800 */
[----:B0-----:R-:W-:-:S06]  /*12950*/  FMUL.FTZ R16, R17, -1.4426950216293334961 ;  /* 0xbfb8aa3b11107820 */ /* 0x001fcc0000410000 */
[----:B------:R-:W0:Y:S02]  /*12960*/  MUFU.EX2 R16, R16 ;  /* 0x0000001000107308 */ /* 0x000e240000000800 */
[----:B0-----:R-:W-:-:S06]  /*12970*/  FADD.FTZ R16, R16, 1 ;  /* 0x3f80000010107421 */ /* 0x001fcc0000010000 */
[----:B------:R-:W0:Y:S01]  /*12980*/  MUFU.RCP R16, R16 ;  /* 0x0000001000107308 */ /* 0x000e220000001000 */
[----:B------:R-:W-:Y:S01]  /*12990*/  SHF.L.U32 R18, R36, 0x10, RZ ;  /* 0x0000001024127819 */ /* 0x000fe200000006ff */
[----:B------:R-:W-:Y:S01]  /*129a0*/  FADD.FTZ R19, R19, -UR28 ;  /* 0x8000001c13137e21 */ /* 0x000fe20008010000 */
[----:B------:R-:W-:Y:S01]  /*129b0*/  STL [R1+0x63c], R20 ;  /* 0x00063c1401007387 */ /* 0x000fe20000100800 */
[----:B------:R-:W-:Y:S01]  /*129c0*/  FADD.FTZ R53, R53, -UR28 ;  /* 0x8000001c35357e21 */ /* 0x000fe20008010000 */
[----:B------:R-:W-:Y:S01]  /*129d0*/  FADD.FTZ R54, R54, -UR28 ;  /* 0x8000001c36367e21 */ /* 0x000fe20008010000 */
[----:B------:R-:W-:Y:S01]  /*129e0*/  FADD.FTZ R55, R55, -UR28 ;  /* 0x8000001c37377e21 */ /* 0x000fe20008010000 */
[----:B------:R-:W-:Y:S01]  /*129f0*/  SHF.L.U32 R56, R56, 0x10, RZ ;  /* 0x0000001038387819 */ /* 0x000fe200000006ff */
[----:B------:R-:W3:Y:S01]  /*12a00*/  LDL.LU R36, [R1+0x518] ;  /* 0x0005180001247983 */ /* 0x000ee20000300800 */
[----:B0-----:R-:W-:Y:S01]  /*12a10*/  FMUL.FTZ R18, R18, R16 ;  /* 0x0000001012127220 */ /* 0x001fe20000410000 */
[----:B------:R-:W-:-:S04]  /*12a20*/  FADD.FTZ R16, -R16, 1 ;  /* 0x3f80000010107421 */ /* 0x000fc80000010100 */
[----:B------:R-:W-:Y:S01]  /*12a30*/  FFMA.FTZ R16, R17, R16, 1 ;  /* 0x3f80000011107423 */ /* 0x000fe20000010010 */
[----:B------:R-:W-:-:S03]  /*12a40*/  FFMA.FTZ R17, R4, R20, R3 ;  /* 0x0000001404117223 */ /* 0x000fc60000010003 */
[----:B------:R-:W-:Y:S01]  /*12a50*/  FMUL.FTZ R16, R18, R16 ;  /* 0x0000001012107220 */ /* 0x000fe20000410000 */
[----:B------:R-:W-:Y:S02]  /*12a60*/  SHF.L.U32 R18, R25, 0x10, RZ ;  /* 0x0000001019127819 */ /* 0x000fe400000006ff */
[----:B------:R-:W3:Y:S04]  /*12a70*/  LDL.LU R25, [R1+0x3f8] ;  /* 0x0003f80001197983 */ /* 0x000ee80000300800 */
[----:B------:R0:W-:Y:S02]  /*12a80*/  STL [R1+0x420], R16 ;  /* 0x0004201001007387 */ /* 0x0001e40000100800 */
[----:B0-----:R-:W-:-:S06]  /*12a90*/  FMUL.FTZ R16, R17, -1.4426950216293334961 ;  /* 0xbfb8aa3b11107820 */ /* 0x001fcc0000410000 */
        /* <DEDUP_REMOVED lines=14> */
[----:B------:R-:W-:Y:S01]  /*12b80*/  SHF.L.U32 R18, R37, 0x10, RZ ;  /* 0x0000001025127819 */ /* 0x000fe200000006ff */
[----:B------:R1:W-:Y:S04]  /*12b90*/  STL [R1+0x634], R20 ;  /* 0x0006341401007387 */ /* 0x0003e80000100800 */
[----:B------:R-:W3:Y:S01]  /*12ba0*/  LDL.LU R37, [R1+0x4f8] ;  /* 0x0004f80001257983 */ /* 0x000ee20000300800 */
[----:B--2---:R-:W-:-:S03]  /*12bb0*/  SHF.L.U32 R19, R24, 0x10, RZ ;  /* 0x0000001018137819 */ /* 0x004fc600000006ff */
[----:B------:R-:W2:Y:S01]  /*12bc0*/  LDL.LU R24, [R1+0x430] ;  /* 0x0004300001187983 */ /* 0x000ea20000300800 */
[----:B0-----:R-:W-:Y:S01]  /*12bd0*/  FMUL.FTZ R18, R18, R16 ;  /* 0x0000001012127220 */ /* 0x001fe20000410000 */
[----:B------:R-:W-:Y:S01]  /*12be0*/  FADD.FTZ R16, -R16, 1 ;  /* 0x3f80000010107421 */ /* 0x000fe20000010100 */
[----:B------:R-:W-:-:S03]  /*12bf0*/  FADD.FTZ R19, R19, -UR28 ;  /* 0x8000001c13137e21 */ /* 0x000fc60008010000 */
[----:B------:R-:W-:Y:S01]  /*12c00*/  FFMA.FTZ R16, R17, R16, 1 ;  /* 0x3f80000011107423 */ /* 0x000fe20000010010 */
[----:B-1----:R-:W-:-:S03]  /*12c10*/  FMUL.FTZ R20, R19, UR16 ;  /* 0x0000001013147c20 */ /* 0x002fc60008410000 */
[----:B------:R-:W-:Y:S01]  /*12c20*/  FMUL.FTZ R16, R18, R16 ;  /* 0x0000001012107220 */ /* 0x000fe20000410000 */
[----:B------:R-:W-:-:S04]  /*12c30*/  FFMA.FTZ R17, R4, R20, R3 ;  /* 0x0000001404117223 */ /* 0x000fc80000010003 */
[----:B------:R0:W-:Y:S02]  /*12c40*/  STL [R1+0x40c], R16 ;  /* 0x00040c1001007387 */ /* 0x0001e40000100800 */
[----:B0-----:R-:W-:-:S06]  /*12c50*/  FMUL.FTZ R16, R17, -1.4426950216293334961 ;  /* 0xbfb8aa3b11107820 */ /* 0x001fcc0000410000 */
[----:B------:R-:W0:Y:S02]  /*12c60*/  MUFU.EX2 R16, R16 ;  /* 0x0000001000107308 */ /* 0x000e240000000800 */
[----:B0-----:R-:W-:-:S06]  /*12c70*/  FADD.FTZ R16, R16, 1 ;  /* 0x3f80000010107421 */ /* 0x001fcc0000010000 */
[----:B------:R-:W0:Y:S01]  /*12c80*/  MUFU.RCP R16, R16 ;  /* 0x0000001000107308 */ /* 0x000e220000001000 */
[----:B----4-:R-:W-:Y:S01]  /*12c90*/  SHF.L.U32 R18, R51, 0x10, RZ ;  /* 0x0000001033127819 */ /* 0x010fe200000006ff */
[----:B------:R-:W-:Y:S01]  /*12ca0*/  FMUL.FTZ R19, R53, UR16 ;  /* 0x0000001035137c20 */ /* 0x000fe20008410000 */
[----:B------:R-:W-:Y:S04]  /*12cb0*/  STL [R1+0x628], R20 ;  /* 0x0006281401007387 */ /* 0x000fe80000100800 */
[----:B------:R3:W-:Y:S01]  /*12cc0*/  STL [R1+0x624], R19 ;  /* 0x0006241301007387 */ /* 0x0007e20000100800 */
[----:B------:R-:W-:-:S03]  /*12cd0*/  SHF.L.U32 R57, R57, 0x10, RZ ;  /* 0x0000001039397819 */ /* 0x000fc600000006ff */
[----:B------:R-:W4:Y:S01]  /*12ce0*/  LDL.LU R51, [R1+0x538] ;  /* 0x0005380001337983 */ /* 0x000f220000300800 */
[----:B0-----:R-:W-:Y:S01]  /*12cf0*/  FMUL.FTZ R18, R18, R16 ;  /* 0x0000001012127220 */ /* 0x001fe20000410000 */
[----:B------:R-:W-:-:S04]  /*12d00*/  FADD.FTZ R16, -R16, 1 ;  /* 0x3f80000010107421 */ /* 0x000fc80000010100 */
[----:B------:R-:W-:Y:S01]  /*12d10*/  FFMA.FTZ R16, R17, R16, 1 ;  /* 0x3f80000011107423 */ /* 0x000fe20000010010 */
[----:B------:R-:W-:Y:S01]  /*12d20*/  FFMA.FTZ R17, R5, R19, R2 ;  /* 0x0000001305117223 */ /* 0x000fe20000010002 */
        /* <DEDUP_REMOVED lines=8> */
[----:B------:R-:W-:-:S04]  /*12db0*/  FADD.FTZ R19, R19, -UR28 ;  /* 0x8000001c13137e21 */ /* 0x000fc80008010000 */
[----:B------:R-:W-:Y:S01]  /*12dc0*/  FMUL.FTZ R20, R19, UR16 ;  /* 0x0000001013147c20 */ /* 0x000fe20008410000 */
[----:B------:R-:W-:Y:S01]  /*12dd0*/  SHF.L.U32 R18, R25, 0x10, RZ ;  /* 0x0000001019127819 */ /* 0x000fe200000006ff */
[----:B------:R-:W-:Y:S01]  /*12de0*/  FMUL.FTZ R19, R54, UR16 ;  /* 0x0000001036137c20 */ /* 0x000fe20008410000 */
[----:B------:R-:W-:Y:S01]  /*12df0*/  FADD.FTZ R57, R57, -UR28 ;  /* 0x8000001c39397e21 */ /* 0x000fe20008010000 */
[----:B------:R-:W-:Y:S01]  /*12e00*/  SHF.L.U32 R58, R58, 0x10, RZ ;  /* 0x000000103a3a7819 */ /* 0x000fe200000006ff */
[----:B------:R-:W4:Y:S01]  /*12e10*/  LDL.LU R25, [R1+0x53c] ;  /* 0x00053c0001197983 */ /* 0x000f220000300800 */
        /* <DEDUP_REMOVED lines=22> */
[----:B------:R-:W-:-:S05]  /*12f80*/  FMUL.FTZ R18, R55, UR16 ;  /* 0x0000001037127c20 */ /* 0x000fca0008410000 */
[----:B------:R1:W-:Y:S02]  /*12f90*/  STL [R1+0x60c], R18 ;  /* 0x00060c1201007387 */ /* 0x0003e40000100800 */
[----:B-1----:R-:W-:Y:S01]  /*12fa0*/  FFMA.FTZ R18, R4, R18, R3 ;  /* 0x0000001204127223 */ /* 0x002fe20000010003 */
[----:B0-----:R-:W-:Y:S01]  /*12fb0*/  FMUL.FTZ R56, R56, R16 ;  /* 0x0000001038387220 */ /* 0x001fe20000410000 */
[----:B------:R-:W-:-:S04]  /*12fc0*/  FADD.FTZ R16, -R16, 1 ;  /* 0x3f80000010107421 */ /* 0x000fc80000010100 */
[----:B------:R-:W-:Y:S01]  /*12fd0*/  FFMA.FTZ R16, R17, R16, 1 ;  /* 0x3f80000011107423 */ /* 0x000fe20000010010 */
[----:B------:R-:W-:-:S06]  /*12fe0*/  FMUL.FTZ R17, R18, -1.4426950216293334961 ;  /* 0xbfb8aa3b12117820 */ /* 0x000fcc0000410000 */
[----:B------:R-:W0:Y:S02]  /*12ff0*/  MUFU.EX2 R17, R17 ;  /* 0x0000001100117308 */ /* 0x000e240000000800 */
[----:B0-----:R-:W-:-:S06]  /*13000*/  FADD.FTZ R17, R17, 1 ;  /* 0x3f80000011117421 */ /* 0x001fcc0000010000 */
[----:B------:R-:W0:Y:S01]  /*13010*/  MUFU.RCP R17, R17 ;  /* 0x0000001100117308 */ /* 0x000e220000001000 */
[----:B------:R3:W-:Y:S01]  /*13020*/  STL [R1+0x614], R19 ;  /* 0x0006141301007387 */ /* 0x0007e20000100800 */
[----:B------:R-:W-:Y:S01]  /*13030*/  FMUL.FTZ R16, R56, R16 ;  /* 0x0000001038107220 */ /* 0x000fe20000410000 */
[----:B---3--:R-:W-:-:S04]  /*13040*/  SHF.L.U32 R19, R23, 0x10, RZ ;  /* 0x0000001017137819 */ /* 0x008fc800000006ff */
[----:B------:R1:W-:Y:S04]  /*13050*/  STL [R1+0x75c], R16 ;  /* 0x00075c1001007387 */ /* 0x0003e80000100800 */
        /* <DEDUP_REMOVED lines=20> */
[----:B----4-:R-:W-:Y:S01]  /*131a0*/  FMUL.FTZ R17, R59, R18 ;  /* 0x000000123b117220 */ /* 0x010fe20000410000 */
[----:B------:R-:W-:-:S06]  /*131b0*/  FMUL.FTZ R18, R19, -1.4426950216293334961 ;  /* 0xbfb8aa3b13127820 */ /* 0x000fcc0000410000 */
[----:B------:R-:W0:Y:S02]  /*131c0*/  MUFU.EX2 R18, R18 ;  /* 0x0000001200127308 */ /* 0x000e240000000800 */
[----:B0-----:R-:W-:-:S06]  /*131d0*/  FADD.FTZ R18, R18, 1 ;  /* 0x3f80000012127421 */ /* 0x001fcc0000010000 */
[----:B------:R-:W0:Y:S01]  /*131e0*/  MUFU.RCP R18, R18 ;  /* 0x0000001200127308 */ /* 0x000e220000001000 */
[----:B------:R-:W-:Y:S02]  /*131f0*/  SHF.L.U32 R61, R61, 0x10, RZ ;  /* 0x000000103d3d7819 */ /* 0x000fe400000006ff */
[----:B------:R-:W-:-:S03]  /*13200*/  SHF.L.U32 R60, R60, 0x10, RZ ;  /* 0x000000103c3c7819 */ /* 0x000fc600000006ff */
[----:B------:R-:W-:Y:S01]  /*13210*/  FADD.FTZ R61, R61, -UR28 ;  /* 0x8000001c3d3d7e21 */ /* 0x000fe20008010000 */
        /* <DEDUP_REMOVED lines=42> */
[----:B--2---:R-:W-:Y:S01]  /*134c0*/  SHF.L.U32 R21, R24, 0x10, RZ ;  /* 0x0000001018157819 */ /* 0x004fe200000006ff */
[----:B------:R1:W-:Y:S04]  /*134d0*/  STL [R1+0x620], R20 ;  /* 0x0006201401007387 */ /* 0x0003e80000100800 */
[----:B------:R-:W2:Y:S01]  /*134e0*/  LDL.LU R24, [R1+0x568] ;  /* 0x0005680001187983 */ /* 0x000ea20000300800 */
[----:B------:R-:W-:Y:S01]  /*134f0*/  FADD.FTZ R21, R21, -UR28 ;  /* 0x8000001c15157e21 */ /* 0x000fe20008010000 */
[----:B-1----:R-:W-:Y:S02]  /*13500*/  SHF.L.U32 R20, R37, 0x10, RZ ;  /* 0x0000001025147819 */ /* 0x002fe400000006ff */
[----:B------:R1:W-:Y:S04]  /*13510*/  STL [R1+0x5f8], R16 ;  /* 0x0005f81001007387 */ /* 0x0003e80000100800 */
[----:B------:R4:W-:Y:S01]  /*13520*/  STL [R1+0x284], R17 ;  /* 0x0002841101007387 */ /* 0x0009e20000100800 */
[----:B0-----:R-:W-:Y:S01]  /*13530*/  FMUL.FTZ R20, R20, R18 ;  /* 0x0000001214147220 */ /* 0x001fe20000410000 */
[----:B------:R-:W-:-:S02]  /*13540*/  FADD.FTZ R18, -R18, 1 ;  /* 0x3f80000012127421 */ /* 0x000fc40000010100 */
[----:B------:R-:W2:Y:S01]  /*13550*/  LDL.LU R37, [R1+0x56c] ;  /* 0x00056c0001257983 */ /* 0x000ea20000300800 */
[----:B-1----:R-:W-:Y:S01]  /*13560*/  FMUL.FTZ R16, R21, UR16 ;  /* 0x0000001015107c20 */ /* 0x002fe20008410000 */
[----:B------:R-:W-:-:S03]  /*13570*/  FFMA.FTZ R18, R19, R18, 1 ;  /* 0x3f80000013127423 */ /* 0x000fc60000010012 */
[----:B------:R-:W-:Y:S01]  /*13580*/  FFMA.FTZ R19, R4, R16, R3 ;  /* 0x0000001004137223 */ /* 0x000fe20000010003 */
[----:B----4-:R-:W-:-:S03]  /*13590*/  FMUL.FTZ R17, R20, R18 ;  /* 0x0000001214117220 */ /* 0x010fc60000410000 */
[----:B------:R-:W-:-:S06]  /*135a0*/  FMUL.FTZ R18, R19, -1.4426950216293334961 ;  /* 0xbfb8aa3b13127820 */ /* 0x000fcc0000410000 */
[----:B------:R-:W0:Y:S02]  /*135b0*/  MUFU.EX2 R18, R18 ;  /* 0x0000001200127308 */ /* 0x000e240000000800 */
[----:B0-----:R-:W-:-:S06]  /*135c0*/  FADD.FTZ R18, R18, 1 ;  /* 0x3f80000012127421 */ /* 0x001fcc0000010000 */
[----:B------:R-:W0:Y:S01]  /*135d0*/  MUFU.RCP R18, R18 ;  /* 0x0000001200127308 */ /* 0x000e220000001000 */
[----:B------:R-:W-:Y:S02]  /*135e0*/  SHF.L.U32 R20, R51, 0x10, RZ ;  /* 0x0000001033147819 */ /* 0x000fe400000006ff */
[----:B------:R-:W-:Y:S01]  /*135f0*/  SHF.L.U32 R0, R0, 0x10, RZ ;  /* 0x0000001000007819 */ /* 0x000fe200000006ff */
[----:B------:R-:W4:Y:S04]  /*13600*/  LDL.LU R51, [R1+0x4e0] ;  /* 0x0004e00001337983 */ /* 0x000f280000300800 */
[----:B------:R-:W-:Y:S01]  /*13610*/  FADD.FTZ R0, R0, -UR28 ;  /* 0x8000001c00007e21 */ /* 0x000fe20008010000 */
[----:B------:R1:W-:Y:S01]  /*13620*/  STL [R1+0x5f4], R16 ;  /* 0x0005f41001007387 */ /* 0x0003e20000100800 */
[----:B0-----:R-:W-:Y:S01]  /*13630*/  FMUL.FTZ R20, R20, R18 ;  /* 0x0000001214147220 */ /* 0x001fe20000410000 */
[----:B------:R-:W-:Y:S01]  /*13640*/  FADD.FTZ R18, -R18, 1 ;  /* 0x3f80000012127421 */ /* 0x000fe20000010100 */
[----:B-1----:R-:W-:-:S03]  /*13650*/  FMUL.FTZ R16, R0, UR16 ;  /* 0x0000001000107c20 */ /* 0x002fc60008410000 */
[----:B------:R-:W-:-:S04]  /*13660*/  FFMA.FTZ R18, R19, R18, 1 ;  /* 0x3f80000013127423 */ /* 0x000fc80000010012 */
[----:B------:R-:W-:Y:S01]  /*13670*/  FMUL.FTZ R0, R20, R18 ;  /* 0x0000001214007220 */ /* 0x000fe20000410000 */
[----:B---3--:R-:W-:Y:S02]  /*13680*/  SHF.L.U32 R20, R23, 0x10, RZ ;  /* 0x0000001017147819 */ /* 0x008fe400000006ff */
[----:B------:R-:W3:Y:S01]  /*13690*/  LDL.LU R23, [R1+0x594] ;  /* 0x0005940001177983 */ /* 0x000ee20000300800 */
[----:B------:R-:W-:-:S03]  /*136a0*/  FFMA.FTZ R18, R5, R16, R2 ;  /* 0x0000001005127223 */ /* 0x000fc60000010002 */
[----:B------:R0:W-:Y:S02]  /*136b0*/  STL [R1+0x290], R0 ;  /* 0x0002900001007387 */ /* 0x0001e40000100800 */
[----:B0-----:R-:W-:-:S06]  /*136c0*/  FMUL.FTZ R0, R18, -1.4426950216293334961 ;  /* 0xbfb8aa3b12007820 */ /* 0x001fcc0000410000 */
[----:B------:R-:W0:Y:S02]  /*136d0*/  MUFU.EX2 R0, R0 ;  /* 0x0000000000007308 */ /* 0x000e240000000800 */
[----:B0-----:R-:W-:-:S06]  /*136e0*/  FADD.FTZ R0, R0, 1 ;  /* 0x3f80000000007421 */ /* 0x001fcc0000010000 */
[----:B------:R-:W0:Y:S01]  /*136f0*/  MUFU.RCP R0, R0 ;  /* 0x0000000000007308 */ /* 0x000e220000001000 */
[----:B------:R-:W-:Y:S01]  /*13700*/  SHF.L.U32 R19, R25, 0x10, RZ ;  /* 0x0000001019137819 */ /* 0x000fe200000006ff */
[----:B------:R-:W-:Y:S01]  /*13710*/  FADD.FTZ R20, R20, -UR28 ;  /* 0x8000001c14147e21 */ /* 0x000fe20008010000 */
[----:B------:R1:W-:Y:S01]  /*13720*/  STL [R1+0x5f0], R16 ;  /* 0x0005f01001007387 */ /* 0x0003e20000100800 */
[----:B------:R-:W-:-:S03]  /*13730*/  SHF.L.U32 R6, R6, 0x10, RZ ;  /* 0x0000001006067819 */ /* 0x000fc600000006ff */
        /* <DEDUP_REMOVED lines=13> */
[----:B------:R1:W-:Y:S03]  /*13810*/  STL [R1+0x5ec], R16 ;  /* 0x0005ec1001007387 */ /* 0x0003e60000100800 */
[----:B-1----:R-:W-:Y:S01]  /*13820*/  FMUL.FTZ R16, R6, UR16 ;  /* 0x0000001006107c20 */ /* 0x002fe20008410000 */
[----:B--2---:R-:W-:Y:S02]  /*13830*/  SHF.L.U32 R19, R24, 0x10, RZ ;  /* 0x0000001018137819 */ /* 0x004fe400000006ff */
[----:B------:R-:W2:Y:S03]  /*13840*/  LDL.LU R24, [R1+0x4b4] ;  /* 0x0004b40001187983 */ /* 0x000ea60000300800 */
[----:B0-----:R-:W-:Y:S01]  /*13850*/  FMUL.FTZ R19, R19, R0 ;  /* 0x0000000013137220 */ /* 0x001fe20000410000 */
[----:B------:R-:W-:-:S04]  /*13860*/  FADD.FTZ R0, -R0, 1 ;  /* 0x3f80000000007421 */ /* 0x000fc80000010100 */
[----:B------:R-:W-:Y:S01]  /*13870*/  FFMA.FTZ R0, R18, R0, 1 ;  /* 0x3f80000012007423 */ /* 0x000fe20000010000 */
[----:B------:R-:W-:-:S04]  /*13880*/  FFMA.FTZ R18, R5, R16, R2 ;  /* 0x0000001005127223 */ /* 0x000fc80000010002 */
[----:B------:R-:W-:-:S06]  /*13890*/  FMUL.FTZ R6, R18, -1.4426950216293334961 ;  /* 0xbfb8aa3b12067820 */ /* 0x000fcc0000410000 */
[----:B------:R-:W0:Y:S02]  /*138a0*/  MUFU.EX2 R6, R6 ;  /* 0x0000000600067308 */ /* 0x000e240000000800 */
[----:B0-----:R-:W-:-:S06]  /*138b0*/  FADD.FTZ R6, R6, 1 ;  /* 0x3f80000006067421 */ /* 0x001fcc0000010000 */
[----:B------:R-:W0:Y:S01]  /*138c0*/  MUFU.RCP R6, R6 ;  /* 0x0000000600067308 */ /* 0x000e220000001000 */
[----:B------:R-:W-:Y:S01]  /*138d0*/  FMUL.FTZ R0, R19, R0 ;  /* 0x0000000013007220 */ /* 0x000fe20000410000 */
[----:B------:R-:W-:Y:S02]  /*138e0*/  SHF.L.U32 R19, R37, 0x10, RZ ;  /* 0x0000001025137819 */ /* 0x000fe400000006ff */
[----:B------:R-:W-:Y:S01]  /*138f0*/  SHF.L.U32 R7, R7, 0x10, RZ ;  /* 0x0000001007077819 */ /* 0x000fe200000006ff */
[----:B------:R-:W2:Y:S01]  /*13900*/  LDL.LU R37, [R1+0x584] ;  /* 0x0005840001257983 */ /* 0x000ea20000300800 */
[----:B----4-:R-:W-:-:S03]  /*13910*/  SHF.L.U32 R20, R51, 0x10, RZ ;  /* 0x0000001033147819 */ /* 0x010fc600000006ff */
[----:B------:R-:W4:Y:S01]  /*13920*/  LDL.LU R51, [R1+0x5a0] ;  /* 0x0005a00001337983 */ /* 0x000f220000300800 */
[----:B0-----:R-:W-:Y:S01]  /*13930*/  FMUL.FTZ R19, R19, R6 ;  /* 0x0000000613137220 */ /* 0x001fe20000410000 */
[----:B------:R-:W-:-:S04]  /*13940*/  FADD.FTZ R6, -R6, 1 ;  /* 0x3f80000006067421 */ /* 0x000fc80000010100 */
[----:B------:R-:W-:-:S04]  /*13950*/  FFMA.FTZ R6, R18, R6, 1 ;  /* 0x3f80000012067423 */ /* 0x000fc80000010006 */
[----:B------:R-:W-:Y:S01]  /*13960*/  FMUL.FTZ R6, R19, R6 ;  /* 0x0000000613067220 */ /* 0x000fe20000410000 */
[----:B---3--:R-:W-:Y:S02]  /*13970*/  SHF.L.U32 R19, R23, 0x10, RZ ;  /* 0x0000001017137819 */ /* 0x008fe400000006ff */
[----:B------:R-:W3:Y:S01]  /*13980*/  LDL.LU R23, [R1+0x580] ;  /* 0x0005800001177983 */ /* 0x000ee20000300800 */
[----:B------:R-:W-:-:S03]  /*13990*/  FADD.FTZ R20, R20, -UR28 ;  /* 0x8000001c14147e21 */ /* 0x000fc60008010000 */
[----:B------:R0:W-:Y:S02]  /*139a0*/  STL [R1+0x750], R0 ;  /* 0x0007500001007387 */ /* 0x0001e40000100800 */
[----:B0-----:R-:W-:Y:S02]  /*139b0*/  FMUL.FTZ R0, R20, UR16 ;  /* 0x0000001014007c20 */ /* 0x001fe40008410000 */
[----:B------:R0:W-:Y:S02]  /*139c0*/  STL [R1+0x298], R6 ;  /* 0x0002980601007387 */ /* 0x0001e40000100800 */
[----:B------:R-:W-:-:S04]  /*139d0*/  FFMA.FTZ R18, R4, R0, R3 ;  /* 0x0000000004127223 */ /* 0x000fc80000010003 */
        /* <DEDUP_REMOVED lines=20> */
[----:B0-----:R-:W-:Y:S01]  /*13b20*/  FMUL.FTZ R18, R18, R6 ;  /* 0x0000000612127220 */ /* 0x001fe20000410000 */
[----:B------:R-:W-:-:S04]  /*13b30*/  FADD.FTZ R6, -R6, 1 ;  /* 0x3f80000006067421 */ /* 0x000fc80000010100 */
[----:B------:R-:W-:-:S04]  /*13b40*/  FFMA.FTZ R6, R7, R6, 1 ;  /* 0x3f80000007067423 */ /* 0x000fc80000010006 */
[----:B------:R-:W-:Y:S01]  /*13b50*/  FMUL.FTZ R6, R18, R6 ;  /* 0x0000000612067220 */ /* 0x000fe20000410000 */
[----:B--2---:R-:W-:Y:S02]  /*13b60*/  SHF.L.U32 R19, R24, 0x10, RZ ;  /* 0x0000001018137819 */ /* 0x004fe400000006ff */
[----:B------:R-:W2:Y:S03]  /*13b70*/  LDL.LU R24, [R1+0x598] ;  /* 0x0005980001187983 */ /* 0x000ea60000300800 */
[----:B------:R-:W-:-:S04]  /*13b80*/  FADD.FTZ R19, R19, -UR28 ;  /* 0x8000001c13137e21 */ /* 0x000fc80008010000 */
[----:B-1----:R-:W-:-:S04]  /*13b90*/  FMUL.FTZ R0, R19, UR16 ;  /* 0x0000001013007c20 */ /* 0x002fc80008410000 */
[----:B------:R-:W-:-:S04]  /*13ba0*/  FFMA.FTZ R18, R4, R0, R3 ;  /* 0x0000000004127223 */ /* 0x000fc80000010003 */
[----:B------:R-:W-:-:S06]  /*13bb0*/  FMUL.FTZ R7, R18, -1.4426950216293334961 ;  /* 0xbfb8aa3b12077820 */ /* 0x000fcc0000410000 */
[----:B------:R-:W0:Y:S02]  /*13bc0*/  MUFU.EX2 R7, R7 ;  /* 0x0000000700077308 */ /* 0x000e240000000800 */
[----:B0-----:R-:W-:-:S06]  /*13bd0*/  FADD.FTZ R7, R7, 1 ;  /* 0x3f80000007077421 */ /* 0x001fcc0000010000 */
[----:B------:R-:W0:Y:S01]  /*13be0*/  MUFU.RCP R7, R7 ;  /* 0x0000000700077308 */ /* 0x000e220000001000 */
[----:B----4-:R-:W-:Y:S02]  /*13bf0*/  SHF.L.U32 R19, R51, 0x10, RZ ;  /* 0x0000001033137819 */ /* 0x010fe400000006ff */
[----:B------:R-:W-:Y:S01]  /*13c00*/  SHF.L.U32 R8, R8, 0x10, RZ ;  /* 0x0000001008087819 */ /* 0x000fe200000006ff */
[----:B------:R-:W4:Y:S02]  /*13c10*/  LDL.LU R51, [R1+0x588] ;  /* 0x0005880001337983 */ /* 0x000f240000300800 */
[----:B0-----:R-:W-:Y:S01]  /*13c20*/  FMUL.FTZ R19, R19, R7 ;  /* 0x0000000713137220 */ /* 0x001fe20000410000 */
[----:B------:R-:W-:-:S04]  /*13c30*/  FADD.FTZ R7, -R7, 1 ;  /* 0x3f80000007077421 */ /* 0x000fc80000010100 */
[----:B------:R-:W-:Y:S01]  /*13c40*/  FFMA.FTZ R7, R18, R7, 1 ;  /* 0x3f80000012077423 */ /* 0x000fe20000010007 */
[----:B---3--:R-:W-:Y:S02]  /*13c50*/  SHF.L.U32 R18, R23, 0x10, RZ ;  /* 0x0000001017127819 */ /* 0x008fe400000006ff */
[----:B------:R-:W3:Y:S01]  /*13c60*/  LDL.LU R23, [R1+0x494] ;  /* 0x0004940001177983 */ /* 0x000ee20000300800 */
[----:B------:R-:W-:-:S03]  /*13c70*/  FADD.FTZ R8, R8, -UR28 ;  /* 0x8000001c08087e21 */ /* 0x000fc60008010000 */
[----:B------:R0:W-:Y:S04]  /*13c80*/  STL [R1+0x5d4], R0 ;  /* 0x0005d40001007387 */ /* 0x0001e80000100800 */
[----:B------:R1:W-:Y:S01]  /*13c90*/  STL [R1+0x74c], R6 ;  /* 0x00074c0601007387 */ /* 0x0003e20000100800 */
[----:B0-----:R-:W-:-:S04]  /*13ca0*/  FMUL.FTZ R0, R8, UR16 ;  /* 0x0000001008007c20 */ /* 0x001fc80008410000 */
[----:B------:R-:W-:Y:S01]  /*13cb0*/  FFMA.FTZ R8, R5, R0, R2 ;  /* 0x0000000005087223 */ /* 0x000fe20000010002 */
[----:B-1----:R-:W-:-:S03]  /*13cc0*/  FMUL.FTZ R6, R19, R7 ;  /* 0x0000000713067220 */ /* 0x002fc60000410000 */
        /* <DEDUP_REMOVED lines=9> */
[----:B------:R0:W-:Y:S01]  /*13d60*/  STL [R1+0x5cc], R0 ;  /* 0x0005cc0001007387 */ /* 0x0001e20000100800 */
[----:B------:R-:W-:-:S03]  /*13d70*/  SHF.L.U32 R19, R25, 0x10, RZ ;  /* 0x0000001019137819 */ /* 0x000fc600000006ff */
[----:B------:R-:W4:Y:S02]  /*13d80*/  LDL.LU R25, [R1+0x560] ;  /* 0x0005600001197983 */ /* 0x000f240000300800 */
[----:B------:R-:W-:-:S04]  /*13d90*/  FADD.FTZ R19, R19, -UR28 ;  /* 0x8000001c13137e21 */ /* 0x000fc80008010000 */
[----:B0-----:R-:W-:Y:S01]  /*13da0*/  FMUL.FTZ R0, R19, UR16 ;  /* 0x0000001013007c20 */ /* 0x001fe20008410000 */
[----:B--2---:R-:W-:Y:S02]  /*13db0*/  SHF.L.U32 R18, R24, 0x10, RZ ;  /* 0x0000001018127819 */ /* 0x004fe400000006ff */
[----:B------:R-:W2:Y:S01]  /*13dc0*/  LDL.LU R24, [R1+0x490] ;  /* 0x0004900001187983 */ /* 0x000ea20000300800 */
[----:B---3--:R-:W-:-:S03]  /*13dd0*/  SHF.L.U32 R19, R23, 0x10, RZ ;  /* 0x0000001017137819 */ /* 0x008fc600000006ff */
[----:B------:R-:W3:Y:S01]  /*13de0*/  LDL.LU R23, [R1+0x578] ;  /* 0x0005780001177983 */ /* 0x000ee20000300800 */
[----:B------:R-:W-:-:S04]  /*13df0*/  FFMA.FTZ R8, R4, R0, R3 ;  /* 0x0000000004087223 */ /* 0x000fc80000010003 */
[----:B------:R-:W-:-:S06]  /*13e00*/  FMUL.FTZ R7, R8, -1.4426950216293334961 ;  /* 0xbfb8aa3b08077820 */ /* 0x000fcc0000410000 */
[----:B------:R-:W0:Y:S01]  /*13e10*/  MUFU.EX2 R7, R7 ;  /* 0x0000000700077308 */ /* 0x000e220000000800 */
[----:B------:R-:W-:Y:S01]  /*13e20*/  SHF.L.U32 R9, R9, 0x10, RZ ;  /* 0x0000001009097819 */ /* 0x000fe200000006ff */
        /* <DEDUP_REMOVED lines=14> */
[----:B------:R-:W-:Y:S01]  /*13f10*/  SHF.L.U32 R18, R37, 0x10, RZ ;  /* 0x0000001025127819 */ /* 0x000fe200000006ff */
[----:B------:R1:W-:Y:S01]  /*13f20*/  STL [R1+0x2a4], R6 ;  /* 0x0002a40601007387 */ /* 0x0003e20000100800 */
[----:B------:R-:W-:-:S03]  /*13f30*/  FADD.FTZ R19, R19, -UR28 ;  /* 0x8000001c13137e21 */ /* 0x000fc60008010000 */
[----:B------:R4:W-:Y:S01]  /*13f40*/  STL [R1+0x594], R0 ;  /* 0x0005940001007387 */ /* 0x0009e20000100800 */
[----:B------:R-:W-:Y:S02]  /*13f50*/  SHF.L.U32 R10, R10, 0x10, RZ ;  /* 0x000000100a0a7819 */ /* 0x000fe400000006ff */
[----:B------:R-:W-:Y:S01]  /*13f60*/  SHF.L.U32 R11, R11, 0x10, RZ ;  /* 0x000000100b0b7819 */ /* 0x000fe200000006ff */
[----:B------:R-:W3:Y:S01]  /*13f70*/  LDL.LU R37, [R1+0x550] ;  /* 0x0005500001257983 */ /* 0x000ee20000300800 */
[----:B0-----:R-:W-:Y:S01]  /*13f80*/  FMUL.FTZ R18, R18, R8 ;  /* 0x0000000812127220 */ /* 0x001fe20000410000 */
[----:B------:R-:W-:-:S04]  /*13f90*/  FADD.FTZ R8, -R8, 1 ;  /* 0x3f80000008087421 */ /* 0x000fc80000010100 */
[----:B------:R-:W-:-:S04]  /*13fa0*/  FFMA.FTZ R8, R9, R8, 1 ;  /* 0x3f80000009087423 */ /* 0x000fc80000010008 */
[----:B-1----:R-:W-:Y:S01]  /*13fb0*/  FMUL.FTZ R6, R18, R8 ;  /* 0x0000000812067220 */ /* 0x002fe20000410000 */
[----:B----4-:R-:W-:Y:S02]  /*13fc0*/  SHF.L.U32 R18, R51, 0x10, RZ ;  /* 0x0000001033127819 */ /* 0x010fe400000006ff */
[----:B------:R-:W4:Y:S01]  /*13fd0*/  LDL.LU R51, [R1+0x564] ;  /* 0x0005640001337983 */ /* 0x000f220000300800 */
[----:B------:R-:W-:-:S04]  /*13fe0*/  FMUL.FTZ R0, R19, UR16 ;  /* 0x0000001013007c20 */ /* 0x000fc80008410000 */
        /* <DEDUP_REMOVED lines=8> */
[----:B------:R-:W-:Y:S02]  /*14070*/  SHF.L.U32 R10, R25, 0x10, RZ ;  /* 0x00000010190a7819 */ /* 0x000fe400000006ff */
[----:B------:R-:W4:Y:S01]  /*14080*/  LDL.LU R25, [R1+0x484] ;  /* 0x0004840001197983 */ /* 0x000f220000300800 */
[----:B0-----:R-:W-:Y:S01]  /*14090*/  FMUL.FTZ R18, R18, R8 ;  /* 0x0000000812127220 */ /* 0x001fe20000410000 */
[----:B------:R-:W-:-:S02]  /*140a0*/  FADD.FTZ R8, -R8, 1 ;  /* 0x3f80000008087421 */ /* 0x000fc40000010100 */
[----:B------:R0:W-:Y:S02]  /*140b0*/  STL [R1+0x2a8], R6 ;  /* 0x0002a80601007387 */ /* 0x0001e40000100800 */
[----:B------:R-:W-:-:S04]  /*140c0*/  FFMA.FTZ R8, R9, R8, 1 ;  /* 0x3f80000009087423 */ /* 0x000fc80000010008 */
[----:B0-----:R-:W-:Y:S01]  /*140d0*/  FMUL.FTZ R6, R18, R8 ;  /* 0x0000000812067220 */ /* 0x001fe20000410000 */
[----:B------:R0:W-:Y:S01]  /*140e0*/  STL [R1+0x584], R0 ;  /* 0x0005840001007387 */ /* 0x0001e20000100800 */
[----:B------:R-:W-:Y:S01]  /*140f0*/  FFMA.FTZ R9, R5, R0, R2 ;  /* 0x0000000005097223 */ /* 0x000fe20000010002 */
[----:B--2---:R-:W-:Y:S02]  /*14100*/  SHF.L.U32 R18, R24, 0x10, RZ ;  /* 0x0000001018127819 */ /* 0x004fe400000006ff */
[----:B------:R-:W2:Y:S03]  /*14110*/  LDL.LU R24, [R1+0x570] ;  /* 0x0005700001187983 */ /* 0x000ea60000300800 */
[----:B------:R-:W-:-:S04]  /*14120*/  FADD.FTZ R18, R18, -UR28 ;  /* 0x8000001c12127e21 */ /* 0x000fc80008010000 */
[----:B0-----:R-:W-:Y:S01]  /*14130*/  FMUL.FTZ R0, R18, UR16 ;  /* 0x0000001012007c20 */ /* 0x001fe20008410000 */
[----:B---3--:R-:W-:Y:S02]  /*14140*/  SHF.L.U32 R18, R23, 0x10, RZ ;  /* 0x0000001017127819 */ /* 0x008fe400000006ff */
[----:B------:R-:W3:Y:S01]  /*14150*/  LDL.LU R23, [R1+0x548] ;  /* 0x0005480001177983 */ /* 0x000ee20000300800 */
        /* <DEDUP_REMOVED lines=8> */
[----:B------:R-:W-:-:S04]  /*141e0*/  FFMA.FTZ R10, R4, R0, R3 ;  /* 0x00000000040a7223 */ /* 0x000fc80000010003 */
[----:B------:R-:W-:-:S06]  /*141f0*/  FMUL.FTZ R9, R10, -1.4426950216293334961 ;  /* 0xbfb8aa3b0a097820 */ /* 0x000fcc0000410000 */
[----:B------:R-:W0:Y:S01]  /*14200*/  MUFU.EX2 R9, R9 ;  /* 0x0000000900097308 */ /* 0x000e220000000800 */
[----:B------:R-:W-:Y:S01]  /*14210*/  FADD.FTZ R11, R11, -UR28 ;  /* 0x8000001c0b0b7e21 */ /* 0x000fe20008010000 */
[----:B0-----:R-:W-:-:S06]  /*14220*/  FADD.FTZ R9, R9, 1 ;  /* 0x3f80000009097421 */ /* 0x001fcc0000010000 */
[----:B------:R-:W0:Y:S01]  /*14230*/  MUFU.RCP R9, R9 ;  /* 0x0000000900097308 */ /* 0x000e220000001000 */
[----:B------:R1:W-:Y:S02]  /*14240*/  STL [R1+0x580], R0 ;  /* 0x0005800001007387 */ /* 0x0003e40000100800 */
[----:B-1----:R-:W-:Y:S01]  /*14250*/  FMUL.FTZ R0, R11, UR16 ;  /* 0x000000100b007c20 */ /* 0x002fe20008410000 */
[----:B----4-:R-:W-:Y:S02]  /*14260*/  SHF.L.U32 R11, R51, 0x10, RZ ;  /* 0x00000010330b7819 */ /* 0x010fe400000006ff */
[----:B------:R-:W4:Y:S01]  /*14270*/  LDL.LU R51, [R1+0x480] ;  /* 0x0004800001337983 */ /* 0x000f220000300800 */
        /* <DEDUP_REMOVED lines=17> */
[----:B------:R-:W-:Y:S01]  /*14390*/  FADD.FTZ R18, R18, -UR28 ;  /* 0x8000001c12127e21 */ /* 0x000fe20008010000 */
[----:B------:R-:W-:Y:S01]  /*143a0*/  SHF.L.U32 R12, R12, 0x10, RZ ;  /* 0x000000100c0c7819 */ /* 0x000fe200000006ff */
[----:B------:R0:W-:Y:S04]  /*143b0*/  STL [R1+0x56c], R0 ;  /* 0x00056c0001007387 */ /* 0x0001e80000100800 */
[----:B------:R-:W-:Y:S01]  /*143c0*/  FADD.FTZ R12, R12, -UR28 ;  /* 0x8000001c0c0c7e21 */ /* 0x000fe20008010000 */
[----:B0-----:R-:W-:-:S04]  /*143d0*/  FMUL.FTZ R0, R18, UR16 ;  /* 0x0000001012007c20 */ /* 0x001fc80008410000 */
[----:B------:R-:W-:Y:S01]  /*143e0*/  FFMA.FTZ R10, R4, R0, R3 ;  /* 0x00000000040a7223 */ /* 0x000fe20000010003 */
[----:B------:R0:W-:Y:S01]  /*143f0*/  STL [R1+0x568], R0 ;  /* 0x0005680001007387 */ /* 0x0001e20000100800 */
[----:B--2---:R-:W-:-:S03]  /*14400*/  SHF.L.U32 R11, R24, 0x10, RZ ;  /* 0x00000010180b7819 */ /* 0x004fc600000006ff */
[----:B------:R-:W2:Y:S01]  /*14410*/  LDL.LU R24, [R1+0x54c] ;  /* 0x00054c0001187983 */ /* 0x000ea20000300800 */
        /* <DEDUP_REMOVED lines=16> */
[----:B------:R1:W-:Y:S04]  /*14520*/  STL [R1+0x564], R0 ;  /* 0x0005640001007387 */ /* 0x0003e80000100800 */
[----:B------:R1:W-:Y:S01]  /*14530*/  STL [R1+0x2b4], R6 ;  /* 0x0002b40601007387 */ /* 0x0003e20000100800 */
[----:B----4-:R-:W-:Y:S01]  /*14540*/  SHF.L.U32 R18, R51, 0x10, RZ ;  /* 0x0000001033127819 */ /* 0x010fe200000006ff */
[----:B0-----:R-:W-:Y:S01]  /*14550*/  FMUL.FTZ R12, R12, R10 ;  /* 0x0000000a0c0c7220 */ /* 0x001fe20000410000 */
[----:B------:R-:W-:Y:S01]  /*14560*/  FADD.FTZ R10, -R10, 1 ;  /* 0x3f8000000a0a7421 */ /* 0x000fe20000010100 */
[----:B------:R-:W4:Y:S02]  /*14570*/  LDL.LU R51, [R1+0x288] ;  /* 0x0002880001337983 */ /* 0x000f240000300800 */
[----:B------:R-:W-:Y:S01]  /*14580*/  FADD.FTZ R18, R18, -UR28 ;  /* 0x8000001c12127e21 */ /* 0x000fe20008010000 */
[----:B------:R-:W-:-:S03]  /*14590*/  FFMA.FTZ R10, R11, R10, 1 ;  /* 0x3f8000000b0a7423 */ /* 0x000fc6000001000a */
[----:B-1----:R-:W-:Y:S01]  /*145a0*/  FMUL.FTZ R0, R18, UR16 ;  /* 0x0000001012007c20 */ /* 0x002fe20008410000 */
[----:B------:R-:W-:-:S03]  /*145b0*/  FMUL.FTZ R6, R12, R10 ;  /* 0x0000000a0c067220 */ /* 0x000fc60000410000 */
[----:B------:R-:W-:-:S04]  /*145c0*/  FFMA.FTZ R11, R4, R0, R3 ;  /* 0x00000000040b7223 */ /* 0x000fc80000010003 */
[----:B------:R-:W-:-:S06]  /*145d0*/  FMUL.FTZ R10, R11, -1.4426950216293334961 ;  /* 0xbfb8aa3b0b0a7820 */ /* 0x000fcc0000410000 */
[----:B------:R-:W0:Y:S02]  /*145e0*/  MUFU.EX2 R10, R10 ;  /* 0x0000000a000a7308 */ /* 0x000e240000000800 */
[----:B0-----:R-:W-:-:S06]  /*145f0*/  FADD.FTZ R10, R10, 1 ;  /* 0x3f8000000a0a7421 */ /* 0x001fcc0000010000 */
[----:B------:R-:W0:Y:S01]  /*14600*/  MUFU.RCP R10, R10 ;  /* 0x0000000a000a7308 */ /* 0x000e220000001000 */
[----:B------:R-:W-:Y:S01]  /*14610*/  SHF.L.U32 R12, R25, 0x10, RZ ;  /* 0x00000010190c7819 */ /* 0x000fe200000006ff */
[----:B------:R1:W-:Y:S04]  /*14620*/  STL [R1+0x2b8], R6 ;  /* 0x0002b80601007387 */ /* 0x0003e80000100800 */
[----:B------:R-:W4:Y:S01]  /*14630*/  LDL.LU R25, [R1+0x528] ;  /* 0x0005280001197983 */ /* 0x000f220000300800 */
[----:B0-----:R-:W-:Y:S01]  /*14640*/  FMUL.FTZ R12, R12, R10 ;  /* 0x0000000a0c0c7220 */ /* 0x001fe20000410000 */
[----:B------:R-:W-:-:S04]  /*14650*/  FADD.FTZ R10, -R10, 1 ;  /* 0x3f8000000a0a7421 */ /* 0x000fc80000010100 */
[----:B------:R-:W-:-:S04]  /*14660*/  FFMA.FTZ R10, R11, R10, 1 ;  /* 0x3f8000000b0a7423 */ /* 0x000fc8000001000a */
[----:B-1----:R-:W-:Y:S01]  /*14670*/  FMUL.FTZ R6, R12, R10 ;  /* 0x0000000a0c067220 */ /* 0x002fe20000410000 */
[----:B------:R-:W-:Y:S01]  /*14680*/  SHF.L.U32 R13, R13, 0x10, RZ ;  /* 0x000000100d0d7819 */ /* 0x000fe200000006ff */
[----:B------:R0:W-:Y:S04]  /*14690*/  STL [R1+0x560], R0 ;  /* 0x0005600001007387 */ /* 0x0001e80000100800 */
        /* <DEDUP_REMOVED lines=24> */
[----:B------:R-:W3:Y:S04]  /*14820*/  LDL.LU R37, [R1+0x434] ;  /* 0x0004340001257983 */ /* 0x000ee80000300800 */
[----:B------:R1:W-:Y:S01]  /*14830*/  STL [R1+0x548], R0 ;  /* 0x0005480001007387 */ /* 0x0003e20000100800 */
[----:B----4-:R-:W-:Y:S01]  /*14840*/  SHF.L.U32 R18, R51, 0x10, RZ ;  /* 0x0000001033127819 */ /* 0x010fe200000006ff */
[----:B0-----:R-:W-:Y:S01]  /*14850*/  FMUL.FTZ R13, R13, R11 ;  /* 0x0000000b0d0d7220 */ /* 0x001fe20000410000 */
[----:B------:R-:W-:Y:S01]  /*14860*/  FADD.FTZ R11, -R11, 1 ;  /* 0x3f8000000b0b7421 */ /* 0x000fe20000010100 */
[----:B------:R0:W-:Y:S02]  /*14870*/  STL [R1+0x2bc], R6 ;  /* 0x0002bc0601007387 */ /* 0x0001e40000100800 */
[----:B------:R-:W-:Y:S01]  /*14880*/  FADD.FTZ R18, R18, -UR28 ;  /* 0x8000001c12127e21 */ /* 0x000fe20008010000 */
[----:B------:R-:W-:Y:S01]  /*14890*/  FFMA.FTZ R11, R12, R11, 1 ;  /* 0x3f8000000c0b7423 */ /* 0x000fe2000001000b */
[----:B------:R-:W4:Y:S02]  /*148a0*/  LDL.LU R51, [R1+0x51c] ;  /* 0x00051c0001337983 */ /* 0x000f240000300800 */
[----:B-1----:R-:W-:-:S04]  /*148b0*/  FMUL.FTZ R0, R18, UR16 ;  /* 0x0000001012007c20 */ /* 0x002fc80008410000 */
[----:B------:R-:W-:Y:S01]  /*148c0*/  FFMA.FTZ R12, R5, R0, R2 ;  /* 0x00000000050c7223 */ /* 0x000fe20000010002 */
[----:B0-----:R-:W-:-:S03]  /*148d0*/  FMUL.FTZ R6, R13, R11 ;  /* 0x0000000b0d067220 */ /* 0x001fc60000410000 */
        /* <DEDUP_REMOVED lines=11> */
[----:B--2---:R-:W-:Y:S02]  /*14990*/  SHF.L.U32 R18, R24, 0x10, RZ ;  /* 0x0000001018127819 */ /* 0x004fe400000006ff */
[----:B------:R-:W2:Y:S01]  /*149a0*/  LDL.LU R24, [R1+0x280] ;  /* 0x0002800001187983 */ /* 0x000ea20000300800 */
[----:B---3--:R-:W-:-:S03]  /*149b0*/  SHF.L.U32 R13, R23, 0x10, RZ ;  /* 0x00000010170d7819 */ /* 0x008fc600000006ff */
[----:B------:R-:W3:Y:S01]  /*149c0*/  LDL.LU R23, [R1+0x418] ;  /* 0x0004180001177983 */ /* 0x000ee20000300800 */
        /* <DEDUP_REMOVED lines=11> */
[----:B0-----:R-:W-:Y:S01]  /*14a80*/  FMUL.FTZ R13, R13, R11 ;  /* 0x0000000b0d0d7220 */ /* 0x001fe20000410000 */
[----:B------:R-:W-:Y:S02]  /*14a90*/  FADD.FTZ R11, -R11, 1 ;  /* 0x3f8000000b0b7421 */ /* 0x000fe40000010100 */
[----:B-1----:R-:W-:-:S02]  /*14aa0*/  FMUL.FTZ R0, R14, UR16 ;  /* 0x000000100e007c20 */ /* 0x002fc40008410000 */
[----:B------:R-:W-:-:S04]  /*14ab0*/  FFMA.FTZ R11, R12, R11, 1 ;  /* 0x3f8000000c0b7423 */ /* 0x000fc8000001000b */
[----:B------:R-:W-:Y:S01]  /*14ac0*/  FMUL.FTZ R19, R13, R11 ;  /* 0x0000000b0d137220 */ /* 0x000fe20000410000 */
[----:B------:R-:W-:Y:S02]  /*14ad0*/  SHF.L.U32 R13, R36, 0x10, RZ ;  /* 0x00000010240d7819 */ /* 0x000fe400000006ff */
[----:B------:R-:W4:Y:S01]  /*14ae0*/  LDL.LU R36, [R1+0x520] ;  /* 0x0005200001247983 */ /* 0x000f220000300800 */
[----:B------:R-:W-:-:S03]  /*14af0*/  SHF.L.U32 R14, R37, 0x10, RZ ;  /* 0x00000010250e7819 */ /* 0x000fc600000006ff */
[----:B------:R-:W4:Y:S01]  /*14b00*/  LDL.LU R37, [R1+0x27c] ;  /* 0x00027c0001257983 */ /* 0x000f220000300800 */
        /* <DEDUP_REMOVED lines=8> */
[----:B0-----:R-:W-:Y:S01]  /*14b90*/  FMUL.FTZ R13, R13, R11 ;  /* 0x0000000b0d0d7220 */ /* 0x001fe20000410000 */
[----:B------:R-:W-:-:S03]  /*14ba0*/  FADD.FTZ R11, -R11, 1 ;  /* 0x3f8000000b0b7421 */ /* 0x000fc60000010100 */
[----:B------:R0:W-:Y:S01]  /*14bb0*/  STL [R1+0x518], R0 ;  /* 0x0005180001007387 */ /* 0x0001e20000100800 */
[----:B------:R-:W-:Y:S01]  /*14bc0*/  FFMA.FTZ R11, R12, R11, 1 ;  /* 0x3f8000000c0b7423 */ /* 0x000fe2000001000b */
[----:B------:R-:W-:Y:S01]  /*14bd0*/  FFMA.FTZ R12, R4, R0, R3 ;  /* 0x00000000040c7223 */ /* 0x000fe20000010003 */
[----:B--2---:R-:W-:Y:S02]  /*14be0*/  SHF.L.U32 R14, R24, 0x10, RZ ;  /* 0x00000010180e7819 */ /* 0x004fe400000006ff */
[----:B------:R-:W2:Y:S03]  /*14bf0*/  LDL.LU R24, [R1+0x50c] ;  /* 0x00050c0001187983 */ /* 0x000ea60000300800 */
[----:B------:R-:W-:-:S04]  /*14c00*/  FADD.FTZ R14, R14, -UR28 ;  /* 0x8000001c0e0e7e21 */ /* 0x000fc80008010000 */
[----:B0-----:R-:W-:Y:S01]  /*14c10*/  FMUL.FTZ R0, R14, UR16 ;  /* 0x000000100e007c20 */ /* 0x001fe20008410000 */
[----:B---3--:R-:W-:Y:S02]  /*14c20*/  SHF.L.U32 R14, R23, 0x10, RZ ;  /* 0x00000010170e7819 */ /* 0x008fe400000006ff */
[----:B------:R-:W3:Y:S04]  /*14c30*/  LDL.LU R23, [R1+0x510] ;  /* 0x0005100001177983 */ /* 0x000ee80000300800 */
        /* <DEDUP_REMOVED lines=8> */
[----:B------:R-:W4:Y:S01]  /*14cc0*/  LDL.LU R51, [R1+0x3fc] ;  /* 0x0003fc0001337983 */ /* 0x000f220000300800 */
[----:B0-----:R-:W-:Y:S01]  /*14cd0*/  FMUL.FTZ R13, R13, R11 ;  /* 0x0000000b0d0d7220 */ /* 0x001fe20000410000 */
[----:B------:R-:W-:-:S04]  /*14ce0*/  FADD.FTZ R11, -R11, 1 ;  /* 0x3f8000000b0b7421 */ /* 0x000fc80000010100 */
[----:B------:R-:W-:Y:S01]  /*14cf0*/  FFMA.FTZ R11, R12, R11, 1 ;  /* 0x3f8000000c0b7423 */ /* 0x000fe2000001000b */
[----:B------:R-:W-:-:S03]  /*14d00*/  FFMA.FTZ R12, R5, R0, R2 ;  /* 0x00000000050c7223 */ /* 0x000fc60000010002 */
[----:B-1----:R-:W-:Y:S01]  /*14d10*/  FMUL.FTZ R6, R13, R11 ;  /* 0x0000000b0d067220 */ /* 0x002fe20000410000 */
[----:B------:R-:W-:Y:S01]  /*14d20*/  FMUL.FTZ R11, R12, -1.4426950216293334961 ;  /* 0xbfb8aa3b0c0b7820 */ /* 0x000fe20000410000 */
[----:B------:R-:W-:Y:S02]  /*14d30*/  SHF.L.U32 R13, R25, 0x10, RZ ;  /* 0x00000010190d7819 */ /* 0x000fe400000006ff */
[----:B------:R-:W4:Y:S03]  /*14d40*/  LDL.LU R25, [R1+0x274] ;  /* 0x0002740001197983 */ /* 0x000f260000300800 */
        /* <DEDUP_REMOVED lines=19> */
[----:B------:R0:W-:Y:S04]  /*14e80*/  STL [R1+0x280], R6 ;  /* 0x0002800601007387 */ /* 0x0001e80000100800 */
[----:B------:R-:W4:Y:S01]  /*14e90*/  LDL.LU R36, [R1+0x500] ;  /* 0x0005000001247983 */ /* 0x000f220000300800 */
[----:B-1----:R-:W-:-:S03]  /*14ea0*/  FMUL.FTZ R0, R14, UR16 ;  /* 0x000000100e007c20 */ /* 0x002fc60008410000 */
[----:B------:R-:W4:Y:S01]  /*14eb0*/  LDL.LU R37, [R1+0x26c] ;  /* 0x00026c0001257983 */ /* 0x000f220000300800 */
        /* <DEDUP_REMOVED lines=16> */
[----:B---3--:R-:W-:Y:S02]  /*14fc0*/  SHF.L.U32 R13, R23, 0x10, RZ ;  /* 0x00000010170d7819 */ /* 0x008fe400000006ff */
[----:B------:R-:W3:Y:S04]  /*14fd0*/  LDL.LU R23, [R1+0x504] ;  /* 0x0005040001177983 */ /* 0x000ee80000300800 */
[----:B------:R0:W-:Y:S01]  /*14fe0*/  STL [R1+0x4e4], R0 ;  /* 0x0004e40001007387 */ /* 0x0001e20000100800 */
[----:B----4-:R-:W-:-:S03]  /*14ff0*/  SHF.L.U32 R14, R51, 0x10, RZ ;  /* 0x00000010330e7819 */ /* 0x010fc600000006ff */
[----:B------:R-:W-:Y:S02]  /*15000*/  STL [R1+0x2c8], R6 ;  /* 0x0002c80601007387 */ /* 0x000fe40000100800 */
[----:B------:R-:W-:Y:S02]  /*15010*/  FADD.FTZ R14, R14, -UR28 ;  /* 0x8000001c0e0e7e21 */ /* 0x000fe40008010000 */
[----:B------:R-:W4:Y:S02]  /*15020*/  LDL.LU R51, [R1+0x4f0] ;  /* 0x0004f00001337983 */ /* 0x000f240000300800 */
[----:B0-----:R-:W-:Y:S01]  /*15030*/  FMUL.FTZ R0, R14, UR16 ;  /* 0x000000100e007c20 */ /* 0x001fe20008410000 */
[----:B------:R-:W-:Y:S02]  /*15040*/  SHF.L.U32 R14, R25, 0x10, RZ ;  /* 0x00000010190e7819 */ /* 0x000fe400000006ff */
[----:B------:R-:W4:Y:S01]  /*15050*/  LDL.LU R25, [R1+0x270] ;  /* 0x0002700001197983 */ /* 0x000f220000300800 */
        /* <DEDUP_REMOVED lines=26> */
[----:B------:R-:W3:Y:S01]  /*15200*/  LDL.LU R23, [R1+0x260] ;  /* 0x0002600001177983 */ /* 0x000ee20000300800 */
[----:B------:R-:W-:-:S03]  /*15210*/  FADD.FTZ R14, R14, -UR28 ;  /* 0x8000001c0e0e7e21 */ /* 0x000fc60008010000 */
[----:B------:R0:W-:Y:S02]  /*15220*/  STL [R1+0x4b4], R0 ;  /* 0x0004b40001007387 */ /* 0x0001e40000100800 */
[----:B0-----:R-:W-:Y:S01]  /*15230*/  FMUL.FTZ R0, R14, UR16 ;  /* 0x000000100e007c20 */ /* 0x001fe20008410000 */
[----:B------:R-:W-:Y:S02]  /*15240*/  SHF.L.U32 R14, R37, 0x10, RZ ;  /* 0x00000010250e7819 */ /* 0x000fe400000006ff */
[----:B------:R-:W3:Y:S03]  /*15250*/  LDL.LU R37, [R1+0x268] ;  /* 0x0002680001257983 */ /* 0x000ee60000300800 */
        /* <DEDUP_REMOVED lines=10> */
[----:B------:R1:W-:Y:S01]  /*15300*/  STL [R1+0x274], R6 ;  /* 0x0002740601007387 */ /* 0x0003e20000100800 */
[----:B0-----:R-:W-:Y:S01]  /*15310*/  FMUL.FTZ R13, R13, R11 ;  /* 0x0000000b0d0d7220 */ /* 0x001fe20000410000 */
[----:B------:R-:W-:-:S04]  /*15320*/  FADD.FTZ R11, -R11, 1 ;  /* 0x3f8000000b0b7421 */ /* 0x000fc80000010100 */
[----:B------:R-:W-:Y:S01]  /*15330*/  FFMA.FTZ R11, R12, R11, 1 ;  /* 0x3f8000000c0b7423 */ /* 0x000fe2000001000b */
[----:B------:R-:W-:-:S03]  /*15340*/  FFMA.FTZ R12, R5, R0, R2 ;  /* 0x00000000050c7223 */ /* 0x000fc60000010002 */
[----:B-1----:R-:W-:Y:S01]  /*15350*/  FMUL.FTZ R6, R13, R11 ;  /* 0x0000000b0d067220 */ /* 0x002fe20000410000 */
[----:B------:R-:W-:Y:S01]  /*15360*/  FMUL.FTZ R11, R12, -1.4426950216293334961 ;  /* 0xbfb8aa3b0c0b7820 */ /* 0x000fe20000410000 */
[----:B------:R-:W-:-:S05]  /*15370*/  FADD.FTZ R14, R14, -UR28 ;  /* 0x8000001c0e0e7e21 */ /* 0x000fca0008010000 */
[----:B------:R-:W0:Y:S01]  /*15380*/  MUFU.EX2 R11, R11 ;  /* 0x0000000b000b7308 */ /* 0x000e220000000800 */
[----:B------:R1:W-:Y:S02]  /*15390*/  STL [R1+0x494], R0 ;  /* 0x0004940001007387 */ /* 0x0003e40000100800 */
[----:B-1----:R-:W-:Y:S01]  /*153a0*/  FMUL.FTZ R0, R14, UR16 ;  /* 0x000000100e007c20 */ /* 0x002fe20008410000 */
[----:B0-----:R-:W-:Y:S01]  /*153b0*/  FADD.FTZ R11, R11, 1 ;  /* 0x3f8000000b0b7421 */ /* 0x001fe20000010000 */
[----:B------:R-:W-:Y:S02]  /*153c0*/  SHF.L.U32 R13, R51, 0x10, RZ ;  /* 0x00000010330d7819 */ /* 0x000fe400000006ff */
[----:B------:R-:W4:Y:S03]  /*153d0*/  LDL.LU R51, [R1+0x258] ;  /* 0x0002580001337983 */ /* 0x000f260000300800 */
[----:B------:R-:W0:Y:S01]  /*153e0*/  MUFU.RCP R11, R11 ;  /* 0x0000000b000b7308 */ /* 0x000e220000001000 */
        /* <DEDUP_REMOVED lines=10> */
[----:B------:R1:W-:Y:S01]  /*15490*/  STL [R1+0x490], R0 ;  /* 0x0004900001007387 */ /* 0x0003e20000100800 */
[----:B--2---:R-:W-:-:S03]  /*154a0*/  SHF.L.U32 R13, R24, 0x10, RZ ;  /* 0x00000010180d7819 */ /* 0x004fc600000006ff */
[----:B------:R-:W2:Y:S01]  /*154b0*/  LDL.LU R24, [R1+0x25c] ;  /* 0x00025c0001187983 */ /* 0x000ea20000300800 */
[----:B---3--:R-:W-:-:S03]  /*154c0*/  SHF.L.U32 R14, R23, 0x10, RZ ;  /* 0x00000010170e7819 */ /* 0x008fc600000006ff */
[----:B------:R-:W3:Y:S01]  /*154d0*/  LDL.LU R23, [R1+0x4d4] ;  /* 0x0004d40001177983 */ /* 0x000ee20000300800 */
[----:B0-----:R-:W-:Y:S01]  /*154e0*/  FMUL.FTZ R13, R13, R11 ;  /* 0x0000000b0d0d7220 */ /* 0x001fe20000410000 */
[----:B------:R-:W-:Y:S01]  /*154f0*/  FADD.FTZ R14, R14, -UR28 ;  /* 0x8000001c0e0e7e21 */ /* 0x000fe20008010000 */
[----:B------:R-:W-:-:S03]  /*15500*/  FADD.FTZ R11, -R11, 1 ;  /* 0x3f8000000b0b7421 */ /* 0x000fc60000010100 */
[----:B-1----:R-:W-:Y:S01]  /*15510*/  FMUL.FTZ R0, R14, UR16 ;  /* 0x000000100e007c20 */ /* 0x002fe20008410000 */
[----:B------:R-:W-:-:S03]  /*15520*/  FFMA.FTZ R11, R12, R11, 1 ;  /* 0x3f8000000c0b7423 */ /* 0x000fc6000001000b */
[----:B------:R-:W-:Y:S01]  /*15530*/  FFMA.FTZ R12, R5, R0, R2 ;  /* 0x00000000050c7223 */ /* 0x000fe20000010002 */
[----:B------:R-:W-:-:S03]  /*15540*/  FMUL.FTZ R13, R13, R11 ;  /* 0x0000000b0d0d7220 */ /* 0x000fc60000410000 */
        /* <DEDUP_REMOVED lines=29> */
[----:B------:R-:W-:Y:S02]  /*15720*/  SHF.L.U32 R18, R51, 0x10, RZ ;  /* 0x0000001033127819 */ /* 0x000fe400000006ff */
[----:B------:R-:W4:Y:S03]  /*15730*/  LDL.LU R51, [R1+0x4cc] ;  /* 0x0004cc0001337983 */ /* 0x000f260000300800 */
[----:B------:R-:W-:Y:S01]  /*15740*/  FADD.FTZ R18, R18, -UR28 ;  /* 0x8000001c12127e21 */ /* 0x000fe20008010000 */
[----:B------:R0:W-:Y:S03]  /*15750*/  STL [R1+0x480], R0 ;  /* 0x0004800001007387 */ /* 0x0001e60000100800 */
[----:B0-----:R-:W-:-:S04]  /*15760*/  FMUL.FTZ R0, R18, UR16 ;  /* 0x0000001012007c20 */ /* 0x001fc80008410000 */
[----:B------:R-:W-:-:S04]  /*15770*/  FFMA.FTZ R12, R5, R0, R2 ;  /* 0x00000000050c7223 */ /* 0x000fc80000010002 */
[----:B------:R-:W-:-:S06]  /*15780*/  FMUL.FTZ R11, R12, -1.4426950216293334961 ;  /* 0xbfb8aa3b0c0b7820 */ /* 0x000fcc0000410000 */
[----:B------:R-:W0:Y:S01]  /*15790*/  MUFU.EX2 R11, R11 ;  /* 0x0000000b000b7308 */ /* 0x000e220000000800 */
[----:B---3--:R-:W-:Y:S02]  /*157a0*/  SHF.L.U32 R14, R23, 0x10, RZ ;  /* 0x00000010170e7819 */ /* 0x008fe400000006ff */
[----:B------:R-:W3:Y:S01]  /*157b0*/  LDL.LU R23, [R1+0x4c8] ;  /* 0x0004c80001177983 */ /* 0x000ee20000300800 */
[----:B0-----:R-:W-:-:S06]  /*157c0*/  FADD.FTZ R11, R11, 1 ;  /* 0x3f8000000b0b7421 */ /* 0x001fcc0000010000 */
[----:B------:R-:W0:Y:S01]  /*157d0*/  MUFU.RCP R11, R11 ;  /* 0x0000000b000b7308 */ /* 0x000e220000001000 */
[----:B--2---:R-:W-:Y:S02]  /*157e0*/  SHF.L.U32 R18, R24, 0x10, RZ ;  /* 0x0000001018127819 */ /* 0x004fe400000006ff */
[----:B------:R-:W2:Y:S03]  /*157f0*/  LDL.LU R24, [R1+0x254] ;  /* 0x0002540001187983 */ /* 0x000ea60000300800 */
[----:B------:R-:W-:Y:S01]  /*15800*/  FADD.FTZ R18, R18, -UR28 ;  /* 0x8000001c12127e21 */ /* 0x000fe20008010000 */
[----:B------:R1:W-:Y:S01]  /*15810*/  STL [R1+0x45c], R0 ;  /* 0x00045c0001007387 */ /* 0x0003e20000100800 */
[----:B0-----:R-:W-:Y:S01]  /*15820*/  FMUL.FTZ R14, R14, R11 ;  /* 0x0000000b0e0e7220 */ /* 0x001fe20000410000 */
[----:B------:R-:W-:Y:S01]  /*15830*/  FADD.FTZ R11, -R11, 1 ;  /* 0x3f8000000b0b7421 */ /* 0x000fe20000010100 */
[----:B-1----:R-:W-:-:S03]  /*15840*/  FMUL.FTZ R0, R18, UR16 ;  /* 0x0000001012007c20 */ /* 0x002fc60008410000 */
[----:B------:R-:W-:-:S04]  /*15850*/  FFMA.FTZ R11, R12, R11, 1 ;  /* 0x3f8000000c0b7423 */ /* 0x000fc8000001000b */
[----:B------:R-:W-:Y:S01]  /*15860*/  FMUL.FTZ R18, R14, R11 ;  /* 0x0000000b0e127220 */ /* 0x000fe20000410000 */
[----:B----4-:R-:W-:Y:S02]  /*15870*/  SHF.L.U32 R14, R25, 0x10, RZ ;  /* 0x00000010190e7819 */ /* 0x010fe400000006ff */
[----:B------:R-:W4:Y:S01]  /*15880*/  LDL.LU R25, [R1+0x244] ;  /* 0x0002440001197983 */ /* 0x000f220000300800 */
        /* <DEDUP_REMOVED lines=8> */
[----:B------:R0:W-:Y:S04]  /*15910*/  STL [R1+0x258], R6 ;  /* 0x0002580601007387 */ /* 0x0001e80000100800 */
[----:B------:R-:W4:Y:S01]  /*15920*/  LDL.LU R37, [R1+0x4c0] ;  /* 0x0004c00001257983 */ /* 0x000f220000300800 */
        /* <DEDUP_REMOVED lines=11> */
[----:B---3--:R-:W-:-:S03]  /*159e0*/  SHF.L.U32 R14, R23, 0x10, RZ ;  /* 0x00000010170e7819 */ /* 0x008fc600000006ff */
[----:B------:R-:W3:Y:S02]  /*159f0*/  LDL.LU R23, [R1+0x248] ;  /* 0x0002480001177983 */ /* 0x000ee40000300800 */
[----:B0-----:R-:W-:Y:S01]  /*15a00*/  FMUL.FTZ R14, R14, R11 ;  /* 0x0000000b0e0e7220 */ /* 0x001fe20000410000 */
[----:B------:R-:W-:-:S04]  /*15a10*/  FADD.FTZ R11, -R11, 1 ;  /* 0x3f8000000b0b7421 */ /* 0x000fc80000010100 */
[----:B------:R-:W-:-:S04]  /*15a20*/  FFMA.FTZ R11, R12, R11, 1 ;  /* 0x3f8000000c0b7423 */ /* 0x000fc8000001000b */
[----:B-1----:R-:W-:Y:S01]  /*15a30*/  FMUL.FTZ R6, R14, R11 ;  /* 0x0000000b0e067220 */ /* 0x002fe20000410000 */
[----:B------:R-:W-:Y:S02]  /*15a40*/  SHF.L.U32 R14, R51, 0x10, RZ ;  /* 0x00000010330e7819 */ /* 0x000fe400000006ff */
[----:B------:R-:W3:Y:S01]  /*15a50*/  LDL.LU R51, [R1+0x238] ;  /* 0x0002380001337983 */ /* 0x000ee20000300800 */
[----:B--2---:R-:W-:-:S03]  /*15a60*/  SHF.L.U32 R22, R24, 0x10, RZ ;  /* 0x0000001018167819 */ /* 0x004fc600000006ff */
[----:B------:R-:W2:Y:S02]  /*15a70*/  LDL.LU R24, [R1+0x4c4] ;  /* 0x0004c40001187983 */ /* 0x000ea40000300800 */
[----:B------:R-:W-:Y:S02]  /*15a80*/  FADD.FTZ R22, R22, -UR28 ;  /* 0x8000001c16167e21 */ /* 0x000fe40008010000 */
[----:B------:R0:W-:Y:S02]  /*15a90*/  STL [R1+0x444], R0 ;  /* 0x0004440001007387 */ /* 0x0001e40000100800 */
[----:B0-----:R-:W-:Y:S01]  /*15aa0*/  FMUL.FTZ R0, R22, UR16 ;  /* 0x0000001016007c20 */ /* 0x001fe20008410000 */
[----:B----4-:R-:W-:Y:S02]  /*15ab0*/  SHF.L.U32 R22, R25, 0x10, RZ ;  /* 0x0000001019167819 */ /* 0x010fe400000006ff */
[----:B------:R-:W4:Y:S01]  /*15ac0*/  LDL.LU R25, [R1+0x4b8] ;  /* 0x0004b80001197983 */ /* 0x000f220000300800 */
[----:B------:R-:W-:-:S02]  /*15ad0*/  FFMA.FTZ R12, R4, R0, R3 ;  /* 0x00000000040c7223 */ /* 0x000fc40000010003 */
[----:B------:R-:W-:Y:S02]  /*15ae0*/  FADD.FTZ R22, R22, -UR28 ;  /* 0x8000001c16167e21 */ /* 0x000fe40008010000 */
[----:B------:R-:W-:Y:S01]  /*15af0*/  FMUL.FTZ R11, R12, -1.4426950216293334961 ;  /* 0xbfb8aa3b0c0b7820 */ /* 0x000fe20000410000 */
[----:B------:R0:W-:Y:S05]  /*15b00*/  STL [R1+0x440], R0 ;  /* 0x0004400001007387 */ /* 0x0001ea0000100800 */
[----:B------:R-:W1:Y:S01]  /*15b10*/  MUFU.EX2 R11, R11 ;  /* 0x0000000b000b7308 */ /* 0x000e620000000800 */
[----:B0-----:R-:W-:Y:S01]  /*15b20*/  FMUL.FTZ R0, R22, UR16 ;  /* 0x0000001016007c20 */ /* 0x001fe20008410000 */
[----:B------:R-:W-:-:S02]  /*15b30*/  SHF.L.U32 R22, R37, 0x10, RZ ;  /* 0x0000001025167819 */ /* 0x000fc400000006ff */
[----:B------:R-:W4:Y:S01]  /*15b40*/  LDL.LU R37, [R1+0x4bc] ;  /* 0x0004bc0001257983 */ /* 0x000f220000300800 */
[----:B-1----:R-:W-:-:S06]  /*15b50*/  FADD.FTZ R11, R11, 1 ;  /* 0x3f8000000b0b7421 */ /* 0x002fcc0000010000 */
[----:B------:R-:W0:Y:S01]  /*15b60*/  MUFU.RCP R11, R11 ;  /* 0x0000000b000b7308 */ /* 0x000e220000001000 */
[----:B------:R-:W-:Y:S01]  /*15b70*/  STL [R1+0x434], R0 ;  /* 0x0004340001007387 */ /* 0x000fe20000100800 */
        /* <DEDUP_REMOVED lines=14> */
[----:B---3--:R-:W-:-:S05]  /*15c60*/  SHF.L.U32 R23, R23, 0x10, RZ ;  /* 0x0000001017177819 */ /* 0x008fca00000006ff */
[----:B------:R-:W-:-:S04]  /*15c70*/  FADD.FTZ R23, R23, -UR28 ;  /* 0x8000001c17177e21 */ /* 0x000fc80008010000 */
[----:B------:R-:W-:Y:S01]  /*15c80*/  FMUL.FTZ R0, R23, UR16 ;  /* 0x0000001017007c20 */ /* 0x000fe20008410000 */
[----:B------:R-:W-:Y:S02]  /*15c90*/  SHF.L.U32 R23, R51, 0x10, RZ ;  /* 0x0000001033177819 */ /* 0x000fe400000006ff */
[----:B------:R-:W3:Y:S01]  /*15ca0*/  LDL.LU R51, [R1+0x4a8] ;  /* 0x0004a80001337983 */ /* 0x000ee20000300800 */
[----:B------:R-:W-:-:S04]  /*15cb0*/  FFMA.FTZ R14, R4, R0, R3 ;  /* 0x00000000040e7223 */ /* 0x000fc80000010003 */
[----:B------:R-:W-:-:S06]  /*15cc0*/  FMUL.FTZ R12, R14, -1.4426950216293334961 ;  /* 0xbfb8aa3b0e0c7820 */ /* 0x000fcc0000410000 */
[----:B------:R-:W0:Y:S02]  /*15cd0*/  MUFU.EX2 R12, R12 ;  /* 0x0000000c000c7308 */ /* 0x000e240000000800 */
[----:B0-----:R-:W-:-:S06]  /*15ce0*/  FADD.FTZ R12, R12, 1 ;  /* 0x3f8000000c0c7421 */ /* 0x001fcc0000010000 */
[----:B------:R-:W0:Y:S01]  /*15cf0*/  MUFU.RCP R12, R12 ;  /* 0x0000000c000c7308 */ /* 0x000e220000001000 */
[----:B--2---:R-:W-:Y:S02]  /*15d00*/  SHF.L.U32 R22, R24, 0x10, RZ ;  /* 0x0000001018167819 */ /* 0x004fe400000006ff */
[----:B------:R-:W2:Y:S04]  /*15d10*/  LDL.LU R24, [R1+0x230] ;  /* 0x0002300001187983 */ /* 0x000ea80000300800 */
[----:B------:R1:W-:Y:S01]  /*15d20*/  STL [R1+0x268], R6 ;  /* 0x0002680601007387 */ /* 0x0003e20000100800 */
[----:B0-----:R-:W-:Y:S01]  /*15d30*/  FMUL.FTZ R22, R22, R12 ;  /* 0x0000000c16167220 */ /* 0x001fe20000410000 */
[----:B------:R-:W-:-:S04]  /*15d40*/  FADD.FTZ R12, -R12, 1 ;  /* 0x3f8000000c0c7421 */ /* 0x000fc80000010100 */
[----:B------:R-:W-:-:S04]  /*15d50*/  FFMA.FTZ R12, R14, R12, 1 ;  /* 0x3f8000000e0c7423 */ /* 0x000fc8000001000c */
[----:B-1----:R-:W-:Y:S01]  /*15d60*/  FMUL.FTZ R6, R22, R12 ;  /* 0x0000000c16067220 */ /* 0x002fe20000410000 */
[----:B----4-:R-:W-:Y:S02]  /*15d70*/  SHF.L.U32 R22, R25, 0x10, RZ ;  /* 0x0000001019167819 */ /* 0x010fe400000006ff */
[----:B------:R-:W4:Y:S01]  /*15d80*/  LDL.LU R25, [R1+0x234] ;  /* 0x0002340001197983 */ /* 0x000f220000300800 */
[----:B------:R-:W-:-:S03]  /*15d90*/  FADD.FTZ R23, R23, -UR28 ;  /* 0x8000001c17177e21 */ /* 0x000fc60008010000 */
[----:B------:R0:W-:Y:S02]  /*15da0*/  STL [R1+0x430], R0 ;  /* 0x0004300001007387 */ /* 0x0001e40000100800 */
        /* <DEDUP_REMOVED lines=15> */
[----:B------:R-:W-:Y:S01]  /*15ea0*/  FFMA.FTZ R22, R4, R0, R3 ;  /* 0x0000000004167223 */ /* 0x000fe20000010003 */
[----:B------:R-:W-:Y:S02]  /*15eb0*/  SHF.L.U32 R23, R37, 0x10, RZ ;  /* 0x0000001025177819 */ /* 0x000fe400000006ff */
        /* <DEDUP_REMOVED lines=10> */
[----:B---3--:R-:W-:Y:S02]  /*15f60*/  SHF.L.U32 R23, R51, 0x10, RZ ;  /* 0x0000001033177819 */ /* 0x008fe400000006ff */
[----:B------:R-:W3:Y:S04]  /*15f70*/  LDL.LU R51, [R1+0x22c] ;  /* 0x00022c0001337983 */ /* 0x000ee80000300800 */
[----:B------:R0:W-:Y:S01]  /*15f80*/  STL [R1+0x418], R0 ;  /* 0x0004180001007387 */ /* 0x0001e20000100800 */
[----:B--2---:R-:W-:-:S05]  /*15f90*/  SHF.L.U32 R24, R24, 0x10, RZ ;  /* 0x0000001018187819 */ /* 0x004fca00000006ff */
[----:B------:R-:W-:-:S04]  /*15fa0*/  FADD.FTZ R24, R24, -UR28 ;  /* 0x8000001c18187e21 */ /* 0x000fc80008010000 */
[----:B0-----:R-:W-:-:S04]  /*15fb0*/  FMUL.FTZ R0, R24, UR16 ;  /* 0x0000001018007c20 */ /* 0x001fc80008410000 */
[----:B------:R-:W-:-:S04]  /*15fc0*/  FFMA.FTZ R22, R5, R0, R2 ;  /* 0x0000000005167223 */ /* 0x000fc80000010002 */
[----:B------:R-:W-:Y:S01]  /*15fd0*/  FMUL.FTZ R12, R22, -1.4426950216293334961 ;  /* 0xbfb8aa3b160c7820 */ /* 0x000fe20000410000 */
[----:B----4-:R-:W-:Y:S02]  /*15fe0*/  SHF.L.U32 R24, R25, 0x10, RZ ;  /* 0x0000001019187819 */ /* 0x010fe400000006ff */
[----:B------:R-:W2:Y:S03]  /*15ff0*/  LDL.LU R25, [R1+0x214] ;  /* 0x0002140001197983 */ /* 0x000ea60000300800 */
[----:B------:R-:W0:Y:S01]  /*16000*/  MUFU.EX2 R12, R12 ;  /* 0x0000000c000c7308 */ /* 0x000e220000000800 */
[----:B------:R-:W-:Y:S01]  /*16010*/  FADD.FTZ R24, R24, -UR28 ;  /* 0x8000001c18187e21 */ /* 0x000fe20008010000 */
[----:B------:R1:W-:Y:S01]  /*16020*/  STL [R1+0x410], R0 ;  /* 0x0004100001007387 */ /* 0x0003e20000100800 */
[----:B0-----:R-:W-:Y:S02]  /*16030*/  FADD.FTZ R12, R12, 1 ;  /* 0x3f8000000c0c7421 */ /* 0x001fe40000010000 */
[----:B-1----:R-:W-:-:S04]  /*16040*/  FMUL.FTZ R0, R24, UR16 ;  /* 0x0000001018007c20 */ /* 0x002fc80008410000 */
        /* <DEDUP_REMOVED lines=8> */
[----:B------:R-:W-:Y:S02]  /*160d0*/  SHF.L.U32 R23, R35, 0x10, RZ ;  /* 0x0000001023177819 */ /* 0x000fe400000006ff */
[----:B------:R-:W4:Y:S01]  /*160e0*/  LDL.LU R35, [R1+0x21c] ;  /* 0x00021c0001237983 */ /* 0x000f220000300800 */
[----:B------:R-:W-:Y:S01]  /*160f0*/  FADD.FTZ R24, R24, -UR28 ;  /* 0x8000001c18187e21 */ /* 0x000fe20008010000 */
[----:B------:R-:W-:Y:S02]  /*16100*/  FFMA.FTZ R22, R4, R0, R3 ;  /* 0x0000000004167223 */ /* 0x000fe40000010003 */
[----:B------:R0:W-:Y:S02]  /*16110*/  STL [R1+0x404], R0 ;  /* 0x0004040001007387 */ /* 0x0001e40000100800 */
[----:B------:R-:W-:Y:S01]  /*16120*/  FMUL.FTZ R12, R22, -1.4426950216293334961 ;  /* 0xbfb8aa3b160c7820 */ /* 0x000fe20000410000 */
[----:B0-----:R-:W-:-:S05]  /*16130*/  FMUL.FTZ R0, R24, UR16 ;  /* 0x0000001018007c20 */ /* 0x001fca0008410000 */
[----:B------:R-:W0:Y:S01]  /*16140*/  MUFU.EX2 R12, R12 ;  /* 0x0000000c000c7308 */ /* 0x000e220000000800 */
[----:B------:R-:W-:Y:S02]  /*16150*/  SHF.L.U32 R24, R37, 0x10, RZ ;  /* 0x0000001025187819 */ /* 0x000fe400000006ff */
[----:B------:R-:W4:Y:S01]  /*16160*/  LDL.LU R37, [R1+0x478] ;  /* 0x0004780001257983 */ /* 0x000f220000300800 */
        /* <DEDUP_REMOVED lines=9> */
[----:B------:R0:W-:Y:S02]  /*16200*/  STL [R1+0x2d4], R6 ;  /* 0x0002d40601007387 */ /* 0x0001e40000100800 */
[----:B0-----:R-:W-:Y:S01]  /*16210*/  FMUL.FTZ R6, R23, R12 ;  /* 0x0000000c17067220 */ /* 0x001fe20000410000 */
[----:B------:R-:W-:-:S06]  /*16220*/  FMUL.FTZ R12, R22, -1.4426950216293334961 ;  /* 0xbfb8aa3b160c7820 */ /* 0x000fcc0000410000 */
[----:B------:R-:W0:Y:S02]  /*16230*/  MUFU.EX2 R12, R12 ;  /* 0x0000000c000c7308 */ /* 0x000e240000000800 */
[----:B0-----:R-:W-:-:S06]  /*16240*/  FADD.FTZ R12, R12, 1 ;  /* 0x3f8000000c0c7421 */ /* 0x001fcc0000010000 */
[----:B------:R-:W0:Y:S01]  /*16250*/  MUFU.RCP R12, R12 ;  /* 0x0000000c000c7308 */ /* 0x000e220000001000 */
[----:B------:R-:W-:Y:S02]  /*16260*/  SHF.L.U32 R23, R34, 0x10, RZ ;  /* 0x0000001022177819 */ /* 0x000fe400000006ff */
[----:B------:R-:W4:Y:S01]  /*16270*/  LDL.LU R34, [R1+0x474] ;  /* 0x0004740001227983 */ /* 0x000f220000300800 */
[----:B---3--:R-:W-:-:S03]  /*16280*/  SHF.L.U32 R24, R51, 0x10, RZ ;  /* 0x0000001033187819 */ /* 0x008fc600000006ff */
[----:B------:R-:W3:Y:S01]  /*16290*/  LDL.LU R51, [R1+0x470] ;  /* 0x0004700001337983 */ /* 0x000ee20000300800 */
        /* <DEDUP_REMOVED lines=10> */
[----:B--2---:R-:W-:Y:S01]  /*16340*/  SHF.L.U32 R25, R25, 0x10, RZ ;  /* 0x0000001019197819 */ /* 0x004fe200000006ff */
[----:B0-----:R-:W-:Y:S01]  /*16350*/  FMUL.FTZ R24, R24, R22 ;  /* 0x0000001618187220 */ /* 0x001fe20000410000 */
[----:B------:R-:W-:-:S03]  /*16360*/  FADD.FTZ R22, -R22, 1 ;  /* 0x3f80000016167421 */ /* 0x000fc60000010100 */
[----:B------:R-:W-:Y:S01]  /*16370*/  FADD.FTZ R25, R25, -UR28 ;  /* 0x8000001c19197e21 */ /* 0x000fe20008010000 */
[----:B------:R-:W-:-:S03]  /*16380*/  FFMA.FTZ R22, R23, R22, 1 ;  /* 0x3f80000017167423 */ /* 0x000fc60000010016 */
[----:B-1----:R-:W-:Y:S01]  /*16390*/  FMUL.FTZ R0, R25, UR16 ;  /* 0x0000001019007c20 */ /* 0x002fe20008410000 */
[----:B------:R0:W-:Y:S03]  /*163a0*/  STL [R1+0x2d8], R6 ;  /* 0x0002d80601007387 */ /* 0x0001e60000100800 */
[----:B------:R-:W-:Y:S01]  /*163b0*/  FFMA.FTZ R23, R5, R0, R2 ;  /* 0x0000000005177223 */ /* 0x000fe20000010002 */
[----:B0-----:R-:W-:-:S03]  /*163c0*/  FMUL.FTZ R6, R24, R22 ;  /* 0x0000001618067220 */ /* 0x001fc60000410000 */
[----:B------:R-:W-:-:S06]  /*163d0*/  FMUL.FTZ R22, R23, -1.4426950216293334961 ;  /* 0xbfb8aa3b17167820 */ /* 0x000fcc0000410000 */
[----:B------:R-:W0:Y:S01]  /*163e0*/  MUFU.EX2 R22, R22 ;  /* 0x0000001600167308 */ /* 0x000e220000000800 */
[----:B----4-:R-:W-:Y:S02]  /*163f0*/  SHF.L.U32 R25, R36, 0x10, RZ ;  /* 0x0000001024197819 */ /* 0x010fe400000006ff */
[----:B------:R-:W2:Y:S01]  /*16400*/  LDL.LU R36, [R1+0x47c] ;  /* 0x00047c0001247983 */ /* 0x000ea20000300800 */
[----:B0-----:R-:W-:-:S06]  /*16410*/  FADD.FTZ R22, R22, 1 ;  /* 0x3f80000016167421 */ /* 0x001fcc0000010000 */
[----:B------:R-:W0:Y:S01]  /*16420*/  MUFU.RCP R22, R22 ;  /* 0x0000001600167308 */ /* 0x000e220000001000 */
[----:B------:R-:W-:Y:S01]  /*16430*/  SHF.L.U32 R24, R35, 0x10, RZ ;  /* 0x0000001023187819 */ /* 0x000fe200000006ff */
[----:B------:R-:W-:Y:S01]  /*16440*/  FADD.FTZ R25, R25, -UR28 ;  /* 0x8000001c19197e21 */ /* 0x000fe20008010000 */
[----:B------:R1:W-:Y:S04]  /*16450*/  STL [R1+0x3dc], R0 ;  /* 0x0003dc0001007387 */ /* 0x0003e80000100800 */
[----:B------:R4:W-:Y:S01]  /*16460*/  STL [R1+0x2e0], R6 ;  /* 0x0002e00601007387 */ /* 0x0009e20000100800 */
[----:B0-----:R-:W-:Y:S01]  /*16470*/  FMUL.FTZ R24, R24, R22 ;  /* 0x0000001618187220 */ /* 0x001fe20000410000 */
[----:B------:R-:W-:-:S04]  /*16480*/  FADD.FTZ R22, -R22, 1 ;  /* 0x3f80000016167421 */ /* 0x000fc80000010100 */
[----:B------:R-:W-:Y:S01]  /*16490*/  FFMA.FTZ R22, R23, R22, 1 ;  /* 0x3f80000017167423 */ /* 0x000fe20000010016 */
[----:B-1----:R-:W-:-:S03]  /*164a0*/  FMUL.FTZ R0, R25, UR16 ;  /* 0x0000001019007c20 */ /* 0x002fc60008410000 */
[----:B----4-:R-:W-:Y:S01]  /*164b0*/  FMUL.FTZ R6, R24, R22 ;  /* 0x0000001618067220 */ /* 0x010fe20000410000 */
[----:B------:R0:W-:Y:S04]  /*164c0*/  STL [R1+0x28c], R17 ;  /* 0x00028c1101007387 */ /* 0x0001e80000100800 */
[----:B------:R1:W-:Y:S04]  /*164d0*/  STL [R1+0x5e8], R16 ;  /* 0x0005e81001007387 */ /* 0x0003e80000100800 */
[----:B------:R-:W-:Y:S04]  /*164e0*/  STL [R1+0x748], R7 ;  /* 0x0007480701007387 */ /* 0x000fe80000100800 */
[----:B------:R-:W-:Y:S04]  /*164f0*/  STL [R1+0x754], R8 ;  /* 0x0007540801007387 */ /* 0x000fe80000100800 */
[----:B------:R-:W-:Y:S04]  /*16500*/  STL [R1+0x744], R9 ;  /* 0x0007440901007387 */ /* 0x000fe80000100800 */
[----:B------:R-:W-:Y:S04]  /*16510*/  STL [R1+0x760], R10 ;  /* 0x0007600a01007387 */ /* 0x000fe80000100800 */
[----:B------:R4:W-:Y:S04]  /*16520*/  STL [R1+0x73c], R21 ;  /* 0x00073c1501007387 */ /* 0x0009e80000100800 */
[----:B------:R-:W-:Y:S04]  /*16530*/  STL [R1+0x740], R20 ;  /* 0x0007401401007387 */ /* 0x000fe80000100800 */
[----:B------:R-:W-:Y:S04]  /*16540*/  STL [R1+0x738], R13 ;  /* 0x0007380d01007387 */ /* 0x000fe80000100800 */
[----:B------:R-:W-:Y:S04]  /*16550*/  STL [R1+0x734], R18 ;  /* 0x0007341201007387 */ /* 0x000fe80000100800 */
[----:B------:R4:W-:Y:S04]  /*16560*/  STL [R1+0x3f4], R0 ;  /* 0x0003f40001007387 */ /* 0x0009e80000100800 */
[----:B------:R4:W-:Y:S04]  /*16570*/  STL [R1+0x2e4], R6 ;  /* 0x0002e40601007387 */ /* 0x0009e80000100800 */
[----:B------:R-:W2:Y:S01]  /*16580*/  LDL.LU R35, [R1+0x460] ;  /* 0x0004600001237983 */ /* 0x000ea20000300800 */
[----:B------:R-:W-:Y:S01]  /*16590*/  FFMA.FTZ R22, R4, R0, R3 ;  /* 0x0000000004167223 */ /* 0x000fe20000010003 */
[----:B------:R-:W-:-:S02]  /*165a0*/  SHF.L.U32 R24, R37, 0x10, RZ ;  /* 0x0000001025187819 */ /* 0x000fc400000006ff */
[----:B------:R-:W2:Y:S01]  /*165b0*/  LDL.LU R37, [R1+0x464] ;  /* 0x0004640001257983 */ /* 0x000ea20000300800 */
[----:B------:R-:W-:Y:S01]  /*165c0*/  FMUL.FTZ R23, R22, -1.4426950216293334961 ;  /* 0xbfb8aa3b16177820 */ /* 0x000fe20000410000 */
[----:B------:R-:W-:Y:S02]  /*165d0*/  SHF.L.U32 R15, R15, 0x10, RZ ;  /* 0x000000100f0f7819 */ /* 0x000fe400000006ff */
[----:B------:R-:W2:Y:S03]  /*165e0*/  LDL.LU R52, [R1+0x374] ;  /* 0x0003740001347983 */ /* 0x000ea60000300800 */
[----:B------:R-:W4:Y:S01]  /*165f0*/  MUFU.EX2 R23, R23 ;  /* 0x0000001700177308 */ /* 0x000f220000000800 */
[----:B------:R-:W-:Y:S01]  /*16600*/  SHF.L.U32 R50, R50, 0x10, RZ ;  /* 0x0000001032327819 */ /* 0x000fe200000006ff */
[----:B------:R-:W2:Y:S01]  /*16610*/  LDL.LU R65, [R1+0x6ec] ;  /* 0x0006ec0001417983 */ /* 0x000ea20000300800 */
[----:B------:R-:W-:-:S02]  /*16620*/  SHF.L.U32 R48, R48, 0x10, RZ ;  /* 0x0000001030307819 */ /* 0x000fc400000006ff */
[----:B------:R-:W-:Y:S01]  /*16630*/  SHF.L.U32 R46, R46, 0x10, RZ ;  /* 0x000000102e2e7819 */ /* 0x000fe200000006ff */
[----:B0-----:R-:W2:Y:S01]  /*16640*/  LDL.LU R17, [R1+0x6f8] ;  /* 0x0006f80001117983 */ /* 0x001ea20000300800 */
[----:B------:R-:W-:Y:S02]  /*16650*/  SHF.L.U32 R44, R44, 0x10, RZ ;  /* 0x000000102c2c7819 */ /* 0x000fe400000006ff */
[----:B------:R-:W-:Y:S01]  /*16660*/  SHF.L.U32 R42, R42, 0x10, RZ ;  /* 0x000000102a2a7819 */ /* 0x000fe200000006ff */
[----:B-1----:R-:W2:Y:S01]  /*16670*/  LDL.LU R16, [R1+0x6fc] ;  /* 0x0006fc0001107983 */ /* 0x002ea20000300800 */
[----:B----4-:R-:W-:Y:S01]  /*16680*/  FADD.FTZ R23, R23, 1 ;  /* 0x3f80000017177421 */ /* 0x010fe20000010000 */
[----:B------:R-:W-:Y:S02]  /*16690*/  SHF.L.U32 R40, R40, 0x10, RZ ;  /* 0x0000001028287819 */ /* 0x000fe400000006ff */
[----:B------:R-:W4:Y:S03]  /*166a0*/  LDL.LU R21, [R1+0x704] ;  /* 0x0007040001157983 */ /* 0x000f260000300800 */
[----:B------:R-:W0:Y:S01]  /*166b0*/  MUFU.RCP R23, R23 ;  /* 0x0000001700177308 */ /* 0x000e220000001000 */
[----:B------:R-:W-:Y:S01]  /*166c0*/  FADD.FTZ R15, R15, -UR28 ;  /* 0x8000001c0f0f7e21 */ /* 0x000fe20008010000 */
[----:B------:R-:W-:Y:S01]  /*166d0*/  SHF.L.U32 R49, R49, 0x10, RZ ;  /* 0x0000001031317819 */ /* 0x000fe200000006ff */
[----:B------:R-:W4:Y:S02]  /*166e0*/  LDL.LU R8, [R1+0x694] ;  /* 0x0006940001087983 */ /* 0x000f240000300800 */
[----:B------:R-:W-:Y:S01]  /*166f0*/  FMUL.FTZ R0, R15, UR16 ;  /* 0x000000100f007c20 */ /* 0x000fe20008410000 */
[----:B------:R-:W-:Y:S01]  /*16700*/  SHF.L.U32 R38, R38, 0x10, RZ ;  /* 0x0000001026267819 */ /* 0x000fe200000006ff */
[----:B------:R-:W4:Y:S01]  /*16710*/  LDL.LU R10, [R1+0x708] ;  /* 0x00070800010a7983 */ /* 0x000f220000300800 */
[----:B------:R-:W-:-:S02]  /*16720*/  SHF.L.U32 R47, R47, 0x10, RZ ;  /* 0x000000102f2f7819 */ /* 0x000fc400000006ff */
[----:B------:R-:W-:Y:S01]  /*16730*/  SHF.L.U32 R32, R32, 0x10, RZ ;  /* 0x0000001020207819 */ /* 0x000fe200000006ff */
[----:B------:R-:W4:Y:S01]  /*16740*/  LDL.LU R7, [R1+0x710] ;  /* 0x0007100001077983 */ /* 0x000f220000300800 */
[----:B------:R-:W-:Y:S02]  /*16750*/  SHF.L.U32 R45, R45, 0x10, RZ ;  /* 0x000000102d2d7819 */ /* 0x000fe400000006ff */
[----:B------:R-:W-:Y:S01]  /*16760*/  SHF.L.U32 R28, R28, 0x10, RZ ;  /* 0x000000101c1c7819 */ /* 0x000fe200000006ff */
[----:B------:R-:W4:Y:S01]  /*16770*/  LDL.LU R9, [R1+0x43c] ;  /* 0x00043c0001097983 */ /* 0x000f220000300800 */
[----:B0-----:R-:W-:Y:S01]  /*16780*/  FMUL.FTZ R24, R24, R23 ;  /* 0x0000001718187220 */ /* 0x001fe20000410000 */
[----:B------:R-:W-:Y:S01]  /*16790*/  FADD.FTZ R23, -R23, 1 ;  /* 0x3f80000017177421 */ /* 0x000fe20000010100 */
[----:B------:R-:W-:Y:S01]  /*167a0*/  SHF.L.U32 R43, R43, 0x10, RZ ;  /* 0x000000102b2b7819 */ /* 0x000fe200000006ff */
[----:B------:R-:W4:Y:S02]  /*167b0*/  LDL.LU R20, [R1+0x714] ;  /* 0x0007140001147983 */ /* 0x000f240000300800 */
[----:B------:R-:W-:Y:S01]  /*167c0*/  FFMA.FTZ R23, R22, R23, 1 ;  /* 0x3f80000016177423 */ /* 0x000fe20000010017 */
[----:B------:R-:W-:Y:S01]  /*167d0*/  FFMA.FTZ R22, R5, R0, R2 ;  /* 0x0000000005167223 */ /* 0x000fe20000010002 */
[----:B------:R-:W-:Y:S01]  /*167e0*/  SHF.L.U32 R31, R31, 0x10, RZ ;  /* 0x000000101f1f7819 */ /* 0x000fe200000006ff */
[----:B------:R-:W4:Y:S02]  /*167f0*/  LDL.LU R18, [R1+0x42c] ;  /* 0x00042c0001127983 */ /* 0x000f240000300800 */
[----:B------:R-:W-:Y:S01]  /*16800*/  FMUL.FTZ R15, R22, -1.4426950216293334961 ;  /* 0xbfb8aa3b160f7820 */ /* 0x000fe20000410000 */
[----:B------:R-:W-:Y:S01]  /*16810*/  SHF.L.U32 R39, R39, 0x10, RZ ;  /* 0x0000001027277819 */ /* 0x000fe200000006ff */
[----:B------:R-:W4:Y:S04]  /*16820*/  LDL.LU R13, [R1+0x658] ;  /* 0x00065800010d7983 */ /* 0x000f280000300800 */
[----:B------:R-:W0:Y:S01]  /*16830*/  MUFU.EX2 R15, R15 ;  /* 0x0000000f000f7308 */ /* 0x000e220000000800 */
[----:B------:R-:W-:Y:S01]  /*16840*/  FMUL.FTZ R6, R24, R23 ;  /* 0x0000001718067220 */ /* 0x000fe20000410000 */
[----:B0-----:R-:W-:-:S04]  /*16850*/  FADD.FTZ R15, R15, 1 ;  /* 0x3f8000000f0f7421 */ /* 0x001fc80000010000 */
[----:B------:R3:W0:Y:S02]  /*16860*/  MUFU.RCP R24, R15 ;  /* 0x0000000f00187308 */ /* 0x0006240000001000 */
[----:B---3--:R-:W-:Y:S02]  /*16870*/  SHF.L.U32 R15, R51, 0x10, RZ ;  /* 0x00000010330f7819 */ /* 0x008fe400000006ff */
[----:B------:R-:W3:Y:S01]  /*16880*/  LDL.LU R51, [R1+0x468] ;  /* 0x0004680001337983 */ /* 0x000ee20000300800 */
[----:B------:R-:W-:-:S03]  /*16890*/  SHF.L.U32 R23, R34, 0x10, RZ ;  /* 0x0000001022177819 */ /* 0x000fc600000006ff */
[----:B------:R-:W4:Y:S02]  /*168a0*/  LDL.LU R34, [R1+0x46c] ;  /* 0x00046c0001227983 */ /* 0x000f240000300800 */
[----:B------:R-:W-:Y:S01]  /*168b0*/  FADD.FTZ R23, R23, -UR28 ;  /* 0x8000001c17177e21 */ /* 0x000fe20008010000 */
[----:B0-----:R-:W-:Y:S01]  /*168c0*/  FMUL.FTZ R15, R15, R24 ;  /* 0x000000180f0f7220 */ /* 0x001fe20000410000 */
        /* <DEDUP_REMOVED lines=20> */
[----:B------:R-:W2:Y:S03]  /*16a10*/  LDL.LU R35, [R1+0x44c] ;  /* 0x00044c0001237983 */ /* 0x000ea60000300800 */
        /* <DEDUP_REMOVED lines=8> */
[----:B------:R-:W2:Y:S01]  /*16aa0*/  LDL.LU R37, [R1+0x450] ;  /* 0x0004500001257983 */ /* 0x000ea20000300800 */
[----:B---3--:R-:W-:-:S03]  /*16ab0*/  SHF.L.U32 R23, R51, 0x10, RZ ;  /* 0x0000001033177819 */ /* 0x008fc600000006ff */
[----:B------:R-:W3:Y:S01]  /*16ac0*/  LDL.LU R51, [R1+0x488] ;  /* 0x0004880001337983 */ /* 0x000ee20000300800 */
        /* <DEDUP_REMOVED lines=17> */
[----:B------:R-:W-:-:S02]  /*16be0*/  FADD.FTZ R24, -R24, 1 ;  /* 0x3f80000018187421 */ /* 0x000fc40000010100 */
[----:B------:R0:W-:Y:S02]  /*16bf0*/  STL [R1+0x34c], R6 ;  /* 0x00034c0601007387 */ /* 0x0001e40000100800 */
[----:B------:R-:W-:Y:S01]  /*16c00*/  FFMA.FTZ R24, R22, R24, 1 ;  /* 0x3f80000016187423 */ /* 0x000fe20000010018 */
[----:B--2---:R-:W-:Y:S02]  /*16c10*/  SHF.L.U32 R23, R36, 0x10, RZ ;  /* 0x0000001024177819 */ /* 0x004fe400000006ff */
[----:B------:R-:W2:Y:S03]  /*16c20*/  LDL.LU R36, [R1+0x48c] ;  /* 0x00048c0001247983 */ /* 0x000ea60000300800 */
[----:B------:R-:W-:-:S04]  /*16c30*/  FADD.FTZ R23, R23, -UR28 ;  /* 0x8000001c17177e21 */ /* 0x000fc80008010000 */
[----:B-1----:R-:W-:Y:S01]  /*16c40*/  FMUL.FTZ R0, R23, UR16 ;  /* 0x0000001017007c20 */ /* 0x002fe20008410000 */
[----:B0-----:R-:W-:-:S03]  /*16c50*/  FMUL.FTZ R6, R15, R24 ;  /* 0x000000180f067220 */ /* 0x001fc60000410000 */
[----:B------:R-:W-:-:S04]  /*16c60*/  FFMA.FTZ R22, R5, R0, R2 ;  /* 0x0000000005167223 */ /* 0x000fc80000010002 */
[----:B------:R-:W-:-:S06]  /*16c70*/  FMUL.FTZ R15, R22, -1.4426950216293334961 ;  /* 0xbfb8aa3b160f7820 */ /* 0x000fcc0000410000 */
[----:B------:R-:W0:Y:S02]  /*16c80*/  MUFU.EX2 R15, R15 ;  /* 0x0000000f000f7308 */ /* 0x000e240000000800 */
[----:B0-----:R-:W-:-:S04]  /*16c90*/  FADD.FTZ R15, R15, 1 ;  /* 0x3f8000000f0f7421 */ /* 0x001fc80000010000 */
[----:B------:R0:W1:Y:S02]  /*16ca0*/  MUFU.RCP R24, R15 ;  /* 0x0000000f00187308 */ /* 0x0000640000001000 */
[----:B0-----:R-:W-:Y:S02]  /*16cb0*/  SHF.L.U32 R15, R35, 0x10, RZ ;  /* 0x00000010230f7819 */ /* 0x001fe400000006ff */
[----:B------:R-:W2:Y:S03]  /*16cc0*/  LDL.LU R35, [R1+0x498] ;  /* 0x0004980001237983 */ /* 0x000ea60000300800 */
[----:B-1----:R-:W-:Y:S01]  /*16cd0*/  FMUL.FTZ R15, R15, R24 ;  /* 0x000000180f0f7220 */ /* 0x002fe20000410000 */
        /* <DEDUP_REMOVED lines=32> */
[----:B------:R-:W2:Y:S04]  /*16ee0*/  LDL.LU R36, [R1+0x4dc] ;  /* 0x0004dc0001247983 */ /* 0x000ea80000300800 */
[----:B------:R-:W-:Y:S01]  /*16ef0*/  STL [R1+0x3d4], R0 ;  /* 0x0003d40001007387 */ /* 0x000fe20000100800 */
[----:B0-----:R-:W-:Y:S01]  /*16f00*/  FMUL.FTZ R15, R15, R24 ;  /* 0x000000180f0f7220 */ /* 0x001fe20000410000 */
[----:B------:R-:W-:-:S02]  /*16f10*/  FADD.FTZ R24, -R24, 1 ;  /* 0x3f80000018187421 */ /* 0x000fc40000010100 */
[----:B------:R0:W-:Y:S02]  /*16f20*/  STL [R1+0x33c], R6 ;  /* 0x00033c0601007387 */ /* 0x0001e40000100800 */
[----:B------:R-:W-:-:S04]  /*16f30*/  FFMA.FTZ R24, R22, R24, 1 ;  /* 0x3f80000016187423 */ /* 0x000fc80000010018 */
        /* <DEDUP_REMOVED lines=35> */
[----:B--2---:R-:W-:Y:S02]  /*17170*/  SHF.L.U32 R23, R36, 0x10, RZ ;  /* 0x0000001024177819 */ /* 0x004fe400000006ff */
        /* <DEDUP_REMOVED lines=179> */
[----:B------:R-:W2:Y:S01]  /*17cb0*/  LDL.LU R35, [R1+0x380] ;  /* 0x0003800001237983 */ /* 0x000ea20000300800 */
[----:B------:R-:W-:-:S03]  /*17cc0*/  SHF.L.U32 R23, R37, 0x10, RZ ;  /* 0x0000001025177819 */ /* 0x000fc600000006ff */
[----:B------:R-:W2:Y:S01]  /*17cd0*/  LDL.LU R37, [R1+0x384] ;  /* 0x0003840001257983 */ /* 0x000ea20000300800 */
[----:B---3--:R-:W-:-:S03]  /*17ce0*/  SHF.L.U32 R63, R51, 0x10, RZ ;  /* 0x00000010333f7819 */ /* 0x008fc600000006ff */
[----:B------:R-:W3:Y:S01]  /*17cf0*/  LDL.LU R51, [R1+0x5dc] ;  /* 0x0005dc0001337983 */ /* 0x000ee20000300800 */
[----:B-1----:R-:W-:Y:S01]  /*17d00*/  FMUL.FTZ R15, R15, R24 ;  /* 0x000000180f0f7220 */ /* 0x002fe20000410000 */
[----:B------:R-:W-:Y:S01]  /*17d10*/  FADD.FTZ R24, -R24, 1 ;  /* 0x3f80000018187421 */ /* 0x000fe20000010100 */
[----:B------:R-:W-:Y:S01]  /*17d20*/  FADD.FTZ R23, R23, -UR28 ;  /* 0x8000001c17177e21 */ /* 0x000fe20008010000 */
[----:B------:R0:W-:Y:S02]  /*17d30*/  STL [R1+0x39c], R0 ;  /* 0x00039c0001007387 */ /* 0x0001e40000100800 */
[----:B------:R-:W-:Y:S02]  /*17d40*/  FFMA.FTZ R24, R22, R24, 1 ;  /* 0x3f80000016187423 */ /* 0x000fe40000010018 */
[----:B------:R1:W-:Y:S01]  /*17d50*/  STL [R1+0x2fc], R6 ;  /* 0x0002fc0601007387 */ /* 0x0003e20000100800 */
[----:B0-----:R-:W-:Y:S01]  /*17d60*/  FMUL.FTZ R0, R23, UR16 ;  /* 0x0000001017007c20 */ /* 0x001fe20008410000 */
[----:B-1----:R-:W-:-:S03]  /*17d70*/  FMUL.FTZ R6, R15, R24 ;  /* 0x000000180f067220 */ /* 0x002fc60000410000 */
        /* <DEDUP_REMOVED lines=14> */
[----:B------:R-:W-:Y:S01]  /*17e60*/  FMUL.FTZ R22, R15, -1.4426950216293334961 ;  /* 0xbfb8aa3b0f167820 */ /* 0x000fe20000410000 */
[----:B--2---:R-:W-:Y:S02]  /*17e70*/  SHF.L.U32 R57, R36, 0x10, RZ ;  /* 0x0000001024397819 */ /* 0x004fe400000006ff */
[----:B------:R-:W2:Y:S03]  /*17e80*/  LDL.LU R36, [R1+0x370] ;  /* 0x0003700001247983 */ /* 0x000ea60000300800 */
        /* <DEDUP_REMOVED lines=8> */
[----:B------:R-:W-:Y:S02]  /*17f10*/  SHF.L.U32 R22, R35, 0x10, RZ ;  /* 0x0000001023167819 */ /* 0x000fe400000006ff */
[----:B------:R-:W-:Y:S01]  /*17f20*/  SHF.L.U32 R62, R37, 0x10, RZ ;  /* 0x00000010253e7819 */ /* 0x000fe200000006ff */
[----:B------:R-:W-:Y:S01]  /*17f30*/  FMUL.FTZ R57, R57, R23 ;  /* 0x0000001739397220 */ /* 0x000fe20000410000 */
[----:B------:R-:W2:Y:S01]  /*17f40*/  LDL.LU R37, [R1+0x378] ;  /* 0x0003780001257983 */ /* 0x000ea20000300800 */
[----:B------:R-:W-:-:S03]  /*17f50*/  FADD.FTZ R22, R22, -UR28 ;  /* 0x8000001c16167e21 */ /* 0x000fc60008010000 */
[----:B------:R-:W2:Y:S01]  /*17f60*/  LDL.LU R35, [R1+0x37c] ;  /* 0x00037c0001237983 */ /* 0x000ea20000300800 */
[----:B-1----:R-:W-:-:S04]  /*17f70*/  FMUL.FTZ R0, R22, UR16 ;  /* 0x0000001016007c20 */ /* 0x002fc80008410000 */
[----:B------:R-:W-:-:S04]  /*17f80*/  FFMA.FTZ R15, R5, R0, R2 ;  /* 0x00000000050f7223 */ /* 0x000fc80000010002 */
[----:B------:R-:W-:-:S06]  /*17f90*/  FMUL.FTZ R22, R15, -1.4426950216293334961 ;  /* 0xbfb8aa3b0f167820 */ /* 0x000fcc0000410000 */
[----:B------:R-:W0:Y:S02]  /*17fa0*/  MUFU.EX2 R22, R22 ;  /* 0x0000001600167308 */ /* 0x000e240000000800 */
[----:B0-----:R-:W-:-:S04]  /*17fb0*/  FADD.FTZ R22, R22, 1 ;  /* 0x3f80000016167421 */ /* 0x001fc80000010000 */
[----:B------:R3:W0:Y:S02]  /*17fc0*/  MUFU.RCP R23, R22 ;  /* 0x0000001600177308 */ /* 0x0006240000001000 */
[----:B---3--:R-:W-:Y:S02]  /*17fd0*/  SHF.L.U32 R22, R51, 0x10, RZ ;  /* 0x0000001033167819 */ /* 0x008fe400000006ff */
[----:B------:R-:W3:Y:S01]  /*17fe0*/  LDL.LU R51, [R1+0x358] ;  /* 0x0003580001337983 */ /* 0x000ee20000300800 */
        /* <DEDUP_REMOVED lines=13> */
[----:B----4-:R-:W-:-:S03]  /*180c0*/  SHF.L.U32 R55, R34, 0x10, RZ ;  /* 0x0000001022377819 */ /* 0x010fc600000006ff */
[----:B------:R-:W4:Y:S02]  /*180d0*/  LDL.LU R34, [R1+0x35c] ;  /* 0x00035c0001227983 */ /* 0x000f240000300800 */
        /* <DEDUP_REMOVED lines=15> */
[----:B0-----:R-:W-:Y:S01]  /*181d0*/  FMUL.FTZ R61, R61, R23 ;  /* 0x000000173d3d7220 */ /* 0x001fe20000410000 */
[----:B------:R-:W-:-:S04]  /*181e0*/  FADD.FTZ R23, -R23, 1 ;  /* 0x3f80000017177421 */ /* 0x000fc80000010100 */
[----:B------:R-:W-:-:S04]  /*181f0*/  FFMA.FTZ R23, R15, R23, 1 ;  /* 0x3f8000000f177423 */ /* 0x000fc80000010017 */
[----:B------:R-:W-:Y:S01]  /*18200*/  FMUL.FTZ R61, R61, R23 ;  /* 0x000000173d3d7220 */ /* 0x000fe20000410000 */
[----:B------:R-:W-:Y:S02]  /*18210*/  SHF.L.U32 R22, R37, 0x10, RZ ;  /* 0x0000001025167819 */ /* 0x000fe400000006ff */
[----:B------:R-:W2:Y:S03]  /*18220*/  LDL.LU R37, [R1+0x344] ;  /* 0x0003440001257983 */ /* 0x000ea60000300800 */
[----:B------:R-:W-:-:S04]  /*18230*/  FADD.FTZ R22, R22, -UR28 ;  /* 0x8000001c16167e21 */ /* 0x000fc80008010000 */
        /* <DEDUP_REMOVED lines=8> */
[----:B------:R-:W-:-:S03]  /*182c0*/  SHF.L.U32 R53, R35, 0x10, RZ ;  /* 0x0000001023357819 */ /* 0x000fc600000006ff */
[----:B------:R-:W3:Y:S01]  /*182d0*/  LDL.LU R35, [R1+0x350] ;  /* 0x0003500001237983 */ /* 0x000ee20000300800 */
[----:B------:R-:W-:Y:S01]  /*182e0*/  FADD.FTZ R22, R22, -UR28 ;  /* 0x8000001c16167e21 */ /* 0x000fe20008010000 */
[----:B0-----:R-:W-:Y:S01]  /*182f0*/  FMUL.FTZ R53, R53, R23 ;  /* 0x0000001735357220 */ /* 0x001fe20000410000 */
[----:B------:R-:W-:Y:S01]  /*18300*/  FADD.FTZ R23, -R23, 1 ;  /* 0x3f80000017177421 */ /* 0x000fe20000010100 */
[----:B------:R0:W-:Y:S03]  /*18310*/  STL [R1+0x384], R0 ;  /* 0x0003840001007387 */ /* 0x0001e60000100800 */
        /* <DEDUP_REMOVED lines=30> */
[----:B------:R-:W4:Y:S03]  /*18500*/  LDL.LU R37, [R1+0x61c] ;  /* 0x00061c0001257983 */ /* 0x000f260000300800 */
        /* <DEDUP_REMOVED lines=9> */
[----:B------:R-:W-:Y:S02]  /*185a0*/  SHF.L.U32 R59, R35, 0x10, RZ ;  /* 0x00000010233b7819 */ /* 0x000fe400000006ff */
[----:B------:R-:W-:Y:S01]  /*185b0*/  FADD.FTZ R22, R22, -UR28 ;  /* 0x8000001c16167e21 */ /* 0x000fe20008010000 */
[----:B------:R1:W-:Y:S02]  /*185c0*/  STL [R1+0x378], R0 ;  /* 0x0003780001007387 */ /* 0x0003e40000100800 */
[----:B0-----:R-:W-:Y:S01]  /*185d0*/  FMUL.FTZ R59, R59, R23 ;  /* 0x000000173b3b7220 */ /* 0x001fe20000410000 */
[----:B------:R-:W-:Y:S01]  /*185e0*/  FADD.FTZ R23, -R23, 1 ;  /* 0x3f80000017177421 */ /* 0x000fe20000010100 */
[----:B------:R-:W3:Y:S01]  /*185f0*/  LDL.LU R35, [R1+0x630] ;  /* 0x0006300001237983 */ /* 0x000ee20000300800 */
[----:B-1----:R-:W-:-:S02]  /*18600*/  FMUL.FTZ R0, R22, UR16 ;  /* 0x0000001016007c20 */ /* 0x002fc40008410000 */
[----:B------:R-:W-:Y:S02]  /*18610*/  FFMA.FTZ R23, R15, R23, 1 ;  /* 0x3f8000000f177423 */ /* 0x000fe40000010017 */
        /* <DEDUP_REMOVED lines=20> */
[----:B----4-:R-:W-:Y:S01]  /*18760*/  SHF.L.U32 R58, R34, 0x10, RZ ;  /* 0x00000010223a7819 */ /* 0x010fe200000006ff */
[----:B------:R1:W-:Y:S04]  /*18770*/  STL [R1+0x370], R0 ;  /* 0x0003700001007387 */ /* 0x0003e80000100800 */
[----:B------:R-:W4:Y:S01]  /*18780*/  LDL.LU R34, [R1+0x64c] ;  /* 0x00064c0001227983 */ /* 0x000f220000300800 */
        /* <DEDUP_REMOVED lines=29> */
[----:B------:R-:W3:Y:S01]  /*18960*/  LDL.LU R35, [R1+0x66c] ;  /* 0x00066c0001237983 */ /* 0x000ee20000300800 */
        /* <DEDUP_REMOVED lines=18> */
[----:B----4-:R-:W-:Y:S02]  /*18a90*/  SHF.L.U32 R22, R37, 0x10, RZ ;  /* 0x0000001025167819 */ /* 0x010fe400000006ff */
        /* <DEDUP_REMOVED lines=15> */
[----:B------:R-:W3:Y:S03]  /*18b90*/  LDL.LU R34, [R1+0x6d0] ;  /* 0x0006d00001227983 */ /* 0x000ee60000300800 */
        /* <DEDUP_REMOVED lines=98> */
[----:B--2---:R-:W-:-:S03]  /*191c0*/  SHF.L.U32 R22, R36, 0x10, RZ ;  /* 0x0000001024167819 */ /* 0x004fc600000006ff */
[----:B------:R-:W-:Y:S01]  /*191d0*/  FMUL.FTZ R32, R32, R23 ;  /* 0x0000001720207220 */ /* 0x000fe20000410000 */
[----:B------:R-:W2:Y:S01]  /*191e0*/  LDL.LU R36, [R1+0x6c4] ;  /* 0x0006c40001247983 */ /* 0x000ea20000300800 */
[----:B------:R-:W-:-:S04]  /*191f0*/  FADD.FTZ R22, R22, -UR28 ;  /* 0x8000001c16167e21 */ /* 0x000fc80008010000 */
[----:B-1----:R-:W-:-:S04]  /*19200*/  FMUL.FTZ R0, R22, UR16 ;  /* 0x0000001016007c20 */ /* 0x002fc80008410000 */
[----:B------:R-:W-:-:S04]  /*19210*/  FFMA.FTZ R15, R5, R0, R2 ;  /* 0x00000000050f7223 */ /* 0x000fc80000010002 */
[----:B------:R-:W-:-:S06]  /*19220*/  FMUL.FTZ R22, R15, -1.4426950216293334961 ;  /* 0xbfb8aa3b0f167820 */ /* 0x000fcc0000410000 */
[----:B------:R-:W0:Y:S02]  /*19230*/  MUFU.EX2 R22, R22 ;  /* 0x0000001600167308 */ /* 0x000e240000000800 */
        /* <DEDUP_REMOVED lines=18> */
[----:B------:R-:W-:Y:S01]  /*19360*/  FADD.FTZ R23, -R23, 1 ;  /* 0x3f80000017177421 */ /* 0x000fe20000010100 */
[----:B---3--:R-:W-:-:S03]  /*19370*/  SHF.L.U32 R22, R51, 0x10, RZ ;  /* 0x0000001033167819 */ /* 0x008fc600000006ff */
[----:B------:R-:W-:Y:S01]  /*19380*/  FFMA.FTZ R23, R15, R23, 1 ;  /* 0x3f8000000f177423 */ /* 0x000fe20000010017 */
[----:B------:R-:W3:Y:S01]  /*19390*/  LDL.LU R51, [R1+0x6cc] ;  /* 0x0006cc0001337983 */ /* 0x000ee20000300800 */
        /* <DEDUP_REMOVED lines=35> */
[----:B0-----:R-:W-:Y:S01]  /*195d0*/  SHF.L.U32 R22, R29, 0x10, RZ ;  /* 0x000000101d167819 */ /* 0x001fe200000006ff */
[----:B------:R0:W-:Y:S04]  /*195e0*/  STL [R1+0x25c], R0 ;  /* 0x00025c0001007387 */ /* 0x0001e80000100800 */
[----:B------:R-:W-:Y:S01]  /*195f0*/  FADD.FTZ R22, R22, -UR28 ;  /* 0x8000001c16167e21 */ /* 0x000fe20008010000 */
[----:B-1----:R-:W-:Y:S01]  /*19600*/  FMUL.FTZ R41, R41, R23 ;  /* 0x0000001729297220 */ /* 0x002fe20000410000 */
[----:B------:R-:W-:-:S02]  /*19610*/  FADD.FTZ R23, -R23, 1 ;  /* 0x3f80000017177421 */ /* 0x000fc40000010100 */
[----:B0-----:R-:W-:Y:S02]  /*19620*/  FMUL.FTZ R0, R22, UR16 ;  /* 0x0000001016007c20 */ /* 0x001fe40008410000 */
        /* <DEDUP_REMOVED lines=31> */
[----:B------:R-:W0:Y:S02]  /*19820*/  MUFU.EX2 R22, R22 ;  /* 0x0000001600167308 */ /* 0x000e240000000800 */
[----:B0-----:R-:W-:-:S04]  /*19830*/  FADD.FTZ R22, R22, 1 ;  /* 0x3f80000016167421 */ /* 0x001fc80000010000 */
[----:B------:R0:W1:Y:S02]  /*19840*/  MUFU.RCP R24, R22 ;  /* 0x0000001600187308 */ /* 0x0000640000001000 */
[----:B0-----:R-:W-:Y:S02]  /*19850*/  SHF.L.U32 R22, R35, 0x10, RZ ;  /* 0x0000001023167819 */ /* 0x001fe400000006ff */
[----:B------:R-:W4:Y:S01]  /*19860*/  LDL.LU R35, [R1+0x6d4] ;  /* 0x0006d40001237983 */ /* 0x000f220000300800 */
[----:B------:R-:W-:Y:S01]  /*19870*/  FMUL.FTZ R39, R39, R23 ;  /* 0x0000001727277220 */ /* 0x000fe20000410000 */
[----:B--2---:R-:W-:Y:S02]  /*19880*/  SHF.L.U32 R23, R36, 0x10, RZ ;  /* 0x0000001024177819 */ /* 0x004fe400000006ff */
[----:B------:R-:W2:Y:S03]  /*19890*/  LDL.LU R36, [R1+0x6dc] ;  /* 0x0006dc0001247983 */ /* 0x000ea60000300800 */
[----:B------:R-:W-:Y:S01]  /*198a0*/  FADD.FTZ R23, R23, -UR28 ;  /* 0x8000001c17177e21 */ /* 0x000fe20008010000 */
[----:B-1----:R-:W-:Y:S01]  /*198b0*/  FMUL.FTZ R22, R22, R24 ;  /* 0x0000001816167220 */ /* 0x002fe20000410000 */
        /* <DEDUP_REMOVED lines=8> */
[----:B---3--:R-:W-:Y:S02]  /*19940*/  SHF.L.U32 R33, R51, 0x10, RZ ;  /* 0x0000001033217819 */ /* 0x008fe400000006ff */
[----:B------:R-:W3:Y:S01]  /*19950*/  LDL.LU R51, [R1+0x6e0] ;  /* 0x0006e00001337983 */ /* 0x000ee20000300800 */
[----:B0-----:R-:W-:-:S04]  /*19960*/  FADD.FTZ R23, R23, 1 ;  /* 0x3f80000017177421 */ /* 0x001fc80000010000 */
[----:B------:R0:W1:Y:S01]  /*19970*/  MUFU.RCP R24, R23 ;  /* 0x0000001700187308 */ /* 0x0000620000001000 */
[----:B------:R1:W-:Y:S01]  /*19980*/  STL [R1+0x238], R0 ;  /* 0x0002380001007387 */ /* 0x0003e20000100800 */
[----:B0-----:R-:W-:-:S03]  /*19990*/  SHF.L.U32 R23, R34, 0x10, RZ ;  /* 0x0000001022177819 */ /* 0x001fc600000006ff */
[----:B------:R-:W3:Y:S02]  /*199a0*/  LDL.LU R34, [R1+0x6e8] ;  /* 0x0006e80001227983 */ /* 0x000ee40000300800 */
        /* <DEDUP_REMOVED lines=17> */
[----:B------:R-:W-:-:S03]  /*19ac0*/  SHF.L.U32 R23, R35, 0x10, RZ ;  /* 0x0000001023177819 */ /* 0x000fc600000006ff */
[----:B------:R-:W-:Y:S01]  /*19ad0*/  FMUL.FTZ R30, R30, R24 ;  /* 0x000000181e1e7220 */ /* 0x000fe20000410000 */
[----:B------:R-:W4:Y:S01]  /*19ae0*/  LDL.LU R35, [R1+0x6f4] ;  /* 0x0006f40001237983 */ /* 0x000f220000300800 */
[----:B------:R-:W-:-:S04]  /*19af0*/  FADD.FTZ R23, R23, -UR28 ;  /* 0x8000001c17177e21 */ /* 0x000fc80008010000 */
[----:B-1----:R-:W-:-:S04]  /*19b00*/  FMUL.FTZ R0, R23, UR16 ;  /* 0x0000001017007c20 */ /* 0x002fc80008410000 */
[----:B------:R-:W-:-:S04]  /*19b10*/  FFMA.FTZ R23, R5, R0, R2 ;  /* 0x0000000005177223 */ /* 0x000fc80000010002 */
[----:B------:R-:W-:-:S06]  /*19b20*/  FMUL.FTZ R15, R23, -1.4426950216293334961 ;  /* 0xbfb8aa3b170f7820 */ /* 0x000fcc0000410000 */
[----:B------:R-:W0:Y:S02]  /*19b30*/  MUFU.EX2 R15, R15 ;  /* 0x0000000f000f7308 */ /* 0x000e240000000800 */
[----:B0-----:R-:W-:-:S04]  /*19b40*/  FADD.FTZ R15, R15, 1 ;  /* 0x3f8000000f0f7421 */ /* 0x001fc80000010000 */
[----:B------:R2:W0:Y:S02]  /*19b50*/  MUFU.RCP R25, R15 ;  /* 0x0000000f00197308 */ /* 0x0004240000001000 */
[----:B--2---:R-:W-:Y:S02]  /*19b60*/  SHF.L.U32 R15, R36, 0x10, RZ ;  /* 0x00000010240f7819 */ /* 0x004fe400000006ff */
[----:B------:R-:W2:Y:S01]  /*19b70*/  LDL.LU R36, [R1+0x6f0] ;  /* 0x0006f00001247983 */ /* 0x000ea20000300800 */
[----:B---3--:R-:W-:-:S05]  /*19b80*/  SHF.L.U32 R24, R51, 0x10, RZ ;  /* 0x0000001033187819 */ /* 0x008fca00000006ff */
[----:B------:R-:W-:Y:S01]  /*19b90*/  FADD.FTZ R24, R24, -UR28 ;  /* 0x8000001c18187e21 */ /* 0x000fe20008010000 */
[----:B0-----:R-:W-:Y:S01]  /*19ba0*/  FMUL.FTZ R15, R15, R25 ;  /* 0x000000190f0f7220 */ /* 0x001fe20000410000 */
        /* <DEDUP_REMOVED lines=9> */
[----:B------:R-:W-:Y:S02]  /*19c40*/  SHF.L.U32 R29, R34, 0x10, RZ ;  /* 0x00000010221d7819 */ /* 0x000fe400000006ff */
[----:B------:R-:W3:Y:S03]  /*19c50*/  LDL.LU R34, [R1+0x700] ;  /* 0x0007000001227983 */ /* 0x000ee60000300800 */
[----:B0-----:R-:W-:Y:S01]  /*19c60*/  FMUL.FTZ R29, R29, R25 ;  /* 0x000000191d1d7220 */ /* 0x001fe20000410000 */
[----:B------:R-:W-:-:S04]  /*19c70*/  FADD.FTZ R25, -R25, 1 ;  /* 0x3f80000019197421 */ /* 0x000fc80000010100 */
[----:B------:R-:W-:-:S04]  /*19c80*/  FFMA.FTZ R25, R23, R25, 1 ;  /* 0x3f80000017197423 */ /* 0x000fc80000010019 */
[----:B------:R-:W-:Y:S01]  /*19c90*/  FMUL.FTZ R29, R29, R25 ;  /* 0x000000191d1d7220 */ /* 0x000fe20000410000 */
[----:B------:R-:W-:Y:S01]  /*19ca0*/  SHF.L.U32 R27, R65, 0x10, RZ ;  /* 0x00000010411b7819 */ /* 0x000fe200000006ff */
[----:B------:R0:W-:Y:S04]  /*19cb0*/  STL [R1+0x230], R0 ;  /* 0x0002300001007387 */ /* 0x0001e80000100800 */
[----:B0-----:R-:W3:Y:S01]  /*19cc0*/  LDL.LU R0, [R1+0x678] ;  /* 0x0006780001007983 */ /* 0x001ee20000300800 */
[----:B----4-:R-:W-:-:S05]  /*19cd0*/  SHF.L.U32 R24, R37, 0x10, RZ ;  /* 0x0000001025187819 */ /* 0x010fca00000006ff */
[----:B------:R-:W-:-:S04]  /*19ce0*/  FADD.FTZ R24, R24, -UR28 ;  /* 0x8000001c18187e21 */ /* 0x000fc80008010000 */
[----:B------:R-:W-:-:S04]  /*19cf0*/  FMUL.FTZ R37, R24, UR16 ;  /* 0x0000001018257c20 */ /* 0x000fc80008410000 */
[----:B------:R-:W-:-:S04]  /*19d00*/  FFMA.FTZ R23, R5, R37, R2 ;  /* 0x0000002505177223 */ /* 0x000fc80000010002 */
[----:B------:R-:W-:-:S06]  /*19d10*/  FMUL.FTZ R24, R23, -1.4426950216293334961 ;  /* 0xbfb8aa3b17187820 */ /* 0x000fcc0000410000 */
[----:B------:R-:W0:Y:S02]  /*19d20*/  MUFU.EX2 R24, R24 ;  /* 0x0000001800187308 */ /* 0x000e240000000800 */
[----:B0-----:R-:W-:-:S04]  /*19d30*/  FADD.FTZ R24, R24, 1 ;  /* 0x3f80000018187421 */ /* 0x001fc80000010000 */
[----:B------:R-:W0:Y:S02]  /*19d40*/  MUFU.RCP R25, R24 ;  /* 0x0000001800197308 */ /* 0x000e240000001000 */
[----:B0-----:R-:W-:Y:S01]  /*19d50*/  FMUL.FTZ R27, R27, R25 ;  /* 0x000000191b1b7220 */ /* 0x001fe20000410000 */
[----:B------:R-:W-:-:S04]  /*19d60*/  FADD.FTZ R25, -R25, 1 ;  /* 0x3f80000019197421 */ /* 0x000fc80000010100 */
[----:B------:R-:W-:Y:S01]  /*19d70*/  FFMA.FTZ R25, R23, R25, 1 ;  /* 0x3f80000017197423 */ /* 0x000fe20000010019 */
[----:B--2---:R-:W-:-:S05]  /*19d80*/  SHF.L.U32 R24, R36, 0x10, RZ ;  /* 0x0000001024187819 */ /* 0x004fca00000006ff */
        /* <DEDUP_REMOVED lines=9> */
[----:B------:R-:W-:Y:S01]  /*19e20*/  FMUL.FTZ R27, R27, R25 ;  /* 0x000000191b1b7220 */ /* 0x000fe20000410000 */
[----:B------:R-:W-:-:S05]  /*19e30*/  SHF.L.U32 R25, R35, 0x10, RZ ;  /* 0x0000001023197819 */ /* 0x000fca00000006ff */
[----:B------:R-:W-:Y:S01]  /*19e40*/  FADD.FTZ R25, R25, -UR28 ;  /* 0x8000001c19197e21 */ /* 0x000fe20008010000 */
[----:B-1----:R-:W-:-:S03]  /*19e50*/  FMUL.FTZ R23, R23, R64 ;  /* 0x0000004017177220 */ /* 0x002fc60000410000 */
[----:B------:R-:W-:Y:S01]  /*19e60*/  FMUL.FTZ R35, R25, UR16 ;  /* 0x0000001019237c20 */ /* 0x000fe20008410000 */
[----:B------:R-:W-:-:S03]  /*19e70*/  FADD.FTZ R64, -R64, 1 ;  /* 0x3f80000040407421 */ /* 0x000fc60000010100 */
[----:B------:R-:W-:Y:S01]  /*19e80*/  FFMA.FTZ R25, R5, R35, R2 ;  /* 0x0000002305197223 */ /* 0x000fe20000010002 */
[----:B------:R-:W-:-:S03]  /*19e90*/  FFMA.FTZ R64, R24, R64, 1 ;  /* 0x3f80000018407423 */ /* 0x000fc60000010040 */
[----:B------:R-:W-:-:S06]  /*19ea0*/  FMUL.FTZ R24, R25, -1.4426950216293334961 ;  /* 0xbfb8aa3b19187820 */ /* 0x000fcc0000410000 */
[----:B------:R-:W0:Y:S02]  /*19eb0*/  MUFU.EX2 R24, R24 ;  /* 0x0000001800187308 */ /* 0x000e240000000800 */
[----:B0-----:R-:W-:-:S04]  /*19ec0*/  FADD.FTZ R24, R24, 1 ;  /* 0x3f80000018187421 */ /* 0x001fc80000010000 */
[----:B------:R0:W1:Y:S01]  /*19ed0*/  MUFU.RCP R65, R24 ;  /* 0x0000001800417308 */ /* 0x0000620000001000 */
[----:B------:R-:W-:Y:S01]  /*19ee0*/  FMUL.FTZ R23, R23, R64 ;  /* 0x0000004017177220 */ /* 0x000fe20000410000 */
[----:B---3--:R-:W-:Y:S02]  /*19ef0*/  SHF.L.U32 R64, R34, 0x10, RZ ;  /* 0x0000001022407819 */ /* 0x008fe400000006ff */
[----:B0-----:R-:W-:-:S03]  /*19f00*/  SHF.L.U32 R24, R16, 0x10, RZ ;  /* 0x0000001010187819 */ /* 0x001fc600000006ff */
[----:B------:R-:W-:Y:S01]  /*19f10*/  FADD.FTZ R64, R64, -UR28 ;  /* 0x8000001c40407e21 */ /* 0x000fe20008010000 */
[----:B------:R0:W-:Y:S04]  /*19f20*/  STL [R1+0x2f4], R6 ;  /* 0x0002f40601007387 */ /* 0x0001e80000100800 */
[----:B------:R-:W3:Y:S01]  /*19f30*/  LDL.LU R16, [R1+0x668] ;  /* 0x0006680001107983 */ /* 0x000ee20000300800 */
[----:B-1----:R-:W-:Y:S01]  /*19f40*/  FMUL.FTZ R24, R24, R65 ;  /* 0x0000004118187220 */ /* 0x002fe20000410000 */
[----:B------:R-:W-:Y:S01]  /*19f50*/  FADD.FTZ R65, -R65, 1 ;  /* 0x3f80000041417421 */ /* 0x000fe20000010100 */
[----:B------:R-:W-:Y:S01]  /*19f60*/  FMUL.FTZ R34, R64, UR16 ;  /* 0x0000001040227c20 */ /* 0x000fe20008410000 */
[----:B0-----:R-:W4:Y:S02]  /*19f70*/  LDL.LU R6, [R1+0x438] ;  /* 0x0004380001067983 */ /* 0x001f240000300800 */
[----:B------:R-:W-:-:S04]  /*19f80*/  FFMA.FTZ R65, R25, R65, 1 ;  /* 0x3f80000019417423 */ /* 0x000fc80000010041 */
[----:B------:R-:W-:Y:S01]  /*19f90*/  FMUL.FTZ R24, R24, R65 ;  /* 0x0000004118187220 */ /* 0x000fe20000410000 */
[----:B------:R-:W-:-:S04]  /*19fa0*/  FFMA.FTZ R65, R4, R34, R3 ;  /* 0x0000002204417223 */ /* 0x000fc80000010003 */
[----:B------:R-:W-:-:S06]  /*19fb0*/  FMUL.FTZ R25, R65, -1.4426950216293334961 ;  /* 0xbfb8aa3b41197820 */ /* 0x000fcc0000410000 */
[----:B------:R-:W0:Y:S02]  /*19fc0*/  MUFU.EX2 R25, R25 ;  /* 0x0000001900197308 */ /* 0x000e240000000800 */
[----:B0-----:R-:W-:-:S04]  /*19fd0*/  FADD.FTZ R25, R25, 1 ;  /* 0x3f80000019197421 */ /* 0x001fc80000010000 */
[----:B------:R0:W1:Y:S02]  /*19fe0*/  MUFU.RCP R64, R25 ;  /* 0x0000001900407308 */ /* 0x0000640000001000 */
[----:B0-----:R-:W-:Y:S02]  /*19ff0*/  SHF.L.U32 R25, R21, 0x10, RZ ;  /* 0x0000001015197819 */ /* 0x001fe400000006ff */
[----:B------:R-:W3:Y:S03]  /*1a000*/  LDL.LU R21, [R1+0x428] ;  /* 0x0004280001157983 */ /* 0x000ee60000300800 */
[----:B-1----:R-:W-:Y:S01]  /*1a010*/  FMUL.FTZ R25, R25, R64 ;  /* 0x0000004019197220 */ /* 0x002fe20000410000 */
[----:B------:R-:W-:-:S04]  /*1a020*/  FADD.FTZ R64, -R64, 1 ;  /* 0x3f80000040407421 */ /* 0x000fc80000010100 */
[----:B------:R-:W-:Y:S01]  /*1a030*/  FFMA.FTZ R65, R65, R64, 1 ;  /* 0x3f80000041417423 */ /* 0x000fe20000010040 */
[----:B------:R-:W-:Y:S01]  /*1a040*/  FFMA.FTZ R64, R8, R67, RZ ;  /* 0x0000004308407223 */ /* 0x000fe200000100ff */
[----:B------:R-:W-:Y:S01]  /*1a050*/  FADD.FTZ R67, RZ, R67 ;  /* 0x00000043ff437221 */ /* 0x000fe20000010000 */
[----:B------:R-:W3:Y:S02]  /*1a060*/  LDL.LU R8, [R1+0x660] ;  /* 0x0006600001087983 */ /* 0x000ee40000300800 */
[-C--:B------:R-:W-:Y:S01]  /*1a070*/  FFMA.FTZ R64, R66, R68.reuse, R64 ;  /* 0x0000004442407223 */ /* 0x080fe20000010040 */
[----:B------:R-:W-:Y:S01]  /*1a080*/  FADD.FTZ R67, R67, R68 ;  /* 0x0000004443437221 */ /* 0x000fe20000010000 */
[----:B------:R-:W-:Y:S01]  /*1a090*/  FMUL.FTZ R68, R4, R68 ;  /* 0x0000004404447220 */ /* 0x000fe20000410000 */
[----:B------:R-:W-:Y:S02]  /*1a0a0*/  FMUL.FTZ R25, R25, R65 ;  /* 0x0000004119197220 */ /* 0x000fe40000410000 */
[----:B------:R-:W4:Y:S01]  /*1a0b0*/  LDL.LU R65, [R1+0x210] ;  /* 0x0002100001417983 */ /* 0x000f220000300800 */
[----:B------:R-:W-:Y:S01]  /*1a0c0*/  FFMA.FTZ R66, R66, R68, R10 ;  /* 0x0000004442427223 */ /* 0x000fe2000001000a */
[----:B------:R-:W-:Y:S01]  /*1a0d0*/  FADD.FTZ R10, R7, R69 ;  /* 0x00000045070a7221 */ /* 0x000fe20000010000 */
[CC--:B--2---:R-:W-:Y:S01]  /*1a0e0*/  FFMA.FTZ R7, R0.reuse, R69.reuse, R17 ;  /* 0x0000004500077223 */ /* 0x0c4fe20000010011 */
[----:B------:R-:W-:Y:S01]  /*1a0f0*/  FMUL.FTZ R69, R5, R69 ;  /* 0x0000004505457220 */ /* 0x000fe20000410000 */
[----:B------:R-:W2:Y:S03]  /*1a100*/  LDL.LU R17, [R1+0x424] ;  /* 0x0004240001117983 */ /* 0x000ea60000300800 */
[----:B------:R-:W-:Y:S01]  /*1a110*/  FFMA.FTZ R66, R0, R69, R66 ;  /* 0x0000004500427223 */ /* 0x000fe20000010042 */
[----:B------:R-:W-:-:S02]  /*1a120*/  FADD.FTZ R0, R67, R9 ;  /* 0x0000000943007221 */ /* 0x000fc40000010000 */
[----:B------:R-:W3:Y:S01]  /*1a130*/  LDL.LU R67, [R1+0x674] ;  /* 0x0006740001437983 */ /* 0x000ee20000300800 */
[----:B----4-:R-:W-:-:S03]  /*1a140*/  FADD.FTZ R65, R20, R65 ;  /* 0x0000004114417221 */ /* 0x010fc60000010000 */
[----:B------:R-:W4:Y:S01]  /*1a150*/  LDL.LU R20, [R1+0x650] ;  /* 0x0006500001147983 */ /* 0x000f220000300800 */
[----:B------:R-:W-:Y:S01]  /*1a160*/  FADD.FTZ R65, R68, R65 ;  /* 0x0000004144417221 */ /* 0x000fe20000010000 */
[----:B------:R-:W-:-:S03]  /*1a170*/  FMUL.FTZ R68, R4, R9 ;  /* 0x0000000904447220 */ /* 0x000fc60000410000 */
[----:B------:R-:W-:Y:S01]  /*1a180*/  FADD.FTZ R69, R65, R69 ;  /* 0x0000004541457221 */ /* 0x000fe20000010000 */
[----:B------:R-:W-:Y:S01]  /*1a190*/  FMUL.FTZ R65, R5, R6 ;  /* 0x0000000605417220 */ /* 0x000fe20000410000 */
[C---:B---3--:R-:W-:Y:S01]  /*1a1a0*/  FFMA.FTZ R64, R67.reuse, R9, R64 ;  /* 0x0000000943407223 */ /* 0x048fe20000010040 */
[----:B------:R-:W-:Y:S01]  /*1a1b0*/  FFMA.FTZ R66, R67, R68, R66 ;  /* 0x0000004443427223 */ /* 0x000fe20000010042 */
[----:B------:R-:W-:Y:S01]  /*1a1c0*/  FADD.FTZ R67, R10, R6 ;  /* 0x000000060a437221 */ /* 0x000fe20000010000 */
[----:B------:R-:W-:Y:S01]  /*1a1d0*/  FADD.FTZ R68, R68, R69 ;  /* 0x0000004544447221 */ /* 0x000fe20000010000 */
[----:B------:R-:W-:Y:S01]  /*1a1e0*/  FFMA.FTZ R10, R16, R6, R7 ;  /* 0x00000006100a7223 */ /* 0x000fe20000010007 */
[----:B------:R-:W-:Y:S01]  /*1a1f0*/  FADD.FTZ R6, R0, R18 ;  /* 0x0000001200067221 */ /* 0x000fe20000010000 */
[----:B------:R-:W-:Y:S01]  /*1a200*/  FFMA.FTZ R66, R16, R65, R66 ;  /* 0x0000004110427223 */ /* 0x000fe20000010042 */
[-C--:B------:R-:W-:Y:S01]  /*1a210*/  FFMA.FTZ R0, R8, R18.reuse, R64 ;  /* 0x0000001208007223 */ /* 0x080fe20000010040 */
[----:B------:R-:W-:Y:S01]  /*1a220*/  FMUL.FTZ R64, R4, R18 ;  /* 0x0000001204407220 */ /* 0x000fe20000410000 */
[----:B------:R-:W-:Y:S01]  /*1a230*/  FADD.FTZ R65, R68, R65 ;  /* 0x0000004144417221 */ /* 0x000fe20000010000 */
[-C--:B------:R-:W-:Y:S01]  /*1a240*/  FMUL.FTZ R69, R5, R21.reuse ;  /* 0x0000001505457220 */ /* 0x080fe20000410000 */
[----:B------:R-:W3:Y:S01]  /*1a250*/  LDL.LU R9, [R1+0x420] ;  /* 0x0004200001097983 */ /* 0x000ee20000300800 */
[----:B------:R-:W-:Y:S01]  /*1a260*/  FFMA.FTZ R66, R8, R64, R66 ;  /* 0x0000004008427223 */ /* 0x000fe20000010042 */
[----:B------:R-:W-:Y:S01]  /*1a270*/  FADD.FTZ R65, R64, R65 ;  /* 0x0000004140417221 */ /* 0x000fe20000010000 */
[----:B------:R-:W-:Y:S01]  /*1a280*/  FADD.FTZ R67, R67, R21 ;  /* 0x0000001543437221 */ /* 0x000fe20000010000 */
[C---:B------:R-:W-:Y:S01]  /*1a290*/  FFMA.FTZ R68, R13.reuse, R21, R10 ;  /* 0x000000150d447223 */ /* 0x040fe2000001000a */
[----:B------:R-:W-:Y:S01]  /*1a2a0*/  FFMA.FTZ R66, R13, R69, R66 ;  /* 0x000000450d427223 */ /* 0x000fe20000010042 */
[----:B------:R-:W-:Y:S01]  /*1a2b0*/  FADD.FTZ R65, R65, R69 ;  /* 0x0000004541417221 */ /* 0x000fe20000010000 */
[----:B--2---:R-:W-:Y:S01]  /*1a2c0*/  FMUL.FTZ R64, R4, R17 ;  /* 0x0000001104407220 */ /* 0x004fe20000410000 */
[----:B------:R-:W2:Y:S04]  /*1a2d0*/  LDL.LU R69, [R1+0x648] ;  /* 0x0006480001457983 */ /* 0x000ea80000300800 */
[----:B------:R-:W2:Y:S04]  /*1a2e0*/  LDL.LU R7, [R1+0x414] ;  /* 0x0004140001077983 */ /* 0x000ea80000300800 */
[----:B------:R-:W2:Y:S04]  /*1a2f0*/  LDL.LU R16, [R1+0x40c] ;  /* 0x00040c0001107983 */ /* 0x000ea80000300800 */
[----:B------:R-:W2:Y:S04]  /*1a300*/  LDL.LU R18, [R1+0x634] ;  /* 0x0006340001127983 */ /* 0x000ea80000300800 */
[----:B------:R-:W2:Y:S01]  /*1a310*/  LDL.LU R8, [R1+0x408] ;  /* 0x0004080001087983 */ /* 0x000ea20000300800 */
[----:B------:R-:W-:-:S03]  /*1a320*/  FADD.FTZ R6, R6, R17 ;  /* 0x0000001106067221 */ /* 0x000fc60000010000 */
[----:B------:R-:W2:Y:S04]  /*1a330*/  LDL.LU R21, [R1+0x400] ;  /* 0x0004000001157983 */ /* 0x000ea80000300800 */
[----:B------:R-:W2:Y:S04]  /*1a340*/  LDL.LU R13, [R1+0x624] ;  /* 0x00062400010d7983 */ /* 0x000ea80000300800 */
[----:B------:R-:W2:Y:S01]  /*1a350*/  LDL.LU R10, [R1+0x760] ;  /* 0x00076000010a7983 */ /* 0x000ea20000300800 */
[C---:B----4-:R-:W-:Y:S01]  /*1a360*/  FFMA.FTZ R0, R20.reuse, R17, R0 ;  /* 0x0000001114007223 */ /* 0x050fe20000010000 */
[----:B------:R-:W-:Y:S01]  /*1a370*/  FFMA.FTZ R66, R20, R64, R66 ;  /* 0x0000004014427223 */ /* 0x000fe20000010042 */
[----:B------:R-:W-:Y:S01]  /*1a380*/  FADD.FTZ R64, R64, R65 ;  /* 0x0000004140407221 */ /* 0x000fe20000010000 */
[----:B------:R-:W4:Y:S01]  /*1a390*/  LDL.LU R17, [R1+0x3f8] ;  /* 0x0003f80001117983 */ /* 0x000f220000300800 */
[----:B---3--:R-:W-:Y:S01]  /*1a3a0*/  FADD.FTZ R20, R67, R9 ;  /* 0x0000000943147221 */ /* 0x008fe20000010000 */
[-C--:B--2---:R-:W-:Y:S01]  /*1a3b0*/  FFMA.FTZ R67, R69, R9.reuse, R68 ;  /* 0x0000000945437223 */ /* 0x084fe20000010044 */
[----:B------:R-:W-:-:S02]  /*1a3c0*/  FMUL.FTZ R68, R5, R9 ;  /* 0x0000000905447220 */ /* 0x000fc40000410000 */
[----:B------:R-:W2:Y:S02]  /*1a3d0*/  LDL.LU R9, [R1+0x620] ;  /* 0x0006200001097983 */ /* 0x000ea40000300800 */
[----:B------:R-:W-:Y:S01]  /*1a3e0*/  FFMA.FTZ R69, R69, R68, R66 ;  /* 0x0000004445457223 */ /* 0x000fe20000010042 */
[----:B------:R-:W-:Y:S02]  /*1a3f0*/  FADD.FTZ R66, R64, R68 ;  /* 0x0000004440427221 */ /* 0x000fe40000010000 */
[----:B------:R-:W3:Y:S01]  /*1a400*/  LDL.LU R68, [R1+0x63c] ;  /* 0x00063c0001447983 */ /* 0x000ee20000300800 */
[-C--:B------:R-:W-:Y:S01]  /*1a410*/  FMUL.FTZ R65, R4, R7.reuse ;  /* 0x0000000704417220 */ /* 0x080fe20000410000 */
[----:B---3--:R-:W-:-:S03]  /*1a420*/  FFMA.FTZ R64, R68, R7, R0 ;  /* 0x0000000744407223 */ /* 0x008fc60000010000 */
[----:B------:R-:W-:Y:S01]  /*1a430*/  FFMA.FTZ R68, R68, R65, R69 ;  /* 0x0000004144447223 */ /* 0x000fe20000010045 */
[-C--:B------:R-:W-:Y:S01]  /*1a440*/  FMUL.FTZ R69, R5, R16.reuse ;  /* 0x0000001005457220 */ /* 0x080fe20000410000 */
[----:B------:R-:W-:Y:S01]  /*1a450*/  FADD.FTZ R65, R65, R66 ;  /* 0x0000004241417221 */ /* 0x000fe20000010000 */
[----:B------:R-:W-:Y:S01]  /*1a460*/  FADD.FTZ R6, R6, R7 ;  /* 0x0000000706067221 */ /* 0x000fe20000010000 */
[C---:B------:R-:W-:Y:S01]  /*1a470*/  FFMA.FTZ R67, R18.reuse, R16, R67 ;  /* 0x0000001012437223 */ /* 0x040fe20000010043 */
[----:B------:R-:W-:Y:S01]  /*1a480*/  FFMA.FTZ R68, R18, R69, R68 ;  /* 0x0000004512447223 */ /* 0x000fe20000010044 */
[----:B------:R-:W-:Y:S01]  /*1a490*/  FADD.FTZ R69, R65, R69 ;  /* 0x0000004541457221 */ /* 0x000fe20000010000 */
[----:B------:R-:W-:Y:S01]  /*1a4a0*/  FMUL.FTZ R66, R4, R8 ;  /* 0x0000000804427220 */ /* 0x000fe20000410000 */
[----:B------:R-:W3:Y:S01]  /*1a4b0*/  LDL.LU R65, [R1+0x628] ;  /* 0x0006280001417983 */ /* 0x000ee20000300800 */
[----:B------:R-:W-:Y:S01]  /*1a4c0*/  FADD.FTZ R6, R6, R8 ;  /* 0x0000000806067221 */ /* 0x000fe20000010000 */
[----:B------:R-:W-:-:S02]  /*1a4d0*/  FADD.FTZ R20, R20, R16 ;  /* 0x0000001014147221 */ /* 0x000fc40000010000 */
[----:B------:R-:W2:Y:S01]  /*1a4e0*/  LDL.LU R16, [R1+0x75c] ;  /* 0x00075c0001107983 */ /* 0x000ea20000300800 */
[----:B----4-:R-:W-:-:S03]  /*1a4f0*/  FADD.FTZ R6, R6, R17 ;  /* 0x0000001106067221 */ /* 0x010fc60000010000 */
[----:B------:R-:W4:Y:S04]  /*1a500*/  LDL.LU R0, [R1+0x614] ;  /* 0x0006140001007983 */ /* 0x000f280000300800 */
[----:B------:R-:W4:Y:S04]  /*1a510*/  LDL.LU R7, [R1+0x60c] ;  /* 0x00060c0001077983 */ /* 0x000f280000300800 */
[----:B------:R-:W4:Y:S01]  /*1a520*/  LDL.LU R18, [R1+0x23c] ;  /* 0x00023c0001127983 */ /* 0x000f220000300800 */
[C---:B---3--:R-:W-:Y:S01]  /*1a530*/  FFMA.FTZ R64, R65.reuse, R8, R64 ;  /* 0x0000000841407223 */ /* 0x048fe20000010040 */
[----:B------:R-:W-:Y:S01]  /*1a540*/  FFMA.FTZ R68, R65, R66, R68 ;  /* 0x0000004241447223 */ /* 0x000fe20000010044 */
[----:B------:R-:W-:Y:S01]  /*1a550*/  FADD.FTZ R66, R66, R69 ;  /* 0x0000004542427221 */ /* 0x000fe20000010000 */
[-C--:B------:R-:W-:Y:S01]  /*1a560*/  FMUL.FTZ R69, R4, R17.reuse ;  /* 0x0000001104457220 */ /* 0x080fe20000410000 */
[----:B--2---:R-:W-:Y:S01]  /*1a570*/  FFMA.FTZ R64, R9, R17, R64 ;  /* 0x0000001109407223 */ /* 0x004fe20000010040 */
[----:B------:R-:W2:Y:S04]  /*1a580*/  LDL.LU R8, [R1+0x250] ;  /* 0x0002500001087983 */ /* 0x000ea80000300800 */
[----:B------:R-:W3:Y:S01]  /*1a590*/  LDL.LU R17, [R1+0x758] ;  /* 0x0007580001117983 */ /* 0x000ee20000300800 */
[----:B------:R-:W-:-:S04]  /*1a5a0*/  FMUL.FTZ R65, R5, R21 ;  /* 0x0000001505417220 */ /* 0x000fc80000410000 */
[----:B------:R-:W-:Y:S01]  /*1a5b0*/  FFMA.FTZ R68, R13, R65, R68 ;  /* 0x000000410d447223 */ /* 0x000fe20000010044 */
[----:B------:R-:W-:Y:S01]  /*1a5c0*/  FADD.FTZ R66, R66, R65 ;  /* 0x0000004142427221 */ /* 0x000fe20000010000 */
[----:B------:R-:W-:Y:S02]  /*1a5d0*/  FMUL.FTZ R65, R5, R16 ;  /* 0x0000001005417220 */ /* 0x000fe40000410000 */
[----:B------:R-:W-:Y:S01]  /*1a5e0*/  FFMA.FTZ R68, R9, R69, R68 ;  /* 0x0000004509447223 */ /* 0x000fe20000010044 */
[----:B------:R-:W-:Y:S01]  /*1a5f0*/  FADD.FTZ R66, R69, R66 ;  /* 0x0000004245427221 */ /* 0x000fe20000010000 */
[----:B------:R-:W-:Y:S01]  /*1a600*/  FFMA.FTZ R67, R13, R21, R67 ;  /* 0x000000150d437223 */ /* 0x000fe20000010043 */
[----:B------:R-:W-:Y:S01]  /*1a610*/  FADD.FTZ R20, R20, R21 ;  /* 0x0000001514147221 */ /* 0x000fe20000010000 */
[----:B----4-:R-:W-:Y:S01]  /*1a620*/  FFMA.FTZ R68, R0, R65, R68 ;  /* 0x0000004100447223 */ /* 0x010fe20000010044 */
[----:B------:R-:W-:Y:S01]  /*1a630*/  FADD.FTZ R66, R66, R65 ;  /* 0x0000004142427221 */ /* 0x000fe20000010000 */
[----:B------:R-:W4:Y:S01]  /*1a640*/  LDL.LU R9, [R1+0x284] ;  /* 0x0002840001097983 */ /* 0x000f220000300800 */
[----:B---3--:R-:W-:-:S03]  /*1a650*/  FMUL.FTZ R69, R4, R17 ;  /* 0x0000001104457220 */ /* 0x008fc60000410000 */
[----:B------:R-:W3:Y:S01]  /*1a660*/  LDL.LU R13, [R1+0x264] ;  /* 0x00026400010d7983 */ /* 0x000ee20000300800 */
[----:B------:R-:W-:Y:S01]  /*1a670*/  FFMA.FTZ R68, R7, R69, R68 ;  /* 0x0000004507447223 */ /* 0x000fe20000010044 */
[----:B------:R-:W-:Y:S02]  /*1a680*/  FADD.FTZ R66, R69, R66 ;  /* 0x0000004245427221 */ /* 0x000fe40000010000 */
[----:B------:R-:W3:Y:S04]  /*1a690*/  LDL.LU R21, [R1+0x600] ;  /* 0x0006000001157983 */ /* 0x000ee80000300800 */
[----:B------:R-:W2:Y:S01]  /*1a6a0*/  LDL.LU R69, [R1+0x608] ;  /* 0x0006080001457983 */ /* 0x000ea20000300800 */
[----:B------:R-:W-:-:S04]  /*1a6b0*/  FMUL.FTZ R65, R5, R18 ;  /* 0x0000001205417220 */ /* 0x000fc80000410000 */
[----:B------:R-:W-:Y:S01]  /*1a6c0*/  FADD.FTZ R66, R66, R65 ;  /* 0x0000004142427221 */ /* 0x000fe20000010000 */
[----:B------:R-:W-:Y:S01]  /*1a6d0*/  FFMA.FTZ R67, R0, R16, R67 ;  /* 0x0000001000437223 */ /* 0x000fe20000010043 */
[----:B------:R-:W-:Y:S01]  /*1a6e0*/  FFMA.FTZ R64, R7, R17, R64 ;  /* 0x0000001107407223 */ /* 0x000fe20000010040 */
[----:B------:R-:W4:Y:S01]  /*1a6f0*/  LDL.LU R0, [R1+0x28c] ;  /* 0x00028c0001007983 */ /* 0x000f220000300800 */
[C---:B--2---:R-:W-:Y:S01]  /*1a700*/  FFMA.FTZ R68, R69.reuse, R65, R68 ;  /* 0x0000004145447223 */ /* 0x044fe20000010044 */
[----:B------:R-:W-:Y:S02]  /*1a710*/  FFMA.FTZ R67, R69, R18, R67 ;  /* 0x0000001245437223 */ /* 0x000fe40000010043 */
[----:B------:R-:W2:Y:S01]  /*1a720*/  LDL.LU R65, [R1+0x604] ;  /* 0x0006040001417983 */ /* 0x000ea20000300800 */
[-C--:B------:R-:W-:Y:S01]  /*1a730*/  FMUL.FTZ R69, R4, R8.reuse ;  /* 0x0000000804457220 */ /* 0x080fe20000410000 */
[----:B------:R-:W-:Y:S01]  /*1a740*/  FADD.FTZ R16, R20, R16 ;  /* 0x0000001014107221 */ /* 0x000fe20000010000 */
[----:B------:R-:W-:Y:S01]  /*1a750*/  FADD.FTZ R17, R6, R17 ;  /* 0x0000001106117221 */ /* 0x000fe20000010000 */
[----:B---3--:R-:W-:Y:S01]  /*1a760*/  FFMA.FTZ R67, R21, R13, R67 ;  /* 0x0000000d15437223 */ /* 0x008fe20000010043 */
[----:B------:R-:W-:Y:S01]  /*1a770*/  FADD.FTZ R66, R69, R66 ;  /* 0x0000004245427221 */ /* 0x000fe20000010000 */
[----:B------:R-:W3:Y:S01]  /*1a780*/  LDL.LU R7, [R1+0x5f4] ;  /* 0x0005f40001077983 */ /* 0x000ee20000300800 */
[C---:B--2---:R-:W-:Y:S01]  /*1a790*/  FFMA.FTZ R64, R65.reuse, R8, R64 ;  /* 0x0000000841407223 */ /* 0x044fe20000010040 */
[----:B------:R-:W-:Y:S01]  /*1a7a0*/  FFMA.FTZ R68, R65, R69, R68 ;  /* 0x0000004541447223 */ /* 0x000fe20000010044 */
[----:B------:R-:W-:Y:S01]  /*1a7b0*/  FMUL.FTZ R65, R5, R13 ;  /* 0x0000000d05417220 */ /* 0x000fe20000410000 */
[----:B------:R-:W-:Y:S01]  /*1a7c0*/  FADD.FTZ R16, R16, R18 ;  /* 0x0000001210107221 */ /* 0x000fe20000010000 */
[----:B------:R-:W-:Y:S01]  /*1a7d0*/  FADD.FTZ R17, R17, R8 ;  /* 0x0000000811117221 */ /* 0x000fe20000010000 */
[----:B----4-:R-:W-:Y:S01]  /*1a7e0*/  FMUL.FTZ R69, R4, R9 ;  /* 0x0000000904457220 */ /* 0x010fe20000410000 */
[----:B------:R-:W-:Y:S01]  /*1a7f0*/  FFMA.FTZ R68, R21, R65, R68 ;  /* 0x0000004115447223 */ /* 0x000fe20000010044 */
[----:B------:R-:W-:Y:S01]  /*1a800*/  FADD.FTZ R66, R66, R65 ;  /* 0x0000004142427221 */ /* 0x000fe20000010000 */
[----:B------:R-:W-:Y:S01]  /*1a810*/  FADD.FTZ R16, R16, R13 ;  /* 0x0000000d10107221 */ /* 0x000fe20000010000 */
[----:B------:R-:W2:Y:S01]  /*1a820*/  LDL.LU R65, [R1+0x5fc] ;  /* 0x0005fc0001417983 */ /* 0x000ea20000300800 */
[----:B------:R-:W-:Y:S01]  /*1a830*/  FADD.FTZ R17, R17, R9 ;  /* 0x0000000911117221 */ /* 0x000fe20000010000 */
[----:B------:R-:W-:-:S02]  /*1a840*/  FADD.FTZ R66, R69, R66 ;  /* 0x0000004245427221 */ /* 0x000fc40000010000 */
[----:B------:R-:W4:Y:S04]  /*1a850*/  LDL.LU R20, [R1+0x290] ;  /* 0x0002900001147983 */ /* 0x000f280000300800 */
[----:B------:R-:W3:Y:S04]  /*1a860*/  LDL.LU R6, [R1+0x294] ;  /* 0x0002940001067983 */ /* 0x000ee80000300800 */
[----:B------:R-:W3:Y:S04]  /*1a870*/  LDL.LU R18, [R1+0x5f0] ;  /* 0x0005f00001127983 */ /* 0x000ee80000300800 */
[----:B------:R-:W3:Y:S04]  /*1a880*/  LDL.LU R8, [R1+0x754] ;  /* 0x0007540001087983 */ /* 0x000ee80000300800 */
[----:B------:R-:W3:Y:S04]  /*1a890*/  LDL.LU R21, [R1+0x298] ;  /* 0x0002980001157983 */ /* 0x000ee80000300800 */
[----:B------:R-:W3:Y:S01]  /*1a8a0*/  LDL.LU R13, [R1+0x29c] ;  /* 0x00029c00010d7983 */ /* 0x000ee20000300800 */
[C---:B--2---:R-:W-:Y:S01]  /*1a8b0*/  FFMA.FTZ R64, R65.reuse, R9, R64 ;  /* 0x0000000941407223 */ /* 0x044fe20000010040 */
[----:B------:R-:W-:-:S02]  /*1a8c0*/  FFMA.FTZ R68, R65, R69, R68 ;  /* 0x0000004541447223 */ /* 0x000fc40000010044 */
[----:B------:R-:W2:Y:S04]  /*1a8d0*/  LDL.LU R9, [R1+0x5e0] ;  /* 0x0005e00001097983 */ /* 0x000ea80000300800 */
[----:B------:R-:W4:Y:S01]  /*1a8e0*/  LDL.LU R69, [R1+0x5f8] ;  /* 0x0005f80001457983 */ /* 0x000f220000300800 */
[----:B------:R-:W-:-:S04]  /*1a8f0*/  FMUL.FTZ R65, R5, R0 ;  /* 0x0000000005417220 */ /* 0x000fc80000410000 */
[----:B------:R-:W-:Y:S01]  /*1a900*/  FADD.FTZ R66, R66, R65 ;  /* 0x0000004142427221 */ /* 0x000fe20000010000 */
[----:B------:R-:W-:Y:S01]  /*1a910*/  FADD.FTZ R16, R16, R0 ;  /* 0x0000000010107221 */ /* 0x000fe20000010000 */
[C---:B----4-:R-:W-:Y:S01]  /*1a920*/  FFMA.FTZ R67, R69.reuse, R0, R67 ;  /* 0x0000000045437223 */ /* 0x050fe20000010043 */
[----:B------:R-:W-:Y:S01]  /*1a930*/  FFMA.FTZ R68, R69, R65, R68 ;  /* 0x0000004145447223 */ /* 0x000fe20000010044 */
[----:B------:R-:W-:Y:S01]  /*1a940*/  FMUL.FTZ R69, R4, R20 ;  /* 0x0000001404457220 */ /* 0x000fe20000410000 */
[----:B---3--:R-:W-:Y:S01]  /*1a950*/  FMUL.FTZ R65, R5, R6 ;  /* 0x0000000605417220 */ /* 0x008fe20000410000 */
[----:B------:R-:W3:Y:S02]  /*1a960*/  LDL.LU R0, [R1+0x750] ;  /* 0x0007500001007983 */ /* 0x000ee40000300800 */
[----:B------:R-:W-:Y:S01]  /*1a970*/  FFMA.FTZ R68, R7, R69, R68 ;  /* 0x0000004507447223 */ /* 0x000fe20000010044 */
[----:B------:R-:W-:-:S03]  /*1a980*/  FADD.FTZ R66, R69, R66 ;  /* 0x0000004245427221 */ /* 0x000fc60000010000 */
[----:B------:R-:W-:Y:S01]  /*1a990*/  FFMA.FTZ R68, R18, R65, R68 ;  /* 0x0000004112447223 */ /* 0x000fe20000010044 */
[----:B------:R-:W-:Y:S02]  /*1a9a0*/  FADD.FTZ R66, R66, R65 ;  /* 0x0000004142427221 */ /* 0x000fe40000010000 */
[----:B------:R-:W4:Y:S01]  /*1a9b0*/  LDL.LU R65, [R1+0x5ec] ;  /* 0x0005ec0001417983 */ /* 0x000f220000300800 */
[----:B------:R-:W-:Y:S01]  /*1a9c0*/  FFMA.FTZ R64, R7, R20, R64 ;  /* 0x0000001407407223 */ /* 0x000fe20000010040 */
[----:B------:R-:W-:Y:S01]  /*1a9d0*/  FADD.FTZ R17, R17, R20 ;  /* 0x0000001411117221 */ /* 0x000fe20000010000 */
[----:B------:R-:W-:Y:S01]  /*1a9e0*/  FFMA.FTZ R67, R18, R6, R67 ;  /* 0x0000000612437223 */ /* 0x000fe20000010043 */
[----:B------:R-:W-:Y:S01]  /*1a9f0*/  FADD.FTZ R16, R16, R6 ;  /* 0x0000000610107221 */ /* 0x000fe20000010000 */
[----:B------:R-:W2:Y:S04]  /*1aa00*/  LDL.LU R7, [R1+0x2a0] ;  /* 0x0002a00001077983 */ /* 0x000ea80000300800 */
[----:B------:R-:W2:Y:S04]  /*1aa10*/  LDL.LU R6, [R1+0x74c] ;  /* 0x00074c0001067983 */ /* 0x000ea80000300800 */
[----:B------:R-:W2:Y:S04]  /*1aa20*/  LDL.LU R20, [R1+0x5d4] ;  /* 0x0005d40001147983 */ /* 0x000ea80000300800 */
[----:B------:R-:W2:Y:S01]  /*1aa30*/  LDL.LU R18, [R1+0x2a4] ;  /* 0x0002a40001127983 */ /* 0x000ea20000300800 */
[-C--:B---3--:R-:W-:Y:S01]  /*1aa40*/  FMUL.FTZ R69, R4, R0.reuse ;  /* 0x0000000004457220 */ /* 0x088fe20000410000 */
[----:B------:R-:W-:Y:S01]  /*1aa50*/  FADD.FTZ R17, R17, R0 ;  /* 0x0000000011117221 */ /* 0x000fe20000010000 */
[----:B----4-:R-:W-:-:S02]  /*1aa60*/  FFMA.FTZ R64, R65, R0, R64 ;  /* 0x0000000041407223 */ /* 0x010fc40000010040 */
[----:B------:R-:W3:Y:S01]  /*1aa70*/  LDL.LU R0, [R1+0x5e8] ;  /* 0x0005e80001007983 */ /* 0x000ee20000300800 */
[----:B------:R-:W-:Y:S01]  /*1aa80*/  FFMA.FTZ R68, R65, R69, R68 ;  /* 0x0000004541447223 */ /* 0x000fe20000010044 */
[----:B------:R-:W-:Y:S02]  /*1aa90*/  FADD.FTZ R66, R69, R66 ;  /* 0x0000004245427221 */ /* 0x000fe40000010000 */
[----:B------:R-:W4:Y:S01]  /*1aaa0*/  LDL.LU R69, [R1+0x5d8] ;  /* 0x0005d80001457983 */ /* 0x000f220000300800 */
[----:B------:R-:W-:-:S04]  /*1aab0*/  FMUL.FTZ R65, R5, R21 ;  /* 0x0000001505417220 */ /* 0x000fc80000410000 */
[----:B------:R-:W-:Y:S01]  /*1aac0*/  FADD.FTZ R66, R66, R65 ;  /* 0x0000004142427221 */ /* 0x000fe20000010000 */
[C---:B---3--:R-:W-:Y:S01]  /*1aad0*/  FFMA.FTZ R67, R0.reuse, R21, R67 ;  /* 0x0000001500437223 */ /* 0x048fe20000010043 */
[----:B------:R-:W-:Y:S01]  /*1aae0*/  FFMA.FTZ R68, R0, R65, R68 ;  /* 0x0000004100447223 */ /* 0x000fe20000010044 */
[----:B------:R-:W-:Y:S01]  /*1aaf0*/  FMUL.FTZ R0, R4, R13 ;  /* 0x0000000d04007220 */ /* 0x000fe20000410000 */
[----:B--2---:R-:W-:-:S03]  /*1ab00*/  FMUL.FTZ R65, R5, R6 ;  /* 0x0000000605417220 */ /* 0x004fc60000410000 */
[----:B------:R-:W-:Y:S01]  /*1ab10*/  FFMA.FTZ R68, R9, R0, R68 ;  /* 0x0000000009447223 */ /* 0x000fe20000010044 */
[----:B------:R-:W-:Y:S01]  /*1ab20*/  FADD.FTZ R66, R0, R66 ;  /* 0x0000004200427221 */ /* 0x000fe20000010000 */
[----:B------:R-:W-:Y:S02]  /*1ab30*/  FMUL.FTZ R0, R4, R7 ;  /* 0x0000000704007220 */ /* 0x000fe40000410000 */
[----:B----4-:R-:W-:Y:S01]  /*1ab40*/  FFMA.FTZ R68, R69, R65, R68 ;  /* 0x0000004145447223 */ /* 0x010fe20000010044 */
[----:B------:R-:W-:Y:S01]  /*1ab50*/  FADD.FTZ R66, R66, R65 ;  /* 0x0000004142427221 */ /* 0x000fe20000010000 */
[----:B------:R-:W-:Y:S01]  /*1ab60*/  FADD.FTZ R16, R16, R21 ;  /* 0x0000001510107221 */ /* 0x000fe20000010000 */
[----:B------:R-:W-:Y:S01]  /*1ab70*/  FFMA.FTZ R64, R9, R13, R64 ;  /* 0x0000000d09407223 */ /* 0x000fe20000010040 */
[----:B------:R-:W-:Y:S01]  /*1ab80*/  FFMA.FTZ R68, R20, R0, R68 ;  /* 0x0000000014447223 */ /* 0x000fe20000010044 */
[----:B------:R-:W-:Y:S01]  /*1ab90*/  FADD.FTZ R66, R0, R66 ;  /* 0x0000004200427221 */ /* 0x000fe20000010000 */
[----:B------:R-:W-:Y:S01]  /*1aba0*/  FADD.FTZ R17, R17, R13 ;  /* 0x0000000d11117221 */ /* 0x000fe20000010000 */
[----:B------:R-:W2:Y:S01]  /*1abb0*/  LDL.LU R0, [R1+0x5cc] ;  /* 0x0005cc0001007983 */ /* 0x000ea20000300800 */
[----:B------:R-:W-:Y:S01]  /*1abc0*/  FFMA.FTZ R67, R69, R6, R67 ;  /* 0x0000000645437223 */ /* 0x000fe20000010043 */
[----:B------:R-:W-:Y:S01]  /*1abd0*/  FADD.FTZ R16, R16, R6 ;  /* 0x0000000610107221 */ /* 0x000fe20000010000 */
[----:B------:R-:W-:Y:S01]  /*1abe0*/  FMUL.FTZ R6, R5, R18 ;  /* 0x0000001205067220 */ /* 0x000fe20000410000 */
[----:B------:R-:W-:Y:S01]  /*1abf0*/  FFMA.FTZ R64, R20, R7, R64 ;  /* 0x0000000714407223 */ /* 0x000fe20000010040 */
[----:B------:R-:W-:Y:S01]  /*1ac00*/  FADD.FTZ R17, R17, R7 ;  /* 0x0000000711117221 */ /* 0x000fe20000010000 */
[----:B------:R-:W3:Y:S01]  /*1ac10*/  LDL.LU R65, [R1+0x2a8] ;  /* 0x0002a80001417983 */ /* 0x000ee20000300800 */
[----:B------:R-:W-:-:S03]  /*1ac20*/  FADD.FTZ R66, R66, R6 ;  /* 0x0000000642427221 */ /* 0x000fc60000010000 */
[----:B------:R-:W4:Y:S04]  /*1ac30*/  LDL.LU R7, [R1+0x748] ;  /* 0x0007480001077983 */ /* 0x000f280000300800 */
[----:B------:R-:W4:Y:S04]  /*1ac40*/  LDL.LU R21, [R1+0x594] ;  /* 0x0005940001157983 */ /* 0x000f280000300800 */
[----:B------:R-:W4:Y:S01]  /*1ac50*/  LDL.LU R69, [R1+0x584] ;  /* 0x0005840001457983 */ /* 0x000f220000300800 */
[----:B------:R-:W-:-:S03]  /*1ac60*/  FADD.FTZ R16, R16, R18 ;  /* 0x0000001210107221 */ /* 0x000fc60000010000 */
[----:B------:R-:W4:Y:S04]  /*1ac70*/  LDL.LU R9, [R1+0x2ac] ;  /* 0x0002ac0001097983 */ /* 0x000f280000300800 */
[----:B------:R-:W4:Y:S04]  /*1ac80*/  LDL.LU R13, [R1+0x590] ;  /* 0x00059000010d7983 */ /* 0x000f280000300800 */
[----:B------:R-:W4:Y:S01]  /*1ac90*/  LDL.LU R20, [R1+0x2b0] ;  /* 0x0002b00001147983 */ /* 0x000f220000300800 */
[----:B--2---:R-:W-:-:S03]  /*1aca0*/  FFMA.FTZ R68, R0, R6, R68 ;  /* 0x0000000600447223 */ /* 0x004fc60000010044 */
[----:B------:R-:W2:Y:S01]  /*1acb0*/  LDL.LU R6, [R1+0x5a0] ;  /* 0x0005a00001067983 */ /* 0x000ea20000300800 */
[----:B------:R-:W-:Y:S01]  /*1acc0*/  FFMA.FTZ R67, R0, R18, R67 ;  /* 0x0000001200437223 */ /* 0x000fe20000010043 */
[----:B---3--:R-:W-:Y:S02]  /*1acd0*/  FADD.FTZ R16, R16, R65 ;  /* 0x0000004110107221 */ /* 0x008fe40000010000 */
[----:B------:R-:W3:Y:S01]  /*1ace0*/  LDL.LU R18, [R1+0x56c] ;  /* 0x00056c0001127983 */ /* 0x000ee20000300800 */
[----:B----4-:R-:W-:-:S04]  /*1acf0*/  FMUL.FTZ R0, R4, R7 ;  /* 0x0000000704007220 */ /* 0x010fc80000410000 */
[----:B------:R-:W-:Y:S01]  /*1ad00*/  FADD.FTZ R66, R0, R66 ;  /* 0x0000004200427221 */ /* 0x000fe20000010000 */
[----:B------:R-:W-:Y:S01]  /*1ad10*/  FFMA.FTZ R67, R21, R65, R67 ;  /* 0x0000004115437223 */ /* 0x000fe20000010043 */
[----:B------:R-:W-:Y:S01]  /*1ad20*/  FADD.FTZ R16, R16, R8 ;  /* 0x0000000810107221 */ /* 0x000fe20000010000 */
[----:B------:R-:W-:Y:S02]  /*1ad30*/  FADD.FTZ R17, R17, R7 ;  /* 0x0000000711117221 */ /* 0x000fe40000010000 */
[----:B------:R-:W-:Y:S01]  /*1ad40*/  FFMA.FTZ R67, R69, R8, R67 ;  /* 0x0000000845437223 */ /* 0x000fe20000010043 */
[C---:B--2---:R-:W-:Y:S01]  /*1ad50*/  FFMA.FTZ R64, R6.reuse, R7, R64 ;  /* 0x0000000706407223 */ /* 0x044fe20000010040 */
[----:B------:R-:W-:Y:S01]  /*1ad60*/  FFMA.FTZ R68, R6, R0, R68 ;  /* 0x0000000006447223 */ /* 0x000fe20000010044 */
[----:B------:R-:W-:Y:S01]  /*1ad70*/  FMUL.FTZ R6, R5, R65 ;  /* 0x0000004105067220 */ /* 0x000fe20000410000 */
[----:B------:R-:W2:Y:S03]  /*1ad80*/  LDL.LU R7, [R1+0x580] ;  /* 0x0005800001077983 */ /* 0x000ea60000300800 */
[----:B------:R-:W-:Y:S01]  /*1ad90*/  FFMA.FTZ R68, R21, R6, R68 ;  /* 0x0000000615447223 */ /* 0x000fe20000010044 */
[----:B------:R-:W-:Y:S01]  /*1ada0*/  FADD.FTZ R66, R66, R6 ;  /* 0x0000000642427221 */ /* 0x000fe20000010000 */
[----:B------:R-:W-:Y:S01]  /*1adb0*/  FMUL.FTZ R6, R5, R8 ;  /* 0x0000000805067220 */ /* 0x000fe20000410000 */
[-C--:B------:R-:W-:Y:S01]  /*1adc0*/  FMUL.FTZ R0, R4, R9.reuse ;  /* 0x0000000904007220 */ /* 0x080fe20000410000 */
[----:B------:R-:W4:Y:S03]  /*1add0*/  LDL.LU R8, [R1+0x2b4] ;  /* 0x0002b40001087983 */ /* 0x000f260000300800 */
[C---:B------:R-:W-:Y:S01]  /*1ade0*/  FFMA.FTZ R68, R13.reuse, R0, R68 ;  /* 0x000000000d447223 */ /* 0x040fe20000010044 */
[----:B------:R-:W-:Y:S01]  /*1adf0*/  FADD.FTZ R66, R0, R66 ;  /* 0x0000004200427221 */ /* 0x000fe20000010000 */
[----:B------:R-:W-:Y:S01]  /*1ae00*/  FMUL.FTZ R0, R4, R20 ;  /* 0x0000001404007220 */ /* 0x000fe20000410000 */
[----:B------:R-:W-:Y:S01]  /*1ae10*/  FFMA.FTZ R64, R13, R9, R64 ;  /* 0x000000090d407223 */ /* 0x000fe20000010040 */
[----:B------:R-:W-:Y:S01]  /*1ae20*/  FFMA.FTZ R68, R69, R6, R68 ;  /* 0x0000000645447223 */ /* 0x000fe20000010044 */
[----:B------:R-:W-:Y:S01]  /*1ae30*/  FADD.FTZ R66, R66, R6 ;  /* 0x0000000642427221 */ /* 0x000fe20000010000 */
[----:B------:R-:W-:Y:S01]  /*1ae40*/  FADD.FTZ R17, R17, R9 ;  /* 0x0000000911117221 */ /* 0x000fe20000010000 */
[----:B------:R-:W3:Y:S02]  /*1ae50*/  LDL.LU R21, [R1+0x2b8] ;  /* 0x0002b80001157983 */ /* 0x000ee40000300800 */
[----:B------:R-:W-:-:S02]  /*1ae60*/  FADD.FTZ R66, R0, R66 ;  /* 0x0000004200427221 */ /* 0x000fc40000010000 */
[----:B------:R-:W3:Y:S04]  /*1ae70*/  LDL.LU R9, [R1+0x744] ;  /* 0x0007440001097983 */ /* 0x000ee80000300800 */
[----:B------:R-:W3:Y:S04]  /*1ae80*/  LDL.LU R13, [R1+0x564] ;  /* 0x00056400010d7983 */ /* 0x000ee80000300800 */
[----:B------:R-:W3:Y:S04]  /*1ae90*/  LDL.LU R65, [R1+0x2bc] ;  /* 0x0002bc0001417983 */ /* 0x000ee80000300800 */
[----:B------:R-:W3:Y:S01]  /*1aea0*/  LDL.LU R69, [R1+0x560] ;  /* 0x0005600001457983 */ /* 0x000ee20000300800 */
[----:B--2---:R-:W-:Y:S01]  /*1aeb0*/  FFMA.FTZ R68, R7, R0, R68 ;  /* 0x0000000007447223 */ /* 0x004fe20000010044 */
[----:B----4-:R-:W-:-:S04]  /*1aec0*/  FMUL.FTZ R6, R5, R8 ;  /* 0x0000000805067220 */ /* 0x010fc80000410000 */
[----:B---3--:R-:W-:Y:S01]  /*1aed0*/  FFMA.FTZ R68, R18, R6, R68 ;  /* 0x0000000612447223 */ /* 0x008fe20000010044 */
[----:B------:R-:W-:Y:S02]  /*1aee0*/  FADD.FTZ R66, R66, R6 ;  /* 0x0000000642427221 */ /* 0x000fe40000010000 */
[----:B------:R-:W2:Y:S01]  /*1aef0*/  LDL.LU R6, [R1+0x568] ;  /* 0x0005680001067983 */ /* 0x000ea20000300800 */
[----:B------:R-:W-:Y:S01]  /*1af00*/  FFMA.FTZ R64, R7, R20, R64 ;  /* 0x0000001407407223 */ /* 0x000fe20000010040 */
[----:B------:R-:W-:Y:S02]  /*1af10*/  FADD.FTZ R17, R17, R20 ;  /* 0x0000001411117221 */ /* 0x000fe40000010000 */
[----:B------:R-:W3:Y:S01]  /*1af20*/  LDL.LU R20, [R1+0x288] ;  /* 0x0002880001147983 */ /* 0x000ee20000300800 */
[----:B------:R-:W-:Y:S01]  /*1af30*/  FMUL.FTZ R0, R4, R9 ;  /* 0x0000000904007220 */ /* 0x000fe20000410000 */
[----:B------:R-:W-:Y:S01]  /*1af40*/  FADD.FTZ R17, R17, R9 ;  /* 0x0000000911117221 */ /* 0x000fe20000010000 */
[----:B------:R-:W-:Y:S01]  /*1af50*/  FFMA.FTZ R67, R18, R8, R67 ;  /* 0x0000000812437223 */ /* 0x000fe20000010043 */
[----:B------:R-:W4:Y:S01]  /*1af60*/  LDL.LU R7, [R1+0x2c0] ;  /* 0x0002c00001077983 */ /* 0x000f220000300800 */
[----:B------:R-:W-:Y:S01]  /*1af70*/  FADD.FTZ R66, R0, R66 ;  /* 0x0000004200427221 */ /* 0x000fe20000010000 */
[----:B------:R-:W-:-:S02]  /*1af80*/  FADD.FTZ R16, R16, R8 ;  /* 0x0000000810107221 */ /* 0x000fc40000010000 */
[----:B------:R-:W4:Y:S01]  /*1af90*/  LDL.LU R18, [R1+0x548] ;  /* 0x0005480001127983 */ /* 0x000f220000300800 */
[----:B------:R-:W-:-:S03]  /*1afa0*/  FFMA.FTZ R67, R13, R21, R67 ;  /* 0x000000150d437223 */ /* 0x000fc60000010043 */
[----:B------:R-:W4:Y:S01]  /*1afb0*/  LDL.LU R8, [R1+0x53c] ;  /* 0x00053c0001087983 */ /* 0x000f220000300800 */
[----:B------:R-:W-:Y:S01]  /*1afc0*/  FADD.FTZ R16, R16, R21 ;  /* 0x0000001510107221 */ /* 0x000fe20000010000 */
[C---:B--2---:R-:W-:Y:S01]  /*1afd0*/  FFMA.FTZ R64, R6.reuse, R9, R64 ;  /* 0x0000000906407223 */ /* 0x044fe20000010040 */
[----:B------:R-:W-:Y:S01]  /*1afe0*/  FFMA.FTZ R68, R6, R0, R68 ;  /* 0x0000000006447223 */ /* 0x000fe20000010044 */
[----:B------:R-:W-:Y:S01]  /*1aff0*/  FMUL.FTZ R6, R5, R21 ;  /* 0x0000001505067220 */ /* 0x000fe20000410000 */
[----:B------:R-:W2:Y:S01]  /*1b000*/  LDL.LU R9, [R1+0x558] ;  /* 0x0005580001097983 */ /* 0x000ea20000300800 */
[-C--:B------:R-:W-:Y:S02]  /*1b010*/  FMUL.FTZ R0, R4, R65.reuse ;  /* 0x0000004104007220 */ /* 0x080fe40000410000 */
[----:B------:R-:W-:Y:S01]  /*1b020*/  FFMA.FTZ R68, R13, R6, R68 ;  /* 0x000000060d447223 */ /* 0x000fe20000010044 */
[C---:B------:R-:W-:Y:S01]  /*1b030*/  FFMA.FTZ R64, R69.reuse, R65, R64 ;  /* 0x0000004145407223 */ /* 0x040fe20000010040 */
[----:B------:R-:W2:Y:S02]  /*1b040*/  LDL.LU R21, [R1+0x2c4] ;  /* 0x0002c40001157983 */ /* 0x000ea40000300800 */
[----:B------:R-:W-:-:S02]  /*1b050*/  FFMA.FTZ R68, R69, R0, R68 ;  /* 0x0000000045447223 */ /* 0x000fc40000010044 */
[----:B------:R-:W2:Y:S04]  /*1b060*/  LDL.LU R69, [R1+0x528] ;  /* 0x0005280001457983 */ /* 0x000ea80000300800 */
[----:B------:R-:W2:Y:S01]  /*1b070*/  LDL.LU R13, [R1+0x538] ;  /* 0x00053800010d7983 */ /* 0x000ea20000300800 */
[----:B------:R-:W-:Y:S01]  /*1b080*/  FADD.FTZ R66, R66, R6 ;  /* 0x0000000642427221 */ /* 0x000fe20000010000 */
[----:B------:R-:W-:-:S03]  /*1b090*/  FMUL.FTZ R6, R5, R10 ;  /* 0x0000000a05067220 */ /* 0x000fc60000410000 */
[----:B------:R-:W-:Y:S01]  /*1b0a0*/  FADD.FTZ R66, R0, R66 ;  /* 0x0000004200427221 */ /* 0x000fe20000010000 */
[-C--:B---3--:R-:W-:Y:S01]  /*1b0b0*/  FMUL.FTZ R0, R4, R20.reuse ;  /* 0x0000001404007220 */ /* 0x088fe20000410000 */
[----:B------:R-:W-:Y:S02]  /*1b0c0*/  FADD.FTZ R16, R16, R10 ;  /* 0x0000000a10107221 */ /* 0x000fe40000010000 */
[----:B------:R-:W-:Y:S01]  /*1b0d0*/  FADD.FTZ R66, R66, R6 ;  /* 0x0000000642427221 */ /* 0x000fe20000010000 */
[----:B------:R-:W-:Y:S01]  /*1b0e0*/  FADD.FTZ R17, R17, R65 ;  /* 0x0000004111117221 */ /* 0x000fe20000010000 */
[----:B----4-:R-:W-:Y:S01]  /*1b0f0*/  FADD.FTZ R16, R16, R7 ;  /* 0x0000000710107221 */ /* 0x010fe20000010000 */
[----:B------:R-:W3:Y:S01]  /*1b100*/  LDL.LU R65, [R1+0x280] ;  /* 0x0002800001417983 */ /* 0x000ee20000300800 */
[----:B------:R-:W-:Y:S01]  /*1b110*/  FADD.FTZ R66, R0, R66 ;  /* 0x0000004200427221 */ /* 0x000fe20000010000 */
[----:B------:R-:W-:Y:S01]  /*1b120*/  FFMA.FTZ R64, R18, R20, R64 ;  /* 0x0000001412407223 */ /* 0x000fe20000010040 */
[----:B------:R-:W-:-:S02]  /*1b130*/  FADD.FTZ R17, R17, R20 ;  /* 0x0000001411117221 */ /* 0x000fc40000010000 */
[----:B------:R-:W4:Y:S02]  /*1b140*/  LDL.LU R20, [R1+0x740] ;  /* 0x0007400001147983 */ /* 0x000f240000300800 */
[----:B------:R-:W-:Y:S01]  /*1b150*/  FADD.FTZ R17, R17, R19 ;  /* 0x0000001311117221 */ /* 0x000fe20000010000 */
[C---:B--2---:R-:W-:Y:S01]  /*1b160*/  FFMA.FTZ R68, R9.reuse, R6, R68 ;  /* 0x0000000609447223 */ /* 0x044fe20000010044 */
[----:B------:R-:W-:Y:S01]  /*1b170*/  FFMA.FTZ R67, R9, R10, R67 ;  /* 0x0000000a09437223 */ /* 0x000fe20000010043 */
[CC--:B------:R-:W-:Y:S01]  /*1b180*/  FMUL.FTZ R6, R5.reuse, R7.reuse ;  /* 0x0000000705067220 */ /* 0x0c0fe20000410000 */
[----:B------:R-:W2:Y:S01]  /*1b190*/  LDL.LU R9, [R1+0x518] ;  /* 0x0005180001097983 */ /* 0x000ea20000300800 */
[----:B------:R-:W-:Y:S01]  /*1b1a0*/  FFMA.FTZ R68, R18, R0, R68 ;  /* 0x0000000012447223 */ /* 0x000fe20000010044 */
[----:B------:R-:W-:Y:S01]  /*1b1b0*/  FFMA.FTZ R67, R8, R7, R67 ;  /* 0x0000000708437223 */ /* 0x000fe20000010043 */
[----:B------:R-:W-:Y:S01]  /*1b1c0*/  FADD.FTZ R66, R66, R6 ;  /* 0x0000000642427221 */ /* 0x000fe20000010000 */
[----:B------:R-:W-:Y:S01]  /*1b1d0*/  FADD.FTZ R16, R16, R21 ;  /* 0x0000001510107221 */ /* 0x000fe20000010000 */
[----:B------:R-:W-:Y:S01]  /*1b1e0*/  FFMA.FTZ R68, R8, R6, R68 ;  /* 0x0000000608447223 */ /* 0x000fe20000010044 */
[-C--:B------:R-:W-:Y:S01]  /*1b1f0*/  FMUL.FTZ R6, R5, R21.reuse ;  /* 0x0000001505067220 */ /* 0x080fe20000410000 */
[----:B------:R-:W-:Y:S01]  /*1b200*/  FFMA.FTZ R67, R69, R21, R67 ;  /* 0x0000001545437223 */ /* 0x000fe20000010043 */
[-C--:B------:R-:W-:Y:S01]  /*1b210*/  FMUL.FTZ R0, R4, R19.reuse ;  /* 0x0000001304007220 */ /* 0x080fe20000410000 */
[----:B------:R-:W4:Y:S01]  /*1b220*/  LDL.LU R21, [R1+0x73c] ;  /* 0x00073c0001157983 */ /* 0x000f220000300800 */
[----:B------:R-:W-:-:S03]  /*1b230*/  FFMA.FTZ R64, R13, R19, R64 ;  /* 0x000000130d407223 */ /* 0x000fc60000010040 */
[----:B------:R-:W4:Y:S04]  /*1b240*/  LDL.LU R18, [R1+0x4fc] ;  /* 0x0004fc0001127983 */ /* 0x000f280000300800 */
[----:B------:R-:W4:Y:S04]  /*1b250*/  LDL.LU R19, [R1+0x27c] ;  /* 0x00027c0001137983 */ /* 0x000f280000300800 */
[----:B------:R-:W4:Y:S01]  /*1b260*/  LDL.LU R10, [R1+0x4f8] ;  /* 0x0004f800010a7983 */ /* 0x000f220000300800 */
[----:B------:R-:W-:Y:S01]  /*1b270*/  FFMA.FTZ R68, R13, R0, R68 ;  /* 0x000000000d447223 */ /* 0x000fe20000010044 */
[----:B------:R-:W-:Y:S01]  /*1b280*/  FADD.FTZ R66, R0, R66 ;  /* 0x0000004200427221 */ /* 0x000fe20000010000 */
[----:B---3--:R-:W-:Y:S01]  /*1b290*/  FMUL.FTZ R0, R4, R65 ;  /* 0x0000004104007220 */ /* 0x008fe20000410000 */
[----:B------:R-:W3:Y:S01]  /*1b2a0*/  LDL.LU R8, [R1+0x2c8] ;  /* 0x0002c80001087983 */ /* 0x000ee20000300800 */
[----:B------:R-:W-:Y:S01]  /*1b2b0*/  FFMA.FTZ R68, R69, R6, R68 ;  /* 0x0000000645447223 */ /* 0x000fe20000010044 */
[----:B------:R-:W-:-:S02]  /*1b2c0*/  FADD.FTZ R66, R66, R6 ;  /* 0x0000000642427221 */ /* 0x000fc40000010000 */
[----:B------:R-:W3:Y:S04]  /*1b2d0*/  LDL.LU R13, [R1+0x274] ;  /* 0x00027400010d7983 */ /* 0x000ee80000300800 */
[----:B------:R-:W3:Y:S01]  /*1b2e0*/  LDL.LU R69, [R1+0x4e0] ;  /* 0x0004e00001457983 */ /* 0x000ee20000300800 */
[----:B------:R-:W-:-:S03]  /*1b2f0*/  FADD.FTZ R66, R0, R66 ;  /* 0x0000004200427221 */ /* 0x000fc60000010000 */
[----:B------:R-:W3:Y:S01]  /*1b300*/  LDL.LU R7, [R1+0x4e4] ;  /* 0x0004e40001077983 */ /* 0x000ee20000300800 */
[----:B------:R-:W-:Y:S01]  /*1b310*/  FADD.FTZ R17, R17, R65 ;  /* 0x0000004111117221 */ /* 0x000fe20000010000 */
[C---:B--2---:R-:W-:Y:S01]  /*1b320*/  FFMA.FTZ R68, R9.reuse, R0, R68 ;  /* 0x0000000009447223 */ /* 0x044fe20000010044 */
[----:B------:R-:W-:Y:S02]  /*1b330*/  FFMA.FTZ R64, R9, R65, R64 ;  /* 0x0000004109407223 */ /* 0x000fe40000010040 */
[----:B------:R-:W2:Y:S04]  /*1b340*/  LDL.LU R9, [R1+0x4b4] ;  /* 0x0004b40001097983 */ /* 0x000ea80000300800 */
[----:B------:R-:W2:Y:S01]  /*1b350*/  LDL.LU R65, [R1+0x4b0] ;  /* 0x0004b00001417983 */ /* 0x000ea20000300800 */
[----:B----4-:R-:W-:-:S04]  /*1b360*/  FMUL.FTZ R6, R5, R21 ;  /* 0x0000001505067220 */ /* 0x010fc80000410000 */
[----:B------:R-:W-:Y:S01]  /*1b370*/  FFMA.FTZ R68, R18, R6, R68 ;  /* 0x0000000612447223 */ /* 0x000fe20000010044 */
[----:B------:R-:W-:Y:S01]  /*1b380*/  FMUL.FTZ R0, R4, R19 ;  /* 0x0000001304007220 */ /* 0x000fe20000410000 */
[----:B------:R-:W-:Y:S01]  /*1b390*/  FFMA.FTZ R67, R18, R21, R67 ;  /* 0x0000001512437223 */ /* 0x000fe20000010043 */
[----:B------:R-:W-:Y:S01]  /*1b3a0*/  FADD.FTZ R16, R16, R21 ;  /* 0x0000001510107221 */ /* 0x000fe20000010000 */
[----:B------:R-:W4:Y:S01]  /*1b3b0*/  LDL.LU R18, [R1+0x270] ;  /* 0x0002700001127983 */ /* 0x000f220000300800 */
[C---:B------:R-:W-:Y:S01]  /*1b3c0*/  FFMA.FTZ R64, R10.reuse, R19, R64 ;  /* 0x000000130a407223 */ /* 0x040fe20000010040 */
[----:B------:R-:W-:Y:S02]  /*1b3d0*/  FFMA.FTZ R68, R10, R0, R68 ;  /* 0x000000000a447223 */ /* 0x000fe40000010044 */
[----:B------:R-:W4:Y:S04]  /*1b3e0*/  LDL.LU R21, [R1+0x26c] ;  /* 0x00026c0001157983 */ /* 0x000f280000300800 */
[----:B------:R-:W4:Y:S01]  /*1b3f0*/  LDL.LU R10, [R1+0x494] ;  /* 0x00049400010a7983 */ /* 0x000f220000300800 */
[----:B------:R-:W-:Y:S01]  /*1b400*/  FADD.FTZ R66, R66, R6 ;  /* 0x0000000642427221 */ /* 0x000fe20000010000 */
[----:B------:R-:W-:Y:S01]  /*1b410*/  FADD.FTZ R17, R17, R19 ;  /* 0x0000001311117221 */ /* 0x000fe20000010000 */
[-C--:B---3--:R-:W-:Y:S01]  /*1b420*/  FMUL.FTZ R6, R5, R8.reuse ;  /* 0x0000000805067220 */ /* 0x088fe20000410000 */
[----:B------:R-:W-:Y:S01]  /*1b430*/  FADD.FTZ R16, R16, R8 ;  /* 0x0000000810107221 */ /* 0x000fe20000010000 */
[----:B------:R-:W-:Y:S01]  /*1b440*/  FADD.FTZ R66, R0, R66 ;  /* 0x0000004200427221 */ /* 0x000fe20000010000 */
[-C--:B------:R-:W-:Y:S01]  /*1b450*/  FMUL.FTZ R0, R4, R13.reuse ;  /* 0x0000000d04007220 */ /* 0x080fe20000410000 */
[----:B------:R-:W-:Y:S01]  /*1b460*/  FFMA.FTZ R64, R69, R13, R64 ;  /* 0x0000000d45407223 */ /* 0x000fe20000010040 */
[----:B------:R-:W-:Y:S01]  /*1b470*/  FADD.FTZ R17, R17, R13 ;  /* 0x0000000d11117221 */ /* 0x000fe20000010000 */
[C---:B------:R-:W-:Y:S01]  /*1b480*/  FFMA.FTZ R67, R7.reuse, R8, R67 ;  /* 0x0000000807437223 */ /* 0x040fe20000010043 */
[----:B------:R-:W3:Y:S01]  /*1b490*/  LDL.LU R13, [R1+0x738] ;  /* 0x00073800010d7983 */ /* 0x000ee20000300800 */
[----:B------:R-:W-:Y:S01]  /*1b4a0*/  FFMA.FTZ R68, R7, R6, R68 ;  /* 0x0000000607447223 */ /* 0x000fe20000010044 */
[----:B------:R-:W-:-:S02]  /*1b4b0*/  FADD.FTZ R66, R66, R6 ;  /* 0x0000000642427221 */ /* 0x000fc40000010000 */
[----:B------:R-:W3:Y:S01]  /*1b4c0*/  LDL.LU R7, [R1+0x490] ;  /* 0x0004900001077983 */ /* 0x000ee20000300800 */
[----:B------:R-:W-:Y:S01]  /*1b4d0*/  FFMA.FTZ R68, R69, R0, R68 ;  /* 0x0000000045447223 */ /* 0x000fe20000010044 */
[----:B------:R-:W-:Y:S02]  /*1b4e0*/  FMUL.FTZ R6, R5, R20 ;  /* 0x0000001405067220 */ /* 0x000fe40000410000 */
[----:B------:R-:W3:Y:S01]  /*1b4f0*/  LDL.LU R19, [R1+0x260] ;  /* 0x0002600001137983 */ /* 0x000ee20000300800 */
[----:B------:R-:W-:Y:S01]  /*1b500*/  FADD.FTZ R66, R0, R66 ;  /* 0x0000004200427221 */ /* 0x000fe20000010000 */
[----:B------:R-:W-:Y:S02]  /*1b510*/  FADD.FTZ R16, R16, R20 ;  /* 0x0000001410107221 */ /* 0x000fe40000010000 */
[----:B------:R-:W3:Y:S01]  /*1b520*/  LDL.LU R8, [R1+0x484] ;  /* 0x0004840001087983 */ /* 0x000ee20000300800 */
[----:B------:R-:W-:-:S03]  /*1b530*/  FADD.FTZ R66, R66, R6 ;  /* 0x0000000642427221 */ /* 0x000fc60000010000 */
[----:B------:R-:W3:Y:S01]  /*1b540*/  LDL.LU R69, [R1+0x258] ;  /* 0x0002580001457983 */ /* 0x000ee20000300800 */
[C---:B--2---:R-:W-:Y:S01]  /*1b550*/  FFMA.FTZ R67, R9.reuse, R20, R67 ;  /* 0x0000001409437223 */ /* 0x044fe20000010043 */
[----:B------:R-:W-:Y:S02]  /*1b560*/  FFMA.FTZ R68, R9, R6, R68 ;  /* 0x0000000609447223 */ /* 0x000fe40000010044 */
[----:B------:R-:W2:Y:S04]  /*1b570*/  LDL.LU R20, [R1+0x254] ;  /* 0x0002540001147983 */ /* 0x000ea80000300800 */
[----:B------:R-:W2:Y:S01]  /*1b580*/  LDL.LU R9, [R1+0x480] ;  /* 0x0004800001097983 */ /* 0x000ea20000300800 */
[-C--:B----4-:R-:W-:Y:S01]  /*1b590*/  FMUL.FTZ R6, R5, R18.reuse ;  /* 0x0000001205067220 */ /* 0x090fe20000410000 */
[----:B------:R-:W-:Y:S01]  /*1b5a0*/  FADD.FTZ R16, R16, R18 ;  /* 0x0000001210107221 */ /* 0x000fe20000010000 */
[----:B------:R-:W-:Y:S01]  /*1b5b0*/  FMUL.FTZ R0, R4, R21 ;  /* 0x0000001504007220 */ /* 0x000fe20000410000 */
[----:B------:R-:W-:-:S02]  /*1b5c0*/  FFMA.FTZ R67, R10, R18, R67 ;  /* 0x000000120a437223 */ /* 0x000fc40000010043 */
[----:B------:R-:W4:Y:S01]  /*1b5d0*/  LDL.LU R18, [R1+0x734] ;  /* 0x0007340001127983 */ /* 0x000f220000300800 */
[C---:B------:R-:W-:Y:S01]  /*1b5e0*/  FFMA.FTZ R64, R65.reuse, R21, R64 ;  /* 0x0000001541407223 */ /* 0x040fe20000010040 */
[----:B------:R-:W-:Y:S02]  /*1b5f0*/  FFMA.FTZ R68, R65, R0, R68 ;  /* 0x0000000041447223 */ /* 0x000fe40000010044 */
[----:B------:R-:W4:Y:S01]  /*1b600*/  LDL.LU R65, [R1+0x45c] ;  /* 0x00045c0001417983 */ /* 0x000f220000300800 */
[----:B------:R-:W-:-:S03]  /*1b610*/  FADD.FTZ R17, R17, R21 ;  /* 0x0000001511117221 */ /* 0x000fc60000010000 */
[----:B------:R-:W4:Y:S01]  /*1b620*/  LDL.LU R21, [R1+0x24c] ;  /* 0x00024c0001157983 */ /* 0x000f220000300800 */
[----:B------:R-:W-:-:S03]  /*1b630*/  FFMA.FTZ R68, R10, R6, R68 ;  /* 0x000000060a447223 */ /* 0x000fc60000010044 */
[----:B------:R-:W4:Y:S01]  /*1b640*/  LDL.LU R10, [R1+0x458] ;  /* 0x00045800010a7983 */ /* 0x000f220000300800 */
[----:B------:R-:W-:Y:S01]  /*1b650*/  FADD.FTZ R66, R0, R66 ;  /* 0x0000004200427221 */ /* 0x000fe20000010000 */
[-C--:B---3--:R-:W-:Y:S01]  /*1b660*/  FMUL.FTZ R0, R4, R13.reuse ;  /* 0x0000000d04007220 */ /* 0x088fe20000410000 */
[C---:B------:R-:W-:Y:S02]  /*1b670*/  FFMA.FTZ R64, R7.reuse, R13, R64 ;  /* 0x0000000d07407223 */ /* 0x040fe40000010040 */
[----:B------:R-:W-:Y:S01]  /*1b680*/  FADD.FTZ R66, R66, R6 ;  /* 0x0000000642427221 */ /* 0x000fe20000010000 */
[----:B------:R-:W-:Y:S01]  /*1b690*/  FFMA.FTZ R68, R7, R0, R68 ;  /* 0x0000000007447223 */ /* 0x000fe20000010044 */
[-C--:B------:R-:W-:Y:S01]  /*1b6a0*/  FMUL.FTZ R6, R5, R19.reuse ;  /* 0x0000001305067220 */ /* 0x080fe20000410000 */
[----:B------:R-:W3:Y:S01]  /*1b6b0*/  LDL.LU R7, [R1+0x444] ;  /* 0x0004440001077983 */ /* 0x000ee20000300800 */
[----:B------:R-:W-:Y:S01]  /*1b6c0*/  FADD.FTZ R66, R0, R66 ;  /* 0x0000004200427221 */ /* 0x000fe20000010000 */
[----:B------:R-:W-:Y:S01]  /*1b6d0*/  FADD.FTZ R17, R17, R13 ;  /* 0x0000000d11117221 */ /* 0x000fe20000010000 */
[C---:B------:R-:W-:Y:S01]  /*1b6e0*/  FFMA.FTZ R67, R8.reuse, R19, R67 ;  /* 0x0000001308437223 */ /* 0x040fe20000010043 */
[----:B------:R-:W-:Y:S01]  /*1b6f0*/  FFMA.FTZ R68, R8, R6, R68 ;  /* 0x0000000608447223 */ /* 0x000fe20000010044 */
[----:B------:R-:W-:Y:S01]  /*1b700*/  FMUL.FTZ R0, R4, R69 ;  /* 0x0000004504007220 */ /* 0x000fe20000410000 */
[----:B------:R-:W-:Y:S01]  /*1b710*/  FADD.FTZ R16, R16, R19 ;  /* 0x0000001310107221 */ /* 0x000fe20000010000 */
[----:B------:R-:W3:Y:S01]  /*1b720*/  LDL.LU R8, [R1+0x440] ;  /* 0x0004400001087983 */ /* 0x000ee20000300800 */
[----:B------:R-:W-:-:S03]  /*1b730*/  FADD.FTZ R66, R66, R6 ;  /* 0x0000000642427221 */ /* 0x000fc60000010000 */
[----:B------:R-:W3:Y:S01]  /*1b740*/  LDL.LU R19, [R1+0x268] ;  /* 0x0002680001137983 */ /* 0x000ee20000300800 */
[----:B------:R-:W-:Y:S01]  /*1b750*/  FADD.FTZ R17, R17, R69 ;  /* 0x0000004511117221 */ /* 0x000fe20000010000 */
[----:B------:R-:W-:Y:S02]  /*1b760*/  FADD.FTZ R66, R0, R66 ;  /* 0x0000004200427221 */ /* 0x000fe40000010000 */
[----:B------:R-:W3:Y:S01]  /*1b770*/  LDL.LU R13, [R1+0x418] ;  /* 0x00041800010d7983 */ /* 0x000ee20000300800 */
[C---:B--2---:R-:W-:Y:S01]  /*1b780*/  FFMA.FTZ R64, R9.reuse, R69, R64 ;  /* 0x0000004509407223 */ /* 0x044fe20000010040 */
[----:B------:R-:W-:Y:S02]  /*1b790*/  FFMA.FTZ R68, R9, R0, R68 ;  /* 0x0000000009447223 */ /* 0x000fe40000010044 */
[----:B------:R-:W2:Y:S04]  /*1b7a0*/  LDL.LU R69, [R1+0x278] ;  /* 0x0002780001457983 */ /* 0x000ea80000300800 */
[----:B------:R-:W2:Y:S01]  /*1b7b0*/  LDL.LU R9, [R1+0x434] ;  /* 0x0004340001097983 */ /* 0x000ea20000300800 */
[-C--:B----4-:R-:W-:Y:S01]  /*1b7c0*/  FMUL.FTZ R6, R5, R18.reuse ;  /* 0x0000001205067220 */ /* 0x090fe20000410000 */
[----:B------:R-:W-:-:S03]  /*1b7d0*/  FFMA.FTZ R67, R65, R18, R67 ;  /* 0x0000001241437223 */ /* 0x000fc60000010043 */
[----:B------:R-:W-:Y:S02]  /*1b7e0*/  FFMA.FTZ R68, R65, R6, R68 ;  /* 0x0000000641447223 */ /* 0x000fe40000010044 */
[----:B------:R-:W4:Y:S01]  /*1b7f0*/  LDL.LU R65, [R1+0x430] ;  /* 0x0004300001417983 */ /* 0x000f220000300800 */
[-C--:B------:R-:W-:Y:S01]  /*1b800*/  FMUL.FTZ R0, R4, R21.reuse ;  /* 0x0000001504007220 */ /* 0x080fe20000410000 */
[----:B------:R-:W-:-:S03]  /*1b810*/  FFMA.FTZ R64, R10, R21, R64 ;  /* 0x000000150a407223 */ /* 0x000fc60000010040 */
[----:B------:R-:W-:Y:S02]  /*1b820*/  FFMA.FTZ R68, R10, R0, R68 ;  /* 0x000000000a447223 */ /* 0x000fe40000010044 */
[----:B------:R-:W4:Y:S01]  /*1b830*/  LDL.LU R10, [R1+0x41c] ;  /* 0x00041c00010a7983 */ /* 0x000f220000300800 */
[----:B------:R-:W-:-:S03]  /*1b840*/  FADD.FTZ R17, R17, R21 ;  /* 0x0000001511117221 */ /* 0x000fc60000010000 */
[----:B------:R-:W4:Y:S01]  /*1b850*/  LDL.LU R21, [R1+0x2d0] ;  /* 0x0002d00001157983 */ /* 0x000f220000300800 */
[----:B------:R-:W-:Y:S01]  /*1b860*/  FADD.FTZ R66, R66, R6 ;  /* 0x0000000642427221 */ /* 0x000fe20000010000 */
[-C--:B------:R-:W-:Y:S01]  /*1b870*/  FMUL.FTZ R6, R5, R20.reuse ;  /* 0x0000001405067220 */ /* 0x080fe20000410000 */
[----:B------:R-:W-:Y:S01]  /*1b880*/  FADD.FTZ R16, R16, R18 ;  /* 0x0000001210107221 */ /* 0x000fe20000010000 */
[C---:B---3--:R-:W-:Y:S01]  /*1b890*/  FFMA.FTZ R67, R7.reuse, R20, R67 ;  /* 0x0000001407437223 */ /* 0x048fe20000010043 */
        /* <DEDUP_REMOVED lines=9> */
[----:B------:R-:W3:Y:S01]  /*1b930*/  LDL.LU R20, [R1+0x410] ;  /* 0x0004100001147983 */ /* 0x000ee20000300800 */
[----:B------:R-:W-:-:S03]  /*1b940*/  FADD.FTZ R66, R0, R66 ;  /* 0x0000004200427221 */ /* 0x000fc60000010000 */
[----:B------:R-:W3:Y:S01]  /*1b950*/  LDL.LU R8, [R1+0x2d8] ;  /* 0x0002d80001087983 */ /* 0x000ee20000300800 */
[----:B------:R-:W-:Y:S01]  /*1b960*/  FADD.FTZ R17, R17, R11 ;  /* 0x0000000b11117221 */ /* 0x000fe20000010000 */
[----:B------:R-:W-:Y:S01]  /*1b970*/  FADD.FTZ R16, R16, R19 ;  /* 0x0000001310107221 */ /* 0x000fe20000010000 */
[----:B------:R-:W-:Y:S01]  /*1b980*/  FADD.FTZ R66, R66, R6 ;  /* 0x0000000642427221 */ /* 0x000fe20000010000 */
[----:B------:R-:W3:Y:S04]  /*1b990*/  LDL.LU R18, [R1+0x3dc] ;  /* 0x0003dc0001127983 */ /* 0x000ee80000300800 */
[----:B------:R-:W3:Y:S01]  /*1b9a0*/  LDL.LU R11, [R1+0x3b0] ;  /* 0x0003b000010b7983 */ /* 0x000ee20000300800 */
[----:B--2---:R-:W-:Y:S01]  /*1b9b0*/  FMUL.FTZ R0, R4, R69 ;  /* 0x0000004504007220 */ /* 0x004fe20000410000 */
[C---:B------:R-:W-:Y:S01]  /*1b9c0*/  FFMA.FTZ R67, R9.reuse, R19, R67 ;  /* 0x0000001309437223 */ /* 0x040fe20000010043 */
[----:B------:R-:W-:Y:S01]  /*1b9d0*/  FFMA.FTZ R68, R9, R6, R68 ;  /* 0x0000000609447223 */ /* 0x000fe20000010044 */
[----:B------:R-:W-:Y:S01]  /*1b9e0*/  FADD.FTZ R17, R17, R69 ;  /* 0x0000004511117221 */ /* 0x000fe20000010000 */
[----:B------:R-:W2:Y:S01]  /*1b9f0*/  LDL.LU R9, [R1+0x404] ;  /* 0x0004040001097983 */ /* 0x000ea20000300800 */
[----:B------:R-:W-:-:S03]  /*1ba00*/  FMUL.FTZ R6, R5, R14 ;  /* 0x0000000e05067220 */ /* 0x000fc60000410000 */
[----:B------:R-:W2:Y:S01]  /*1ba10*/  LDL.LU R19, [R1+0x3d0] ;  /* 0x0003d00001137983 */ /* 0x000ea20000300800 */
[C---:B----4-:R-:W-:Y:S01]  /*1ba20*/  FFMA.FTZ R64, R65.reuse, R69, R64 ;  /* 0x0000004541407223 */ /* 0x050fe20000010040 */
[----:B------:R-:W-:Y:S02]  /*1ba30*/  FFMA.FTZ R68, R65, R0, R68 ;  /* 0x0000000041447223 */ /* 0x000fe40000010044 */
[----:B------:R-:W4:Y:S04]  /*1ba40*/  LDL.LU R69, [R1+0x2e0] ;  /* 0x0002e00001457983 */ /* 0x000f280000300800 */
[----:B------:R-:W4:Y:S01]  /*1ba50*/  LDL.LU R65, [R1+0x3fc] ;  /* 0x0003fc0001417983 */ /* 0x000f220000300800 */
[C---:B------:R-:W-:Y:S01]  /*1ba60*/  FFMA.FTZ R67, R10.reuse, R14, R67 ;  /* 0x0000000e0a437223 */ /* 0x040fe20000010043 */
[----:B------:R-:W-:-:S02]  /*1ba70*/  FFMA.FTZ R68, R10, R6, R68 ;  /* 0x000000060a447223 */ /* 0x000fc40000010044 */
[----:B------:R-:W4:Y:S01]  /*1ba80*/  LDL.LU R10, [R1+0x2e4] ;  /* 0x0002e400010a7983 */ /* 0x000f220000300800 */
[----:B------:R-:W-:Y:S01]  /*1ba90*/  FADD.FTZ R66, R0, R66 ;  /* 0x0000004200427221 */ /* 0x000fe20000010000 */
[-C--:B------:R-:W-:Y:S01]  /*1baa0*/  FMUL.FTZ R0, R4, R21.reuse ;  /* 0x0000001504007220 */ /* 0x080fe20000410000 */
[----:B------:R-:W-:Y:S01]  /*1bab0*/  FFMA.FTZ R64, R13, R21, R64 ;  /* 0x000000150d407223 */ /* 0x000fe20000010040 */
[----:B------:R-:W-:Y:S02]  /*1bac0*/  FADD.FTZ R17, R17, R21 ;  /* 0x0000001511117221 */ /* 0x000fe40000010000 */
[----:B------:R-:W4:Y:S01]  /*1bad0*/  LDL.LU R21, [R1+0x2e8] ;  /* 0x0002e80001157983 */ /* 0x000f220000300800 */
[----:B------:R-:W-:-:S03]  /*1bae0*/  FFMA.FTZ R68, R13, R0, R68 ;  /* 0x000000000d447223 */ /* 0x000fc60000010044 */
[----:B------:R-:W4:Y:S01]  /*1baf0*/  LDL.LU R13, [R1+0x3f4] ;  /* 0x0003f400010d7983 */ /* 0x000f220000300800 */
[----:B------:R-:W-:Y:S01]  /*1bb00*/  FADD.FTZ R66, R66, R6 ;  /* 0x0000000642427221 */ /* 0x000fe20000010000 */
[----:B------:R-:W-:Y:S01]  /*1bb10*/  FADD.FTZ R16, R16, R14 ;  /* 0x0000000e10107221 */ /* 0x000fe20000010000 */
[CC--:B---3--:R-:W-:Y:S01]  /*1bb20*/  FMUL.FTZ R6, R5.reuse, R7.reuse ;  /* 0x0000000705067220 */ /* 0x0c8fe20000410000 */
[----:B------:R-:W3:Y:S01]  /*1bb30*/  LDL.LU R14, [R1+0x3b4] ;  /* 0x0003b400010e7983 */ /* 0x000ee20000300800 */
[----:B------:R-:W-:Y:S01]  /*1bb40*/  FADD.FTZ R66, R0, R66 ;  /* 0x0000004200427221 */ /* 0x000fe20000010000 */
[C---:B------:R-:W-:Y:S01]  /*1bb50*/  FFMA.FTZ R67, R20.reuse, R7, R67 ;  /* 0x0000000714437223 */ /* 0x040fe20000010043 */
[----:B------:R-:W-:Y:S01]  /*1bb60*/  FFMA.FTZ R68, R20, R6, R68 ;  /* 0x0000000614447223 */ /* 0x000fe20000010044 */
[----:B------:R-:W-:Y:S01]  /*1bb70*/  FADD.FTZ R16, R16, R7 ;  /* 0x0000000710107221 */ /* 0x000fe20000010000 */
[----:B------:R-:W-:Y:S01]  /*1bb80*/  FMUL.FTZ R0, R4, R8 ;  /* 0x0000000804007220 */ /* 0x000fe20000410000 */
[----:B------:R-:W3:Y:S01]  /*1bb90*/  LDL.LU R7, [R1+0x2ec] ;  /* 0x0002ec0001077983 */ /* 0x000ee20000300800 */
[----:B------:R-:W-:Y:S01]  /*1bba0*/  FADD.FTZ R66, R66, R6 ;  /* 0x0000000642427221 */ /* 0x000fe20000010000 */
[----:B------:R-:W-:Y:S01]  /*1bbb0*/  FMUL.FTZ R6, R5, R12 ;  /* 0x0000000c05067220 */ /* 0x000fe20000410000 */
[----:B------:R-:W-:Y:S01]  /*1bbc0*/  FADD.FTZ R17, R17, R8 ;  /* 0x0000000811117221 */ /* 0x000fe20000010000 */
[----:B------:R-:W3:Y:S01]  /*1bbd0*/  LDL.LU R20, [R1+0x3f0] ;  /* 0x0003f00001147983 */ /* 0x000ee20000300800 */
[----:B------:R-:W-:Y:S01]  /*1bbe0*/  FADD.FTZ R66, R0, R66 ;  /* 0x0000004200427221 */ /* 0x000fe20000010000 */
[----:B------:R-:W-:-:S03]  /*1bbf0*/  FADD.FTZ R16, R16, R12 ;  /* 0x0000000c10107221 */ /* 0x000fc60000010000 */
[----:B------:R-:W-:Y:S01]  /*1bc00*/  FADD.FTZ R66, R66, R6 ;  /* 0x0000000642427221 */ /* 0x000fe20000010000 */
[C---:B--2---:R-:W-:Y:S01]  /*1bc10*/  FFMA.FTZ R64, R9.reuse, R8, R64 ;  /* 0x0000000809407223 */ /* 0x044fe20000010040 */
[----:B------:R-:W-:Y:S01]  /*1bc20*/  FFMA.FTZ R68, R9, R0, R68 ;  /* 0x0000000009447223 */ /* 0x000fe20000010044 */
[----:B------:R-:W2:Y:S04]  /*1bc30*/  LDL.LU R8, [R1+0x2f0] ;  /* 0x0002f00001087983 */ /* 0x000ea80000300800 */
[----:B------:R-:W2:Y:S01]  /*1bc40*/  LDL.LU R9, [R1+0x3ec] ;  /* 0x0003ec0001097983 */ /* 0x000ea20000300800 */
[----:B----4-:R-:W-:Y:S01]  /*1bc50*/  FMUL.FTZ R0, R4, R69 ;  /* 0x0000004504007220 */ /* 0x010fe20000410000 */
[C---:B------:R-:W-:Y:S01]  /*1bc60*/  FFMA.FTZ R67, R65.reuse, R12, R67 ;  /* 0x0000000c41437223 */ /* 0x040fe20000010043 */
[----:B------:R-:W-:-:S02]  /*1bc70*/  FFMA.FTZ R68, R65, R6, R68 ;  /* 0x0000000641447223 */ /* 0x000fc40000010044 */
[----:B------:R-:W4:Y:S01]  /*1bc80*/  LDL.LU R65, [R1+0x34c] ;  /* 0x00034c0001417983 */ /* 0x000f220000300800 */
[C---:B------:R-:W-:Y:S01]  /*1bc90*/  FFMA.FTZ R64, R19.reuse, R69, R64 ;  /* 0x0000004513407223 */ /* 0x040fe20000010040 */
[----:B------:R-:W-:Y:S02]  /*1bca0*/  FFMA.FTZ R68, R19, R0, R68 ;  /* 0x0000000013447223 */ /* 0x000fe40000010044 */
[----:B------:R-:W4:Y:S01]  /*1bcb0*/  LDL.LU R19, [R1+0x3e8] ;  /* 0x0003e80001137983 */ /* 0x000f220000300800 */
[-C--:B------:R-:W-:Y:S01]  /*1bcc0*/  FMUL.FTZ R6, R5, R10.reuse ;  /* 0x0000000a05067220 */ /* 0x080fe20000410000 */
[----:B------:R-:W-:Y:S02]  /*1bcd0*/  FADD.FTZ R17, R17, R69 ;  /* 0x0000004511117221 */ /* 0x000fe40000010000 */
[----:B------:R-:W4:Y:S01]  /*1bce0*/  LDL.LU R69, [R1+0x348] ;  /* 0x0003480001457983 */ /* 0x000f220000300800 */
[----:B------:R-:W-:Y:S01]  /*1bcf0*/  FADD.FTZ R66, R0, R66 ;  /* 0x0000004200427221 */ /* 0x000fe20000010000 */
[C---:B------:R-:W-:Y:S01]  /*1bd00*/  FFMA.FTZ R67, R18.reuse, R10, R67 ;  /* 0x0000000a12437223 */ /* 0x040fe20000010043 */
[----:B------:R-:W-:Y:S01]  /*1bd10*/  FFMA.FTZ R68, R18, R6, R68 ;  /* 0x0000000612447223 */ /* 0x000fe20000010044 */
[-C--:B------:R-:W-:Y:S01]  /*1bd20*/  FMUL.FTZ R0, R4, R21.reuse ;  /* 0x0000001504007220 */ /* 0x080fe20000410000 */
[----:B------:R-:W-:Y:S01]  /*1bd30*/  FADD.FTZ R16, R16, R10 ;  /* 0x0000000a10107221 */ /* 0x000fe20000010000 */
[----:B------:R-:W4:Y:S01]  /*1bd40*/  LDL.LU R18, [R1+0x3e4] ;  /* 0x0003e40001127983 */ /* 0x000f220000300800 */
[----:B------:R-:W-:-:S03]  /*1bd50*/  FFMA.FTZ R64, R13, R21, R64 ;  /* 0x000000150d407223 */ /* 0x000fc60000010040 */
[----:B------:R-:W4:Y:S01]  /*1bd60*/  LDL.LU R10, [R1+0x340] ;  /* 0x00034000010a7983 */ /* 0x000f220000300800 */
[----:B------:R-:W-:-:S03]  /*1bd70*/  FFMA.FTZ R68, R13, R0, R68 ;  /* 0x000000000d447223 */ /* 0x000fc60000010044 */
[----:B------:R-:W4:Y:S01]  /*1bd80*/  LDL.LU R13, [R1+0x3e0] ;  /* 0x0003e000010d7983 */ /* 0x000f220000300800 */
[----:B------:R-:W-:Y:S01]  /*1bd90*/  FADD.FTZ R66, R66, R6 ;  /* 0x0000000642427221 */ /* 0x000fe20000010000 */
[-C--:B---3--:R-:W-:Y:S01]  /*1bda0*/  FMUL.FTZ R6, R5, R7.reuse ;  /* 0x0000000705067220 */ /* 0x088fe20000410000 */
[----:B------:R-:W-:Y:S02]  /*1bdb0*/  FADD.FTZ R17, R17, R21 ;  /* 0x0000001511117221 */ /* 0x000fe40000010000 */
[----:B------:R-:W3:Y:S01]  /*1bdc0*/  LDL.LU R21, [R1+0x33c] ;  /* 0x00033c0001157983 */ /* 0x000ee20000300800 */
[----:B------:R-:W-:Y:S01]  /*1bdd0*/  FADD.FTZ R66, R0, R66 ;  /* 0x0000004200427221 */ /* 0x000fe20000010000 */
[C---:B------:R-:W-:Y:S01]  /*1bde0*/  FFMA.FTZ R67, R20.reuse, R7, R67 ;  /* 0x0000000714437223 */ /* 0x040fe20000010043 */
[----:B------:R-:W-:Y:S01]  /*1bdf0*/  FFMA.FTZ R68, R20, R6, R68 ;  /* 0x0000000614447223 */ /* 0x000fe20000010044 */
[----:B------:R-:W-:Y:S01]  /*1be00*/  FADD.FTZ R16, R16, R7 ;  /* 0x0000000710107221 */ /* 0x000fe20000010000 */
[----:B------:R-:W3:Y:S01]  /*1be10*/  LDL.LU R20, [R1+0x3d8] ;  /* 0x0003d80001147983 */ /* 0x000ee20000300800 */
[----:B------:R-:W-:-:S03]  /*1be20*/  FADD.FTZ R66, R66, R6 ;  /* 0x0000000642427221 */ /* 0x000fc60000010000 */
[----:B------:R-:W3:Y:S01]  /*1be30*/  LDL.LU R7, [R1+0x338] ;  /* 0x0003380001077983 */ /* 0x000ee20000300800 */
[-C--:B--2---:R-:W-:Y:S01]  /*1be40*/  FMUL.FTZ R0, R4, R8.reuse ;  /* 0x0000000804007220 */ /* 0x084fe20000410000 */
[----:B------:R-:W-:-:S03]  /*1be50*/  FFMA.FTZ R64, R9, R8, R64 ;  /* 0x0000000809407223 */ /* 0x000fc60000010040 */
[----:B------:R-:W-:Y:S02]  /*1be60*/  FFMA.FTZ R68, R9, R0, R68 ;  /* 0x0000000009447223 */ /* 0x000fe40000010044 */
[----:B------:R-:W2:Y:S01]  /*1be70*/  LDL.LU R9, [R1+0x3d4] ;  /* 0x0003d40001097983 */ /* 0x000ea20000300800 */
[----:B------:R-:W-:-:S03]  /*1be80*/  FADD.FTZ R17, R17, R8 ;  /* 0x0000000811117221 */ /* 0x000fc60000010000 */
[----:B------:R-:W2:Y:S01]  /*1be90*/  LDL.LU R8, [R1+0x334] ;  /* 0x0003340001087983 */ /* 0x000ea20000300800 */
[----:B------:R-:W-:Y:S01]  /*1bea0*/  FADD.FTZ R66, R0, R66 ;  /* 0x0000004200427221 */ /* 0x000fe20000010000 */
[-C--:B----4-:R-:W-:Y:S01]  /*1beb0*/  FMUL.FTZ R6, R5, R65.reuse ;  /* 0x0000004105067220 */ /* 0x090fe20000410000 */
[----:B------:R-:W-:-:S03]  /*1bec0*/  FFMA.FTZ R67, R19, R65, R67 ;  /* 0x0000004113437223 */ /* 0x000fc60000010043 */
[----:B------:R-:W-:Y:S02]  /*1bed0*/  FFMA.FTZ R68, R19, R6, R68 ;  /* 0x0000000613447223 */ /* 0x000fe40000010044 */
[----:B------:R-:W4:Y:S01]  /*1bee0*/  LDL.LU R19, [R1+0x3cc] ;  /* 0x0003cc0001137983 */ /* 0x000f220000300800 */
[-C--:B------:R-:W-:Y:S01]  /*1bef0*/  FMUL.FTZ R0, R4, R69.reuse ;  /* 0x0000004504007220 */ /* 0x080fe20000410000 */
[----:B------:R-:W-:Y:S01]  /*1bf00*/  FADD.FTZ R16, R16, R65 ;  /* 0x0000004110107221 */ /* 0x000fe20000010000 */
[----:B------:R-:W-:Y:S01]  /*1bf10*/  FADD.FTZ R66, R66, R6 ;  /* 0x0000000642427221 */ /* 0x000fe20000010000 */
[----:B------:R-:W4:Y:S01]  /*1bf20*/  LDL.LU R65, [R1+0x32c] ;  /* 0x00032c0001417983 */ /* 0x000f220000300800 */
[C---:B------:R-:W-:Y:S01]  /*1bf30*/  FFMA.FTZ R64, R18.reuse, R69, R64 ;  /* 0x0000004512407223 */ /* 0x040fe20000010040 */
        /* <DEDUP_REMOVED lines=17> */
[----:B------:R-:W-:-:S03]  /*1c050*/  FMUL.FTZ R6, R5, R7 ;  /* 0x0000000705067220 */ /* 0x000fc60000410000 */
[----:B------:R-:W3:Y:S01]  /*1c060*/  LDL.LU R21, [R1+0x31c] ;  /* 0x00031c0001157983 */ /* 0x000ee20000300800 */
[----:B------:R-:W-:Y:S01]  /*1c070*/  FADD.FTZ R16, R16, R7 ;  /* 0x0000000710107221 */ /* 0x000fe20000010000 */
[----:B------:R-:W-:-:S04]  /*1c080*/  FADD.FTZ R66, R0, R66 ;  /* 0x0000004200427221 */ /* 0x000fc80000010000 */
[----:B------:R-:W-:Y:S01]  /*1c090*/  FADD.FTZ R66, R66, R6 ;  /* 0x0000000642427221 */ /* 0x000fe20000010000 */
[C---:B--2---:R-:W-:Y:S01]  /*1c0a0*/  FFMA.FTZ R67, R9.reuse, R7, R67 ;  /* 0x0000000709437223 */ /* 0x044fe20000010043 */
[----:B------:R-:W-:Y:S01]  /*1c0b0*/  FFMA.FTZ R68, R9, R6, R68 ;  /* 0x0000000609447223 */ /* 0x000fe20000010044 */
[----:B------:R-:W2:Y:S04]  /*1c0c0*/  LDL.LU R7, [R1+0x318] ;  /* 0x0003180001077983 */ /* 0x000ea80000300800 */
[----:B------:R-:W2:Y:S01]  /*1c0d0*/  LDL.LU R9, [R1+0x3bc] ;  /* 0x0003bc0001097983 */ /* 0x000ea20000300800 */
[-C--:B------:R-:W-:Y:S01]  /*1c0e0*/  FMUL.FTZ R0, R4, R8.reuse ;  /* 0x0000000804007220 */ /* 0x080fe20000410000 */
[----:B------:R-:W-:Y:S01]  /*1c0f0*/  FADD.FTZ R17, R17, R8 ;  /* 0x0000000811117221 */ /* 0x000fe20000010000 */
[----:B----4-:R-:W-:-:S02]  /*1c100*/  FFMA.FTZ R64, R19, R8, R64 ;  /* 0x0000000813407223 */ /* 0x010fc40000010040 */
[----:B------:R-:W4:Y:S01]  /*1c110*/  LDL.LU R8, [R1+0x3b8] ;  /* 0x0003b80001087983 */ /* 0x000f220000300800 */
[----:B------:R-:W-:-:S03]  /*1c120*/  FFMA.FTZ R68, R19, R0, R68 ;  /* 0x0000000013447223 */ /* 0x000fc60000010044 */
[----:B------:R-:W4:Y:S01]  /*1c130*/  LDL.LU R19, [R1+0x314] ;  /* 0x0003140001137983 */ /* 0x000f220000300800 */
[-C--:B------:R-:W-:Y:S01]  /*1c140*/  FMUL.FTZ R6, R5, R65.reuse ;  /* 0x0000004105067220 */ /* 0x080fe20000410000 */
[----:B------:R-:W-:Y:S01]  /*1c150*/  FADD.FTZ R16, R16, R65 ;  /* 0x0000004110107221 */ /* 0x000fe20000010000 */
[----:B------:R-:W-:Y:S02]  /*1c160*/  FFMA.FTZ R67, R18, R65, R67 ;  /* 0x0000004112437223 */ /* 0x000fe40000010043 */
[----:B------:R-:W4:Y:S01]  /*1c170*/  LDL.LU R65, [R1+0x310] ;  /* 0x0003100001417983 */ /* 0x000f220000300800 */
[----:B------:R-:W-:Y:S01]  /*1c180*/  FADD.FTZ R66, R0, R66 ;  /* 0x0000004200427221 */ /* 0x000fe20000010000 */
        /* <DEDUP_REMOVED lines=8> */
[-C--:B---3--:R-:W-:Y:S01]  /*1c210*/  FMUL.FTZ R6, R5, R10.reuse ;  /* 0x0000000a05067220 */ /* 0x088fe20000410000 */
[----:B------:R-:W-:Y:S01]  /*1c220*/  FADD.FTZ R16, R16, R10 ;  /* 0x0000000a10107221 */ /* 0x000fe20000010000 */
[----:B------:R-:W-:Y:S01]  /*1c230*/  FADD.FTZ R66, R0, R66 ;  /* 0x0000004200427221 */ /* 0x000fe20000010000 */
[----:B------:R-:W3:Y:S01]  /*1c240*/  LDL.LU R13, [R1+0x3a8] ;  /* 0x0003a800010d7983 */ /* 0x000ee20000300800 */
[C---:B------:R-:W-:Y:S01]  /*1c250*/  FFMA.FTZ R67, R20.reuse, R10, R67 ;  /* 0x0000000a14437223 */ /* 0x040fe20000010043 */
[----:B------:R-:W-:Y:S02]  /*1c260*/  FFMA.FTZ R68, R20, R6, R68 ;  /* 0x0000000614447223 */ /* 0x000fe40000010044 */
[----:B------:R-:W3:Y:S01]  /*1c270*/  LDL.LU R10, [R1+0x304] ;  /* 0x00030400010a7983 */ /* 0x000ee20000300800 */
[----:B------:R-:W-:Y:S01]  /*1c280*/  FMUL.FTZ R0, R4, R21 ;  /* 0x0000001504007220 */ /* 0x000fe20000410000 */
[----:B------:R-:W-:-:S02]  /*1c290*/  FADD.FTZ R66, R66, R6 ;  /* 0x0000000642427221 */ /* 0x000fc40000010000 */
[----:B------:R-:W3:Y:S01]  /*1c2a0*/  LDL.LU R20, [R1+0x3a4] ;  /* 0x0003a40001147983 */ /* 0x000ee20000300800 */
[----:B------:R-:W-:Y:S01]  /*1c2b0*/  FADD.FTZ R17, R17, R21 ;  /* 0x0000001511117221 */ /* 0x000fe20000010000 */
[----:B------:R-:W-:Y:S01]  /*1c2c0*/  FADD.FTZ R66, R0, R66 ;  /* 0x0000004200427221 */ /* 0x000fe20000010000 */
[----:B--2---:R-:W-:Y:S01]  /*1c2d0*/  FMUL.FTZ R6, R5, R7 ;  /* 0x0000000705067220 */ /* 0x004fe20000410000 */
[C---:B------:R-:W-:Y:S01]  /*1c2e0*/  FFMA.FTZ R64, R9.reuse, R21, R64 ;  /* 0x0000001509407223 */ /* 0x040fe20000010040 */
[----:B------:R-:W-:Y:S01]  /*1c2f0*/  FFMA.FTZ R68, R9, R0, R68 ;  /* 0x0000000009447223 */ /* 0x000fe20000010044 */
[----:B------:R-:W-:Y:S01]  /*1c300*/  FADD.FTZ R16, R16, R7 ;  /* 0x0000000710107221 */ /* 0x000fe20000010000 */
[----:B------:R-:W2:Y:S04]  /*1c310*/  LDL.LU R9, [R1+0x300] ;  /* 0x0003000001097983 */ /* 0x000ea80000300800 */
[----:B------:R-:W2:Y:S01]  /*1c320*/  LDL.LU R21, [R1+0x3a0] ;  /* 0x0003a00001157983 */ /* 0x000ea20000300800 */
[----:B------:R-:W-:Y:S01]  /*1c330*/  FADD.FTZ R66, R66, R6 ;  /* 0x0000000642427221 */ /* 0x000fe20000010000 */
[C---:B----4-:R-:W-:Y:S01]  /*1c340*/  FFMA.FTZ R67, R8.reuse, R7, R67 ;  /* 0x0000000708437223 */ /* 0x050fe20000010043 */
[----:B------:R-:W-:Y:S01]  /*1c350*/  FFMA.FTZ R68, R8, R6, R68 ;  /* 0x0000000608447223 */ /* 0x000fe20000010044 */
[----:B------:R-:W4:Y:S04]  /*1c360*/  LDL.LU R7, [R1+0x2f4] ;  /* 0x0002f40001077983 */ /* 0x000f280000300800 */
[----:B------:R-:W4:Y:S01]  /*1c370*/  LDL.LU R8, [R1+0x2fc] ;  /* 0x0002fc0001087983 */ /* 0x000f220000300800 */
[-C--:B------:R-:W-:Y:S01]  /*1c380*/  FMUL.FTZ R0, R4, R19.reuse ;  /* 0x0000001304007220 */ /* 0x080fe20000410000 */
[----:B------:R-:W-:Y:S01]  /*1c390*/  FFMA.FTZ R64, R14, R19, R64 ;  /* 0x000000130e407223 */ /* 0x000fe20000010040 */
[----:B------:R-:W-:-:S02]  /*1c3a0*/  FADD.FTZ R17, R17, R19 ;  /* 0x0000001311117221 */ /* 0x000fc40000010000 */
[----:B------:R-:W4:Y:S01]  /*1c3b0*/  LDL.LU R19, [R1+0x39c] ;  /* 0x00039c0001137983 */ /* 0x000f220000300800 */
[-C--:B------:R-:W-:Y:S01]  /*1c3c0*/  FMUL.FTZ R6, R5, R65.reuse ;  /* 0x0000004105067220 */ /* 0x080fe20000410000 */
[----:B------:R-:W-:Y:S01]  /*1c3d0*/  FFMA.FTZ R67, R11, R65, R67 ;  /* 0x000000410b437223 */ /* 0x000fe20000010043 */
[----:B------:R-:W-:Y:S02]  /*1c3e0*/  FADD.FTZ R16, R16, R65 ;  /* 0x0000004110107221 */ /* 0x000fe40000010000 */
[----:B------:R-:W4:Y:S01]  /*1c3f0*/  LDL.LU R65, [R1+0x398] ;  /* 0x0003980001417983 */ /* 0x000f220000300800 */
[----:B------:R-:W-:Y:S01]  /*1c400*/  FFMA.FTZ R68, R14, R0, R68 ;  /* 0x000000000e447223 */ /* 0x000fe20000010044 */
[----:B------:R-:W-:Y:S01]  /*1c410*/  FADD.FTZ R66, R0, R66 ;  /* 0x0000004200427221 */ /* 0x000fe20000010000 */
[-C--:B------:R-:W-:Y:S01]  /*1c420*/  FMUL.FTZ R0, R4, R69.reuse ;  /* 0x0000004504007220 */ /* 0x080fe20000410000 */
[----:B------:R-:W-:Y:S01]  /*1c430*/  FFMA.FTZ R64, R18, R69, R64 ;  /* 0x0000004512407223 */ /* 0x000fe20000010040 */
[----:B------:R-:W-:Y:S01]  /*1c440*/  FADD.FTZ R17, R17, R69 ;  /* 0x0000004511117221 */ /* 0x000fe20000010000 */
[----:B------:R-:W4:Y:S04]  /*1c450*/  LDL.LU R14, [R1+0x25c] ;  /* 0x00025c00010e7983 */ /* 0x000f280000300800 */
[----:B------:R-:W4:Y:S01]  /*1c460*/  LDL.LU R69, [R1+0x394] ;  /* 0x0003940001457983 */ /* 0x000f220000300800 */
[----:B------:R-:W-:Y:S01]  /*1c470*/  FFMA.FTZ R68, R11, R6, R68 ;  /* 0x000000060b447223 */ /* 0x000fe20000010044 */
[----:B------:R-:W-:Y:S01]  /*1c480*/  FADD.FTZ R66, R66, R6 ;  /* 0x0000000642427221 */ /* 0x000fe20000010000 */
[----:B---3--:R-:W-:-:S02]  /*1c490*/  FMUL.FTZ R6, R5, R10 ;  /* 0x0000000a05067220 */ /* 0x008fc40000410000 */
[----:B------:R-:W-:Y:S01]  /*1c4a0*/  FFMA.FTZ R68, R18, R0, R68 ;  /* 0x0000000012447223 */ /* 0x000fe20000010044 */
[----:B------:R-:W-:Y:S01]  /*1c4b0*/  FADD.FTZ R66, R0, R66 ;  /* 0x0000004200427221 */ /* 0x000fe20000010000 */
[C---:B------:R-:W-:Y:S01]  /*1c4c0*/  FFMA.FTZ R67, R13.reuse, R10, R67 ;  /* 0x0000000a0d437223 */ /* 0x040fe20000010043 */
[----:B------:R-:W-:Y:S01]  /*1c4d0*/  FADD.FTZ R16, R16, R10 ;  /* 0x0000000a10107221 */ /* 0x000fe20000010000 */
[----:B------:R-:W-:Y:S01]  /*1c4e0*/  FFMA.FTZ R68, R13, R6, R68 ;  /* 0x000000060d447223 */ /* 0x000fe20000010044 */
[----:B------:R-:W3:Y:S01]  /*1c4f0*/  LDL.LU R10, [R1+0x390] ;  /* 0x00039000010a7983 */ /* 0x000ee20000300800 */
[----:B------:R-:W-:-:S03]  /*1c500*/  FADD.FTZ R66, R66, R6 ;  /* 0x0000000642427221 */ /* 0x000fc60000010000 */
[----:B------:R-:W3:Y:S01]  /*1c510*/  LDL.LU R18, [R1+0x248] ;  /* 0x0002480001127983 */ /* 0x000ee20000300800 */
[-C--:B--2---:R-:W-:Y:S01]  /*1c520*/  FMUL.FTZ R0, R4, R9.reuse ;  /* 0x0000000904007220 */ /* 0x084fe20000410000 */
[C---:B------:R-:W-:Y:S01]  /*1c530*/  FFMA.FTZ R64, R20.reuse, R9, R64 ;  /* 0x0000000914407223 */ /* 0x040fe20000010040 */
[----:B------:R-:W-:Y:S02]  /*1c540*/  FADD.FTZ R17, R17, R9 ;  /* 0x0000000911117221 */ /* 0x000fe40000010000 */
[----:B------:R-:W-:Y:S01]  /*1c550*/  FFMA.FTZ R68, R20, R0, R68 ;  /* 0x0000000014447223 */ /* 0x000fe20000010044 */
[----:B------:R-:W2:Y:S01]  /*1c560*/  LDL.LU R9, [R1+0x38c] ;  /* 0x00038c0001097983 */ /* 0x000ea20000300800 */
[----:B------:R-:W-:-:S03]  /*1c570*/  FADD.FTZ R66, R0, R66 ;  /* 0x0000004200427221 */ /* 0x000fc60000010000 */
[----:B------:R-:W2:Y:S01]  /*1c580*/  LDL.LU R20, [R1+0x330] ;  /* 0x0003300001147983 */ /* 0x000ea20000300800 */
[-C--:B----4-:R-:W-:Y:S01]  /*1c590*/  FMUL.FTZ R0, R4, R7.reuse ;  /* 0x0000000704007220 */ /* 0x090fe20000410000 */
[-C--:B------:R-:W-:Y:S01]  /*1c5a0*/  FMUL.FTZ R6, R5, R8.reuse ;  /* 0x0000000805067220 */ /* 0x080fe20000410000 */
[C---:B------:R-:W-:Y:S01]  /*1c5b0*/  FFMA.FTZ R67, R21.reuse, R8, R67 ;  /* 0x0000000815437223 */ /* 0x040fe20000010043 */
[----:B------:R-:W-:Y:S02]  /*1c5c0*/  FADD.FTZ R16, R16, R8 ;  /* 0x0000000810107221 */ /* 0x000fe40000010000 */
[----:B------:R-:W-:Y:S01]  /*1c5d0*/  FFMA.FTZ R68, R21, R6, R68 ;  /* 0x0000000615447223 */ /* 0x000fe20000010044 */
[----:B------:R-:W4:Y:S01]  /*1c5e0*/  LDL.LU R8, [R1+0x388] ;  /* 0x0003880001087983 */ /* 0x000f220000300800 */
[----:B------:R-:W-:Y:S01]  /*1c5f0*/  FADD.FTZ R66, R66, R6 ;  /* 0x0000000642427221 */ /* 0x000fe20000010000 */
[C---:B------:R-:W-:Y:S01]  /*1c600*/  FFMA.FTZ R64, R19.reuse, R7, R64 ;  /* 0x0000000713407223 */ /* 0x040fe20000010040 */
[----:B------:R-:W-:Y:S01]  /*1c610*/  FFMA.FTZ R68, R19, R0, R68 ;  /* 0x0000000013447223 */ /* 0x000fe20000010044 */
[-C--:B------:R-:W-:Y:S01]  /*1c620*/  FMUL.FTZ R6, R5, R63.reuse ;  /* 0x0000003f05067220 */ /* 0x080fe20000410000 */
[----:B------:R-:W-:Y:S01]  /*1c630*/  FADD.FTZ R17, R17, R7 ;  /* 0x0000000711117221 */ /* 0x000fe20000010000 */
[----:B------:R-:W-:Y:S01]  /*1c640*/  FADD.FTZ R66, R0, R66 ;  /* 0x0000004200427221 */ /* 0x000fe20000010000 */
[----:B------:R-:W4:Y:S01]  /*1c650*/  LDL.LU R7, [R1+0x384] ;  /* 0x0003840001077983 */ /* 0x000f220000300800 */
[C---:B------:R-:W-:Y:S01]  /*1c660*/  FFMA.FTZ R67, R65.reuse, R63, R67 ;  /* 0x0000003f41437223 */ /* 0x040fe20000010043 */
[----:B------:R-:W-:Y:S01]  /*1c670*/  FFMA.FTZ R68, R65, R6, R68 ;  /* 0x0000000641447223 */ /* 0x000fe20000010044 */
[-C--:B------:R-:W-:Y:S01]  /*1c680*/  FMUL.FTZ R0, R4, R57.reuse ;  /* 0x0000003904007220 */ /* 0x080fe20000410000 */
[----:B------:R-:W4:Y:S01]  /*1c690*/  LDL.LU R65, [R1+0x380] ;  /* 0x0003800001417983 */ /* 0x000f220000300800 */
[----:B------:R-:W-:-:S02]  /*1c6a0*/  FFMA.FTZ R64, R69, R57, R64 ;  /* 0x0000003945407223 */ /* 0x000fc40000010040 */
[----:B------:R-:W-:Y:S01]  /*1c6b0*/  FFMA.FTZ R68, R69, R0, R68 ;  /* 0x0000000045447223 */ /* 0x000fe20000010044 */
[----:B------:R-:W4:Y:S04]  /*1c6c0*/  LDL.LU R21, [R1+0x360] ;  /* 0x0003600001157983 */ /* 0x000f280000300800 */
[----:B------:R-:W4:Y:S01]  /*1c6d0*/  LDL.LU R69, [R1+0x37c] ;  /* 0x00037c0001457983 */ /* 0x000f220000300800 */
[----:B------:R-:W-:Y:S01]  /*1c6e0*/  FADD.FTZ R66, R66, R6 ;  /* 0x0000000642427221 */ /* 0x000fe20000010000 */
[CC--:B------:R-:W-:Y:S01]  /*1c6f0*/  FMUL.FTZ R6, R5.reuse, R62.reuse ;  /* 0x0000003e05067220 */ /* 0x0c0fe20000410000 */
[----:B---3--:R-:W-:Y:S02]  /*1c700*/  FFMA.FTZ R67, R10, R62, R67 ;  /* 0x0000003e0a437223 */ /* 0x008fe40000010043 */
[----:B------:R-:W-:Y:S01]  /*1c710*/  FADD.FTZ R66, R0, R66 ;  /* 0x0000004200427221 */ /* 0x000fe20000010000 */
[----:B------:R-:W-:Y:S01]  /*1c720*/  FFMA.FTZ R68, R10, R6, R68 ;  /* 0x000000060a447223 */ /* 0x000fe20000010044 */
[----:B------:R-:W-:Y:S01]  /*1c730*/  FMUL.FTZ R0, R4, R55 ;  /* 0x0000003704007220 */ /* 0x000fe20000410000 */
[----:B------:R-:W3:Y:S01]  /*1c740*/  LDL.LU R10, [R1+0x378] ;  /* 0x00037800010a7983 */ /* 0x000ee20000300800 */
[----:B------:R-:W-:Y:S01]  /*1c750*/  FADD.FTZ R66, R66, R6 ;  /* 0x0000000642427221 */ /* 0x000fe20000010000 */
[----:B------:R-:W-:-:S02]  /*1c760*/  FMUL.FTZ R6, R5, R61 ;  /* 0x0000003d05067220 */ /* 0x000fc40000410000 */
[----:B------:R-:W3:Y:S01]  /*1c770*/  LDL.LU R19, [R1+0x354] ;  /* 0x0003540001137983 */ /* 0x000ee20000300800 */
[----:B------:R-:W-:-:S04]  /*1c780*/  FADD.FTZ R66, R0, R66 ;  /* 0x0000004200427221 */ /* 0x000fc80000010000 */
[----:B------:R-:W-:Y:S01]  /*1c790*/  FADD.FTZ R66, R66, R6 ;  /* 0x0000000642427221 */ /* 0x000fe20000010000 */
[C---:B--2---:R-:W-:Y:S01]  /*1c7a0*/  FFMA.FTZ R64, R9.reuse, R55, R64 ;  /* 0x0000003709407223 */ /* 0x044fe20000010040 */
[----:B------:R-:W-:Y:S02]  /*1c7b0*/  FFMA.FTZ R68, R9, R0, R68 ;  /* 0x0000000009447223 */ /* 0x000fe40000010044 */
[----:B------:R-:W2:Y:S01]  /*1c7c0*/  LDL.LU R9, [R1+0x374] ;  /* 0x0003740001097983 */ /* 0x000ea20000300800 */
[----:B------:R-:W-:-:S04]  /*1c7d0*/  FMUL.FTZ R0, R4, R53 ;  /* 0x0000003504007220 */ /* 0x000fc80000410000 */
[----:B------:R-:W-:Y:S01]  /*1c7e0*/  FADD.FTZ R66, R0, R66 ;  /* 0x0000004200427221 */ /* 0x000fe20000010000 */
[C---:B----4-:R-:W-:Y:S01]  /*1c7f0*/  FFMA.FTZ R67, R8.reuse, R61, R67 ;  /* 0x0000003d08437223 */ /* 0x050fe20000010043 */
[----:B------:R-:W-:Y:S02]  /*1c800*/  FFMA.FTZ R68, R8, R6, R68 ;  /* 0x0000000608447223 */ /* 0x000fe40000010044 */
[----:B------:R-:W4:Y:S01]  /*1c810*/  LDL.LU R8, [R1+0x370] ;  /* 0x0003700001087983 */ /* 0x000f220000300800 */
[----:B------:R-:W-:Y:S01]  /*1c820*/  FMUL.FTZ R6, R5, R60 ;  /* 0x0000003c05067220 */ /* 0x000fe20000410000 */
[C---:B------:R-:W-:Y:S01]  /*1c830*/  FFMA.FTZ R64, R7.reuse, R53, R64 ;  /* 0x0000003507407223 */ /* 0x040fe20000010040 */
[----:B------:R-:W-:Y:S02]  /*1c840*/  FFMA.FTZ R68, R7, R0, R68 ;  /* 0x0000000007447223 */ /* 0x000fe40000010044 */
[----:B------:R-:W4:Y:S01]  /*1c850*/  LDL.LU R7, [R1+0x36c] ;  /* 0x00036c0001077983 */ /* 0x000f220000300800 */
[C---:B------:R-:W-:Y:S01]  /*1c860*/  FFMA.FTZ R67, R65.reuse, R60, R67 ;  /* 0x0000003c41437223 */ /* 0x040fe20000010043 */
[----:B------:R-:W-:Y:S01]  /*1c870*/  FFMA.FTZ R68, R65, R6, R68 ;  /* 0x0000000641447223 */ /* 0x000fe20000010044 */
[-C--:B------:R-:W-:Y:S01]  /*1c880*/  FMUL.FTZ R0, R4, R50.reuse ;  /* 0x0000003204007220 */ /* 0x080fe20000410000 */
[----:B------:R-:W4:Y:S01]  /*1c890*/  LDL.LU R65, [R1+0x368] ;  /* 0x0003680001417983 */ /* 0x000f220000300800 */
[----:B------:R-:W-:-:S02]  /*1c8a0*/  FFMA.FTZ R64, R69, R50, R64 ;  /* 0x0000003245407223 */ /* 0x000fc40000010040 */
[----:B------:R-:W-:Y:S02]  /*1c8b0*/  FFMA.FTZ R68, R69, R0, R68 ;  /* 0x0000000045447223 */ /* 0x000fe40000010044 */
[----:B------:R-:W4:Y:S01]  /*1c8c0*/  LDL.LU R69, [R1+0x364] ;  /* 0x0003640001457983 */ /* 0x000f220000300800 */
[----:B------:R-:W-:Y:S01]  /*1c8d0*/  FADD.FTZ R66, R66, R6 ;  /* 0x0000000642427221 */ /* 0x000fe20000010000 */
[----:B------:R-:W-:-:S03]  /*1c8e0*/  FMUL.FTZ R6, R5, R59 ;  /* 0x0000003b05067220 */ /* 0x000fc60000410000 */
[----:B------:R-:W-:Y:S01]  /*1c8f0*/  FADD.FTZ R66, R0, R66 ;  /* 0x0000004200427221 */ /* 0x000fe20000010000 */
[----:B---3--:R-:W-:Y:S01]  /*1c900*/  FFMA.FTZ R68, R10, R6, R68 ;  /* 0x000000060a447223 */ /* 0x008fe20000010044 */
[----:B------:R-:W-:Y:S01]  /*1c910*/  FMUL.FTZ R0, R4, R48 ;  /* 0x0000003004007220 */ /* 0x000fe20000410000 */
[----:B------:R-:W-:Y:S01]  /*1c920*/  FFMA.FTZ R67, R10, R59, R67 ;  /* 0x0000003b0a437223 */ /* 0x000fe20000010043 */
[----:B------:R-:W-:Y:S01]  /*1c930*/  FADD.FTZ R66, R66, R6 ;  /* 0x0000000642427221 */ /* 0x000fe20000010000 */
[----:B------:R-:W-:Y:S01]  /*1c940*/  FMUL.FTZ R6, R5, R58 ;  /* 0x0000003a05067220 */ /* 0x000fe20000410000 */
[----:B------:R-:W3:Y:S02]  /*1c950*/  LDL.LU R10, [R1+0x35c] ;  /* 0x00035c00010a7983 */ /* 0x000ee40000300800 */
[----:B------:R-:W-:-:S04]  /*1c960*/  FADD.FTZ R66, R0, R66 ;  /* 0x0000004200427221 */ /* 0x000fc80000010000 */
[----:B------:R-:W-:Y:S01]  /*1c970*/  FADD.FTZ R66, R66, R6 ;  /* 0x0000000642427221 */ /* 0x000fe20000010000 */
[C---:B--2---:R-:W-:Y:S01]  /*1c980*/  FFMA.FTZ R68, R9.reuse, R0, R68 ;  /* 0x0000000009447223 */ /* 0x044fe20000010044 */
[----:B------:R-:W-:Y:S01]  /*1c990*/  FMUL.FTZ R0, R4, R46 ;  /* 0x0000002e04007220 */ /* 0x000fe20000410000 */
[----:B------:R-:W-:-:S03]  /*1c9a0*/  FFMA.FTZ R64, R9, R48, R64 ;  /* 0x0000003009407223 */ /* 0x000fc60000010040 */
[----:B------:R-:W-:Y:S01]  /*1c9b0*/  FADD.FTZ R66, R0, R66 ;  /* 0x0000004200427221 */ /* 0x000fe20000010000 */
[C---:B----4-:R-:W-:Y:S01]  /*1c9c0*/  FFMA.FTZ R67, R8.reuse, R58, R67 ;  /* 0x0000003a08437223 */ /* 0x050fe20000010043 */
[----:B------:R-:W-:Y:S02]  /*1c9d0*/  FFMA.FTZ R68, R8, R6, R68 ;  /* 0x0000000608447223 */ /* 0x000fe40000010044 */
[----:B------:R-:W2:Y:S01]  /*1c9e0*/  LDL.LU R8, [R1+0x358] ;  /* 0x0003580001087983 */ /* 0x000ea20000300800 */
[----:B------:R-:W-:Y:S01]  /*1c9f0*/  FMUL.FTZ R6, R5, R56 ;  /* 0x0000003805067220 */ /* 0x000fe20000410000 */
[C---:B------:R-:W-:Y:S01]  /*1ca00*/  FFMA.FTZ R68, R7.reuse, R0, R68 ;  /* 0x0000000007447223 */ /* 0x040fe20000010044 */
[----:B------:R-:W-:Y:S01]  /*1ca10*/  FFMA.FTZ R64, R7, R46, R64 ;  /* 0x0000002e07407223 */ /* 0x000fe20000010040 */
[----:B------:R-:W-:Y:S01]  /*1ca20*/  FMUL.FTZ R0, R4, R44 ;  /* 0x0000002c04007220 */ /* 0x000fe20000410000 */
[C---:B------:R-:W-:Y:S01]  /*1ca30*/  FFMA.FTZ R67, R65.reuse, R56, R67 ;  /* 0x0000003841437223 */ /* 0x040fe20000010043 */
[----:B------:R-:W-:-:S02]  /*1ca40*/  FFMA.FTZ R68, R65, R6, R68 ;  /* 0x0000000641447223 */ /* 0x000fc40000010044 */
[----:B------:R-:W4:Y:S01]  /*1ca50*/  LDL.LU R65, [R1+0x350] ;  /* 0x0003500001417983 */ /* 0x000f220000300800 */
[C---:B------:R-:W-:Y:S01]  /*1ca60*/  FFMA.FTZ R11, R69.reuse, R44, R64 ;  /* 0x0000002c450b7223 */ /* 0x040fe20000010040 */
[----:B------:R-:W-:Y:S02]  /*1ca70*/  FFMA.FTZ R13, R69, R0, R68 ;  /* 0x00000000450d7223 */ /* 0x000fe40000010044 */
[----:B------:R-:W4:Y:S01]  /*1ca80*/  LDL.LU R69, [R1+0x344] ;  /* 0x0003440001457983 */ /* 0x000f220000300800 */
[----:B------:R-:W-:-:S04]  /*1ca90*/  FADD.FTZ R16, R16, R63 ;  /* 0x0000003f10107221 */ /* 0x000fc80000010000 */
[----:B------:R-:W-:Y:S01]  /*1caa0*/  FADD.FTZ R16, R16, R62 ;  /* 0x0000003e10107221 */ /* 0x000fe20000010000 */
[----:B------:R-:W-:-:S03]  /*1cab0*/  FADD.FTZ R9, R66, R6 ;  /* 0x0000000642097221 */ /* 0x000fc60000010000 */
[----:B------:R-:W-:Y:S01]  /*1cac0*/  FADD.FTZ R16, R16, R61 ;  /* 0x0000003d10107221 */ /* 0x000fe20000010000 */
[----:B------:R-:W-:Y:S01]  /*1cad0*/  FMUL.FTZ R6, R5, R54 ;  /* 0x0000003605067220 */ /* 0x000fe20000410000 */
[----:B------:R-:W-:Y:S02]  /*1cae0*/  FADD.FTZ R9, R0, R9 ;  /* 0x0000000900097221 */ /* 0x000fe40000010000 */
[----:B------:R-:W-:Y:S01]  /*1caf0*/  FADD.FTZ R16, R16, R60 ;  /* 0x0000003c10107221 */ /* 0x000fe20000010000 */
[----:B------:R-:W-:Y:S01]  /*1cb00*/  FFMA.FTZ R13, R21, R6, R13 ;  /* 0x00000006150d7223 */ /* 0x000fe2000001000d */
[----:B------:R-:W-:Y:S02]  /*1cb10*/  FMUL.FTZ R0, R4, R42 ;  /* 0x0000002a04007220 */ /* 0x000fe40000410000 */
[----:B------:R-:W-:Y:S01]  /*1cb20*/  FADD.FTZ R16, R16, R59 ;  /* 0x0000003b10107221 */ /* 0x000fe20000010000 */
[----:B------:R-:W-:Y:S01]  /*1cb30*/  FADD.FTZ R9, R9, R6 ;  /* 0x0000000609097221 */ /* 0x000fe20000010000 */
[----:B------:R-:W-:Y:S01]  /*1cb40*/  FFMA.FTZ R67, R21, R54, R67 ;  /* 0x0000003615437223 */ /* 0x000fe20000010043 */
[----:B---3--:R-:W-:Y:S01]  /*1cb50*/  FFMA.FTZ R13, R10, R0, R13 ;  /* 0x000000000a0d7223 */ /* 0x008fe2000001000d */
[----:B------:R-:W-:Y:S01]  /*1cb60*/  FMUL.FTZ R6, R5, R52 ;  /* 0x0000003405067220 */ /* 0x000fe20000410000 */
[----:B------:R-:W-:Y:S01]  /*1cb70*/  FADD.FTZ R16, R16, R58 ;  /* 0x0000003a10107221 */ /* 0x000fe20000010000 */
[----:B------:R-:W3:Y:S01]  /*1cb80*/  LDL.LU R21, [R1+0x320] ;  /* 0x0003200001157983 */ /* 0x000ee20000300800 */
[----:B------:R-:W-:Y:S01]  /*1cb90*/  FADD.FTZ R9, R0, R9 ;  /* 0x0000000900097221 */ /* 0x000fe20000010000 */
[----:B------:R-:W-:Y:S01]  /*1cba0*/  FFMA.FTZ R11, R10, R42, R11 ;  /* 0x0000002a0a0b7223 */ /* 0x000fe2000001000b */
[----:B------:R-:W-:Y:S01]  /*1cbb0*/  FADD.FTZ R7, R16, R56 ;  /* 0x0000003810077221 */ /* 0x000fe20000010000 */
[----:B------:R-:W3:Y:S01]  /*1cbc0*/  LDL.LU R10, [R1+0x30c] ;  /* 0x00030c00010a7983 */ /* 0x000ee20000300800 */
[----:B------:R-:W-:Y:S01]  /*1cbd0*/  FADD.FTZ R9, R9, R6 ;  /* 0x0000000609097221 */ /* 0x000fe20000010000 */
[----:B------:R-:W-:Y:S01]  /*1cbe0*/  FFMA.FTZ R11, R19, R40, R11 ;  /* 0x00000028130b7223 */ /* 0x000fe2000001000b */
[----:B------:R-:W-:Y:S01]  /*1cbf0*/  FADD.FTZ R7, R7, R54 ;  /* 0x0000003607077221 */ /* 0x000fe20000010000 */
[C---:B--2---:R-:W-:Y:S01]  /*1cc00*/  FFMA.FTZ R0, R8.reuse, R52, R67 ;  /* 0x0000003408007223 */ /* 0x044fe20000010043 */
[----:B------:R-:W-:Y:S01]  /*1cc10*/  FFMA.FTZ R13, R8, R6, R13 ;  /* 0x00000006080d7223 */ /* 0x000fe2000001000d */
[----:B------:R-:W-:Y:S01]  /*1cc20*/  FMUL.FTZ R8, R4, R40 ;  /* 0x0000002804087220 */ /* 0x000fe20000410000 */
[----:B------:R-:W-:-:S03]  /*1cc30*/  FMUL.FTZ R6, R5, R49 ;  /* 0x0000003105067220 */ /* 0x000fc60000410000 */
[----:B------:R-:W-:Y:S02]  /*1cc40*/  FFMA.FTZ R13, R19, R8, R13 ;  /* 0x00000008130d7223 */ /* 0x000fe4000001000d */
[----:B------:R-:W2:Y:S01]  /*1cc50*/  LDL.LU R19, [R1+0x2f8] ;  /* 0x0002f80001137983 */ /* 0x000ea20000300800 */
[----:B------:R-:W-:Y:S01]  /*1cc60*/  FADD.FTZ R9, R8, R9 ;  /* 0x0000000908097221 */ /* 0x000fe20000010000 */
[----:B------:R-:W-:Y:S01]  /*1cc70*/  FADD.FTZ R52, R7, R52 ;  /* 0x0000003407347221 */ /* 0x000fe20000010000 */
[C---:B----4-:R-:W-:Y:S01]  /*1cc80*/  FFMA.FTZ R0, R65.reuse, R49, R0 ;  /* 0x0000003141007223 */ /* 0x050fe20000010000 */
[----:B------:R-:W-:Y:S01]  /*1cc90*/  FFMA.FTZ R8, R65, R6, R13 ;  /* 0x0000000641087223 */ /* 0x000fe2000001000d */
[-C--:B------:R-:W-:Y:S01]  /*1cca0*/  FMUL.FTZ R7, R4, R38.reuse ;  /* 0x0000002604077220 */ /* 0x080fe20000410000 */
[----:B------:R-:W4:Y:S01]  /*1ccb0*/  LDL.LU R65, [R1+0x2dc] ;  /* 0x0002dc0001417983 */ /* 0x000f220000300800 */
[C---:B------:R-:W-:Y:S02]  /*1ccc0*/  FFMA.FTZ R11, R69.reuse, R38, R11 ;  /* 0x00000026450b7223 */ /* 0x040fe4000001000b */
[----:B------:R-:W-:-:S02]  /*1ccd0*/  FFMA.FTZ R8, R69, R7, R8 ;  /* 0x0000000745087223 */ /* 0x000fc40000010008 */
[----:B------:R-:W4:Y:S01]  /*1cce0*/  LDL.LU R69, [R1+0x2cc] ;  /* 0x0002cc0001457983 */ /* 0x000f220000300800 */
[----:B------:R-:W-:Y:S01]  /*1ccf0*/  FADD.FTZ R6, R9, R6 ;  /* 0x0000000609067221 */ /* 0x000fe20000010000 */
[----:B------:R-:W-:-:S03]  /*1cd00*/  FMUL.FTZ R9, R5, R47 ;  /* 0x0000002f05097220 */ /* 0x000fc60000410000 */
[----:B------:R-:W-:Y:S01]  /*1cd10*/  FADD.FTZ R6, R7, R6 ;  /* 0x0000000607067221 */ /* 0x000fe20000010000 */
[----:B------:R-:W-:Y:S01]  /*1cd20*/  FFMA.FTZ R8, R20, R9, R8 ;  /* 0x0000000914087223 */ /* 0x000fe20000010008 */
[----:B------:R-:W-:Y:S02]  /*1cd30*/  FMUL.FTZ R7, R4, R32 ;  /* 0x0000002004077220 */ /* 0x000fe40000410000 */
[----:B------:R-:W-:Y:S01]  /*1cd40*/  FADD.FTZ R6, R6, R9 ;  /* 0x0000000906067221 */ /* 0x000fe20000010000 */
[----:B------:R-:W-:Y:S01]  /*1cd50*/  FMUL.FTZ R9, R5, R45 ;  /* 0x0000002d05097220 */ /* 0x000fe20000410000 */
[----:B------:R-:W-:Y:S02]  /*1cd60*/  FFMA.FTZ R0, R20, R47, R0 ;  /* 0x0000002f14007223 */ /* 0x000fe40000010000 */
[----:B------:R-:W4:Y:S01]  /*1cd70*/  LDL.LU R20, [R1+0x244] ;  /* 0x0002440001147983 */ /* 0x000f220000300800 */
[----:B------:R-:W-:Y:S01]  /*1cd80*/  FADD.FTZ R6, R7, R6 ;  /* 0x0000000607067221 */ /* 0x000fe20000010000 */
[C---:B---3--:R-:W-:Y:S01]  /*1cd90*/  FFMA.FTZ R8, R21.reuse, R7, R8 ;  /* 0x0000000715087223 */ /* 0x048fe20000010008 */
[----:B------:R-:W-:Y:S01]  /*1cda0*/  FMUL.FTZ R7, R4, R28 ;  /* 0x0000001c04077220 */ /* 0x000fe20000410000 */
[----:B------:R-:W-:-:S02]  /*1cdb0*/  FFMA.FTZ R11, R21, R32, R11 ;  /* 0x00000020150b7223 */ /* 0x000fc4000001000b */
[C---:B------:R-:W-:Y:S01]  /*1cdc0*/  FFMA.FTZ R8, R10.reuse, R9, R8 ;  /* 0x000000090a087223 */ /* 0x040fe20000010008 */
[----:B------:R-:W-:Y:S01]  /*1cdd0*/  FFMA.FTZ R0, R10, R45, R0 ;  /* 0x0000002d0a007223 */ /* 0x000fe20000010000 */
[----:B------:R-:W3:Y:S01]  /*1cde0*/  LDL.LU R21, [R1+0x240] ;  /* 0x0002400001157983 */ /* 0x000ee20000300800 */
[----:B------:R-:W-:Y:S01]  /*1cdf0*/  FADD.FTZ R10, R6, R9 ;  /* 0x00000009060a7221 */ /* 0x000fe20000010000 */
[----:B------:R-:W-:-:S03]  /*1ce00*/  FMUL.FTZ R9, R5, R43 ;  /* 0x0000002b05097220 */ /* 0x000fc60000410000 */
[----:B------:R-:W-:Y:S01]  /*1ce10*/  FADD.FTZ R10, R7, R10 ;  /* 0x0000000a070a7221 */ /* 0x000fe20000010000 */
[C---:B--2---:R-:W-:Y:S01]  /*1ce20*/  FFMA.FTZ R8, R19.reuse, R7, R8 ;  /* 0x0000000713087223 */ /* 0x044fe20000010008 */
[----:B------:R-:W-:Y:S02]  /*1ce30*/  FFMA.FTZ R6, R19, R28, R11 ;  /* 0x0000001c13067223 */ /* 0x000fe4000001000b */
[----:B------:R-:W2:Y:S01]  /*1ce40*/  LDL.LU R19, [R1+0x238] ;  /* 0x0002380001137983 */ /* 0x000ea20000300800 */
        /* <DEDUP_REMOVED lines=15> */
[----:B------:R-:W-:Y:S01]  /*1cf40*/  FADD.FTZ R9, R8, R9 ;  /* 0x0000000908097221 */ /* 0x000fe20000010000 */
[----:B------:R-:W-:Y:S01]  /*1cf50*/  FMUL.FTZ R8, R4, R22 ;  /* 0x0000001604087220 */ /* 0x000fe20000410000 */
[----:B------:R-:W-:-:S02]  /*1cf60*/  FFMA.FTZ R11, R20, R6, R11 ;  /* 0x00000006140b7223 */ /* 0x000fc4000001000b */
[----:B------:R-:W-:Y:S01]  /*1cf70*/  FADD.FTZ R9, R9, R6 ;  /* 0x0000000609097221 */ /* 0x000fe20000010000 */
[----:B------:R-:W-:Y:S01]  /*1cf80*/  FADD.FTZ R52, R52, R49 ;  /* 0x0000003134347221 */ /* 0x000fe20000010000 */
[----:B------:R-:W-:Y:S02]  /*1cf90*/  FMUL.FTZ R6, R5, R33 ;  /* 0x0000002105067220 */ /* 0x000fe40000410000 */
[----:B------:R-:W-:Y:S01]  /*1cfa0*/  FADD.FTZ R9, R8, R9 ;  /* 0x0000000908097221 */ /* 0x000fe20000010000 */
[----:B---3--:R-:W-:Y:S01]  /*1cfb0*/  FFMA.FTZ R11, R21, R8, R11 ;  /* 0x00000008150b7223 */ /* 0x008fe2000001000b */
[----:B------:R-:W-:Y:S01]  /*1cfc0*/  FADD.FTZ R52, R52, R47 ;  /* 0x0000002f34347221 */ /* 0x000fe20000010000 */
[----:B------:R-:W-:Y:S01]  /*1cfd0*/  FFMA.FTZ R7, R18, R26, R7 ;  /* 0x0000001a12077223 */ /* 0x000fe20000010007 */
[----:B------:R-:W-:Y:S01]  /*1cfe0*/  FMUL.FTZ R8, R4, R30 ;  /* 0x0000001e04087220 */ /* 0x000fe20000410000 */
[----:B------:R-:W-:Y:S01]  /*1cff0*/  FADD.FTZ R9, R9, R6 ;  /* 0x0000000609097221 */ /* 0x000fe20000010000 */
[----:B------:R-:W-:Y:S01]  /*1d000*/  FADD.FTZ R52, R52, R45 ;  /* 0x0000002d34347221 */ /* 0x000fe20000010000 */
[----:B------:R-:W-:Y:S01]  /*1d010*/  FFMA.FTZ R7, R21, R22, R7 ;  /* 0x0000001615077223 */ /* 0x000fe20000010007 */
[----:B------:R-:W-:Y:S01]  /*1d020*/  FMUL.FTZ R10, R5, R15 ;  /* 0x0000000f050a7220 */ /* 0x000fe20000410000 */
[----:B------:R-:W-:Y:S01]  /*1d030*/  FADD.FTZ R9, R8, R9 ;  /* 0x0000000908097221 */ /* 0x000fe20000010000 */
[----:B------:R-:W-:Y:S01]  /*1d040*/  FADD.FTZ R52, R52, R43 ;  /* 0x0000002b34347221 */ /* 0x000fe20000010000 */
[----:B------:R-:W-:-:S03]  /*1d050*/  FFMA.FTZ R0, R14, R41, R0 ;  /* 0x000000290e007223 */ /* 0x000fc60000010000 */
[----:B------:R-:W-:Y:S01]  /*1d060*/  FADD.FTZ R52, R52, R41 ;  /* 0x0000002934347221 */ /* 0x000fe20000010000 */
[----:B------:R-:W-:-:S03]  /*1d070*/  FFMA.FTZ R0, R20, R39, R0 ;  /* 0x0000002714007223 */ /* 0x000fc60000010000 */
[----:B------:R-:W-:-:S04]  /*1d080*/  FADD.FTZ R52, R52, R39 ;  /* 0x0000002734347221 */ /* 0x000fc80000010000 */
[----:B------:R-:W-:Y:S01]  /*1d090*/  FADD.FTZ R52, R52, R33 ;  /* 0x0000002134347221 */ /* 0x000fe20000010000 */
[----:B------:R-:W-:-:S03]  /*1d0a0*/  FMUL.FTZ R12, R4, R25 ;  /* 0x00000019040c7220 */ /* 0x000fc60000410000 */
[----:B------:R-:W-:Y:S01]  /*1d0b0*/  FADD.FTZ R52, R52, R15 ;  /* 0x0000000f34347221 */ /* 0x000fe20000010000 */
[----:B--2---:R-:W-:-:S04]  /*1d0c0*/  FFMA.FTZ R11, R19, R6, R11 ;  /* 0x00000006130b7223 */ /* 0x004fc8000001000b */
[C---:B----4-:R-:W-:Y:S01]  /*1d0d0*/  FFMA.FTZ R11, R65.reuse, R8, R11 ;  /* 0x00000008410b7223 */ /* 0x050fe2000001000b */
[----:B------:R-:W-:Y:S01]  /*1d0e0*/  FFMA.FTZ R6, R65, R30, R7 ;  /* 0x0000001e41067223 */ /* 0x000fe20000010007 */
[C---:B------:R-:W-:Y:S02]  /*1d0f0*/  FMUL.FTZ R7, R4.reuse, R29 ;  /* 0x0000001d04077220 */ /* 0x040fe40000410000 */
        /* <DEDUP_REMOVED lines=47> */
[----:B0-----:R-:W-:-:S07]  /*1d3f0*/  FADD.FTZ R11, R30, R25 ;  /* 0x000000191e0b7221 */ /* 0x001fce0000010000 */
.L_x_371:
        /* <DEDUP_REMOVED lines=18> */
[----:B0-----:R-:W-:-:S02]  /*1d520*/  @!P0 FADD.FTZ R15, R15, R0 ;  /* 0x000000000f0f8221 */ /* 0x001fc40000010000 */
[----:B------:R-:W0:Y:S01]  /*1d530*/  S2R R0, SR_TID.X ;  /* 0x0000000000007919 */ /* 0x000e220000002100 */
[----:B-1----:R-:W-:Y:S01]  /*1d540*/  @!P0 FADD.FTZ R12, R12, R6 ;  /* 0x000000060c0c8221 */ /* 0x002fe20000010000 */
[----:B------:R-:W-:Y:S01]  /*1d550*/  ISETP.GT.AND P0, PT, R17, 0x1b, PT ;  /* 0x0000001b1100780c */ /* 0x000fe20003f04270 */
[----:B------:R-:W1:Y:S04]  /*1d560*/  SHFL.DOWN PT, R6, R15, 0x4, 0x1f ;  /* 0x08801f000f067f89 */ /* 0x000e6800000e0000 */
[----:B------:R-:W3:Y:S08]  /*1d570*/  SHFL.DOWN PT, R7, R12, 0x4, 0x1f ;  /* 0x08801f000c077f89 */ /* 0x000ef000000e0000 */
[----:B-1----:R-:W-:Y:S01]  /*1d580*/  @!P0 FADD.FTZ R15, R15, R6 ;  /* 0x000000060f0f8221 */ /* 0x002fe20000010000 */
[----:B---3--:R-:W-:-:S04]  /*1d590*/  @!P0 FADD.FTZ R12, R12, R7 ;  /* 0x000000070c0c8221 */ /* 0x008fc80000010000 */
[----:B------:R-:W1:Y:S01]  /*1d5a0*/  SHFL.DOWN PT, R6, R15, 0x8, 0x1f ;  /* 0x09001f000f067f89 */ /* 0x000e6200000e0000 */
[C---:B0-----:R-:W-:Y:S02]  /*1d5b0*/  LEA R32, R0.reuse, UR5, 0x4 ;  /* 0x0000000500207c11 */ /* 0x041fe4000f8e20ff */
[C---:B------:R-:W-:Y:S01]  /*1d5c0*/  ISETP.NE.AND P0, PT, R0.reuse, RZ, PT ;  /* 0x000000ff0000720c */ /* 0x040fe20003f05270 */
[----:B------:R-:W0:Y:S01]  /*1d5d0*/  SHFL.DOWN PT, R7, R12, 0x8, 0x1f ;  /* 0x09001f000c077f89 */ /* 0x000e2200000e0000 */
[----:B------:R-:W-:-:S03]  /*1d5e0*/  ISETP.GT.U32.AND P3, PT, R0, 0x37, PT ;  /* 0x000000370000780c */ /* 0x000fc60003f64070 */
[----:B------:R3:W-:Y:S01]  /*1d5f0*/  STS.128 [R32], R8 ;  /* 0x0000000820007388 */ /* 0x0007e20000000c00 */
[----:B-1----:R-:W-:Y:S01]  /*1d600*/  FADD.FTZ R14, R15, R6 ;  /* 0x000000060f0e7221 */ /* 0x002fe20000010000 */
[----:B0-----:R-:W-:-:S04]  /*1d610*/  FADD.FTZ R13, R12, R7 ;  /* 0x000000070c0d7221 */ /* 0x001fc80000010000 */
[----:B------:R-:W-:Y:S02]  /*1d620*/  FSEL R6, R15, R14, P1 ;  /* 0x0000000e0f067208 */ /* 0x000fe40000800000 */
[----:B------:R-:W-:-:S03]  /*1d630*/  FSEL R7, R12, R13, P1 ;  /* 0x0000000d0c077208 */ /* 0x000fc60000800000 */
[----:B------:R3:W0:Y:S04]  /*1d640*/  SHFL.DOWN PT, R15, R6, 0x10, 0x1f ;  /* 0x0a001f00060f7f89 */ /* 0x00062800000e0000 */
[----:B------:R3:W1:Y:S01]  /*1d650*/  SHFL.DOWN PT, R16, R7, 0x10, 0x1f ;  /* 0x0a001f0007107f89 */ /* 0x00066200000e0000 */
[----:B--2---:R-:W-:Y:S05]  /*1d660*/  @P2 BRA `(.L_x_373) ;  /* 0x0000000000202947 */ /* 0x004fea0003800000 */
[----:B------:R-:W-:Y:S01]  /*1d670*/  ISETP.NE.AND P1, PT, R17, RZ, PT ;  /* 0x000000ff1100720c */ /* 0x000fe20003f25270 */
[----:B0--3--:R-:W-:Y:S01]  /*1d680*/  FADD.FTZ R6, R14, R15 ;  /* 0x0000000f0e067221 */ /* 0x009fe20000010000 */
[----:B-1----:R-:W-:-:S11]  /*1d690*/  FADD.FTZ R7, R13, R16 ;  /* 0x000000100d077221 */ /* 0x002fd60000010000 */
[----:B------:R-:W-:Y:S01]  /*1d6a0*/  VOTEU.ALL UP0, P1 ;  /* 0x0000000000ff7886 */ /* 0x000fe20000800000 */
[----:B------:R-:W-:-:S04]  /*1d6b0*/  @!P1 SHF.R.U32.HI R12, RZ, 0x2, R0 ;  /* 0x00000002ff0c9819 */ /* 0x000fc80000011600 */
[----:B------:R-:W-:Y:S01]  /*1d6c0*/  @!UP0 ULEA UR5, UR7, UR6, 0x18 ;  /* 0x0000000607058291 */ /* 0x000fe2000f8ec0ff */
[----:B------:R-:W-:-:S08]  /*1d6d0*/  @!P1 LOP3.LUT R12, R12, 0xf8, RZ, 0xc0, !PT ;  /* 0x000000f80c0c9812 */ /* 0x000fd000078ec0ff */
[----:B------:R2:W-:Y:S03]  /*1d6e0*/  @!P1 STS.64 [R12+UR5+0x10], R6 ;  /* 0x000010060c009988 */ /* 0x0005e60008000a05 */
.L_x_373:
[----:B------:R-:W-:Y:S05]  /*1d6f0*/  BSYNC.RECONVERGENT B0 ;  /* 0x0000000000007941 */ /* 0x000fea0003800200 */
.L_x_372:
[----:B------:R-:W-:Y:S06]  /*1d700*/  BAR.SYNC.DEFER_BLOCKING 0x0 ;  /* 0x0000000000007b1d */ /* 0x000fec0000010000 */
[----:B------:R-:W-:Y:S04]  /*1d710*/  BSSY.RECONVERGENT B0, `(.L_x_374) ;  /* 0x0000024000007945 */ /* 0x000fe80003800200 */
[----:B------:R-:W-:Y:S05]  /*1d720*/  @P0 BRA `(.L_x_375) ;  /* 0x0000000000880947 */ /* 0x000fea0003800000 */
[----:B------:R-:W-:-:S09]  /*1d730*/  ULEA UR5, UR7, UR6, 0x18 ;  /* 0x0000000607057291 */ /* 0x000fd2000f8ec0ff */
[----:B------:R-:W4:Y:S04]  /*1d740*/  LDS.64 R38, [UR5+0x18] ;  /* 0x00001805ff267984 */ /* 0x000f280008000a00 */
[----:B0-2---:R-:W0:Y:S04]  /*1d750*/  LDS.128 R12, [UR5+0x20] ;  /* 0x00002005ff0c7984 */ /* 0x005e280008000c00 */
[----:B------:R-:W2:Y:S04]  /*1d760*/  LDS.128 R28, [UR5+0x30] ;  /* 0x00003005ff1c7984 */ /* 0x000ea80008000c00 */
[----:B------:R-:W2:Y:S04]  /*1d770*/  LDS.128 R24, [UR5+0x40] ;  /* 0x00004005ff187984 */ /* 0x000ea80008000c00 */
[----:B------:R-:W2:Y:S04]  /*1d780*/  LDS.128 R20, [UR5+0x50] ;  /* 0x00005005ff147984 */ /* 0x000ea80008000c00 */
[----:B-1----:R-:W1:Y:S04]  /*1d790*/  LDS.128 R16, [UR5+0x60] ;  /* 0x00006005ff107984 */ /* 0x002e680008000c00 */
[----:B------:R-:W1:Y:S01]  /*1d7a0*/  LDS.128 R40, [UR5+0x70] ;  /* 0x00007005ff287984 */ /* 0x000e620008000c00 */
[----:B----4-:R-:W-:Y:S01]  /*1d7b0*/  FADD.FTZ R33, R6, R38 ;  /* 0x0000002606217221 */ /* 0x010fe20000010000 */
[----:B---3--:R-:W-:-:S03]  /*1d7c0*/  FADD.FTZ R6, R7, R39 ;  /* 0x0000002707067221 */ /* 0x008fc60000010000 */
[----:B0-----:R-:W-:Y:S01]  /*1d7d0*/  FADD.FTZ R33, R33, R12 ;  /* 0x0000000c21217221 */ /* 0x001fe20000010000 */
[----:B------:R-:W-:-:S03]  /*1d7e0*/  FADD.FTZ R6, R6, R13 ;  /* 0x0000000d06067221 */ /* 0x000fc60000010000 */
[----:B------:R-:W-:Y:S01]  /*1d7f0*/  FADD.FTZ R33, R33, R14 ;  /* 0x0000000e21217221 */ /* 0x000fe20000010000 */
[----:B------:R-:W-:-:S03]  /*1d800*/  FADD.FTZ R6, R6, R15 ;  /* 0x0000000f06067221 */ /* 0x000fc60000010000 */
[----:B--2---:R-:W-:Y:S01]  /*1d810*/  FADD.FTZ R33, R33, R28 ;  /* 0x0000001c21217221 */ /* 0x004fe20000010000 */
        /* <DEDUP_REMOVED lines=15> */
[----:B------:R-:W-:Y:S01]  /*1d910*/  FADD.FTZ R33, R33, R40 ;  /* 0x0000002821217221 */ /* 0x000fe20000010000 */
[----:B------:R-:W-:-:S03]  /*1d920*/  FADD.FTZ R12, R6, R41 ;  /* 0x00000029060c7221 */ /* 0x000fc60000010000 */
[----:B------:R-:W-:Y:S01]  /*1d930*/  FADD.FTZ R6, R33, R42 ;  /* 0x0000002a21067221 */ /* 0x000fe20000010000 */
[----:B------:R-:W-:-:S07]  /*1d940*/  FADD.FTZ R7, R12, R43 ;  /* 0x0000002b0c077221 */ /* 0x000fce0000010000 */
.L_x_375:
[----:B------:R-:W-:Y:S05]  /*1d950*/  BSYNC.RECONVERGENT B0 ;  /* 0x0000000000007941 */ /* 0x000fea0003800200 */
.L_x_374:
[----:B------:R-:W-:Y:S06]  /*1d960*/  BAR.SYNC.DEFER_BLOCKING 0x0 ;  /* 0x0000000000007b1d */ /* 0x000fec0000010000 */
[----:B------:R-:W-:Y:S04]  /*1d970*/  BSSY.RECONVERGENT B0, `(.L_x_376) ;  /* 0x0000025000007945 */ /* 0x000fe80003800200 */
[----:B------:R-:W-:Y:S05]  /*1d980*/  @P3 BRA `(.L_x_377) ;  /* 0x00000000008c3947 */ /* 0x000fea0003800000 */
[----:B0-2---:R-:W0:Y:S04]  /*1d990*/  LDS.128 R12, [R32+0x380] ;  /* 0x00038000200c7984 */ /* 0x005e280000000c00 */
[----:B-1----:R-:W1:Y:S04]  /*1d9a0*/  LDS.128 R16, [R32+0x700] ;  /* 0x0007000020107984 */ /* 0x002e680000000c00 */
[----:B------:R-:W2:Y:S04]  /*1d9b0*/  LDS.128 R20, [R32+0xa80] ;  /* 0x000a800020147984 */ /* 0x000ea80000000c00 */
[----:B------:R-:W4:Y:S04]  /*1d9c0*/  LDS.128 R24, [R32+0xe00] ;  /* 0x000e000020187984 */ /* 0x000f280000000c00 */
[----:B------:R-:W4:Y:S04]  /*1d9d0*/  LDS.128 R28, [R32+0x1180] ;  /* 0x00118000201c7984 */ /* 0x000f280000000c00 */
[----:B------:R-:W4:Y:S04]  /*1d9e0*/  LDS.128 R40, [R32+0x1500] ;  /* 0x0015000020287984 */ /* 0x000f280000000c00 */
[----:B------:R-:W4:Y:S01]  /*1d9f0*/  LDS.128 R44, [R32+0x1880] ;  /* 0x00188000202c7984 */ /* 0x000f220000000c00 */
[----:B0-----:R-:W-:Y:S01]  /*1da00*/  FADD.FTZ R33, R8, R12 ;  /* 0x0000000c08217221 */ /* 0x001fe20000010000 */
[----:B---3--:R-:W-:Y:S01]  /*1da10*/  FADD.FTZ R8, R9, R13 ;  /* 0x0000000d09087221 */ /* 0x008fe20000010000 */
[----:B------:R-:W-:Y:S01]  /*1da20*/  FADD.FTZ R9, R10, R14 ;  /* 0x0000000e0a097221 */ /* 0x000fe20000010000 */
[----:B------:R-:W-:Y:S01]  /*1da30*/  FADD.FTZ R10, R11, R15 ;  /* 0x0000000f0b0a7221 */ /* 0x000fe20000010000 */
        /* <DEDUP_REMOVED lines=24> */
.L_x_377:
[----:B------:R-:W-:Y:S05]  /*1dbc0*/  BSYNC.RECONVERGENT B0 ;  /* 0x0000000000007941 */ /* 0x000fea0003800200 */
.L_x_376:
[----:B------:R-:W-:Y:S04]  /*1dbd0*/  BSSY.RECONVERGENT B0, `(.L_x_378) ;  /* 0x000001e000007945 */ /* 0x000fe80003800200 */
[----:B------:R-:W-:Y:S05]  /*1dbe0*/  @P3 BRA `(.L_x_379) ;  /* 0x0000000000703947 */ /* 0x000fea0003800000 */
[----:B------:R-:W0:Y:S01]  /*1dbf0*/  LDC.64 R24, c[0x0][0x3f8] ;  /* 0x0000fe00ff187b82 */ /* 0x000e220000000a00 */
[----:B------:R-:W-:-:S05]  /*1dc00*/  MOV R19, UR13 ;  /* 0x0000000d00137c02 */ /* 0x000fca0008000f00 */
[----:B------:R-:W-:Y:S02]  /*1dc10*/  IMAD R19, R19, 0x38, R0 ;  /* 0x0000003813137824 */ /* 0x000fe400078e0200 */
[----:B--2---:R-:W2:Y:S01]  /*1dc20*/  LDC.64 R12, c[0x0][0x3d8] ;  /* 0x0000f600ff0c7b82 */ /* 0x004ea20000000a00 */
[----:B0-----:R-:W-:Y:S01]  /*1dc30*/  IMAD.WIDE.U32 R14, R24, 0x3, RZ ;  /* 0x00000003180e7825 */ /* 0x001fe200078e00ff */
[C---:B------:R-:W-:Y:S02]  /*1dc40*/  LEA R17, R25.reuse, R25, 0x1 ;  /* 0x0000001919117211 */ /* 0x040fe400078e08ff */
[----:B------:R-:W-:Y:S02]  /*1dc50*/  LEA.HI R23, P1, R25, R24, RZ, 0x1 ;  /* 0x0000001819177211 */ /* 0x000fe400078308ff */
[----:B------:R-:W-:Y:S02]  /*1dc60*/  IADD3 R17, PT, PT, R15, R17, RZ ;  /* 0x000000110f117210 */ /* 0x000fe40007ffe0ff */
[----:B-1----:R-:W-:Y:S01]  /*1dc70*/  IADD3.X R16, PT, PT, RZ, R25, RZ, P1, !PT ;  /* 0x00000019ff107210 */ /* 0x002fe20000ffe4ff */
[----:B--2---:R-:W-:Y:S01]  /*1dc80*/  IMAD.WIDE R12, R19, 0x4, R12 ;  /* 0x00000004130c7825 */ /* 0x004fe200078e020c */
[----:B------:R-:W-:-:S02]  /*1dc90*/  LEA.HI R15, P1, R17, R14, RZ, 0x1 ;  /* 0x0000000e110f7211 */ /* 0x000fc400078308ff */
[----:B------:R-:W-:Y:S02]  /*1dca0*/  SHF.L.U32 R21, R23, 0x1, RZ ;  /* 0x0000000117157819 */ /* 0x000fe400000006ff */
[----:B------:R-:W-:Y:S01]  /*1dcb0*/  SHF.L.U32 R19, R15, 0x1, RZ ;  /* 0x000000010f137819 */ /* 0x000fe200000006ff */
[----:B------:R4:W-:Y:S01]  /*1dcc0*/  REDG.E.ADD.F32.FTZ.RN.STRONG.GPU desc[UR10][R12.64], R8 ;  /* 0x000000080c0079a6 */ /* 0x0009e2000c12f30a */
[----:B------:R-:W-:Y:S02]  /*1dcd0*/  SHF.L.U64.HI R23, R23, 0x1, R16 ;  /* 0x0000000117177819 */ /* 0x000fe40000010210 */
[----:B------:R-:W-:Y:S02]  /*1dce0*/  LOP3.LUT R21, R21, 0xfffffffc, RZ, 0xc0, !PT ;  /* 0xfffffffc15157812 */ /* 0x000fe400078ec0ff */
        /* <DEDUP_REMOVED lines=12> */
.L_x_379:
[----:B------:R-:W-:Y:S05]  /*1ddb0*/  BSYNC.RECONVERGENT B0 ;  /* 0x0000000000007941 */ /* 0x000fea0003800200 */
.L_x_378:
[----:B------:R-:W-:-:S09]  /*1ddc0*/  UISETP.GE.U32.AND UP0, UPT, UR12, 0x2, UPT ;  /* 0x000000020c00788c */ /* 0x000fd2000bf06070 */
[----:B------:R-:W-:Y:S05]  /*1ddd0*/  BRA.U !UP0, `(.L_x_380) ;  /* 0x0000000d08787547 */ /* 0x000fea000b800000 */
[----:B---34-:R-:W3:Y:S01]  /*1dde0*/  LDC.64 R10, c[0x0][0x3d0] ;  /* 0x0000f400ff0a7b82 */ /* 0x018ee20000000a00 */
        /* <DEDUP_REMOVED lines=8> */
[----:B---3--:R-:W-:Y:S01]  /*1de70*/  IMAD.WIDE R10, R9, 0x4, R10 ;  /* 0x00000004090a7825 */ /* 0x008fe200078e020a */
[----:B0---4-:R-:W-:Y:S06]  /*1de80*/  @P0 BRA `(.L_x_382) ;  /* 0x0000000000680947 */ /* 0x011fec0003800000 */
[----:B------:R-:W0:Y:S01]  /*1de90*/  LDC.64 R8, c[0x0][0x3c8] ;  /* 0x0000f200ff087b82 */ /* 0x000e220000000a00 */
[----:B------:R-:W-:Y:S02]  /*1dea0*/  UIADD3 UR7, UPT, UPT, UR6, UR14, URZ ;  /* 0x0000000e06077290 */ /* 0x000fe4000fffe0ff */
[----:B------:R-:W-:Y:S02]  /*1deb0*/  UIMAD UR13, UR29, UR9, UR14 ;  /* 0x000000091d0d72a4 */ /* 0x000fe4000f8e020e */
[----:B------:R-:W-:Y:S02]  /*1dec0*/  ULOP3.LUT UP0, UR5, UR4, 0x2, URZ, 0xc0, !UPT ;  /* 0x0000000204057892 */ /* 0x000fe4000f80c0ff */
[----:B------:R-:W-:Y:S02]  /*1ded0*/  MOV R15, UR7 ;  /* 0x00000007000f7c02 */ /* 0x000fe40008000f00 */
[----:B------:R-:W-:Y:S01]  /*1dee0*/  UIADD3 UR5, UPT, UPT, -UR5, 0x1, URZ ;  /* 0x0000000105057890 */ /* 0x000fe2000fffe1ff */
[----:B------:R-:W-:-:S05]  /*1def0*/  MOV R13, UR13 ;  /* 0x0000000d000d7c02 */ /* 0x000fca0008000f00 */
[----:B--2---:R-:W-:-:S05]  /*1df00*/  IMAD.WIDE.U32 R12, R13, 0x8, R10 ;  /* 0x000000080d0c7825 */ /* 0x004fca00078e000a */
[----:B------:R3:W-:Y:S01]  /*1df10*/  STG.E.64 desc[UR10][R12.64], R6 ;  /* 0x000000060c007986 */ /* 0x0007e2000c101b0a */
[----:B0-----:R-:W-:Y:S01]  /*1df20*/  IMAD.WIDE.U32 R14, R15, 0x4, R8 ;  /* 0x000000040f0e7825 */ /* 0x001fe200078e0008 */
[----:B------:R-:W-:Y:S02]  /*1df30*/  MOV R9, UR5 ;  /* 0x0000000500097c02 */ /* 0x000fe40008000f00 */
[----:B------:R-:W-:Y:S01]  /*1df40*/  MOV R8, 0xffffffff ;  /* 0xffffffff00087802 */ /* 0x000fe20000000f00 */
        /* <DEDUP_REMOVED lines=8> */
[----:B---3--:R-:W-:Y:S05]  /*1dfd0*/  BRA.U !UP0, `(.L_x_382) ;  /* 0x0000000108147547 */ /* 0x008fea000b800000 */
.L_x_383:
[----:B------:R-:W2:Y:S04]  /*1dfe0*/  LDG.E.STRONG.GPU R8, desc[UR10][R14.64] ;  /* 0x0000000a0e087981 */ /* 0x000ea8000c1ef900 */
[----:B--2---:R-:W-:Y:S04]  /*1dff0*/  CCTL.IVALL ;  /* 0x00000000ff00798f */ /* 0x004fe80002000000 */
[----:B------:R0:W-:Y:S01]  /*1e000*/  STL [R1], R8 ;  /* 0x0000000801007387 */ /* 0x0001e20000100800 */
[----:B------:R-:W-:-:S13]  /*1e010*/  ISETP.NE.AND P0, PT, R8, UR5, PT ;  /* 0x0000000508007c0c */ /* 0x000fda000bf05270 */
[----:B0-----:R-:W-:Y:S05]  /*1e020*/  @P0 BRA `(.L_x_383) ;  /* 0xfffffffc00ec0947 */ /* 0x001fea000383ffff */
.L_x_382:
[----:B------:R-:W-:Y:S05]  /*1e030*/  BSYNC.RECONVERGENT B0 ;  /* 0x0000000000007941 */ /* 0x000fea0003800200 */
.L_x_381:
        /* <DEDUP_REMOVED lines=15> */
.L_x_385:
[----:B------:R-:W-:Y:S02]  /*1e130*/  ISETP.NE.AND P1, PT, RZ, UR23, PT ;  /* 0x00000017ff007c0c */ /* 0x000fe4000bf25270 */
[----:B------:R-:W-:Y:S02]  /*1e140*/  MOV R9, UR6 ;  /* 0x0000000600097c02 */ /* 0x000fe40008000f00 */
[----:B------:R-:W-:-:S13]  /*1e150*/  ISETP.NE.OR P1, PT, R0, RZ, !P1 ;  /* 0x000000ff0000720c */ /* 0x000fda0004f25670 */
[----:B------:R-:W-:-:S06]  /*1e160*/  @!P1 IMAD.WIDE.U32 R8, R9, 0x8, R10 ;  /* 0x0000000809089825 */ /* 0x000fcc00078e000a */
[----:B------:R-:W3:Y:S01]  /*1e170*/  @!P1 LDG.E.64 R8, desc[UR10][R8.64] ;  /* 0x0000000a08089981 */ /* 0x000ee2000c1e1b00 */
[----:B------:R-:W-:Y:S01]  /*1e180*/  UIADD3 UR24, UPT, UPT, UR5, 0x1, URZ ;  /* 0x0000000105187890 */ /* 0x000fe2000fffe0ff */
[----:B------:R-:W-:Y:S01]  /*1e190*/  MOV R13, UR17 ;  /* 0x00000011000d7c02 */ /* 0x000fe20008000f00 */
[----:B------:R-:W-:Y:S01]  /*1e1a0*/  UIADD3 UR25, UPT, UPT, UR5, 0x2, URZ ;  /* 0x0000000205197890 */ /* 0x000fe2000fffe0ff */
[----:B--2---:R-:W0:Y:S01]  /*1e1b0*/  S2R R12, SR_CTAID.X ;  /* 0x00000000000c7919 */ /* 0x004e220000002500 */
        /* <DEDUP_REMOVED lines=16> */
[----:B------:R-:W-:Y:S02]  /*1e2c0*/  ISETP.NE.AND P5, PT, R12, UR26, PT ;  /* 0x0000001a0c007c0c */ /* 0x000fe4000bfa5270 */
[----:B------:R-:W-:Y:S02]  /*1e2d0*/  ISETP.NE.OR P6, PT, R0, RZ, !P6 ;  /* 0x000000ff0000720c */ /* 0x000fe400077c5670 */
[----:B------:R-:W-:-:S03]  /*1e2e0*/  MOV R19, UR18 ;  /* 0x0000001200137c02 */ /* 0x000fc60008000f00 */
[----:B------:R-:W-:Y:S01]  /*1e2f0*/  @!P3 IMAD.WIDE.U32 R14, R15, 0x8, R10 ;  /* 0x000000080f0eb825 */ /* 0x000fe200078e000a */
[----:B------:R-:W-:-:S03]  /*1e300*/  ISETP.NE.OR P5, PT, R0, RZ, !P5 ;  /* 0x000000ff0000720c */ /* 0x000fc60006fa5670 */
[----:B-1----:R-:W-:Y:S01]  /*1e310*/  @!P2 IMAD.WIDE.U32 R16, R17, 0x8, R10 ;  /* 0x000000081110a825 */ /* 0x002fe200078e000a */
[----:B------:R-:W-:Y:S01]  /*1e320*/  MOV R25, UR20 ;  /* 0x0000001400197c02 */ /* 0x000fe20008000f00 */
[----:B------:R-:W2:Y:S01]  /*1e330*/  @!P3 LDG.E.64 R14, desc[UR10][R14.64] ;  /* 0x0000000a0e0eb981 */ /* 0x000ea2000c1e1b00 */
[----:B------:R-:W-:-:S03]  /*1e340*/  MOV R27, UR19 ;  /* 0x00000013001b7c02 */ /* 0x000fc60008000f00 */
[----:B------:R-:W4:Y:S01]  /*1e350*/  @!P2 LDG.E.64 R16, desc[UR10][R16.64] ;  /* 0x0000000a1010a981 */ /* 0x000f22000c1e1b00 */
[----:B---3--:R-:W-:Y:S01]  /*1e360*/  @!P1 FADD.FTZ R7, R7, R9 ;  /* 0x0000000907079221 */ /* 0x008fe20000010000 */
[----:B------:R-:W-:Y:S01]  /*1e370*/  MOV R9, UR22 ;  /* 0x0000001600097c02 */ /* 0x000fe20008000f00 */
[----:B------:R-:W-:Y:S01]  /*1e380*/  @!P1 FADD.FTZ R6, R6, R8 ;  /* 0x0000000806069221 */ /* 0x000fe20000010000 */
[----:B------:R-:W-:Y:S01]  /*1e390*/  ISETP.NE.AND P1, PT, R12, UR24, PT ;  /* 0x000000180c007c0c */ /* 0x000fe2000bf25270 */
[----:B------:R-:W-:-:S03]  /*1e3a0*/  @!P4 IMAD.WIDE.U32 R12, R13, 0x8, R10 ;  /* 0x000000080d0cc825 */ /* 0x000fc600078e000a */
[----:B------:R-:W-:Y:S01]  /*1e3b0*/  ISETP.NE.OR P1, PT, R0, RZ, !P1 ;  /* 0x000000ff0000720c */ /* 0x000fe20004f25670 */
[--C-:B------:R-:W-:Y:S01]  /*1e3c0*/  @!P0 IMAD.WIDE.U32 R8, R9, 0x8, R10.reuse ;  /* 0x0000000809088825 */ /* 0x100fe200078e000a */
[----:B------:R-:W3:Y:S04]  /*1e3d0*/  @!P4 LDG.E.64 R22, desc[UR10][R12.64] ;  /* 0x0000000a0c16c981 */ /* 0x000ee8000c1e1b00 */
[----:B------:R0:W2:Y:S07]  /*1e3e0*/  @!P0 LDG.E.64 R20, desc[UR10][R8.64] ;  /* 0x0000000a08148981 */ /* 0x0000ae000c1e1b00 */
[----:B------:R-:W-:-:S04]  /*1e3f0*/  @!P1 IMAD.WIDE.U32 R18, R19, 0x8, R10 ;  /* 0x0000000813129825 */ /* 0x000fc800078e000a */
[--C-:B0-----:R-:W-:Y:S02]  /*1e400*/  @!P6 IMAD.WIDE.U32 R8, R25, 0x8, R10.reuse ;  /* 0x000000081908e825 */ /* 0x101fe400078e000a */
[----:B------:R-:W4:Y:S02]  /*1e410*/  @!P1 LDG.E.64 R18, desc[UR10][R18.64] ;  /* 0x0000000a12129981 */ /* 0x000f24000c1e1b00 */
[----:B------:R-:W-:Y:S02]  /*1e420*/  @!P5 IMAD.WIDE.U32 R12, R27, 0x8, R10 ;  /* 0x000000081b0cd825 */ /* 0x000fe400078e000a */
        /* <DEDUP_REMOVED lines=17> */
[----:B------:R-:W-:Y:S01]  /*1e540*/  @!P3 FADD.FTZ R6, R6, R14 ;  /* 0x0000000e0606b221 */ /* 0x000fe20000010000 */
        /* <DEDUP_REMOVED lines=11> */
.L_x_384:
        /* <DEDUP_REMOVED lines=26> */
[----:B--2---:R-:W-:-:S03]  /*1e7a0*/  @!P1 IMAD.WIDE.U32 R12, R13, 0x8, R10 ;  /* 0x000000080d0c9825 */ /* 0x004fc600078e000a */
[----:B------:R-:W-:Y:S01]  /*1e7b0*/  VOTEU.ALL UP1, P0 ;  /* 0x0000000000ff7886 */ /* 0x000fe20000020000 */
[----:B------:R-:W-:Y:S02]  /*1e7c0*/  MOV R17, UR6 ;  /* 0x0000000600117c02 */ /* 0x000fe40008000f00 */
[----:B------:R-:W2:Y:S02]  /*1e7d0*/  @!P1 LDG.E.64 R12, desc[UR10][R12.64] ;  /* 0x0000000a0c0c9981 */ /* 0x000ea4000c1e1b00 */
[----:B------:R-:W-:Y:S01]  /*1e7e0*/  @!UP1 UIMAD UR17, UR5, UR9, UR14 ;  /* 0x00000009051192a4 */ /* 0x000fe2000f8e020e */
[----:B------:R-:W-:-:S05]  /*1e7f0*/  VOTEU.ALL UP1, P2 ;  /* 0x0000000000ff7886 */ /* 0x000fca0001020000 */
[----:B------:R-:W-:Y:S01]  /*1e800*/  MOV R9, UR17 ;  /* 0x0000001100097c02 */ /* 0x000fe20008000f00 */
[----:B------:R-:W-:-:S04]  /*1e810*/  @!UP1 UIMAD UR7, UR7, UR9, UR14 ;  /* 0x00000009070792a4 */ /* 0x000fc8000f8e020e */
[----:B------:R-:W-:Y:S02]  /*1e820*/  @!P0 IMAD.WIDE.U32 R8, R9, 0x8, R10 ;  /* 0x0000000809088825 */ /* 0x000fe400078e000a */
[----:B------:R-:W-:-:S04]  /*1e830*/  MOV R15, UR7 ;  /* 0x00000007000f7c02 */ /* 0x000fc80008000f00 */
[----:B------:R-:W3:Y:S01]  /*1e840*/  @!P0 LDG.E.64 R8, desc[UR10][R8.64] ;  /* 0x0000000a08088981 */ /* 0x000ee2000c1e1b00 */
[----:B------:R-:W-:-:S04]  /*1e850*/  @!P2 IMAD.WIDE.U32 R14, R15, 0x8, R10 ;  /* 0x000000080f0ea825 */ /* 0x000fc800078e000a */
[----:B-1----:R-:W-:Y:S02]  /*1e860*/  @!P3 IMAD.WIDE.U32 R16, R17, 0x8, R10 ;  /* 0x000000081110b825 */ /* 0x002fe400078e000a */
        /* <DEDUP_REMOVED lines=13> */
.L_x_386:
[----:B------:R-:W-:Y:S05]  /*1e940*/  BRA.U !UP0, `(.L_x_380) ;  /* 0x00000001089c7547 */ /* 0x000fea000b800000 */
[----:B------:R-:W0:Y:S01]  /*1e950*/  S2R R15, SR_CTAID.X ;  /* 0x00000000000f7919 */ /* 0x000e220000002500 */
[----:B------:R-:W-:Y:S02]  /*1e960*/  UISETP.NE.AND UP0, UPT, UR18, 0x1, UPT ;  /* 0x000000011200788c */ /* 0x000fe4000bf05270 */
[----:B------:R-:W-:-:S07]  /*1e970*/  ULOP3.LUT UR6, UR12, 0x1, URZ, 0xc0, !UPT ;  /* 0x000000010c067892 */ /* 0x000fce000f8ec0ff */
[----:B------:R-:W-:Y:S05]  /*1e980*/  BRA.U !UP0, `(.L_x_387) ;  /* 0x0000000108587547 */ /* 0x000fea000b800000 */
[----:B------:R-:W3:Y:S01]  /*1e990*/  S2R R9, SR_CTAID.X ;  /* 0x0000000000097919 */ /* 0x000ee20000002500 */
[----:B------:R-:W-:Y:S01]  /*1e9a0*/  MOV R14, UR5 ;  /* 0x00000005000e7c02 */ /* 0x000fe20008000f00 */
[----:B------:R-:W4:Y:S01]  /*1e9b0*/  S2R R8, SR_CTAID.Y ;  /* 0x0000000000087919 */ /* 0x000f220000002600 */
[----:B---3--:R-:W-:Y:S02]  /*1e9c0*/  ISETP.NE.AND P0, PT, R9, UR5, PT ;  /* 0x0000000509007c0c */ /* 0x008fe4000bf05270 */
[----:B------:R-:W-:Y:S02]  /*1e9d0*/  IADD3 R9, PT, PT, R14, 0x1, RZ ;  /* 0x000000010e097810 */ /* 0x000fe40007ffe0ff */
[----:B------:R-:W-:Y:S02]  /*1e9e0*/  ISETP.NE.OR P1, PT, R0, RZ, !P0 ;  /* 0x000000ff0000720c */ /* 0x000fe40004725670 */
[----:B------:R-:W-:-:S04]  /*1e9f0*/  ISETP.NE.AND P0, PT, R9, UR29, PT ;  /* 0x0000001d09007c0c */ /* 0x000fc8000bf05270 */
[----:B------:R-:W-:-:S07]  /*1ea00*/  ISETP.NE.OR P0, PT, R0, RZ, !P0 ;  /* 0x000000ff0000720c */ /* 0x000fce0004705670 */
[----:B------:R-:W-:-:S05]  /*1ea10*/  VOTEU.ALL UP0, P1 ;  /* 0x0000000000ff7886 */ /* 0x000fca0000800000 */
[----:B------:R-:W-:Y:S02]  /*1ea20*/  @!UP0 UIMAD UR5, UR5, UR9, UR14 ;  /* 0x00000009050582a4 */ /* 0x000fe4000f8e020e */
[----:B----4-:R-:W-:-:S04]  /*1ea30*/  @!P0 IMAD R9, R9, UR9, R8 ;  /* 0x0000000909098c24 */ /* 0x010fc8000f8e0208 */
[----:B------:R-:W-:Y:S01]  /*1ea40*/  @!P0 IMAD.WIDE.U32 R8, R9, 0x8, R10 ;  /* 0x0000000809088825 */ /* 0x000fe200078e000a */
[----:B------:R-:W-:-:S05]  /*1ea50*/  MOV R13, UR5 ;  /* 0x00000005000d7c02 */ /* 0x000fca0008000f00 */
[----:B--2---:R-:W-:Y:S01]  /*1ea60*/  @!P1 IMAD.WIDE.U32 R12, R13, 0x8, R10 ;  /* 0x000000080d0c9825 */ /* 0x004fe200078e000a */
[----:B------:R-:W2:Y:S05]  /*1ea70*/  @!P0 LDG.E.64 R8, desc[UR10][R8.64] ;  /* 0x0000000a08088981 */ /* 0x000eaa000c1e1b00 */
[----:B------:R-:W3:Y:S01]  /*1ea80*/  @!P1 LDG.E.64 R12, desc[UR10][R12.64] ;  /* 0x0000000a0c0c9981 */ /* 0x000ee2000c1e1b00 */
[----:B------:R-:W-:-:S04]  /*1ea90*/  IADD3 R14, PT, PT, R14, 0x2, RZ ;  /* 0x000000020e0e7810 */ /* 0x000fc80007ffe0ff */
[----:B------:R-:W-:Y:S01]  /*1eaa0*/  R2UR UR5, R14 ;  /* 0x000000000e0572ca */ /* 0x000fe200000e0000 */
[----:B---3--:R-:W-:Y:S01]  /*1eab0*/  @!P1 FADD.FTZ R6, R6, R12 ;  /* 0x0000000c06069221 */ /* 0x008fe20000010000 */
[----:B------:R-:W-:-:S03]  /*1eac0*/  @!P1 FADD.FTZ R7, R7, R13 ;  /* 0x0000000d07079221 */ /* 0x000fc60000010000 */
[----:B--2---:R-:W-:Y:S01]  /*1ead0*/  @!P0 FADD.FTZ R6, R6, R8 ;  /* 0x0000000806068221 */ /* 0x004fe20000010000 */
[----:B------:R-:W-:-:S09]  /*1eae0*/  @!P0 FADD.FTZ R7, R7, R9 ;  /* 0x0000000907078221 */ /* 0x000fd20000010000 */
.L_x_387:
        /* <DEDUP_REMOVED lines=12> */
.L_x_388:
[----:B------:R-:W-:Y:S05]  /*1ebb0*/  BSYNC.RECONVERGENT B0 ;  /* 0x0000000000007941 */ /* 0x000fea0003800200 */
.L_x_380:
[----:B------:R-:W0:Y:S01]  /*1ebc0*/  S2UR UR6, SR_CgaCtaId ;  /* 0x00000000000679c3 */ /* 0x000e220000008800 */
[----:B------:R-:W-:Y:S01]  /*1ebd0*/  ISETP.NE.AND P0, PT, R0, RZ, PT ;  /* 0x000000ff0000720c */ /* 0x000fe20003f05270 */
[----:B------:R-:W-:Y:S01]  /*1ebe0*/  UMOV UR5, 0x400 ;  /* 0x0000040000057882 */ /* 0x000fe20000000000 */
[----:B------:R-:W1:Y:S01]  /*1ebf0*/  LDCU.U8 UR12, c[0x0][0x414] ;  /* 0x00008280ff0c77ac */ /* 0x000e620008000000 */
[----:B------:R-:W0:Y:S01]  /*1ec00*/  LDCU.64 UR20, c[0x0][0x3f8] ;  /* 0x00007f00ff1477ac */ /* 0x000e220008000a00 */
[----:B------:R-:W0:Y:S01]  /*1ec10*/  LDCU.64 UR18, c[0x0][0x400] ;  /* 0x00008000ff1277ac */ /* 0x000e220008000a00 */
[----:B-1----:R-:W-:Y:S02]  /*1ec20*/  UISETP.NE.AND UP0, UPT, UR12, URZ, UPT ;  /* 0x000000ff0c00728c */ /* 0x002fe4000bf05270 */
[----:B0-----:R-:W-:Y:S01]  /*1ec30*/  ULEA UR5, UR6, UR5, 0x18 ;  /* 0x0000000506057291 */ /* 0x001fe2000f8ec0ff */
[----:B------:R-:W0:Y:S03]  /*1ec40*/  LDCU.64 UR6, c[0x0][0x380] ;  /* 0x00007000ff0677ac */ /* 0x000e260008000a00 */
[----:B------:R-:W-:-:S05]  /*1ec50*/  PLOP3.LUT P1, PT, PT, PT, UP0, 0x80, 0x8 ;  /* 0x000000000008781c */ /* 0x000fca0003f2f008 */
[----:B------:R-:W-:Y:S01]  /*1ec60*/  @!P0 STS.64 [UR5+0x88], R6 ;  /* 0x00008806ff008988 */ /* 0x000fe20008000a05 */
[----:B------:R-:W-:Y:S06]  /*1ec70*/  BAR.SYNC.DEFER_BLOCKING 0x0 ;  /* 0x0000000000007b1d */ /* 0x000fec0000010000 */
[----:B---34-:R-:W1:Y:S01]  /*1ec80*/  LDS.64 R10, [UR5+0x88] ;  /* 0x00008805ff0a7984 */ /* 0x018e620008000a00 */
[----:B------:R-:W1:Y:S02]  /*1ec90*/  LDCU UR5, c[0x0][0x42c] ;  /* 0x00008580ff0577ac */ /* 0x000e640008000800 */
[----:B-1----:R-:W-:Y:S01]  /*1eca0*/  FMUL.FTZ R0, R10, UR5 ;  /* 0x000000050a007c20 */ /* 0x002fe20008410000 */
[----:B------:R-:W-:-:S02]  /*1ecb0*/  HFMA2 R10, -RZ, RZ, 0, 0 ;  /* 0x00000000ff0a7431 */ /* 0x000fc400000001ff */
[----:B0-----:R-:W-:-:S07]  /*1ecc0*/  FMUL.FTZ R11, R11, UR5 ;  /* 0x000000050b0b7c20 */ /* 0x001fce0008410000 */
.L_x_394:
[----:B------:R-:W-:-:S05]  /*1ecd0*/  LEA R15, R10, UR15, 0x2 ;  /* 0x0000000f0a0f7c11 */ /* 0x000fca000f8e10ff */
[----:B0-----:R-:W3:Y:S04]  /*1ece0*/  LDL.64 R8, [R15+0x10] ;  /* 0x000010000f087983 */ /* 0x001ee80000100a00 */
[----:B--2---:R-:W2:Y:S01]  /*1ecf0*/  LDL.64 R6, [R15+0x110] ;  /* 0x000110000f067983 */ /* 0x004ea20000100a00 */
[----:B-----5:R-:W-:Y:S01]  /*1ed00*/  LEA R23, R10, R51, 0x3 ;  /* 0x000000330a177211 */ /* 0x020fe200078e18ff */
[----:B------:R-:W-:Y:S03]  /*1ed10*/  BSSY.RECONVERGENT B0, `(.L_x_389) ;  /* 0x0000035000007945 */ /* 0x000fe60003800200 */
[----:B------:R-:W-:Y:S02]  /*1ed20*/  ISETP.GE.U32.AND P0, PT, R23, UR18, PT ;  /* 0x0000001217007c0c */ /* 0x000fe4000bf06070 */
[----:B---3--:R-:W-:-:S02]  /*1ed30*/  SHF.L.U32 R12, R8, 0x10, RZ ;  /* 0x00000010080c7819 */ /* 0x008fc400000006ff */
[----:B------:R-:W-:-:S03]  /*1ed40*/  PRMT R8, R8, 0x7632, R8 ;  /* 0x0000763208087816 */ /* 0x000fc60000000008 */
[----:B------:R-:W-:Y:S01]  /*1ed50*/  FADD.FTZ R12, R12, -UR28 ;  /* 0x8000001c0c0c7e21 */ /* 0x000fe20008010000 */
[----:B------:R-:W-:-:S03]  /*1ed60*/  SHF.L.U32 R8, R8, 0x10, RZ ;  /* 0x0000001008087819 */ /* 0x000fc600000006ff */
[----:B------:R-:W-:Y:S02]  /*1ed70*/  FMUL.FTZ R20, R12, UR16 ;  /* 0x000000100c147c20 */ /* 0x000fe40008410000 */
[----:B------:R-:W-:Y:S02]  /*1ed80*/  FADD.FTZ R8, R8, -UR28 ;  /* 0x8000001c08087e21 */ /* 0x000fe40008010000 */
[----:B------:R-:W-:Y:S02]  /*1ed90*/  @P1 FFMA.FTZ R12, R5, R20, R2 ;  /* 0x00000014050c1223 */ /* 0x000fe40000010002 */
[----:B------:R-:W-:Y:S01]  /*1eda0*/  FMUL.FTZ R22, R8, UR16 ;  /* 0x0000001008167c20 */ /* 0x000fe20008410000 */
[----:B--2---:R-:W-:Y:S01]  /*1edb0*/  SHF.L.U32 R8, R6, 0x10, RZ ;  /* 0x0000001006087819 */ /* 0x004fe200000006ff */
[----:B------:R-:W-:Y:S01]  /*1edc0*/  @P1 FMUL.FTZ R13, R12, -1.4426950216293334961 ;  /* 0xbfb8aa3b0c0d1820 */ /* 0x000fe20000410000 */
[----:B------:R-:W-:Y:S01]  /*1edd0*/  PRMT R6, R6, 0x7632, R6 ;  /* 0x0000763206067816 */ /* 0x000fe20000000006 */
[----:B------:R-:W-:-:S04]  /*1ede0*/  @P1 FFMA.FTZ R14, R4, R22, R3 ;  /* 0x00000016040e1223 */ /* 0x000fc80000010003 */
[----:B------:R-:W0:Y:S01]  /*1edf0*/  @P1 MUFU.EX2 R13, R13 ;  /* 0x0000000d000d1308 */ /* 0x000e220000000800 */
[----:B------:R-:W-:-:S06]  /*1ee00*/  @P1 FMUL.FTZ R16, R14, -1.4426950216293334961 ;  /* 0xbfb8aa3b0e101820 */ /* 0x000fcc0000410000 */
[----:B------:R-:W1:Y:S01]  /*1ee10*/  @P1 MUFU.EX2 R16, R16 ;  /* 0x0000001000101308 */ /* 0x000e620000000800 */
[----:B0-----:R-:W-:Y:S01]  /*1ee20*/  @P1 FADD.FTZ R15, R13, 1 ;  /* 0x3f8000000d0f1421 */ /* 0x001fe20000010000 */
[----:B------:R-:W-:Y:S01]  /*1ee30*/  SHF.L.U32 R13, R6, 0x10, RZ ;  /* 0x00000010060d7819 */ /* 0x000fe200000006ff */
[----:B------:R-:W-:-:S04]  /*1ee40*/  FFMA.FTZ R6, R0, R20, R11 ;  /* 0x0000001400067223 */ /* 0x000fc8000001000b */
[----:B------:R-:W0:Y:S01]  /*1ee50*/  @P1 MUFU.RCP R15, R15 ;  /* 0x0000000f000f1308 */ /* 0x000e220000001000 */
[----:B-1----:R-:W-:-:S07]  /*1ee60*/  @P1 FADD.FTZ R17, R16, 1 ;  /* 0x3f80000010111421 */ /* 0x002fce0000010000 */
[----:B------:R-:W1:Y:S01]  /*1ee70*/  @P1 MUFU.RCP R18, R17 ;  /* 0x0000001100121308 */ /* 0x000e620000001000 */
[----:B0-----:R-:W-:-:S04]  /*1ee80*/  @P1 FADD.FTZ R19, -R15, 1 ;  /* 0x3f8000000f131421 */ /* 0x001fc80000010100 */
[----:B------:R-:W-:Y:S01]  /*1ee90*/  @P1 FFMA.FTZ R19, R12, R19, 1 ;  /* 0x3f8000000c131423 */ /* 0x000fe20000010013 */
[----:B------:R-:W-:Y:S01]  /*1eea0*/  @P1 FMUL.FTZ R12, R8, R15 ;  /* 0x0000000f080c1220 */ /* 0x000fe20000410000 */
[----:B------:R-:W-:Y:S01]  /*1eeb0*/  FFMA.FTZ R15, R0, R22, R11 ;  /* 0x00000016000f7223 */ /* 0x000fe2000001000b */
[----:B-1----:R-:W-:Y:S02]  /*1eec0*/  @P1 FADD.FTZ R21, -R18, 1 ;  /* 0x3f80000012151421 */ /* 0x002fe40000010100 */
[----:B------:R-:W-:Y:S01]  /*1eed0*/  @P1 FMUL.FTZ R8, R12, R19 ;  /* 0x000000130c081220 */ /* 0x000fe20000410000 */
[----:B------:R-:W-:Y:S01]  /*1eee0*/  SHF.R.S32.HI R12, RZ, 0x1f, R23 ;  /* 0x0000001fff0c7819 */ /* 0x000fe20000011417 */
[----:B------:R-:W-:Y:S01]  /*1eef0*/  @P1 FMUL.FTZ R18, R13, R18 ;  /* 0x000000120d121220 */ /* 0x000fe20000410000 */
[----:B------:R-:W-:Y:S01]  /*1ef00*/  @P1 FFMA.FTZ R21, R14, R21, 1 ;  /* 0x3f8000000e151423 */ /* 0x000fe20000010015 */
[----:B------:R-:W-:Y:S01]  /*1ef10*/  FFMA.FTZ R6, R5, R8, -R6 ;  /* 0x0000000805067223 */ /* 0x000fe20000010806 */
[----:B------:R-:W-:-:S02]  /*1ef20*/  ISETP.GE.AND.EX P0, PT, R12, UR19, PT, P0 ;  /* 0x000000130c007c0c */ /* 0x000fc4000bf06300 */
[----:B------:R-:W-:Y:S01]  /*1ef30*/  @P1 FMUL.FTZ R13, R18, R21 ;  /* 0x00000015120d1220 */ /* 0x000fe20000410000 */
[C---:B------:R-:W-:Y:S02]  /*1ef40*/  PRMT R8, R9.reuse, 0x7632, R8 ;  /* 0x0000763209087816 */ /* 0x040fe40000000008 */
[----:B------:R-:W-:Y:S01]  /*1ef50*/  SHF.L.U32 R14, R9, 0x10, RZ ;  /* 0x00000010090e7819 */ /* 0x000fe200000006ff */
[----:B------:R-:W-:Y:S01]  /*1ef60*/  FFMA.FTZ R17, R4, R13, -R15 ;  /* 0x0000000d04117223 */ /* 0x000fe2000001080f */
[----:B------:R-:W-:Y:S02]  /*1ef70*/  IADD3 R21, PT, PT, R23, 0x8, RZ ;  /* 0x0000000817157810 */ /* 0x000fe40007ffe0ff */
[----:B------:R-:W-:-:S04]  /*1ef80*/  SHF.L.U32 R16, R8, 0x10, RZ ;  /* 0x0000001008107819 */ /* 0x000fc800000006ff */
        /* <DEDUP_REMOVED lines=13> */
.L_x_390:
[----:B------:R-:W-:Y:S05]  /*1f060*/  BSYNC.RECONVERGENT B0 ;  /* 0x0000000000007941 */ /* 0x000fea0003800200 */
.L_x_389:
[----:B------:R-:W-:Y:S01]  /*1f070*/  ISETP.NE.AND P1, PT, RZ, UR12, PT ;  /* 0x0000000cff007c0c */ /* 0x000fe2000bf25270 */
[----:B------:R-:W-:Y:S01]  /*1f080*/  FADD.FTZ R14, R14, -UR28 ;  /* 0x8000001c0e0e7e21 */ /* 0x000fe20008010000 */
[----:B------:R-:W-:Y:S01]  /*1f090*/  FADD.FTZ R16, R16, -UR28 ;  /* 0x8000001c10107e21 */ /* 0x000fe20008010000 */
[----:B------:R-:W-:Y:S02]  /*1f0a0*/  ISETP.GE.U32.AND P0, PT, R21, UR18, PT ;  /* 0x0000001215007c0c */ /* 0x000fe4000bf06070 */
[----:B------:R-:W-:Y:S01]  /*1f0b0*/  SHF.R.S32.HI R22, RZ, 0x1f, R21 ;  /* 0x0000001fff167819 */ /* 0x000fe20000011415 */
[----:B------:R-:W-:Y:S01]  /*1f0c0*/  FMUL.FTZ R14, R14, UR16 ;  /* 0x000000100e0e7c20 */ /* 0x000fe20008410000 */
[----:B------:R-:W-:Y:S01]  /*1f0d0*/  FMUL.FTZ R16, R16, UR16 ;  /* 0x0000001010107c20 */ /* 0x000fe20008410000 */
[C---:B------:R-:W-:Y:S02]  /*1f0e0*/  PRMT R6, R7.reuse, 0x7632, R6 ;  /* 0x0000763207067816 */ /* 0x040fe40000000006 */
[----:B------:R-:W-:Y:S01]  /*1f0f0*/  SHF.L.U32 R8, R7, 0x10, RZ ;  /* 0x0000001007087819 */ /* 0x000fe200000006ff */
[--C-:B------:R-:W-:Y:S01]  /*1f100*/  FFMA.FTZ R20, R0, R14, R11.reuse ;  /* 0x0000000e00147223 */ /* 0x100fe2000001000b */
[----:B------:R-:W-:Y:S01]  /*1f110*/  ISETP.GE.AND.EX P0, PT, R22, UR19, PT, P0 ;  /* 0x0000001316007c0c */ /* 0x000fe2000bf06300 */
[----:B------:R-:W-:Y:S01]  /*1f120*/  FFMA.FTZ R19, R0, R16, R11 ;  /* 0x0000001000137223 */ /* 0x000fe2000001000b */
[----:B------:R-:W-:Y:S01]  /*1f130*/  SHF.L.U32 R7, R6, 0x10, RZ ;  /* 0x0000001006077819 */ /* 0x000fe200000006ff */
[----:B------:R-:W-:Y:S10]  /*1f140*/  @!P1 BRA `(.L_x_391) ;  /* 0x0000000000489947 */ /* 0x000ff40003800000 */
        /* <DEDUP_REMOVED lines=18> */
.L_x_391:
        /* <DEDUP_REMOVED lines=16> */
.L_x_393:
[----:B------:R-:W-:Y:S05]  /*1f370*/  BSYNC.RECONVERGENT B0 ;  /* 0x0000000000007941 */ /* 0x000fea0003800200 */
.L_x_392:
        /* <DEDUP_REMOVED lines=10> */
.L_x_369:
        /* <DEDUP_REMOVED lines=16> */
.L_x_397:
[----:B------:R-:W-:Y:S05]  /*1f520*/  BSYNC.RECONVERGENT B0 ;  /* 0x0000000000007941 */ /* 0x000fea0003800200 */
.L_x_396:
        /* <DEDUP_REMOVED lines=11> */
.L_x_399:
[----:B------:R-:W2:Y:S04]  /*1f5e0*/  LDG.E.STRONG.GPU R5, desc[UR10][R2.64] ;  /* 0x0000000a02057981 */ /* 0x000ea8000c1ef900 */
[----:B--2---:R-:W-:Y:S01]  /*1f5f0*/  CCTL.IVALL ;  /* 0x00000000ff00798f */ /* 0x004fe20002000000 */
[----:B------:R-:W-:Y:S05]  /*1f600*/  YIELD ;  /* 0x0000000000007946 */ /* 0x000fea0003800000 */
[----:B------:R-:W-:-:S13]  /*1f610*/  ISETP.NE.AND P0, PT, R5, R0, PT ;  /* 0x000000000500720c */ /* 0x000fda0003f05270 */
[----:B------:R-:W-:Y:S05]  /*1f620*/  @P0 BRA `(.L_x_399) ;  /* 0xfffffffc00ec0947 */ /* 0x000fea000383ffff */
.L_x_398:
        /* <DEDUP_REMOVED lines=59> */
[----:B------:R-:W-:Y:S01]  /*1f9e0*/  SHF.L.U32 R31, R11, 0x2, RZ ;  /* 0x000000020b1f7819 */ /* 0x000fe200000006ff */
[----:B------:R-:W-:Y:S01]  /*1f9f0*/  UMOV UR4, URZ ;  /* 0x000000ff00047c82 */ /* 0x000fe20008000000 */
[----:B------:R-:W-:-:S02]  /*1fa00*/  SHF.L.U64.HI R33, R0, 0x2, R3 ;  /* 0x0000000200217819 */ /* 0x000fc40000010203 */
[----:B------:R-:W-:Y:S02]  /*1fa10*/  IADD3 R5, PT, PT, R7, UR4, RZ ;  /* 0x0000000407057c10 */ /* 0x000fe4000fffe0ff */
[----:B------:R-:W-:Y:S01]  /*1fa20*/  MOV R2, R6 ;  /* 0x0000000600027202 */ /* 0x000fe20000000f00 */
[----:B------:R-:W-:Y:S01]  /*1fa30*/  IMAD.WIDE.U32 R6, R10, 0x4, RZ ;  /* 0x000000040a067825 */ /* 0x000fe200078e00ff */
[----:B0-----:R-:W-:Y:S02]  /*1fa40*/  IADD3 R27, P1, PT, R22, UR6, RZ ;  /* 0x00000006161b7c10 */ /* 0x001fe4000ff3e0ff */
[----:B------:R-:W-:Y:S02]  /*1fa50*/  SHF.L.U64.HI R29, R28, 0x2, R35 ;  /* 0x000000021c1d7819 */ /* 0x000fe40000010223 */
[----:B-1----:R-:W-:Y:S02]  /*1fa60*/  IADD3 R24, P2, PT, R22, UR8, RZ ;  /* 0x0000000816187c10 */ /* 0x002fe4000ff5e0ff */
[----:B------:R-:W-:-:S02]  /*1fa70*/  IADD3.X R26, PT, PT, R23, UR7, RZ, P1, !PT ;  /* 0x00000007171a7c10 */ /* 0x000fc40008ffe4ff */
[C---:B------:R-:W-:Y:S02]  /*1fa80*/  IADD3.X R25, PT, PT, R23.reuse, UR9, RZ, P2, !PT ;  /* 0x0000000917197c10 */ /* 0x040fe400097fe4ff */
[----:B--2---:R-:W-:Y:S02]  /*1fa90*/  IADD3 R22, P1, PT, R22, UR12, RZ ;  /* 0x0000000c16167c10 */ /* 0x004fe4000ff3e0ff */
[----:B------:R-:W-:Y:S02]  /*1faa0*/  IADD3 R18, P2, PT, RZ, -R9, RZ ;  /* 0x80000009ff127210 */ /* 0x000fe40007f5e0ff */
[----:B------:R-:W-:Y:S02]  /*1fab0*/  IADD3.X R23, PT, PT, R23, UR13, RZ, P1, !PT ;  /* 0x0000000d17177c10 */ /* 0x000fe40008ffe4ff */
[----:B------:R-:W-:Y:S02]  /*1fac0*/  IADD3 R31, PT, PT, R7, R31, RZ ;  /* 0x0000001f071f7210 */ /* 0x000fe40007ffe0ff */
[----:B------:R-:W-:-:S07]  /*1fad0*/  IADD3.X R20, PT, PT, RZ, -0x1, RZ, P2, !PT ;  /* 0xffffffffff147810 */ /* 0x000fce00017fe4ff */
.L_x_402:
        /* <DEDUP_REMOVED lines=24> */
[----:B--2---:R-:W-:Y:S02]  /*1fc60*/  F2FP.BF16.F32.PACK_AB R19, R13, R4 ;  /* 0x000000040d13723e */ /* 0x004fe400000010ff */
[-C--:B------:R-:W-:Y:S02]  /*1fc70*/  MOV R13, R25.reuse ;  /* 0x00000019000d7202 */ /* 0x080fe40000000f00 */
[----:B---3--:R-:W-:Y:S01]  /*1fc80*/  F2FP.BF16.F32.PACK_AB R21, R17, R14 ;  /* 0x0000000e1115723e */ /* 0x008fe200000010ff */
[----:B------:R0:W-:Y:S04]  /*1fc90*/  STG.E desc[UR10][R8.64], R19 ;  /* 0x0000001308007986 */ /* 0x0001e8000c10190a */
[----:B------:R0:W-:Y:S01]  /*1fca0*/  STG.E desc[UR10][R12.64], R21 ;  /* 0x000000150c007986 */ /* 0x0001e2000c10190a */
[----:B------:R-:W-:Y:S01]  /*1fcb0*/  IADD3.X R25, PT, PT, RZ, R25, RZ, P3, !PT ;  /* 0x00000019ff197210 */ /* 0x000fe20001ffe4ff */
[----:B------:R-:W-:Y:S06]  /*1fcc0*/  @P1 BRA `(.L_x_402) ;  /* 0xfffffffc00841947 */ /* 0x000fec000383ffff */
.L_x_401:
[----:B------:R-:W-:Y:S05]  /*1fcd0*/  BSYNC.RECONVERGENT B0 ;  /* 0x0000000000007941 */ /* 0x000fea0003800200 */
.L_x_400:
        /* <DEDUP_REMOVED lines=10> */
.L_x_403:
[C---:B------:R-:W-:Y:S02]  /*1fd80*/  SHF.L.U32 R12, R2.reuse, 0x2, RZ ;  /* 0x00000002020c7819 */ /* 0x040fe400000006ff */
[----:B------:R-:W-:Y:S02]  /*1fd90*/  SHF.L.U64.HI R10, R2, 0x2, R5 ;  /* 0x00000002020a7819 */ /* 0x000fe40000010205 */
[----:B-1----:R-:W-:-:S04]  /*1fda0*/  IADD3 R4, P0, PT, R12, UR4, RZ ;  /* 0x000000040c047c10 */ /* 0x002fc8000ff1e0ff */
[----:B------:R-:W-:Y:S02]  /*1fdb0*/  IADD3.X R5, PT, PT, R10, UR5, RZ, P0, !PT ;  /* 0x000000050a057c10 */ /* 0x000fe400087fe4ff */
[C---:B------:R-:W-:Y:S02]  /*1fdc0*/  IADD3 R6, P0, PT, R4.reuse, R15, RZ ;  /* 0x0000000f04067210 */ /* 0x040fe40007f1e0ff */
[C---:B------:R-:W-:Y:S02]  /*1fdd0*/  IADD3 R22, P2, PT, R4.reuse, R21, RZ ;  /* 0x0000001504167210 */ /* 0x040fe40007f5e0ff */
[C---:B------:R-:W-:Y:S02]  /*1fde0*/  IADD3.X R7, PT, PT, R5.reuse, R13, RZ, P0, !PT ;  /* 0x0000000d05077210 */ /* 0x040fe400007fe4ff */
[----:B------:R-:W-:Y:S02]  /*1fdf0*/  IADD3 R8, P1, PT, R4, R17, RZ ;  /* 0x0000001104087210 */ /* 0x000fe40007f3e0ff */
[C---:B---3--:R-:W-:Y:S01]  /*1fe00*/  IADD3.X R23, PT, PT, R5.reuse, R19, RZ, P2, !PT ;  /* 0x0000001305177210 */ /* 0x048fe200017fe4ff */
[----:B------:R1:W3:Y:S01]  /*1fe10*/  LDG.E R4, desc[UR10][R4.64] ;  /* 0x0000000a04047981 */ /* 0x0002e2000c1e1900 */
[----:B------:R-:W-:-:S03]  /*1fe20*/  IADD3.X R9, PT, PT, R5, R11, RZ, P1, !PT ;  /* 0x0000000b05097210 */ /* 0x000fc60000ffe4ff */
[----:B------:R-:W3:Y:S04]  /*1fe30*/  LDG.E R7, desc[UR10][R6.64] ;  /* 0x0000000a06077981 */ /* 0x000ee8000c1e1900 */
[----:B------:R-:W4:Y:S04]  /*1fe40*/  LDG.E R8, desc[UR10][R8.64] ;  /* 0x0000000a08087981 */ /* 0x000f28000c1e1900 */
[----:B------:R-:W4:Y:S01]  /*1fe50*/  LDG.E R23, desc[UR10][R22.64] ;  /* 0x0000000a16177981 */ /* 0x000f22000c1e1900 */
[----:B------:R-:W-:Y:S02]  /*1fe60*/  LOP3.LUT R14, R12, 0xfffffffc, RZ, 0xc0, !PT ;  /* 0xfffffffc0c0e7812 */ /* 0x000fe400078ec0ff */
[----:B------:R-:W-:-:S02]  /*1fe70*/  LOP3.LUT R16, R10, 0x1, RZ, 0xc0, !PT ;  /* 0x000000010a107812 */ /* 0x000fc400078ec0ff */
[----:B0-----:R-:W-:Y:S02]  /*1fe80*/  IADD3 R24, P0, PT, R14, UR6, RZ ;  /* 0x000000060e187c10 */ /* 0x001fe4000ff1e0ff */
[----:B-1----:R-:W-:Y:S02]  /*1fe90*/  LOP3.LUT R5, R10, 0x3, RZ, 0xc0, !PT ;  /* 0x000000030a057812 */ /* 0x002fe400078ec0ff */
[----:B------:R-:W-:Y:S02]  /*1fea0*/  IADD3.X R25, PT, PT, R16, UR7, RZ, P0, !PT ;  /* 0x0000000710197c10 */ /* 0x000fe400087fe4ff */
[----:B--2---:R-:W-:-:S04]  /*1feb0*/  IADD3 R26, P0, PT, R14, UR8, RZ ;  /* 0x000000080e1a7c10 */ /* 0x004fc8000ff1e0ff */
[----:B------:R-:W-:Y:S02]  /*1fec0*/  IADD3.X R27, PT, PT, R16, UR9, RZ, P0, !PT ;  /* 0x00000009101b7c10 */ /* 0x000fe400087fe4ff */
[----:B---3--:R-:W-:Y:S02]  /*1fed0*/  F2FP.BF16.F32.PACK_AB R29, R7, R4 ;  /* 0x00000004071d723e */ /* 0x008fe400000010ff */
[----:B------:R-:W-:-:S04]  /*1fee0*/  IADD3 R4, P1, PT, R14, UR4, RZ ;  /* 0x000000040e047c10 */ /* 0x000fc8000ff3e0ff */
[----:B------:R-:W-:Y:S02]  /*1fef0*/  IADD3.X R5, PT, PT, R5, UR5, RZ, P1, !PT ;  /* 0x0000000505057c10 */ /* 0x000fe40008ffe4ff */
[----:B----4-:R-:W-:Y:S02]  /*1ff00*/  F2FP.BF16.F32.PACK_AB R31, R23, R8 ;  /* 0x00000008171f723e */ /* 0x010fe400000010ff */
        /* <DEDUP_REMOVED lines=9> */
[----:B------:R-:W2:Y:S04]  /*1ffa0*/  LDG.E R33, desc[UR10][R22.64+0x700] ;  /* 0x0007000a16217981 */ /* 0x000ea8000c1e1900 */
[----:B------:R-:W3:Y:S04]  /*1ffb0*/  LDG.E R16, desc[UR10][R8.64+0x700] ;  /* 0x0007000a08107981 */ /* 0x000ee8000c1e1900 */
[----:B------:R-:W3:Y:S01]  /*1ffc0*/  LDG.E R35, desc[UR10][R6.64+0x700] ;  /* 0x0007000a06237981 */ /* 0x000ee2000c1e1900 */
[----:B------:R-:W-:-:S04]  /*1ffd0*/  IADD3 R28, P0, PT, R12, 0x700, RZ ;  /* 0x000007000c1c7810 */ /* 0x000fc80007f1e0ff */
[----:B------:R-:W-:Y:S02]  /*1ffe0*/  IADD3.X R18, PT, PT, RZ, R10, RZ, P0, !PT ;  /* 0x0000000aff127210 */ /* 0x000fe400007fe4ff */
[----:B------:R-:W-:Y:S02]  /*1fff0*/  LOP3.LUT R28, R28, 0xfffffffc, RZ, 0xc0, !PT ;  /* 0xfffffffc1c1c7812 */ /* 0x000fe400078ec0ff */
[----:B------:R-:W-:Y:S02]  /*20000*/  LOP3.LUT R18, R18, 0x1, RZ, 0xc0, !PT ;  /* 0x0000000112127812 */ /* 0x000fe400078ec0ff */
[C---:B0-----:R-:W-:Y:S02]  /*20010*/  IADD3 R24, P0, PT, R28.reuse, UR6, RZ ;  /* 0x000000061c187c10 */ /* 0x041fe4000ff1e0ff */
        /* <DEDUP_REMOVED lines=23> */
[----:B------:R1:W4:Y:S04]  /*20190*/  LDG.E R4, desc[UR10][R4.64+0x1500] ;  /* 0x0015000a04047981 */ /* 0x000328000c1e1900 */
[----:B------:R-:W4:Y:S04]  /*201a0*/  LDG.E R23, desc[UR10][R22.64+0x1500] ;  /* 0x0015000a16177981 */ /* 0x000f28000c1e1900 */
[----:B------:R-:W5:Y:S04]  /*201b0*/  LDG.E R8, desc[UR10][R8.64+0x1500] ;  /* 0x0015000a08087981 */ /* 0x000f68000c1e1900 */
[----:B------:R-:W5:Y:S01]  /*201c0*/  LDG.E R7, desc[UR10][R6.64+0x1500] ;  /* 0x0015000a06077981 */ /* 0x000f62000c1e1900 */
[----:B------:R-:W-:-:S04]  /*201d0*/  IADD3 R12, P0, PT, R12, 0x1500, RZ ;  /* 0x000015000c0c7810 */ /* 0x000fc80007f1e0ff */
[----:B------:R-:W-:Y:S02]  /*201e0*/  IADD3.X R14, PT, PT, RZ, R10, RZ, P0, !PT ;  /* 0x0000000aff0e7210 */ /* 0x000fe400007fe4ff */
[----:B------:R-:W-:Y:S02]  /*201f0*/  LOP3.LUT R10, R12, 0xfffffffc, RZ, 0xc0, !PT ;  /* 0xfffffffc0c0a7812 */ /* 0x000fe400078ec0ff */
[----:B------:R-:W-:Y:S02]  /*20200*/  LOP3.LUT R12, R14, 0x1, RZ, 0xc0, !PT ;  /* 0x000000010e0c7812 */ /* 0x000fe400078ec0ff */
[C---:B--2---:R-:W-:Y:S02]  /*20210*/  IADD3 R28, P0, PT, R10.reuse, UR6, RZ ;  /* 0x000000060a1c7c10 */ /* 0x044fe4000ff1e0ff */
[----:B0-----:R-:W-:Y:S02]  /*20220*/  IADD3 R26, P1, PT, R10, UR8, RZ ;  /* 0x000000080a1a7c10 */ /* 0x001fe4000ff3e0ff */
[----:B------:R-:W-:-:S02]  /*20230*/  IADD3.X R29, PT, PT, R12, UR7, RZ, P0, !PT ;  /* 0x000000070c1d7c10 */ /* 0x000fc400087fe4ff */
[----:B------:R-:W-:Y:S02]  /*20240*/  IADD3.X R27, PT, PT, R12, UR9, RZ, P1, !PT ;  /* 0x000000090c1b7c10 */ /* 0x000fe40008ffe4ff */
[----:B------:R-:W-:-:S04]  /*20250*/  IADD3 R2, PT, PT, R2, 0x700, RZ ;  /* 0x0000070002027810 */ /* 0x000fc80007ffe0ff */
[----:B------:R-:W-:-:S04]  /*20260*/  ISETP.GT.U32.AND P0, PT, R0, R2, PT ;  /* 0x000000020000720c */ /* 0x000fc80003f04070 */
[----:B------:R-:W-:Y:S01]  /*20270*/  ISETP.GT.AND.EX P0, PT, R3, RZ, PT, P0 ;  /* 0x000000ff0300720c */ /* 0x000fe20003f04300 */
[----:B-1----:R-:W-:Y:S01]  /*20280*/  HFMA2 R5, -RZ, RZ, 0, 0 ;  /* 0x00000000ff057431 */ /* 0x002fe200000001ff */
[----:B----4-:R-:W-:Y:S02]  /*20290*/  F2FP.BF16.F32.PACK_AB R23, R23, R4 ;  /* 0x000000041717723e */ /* 0x010fe400000010ff */
[----:B-----5:R-:W-:-:S03]  /*202a0*/  F2FP.BF16.F32.PACK_AB R9, R7, R8 ;  /* 0x000000080709723e */ /* 0x020fc600000010ff */
[----:B------:R3:W-:Y:S04]  /*202b0*/  STG.E desc[UR10][R28.64], R23 ;  /* 0x000000171c007986 */ /* 0x0007e8000c10190a */
[----:B------:R3:W-:Y:S02]  /*202c0*/  STG.E desc[UR10][R26.64], R9 ;  /* 0x000000091a007986 */ /* 0x0007e4000c10190a */
[----:B------:R-:W-:Y:S05]  /*202d0*/  @P0 BRA `(.L_x_403) ;  /* 0xfffffff800a80947 */ /* 0x000fea000383ffff */
[----:B------:R-:W-:Y:S05]  /*202e0*/  EXIT ;  /* 0x000000000000794d */ /* 0x000fea0003800000 */
.L_x_404:
        /* <DEDUP_REMOVED lines=9> */
.L_x_4887:


//--------------------- .text._Z35group_norm_nhwc_bwd_one_pass_kernelI11Bf16IOFp16WLi64ELi112ELi448EEv26Group_norm_nhwc_bwd_params --------------------------
	.section	.text._Z35group_norm_nhwc_bwd_one_pass_kernelI11Bf16IOFp16WLi64ELi112ELi448EEv26Group_norm_nhwc_bwd_params,"ax",@progbits
	.align	128
        .global         _Z35group_norm_nhwc_bwd_one_pass_kernelI11Bf16IOFp16WLi64ELi112ELi448EEv26Group_norm_nhwc_bwd_params
        .type           _Z35group_norm_nhwc_bwd_one_pass_kernelI11Bf16IOFp16WLi64ELi112ELi448EEv26Group_norm_nhwc_bwd_params,@function
        .size           _Z35group_norm_nhwc_bwd_one_pass_kernelI11Bf16IOFp16WLi64ELi112ELi448EEv26Group_norm_nhwc_bwd_params,(.L_x_4888 - _Z35group_norm_nhwc_bwd_one_pass_kernelI11Bf16IOFp16WLi64ELi112ELi448EEv26Group_norm_nhwc_bwd_params)
        .other          _Z35group_norm_nhwc_bwd_one_pass_kernelI11Bf16IOFp16WLi64ELi112ELi448EEv26Group_norm_nhwc_bwd_params,@"STO_CUDA_ENTRY STV_DEFAULT"
_Z35group_norm_nhwc_bwd_one_pass_kernelI11Bf16IOFp16WLi64ELi112ELi448EEv26Group_norm_nhwc_bwd_params:
.text._Z35group_norm_nhwc_bwd_one_pass_kernelI11Bf16IOFp16WLi64ELi112ELi448EEv26Group_norm_nhwc_bwd_params:
        /* <DEDUP_REMOVED lines=53> */
.L_x_448:
        /* <DEDUP_REMOVED lines=237> */
[----:B------:R-:W-:Y:S01]  /*1220*/  PRMT R74, R59, 0x7632, R74 ;  /* 0x000076323b4a7816 */ /* 0x000fe2000000004a */
[----:B------:R-:W-:-:S02]  /*1230*/  @P1 HADD2.F32 R53, -RZ, R38.H0_H0 ;  /* 0x20000026ff351230 */ /* 0x000fc40000004100 */
[----:B------:R-:W-:Y:S02]  /*1240*/  @P1 HADD2.F32 R66, -RZ, R39.H0_H0 ;  /* 0x20000027ff421230 */ /* 0x000fe40000004100 */
[----:B------:R-:W-:Y:S02]  /*1250*/  HADD2.F32 R68, -RZ, R68.H0_H0 ;  /* 0x20000044ff447230 */ /* 0x000fe40000004100 */
[----:B------:R-:W-:Y:S01]  /*1260*/  HADD2.F32 R67, -RZ, R67.H0_H0 ;  /* 0x20000043ff437230 */ /* 0x000fe20000004100 */
        /* <DEDUP_REMOVED lines=150> */
.L_x_406:
        /* <DEDUP_REMOVED lines=288> */
.L_x_407:
        /* <DEDUP_REMOVED lines=36> */
.L_x_409:
[----:B------:R-:W-:Y:S05]  /*3010*/  BSYNC.RECONVERGENT B0 ;  /* 0x0000000000007941 */ /* 0x000fea0003800200 */
.L_x_408:
        /* <DEDUP_REMOVED lines=39> */
.L_x_411:
[----:B------:R-:W-:Y:S05]  /*3290*/  BSYNC.RECONVERGENT B0 ;  /* 0x0000000000007941 */ /* 0x000fea0003800200 */
.L_x_410:
        /* <DEDUP_REMOVED lines=38> */
.L_x_413:
[----:B------:R-:W-:Y:S05]  /*3500*/  BSYNC.RECONVERGENT B0 ;  /* 0x0000000000007941 */ /* 0x000fea0003800200 */
.L_x_412:
        /* <DEDUP_REMOVED lines=29> */
.L_x_415:
[----:B------:R-:W-:Y:S05]  /*36e0*/  BSYNC.RECONVERGENT B0 ;  /* 0x0000000000007941 */ /* 0x000fea0003800200 */
.L_x_414:
        /* <DEDUP_REMOVED lines=24> */
.L_x_418:
[----:B-1----:R-:W2:Y:S04]  /*3870*/  LDG.E.STRONG.GPU R34, desc[UR8][R32.64] ;  /* 0x0000000820227981 */ /* 0x002ea8000c1ef900 */
[----:B--2---:R-:W-:Y:S01]  /*3880*/  CCTL.IVALL ;  /* 0x00000000ff00798f */ /* 0x004fe20002000000 */
[----:B------:R-:W-:Y:S05]  /*3890*/  YIELD ;  /* 0x0000000000007946 */ /* 0x000fea0003800000 */
[----:B------:R-:W-:-:S13]  /*38a0*/  ISETP.NE.AND P0, PT, R34, R41, PT ;  /* 0x000000292200720c */ /* 0x000fda0003f05270 */
[----:B------:R-:W-:Y:S05]  /*38b0*/  @P0 BRA `(.L_x_418) ;  /* 0xfffffffc00ec0947 */ /* 0x000fea000383ffff */
.L_x_417:
        /* <DEDUP_REMOVED lines=15> */
.L_x_420:
        /* <DEDUP_REMOVED lines=60> */
.L_x_419:
        /* <DEDUP_REMOVED lines=34> */
.L_x_421:
        /* <DEDUP_REMOVED lines=18> */
.L_x_422:
        /* <DEDUP_REMOVED lines=9> */
.L_x_423:
[----:B------:R-:W-:Y:S05]  /*4140*/  BSYNC.RECONVERGENT B0 ;  /* 0x0000000000007941 */ /* 0x000fea0003800200 */
.L_x_416:
        /* <DEDUP_REMOVED lines=65> */
.L_x_424:
        /* <DEDUP_REMOVED lines=20> */
.L_x_426:
[----:B------:R-:W-:Y:S05]  /*46a0*/  BSYNC.RECONVERGENT B0 ;  /* 0x0000000000007941 */ /* 0x000fea0003800200 */
.L_x_425:
        /* <DEDUP_REMOVED lines=63> */
.L_x_427:
        /* <DEDUP_REMOVED lines=18> */
.L_x_429:
[----:B------:R-:W-:Y:S05]  /*4bc0*/  BSYNC.RECONVERGENT B0 ;  /* 0x0000000000007941 */ /* 0x000fea0003800200 */
.L_x_428:
        /* <DEDUP_REMOVED lines=21> */
.L_x_430:
        /* <DEDUP_REMOVED lines=18> */
.L_x_432:
[----:B------:R-:W-:Y:S05]  /*4e40*/  BSYNC.RECONVERGENT B0 ;  /* 0x0000000000007941 */ /* 0x000fea0003800200 */
.L_x_431:
        /* <DEDUP_REMOVED lines=21> */
.L_x_433:
        /* <DEDUP_REMOVED lines=18> */
.L_x_435:
[----:B------:R-:W-:Y:S05]  /*50c0*/  BSYNC.RECONVERGENT B0 ;  /* 0x0000000000007941 */ /* 0x000fea0003800200 */
.L_x_434:
        /* <DEDUP_REMOVED lines=21> */
.L_x_436:
        /* <DEDUP_REMOVED lines=18> */
.L_x_438:
[----:B------:R-:W-:Y:S05]  /*5340*/  BSYNC.RECONVERGENT B0 ;  /* 0x0000000000007941 */ /* 0x000fea0003800200 */
.L_x_437:
        /* <DEDUP_REMOVED lines=21> */
.L_x_439:
        /* <DEDUP_REMOVED lines=18> */
.L_x_441:
[----:B------:R-:W-:Y:S05]  /*55c0*/  BSYNC.RECONVERGENT B0 ;  /* 0x0000000000007941 */ /* 0x000fea0003800200 */
.L_x_440:
        /* <DEDUP_REMOVED lines=21> */
.L_x_442:
        /* <DEDUP_REMOVED lines=18> */
.L_x_444:
[----:B------:R-:W-:Y:S05]  /*5840*/  BSYNC.RECONVERGENT B0 ;  /* 0x0000000000007941 */ /* 0x000fea0003800200 */
.L_x_443:
        /* <DEDUP_REMOVED lines=21> */
.L_x_445:
        /* <DEDUP_REMOVED lines=18> */
.L_x_447:
[----:B------:R-:W-:Y:S05]  /*5ac0*/  BSYNC.RECONVERGENT B0 ;  /* 0x0000000000007941 */ /* 0x000fea0003800200 */
.L_x_446:
[----:B------:R-:W-:Y:S02]  /*5ad0*/  IADD3 R8, PT, PT, R3, R8, RZ ;  /* 0x0000000803087210 */ /* 0x000fe40007ffe0ff */
[----:B------:R-:W-:Y:S02]  /*5ae0*/  IADD3 R6, PT, PT, R6, 0x1, RZ ;  /* 0x0000000106067810 */ /* 0x000fe40007ffe0ff */
[----:B------:R-:W-:-:S13]  /*5af0*/  ISETP.GE.AND P0, PT, R8, UR4, PT ;  /* 0x0000000408007c0c */ /* 0x000fda000bf06270 */
[----:B------:R-:W-:Y:S05]  /*5b00*/  @!P0 BRA `(.L_x_448) ;  /* 0xffffffa800108947 */ /* 0x000fea000383ffff */
.L_x_405:
        /* <DEDUP_REMOVED lines=19> */
.L_x_450:
[----:B------:R-:W-:Y:S05]  /*5c40*/  BSYNC.RECONVERGENT B0 ;  /* 0x0000000000007941 */ /* 0x000fea0003800200 */
.L_x_449:
[----:B------:R-:W-:Y:S05]  /*5c50*/  @P0 EXIT ;  /* 0x000000000000094d */ /* 0x000fea0003800000 */
[----:B------:R-:W-:Y:S05]  /*5c60*/  @P2 BRA `(.L_x_451) ;  /* 0x0000000000202947 */ /* 0x000fea0003800000 */
[----:B------:R-:W-:-:S05]  /*5c70*/  IMAD R0, R6, R7, RZ ;  /* 0x0000000706007224 */ /* 0x000fca00078e02ff */
[----:B------:R-:W-:-:S13]  /*5c80*/  ISETP.NE.AND P0, PT, R0, -0x1, PT ;  /* 0xffffffff0000780c */ /* 0x000fda0003f05270 */
[----:B------:R-:W-:Y:S05]  /*5c90*/  @!P0 BRA `(.L_x_451) ;  /* 0x0000000000148947 */ /* 0x000fea0003800000 */
.L_x_452:
[----:B-1----:R-:W2:Y:S04]  /*5ca0*/  LDG.E.STRONG.GPU R3, desc[UR8][R4.64] ;  /* 0x0000000804037981 */ /* 0x002ea8000c1ef900 */
[----:B--2---:R-:W-:Y:S01]  /*5cb0*/  CCTL.IVALL ;  /* 0x00000000ff00798f */ /* 0x004fe20002000000 */
[----:B------:R-:W-:Y:S05]  /*5cc0*/  YIELD ;  /* 0x0000000000007946 */ /* 0x000fea0003800000 */
[----:B------:R-:W-:-:S13]  /*5cd0*/  ISETP.NE.AND P0, PT, R3, R0, PT ;  /* 0x000000000300720c */ /* 0x000fda0003f05270 */
[----:B------:R-:W-:Y:S05]  /*5ce0*/  @P0 BRA `(.L_x_452) ;  /* 0xfffffffc00ec0947 */ /* 0x000fea000383ffff */
.L_x_451:
        /* <DEDUP_REMOVED lines=75> */
.L_x_455:
        /* <DEDUP_REMOVED lines=21> */
[----:B--2---:R-:W-:Y:S02]  /*62f0*/  F2FP.F16.F32.PACK_AB R17, R11, R8 ;  /* 0x000000080b11723e */ /* 0x004fe400000000ff */
[----:B------:R-:W-:-:S02]  /*6300*/  MOV R8, R20 ;  /* 0x0000001400087202 */ /* 0x000fc40000000f00 */
[-C--:B------:R-:W-:Y:S02]  /*6310*/  MOV R11, R23.reuse ;  /* 0x00000017000b7202 */ /* 0x080fe40000000f00 */
[----:B---3--:R-:W-:Y:S01]  /*6320*/  F2FP.F16.F32.PACK_AB R19, R15, R12 ;  /* 0x0000000c0f13723e */ /* 0x008fe200000000ff */
[----:B------:R0:W-:Y:S04]  /*6330*/  STG.E desc[UR8][R8.64], R17 ;  /* 0x0000001108007986 */ /* 0x0001e8000c101908 */
[----:B------:R0:W-:Y:S01]  /*6340*/  STG.E desc[UR8][R10.64], R19 ;  /* 0x000000130a007986 */ /* 0x0001e2000c101908 */
[----:B------:R-:W-:Y:S02]  /*6350*/  IADD3 R20, P4, PT, R20, 0x700, RZ ;  /* 0x0000070014147810 */ /* 0x000fe40007f9e0ff */
[----:B------:R-:W-:-:S02]  /*6360*/  IADD3.X R23, PT, PT, RZ, R23, RZ, P3, !PT ;  /* 0x00000017ff177210 */ /* 0x000fc40001ffe4ff */
[----:B------:R-:W-:Y:S01]  /*6370*/  IADD3.X R21, PT, PT, RZ, R21, RZ, P4, !PT ;  /* 0x00000015ff157210 */ /* 0x000fe200027fe4ff */
[----:B------:R-:W-:Y:S08]  /*6380*/  @P1 BRA `(.L_x_455) ;  /* 0xfffffffc00841947 */ /* 0x000ff0000383ffff */
.L_x_454:
[----:B------:R-:W-:Y:S05]  /*6390*/  BSYNC.RECONVERGENT B0 ;  /* 0x0000000000007941 */ /* 0x000fea0003800200 */
.L_x_453:
        /* <DEDUP_REMOVED lines=10> */
.L_x_456:
        /* <DEDUP_REMOVED lines=21> */
[----:B----4-:R-:W-:Y:S02]  /*6590*/  F2FP.F16.F32.PACK_AB R19, R7, R4 ;  /* 0x000000040713723e */ /* 0x010fe400000000ff */
[----:B------:R-:W-:-:S04]  /*65a0*/  LOP3.LUT R4, R26, 0x3, RZ, 0xc0, !PT ;  /* 0x000000031a047812 */ /* 0x000fc800078ec0ff */
[----:B------:R-:W-:Y:S02]  /*65b0*/  IADD3.X R17, PT, PT, R4, UR5, RZ, P1, !PT ;  /* 0x0000000504117c10 */ /* 0x000fe40008ffe4ff */
[----:B-----5:R-:W-:Y:S02]  /*65c0*/  F2FP.F16.F32.PACK_AB R21, R11, R8 ;  /* 0x000000080b15723e */ /* 0x020fe400000000ff */
        /* <DEDUP_REMOVED lines=20> */
[----:B--2---:R-:W-:Y:S02]  /*6710*/  F2FP.F16.F32.PACK_AB R19, R19, R18 ;  /* 0x000000121313723e */ /* 0x004fe400000000ff */
[----:B---3--:R-:W-:-:S03]  /*6720*/  F2FP.F16.F32.PACK_AB R23, R23, R20 ;  /* 0x000000141717723e */ /* 0x008fc600000000ff */
        /* <DEDUP_REMOVED lines=14> */
[----:B---3--:R-:W-:Y:S02]  /*6810*/  F2FP.F16.F32.PACK_AB R21, R21, R18 ;  /* 0x000000121515723e */ /* 0x008fe400000000ff */
[----:B----4-:R-:W-:-:S03]  /*6820*/  F2FP.F16.F32.PACK_AB R25, R25, R20 ;  /* 0x000000141919723e */ /* 0x010fc600000000ff */
        /* <DEDUP_REMOVED lines=18> */
[----:B---3--:R-:W-:Y:S02]  /*6950*/  F2FP.F16.F32.PACK_AB R5, R5, R16 ;  /* 0x000000100505723e */ /* 0x008fe400000000ff */
[----:B-----5:R-:W-:-:S03]  /*6960*/  F2FP.F16.F32.PACK_AB R7, R9, R6 ;  /* 0x000000060907723e */ /* 0x020fc600000000ff */
[----:B------:R4:W-:Y:S04]  /*6970*/  STG.E desc[UR8][R12.64], R5 ;  /* 0x000000050c007986 */ /* 0x0009e8000c101908 */
[----:B------:R4:W-:Y:S02]  /*6980*/  STG.E desc[UR8][R14.64], R7 ;  /* 0x000000070e007986 */ /* 0x0009e4000c101908 */
[----:B------:R-:W-:Y:S05]  /*6990*/  @P0 BRA `(.L_x_456) ;  /* 0xfffffff800a80947 */ /* 0x000fea000383ffff */
[----:B------:R-:W-:Y:S05]  /*69a0*/  EXIT ;  /* 0x000000000000794d */ /* 0x000fea0003800000 */
.L_x_457:
        /* <DEDUP_REMOVED lines=13> */
.L_x_4888:


//--------------------- .text._Z35group_norm_nhwc_bwd_one_pass_kernelI11Bf16IOFp16WLi128ELi112ELi448EEv26Group_norm_nhwc_bwd_params --------------------------
	.section	.text._Z35group_norm_nhwc_bwd_one_pass_kernelI11Bf16IOFp16WLi128ELi112ELi448EEv26Group_norm_nhwc_bwd_params,"ax",@progbits
	.align	128
        .global         _Z35group_norm_nhwc_bwd_one_pass_kernelI11Bf16IOFp16WLi128ELi112ELi448EEv26Group_norm_nhwc_bwd_params
        .type           _Z35group_norm_nhwc_bwd_one_pass_kernelI11Bf16IOFp16WLi128ELi112ELi448EEv26Group_norm_nhwc_bwd_params,@function
        .size           _Z35group_norm_nhwc_bwd_one_pass_kernelI11Bf16IOFp16WLi128ELi112ELi448EEv26Group_norm_nhwc_bwd_params,(.L_x_4889 - _Z35group_norm_nhwc_bwd_one_pass_kernelI11Bf16IOFp16WLi128ELi112ELi448EEv26Group_norm_nhwc_bwd_params)
        .other          _Z35group_norm_nhwc_bwd_one_pass_kernelI11Bf16IOFp16WLi128ELi112ELi448EEv26Group_norm_nhwc_bwd_params,@"STO_CUDA_ENTRY STV_DEFAULT"
_Z35group_norm_nhwc_bwd_one_pass_kernelI11Bf16IOFp16WLi128ELi112ELi448EEv26Group_norm_nhwc_bwd_params:
.text._Z35group_norm_nhwc_bwd_one_pass_kernelI11Bf16IOFp16WLi128ELi112ELi448EEv26Group_norm_nhwc_bwd_params:
        /* <DEDUP_REMOVED lines=22> */
.L_x_525:
[----:B0-----:R-:W0:Y:S01]  /*0160*/  LDC R13, c[0x0][0x410] ;  /* 0x00010400ff0d7b82 */ /* 0x001e220000000800 */
[----:B-1----:R-:W1:Y:S01]  /*0170*/  LDCU UR4, c[0x0][0x41c] ;  /* 0x00008380ff0477ac */ /* 0x002e620008000800 */
[----:B------:R-:W-:Y:S01]  /*0180*/  ISETP.GE.AND P2, PT, R4, RZ, PT ;  /* 0x000000ff0400720c */ /* 0x000fe20003f46270 */
[----:B------:R-:W2:Y:S01]  /*0190*/  LDCU.128 UR8, c[0x0][0x400] ;  /* 0x00008000ff0877ac */ /* 0x000ea20008000c00 */
[----:B------:R-:W-:Y:S02]  /*01a0*/  CS2R R56, SRZ ;  /* 0x0000000000387805 */ /* 0x000fe4000001ff00 */
[----:B------:R-:W-:Y:S02]  /*01b0*/  CS2R R58, SRZ ;  /* 0x00000000003a7805 */ /* 0x000fe4000001ff00 */
        /* <DEDUP_REMOVED lines=17> */
[----:B------:R-:W-:Y:S01]  /*02d0*/  ISETP.GE.AND P3, PT, R10, RZ, PT ;  /* 0x000000ff0a00720c */ /* 0x000fe20003f66270 */
[----:B-1----:R-:W-:-:S10]  /*02e0*/  IMAD R25, R7, UR4, R0 ;  /* 0x0000000407197c24 */ /* 0x002fd4000f8e0200 */
[-C--:B------:R-:W-:Y:S01]  /*02f0*/  @!P4 IADD3 R8, PT, PT, R8, -R11.reuse, RZ ;  /* 0x8000000b0808c210 */ /* 0x080fe20007ffe0ff */
[----:B------:R-:W0:Y:S01]  /*0300*/  LDCU.U8 UR4, c[0x0][0x414] ;  /* 0x00008280ff0477ac */ /* 0x000e220008000000 */
[----:B------:R-:W-:Y:S02]  /*0310*/  @!P4 IADD3 R9, PT, PT, R9, 0x1, RZ ;  /* 0x000000010909c810 */ /* 0x000fe40007ffe0ff */
[----:B------:R-:W-:Y:S02]  /*0320*/  ISETP.GE.U32.AND P1, PT, R8, R11, PT ;  /* 0x0000000b0800720c */ /* 0x000fe40003f26070 */
[----:B--2---:R-:W-:Y:S02]  /*0330*/  ISETP.GE.U32.AND P0, PT, R25, UR8, PT ;  /* 0x0000000819007c0c */ /* 0x004fe4000bf06070 */
[----:B------:R-:W-:Y:S02]  /*0340*/  SHF.R.S32.HI R15, RZ, 0x1f, R25 ;  /* 0x0000001fff0f7819 */ /* 0x000fe40000011419 */
[----:B------:R-:W-:-:S02]  /*0350*/  ISETP.GT.U32.AND P5, PT, R11, R8, PT ;  /* 0x000000080b00720c */ /* 0x000fc40003fa4070 */
[----:B------:R-:W-:Y:S02]  /*0360*/  IADD3 R11, PT, PT, R8, -R11, RZ ;  /* 0x8000000b080b7210 */ /* 0x000fe40007ffe0ff */
[----:B------:R-:W-:Y:S02]  /*0370*/  ISETP.GE.AND.EX P0, PT, R15, UR9, PT, P0 ;  /* 0x000000090f007c0c */ /* 0x000fe4000bf06300 */
[----:B------:R-:W-:Y:S02]  /*0380*/  SEL R8, R11, R8, !P5 ;  /* 0x000000080b087207 */ /* 0x000fe40006800000 */
[----:B------:R-:W-:Y:S02]  /*0390*/  IADD3 R17, PT, PT, R25, 0x8, RZ ;  /* 0x0000000819117810 */ /* 0x000fe40007ffe0ff */
[----:B------:R-:W-:Y:S02]  /*03a0*/  ISETP.NE.AND P4, PT, R13, RZ, PT ;  /* 0x000000ff0d00720c */ /* 0x000fe40003f85270 */
[----:B------:R-:W-:-:S02]  /*03b0*/  LOP3.LUT R11, RZ, R13, RZ, 0x33, !PT ;  /* 0x0000000dff0b7212 */ /* 0x000fc400078e33ff */
[----:B------:R-:W-:Y:S02]  /*03c0*/  @!P2 IADD3 R8, PT, PT, -R8, RZ, RZ ;  /* 0x000000ff0808a210 */ /* 0x000fe40007ffe1ff */
[----:B------:R-:W-:Y:S01]  /*03d0*/  @P1 IADD3 R9, PT, PT, R9, 0x1, RZ ;  /* 0x0000000109091810 */ /* 0x000fe20007ffe0ff */
[----:B------:R-:W1:Y:S01]  /*03e0*/  @!P0 LDC.64 R20, c[0x0][0x3f8] ;  /* 0x0000fe00ff148b82 */ /* 0x000e620000000a00 */
[----:B------:R-:W-:Y:S02]  /*03f0*/  ISETP.GE.U32.AND P1, PT, R17, UR8, PT ;  /* 0x0000000811007c0c */ /* 0x000fe4000bf26070 */
[----:B------:R-:W-:Y:S02]  /*0400*/  SHF.R.S32.HI R23, RZ, 0x1f, R17 ;  /* 0x0000001fff177819 */ /* 0x000fe40000011411 */
[----:B------:R-:W-:Y:S02]  /*0410*/  SEL R53, R11, R8, !P4 ;  /* 0x000000080b357207 */ /* 0x000fe40006000000 */
[----:B------:R-:W-:Y:S01]  /*0420*/  @!P3 IADD3 R9, PT, PT, -R9, RZ, RZ ;  /* 0x000000ff0909b210 */ /* 0x000fe20007ffe1ff */
[----:B------:R-:W2:Y:S01]  /*0430*/  @!P0 LDC.64 R30, c[0x0][0x3a0] ;  /* 0x0000e800ff1e8b82 */ /* 0x000ea20000000a00 */
[----:B------:R-:W-:Y:S01]  /*0440*/  ISETP.GE.AND.EX P1, PT, R23, UR9, PT, P1 ;  /* 0x0000000917007c0c */ /* 0x000fe2000bf26310 */
[----:B------:R-:W-:Y:S01]  /*0450*/  IMAD R13, R53, 0x70, RZ ;  /* 0x00000070350d7824 */ /* 0x000fe200078e02ff */
[----:B------:R-:W-:-:S02]  /*0460*/  SEL R9, R11, R9, !P4 ;  /* 0x000000090b097207 */ /* 0x000fc40006000000 */
[----:B------:R-:W-:Y:S02]  /*0470*/  IADD3 R19, PT, PT, R25, 0x10, RZ ;  /* 0x0000001019137810 */ /* 0x000fe40007ffe0ff */
[C---:B------:R-:W-:Y:S01]  /*0480*/  IADD3 R116, P2, PT, R13.reuse, R6, RZ ;  /* 0x000000060d747210 */ /* 0x040fe20007f5e0ff */
[----:B------:R-:W4:Y:S01]  /*0490*/  @!P0 LDC.64 R32, c[0x0][0x398] ;  /* 0x0000e600ff208b82 */ /* 0x000f220000000a00 */
[----:B------:R-:W-:Y:S02]  /*04a0*/  SHF.R.S32.HI R6, RZ, 0x1f, R9 ;  /* 0x0000001fff067819 */ /* 0x000fe40000011409 */
[----:B------:R-:W-:Y:S02]  /*04b0*/  LEA.HI.X.SX32 R117, R13, RZ, 0x1, P2 ;  /* 0x000000ff0d757211 */ /* 0x000fe400010f0eff */
[----:B------:R-:W-:Y:S01]  /*04c0*/  ISETP.GE.U32.AND P3, PT, R19, UR8, PT ;  /* 0x0000000813007c0c */ /* 0x000fe2000bf66070 */
[----:B------:R-:W-:Y:S01]  /*04d0*/  IMAD R6, R6, UR10, RZ ;  /* 0x0000000a06067c24 */ /* 0x000fe2000f8e02ff */
[----:B------:R-:W-:Y:S01]  /*04e0*/  SHF.R.S32.HI R29, RZ, 0x1f, R19 ;  /* 0x0000001fff1d7819 */ /* 0x000fe20000011413 */
[----:B------:R-:W5:Y:S01]  /*04f0*/  @!P1 LDC.64 R26, c[0x0][0x3f8] ;  /* 0x0000fe00ff1a9b82 */ /* 0x000f620000000a00 */
[----:B------:R-:W-:-:S02]  /*0500*/  IMAD.WIDE.U32 R116, R9, UR10, R116 ;  /* 0x0000000a09747c25 */ /* 0x000fc4000f8e0074 */
[----:B------:R-:W-:Y:S02]  /*0510*/  ISETP.GE.AND.EX P3, PT, R29, UR9, PT, P3 ;  /* 0x000000091d007c0c */ /* 0x000fe4000bf66330 */
[----:B------:R-:W-:Y:S01]  /*0520*/  IMAD R119, R9, UR11, R6 ;  /* 0x0000000b09777c24 */ /* 0x000fe2000f8e0206 */
[----:B------:R-:W-:Y:S01]  /*0530*/  @!P0 MOV R118, R116 ;  /* 0x0000007400768202 */ /* 0x000fe20000000f00 */
[----:B-1----:R-:W-:Y:S01]  /*0540*/  @!P0 IMAD R6, R15, R20, RZ ;  /* 0x000000140f068224 */ /* 0x002fe200078e02ff */
[----:B------:R-:W1:Y:S01]  /*0550*/  @!P1 LDC.64 R34, c[0x0][0x3a0] ;  /* 0x0000e800ff229b82 */ /* 0x000e620000000a00 */
[----:B------:R-:W-:Y:S02]  /*0560*/  @!P1 MOV R14, R116 ;  /* 0x00000074000e9202 */ /* 0x000fe40000000f00 */
[----:B------:R-:W-:Y:S01]  /*0570*/  IADD3 R119, PT, PT, R117, R119, RZ ;  /* 0x0000007775777210 */ /* 0x000fe20007ffe0ff */
[C---:B------:R-:W-:Y:S01]  /*0580*/  @!P0 IMAD R11, R25.reuse, R21, R6 ;  /* 0x00000015190b8224 */ /* 0x040fe200078e0206 */
[----:B------:R-:W-:-:S02]  /*0590*/  IADD3 R21, PT, PT, R25, 0x18, RZ ;  /* 0x0000001819157810 */ /* 0x000fc40007ffe0ff */
[----:B------:R-:W-:Y:S01]  /*05a0*/  @!P1 MOV R15, R119 ;  /* 0x00000077000f9202 */ /* 0x000fe20000000f00 */
[----:B------:R-:W-:Y:S01]  /*05b0*/  @!P0 IMAD.WIDE.U32 R8, R25, R20, R118 ;  /* 0x0000001419088225 */ /* 0x000fe200078e0076 */
[----:B------:R-:W3:Y:S01]  /*05c0*/  @!P1 LDC.64 R36, c[0x0][0x398] ;  /* 0x0000e600ff249b82 */ /* 0x000ee20000000a00 */
[----:B------:R-:W-:-:S03]  /*05d0*/  ISETP.GE.U32.AND P4, PT, R21, UR8, PT ;  /* 0x0000000815007c0c */ /* 0x000fc6000bf86070 */
[----:B------:R-:W-:Y:S02]  /*05e0*/  @!P0 IADD3 R9, PT, PT, R9, R11, RZ ;  /* 0x0000000b09098210 */ /* 0x000fe40007ffe0ff */
[C---:B------:R-:W-:Y:S01]  /*05f0*/  @!P0 SHF.L.U32 R13, R8.reuse, 0x1, RZ ;  /* 0x00000001080d8819 */ /* 0x040fe200000006ff */
[----:B-----5:R-:W-:Y:S01]  /*0600*/  @!P1 IMAD.WIDE.U32 R14, R17, R26, R14 ;  /* 0x0000001a110e9225 */ /* 0x020fe200078e000e */
[----:B------:R-:W-:Y:S01]  /*0610*/  @!P0 SHF.L.U64.HI R6, R8, 0x1, R9 ;  /* 0x0000000108068819 */ /* 0x000fe20000010209 */
[----:B------:R-:W5:Y:S01]  /*0620*/  @!P3 LDC.64 R38, c[0x0][0x3f8] ;  /* 0x0000fe00ff26bb82 */ /* 0x000f620000000a00 */
[----:B--2---:R-:W-:Y:S01]  /*0630*/  @!P0 IADD3 R10, P2, PT, R13, R30, RZ ;  /* 0x0000001e0d0a8210 */ /* 0x004fe20007f5e0ff */
[----:B------:R-:W-:Y:S01]  /*0640*/  @!P1 IMAD R8, R23, R26, RZ ;  /* 0x0000001a17089224 */ /* 0x000fe200078e02ff */
[----:B----4-:R-:W-:Y:S02]  /*0650*/  @!P0 IADD3 R12, P5, PT, R13, R32, RZ ;  /* 0x000000200d0c8210 */ /* 0x010fe40007fbe0ff */
[----:B------:R-:W-:Y:S01]  /*0660*/  SHF.R.S32.HI R23, RZ, 0x1f, R21 ;  /* 0x0000001fff177819 */ /* 0x000fe20000011415 */
[----:B------:R-:W-:Y:S01]  /*0670*/  @!P1 IMAD R27, R17, R27, R8 ;  /* 0x0000001b111b9224 */ /* 0x000fe200078e0208 */
[----:B------:R-:W-:-:S02]  /*0680*/  CS2R R8, SRZ ;  /* 0x0000000000087805 */ /* 0x000fc4000001ff00 */
[C---:B------:R-:W-:Y:S01]  /*0690*/  @!P0 IADD3.X R11, PT, PT, R6.reuse, R31, RZ, P2, !PT ;  /* 0x0000001f060b8210 */ /* 0x040fe200017fe4ff */
[----:B------:R-:W2:Y:S01]  /*06a0*/  @!P3 LDC.64 R40, c[0x0][0x3a0] ;  /* 0x0000e800ff28bb82 */ /* 0x000ea20000000a00 */
[----:B------:R-:W-:Y:S02]  /*06b0*/  ISETP.GE.AND.EX P4, PT, R23, UR9, PT, P4 ;  /* 0x0000000917007c0c */ /* 0x000fe4000bf86340 */
[----:B------:R-:W-:Y:S01]  /*06c0*/  @!P0 IADD3.X R13, PT, PT, R6, R33, RZ, P5, !PT ;  /* 0x00000021060d8210 */ /* 0x000fe20002ffe4ff */
[----:B------:R5:W4:Y:S01]  /*06d0*/  @!P0 LDG.E R8, desc[UR6][R10.64] ;  /* 0x000000060a088981 */ /* 0x000b22000c1e1900 */
[----:B------:R-:W-:Y:S02]  /*06e0*/  @!P1 IADD3 R15, PT, PT, R15, R27, RZ ;  /* 0x0000001b0f0f9210 */ /* 0x000fe40007ffe0ff */
[C---:B------:R-:W-:Y:S01]  /*06f0*/  @!P1 SHF.L.U32 R17, R14.reuse, 0x1, RZ ;  /* 0x000000010e119819 */ /* 0x040fe200000006ff */
[----:B------:R0:W4:Y:S01]  /*0700*/  @!P0 LDG.E R9, desc[UR6][R12.64] ;  /* 0x000000060c098981 */ /* 0x000122000c1e1900 */
[----:B------:R-:W-:-:S02]  /*0710*/  @!P1 SHF.L.U64.HI R6, R14, 0x1, R15 ;  /* 0x000000010e069819 */ /* 0x000fc4000001020f */
[----:B-1----:R-:W-:Y:S02]  /*0720*/  @!P1 IADD3 R14, P0, PT, R17, R34, RZ ;  /* 0x00000022110e9210 */ /* 0x002fe40007f1e0ff */
[----:B------:R-:W-:Y:S01]  /*0730*/  IADD3 R27, PT, PT, R25, 0x20, RZ ;  /* 0x00000020191b7810 */ /* 0x000fe20007ffe0ff */
[----:B------:R-:W1:Y:S01]  /*0740*/  @!P4 LDC.64 R42, c[0x0][0x3f8] ;  /* 0x0000fe00ff2acb82 */ /* 0x000e620000000a00 */
[----:B---3--:R-:W-:Y:S01]  /*0750*/  @!P1 IADD3 R16, P2, PT, R17, R36, RZ ;  /* 0x0000002411109210 */ /* 0x008fe20007f5e0ff */
[----:B-----5:R-:W-:Y:S01]  /*0760*/  @!P3 IMAD R10, R29, R38, RZ ;  /* 0x000000261d0ab224 */ /* 0x020fe200078e02ff */
[----:B------:R-:W-:Y:S02]  /*0770*/  @!P1 IADD3.X R15, PT, PT, R6, R35, RZ, P0, !PT ;  /* 0x00000023060f9210 */ /* 0x000fe400007fe4ff */
[----:B------:R-:W-:Y:S01]  /*0780*/  ISETP.GE.U32.AND P0, PT, R27, UR8, PT ;  /* 0x000000081b007c0c */ /* 0x000fe2000bf06070 */
[----:B------:R-:W-:Y:S01]  /*0790*/  @!P3 IMAD R31, R19, R39, R10 ;  /* 0x00000027131fb224 */ /* 0x000fe200078e020a */
[----:B------:R-:W-:-:S02]  /*07a0*/  SHF.R.S32.HI R33, RZ, 0x1f, R27 ;  /* 0x0000001fff217819 */ /* 0x000fc4000001141b */
[----:B------:R-:W-:Y:S02]  /*07b0*/  CS2R R10, SRZ ;  /* 0x00000000000a7805 */ /* 0x000fe4000001ff00 */
[----:B------:R-:W-:Y:S02]  /*07c0*/  @!P1 IADD3.X R17, PT, PT, R6, R37, RZ, P2, !PT ;  /* 0x0000002506119210 */ /* 0x000fe400017fe4ff */
[----:B0-----:R-:W-:Y:S01]  /*07d0*/  @!P3 MOV R12, R116 ;  /* 0x00000074000cb202 */ /* 0x001fe20000000f00 */
[----:B------:R-:W0:Y:S01]  /*07e0*/  @!P3 LDC.64 R36, c[0x0][0x398] ;  /* 0x0000e600ff24bb82 */ /* 0x000e220000000a00 */
[----:B------:R-:W-:Y:S01]  /*07f0*/  @!P3 MOV R13, R119 ;  /* 0x00000077000db202 */ /* 0x000fe20000000f00 */
[----:B------:R3:W5:Y:S01]  /*0800*/  @!P1 LDG.E R10, desc[UR6][R14.64] ;  /* 0x000000060e0a9981 */ /* 0x000762000c1e1900 */
[----:B------:R-:W-:Y:S01]  /*0810*/  ISETP.GE.AND.EX P0, PT, R33, UR9, PT, P0 ;  /* 0x0000000921007c0c */ /* 0x000fe2000bf06300 */
[----:B------:R-:W-:Y:S01]  /*0820*/  @!P3 IMAD.WIDE.U32 R12, R19, R38, R12 ;  /* 0x00000026130cb225 */ /* 0x000fe200078e000c */
[----:B------:R-:W-:Y:S01]  /*0830*/  IADD3 R29, PT, PT, R25, 0x28, RZ ;  /* 0x00000028191d7810 */ /* 0x000fe20007ffe0ff */
[----:B------:R0:W5:Y:S02]  /*0840*/  @!P1 LDG.E R11, desc[UR6][R16.64] ;  /* 0x00000006100b9981 */ /* 0x000164000c1e1900 */
[----:B------:R-:W0:Y:S01]  /*0850*/  @!P4 LDC.64 R38, c[0x0][0x3a0] ;  /* 0x0000e800ff26cb82 */ /* 0x000e220000000a00 */
[----:B------:R-:W-:-:S02]  /*0860*/  @!P3 IADD3 R19, PT, PT, R13, R31, RZ ;  /* 0x0000001f0d13b210 */ /* 0x000fc40007ffe0ff */
[C---:B------:R-:W-:Y:S02]  /*0870*/  @!P3 SHF.L.U32 R13, R12.reuse, 0x1, RZ ;  /* 0x000000010c0db819 */ /* 0x040fe400000006ff */
[----:B------:R-:W-:-:S03]  /*0880*/  @!P3 SHF.L.U64.HI R6, R12, 0x1, R19 ;  /* 0x000000010c06b819 */ /* 0x000fc60000010213 */
[----:B------:R-:W0:Y:S01]  /*0890*/  @!P0 LDC.64 R44, c[0x0][0x3f8] ;  /* 0x0000fe00ff2c8b82 */ /* 0x000e220000000a00 */
[----:B--2---:R-:W-:Y:S02]  /*08a0*/  @!P3 IADD3 R18, P1, PT, R13, R40, RZ ;  /* 0x000000280d12b210 */ /* 0x004fe40007f3e0ff */
[----:B------:R-:W-:Y:S02]  /*08b0*/  ISETP.GE.U32.AND P2, PT, R29, UR8, PT ;  /* 0x000000081d007c0c */ /* 0x000fe4000bf46070 */
[----:B------:R-:W-:Y:S02]  /*08c0*/  SHF.R.S32.HI R35, RZ, 0x1f, R29 ;  /* 0x0000001fff237819 */ /* 0x000fe4000001141d */
[----:B------:R-:W-:Y:S02]  /*08d0*/  @!P3 IADD3.X R19, PT, PT, R6, R41, RZ, P1, !PT ;  /* 0x000000290613b210 */ /* 0x000fe40000ffe4ff */
[----:B------:R-:W2:Y:S01]  /*08e0*/  @!P4 LDC.64 R40, c[0x0][0x398] ;  /* 0x0000e600ff28cb82 */ /* 0x000ea20000000a00 */
[----:B------:R-:W-:Y:S01]  /*08f0*/  ISETP.GE.AND.EX P2, PT, R35, UR9, PT, P2 ;  /* 0x0000000923007c0c */ /* 0x000fe2000bf46320 */
[----:B-1----:R-:W-:Y:S01]  /*0900*/  @!P4 IMAD R12, R23, R42, RZ ;  /* 0x0000002a170cc224 */ /* 0x002fe200078e02ff */
[----:B---3--:R-:W-:-:S02]  /*0910*/  @!P4 MOV R14, R116 ;  /* 0x00000074000ec202 */ /* 0x008fc40000000f00 */
[----:B------:R-:W-:Y:S02]  /*0920*/  @!P4 MOV R15, R119 ;  /* 0x00000077000fc202 */ /* 0x000fe40000000f00 */
[----:B0-----:R-:W-:Y:S01]  /*0930*/  @!P3 IADD3 R16, P1, PT, R13, R36, RZ ;  /* 0x000000240d10b210 */ /* 0x001fe20007f3e0ff */
[----:B------:R-:W-:Y:S01]  /*0940*/  @!P4 IMAD R23, R21, R43, R12 ;  /* 0x0000002b1517c224 */ /* 0x000fe200078e020c */
[----:B------:R-:W-:Y:S01]  /*0950*/  IADD3 R31, PT, PT, R25, 0x30, RZ ;  /* 0x00000030191f7810 */ /* 0x000fe20007ffe0ff */
[----:B------:R-:W-:Y:S01]  /*0960*/  @!P4 IMAD.WIDE.U32 R14, R21, R42, R14 ;  /* 0x0000002a150ec225 */ /* 0x000fe200078e000e */
[----:B------:R-:W-:Y:S01]  /*0970*/  @!P3 IADD3.X R17, PT, PT, R6, R37, RZ, P1, !PT ;  /* 0x000000250611b210 */ /* 0x000fe20000ffe4ff */
[----:B------:R-:W0:Y:S01]  /*0980*/  @!P0 LDC.64 R42, c[0x0][0x3a0] ;  /* 0x0000e800ff2a8b82 */ /* 0x000e220000000a00 */
[----:B------:R-:W-:Y:S02]  /*0990*/  ISETP.GE.U32.AND P1, PT, R31, UR8, PT ;  /* 0x000000081f007c0c */ /* 0x000fe4000bf26070 */
[----:B------:R-:W-:-:S02]  /*09a0*/  SHF.R.S32.HI R37, RZ, 0x1f, R31 ;  /* 0x0000001fff257819 */ /* 0x000fc4000001141f */
[----:B------:R-:W-:Y:S02]  /*09b0*/  @!P4 IADD3 R13, PT, PT, R15, R23, RZ ;  /* 0x000000170f0dc210 */ /* 0x000fe40007ffe0ff */
[----:B------:R-:W-:Y:S01]  /*09c0*/  ISETP.GE.AND.EX P1, PT, R37, UR9, PT, P1 ;  /* 0x0000000925007c0c */ /* 0x000fe2000bf26310 */
[----:B------:R-:W1:Y:S01]  /*09d0*/  @!P2 LDC.64 R46, c[0x0][0x3f8] ;  /* 0x0000fe00ff2eab82 */ /* 0x000e620000000a00 */
[C---:B------:R-:W-:Y:S02]  /*09e0*/  @!P4 SHF.L.U64.HI R6, R14.reuse, 0x1, R13 ;  /* 0x000000010e06c819 */ /* 0x040fe4000001020d */
[----:B------:R-:W-:Y:S02]  /*09f0*/  MOV R12, RZ ;  /* 0x000000ff000c7202 */ /* 0x000fe40000000f00 */
[----:B------:R-:W-:Y:S01]  /*0a00*/  @!P4 SHF.L.U32 R21, R14, 0x1, RZ ;  /* 0x000000010e15c819 */ /* 0x000fe200000006ff */
[----:B------:R-:W-:Y:S01]  /*0a10*/  @!P0 IMAD R14, R33, R44, RZ ;  /* 0x0000002c210e8224 */ /* 0x000fe200078e02ff */
[----:B------:R-:W-:-:S02]  /*0a20*/  MOV R13, RZ ;  /* 0x000000ff000d7202 */ /* 0x000fc40000000f00 */
[----:B------:R-:W-:Y:S02]  /*0a30*/  @!P0 MOV R22, R116 ;  /* 0x0000007400168202 */ /* 0x000fe40000000f00 */
[----:B------:R-:W-:Y:S01]  /*0a40*/  @!P0 MOV R23, R119 ;  /* 0x0000007700178202 */ /* 0x000fe20000000f00 */
[C---:B------:R-:W-:Y:S01]  /*0a50*/  @!P0 IMAD R15, R27.reuse, R45, R14 ;  /* 0x0000002d1b0f8224 */ /* 0x040fe200078e020e */
[----:B------:R3:W5:Y:S01]  /*0a60*/  @!P3 LDG.E R12, desc[UR6][R18.64] ;  /* 0x00000006120cb981 */ /* 0x000762000c1e1900 */
[----:B------:R-:W0:Y:S01]  /*0a70*/  @!P1 LDC.64 R48, c[0x0][0x3f8] ;  /* 0x0000fe00ff309b82 */ /* 0x000e220000000a00 */
[----:B------:R-:W-:Y:S02]  /*0a80*/  @!P0 IMAD.WIDE.U32 R22, R27, R44, R22 ;  /* 0x0000002c1b168225 */ /* 0x000fe400078e0016 */
[----:B------:R3:W5:Y:S01]  /*0a90*/  @!P3 LDG.E R13, desc[UR6][R16.64] ;  /* 0x00000006100db981 */ /* 0x000762000c1e1900 */
[----:B--2---:R-:W-:-:S04]  /*0aa0*/  @!P4 IADD3 R20, P3, PT, R21, R40, RZ ;  /* 0x000000281514c210 */ /* 0x004fc80007f7e0ff */
[----:B------:R-:W2:Y:S01]  /*0ab0*/  @!P0 LDC.64 R44, c[0x0][0x398] ;  /* 0x0000e600ff2c8b82 */ /* 0x000ea20000000a00 */
[----:B---3--:R-:W-:Y:S02]  /*0ac0*/  @!P4 IADD3 R18, P5, PT, R21, R38, RZ ;  /* 0x000000261512c210 */ /* 0x008fe40007fbe0ff */
[----:B------:R-:W-:Y:S02]  /*0ad0*/  @!P4 IADD3.X R21, PT, PT, R6, R41, RZ, P3, !PT ;  /* 0x000000290615c210 */ /* 0x000fe40001ffe4ff */
[----:B------:R-:W-:-:S03]  /*0ae0*/  MOV R14, RZ ;  /* 0x000000ff000e7202 */ /* 0x000fc60000000f00 */
[----:B------:R-:W3:Y:S01]  /*0af0*/  @!P2 LDC.64 R40, c[0x0][0x3a0] ;  /* 0x0000e800ff28ab82 */ /* 0x000ee20000000a00 */
[----:B------:R-:W-:Y:S02]  /*0b00*/  @!P4 IADD3.X R19, PT, PT, R6, R39, RZ, P5, !PT ;  /* 0x000000270613c210 */ /* 0x000fe40002ffe4ff */
[----:B------:R-:W-:Y:S02]  /*0b10*/  @!P0 IADD3 R15, PT, PT, R23, R15, RZ ;  /* 0x0000000f170f8210 */ /* 0x000fe40007ffe0ff */
[C---:B------:R-:W-:Y:S01]  /*0b20*/  @!P0 SHF.L.U32 R17, R22.reuse, 0x1, RZ ;  /* 0x0000000116118819 */ /* 0x040fe200000006ff */
[----:B------:R0:W5:Y:S01]  /*0b30*/  @!P4 LDG.E R14, desc[UR6][R18.64] ;  /* 0x00000006120ec981 */ /* 0x000162000c1e1900 */
[----:B------:R-:W-:Y:S01]  /*0b40*/  @!P0 SHF.L.U64.HI R6, R22, 0x1, R15 ;  /* 0x0000000116068819 */ /* 0x000fe2000001020f */
[----:B-1----:R-:W-:Y:S01]  /*0b50*/  @!P2 IMAD R16, R35, R46, RZ ;  /* 0x0000002e2310a224 */ /* 0x002fe200078e02ff */
[----:B------:R-:W-:Y:S02]  /*0b60*/  MOV R15, RZ ;  /* 0x000000ff000f7202 */ /* 0x000fe40000000f00 */
[----:B0-----:R-:W-:-:S02]  /*0b70*/  @!P0 IADD3 R22, P3, PT, R17, R42, RZ ;  /* 0x0000002a11168210 */ /* 0x001fc40007f7e0ff */
[----:B------:R-:W-:Y:S02]  /*0b80*/  IADD3 R33, PT, PT, R25, 0x38, RZ ;  /* 0x0000003819217810 */ /* 0x000fe40007ffe0ff */
[----:B------:R-:W-:Y:S02]  /*0b90*/  @!P2 MOV R18, R116 ;  /* 0x000000740012a202 */ /* 0x000fe40000000f00 */
[----:B------:R-:W-:Y:S01]  /*0ba0*/  @!P2 MOV R19, R119 ;  /* 0x000000770013a202 */ /* 0x000fe20000000f00 */
[C---:B------:R-:W-:Y:S01]  /*0bb0*/  @!P2 IMAD R27, R29.reuse, R47, R16 ;  /* 0x0000002f1d1ba224 */ /* 0x040fe200078e0210 */
[----:B------:R-:W-:Y:S01]  /*0bc0*/  @!P0 IADD3.X R23, PT, PT, R6, R43, RZ, P3, !PT ;  /* 0x0000002b06178210 */ /* 0x000fe20001ffe4ff */
[----:B------:R2:W5:Y:S01]  /*0bd0*/  @!P4 LDG.E R15, desc[UR6][R20.64] ;  /* 0x00000006140fc981 */ /* 0x000562000c1e1900 */
[----:B------:R-:W-:Y:S01]  /*0be0*/  @!P2 IMAD.WIDE.U32 R18, R29, R46, R18 ;  /* 0x0000002e1d12a225 */ /* 0x000fe200078e0012 */
[----:B------:R-:W-:Y:S01]  /*0bf0*/  ISETP.GE.U32.AND P3, PT, R33, UR8, PT ;  /* 0x0000000821007c0c */ /* 0x000fe2000bf66070 */
[----:B------:R-:W0:Y:S01]  /*0c00*/  @!P2 LDC.64 R42, c[0x0][0x398] ;  /* 0x0000e600ff2aab82 */ /* 0x000e220000000a00 */
[----:B------:R-:W-:Y:S01]  /*0c10*/  SHF.R.S32.HI R39, RZ, 0x1f, R33 ;  /* 0x0000001fff277819 */ /* 0x000fe20000011421 */
[----:B------:R-:W-:Y:S01]  /*0c20*/  @!P1 IMAD R24, R37, R48, RZ ;  /* 0x0000003025189224 */ /* 0x000fe200078e02ff */
[----:B------:R-:W-:-:S02]  /*0c30*/  @!P1 MOV R28, R116 ;  /* 0x00000074001c9202 */ /* 0x000fc40000000f00 */
[----:B--2---:R-:W-:Y:S02]  /*0c40*/  @!P0 IADD3 R20, P4, PT, R17, R44, RZ ;  /* 0x0000002c11148210 */ /* 0x004fe40007f9e0ff */
[----:B------:R-:W-:Y:S02]  /*0c50*/  @!P2 IADD3 R17, PT, PT, R19, R27, RZ ;  /* 0x0000001b1311a210 */ /* 0x000fe40007ffe0ff */
[----:B------:R-:W-:Y:S02]  /*0c60*/  ISETP.GE.AND.EX P3, PT, R39, UR9, PT, P3 ;  /* 0x0000000927007c0c */ /* 0x000fe4000bf66330 */
[----:B------:R-:W-:Y:S02]  /*0c70*/  @!P2 SHF.L.U32 R19, R18, 0x1, RZ ;  /* 0x000000011213a819 */ /* 0x000fe400000006ff */
[----:B------:R-:W-:Y:S02]  /*0c80*/  @!P1 MOV R29, R119 ;  /* 0x00000077001d9202 */ /* 0x000fe40000000f00 */
[----:B------:R-:W-:-:S02]  /*0c90*/  @!P0 IADD3.X R21, PT, PT, R6, R45, RZ, P4, !PT ;  /* 0x0000002d06158210 */ /* 0x000fc400027fe4ff */
[----:B------:R-:W-:Y:S01]  /*0ca0*/  @!P2 SHF.L.U64.HI R6, R18, 0x1, R17 ;  /* 0x000000011206a819 */ /* 0x000fe20000010211 */
[----:B------:R-:W-:Y:S01]  /*0cb0*/  @!P1 IMAD R37, R31, R49, R24 ;  /* 0x000000311f259224 */ /* 0x000fe200078e0218 */
[----:B---3--:R-:W-:Y:S01]  /*0cc0*/  @!P2 IADD3 R26, P4, PT, R19, R40, RZ ;  /* 0x00000028131aa210 */ /* 0x008fe20007f9e0ff */
[----:B------:R-:W-:Y:S01]  /*0cd0*/  @!P1 IMAD.WIDE.U32 R28, R31, R48, R28 ;  /* 0x000000301f1c9225 */ /* 0x000fe200078e001c */
[----:B------:R-:W-:Y:S01]  /*0ce0*/  IADD3 R35, PT, PT, R25, 0x40, RZ ;  /* 0x0000004019237810 */ /* 0x000fe20007ffe0ff */
[----:B------:R-:W1:Y:S01]  /*0cf0*/  @!P1 LDC.64 R30, c[0x0][0x3a0] ;  /* 0x0000e800ff1e9b82 */ /* 0x000e620000000a00 */
[----:B------:R-:W-:Y:S02]  /*0d00*/  @!P2 IADD3.X R27, PT, PT, R6, R41, RZ, P4, !PT ;  /* 0x00000029061ba210 */ /* 0x000fe400027fe4ff */
[----:B------:R-:W-:Y:S02]  /*0d10*/  ISETP.GE.U32.AND P4, PT, R35, UR8, PT ;  /* 0x0000000823007c0c */ /* 0x000fe4000bf86070 */
[----:B------:R-:W-:-:S03]  /*0d20*/  SHF.R.S32.HI R41, RZ, 0x1f, R35 ;  /* 0x0000001fff297819 */ /* 0x000fc60000011423 */
[----:B------:R-:W2:Y:S01]  /*0d30*/  @!P3 LDC.64 R46, c[0x0][0x3f8] ;  /* 0x0000fe00ff2ebb82 */ /* 0x000ea20000000a00 */
[----:B------:R-:W-:Y:S02]  /*0d40*/  ISETP.GE.AND.EX P4, PT, R41, UR9, PT, P4 ;  /* 0x0000000929007c0c */ /* 0x000fe4000bf86340 */
[----:B------:R-:W-:Y:S02]  /*0d50*/  MOV R16, RZ ;  /* 0x000000ff00107202 */ /* 0x000fe40000000f00 */
[----:B------:R-:W-:-:S03]  /*0d60*/  MOV R17, RZ ;  /* 0x000000ff00117202 */ /* 0x000fc60000000f00 */
[----:B------:R-:W3:Y:S01]  /*0d70*/  @!P1 LDC.64 R44, c[0x0][0x398] ;  /* 0x0000e600ff2c9b82 */ /* 0x000ee20000000a00 */
[----:B------:R0:W5:Y:S01]  /*0d80*/  @!P0 LDG.E R16, desc[UR6][R22.64] ;  /* 0x0000000616108981 */ /* 0x000162000c1e1900 */
[----:B------:R-:W-:-:S03]  /*0d90*/  MOV R18, RZ ;  /* 0x000000ff00127202 */ /* 0x000fc60000000f00 */
[----:B------:R-:W5:Y:S03]  /*0da0*/  @!P0 LDG.E R17, desc[UR6][R20.64] ;  /* 0x0000000614118981 */ /* 0x000f66000c1e1900 */
[----:B------:R-:W3:Y:S01]  /*0db0*/  @!P4 LDC.64 R54, c[0x0][0x3f8] ;  /* 0x0000fe00ff36cb82 */ /* 0x000ee20000000a00 */
[----:B------:R1:W5:Y:S01]  /*0dc0*/  @!P2 LDG.E R18, desc[UR6][R26.64] ;  /* 0x000000061a12a981 */ /* 0x000362000c1e1900 */
[----:B0-----:R-:W-:Y:S02]  /*0dd0*/  @!P2 IADD3 R22, P0, PT, R19, R42, RZ ;  /* 0x0000002a1316a210 */ /* 0x001fe40007f1e0ff */
[----:B------:R-:W-:Y:S02]  /*0de0*/  @!P1 IADD3 R19, PT, PT, R29, R37, RZ ;  /* 0x000000251d139210 */ /* 0x000fe40007ffe0ff */
[----:B------:R-:W-:Y:S02]  /*0df0*/  @!P1 SHF.L.U32 R29, R28, 0x1, RZ ;  /* 0x000000011c1d9819 */ /* 0x000fe400000006ff */
[----:B------:R-:W0:Y:S01]  /*0e00*/  @!P3 LDC.64 R48, c[0x0][0x3a0] ;  /* 0x0000e800ff30bb82 */ /* 0x000e220000000a00 */
[----:B------:R-:W-:-:S02]  /*0e10*/  @!P2 IADD3.X R23, PT, PT, R6, R43, RZ, P0, !PT ;  /* 0x0000002b0617a210 */ /* 0x000fc400007fe4ff */
[----:B------:R-:W-:Y:S02]  /*0e20*/  IADD3 R37, PT, PT, R25, 0x48, RZ ;  /* 0x0000004819257810 */ /* 0x000fe40007ffe0ff */
[----:B------:R-:W-:Y:S02]  /*0e30*/  @!P1 SHF.L.U64.HI R6, R28, 0x1, R19 ;  /* 0x000000011c069819 */ /* 0x000fe40000010213 */
[----:B-1----:R-:W-:Y:S01]  /*0e40*/  @!P1 IADD3 R26, P0, PT, R29, R30, RZ ;  /* 0x0000001e1d1a9210 */ /* 0x002fe20007f1e0ff */
[----:B------:R-:W1:Y:S01]  /*0e50*/  @!P3 LDC.64 R50, c[0x0][0x398] ;  /* 0x0000e600ff32bb82 */ /* 0x000e620000000a00 */
[----:B------:R-:W-:Y:S02]  /*0e60*/  ISETP.GE.U32.AND P5, PT, R37, UR8, PT ;  /* 0x0000000825007c0c */ /* 0x000fe4000bfa6070 */
[----:B------:R-:W-:Y:S02]  /*0e70*/  SHF.R.S32.HI R43, RZ, 0x1f, R37 ;  /* 0x0000001fff2b7819 */ /* 0x000fe40000011425 */
[----:B------:R-:W-:Y:S01]  /*0e80*/  @!P1 IADD3.X R27, PT, PT, R6, R31, RZ, P0, !PT ;  /* 0x0000001f061b9210 */ /* 0x000fe200007fe4ff */
[----:B--2---:R-:W-:Y:S01]  /*0e90*/  @!P3 IMAD R24, R39, R46, RZ ;  /* 0x0000002e2718b224 */ /* 0x004fe200078e02ff */
[----:B------:R-:W-:-:S02]  /*0ea0*/  @!P3 MOV R30, R116 ;  /* 0x00000074001eb202 */ /* 0x000fc40000000f00 */
[----:B------:R-:W-:Y:S02]  /*0eb0*/  @!P3 MOV R31, R119 ;  /* 0x00000077001fb202 */ /* 0x000fe40000000f00 */
[----:B------:R-:W-:Y:S02]  /*0ec0*/  MOV R19, RZ ;  /* 0x000000ff00137202 */ /* 0x000fe40000000f00 */
[----:B------:R-:W-:Y:S01]  /*0ed0*/  ISETP.GE.AND.EX P5, PT, R43, UR9, PT, P5 ;  /* 0x000000092b007c0c */ /* 0x000fe2000bfa6350 */
[C---:B------:R-:W-:Y:S02]  /*0ee0*/  @!P3 IMAD R39, R33.reuse, R47, R24 ;  /* 0x0000002f2127b224 */ /* 0x040fe400078e0218 */
[----:B------:R-:W-:Y:S01]  /*0ef0*/  @!P3 IMAD.WIDE.U32 R30, R33, R46, R30 ;  /* 0x0000002e211eb225 */ /* 0x000fe200078e001e */
[----:B------:R2:W5:Y:S01]  /*0f00*/  @!P2 LDG.E R19, desc[UR6][R22.64] ;  /* 0x000000061613a981 */ /* 0x000562000c1e1900 */
[----:B---3--:R-:W-:Y:S02]  /*0f10*/  @!P1 IADD3 R28, P2, PT, R29, R44, RZ ;  /* 0x0000002c1d1c9210 */ /* 0x008fe40007f5e0ff */
[----:B------:R-:W-:Y:S01]  /*0f20*/  CS2R R20, SRZ ;  /* 0x0000000000147805 */ /* 0x000fe2000001ff00 */
[----:B------:R-:W3:Y:S01]  /*0f30*/  @!P4 LDC.64 R46, c[0x0][0x3a0] ;  /* 0x0000e800ff2ecb82 */ /* 0x000ee20000000a00 */
[----:B------:R-:W-:-:S02]  /*0f40*/  @!P1 IADD3.X R29, PT, PT, R6, R45, RZ, P2, !PT ;  /* 0x0000002d061d9210 */ /* 0x000fc400017fe4ff */
[----:B------:R-:W-:Y:S02]  /*0f50*/  @!P3 SHF.L.U32 R33, R30, 0x1, RZ ;  /* 0x000000011e21b819 */ /* 0x000fe400000006ff */
[----:B------:R1:W5:Y:S01]  /*0f60*/  @!P1 LDG.E R20, desc[UR6][R26.64] ;  /* 0x000000061a149981 */ /* 0x000362000c1e1900 */
[----:B--2---:R-:W-:Y:S01]  /*0f70*/  @!P3 IADD3 R23, PT, PT, R31, R39, RZ ;  /* 0x000000271f17b210 */ /* 0x004fe20007ffe0ff */
[----:B------:R-:W-:Y:S01]  /*0f80*/  @!P4 IMAD R22, R41, R54, RZ ;  /* 0x000000362916c224 */ /* 0x000fe200078e02ff */
[----:B------:R-:W-:Y:S01]  /*0f90*/  IADD3 R39, PT, PT, R25, 0x50, RZ ;  /* 0x0000005019277810 */ /* 0x000fe20007ffe0ff */
[----:B------:R-:W2:Y:S01]  /*0fa0*/  @!P5 LDC.64 R44, c[0x0][0x3f8] ;  /* 0x0000fe00ff2cdb82 */ /* 0x000ea20000000a00 */
[----:B------:R2:W5:Y:S02]  /*0fb0*/  @!P1 LDG.E R21, desc[UR6][R28.64] ;  /* 0x000000061c159981 */ /* 0x000564000c1e1900 */
[----:B------:R-:W-:Y:S02]  /*0fc0*/  ISETP.GE.U32.AND P2, PT, R39, UR8, PT ;  /* 0x0000000827007c0c */ /* 0x000fe4000bf46070 */
[----:B------:R-:W-:-:S02]  /*0fd0*/  SHF.R.S32.HI R41, RZ, 0x1f, R39 ;  /* 0x0000001fff297819 */ /* 0x000fc40000011427 */
[----:B------:R-:W-:Y:S02]  /*0fe0*/  @!P3 SHF.L.U64.HI R6, R30, 0x1, R23 ;  /* 0x000000011e06b819 */ /* 0x000fe40000010217 */
[----:B------:R-:W-:Y:S02]  /*0ff0*/  ISETP.GE.AND.EX P2, PT, R41, UR9, PT, P2 ;  /* 0x0000000929007c0c */ /* 0x000fe4000bf46320 */
[C---:B0-----:R-:W-:Y:S02]  /*1000*/  @!P3 IADD3 R30, P0, PT, R33.reuse, R48, RZ ;  /* 0x00000030211eb210 */ /* 0x041fe40007f1e0ff */
[----:B-1----:R-:W-:Y:S02]  /*1010*/  @!P3 IADD3 R32, P1, PT, R33, R50, RZ ;  /* 0x000000322120b210 */ /* 0x002fe40007f3e0ff */
[----:B------:R-:W-:Y:S02]  /*1020*/  @!P3 IADD3.X R31, PT, PT, R6, R49, RZ, P0, !PT ;  /* 0x00000031061fb210 */ /* 0x000fe400007fe4ff */
[----:B------:R-:W0:Y:S01]  /*1030*/  @!P4 LDC.64 R48, c[0x0][0x398] ;  /* 0x0000e600ff30cb82 */ /* 0x000e220000000a00 */
[----:B------:R-:W-:-:S02]  /*1040*/  @!P4 MOV R26, R116 ;  /* 0x00000074001ac202 */ /* 0x000fc40000000f00 */
[----:B------:R-:W-:Y:S02]  /*1050*/  @!P4 MOV R27, R119 ;  /* 0x00000077001bc202 */ /* 0x000fe40000000f00 */
[----:B------:R-:W-:Y:S01]  /*1060*/  @!P3 IADD3.X R33, PT, PT, R6, R51, RZ, P1, !PT ;  /* 0x000000330621b210 */ /* 0x000fe20000ffe4ff */
[C---:B------:R-:W-:Y:S02]  /*1070*/  @!P4 IMAD R23, R35.reuse, R55, R22 ;  /* 0x000000372317c224 */ /* 0x040fe400078e0216 */
[----:B------:R-:W1:Y:S01]  /*1080*/  @!P5 LDC.64 R50, c[0x0][0x3a0] ;  /* 0x0000e800ff32db82 */ /* 0x000e620000000a00 */
[----:B------:R-:W-:Y:S01]  /*1090*/  MOV R22, RZ ;  /* 0x000000ff00167202 */ /* 0x000fe20000000f00 */
[----:B------:R-:W-:Y:S01]  /*10a0*/  @!P4 IMAD.WIDE.U32 R26, R35, R54, R26 ;  /* 0x00000036231ac225 */ /* 0x000fe200078e001a */
[----:B------:R-:W-:-:S03]  /*10b0*/  IADD3 R35, PT, PT, R25, 0x58, RZ ;  /* 0x0000005819237810 */ /* 0x000fc60007ffe0ff */
[----:B--2---:R-:W-:Y:S01]  /*10c0*/  @!P5 IMAD R24, R43, R44, RZ ;  /* 0x0000002c2b18d224 */ /* 0x004fe200078e02ff */
[----:B------:R2:W5:Y:S01]  /*10d0*/  @!P3 LDG.E R22, desc[UR6][R30.64] ;  /* 0x000000061e16b981 */ /* 0x000562000c1e1900 */
[----:B------:R-:W4:Y:S01]  /*10e0*/  @!P2 LDC.64 R60, c[0x0][0x3f8] ;  /* 0x0000fe00ff3cab82 */ /* 0x000f220000000a00 */
[----:B------:R-:W-:-:S07]  /*10f0*/  @!P4 IADD3 R23, PT, PT, R27, R23, RZ ;  /* 0x000000171b17c210 */ /* 0x000fce0007ffe0ff */
[----:B------:R-:W1:Y:S01]  /*1100*/  @!P5 LDC.64 R54, c[0x0][0x398] ;  /* 0x0000e600ff36db82 */ /* 0x000e620000000a00 */
[C---:B------:R-:W-:Y:S02]  /*1110*/  @!P4 SHF.L.U32 R29, R26.reuse, 0x1, RZ ;  /* 0x000000011a1dc819 */ /* 0x040fe400000006ff */
[----:B------:R-:W-:Y:S02]  /*1120*/  ISETP.GE.U32.AND P0, PT, R35, UR8, PT ;  /* 0x0000000823007c0c */ /* 0x000fe4000bf06070 */
[----:B------:R-:W-:Y:S02]  /*1130*/  SHF.R.S32.HI R43, RZ, 0x1f, R35 ;  /* 0x0000001fff2b7819 */ /* 0x000fe40000011423 */
[----:B--2---:R-:W-:Y:S02]  /*1140*/  @!P5 MOV R30, R116 ;  /* 0x00000074001ed202 */ /* 0x004fe40000000f00 */
[----:B------:R-:W-:Y:S02]  /*1150*/  @!P5 MOV R31, R119 ;  /* 0x00000077001fd202 */ /* 0x000fe40000000f00 */
[----:B------:R-:W-:Y:S01]  /*1160*/  @!P4 SHF.L.U64.HI R6, R26, 0x1, R23 ;  /* 0x000000011a06c819 */ /* 0x000fe20000010217 */
[----:B------:R-:W-:Y:S01]  /*1170*/  @!P5 IMAD R45, R37, R45, R24 ;  /* 0x0000002d252dd224 */ /* 0x000fe200078e0218 */
[----:B---3--:R-:W-:Y:S01]  /*1180*/  @!P4 IADD3 R26, P1, PT, R29, R46, RZ ;  /* 0x0000002e1d1ac210 */ /* 0x008fe20007f3e0ff */
[----:B------:R-:W-:Y:S01]  /*1190*/  @!P5 IMAD.WIDE.U32 R30, R37, R44, R30 ;  /* 0x0000002c251ed225 */ /* 0x000fe200078e001e */
[----:B------:R-:W-:-:S02]  /*11a0*/  ISETP.GE.AND.EX P0, PT, R43, UR9, PT, P0 ;  /* 0x000000092b007c0c */ /* 0x000fc4000bf06300 */
[----:B------:R-:W-:Y:S02]  /*11b0*/  @!P4 IADD3.X R27, PT, PT, R6, R47, RZ, P1, !PT ;  /* 0x0000002f061bc210 */ /* 0x000fe40000ffe4ff */
[----:B0-----:R-:W-:Y:S02]  /*11c0*/  @!P4 IADD3 R28, P1, PT, R29, R48, RZ ;  /* 0x000000301d1cc210 */ /* 0x001fe40007f3e0ff */
[----:B------:R-:W-:Y:S01]  /*11d0*/  MOV R23, RZ ;  /* 0x000000ff00177202 */ /* 0x000fe20000000f00 */
[----:B------:R0:W2:Y:S01]  /*11e0*/  @!P4 LDG.E R56, desc[UR6][R26.64] ;  /* 0x000000061a38c981 */ /* 0x0000a2000c1e1900 */
[----:B------:R-:W-:Y:S01]  /*11f0*/  @!P5 IADD3 R37, PT, PT, R31, R45, RZ ;  /* 0x0000002d1f25d210 */ /* 0x000fe20007ffe0ff */
[----:B----4-:R-:W-:Y:S01]  /*1200*/  @!P2 IMAD R24, R41, R60, RZ ;  /* 0x0000003c2918a224 */ /* 0x010fe200078e02ff */
[----:B------:R-:W-:Y:S01]  /*1210*/  @!P5 SHF.L.U32 R31, R30, 0x1, RZ ;  /* 0x000000011e1fd819 */ /* 0x000fe200000006ff */
[----:B------:R-:W3:Y:S01]  /*1220*/  @!P2 LDC.64 R44, c[0x0][0x3a0] ;  /* 0x0000e800ff2cab82 */ /* 0x000ee20000000a00 */
[----:B------:R-:W-:Y:S01]  /*1230*/  @!P4 IADD3.X R29, PT, PT, R6, R49, RZ, P1, !PT ;  /* 0x00000031061dc210 */ /* 0x000fe20000ffe4ff */
[----:B------:R4:W2:Y:S01]  /*1240*/  @!P3 LDG.E R23, desc[UR6][R32.64] ;  /* 0x000000062017b981 */ /* 0x0008a2000c1e1900 */
[----:B------:R-:W-:-:S02]  /*1250*/  @!P5 SHF.L.U64.HI R6, R30, 0x1, R37 ;  /* 0x000000011e06d819 */ /* 0x000fc40000010225 */
[----:B-1----:R-:W-:Y:S02]  /*1260*/  @!P5 IADD3 R30, P1, PT, R31, R50, RZ ;  /* 0x000000321f1ed210 */ /* 0x002fe40007f3e0ff */
[----:B0-----:R-:W-:Y:S01]  /*1270*/  @!P2 MOV R26, R116 ;  /* 0x00000074001aa202 */ /* 0x001fe20000000f00 */
[----:B------:R-:W0:Y:S01]  /*1280*/  @!P0 LDC.64 R48, c[0x0][0x3f8] ;  /* 0x0000fe00ff308b82 */ /* 0x000e220000000a00 */
[----:B------:R-:W-:Y:S01]  /*1290*/  @!P2 MOV R27, R119 ;  /* 0x00000077001ba202 */ /* 0x000fe20000000f00 */
[----:B------:R-:W-:Y:S01]  /*12a0*/  @!P2 IMAD R41, R39, R61, R24 ;  /* 0x0000003d2729a224 */ /* 0x000fe200078e0218 */
[----:B------:R-:W-:Y:S01]  /*12b0*/  IADD3 R37, PT, PT, R25, 0x60, RZ ;  /* 0x0000006019257810 */ /* 0x000fe20007ffe0ff */
[----:B------:R1:W2:Y:S01]  /*12c0*/  @!P4 LDG.E R57, desc[UR6][R28.64] ;  /* 0x000000061c39c981 */ /* 0x0002a2000c1e1900 */
[----:B----4-:R-:W-:Y:S01]  /*12d0*/  @!P5 IADD3 R32, P3, PT, R31, R54, RZ ;  /* 0x000000361f20d210 */ /* 0x010fe20007f7e0ff */
[----:B------:R-:W-:Y:S01]  /*12e0*/  @!P2 IMAD.WIDE.U32 R26, R39, R60, R26 ;  /* 0x0000003c271aa225 */ /* 0x000fe200078e001a */
[----:B------:R-:W-:Y:S01]  /*12f0*/  @!P5 IADD3.X R31, PT, PT, R6, R51, RZ, P1, !PT ;  /* 0x00000033061fd210 */ /* 0x000fe20000ffe4ff */
[----:B------:R-:W4:Y:S01]  /*1300*/  @!P2 LDC.64 R46, c[0x0][0x398] ;  /* 0x0000e600ff2eab82 */ /* 0x000f220000000a00 */
[----:B------:R-:W-:-:S02]  /*1310*/  ISETP.GE.U32.AND P1, PT, R37, UR8, PT ;  /* 0x0000000825007c0c */ /* 0x000fc4000bf26070 */
[----:B------:R-:W-:Y:S01]  /*1320*/  SHF.R.S32.HI R39, RZ, 0x1f, R37 ;  /* 0x0000001fff277819 */ /* 0x000fe20000011425 */
[----:B------:R-:W2:Y:S03]  /*1330*/  @!P5 LDG.E R58, desc[UR6][R30.64] ;  /* 0x000000061e3ad981 */ /* 0x000ea6000c1e1900 */
[----:B------:R-:W-:Y:S02]  /*1340*/  ISETP.GE.AND.EX P1, PT, R39, UR9, PT, P1 ;  /* 0x0000000927007c0c */ /* 0x000fe4000bf26310 */
[----:B------:R-:W-:-:S05]  /*1350*/  @!P5 IADD3.X R33, PT, PT, R6, R55, RZ, P3, !PT ;  /* 0x000000370621d210 */ /* 0x000fca0001ffe4ff */
[----:B------:R1:W2:Y:S01]  /*1360*/  @!P5 LDG.E R59, desc[UR6][R32.64] ;  /* 0x00000006203bd981 */ /* 0x0002a2000c1e1900 */
[----:B------:R-:W-:Y:S01]  /*1370*/  @!P2 IADD3 R27, PT, PT, R27, R41, RZ ;  /* 0x000000291b1ba210 */ /* 0x000fe20007ffe0ff */
[----:B0-----:R-:W-:-:S04]  /*1380*/  @!P0 IMAD R24, R43, R48, RZ ;  /* 0x000000302b188224 */ /* 0x001fc800078e02ff */
[----:B------:R-:W0:Y:S01]  /*1390*/  @!P1 LDC.64 R54, c[0x0][0x3f8] ;  /* 0x0000fe00ff369b82 */ /* 0x000e220000000a00 */
[----:B-1----:R-:W-:-:S07]  /*13a0*/  @!P2 SHF.L.U32 R29, R26, 0x1, RZ ;  /* 0x000000011a1da819 */ /* 0x002fce00000006ff */
[----:B------:R-:W1:Y:S01]  /*13b0*/  @!P0 LDC.64 R32, c[0x0][0x3a0] ;  /* 0x0000e800ff208b82 */ /* 0x000e620000000a00 */
[----:B------:R-:W-:Y:S01]  /*13c0*/  @!P2 SHF.L.U64.HI R6, R26, 0x1, R27 ;  /* 0x000000011a06a819 */ /* 0x000fe2000001021b */
[----:B------:R-:W-:Y:S01]  /*13d0*/  @!P0 IMAD R41, R35, R49, R24 ;  /* 0x0000003123298224 */ /* 0x000fe200078e0218 */
[----:B------:R-:W-:Y:S02]  /*13e0*/  ISETP.NE.AND P5, PT, RZ, UR4, PT ;  /* 0x00000004ff007c0c */ /* 0x000fe4000bfa5270 */
[----:B---3--:R-:W-:-:S03]  /*13f0*/  @!P2 IADD3 R26, P3, PT, R29, R44, RZ ;  /* 0x0000002c1d1aa210 */ /* 0x008fc60007f7e0ff */
[----:B------:R-:W3:Y:S01]  /*1400*/  @!P0 LDC.64 R42, c[0x0][0x398] ;  /* 0x0000e600ff2a8b82 */ /* 0x000ee20000000a00 */
[----:B----4-:R-:W-:Y:S02]  /*1410*/  @!P2 IADD3 R28, P4, PT, R29, R46, RZ ;  /* 0x0000002e1d1ca210 */ /* 0x010fe40007f9e0ff */
[----:B------:R-:W-:Y:S02]  /*1420*/  @!P0 MOV R30, R116 ;  /* 0x00000074001e8202 */ /* 0x000fe40000000f00 */
[----:B------:R-:W-:Y:S02]  /*1430*/  @!P0 MOV R31, R119 ;  /* 0x00000077001f8202 */ /* 0x000fe40000000f00 */
[----:B------:R-:W-:Y:S02]  /*1440*/  IADD3 R49, PT, PT, R25, 0x68, RZ ;  /* 0x0000006819317810 */ /* 0x000fe40007ffe0ff */
[----:B------:R-:W-:Y:S02]  /*1450*/  CS2R R60, SRZ ;  /* 0x00000000003c7805 */ /* 0x000fe4000001ff00 */
[C---:B------:R-:W-:Y:S01]  /*1460*/  @!P2 IADD3.X R27, PT, PT, R6.reuse, R45, RZ, P3, !PT ;  /* 0x0000002d061ba210 */ /* 0x040fe20001ffe4ff */
[----:B------:R-:W-:Y:S01]  /*1470*/  @!P0 IMAD.WIDE.U32 R30, R35, R48, R30 ;  /* 0x00000030231e8225 */ /* 0x000fe200078e001e */
[----:B------:R-:W-:Y:S01]  /*1480*/  @!P2 IADD3.X R29, PT, PT, R6, R47, RZ, P4, !PT ;  /* 0x0000002f061da210 */ /* 0x000fe200027fe4ff */
[----:B------:R-:W4:Y:S01]  /*1490*/  @!P1 LDC.64 R34, c[0x0][0x3a0] ;  /* 0x0000e800ff229b82 */ /* 0x000f220000000a00 */
[----:B------:R-:W-:Y:S01]  /*14a0*/  ISETP.GE.U32.AND P3, PT, R49, UR8, PT ;  /* 0x0000000831007c0c */ /* 0x000fe2000bf66070 */
[----:B------:R-:W2:Y:S01]  /*14b0*/  @!P2 LDG.E R60, desc[UR6][R26.64] ;  /* 0x000000061a3ca981 */ /* 0x000ea2000c1e1900 */
[----:B------:R-:W-:-:S02]  /*14c0*/  SHF.R.S32.HI R47, RZ, 0x1f, R49 ;  /* 0x0000001fff2f7819 */ /* 0x000fc40000011431 */
[----:B------:R-:W-:Y:S01]  /*14d0*/  @!P0 IADD3 R31, PT, PT, R31, R41, RZ ;  /* 0x000000291f1f8210 */ /* 0x000fe20007ffe0ff */
[----:B------:R0:W2:Y:S01]  /*14e0*/  @!P2 LDG.E R61, desc[UR6][R28.64] ;  /* 0x000000061c3da981 */ /* 0x0000a2000c1e1900 */
[----:B------:R-:W-:Y:S02]  /*14f0*/  ISETP.GE.AND.EX P3, PT, R47, UR9, PT, P3 ;  /* 0x000000092f007c0c */ /* 0x000fe4000bf66330 */
[C---:B------:R-:W-:Y:S02]  /*1500*/  @!P0 SHF.L.U32 R45, R30.reuse, 0x1, RZ ;  /* 0x000000011e2d8819 */ /* 0x040fe400000006ff */
[----:B------:R-:W-:Y:S02]  /*1510*/  @!P0 SHF.L.U64.HI R6, R30, 0x1, R31 ;  /* 0x000000011e068819 */ /* 0x000fe4000001021f */
[C---:B------:R-:W-:Y:S01]  /*1520*/  IADD3 R51, PT, PT, R25.reuse, 0x70, RZ ;  /* 0x0000007019337810 */ /* 0x040fe20007ffe0ff */
[----:B0-----:R-:W0:Y:S01]  /*1530*/  @P5 LDC.64 R28, c[0x0][0x3b0] ;  /* 0x0000ec00ff1c5b82 */ /* 0x001e220000000a00 */
[----:B------:R-:W-:-:S02]  /*1540*/  IADD3 R38, PT, PT, R25, 0x78, RZ ;  /* 0x0000007819267810 */ /* 0x000fc40007ffe0ff */
[----:B-1----:R-:W-:Y:S01]  /*1550*/  @!P0 IADD3 R30, P6, PT, R45, R32, RZ ;  /* 0x000000202d1e8210 */ /* 0x002fe20007fde0ff */
[----:B------:R-:W-:-:S04]  /*1560*/  @!P1 IMAD R32, R39, R54, RZ ;  /* 0x0000003627209224 */ /* 0x000fc800078e02ff */
[----:B------:R-:W1:Y:S01]  /*1570*/  @!P1 LDC.64 R24, c[0x0][0x398] ;  /* 0x0000e600ff189b82 */ /* 0x000e620000000a00 */
[----:B------:R-:W-:Y:S01]  /*1580*/  @!P0 IADD3.X R31, PT, PT, R6, R33, RZ, P6, !PT ;  /* 0x00000021061f8210 */ /* 0x000fe200037fe4ff */
[----:B------:R-:W-:Y:S01]  /*1590*/  @!P1 IMAD R39, R37, R55, R32 ;  /* 0x0000003725279224 */ /* 0x000fe200078e0220 */
[----:B------:R-:W-:Y:S02]  /*15a0*/  ISETP.GE.U32.AND P4, PT, R51, UR8, PT ;  /* 0x0000000833007c0c */ /* 0x000fe4000bf86070 */
[----:B------:R-:W-:Y:S02]  /*15b0*/  SHF.R.S32.HI R69, RZ, 0x1f, R51 ;  /* 0x0000001fff457819 */ /* 0x000fe40000011433 */
[----:B------:R-:W-:Y:S01]  /*15c0*/  @!P1 MOV R32, R116 ;  /* 0x0000007400209202 */ /* 0x000fe20000000f00 */
[----:B------:R-:W1:Y:S01]  /*15d0*/  @!P3 LDC.64 R26, c[0x0][0x3f8] ;  /* 0x0000fe00ff1abb82 */ /* 0x000e620000000a00 */
[----:B------:R-:W-:Y:S02]  /*15e0*/  @!P1 MOV R33, R119 ;  /* 0x0000007700219202 */ /* 0x000fe40000000f00 */
[----:B---3--:R-:W-:-:S02]  /*15f0*/  @!P0 IADD3 R44, P6, PT, R45, R42, RZ ;  /* 0x0000002a2d2c8210 */ /* 0x008fc40007fde0ff */
[----:B------:R-:W-:Y:S02]  /*1600*/  CS2R R62, SRZ ;  /* 0x00000000003e7805 */ /* 0x000fe4000001ff00 */
[----:B------:R-:W-:Y:S01]  /*1610*/  ISETP.GE.AND.EX P4, PT, R69, UR9, PT, P4 ;  /* 0x0000000945007c0c */ /* 0x000fe2000bf86340 */
[----:B------:R-:W-:Y:S01]  /*1620*/  @!P1 IMAD.WIDE.U32 R32, R37, R54, R32 ;  /* 0x0000003625209225 */ /* 0x000fe200078e0020 */
[----:B------:R-:W-:Y:S02]  /*1630*/  @!P0 IADD3.X R45, PT, PT, R6, R43, RZ, P6, !PT ;  /* 0x0000002b062d8210 */ /* 0x000fe400037fe4ff */
[----:B------:R-:W-:Y:S01]  /*1640*/  LOP3.LUT R6, R3, 0xffff, RZ, 0xc0, !PT ;  /* 0x0000ffff03067812 */ /* 0x000fe200078ec0ff */
[----:B------:R3:W2:Y:S01]  /*1650*/  @!P0 LDG.E R62, desc[UR6][R30.64] ;  /* 0x000000061e3e8981 */ /* 0x0006a2000c1e1900 */
[----:B------:R-:W-:-:S03]  /*1660*/  @!P1 SHF.L.U32 R37, R32, 0x1, RZ ;  /* 0x0000000120259819 */ /* 0x000fc600000006ff */
[----:B------:R-:W-:Y:S01]  /*1670*/  IMAD R55, R53, 0x70, R6 ;  /* 0x0000007035377824 */ /* 0x000fe200078e0206 */
[----:B------:R-:W-:Y:S01]  /*1680*/  ISETP.GE.U32.AND P2, PT, R38, UR8, PT ;  /* 0x0000000826007c0c */ /* 0x000fe2000bf46070 */
[----:B------:R-:W-:Y:S01]  /*1690*/  IMAD.WIDE R66, R4, 0x8, R66 ;  /* 0x0000000804427825 */ /* 0x000fe200078e0242 */
[----:B------:R-:W-:Y:S01]  /*16a0*/  SHF.R.S32.HI R41, RZ, 0x1f, R38 ;  /* 0x0000001fff297819 */ /* 0x000fe20000011426 */
[----:B------:R1:W2:Y:S01]  /*16b0*/  @!P0 LDG.E R63, desc[UR6][R44.64] ;  /* 0x000000062c3f8981 */ /* 0x0002a2000c1e1900 */
[----:B---3--:R-:W-:Y:S01]  /*16c0*/  @!P1 IADD3 R31, PT, PT, R33, R39, RZ ;  /* 0x00000027211f9210 */ /* 0x008fe20007ffe0ff */
[----:B0-----:R-:W-:Y:S01]  /*16d0*/  @P5 IMAD.WIDE R42, R55, 0x2, R28 ;  /* 0x00000002372a5825 */ /* 0x001fe200078e021c */
[----:B----4-:R-:W-:Y:S01]  /*16e0*/  @!P1 IADD3 R36, P0, PT, R37, R34, RZ ;  /* 0x0000002225249210 */ /* 0x010fe20007f1e0ff */
[----:B------:R-:W0:Y:S01]  /*16f0*/  @!P3 LDC.64 R28, c[0x0][0x3a0] ;  /* 0x0000e800ff1cbb82 */ /* 0x000e220000000a00 */
[----:B------:R-:W-:Y:S01]  /*1700*/  @!P1 SHF.L.U64.HI R48, R32, 0x1, R31 ;  /* 0x0000000120309819 */ /* 0x000fe2000001021f */
[----:B------:R-:W3:Y:S01]  /*1710*/  LDG.E.64 R66, desc[UR6][R66.64] ;  /* 0x0000000642427981 */ /* 0x000ee2000c1e1b00 */
[----:B------:R-:W-:-:S02]  /*1720*/  ISETP.GE.AND.EX P2, PT, R41, UR9, PT, P2 ;  /* 0x0000000929007c0c */ /* 0x000fc4000bf46320 */
[----:B-1----:R-:W-:Y:S02]  /*1730*/  @!P1 IADD3 R46, P6, PT, R37, R24, RZ ;  /* 0x00000018252e9210 */ /* 0x002fe40007fde0ff */
[----:B------:R-:W-:Y:S02]  /*1740*/  CS2R R64, SRZ ;  /* 0x0000000000407805 */ /* 0x000fe4000001ff00 */
[----:B------:R-:W-:Y:S01]  /*1750*/  @!P3 MOV R44, R116 ;  /* 0x00000074002cb202 */ /* 0x000fe20000000f00 */
[----:B------:R-:W1:Y:S01]  /*1760*/  @!P3 LDC.64 R30, c[0x0][0x398] ;  /* 0x0000e600ff1ebb82 */ /* 0x000e620000000a00 */
[----:B------:R-:W-:Y:S01]  /*1770*/  @!P1 IADD3.X R37, PT, PT, R48, R35, RZ, P0, !PT ;  /* 0x0000002330259210 */ /* 0x000fe200007fe4ff */
[----:B------:R-:W4:Y:S01]  /*1780*/  @P5 LDG.E.U16 R39, desc[UR6][R42.64] ;  /* 0x000000062a275981 */ /* 0x000f22000c1e1500 */
[----:B------:R-:W-:-:S03]  /*1790*/  @!P3 MOV R45, R119 ;  /* 0x00000077002db202 */ /* 0x000fc60000000f00 */
[----:B------:R0:W4:Y:S02]  /*17a0*/  @P5 LDG.E.U16 R40, desc[UR6][R42.64+0x2] ;  /* 0x000002062a285981 */ /* 0x000124000c1e1500 */
[----:B------:R-:W1:Y:S01]  /*17b0*/  @!P4 LDC.64 R32, c[0x0][0x3f8] ;  /* 0x0000fe00ff20cb82 */ /* 0x000e620000000a00 */
[----:B------:R-:W-:-:S07]  /*17c0*/  @!P3 IMAD R24, R47, R26, RZ ;  /* 0x0000001a2f18b224 */ /* 0x000fce00078e02ff */
[----:B------:R-:W5:Y:S01]  /*17d0*/  LDC.64 R34, c[0x0][0x3a8] ;  /* 0x0000ea00ff227b82 */ /* 0x000f620000000a00 */
[----:B------:R-:W-:Y:S01]  /*17e0*/  @!P1 IADD3.X R47, PT, PT, R48, R25, RZ, P6, !PT ;  /* 0x00000019302f9210 */ /* 0x000fe200037fe4ff */
[C---:B------:R-:W-:Y:S01]  /*17f0*/  @!P3 IMAD R27, R49.reuse, R27, R24 ;  /* 0x0000001b311bb224 */ /* 0x040fe200078e0218 */
[----:B------:R1:W4:Y:S01]  /*1800*/  @!P1 LDG.E R64, desc[UR6][R36.64] ;  /* 0x0000000624409981 */ /* 0x000322000c1e1900 */
[----:B------:R-:W-:-:S03]  /*1810*/  @!P3 IMAD.WIDE.U32 R44, R49, R26, R44 ;  /* 0x0000001a312cb225 */ /* 0x000fc600078e002c */
[----:B------:R5:W4:Y:S01]  /*1820*/  @!P1 LDG.E R65, desc[UR6][R46.64] ;  /* 0x000000062e419981 */ /* 0x000b22000c1e1900 */
[----:B------:R-:W5:Y:S01]  /*1830*/  @!P2 LDC.64 R24, c[0x0][0x3f8] ;  /* 0x0000fe00ff18ab82 */ /* 0x000f620000000a00 */
[----:B------:R-:W-:Y:S02]  /*1840*/  @!P3 IADD3 R45, PT, PT, R45, R27, RZ ;  /* 0x0000001b2d2db210 */ /* 0x000fe40007ffe0ff */
[C---:B0-----:R-:W-:Y:S02]  /*1850*/  @!P3 SHF.L.U32 R43, R44.reuse, 0x1, RZ ;  /* 0x000000012c2bb819 */ /* 0x041fe400000006ff */
[----:B------:R-:W-:Y:S02]  /*1860*/  @!P3 SHF.L.U64.HI R42, R44, 0x1, R45 ;  /* 0x000000012c2ab819 */ /* 0x000fe4000001022d */
[C---:B------:R-:W-:Y:S01]  /*1870*/  @!P3 IADD3 R28, P0, PT, R43.reuse, R28, RZ ;  /* 0x0000001c2b1cb210 */ /* 0x040fe20007f1e0ff */
[----:B------:R-:W0:Y:S01]  /*1880*/  @!P4 LDC.64 R26, c[0x0][0x3a0] ;  /* 0x0000e800ff1acb82 */ /* 0x000e220000000a00 */
[----:B-1----:R-:W-:Y:S01]  /*1890*/  @!P3 IADD3 R30, P1, PT, R43, R30, RZ ;  /* 0x0000001e2b1eb210 */ /* 0x002fe20007f3e0ff */
[----:B------:R-:W-:Y:S01]  /*18a0*/  @!P4 IMAD R48, R69, R32, RZ ;  /* 0x000000204530c224 */ /* 0x000fe200078e02ff */
[----:B------:R-:W-:-:S02]  /*18b0*/  @!P4 MOV R44, R116 ;  /* 0x00000074002cc202 */ /* 0x000fc40000000f00 */
[----:B------:R-:W-:Y:S01]  /*18c0*/  @!P4 MOV R45, R119 ;  /* 0x00000077002dc202 */ /* 0x000fe20000000f00 */
[C---:B------:R-:W-:Y:S01]  /*18d0*/  @!P4 IMAD R49, R51.reuse, R33, R48 ;  /* 0x000000213331c224 */ /* 0x040fe200078e0230 */
[C---:B------:R-:W-:Y:S01]  /*18e0*/  @!P3 IADD3.X R29, PT, PT, R42.reuse, R29, RZ, P0, !PT ;  /* 0x0000001d2a1db210 */ /* 0x040fe200007fe4ff */
[----:B------:R-:W1:Y:S01]  /*18f0*/  @!P2 LDC.64 R36, c[0x0][0x3a0] ;  /* 0x0000e800ff24ab82 */ /* 0x000e620000000a00 */
[----:B------:R-:W-:Y:S01]  /*1900*/  @!P3 IADD3.X R31, PT, PT, R42, R31, RZ, P1, !PT ;  /* 0x0000001f2a1fb210 */ /* 0x000fe20000ffe4ff */
[----:B------:R-:W-:-:S04]  /*1910*/  @!P4 IMAD.WIDE.U32 R44, R51, R32, R44 ;  /* 0x00000020332cc225 */ /* 0x000fc800078e002c */
[----:B-----5:R-:W-:Y:S02]  /*1920*/  IMAD.WIDE R42, R55, 0x2, R34 ;  /* 0x00000002372a7825 */ /* 0x020fe400078e0222 */
[----:B------:R-:W5:Y:S02]  /*1930*/  @!P4 LDC.64 R32, c[0x0][0x398] ;  /* 0x0000e600ff20cb82 */ /* 0x000f640000000a00 */
[----:B------:R-:W-:Y:S01]  /*1940*/  @!P2 IMAD R41, R41, R24, RZ ;  /* 0x000000182929a224 */ /* 0x000fe200078e02ff */
[----:B------:R-:W4:Y:S04]  /*1950*/  LDG.E.U16 R78, desc[UR6][R42.64] ;  /* 0x000000062a4e7981 */ /* 0x000f28000c1e1500 */
[----:B------:R0:W4:Y:S01]  /*1960*/  LDG.E.U16 R77, desc[UR6][R42.64+0x2] ;  /* 0x000002062a4d7981 */ /* 0x000122000c1e1500 */
[----:B------:R-:W1:Y:S01]  /*1970*/  @!P2 LDC.64 R34, c[0x0][0x398] ;  /* 0x0000e600ff22ab82 */ /* 0x000e620000000a00 */
[----:B------:R-:W-:Y:S01]  /*1980*/  @!P2 IMAD R41, R38, R25, R41 ;  /* 0x000000192629a224 */ /* 0x000fe200078e0229 */
[----:B------:R-:W-:-:S02]  /*1990*/  @!P4 IADD3 R47, PT, PT, R45, R49, RZ ;  /* 0x000000312d2fc210 */ /* 0x000fc40007ffe0ff */
[----:B0-----:R-:W-:Y:S02]  /*19a0*/  @!P2 MOV R42, R116 ;  /* 0x00000074002aa202 */ /* 0x001fe40000000f00 */
[----:B------:R-:W-:Y:S02]  /*19b0*/  @!P2 MOV R43, R119 ;  /* 0x00000077002ba202 */ /* 0x000fe40000000f00 */
[----:B------:R-:W-:Y:S01]  /*19c0*/  @!P4 SHF.L.U32 R45, R44, 0x1, RZ ;  /* 0x000000012c2dc819 */ /* 0x000fe200000006ff */
[----:B------:R-:W-:Y:S01]  /*19d0*/  @!P2 IMAD.WIDE.U32 R24, R38, R24, R42 ;  /* 0x000000182618a225 */ /* 0x000fe200078e002a */
[----:B------:R-:W-:Y:S02]  /*19e0*/  CS2R R68, SRZ ;  /* 0x0000000000447805 */ /* 0x000fe4000001ff00 */
[----:B------:R-:W-:Y:S02]  /*19f0*/  @!P4 SHF.L.U64.HI R44, R44, 0x1, R47 ;  /* 0x000000012c2cc819 */ /* 0x000fe4000001022f */
[----:B------:R-:W-:-:S02]  /*1a00*/  @!P4 IADD3 R26, P0, PT, R45, R26, RZ ;  /* 0x0000001a2d1ac210 */ /* 0x000fc40007f1e0ff */
[----:B------:R-:W-:Y:S01]  /*1a10*/  @!P2 IADD3 R41, PT, PT, R25, R41, RZ ;  /* 0x000000291929a210 */ /* 0x000fe20007ffe0ff */
[----:B------:R-:W4:Y:S01]  /*1a20*/  @!P3 LDG.E R68, desc[UR6][R28.64] ;  /* 0x000000061c44b981 */ /* 0x000f22000c1e1900 */
[----:B------:R-:W-:Y:S02]  /*1a30*/  @!P2 SHF.L.U32 R25, R24, 0x1, RZ ;  /* 0x000000011819a819 */ /* 0x000fe400000006ff */
[----:B------:R-:W-:Y:S01]  /*1a40*/  @!P4 IADD3.X R27, PT, PT, R44, R27, RZ, P0, !PT ;  /* 0x0000001b2c1bc210 */ /* 0x000fe200007fe4ff */
[----:B------:R-:W4:Y:S01]  /*1a50*/  @!P3 LDG.E R69, desc[UR6][R30.64] ;  /* 0x000000061e45b981 */ /* 0x000f22000c1e1900 */
[----:B-----5:R-:W-:Y:S02]  /*1a60*/  @!P4 IADD3 R32, P0, PT, R45, R32, RZ ;  /* 0x000000202d20c210 */ /* 0x020fe40007f1e0ff */
[----:B------:R-:W-:Y:S02]  /*1a70*/  @!P2 SHF.L.U64.HI R24, R24, 0x1, R41 ;  /* 0x000000011818a819 */ /* 0x000fe40000010229 */
[----:B-1----:R-:W-:-:S02]  /*1a80*/  @!P2 IADD3 R36, P1, PT, R25, R36, RZ ;  /* 0x000000241924a210 */ /* 0x002fc40007f3e0ff */
[----:B------:R-:W-:Y:S02]  /*1a90*/  @!P2 IADD3 R34, P3, PT, R25, R34, RZ ;  /* 0x000000221922a210 */ /* 0x000fe40007f7e0ff */
[----:B------:R-:W-:Y:S02]  /*1aa0*/  CS2R R72, SRZ ;  /* 0x0000000000487805 */ /* 0x000fe4000001ff00 */
[----:B------:R-:W-:Y:S02]  /*1ab0*/  CS2R R74, SRZ ;  /* 0x00000000004a7805 */ /* 0x000fe4000001ff00 */
[----:B------:R-:W-:Y:S02]  /*1ac0*/  @!P4 IADD3.X R33, PT, PT, R44, R33, RZ, P0, !PT ;  /* 0x000000212c21c210 */ /* 0x000fe400007fe4ff */
        /* <DEDUP_REMOVED lines=24> */
[----:B--2---:R-:W-:Y:S02]  /*1c50*/  PRMT R94, R56, 0x7632, R94 ;  /* 0x00007632385e7816 */ /* 0x004fe4000000005e */
[----:B------:R-:W-:Y:S02]  /*1c60*/  PRMT R97, R23, 0x7632, R97 ;  /* 0x0000763217617816 */ /* 0x000fe40000000061 */
[----:B------:R-:W-:-:S02]  /*1c70*/  PRMT R95, R57, 0x7632, R95 ;  /* 0x00007632395f7816 */ /* 0x000fc4000000005f */
[----:B------:R-:W-:Y:S02]  /*1c80*/  PRMT R92, R58, 0x7632, R92 ;  /* 0x000076323a5c7816 */ /* 0x000fe4000000005c */
[----:B------:R-:W-:Y:S01]  /*1c90*/  PRMT R93, R59, 0x7632, R93 ;  /* 0x000076323b5d7816 */ /* 0x000fe2000000005d */
[----:B---3--:R-:W-:-:S05]  /*1ca0*/  FFMA.FTZ R25, -R66, R66, R67 ;  /* 0x0000004242197223 */ /* 0x008fca0000010143 */
[----:B------:R-:W-:-:S13]  /*1cb0*/  FSETP.GTU.FTZ.AND P0, PT, R25, RZ, PT ;  /* 0x000000ff1900720b */ /* 0x000fda0003f1c000 */
[----:B------:R-:W0:Y:S01]  /*1cc0*/  @P0 LDC R24, c[0x0][0x3c0] ;  /* 0x0000f000ff180b82 */ /* 0x000e220000000800 */
[----:B------:R-:W-:Y:S01]  /*1cd0*/  MOV R67, RZ ;  /* 0x000000ff00437202 */ /* 0x000fe20000000f00 */
[----:B----4-:R-:W-:Y:S01]  /*1ce0*/  @P5 HADD2.F32 R67, -RZ, R39.H0_H0 ;  /* 0x20000027ff435230 */ /* 0x010fe20000004100 */
[----:B------:R-:W-:Y:S01]  /*1cf0*/  PRMT R90, R60, 0x7632, R90 ;  /* 0x000076323c5a7816 */ /* 0x000fe2000000005a */
[----:B------:R-:W-:Y:S01]  /*1d00*/  @P5 HADD2.F32 R76, -RZ, R40.H0_H0 ;  /* 0x20000028ff4c5230 */ /* 0x000fe20000004100 */
[----:B------:R-:W-:Y:S02]  /*1d10*/  PRMT R91, R61, 0x7632, R91 ;  /* 0x000076323d5b7816 */ /* 0x000fe4000000005b */
[----:B------:R-:W-:Y:S01]  /*1d20*/  PRMT R79, R62, 0x7632, R79 ;  /* 0x000076323e4f7816 */ /* 0x000fe2000000004f */
[----:B0-----:R-:W-:-:S04]  /*1d30*/  @P0 FADD.FTZ R24, R25, R24 ;  /* 0x0000001819180221 */ /* 0x001fc80000010000 */
[----:B------:R0:W1:Y:S01]  /*1d40*/  @P0 MUFU.RSQ R112, R24 ;  /* 0x0000001800700308 */ /* 0x0000620000001400 */
[----:B------:R-:W-:Y:S02]  /*1d50*/  PRMT R80, R63, 0x7632, R80 ;  /* 0x000076323f507816 */ /* 0x000fe40000000050 */
[----:B------:R-:W-:Y:S02]  /*1d60*/  PRMT R81, R64, 0x7632, R81 ;  /* 0x0000763240517816 */ /* 0x000fe40000000051 */
[----:B------:R-:W-:Y:S01]  /*1d70*/  PRMT R82, R65, 0x7632, R82 ;  /* 0x0000763241527816 */ /* 0x000fe20000000052 */
[----:B------:R-:W-:Y:S02]  /*1d80*/  HADD2.F32 R78, -RZ, R78.H0_H0 ;  /* 0x2000004eff4e7230 */ /* 0x000fe40000004100 */
[----:B------:R-:W-:Y:S01]  /*1d90*/  HADD2.F32 R77, -RZ, R77.H0_H0 ;  /* 0x2000004dff4d7230 */ /* 0x000fe20000004100 */
[----:B------:R-:W-:Y:S02]  /*1da0*/  PRMT R83, R68, 0x7632, R83 ;  /* 0x0000763244537816 */ /* 0x000fe40000000053 */
[----:B------:R-:W-:-:S02]  /*1db0*/  PRMT R84, R69, 0x7632, R84 ;  /* 0x0000763245547816 */ /* 0x000fc40000000054 */
        /* <DEDUP_REMOVED lines=294> */
.L_x_459:
        /* <DEDUP_REMOVED lines=576> */
.L_x_460:
        /* <DEDUP_REMOVED lines=47> */
.L_x_462:
[----:B------:R-:W-:Y:S05]  /*5710*/  BSYNC.RECONVERGENT B0 ;  /* 0x0000000000007941 */ /* 0x000fea0003800200 */
.L_x_461:
        /* <DEDUP_REMOVED lines=37> */
.L_x_464:
[----:B------:R-:W-:Y:S05]  /*5970*/  BSYNC.RECONVERGENT B0 ;  /* 0x0000000000007941 */ /* 0x000fea0003800200 */
.L_x_463:
        /* <DEDUP_REMOVED lines=39> */
.L_x_466:
[----:B------:R-:W-:Y:S05]  /*5bf0*/  BSYNC.RECONVERGENT B0 ;  /* 0x0000000000007941 */ /* 0x000fea0003800200 */
.L_x_465:
        /* <DEDUP_REMOVED lines=28> */
.L_x_468:
[----:B------:R-:W-:Y:S05]  /*5dc0*/  BSYNC.RECONVERGENT B0 ;  /* 0x0000000000007941 */ /* 0x000fea0003800200 */
.L_x_467:
        /* <DEDUP_REMOVED lines=25> */
.L_x_471:
[----:B0-----:R-:W2:Y:S04]  /*5f60*/  LDG.E.STRONG.GPU R26, desc[UR6][R24.64] ;  /* 0x00000006181a7981 */ /* 0x001ea8000c1ef900 */
[----:B--2---:R-:W-:Y:S01]  /*5f70*/  CCTL.IVALL ;  /* 0x00000000ff00798f */ /* 0x004fe20002000000 */
[----:B------:R-:W-:Y:S05]  /*5f80*/  YIELD ;  /* 0x0000000000007946 */ /* 0x000fea0003800000 */
[----:B------:R-:W-:-:S13]  /*5f90*/  ISETP.NE.AND P0, PT, R26, R31, PT ;  /* 0x0000001f1a00720c */ /* 0x000fda0003f05270 */
[----:B------:R-:W-:Y:S05]  /*5fa0*/  @P0 BRA `(.L_x_471) ;  /* 0xfffffffc00ec0947 */ /* 0x000fea000383ffff */
.L_x_470:
        /* <DEDUP_REMOVED lines=15> */
.L_x_473:
        /* <DEDUP_REMOVED lines=59> */
.L_x_472:
        /* <DEDUP_REMOVED lines=34> */
.L_x_474:
        /* <DEDUP_REMOVED lines=18> */
.L_x_475:
        /* <DEDUP_REMOVED lines=9> */
.L_x_476:
[----:B------:R-:W-:Y:S05]  /*6820*/  BSYNC.RECONVERGENT B0 ;  /* 0x0000000000007941 */ /* 0x000fea0003800200 */
.L_x_469:
        /* <DEDUP_REMOVED lines=38> */
.L_x_477:
        /* <DEDUP_REMOVED lines=33> */
.L_x_479:
[----:B------:R-:W-:Y:S05]  /*6ca0*/  BSYNC.RECONVERGENT B0 ;  /* 0x0000000000007941 */ /* 0x000fea0003800200 */
.L_x_478:
        /* <DEDUP_REMOVED lines=25> */
.L_x_480:
        /* <DEDUP_REMOVED lines=21> */
.L_x_482:
[----:B------:R-:W-:Y:S05]  /*6f90*/  BSYNC.RECONVERGENT B0 ;  /* 0x0000000000007941 */ /* 0x000fea0003800200 */
.L_x_481:
        /* <DEDUP_REMOVED lines=107> */
.L_x_483:
        /* <DEDUP_REMOVED lines=19> */
.L_x_485:
[----:B------:R-:W-:Y:S05]  /*7780*/  BSYNC.RECONVERGENT B0 ;  /* 0x0000000000007941 */ /* 0x000fea0003800200 */
.L_x_484:
        /* <DEDUP_REMOVED lines=23> */
.L_x_486:
        /* <DEDUP_REMOVED lines=21> */
.L_x_488:
[----:B------:R-:W-:Y:S05]  /*7a50*/  BSYNC.RECONVERGENT B0 ;  /* 0x0000000000007941 */ /* 0x000fea0003800200 */
.L_x_487:
        /* <DEDUP_REMOVED lines=23> */
.L_x_489:
        /* <DEDUP_REMOVED lines=19> */
.L_x_491:
[----:B------:R-:W-:Y:S05]  /*7d00*/  BSYNC.RECONVERGENT B0 ;  /* 0x0000000000007941 */ /* 0x000fea0003800200 */
.L_x_490:
        /* <DEDUP_REMOVED lines=23> */
.L_x_492:
        /* <DEDUP_REMOVED lines=21> */
.L_x_494:
[----:B------:R-:W-:Y:S05]  /*7fd0*/  BSYNC.RECONVERGENT B0 ;  /* 0x0000000000007941 */ /* 0x000fea0003800200 */
.L_x_493:
        /* <DEDUP_REMOVED lines=23> */
.L_x_495:
        /* <DEDUP_REMOVED lines=19> */
.L_x_497:
[----:B------:R-:W-:Y:S05]  /*8280*/  BSYNC.RECONVERGENT B0 ;  /* 0x0000000000007941 */ /* 0x000fea0003800200 */
.L_x_496:
        /* <DEDUP_REMOVED lines=23> */
.L_x_498:
        /* <DEDUP_REMOVED lines=21> */
.L_x_500:
[----:B------:R-:W-:Y:S05]  /*8550*/  BSYNC.RECONVERGENT B0 ;  /* 0x0000000000007941 */ /* 0x000fea0003800200 */
.L_x_499:
        /* <DEDUP_REMOVED lines=23> */
.L_x_501:
        /* <DEDUP_REMOVED lines=18> */
.L_x_503:
[----:B------:R-:W-:Y:S05]  /*87f0*/  BSYNC.RECONVERGENT B0 ;  /* 0x0000000000007941 */ /* 0x000fea0003800200 */
.L_x_502:
        /* <DEDUP_REMOVED lines=75> */
.L_x_504:
        /* <DEDUP_REMOVED lines=18> */
.L_x_506:
[----:B------:R-:W-:Y:S05]  /*8dd0*/  BSYNC.RECONVERGENT B0 ;  /* 0x0000000000007941 */ /* 0x000fea0003800200 */
.L_x_505:
        /* <DEDUP_REMOVED lines=21> */
.L_x_507:
        /* <DEDUP_REMOVED lines=18> */
.L_x_509:
[----:B------:R-:W-:Y:S05]  /*9050*/  BSYNC.RECONVERGENT B0 ;  /* 0x0000000000007941 */ /* 0x000fea0003800200 */
.L_x_508:
        /* <DEDUP_REMOVED lines=21> */
.L_x_510:
        /* <DEDUP_REMOVED lines=18> */
.L_x_512:
[----:B------:R-:W-:Y:S05]  /*92d0*/  BSYNC.RECONVERGENT B0 ;  /* 0x0000000000007941 */ /* 0x000fea0003800200 */
.L_x_511:
        /* <DEDUP_REMOVED lines=21> */
.L_x_513:
        /* <DEDUP_REMOVED lines=18> */
.L_x_515:
[----:B------:R-:W-:Y:S05]  /*9550*/  BSYNC.RECONVERGENT B0 ;  /* 0x0000000000007941 */ /* 0x000fea0003800200 */
.L_x_514:
        /* <DEDUP_REMOVED lines=21> */
.L_x_516:
        /* <DEDUP_REMOVED lines=18> */
.L_x_518:
[----:B------:R-:W-:Y:S05]  /*97d0*/  BSYNC.RECONVERGENT B0 ;  /* 0x0000000000007941 */ /* 0x000fea0003800200 */
.L_x_517:
        /* <DEDUP_REMOVED lines=21> */
.L_x_519:
        /* <DEDUP_REMOVED lines=18> */
.L_x_521:
[----:B------:R-:W-:Y:S05]  /*9a50*/  BSYNC.RECONVERGENT B0 ;  /* 0x0000000000007941 */ /* 0x000fea0003800200 */
.L_x_520:
        /* <DEDUP_REMOVED lines=22> */
.L_x_522:
        /* <DEDUP_REMOVED lines=18> */
.L_x_524:
[----:B------:R-:W-:Y:S05]  /*9ce0*/  BSYNC.RECONVERGENT B0 ;  /* 0x0000000000007941 */ /* 0x000fea0003800200 */
.L_x_523:
[----:B------:R-:W2:Y:S01]  /*9cf0*/  LDCU UR4, c[0x0][0x410] ;  /* 0x00008200ff0477ac */ /* 0x000ea20008000800 */
[----:B------:R-:W-:Y:S02]  /*9d00*/  IADD3 R4, PT, PT, R89, R4, RZ ;  /* 0x0000000459047210 */ /* 0x000fe40007ffe0ff */
[----:B------:R-:W-:Y:S01]  /*9d10*/  IADD3 R5, PT, PT, R5, 0x1, RZ ;  /* 0x0000000105057810 */ /* 0x000fe20007ffe0ff */
[----:B------:R-:W2:Y:S02]  /*9d20*/  LDCU UR5, c[0x0][0x3e0] ;  /* 0x00007c00ff0577ac */ /* 0x000ea40008000800 */
[----:B--2---:R-:W-:-:S06]  /*9d30*/  UIMAD UR4, UR4, UR5, URZ ;  /* 0x00000005040472a4 */ /* 0x004fcc000f8e02ff */
[----:B------:R-:W-:-:S13]  /*9d40*/  ISETP.GE.AND P0, PT, R4, UR4, PT ;  /* 0x0000000404007c0c */ /* 0x000fda000bf06270 */
[----:B------:R-:W-:Y:S05]  /*9d50*/  @!P0 BRA `(.L_x_525) ;  /* 0xffffff6400008947 */ /* 0x000fea000383ffff */
.L_x_458:
        /* <DEDUP_REMOVED lines=16> */
.L_x_527:
[----:B------:R-:W-:Y:S05]  /*9e60*/  BSYNC.RECONVERGENT B0 ;  /* 0x0000000000007941 */ /* 0x000fea0003800200 */
.L_x_526:
        /* <DEDUP_REMOVED lines=11> */
.L_x_529:
[----:B------:R-:W2:Y:S04]  /*9f20*/  LDG.E.STRONG.GPU R5, desc[UR6][R2.64] ;  /* 0x0000000602057981 */ /* 0x000ea8000c1ef900 */
[----:B--2---:R-:W-:Y:S01]  /*9f30*/  CCTL.IVALL ;  /* 0x00000000ff00798f */ /* 0x004fe20002000000 */
[----:B------:R-:W-:Y:S05]  /*9f40*/  YIELD ;  /* 0x0000000000007946 */ /* 0x000fea0003800000 */
[----:B------:R-:W-:-:S13]  /*9f50*/  ISETP.NE.AND P0, PT, R5, R0, PT ;  /* 0x000000000500720c */ /* 0x000fda0003f05270 */
[----:B------:R-:W-:Y:S05]  /*9f60*/  @P0 BRA `(.L_x_529) ;  /* 0xfffffffc00ec0947 */ /* 0x000fea000383ffff */
.L_x_528:
        /* <DEDUP_REMOVED lines=76> */
.L_x_532:
        /* <DEDUP_REMOVED lines=31> */
.L_x_531:
[----:B------:R-:W-:Y:S05]  /*a620*/  BSYNC.RECONVERGENT B0 ;  /* 0x0000000000007941 */ /* 0x000fea0003800200 */
.L_x_530:
        /* <DEDUP_REMOVED lines=10> */
.L_x_533:
        /* <DEDUP_REMOVED lines=87> */
.L_x_534:
        /* <DEDUP_REMOVED lines=12> */
.L_x_4889:


//--------------------- .text._Z35group_norm_nhwc_bwd_one_pass_kernelI11Bf16IOFp16WLi256ELi112ELi448EEv26Group_norm_nhwc_bwd_params --------------------------
	.section	.text._Z35group_norm_nhwc_bwd_one_pass_kernelI11Bf16IOFp16WLi256ELi112ELi448EEv26Group_norm_nhwc_bwd_params,"ax",@progbits
	.align	128
        .global         _Z35group_norm_nhwc_bwd_one_pass_kernelI11Bf16IOFp16WLi256ELi112ELi448EEv26Group_norm_nhwc_bwd_params
        .type           _Z35group_norm_nhwc_bwd_one_pass_kernelI11Bf16IOFp16WLi256ELi112ELi448EEv26Group_norm_nhwc_bwd_params,@function
        .size           _Z35group_norm_nhwc_bwd_one_pass_kernelI11Bf16IOFp16WLi256ELi112ELi448EEv26Group_norm_nhwc_bwd_params,(.L_x_4890 - _Z35group_norm_nhwc_bwd_one_pass_kernelI11Bf16IOFp16WLi256ELi112ELi448EEv26Group_norm_nhwc_bwd_params)
        .other          _Z35group_norm_nhwc_bwd_one_pass_kernelI11Bf16IOFp16WLi256ELi112ELi448EEv26Group_norm_nhwc_bwd_params,@"STO_CUDA_ENTRY STV_DEFAULT"
_Z35group_norm_nhwc_bwd_one_pass_kernelI11Bf16IOFp16WLi256ELi112ELi448EEv26Group_norm_nhwc_bwd_params:
.text._Z35group_norm_nhwc_bwd_one_pass_kernelI11Bf16IOFp16WLi256ELi112ELi448EEv26Group_norm_nhwc_bwd_params:
        /* <DEDUP_REMOVED lines=26> */
.L_x_561:
        /* <DEDUP_REMOVED lines=1133> */
[----:B------:R0:W2:Y:S04]  /*4870*/  @!P2 LDG.E R76, desc[UR10][R114.64] ;  /* 0x0000000a724ca981 */ /* 0x0000a8000c1e1900 */
[----:B------:R-:W2:Y:S01]  /*4880*/  LDL.LU R114, [R1+0x1dc] ;  /* 0x0001dc0001727983 */ /* 0x000ea20000300800 */
[----:B------:R-:W-:Y:S02]  /*4890*/  PRMT R77, RZ, 0x7610, R77 ;  /* 0x00007610ff4d7816 */ /* 0x000fe4000000004d */
[----:B------:R-:W-:Y:S01]  /*48a0*/  PRMT R107, RZ, 0x7610, R107 ;  /* 0x00007610ff6b7816 */ /* 0x000fe2000000006b */
[----:B------:R1:W-:Y:S01]  /*48b0*/  STL [R1+0xb4], R20 ;  /* 0x0000b41401007387 */ /* 0x0003e20000100800 */
[----:B------:R-:W-:Y:S02]  /*48c0*/  PRMT R110, RZ, 0x7610, R110 ;  /* 0x00007610ff6e7816 */ /* 0x000fe4000000006e */
[----:B-1----:R-:W-:Y:S01]  /*48d0*/  PRMT R20, RZ, 0x7610, R20 ;  /* 0x00007610ff147816 */ /* 0x002fe20000000014 */
[----:B------:R1:W-:Y:S01]  /*48e0*/  STL [R1+0xb8], R22 ;  /* 0x0000b81601007387 */ /* 0x0003e20000100800 */
[----:B------:R-:W-:-:S02]  /*48f0*/  PRMT R112, RZ, 0x7610, R112 ;  /* 0x00007610ff707816 */ /* 0x000fc40000000070 */
[----:B------:R-:W-:Y:S01]  /*4900*/  PRMT R113, RZ, 0x7610, R113 ;  /* 0x00007610ff717816 */ /* 0x000fe20000000071 */
[----:B------:R-:W-:Y:S04]  /*4910*/  STL.S16 [R1+0x188], R111 ;  /* 0x0001886f01007387 */ /* 0x000fe80000100600 */
[----:B------:R0:W-:Y:S01]  /*4920*/  STL [R1+0x38], R21 ;  /* 0x0000381501007387 */ /* 0x0001e20000100800 */
[----:B-1----:R-:W-:Y:S02]  /*4930*/  PRMT R22, RZ, 0x7610, R22 ;  /* 0x00007610ff167816 */ /* 0x002fe40000000016 */
[C---:B----4-:R-:W-:Y:S02]  /*4940*/  @!P3 PRMT R20, R52.reuse, 0x7610, R20 ;  /* 0x000076103414b816 */ /* 0x050fe40000000014 */
[----:B------:R-:W-:Y:S01]  /*4950*/  @!P3 PRMT R77, R52, 0x7632, R77 ;  /* 0x00007632344db816 */ /* 0x000fe2000000004d */
[----:B0-----:R-:W-:Y:S01]  /*4960*/  HFMA2 R21, -RZ, RZ, 0, 0 ;  /* 0x00000000ff157431 */ /* 0x001fe200000001ff */
[----:B------:R-:W-:-:S02]  /*4970*/  MOV R111, RZ ;  /* 0x000000ff006f7202 */ /* 0x000fc40000000f00 */
[----:B------:R-:W-:-:S03]  /*4980*/  @!P4 PRMT R113, R9, 0x7610, R113 ;  /* 0x000076100971c816 */ /* 0x000fc60000000071 */
[----:B------:R0:W4:Y:S04]  /*4990*/  @!P2 LDG.E R21, desc[UR10][R118.64] ;  /* 0x0000000a7615a981 */ /* 0x000128000c1e1900 */
[----:B------:R1:W-:Y:S04]  /*49a0*/  STL [R1+0x3c], R23 ;  /* 0x00003c1701007387 */ /* 0x0003e80000100800 */
[----:B------:R-:W0:Y:S04]  /*49b0*/  LDL.LU R118, [R1+0x1d8] ;  /* 0x0001d80001767983 */ /* 0x000e280000300800 */
[----:B------:R3:W-:Y:S01]  /*49c0*/  STL [R1+0x40], R25 ;  /* 0x0000401901007387 */ /* 0x0007e20000100800 */
[----:B-1----:R-:W-:Y:S01]  /*49d0*/  HFMA2 R23, -RZ, RZ, 0, 0 ;  /* 0x00000000ff177431 */ /* 0x002fe200000001ff */
[----:B---3--:R-:W-:-:S02]  /*49e0*/  @!P3 PRMT R107, R109, 0x7610, R107 ;  /* 0x000076106d6bb816 */ /* 0x008fc4000000006b */
[----:B------:R-:W-:Y:S02]  /*49f0*/  @!P3 PRMT R110, R109, 0x7632, R110 ;  /* 0x000076326d6eb816 */ /* 0x000fe4000000006e */
[----:B------:R-:W-:Y:S01]  /*4a00*/  LOP3.LUT P3, RZ, R106, 0x20000000, RZ, 0xc0, !PT ;  /* 0x200000006aff7812 */ /* 0x000fe2000786c0ff */
[----:B------:R-:W-:-:S12]  /*4a10*/  HFMA2 R25, -RZ, RZ, 0, 0 ;  /* 0x00000000ff197431 */ /* 0x000fd800000001ff */
[----:B------:R1:W3:Y:S01]  /*4a20*/  @!P3 LDG.E R111, desc[UR10][R116.64] ;  /* 0x0000000a746fb981 */ /* 0x0002e2000c1e1900 */
[C---:B------:R-:W-:Y:S02]  /*4a30*/  @!P4 PRMT R22, R56.reuse, 0x7610, R22 ;  /* 0x000076103816c816 */ /* 0x040fe40000000016 */
[----:B------:R-:W-:Y:S01]  /*4a40*/  @!P4 PRMT R112, R56, 0x7632, R112 ;  /* 0x000076323870c816 */ /* 0x000fe20000000070 */
[----:B------:R1:W4:Y:S04]  /*4a50*/  @!P3 LDG.E R23, desc[UR10][R120.64] ;  /* 0x0000000a7817b981 */ /* 0x000328000c1e1900 */
[----:B------:R-:W1:Y:S04]  /*4a60*/  LDL.LU.64 R116, [R1+0x1d0] ;  /* 0x0001d00001747983 */ /* 0x000e680000300a00 */
[----:B------:R-:W3:Y:S01]  /*4a70*/  LDL.LU.64 R120, [R1+0x1c8] ;  /* 0x0001c80001787983 */ /* 0x000ee20000300a00 */
[----:B------:R-:W-:-:S02]  /*4a80*/  MOV R115, RZ ;  /* 0x000000ff00737202 */ /* 0x000fc40000000f00 */
[----:B--2---:R-:W-:-:S04]  /*4a90*/  PRMT R114, RZ, 0x7610, R114 ;  /* 0x00007610ff727816 */ /* 0x004fc80000000072 */
[----:B------:R-:W-:Y:S02]  /*4aa0*/  @!P4 PRMT R114, R9, 0x7632, R114 ;  /* 0x000076320972c816 */ /* 0x000fe40000000072 */
[----:B------:R-:W-:-:S13]  /*4ab0*/  LOP3.LUT P4, RZ, R106, 0x10000000, RZ, 0xc0, !PT ;  /* 0x100000006aff7812 */ /* 0x000fda000788c0ff */
[----:B------:R-:W2:Y:S04]  /*4ac0*/  @!P4 LDG.E R25, desc[UR10][R122.64] ;  /* 0x0000000a7a19c981 */ /* 0x000ea8000c1e1900 */
[----:B------:R-:W4:Y:S04]  /*4ad0*/  @!P4 LDG.E R115, desc[UR10][R40.64] ;  /* 0x0000000a2873c981 */ /* 0x000f28000c1e1900 */
[----:B------:R-:W2:Y:S04]  /*4ae0*/  LDL.LU R122, [R1+0x1b8] ;  /* 0x0001b800017a7983 */ /* 0x000ea80000300800 */
[----:B------:R-:W4:Y:S04]  /*4af0*/  LDL.LU.64 R40, [R1+0x1c0] ;  /* 0x0001c00001287983 */ /* 0x000f280000300a00 */
[----:B------:R0:W-:Y:S02]  /*4b00*/  STL [R1+0xbc], R24 ;  /* 0x0000bc1801007387 */ /* 0x0001e40000100800 */
[----:B0-----:R-:W-:-:S02]  /*4b10*/  PRMT R24, RZ, 0x7610, R24 ;  /* 0x00007610ff187816 */ /* 0x001fc40000000018 */
[----:B------:R-:W-:Y:S02]  /*4b20*/  PRMT R118, RZ, 0x7610, R118 ;  /* 0x00007610ff767816 */ /* 0x000fe40000000076 */
[----:B------:R-:W-:Y:S02]  /*4b30*/  @!P5 PRMT R24, R60, 0x7610, R24 ;  /* 0x000076103c18d816 */ /* 0x000fe40000000018 */
[----:B------:R-:W-:Y:S01]  /*4b40*/  @!P5 PRMT R118, R11, 0x7632, R118 ;  /* 0x000076320b76d816 */ /* 0x000fe20000000076 */
[----:B------:R0:W-:Y:S04]  /*4b50*/  STL [R1+0xc0], R26 ;  /* 0x0000c01a01007387 */ /* 0x0001e80000100800 */
[----:B------:R0:W-:Y:S02]  /*4b60*/  STL [R1+0x44], R27 ;  /* 0x0000441b01007387 */ /* 0x0001e40000100800 */
[----:B0-----:R-:W-:Y:S01]  /*4b70*/  PRMT R26, RZ, 0x7610, R26 ;  /* 0x00007610ff1a7816 */ /* 0x001fe2000000001a */
[----:B------:R-:W-:-:S03]  /*4b80*/  HFMA2 R27, -RZ, RZ, 0, 0 ;  /* 0x00000000ff1b7431 */ /* 0x000fc600000001ff */
[----:B------:R-:W-:Y:S01]  /*4b90*/  @!P6 PRMT R26, R64, 0x7610, R26 ;  /* 0x00007610401ae816 */ /* 0x000fe2000000001a */
[----:B------:R-:W-:Y:S01]  /*4ba0*/  UIMAD.WIDE UR6, UR8, 0x8, UR6 ;  /* 0x00000008080678a5 */ /* 0x000fe2000f8e0206 */
[----:B-1----:R-:W-:Y:S02]  /*4bb0*/  PRMT R116, RZ, 0x7610, R116 ;  /* 0x00007610ff747816 */ /* 0x002fe40000000074 */
[----:B------:R-:W-:Y:S02]  /*4bc0*/  PRMT R117, RZ, 0x7610, R117 ;  /* 0x00007610ff757816 */ /* 0x000fe40000000075 */
[----:B------:R-:W-:Y:S02]  /*4bd0*/  @!P5 PRMT R116, R60, 0x7632, R116 ;  /* 0x000076323c74d816 */ /* 0x000fe40000000074 */
[----:B------:R-:W-:Y:S02]  /*4be0*/  @!P5 PRMT R117, R11, 0x7610, R117 ;  /* 0x000076100b75d816 */ /* 0x000fe40000000075 */
[----:B------:R-:W-:-:S02]  /*4bf0*/  LOP3.LUT P5, RZ, R106, 0x8000000, RZ, 0xc0, !PT ;  /* 0x080000006aff7812 */ /* 0x000fc400078ac0ff */
[----:B---3--:R-:W-:Y:S02]  /*4c00*/  PRMT R120, RZ, 0x7610, R120 ;  /* 0x00007610ff787816 */ /* 0x008fe40000000078 */
[----:B------:R-:W-:Y:S02]  /*4c10*/  PRMT R121, RZ, 0x7610, R121 ;  /* 0x00007610ff797816 */ /* 0x000fe40000000079 */
[----:B------:R-:W-:Y:S02]  /*4c20*/  @!P6 PRMT R120, R64, 0x7632, R120 ;  /* 0x000076324078e816 */ /* 0x000fe40000000078 */
[----:B------:R-:W-:-:S05]  /*4c30*/  @!P6 PRMT R121, R13, 0x7610, R121 ;  /* 0x000076100d79e816 */ /* 0x000fca0000000079 */
[----:B------:R0:W3:Y:S02]  /*4c40*/  @!P5 LDG.E R27, desc[UR10][R6.64] ;  /* 0x0000000a061bd981 */ /* 0x0000e4000c1e1900 */
        /* <DEDUP_REMOVED lines=28> */
[----:B--2---:R-:W-:-:S04]  /*4e10*/  PRMT R122, RZ, 0x7610, R122 ;  /* 0x00007610ff7a7816 */ /* 0x004fc8000000007a */
[----:B------:R-:W-:Y:S02]  /*4e20*/  @!P6 PRMT R122, R13, 0x7632, R122 ;  /* 0x000076320d7ae816 */ /* 0x000fe4000000007a */
[----:B------:R-:W-:Y:S02]  /*4e30*/  LOP3.LUT P6, RZ, R106, 0x4000000, RZ, 0xc0, !PT ;  /* 0x040000006aff7812 */ /* 0x000fe400078cc0ff */
[----:B------:R-:W-:-:S11]  /*4e40*/  MOV R106, RZ ;  /* 0x000000ff006a7202 */ /* 0x000fd60000000f00 */
[----:B------:R2:W3:Y:S04]  /*4e50*/  @!P6 LDG.E R106, desc[UR10][R4.64] ;  /* 0x0000000a046ae981 */ /* 0x0004e8000c1e1900 */
[----:B----4-:R4:W3:Y:S01]  /*4e60*/  @!P6 LDG.E R123, desc[UR10][R40.64] ;  /* 0x0000000a287be981 */ /* 0x0108e2000c1e1900 */
[----:B--2---:R-:W-:Y:S01]  /*4e70*/  MOV R4, UR6 ;  /* 0x0000000600047c02 */ /* 0x004fe20008000f00 */
[----:B------:R-:W2:Y:S02]  /*4e80*/  LDCU.U8 UR6, c[0x0][0x414] ;  /* 0x00008280ff0677ac */ /* 0x000ea40008000000 */
[----:B--2---:R-:W-:-:S13]  /*4e90*/  ISETP.NE.AND P0, PT, RZ, UR6, PT ;  /* 0x00000006ff007c0c */ /* 0x004fda000bf05270 */
[----:B----4-:R-:W2:Y:S02]  /*4ea0*/  @P0 LDC.64 R40, c[0x0][0x3b0] ;  /* 0x0000ec00ff280b82 */ /* 0x010ea40000000a00 */
[----:B--2---:R-:W-:Y:S02]  /*4eb0*/  MOV R33, R41 ;  /* 0x0000002900217202 */ /* 0x004fe40000000f00 */
[----:B-1----:R-:W-:Y:S02]  /*4ec0*/  MOV R32, R40 ;  /* 0x0000002800207202 */ /* 0x002fe40000000f00 */
[----:B------:R-:W-:Y:S01]  /*4ed0*/  MOV R7, R33 ;  /* 0x0000002100077202 */ /* 0x000fe20000000f00 */
[----:B------:R-:W-:Y:S01]  /*4ee0*/  STL [R1+0xe0], R99 ;  /* 0x0000e06301007387 */ /* 0x000fe20000100800 */
[----:B------:R-:W-:Y:S02]  /*4ef0*/  MOV R33, UR13 ;  /* 0x0000000d00217c02 */ /* 0x000fe40008000f00 */
[----:B------:R-:W-:Y:S01]  /*4f00*/  MOV R6, R32 ;  /* 0x0000002000067202 */ /* 0x000fe20000000f00 */
[----:B------:R-:W5:Y:S02]  /*4f10*/  LDL.LU.64 R40, [R1+0x1a8] ;  /* 0x0001a80001287983 */ /* 0x000f640000300a00 */
[----:B------:R-:W-:-:S04]  /*4f20*/  IMAD R33, R33, 0x70, R100 ;  /* 0x0000007021217824 */ /* 0x000fc800078e0264 */
[----:B------:R-:W-:-:S05]  /*4f30*/  @P0 IMAD.WIDE R6, R33, 0x2, R6 ;  /* 0x0000000221060825 */ /* 0x000fca00078e0206 */
[----:B0-----:R-:W2:Y:S01]  /*4f40*/  @P0 LDG.E.U16 R100, desc[UR10][R6.64] ;  /* 0x0000000a06640981 */ /* 0x001ea2000c1e1500 */
[----:B------:R-:W-:-:S03]  /*4f50*/  MOV R5, UR7 ;  /* 0x0000000700057c02 */ /* 0x000fc60008000f00 */
[----:B------:R0:W4:Y:S04]  /*4f60*/  @P0 LDG.E.U16 R32, desc[UR10][R6.64+0x2] ;  /* 0x0000020a06200981 */ /* 0x000128000c1e1500 */
[----:B------:R-:W3:Y:S01]  /*4f70*/  LDG.E.64 R4, desc[UR10][R4.64] ;  /* 0x0000000a04047981 */ /* 0x000ee2000c1e1b00 */
[----:B------:R-:W-:Y:S01]  /*4f80*/  MOV R119, RZ ;  /* 0x000000ff00777202 */ /* 0x000fe20000000f00 */
[----:B0-----:R-:W0:Y:S05]  /*4f90*/  LDC.64 R6, c[0x0][0x3a8] ;  /* 0x0000ea00ff067b82 */ /* 0x001e2a0000000a00 */
        /* <DEDUP_REMOVED lines=12> */
[----:B--2---:R-:W-:Y:S02]  /*5060*/  MOV R99, R100 ;  /* 0x0000006400637202 */ /* 0x004fe40000000f00 */
[----:B------:R0:W5:Y:S01]  /*5070*/  LDL.LU R100, [R1+0x1a0] ;  /* 0x0001a00001647983 */ /* 0x0001620000300800 */
[----:B---3--:R-:W-:-:S02]  /*5080*/  R2UR UR28, R4 ;  /* 0x00000000041c72ca */ /* 0x008fc400000e0000 */
        /* <DEDUP_REMOVED lines=15> */
[----:B------:R-:W-:Y:S01]  /*5180*/  @!P6 PRMT R109, R123, 0x7632, R109 ;  /* 0x000076327b6de816 */ /* 0x000fe2000000006d */
[----:B------:R-:W-:Y:S04]  /*5190*/  STL [R1+0x78], R72 ;  /* 0x0000784801007387 */ /* 0x000fe80000100800 */
[----:B------:R-:W-:Y:S04]  /*51a0*/  STL [R1+0x7c], R76 ;  /* 0x00007c4c01007387 */ /* 0x000fe80000100800 */
[----:B------:R-:W-:Y:S04]  /*51b0*/  STL [R1+0x80], R111 ;  /* 0x0000806f01007387 */ /* 0x000fe80000100800 */
[----:B------:R-:W-:Y:S04]  /*51c0*/  STL [R1+0x84], R115 ;  /* 0x0000847301007387 */ /* 0x000fe80000100800 */
[----:B----4-:R-:W-:Y:S04]  /*51d0*/  STL [R1+0x88], R119 ;  /* 0x0000887701007387 */ /* 0x010fe80000100800 */
        /* <DEDUP_REMOVED lines=12> */
[----:B------:R2:W-:Y:S04]  /*52a0*/  STL [R1+0x60], R48 ;  /* 0x0000603001007387 */ /* 0x0005e80000100800 */
[----:B------:R3:W-:Y:S01]  /*52b0*/  STL [R1+0x64], R52 ;  /* 0x0000643401007387 */ /* 0x0007e20000100800 */
[----:B-1----:R-:W-:-:S03]  /*52c0*/  PRMT R36, RZ, 0x7610, R36 ;  /* 0x00007610ff247816 */ /* 0x002fc60000000024 */
[----:B------:R1:W-:Y:S01]  /*52d0*/  STL [R1+0xf4], R15 ;  /* 0x0000f40f01007387 */ /* 0x0003e20000100800 */
[----:B--2---:R-:W-:-:S03]  /*52e0*/  PRMT R48, RZ, 0x7610, R48 ;  /* 0x00007610ff307816 */ /* 0x004fc60000000030 */
[----:B------:R2:W-:Y:S01]  /*52f0*/  STL [R1+0xf8], R18 ;  /* 0x0000f81201007387 */ /* 0x0005e20000100800 */
[----:B---3--:R-:W-:-:S03]  /*5300*/  PRMT R52, RZ, 0x7610, R52 ;  /* 0x00007610ff347816 */ /* 0x008fc60000000034 */
[----:B------:R3:W-:Y:S01]  /*5310*/  STL [R1+0x100], R23 ;  /* 0x0001001701007387 */ /* 0x0007e20000100800 */
[----:B-1----:R-:W-:Y:S02]  /*5320*/  PRMT R15, RZ, 0x7610, R15 ;  /* 0x00007610ff0f7816 */ /* 0x002fe4000000000f */
[----:B--2---:R-:W-:Y:S02]  /*5330*/  PRMT R18, RZ, 0x7610, R18 ;  /* 0x00007610ff127816 */ /* 0x004fe40000000012 */
[----:B---3--:R-:W-:Y:S01]  /*5340*/  PRMT R23, RZ, 0x7610, R23 ;  /* 0x00007610ff177816 */ /* 0x008fe20000000017 */
        /* <DEDUP_REMOVED lines=10> */
[----:B------:R-:W-:Y:S02]  /*53f0*/  PRMT R5, RZ, 0x7610, R5 ;  /* 0x00007610ff057816 */ /* 0x000fe40000000005 */
[----:B-1----:R-:W-:Y:S01]  /*5400*/  PRMT R34, RZ, 0x7610, R34 ;  /* 0x00007610ff227816 */ /* 0x002fe20000000022 */
[----:B------:R1:W-:Y:S01]  /*5410*/  STL [R1+0xec], R11 ;  /* 0x0000ec0b01007387 */ /* 0x0003e20000100800 */
[----:B--2---:R-:W-:-:S02]  /*5420*/  PRMT R44, RZ, 0x7610, R44 ;  /* 0x00007610ff2c7816 */ /* 0x004fc4000000002c */
[----:B---3--:R-:W-:Y:S01]  /*5430*/  PRMT R9, RZ, 0x7610, R9 ;  /* 0x00007610ff097816 */ /* 0x008fe20000000009 */
[----:B------:R2:W-:Y:S01]  /*5440*/  STL [R1+0xf0], R13 ;  /* 0x0000f00d01007387 */ /* 0x0005e20000100800 */
[----:B------:R-:W-:Y:S02]  /*5450*/  PRMT R56, RZ, 0x7610, R56 ;  /* 0x00007610ff387816 */ /* 0x000fe40000000038 */
[----:B----4-:R-:W-:Y:S01]  /*5460*/  PRMT R60, RZ, 0x7610, R60 ;  /* 0x00007610ff3c7816 */ /* 0x010fe2000000003c */
        /* <DEDUP_REMOVED lines=8> */
[----:B--2---:R-:W-:Y:S01]  /*54f0*/  PRMT R27, RZ, 0x7610, R27 ;  /* 0x00007610ff1b7816 */ /* 0x004fe2000000001b */
[----:B------:R-:W-:Y:S01]  /*5500*/  HADD2.F32 R33, -RZ, R33.H0_H0 ;  /* 0x20000021ff217230 */ /* 0x000fe20000004100 */
[----:B------:R-:W-:Y:S01]  /*5510*/  MOV R68, RZ ;  /* 0x000000ff00447202 */ /* 0x000fe20000000f00 */
[----:B---3--:R-:W-:Y:S02]  /*5520*/  HFMA2 R64, -RZ, RZ, 0, 0 ;  /* 0x00000000ff407431 */ /* 0x008fe400000001ff */
[----:B------:R-:W-:Y:S01]  /*5530*/  @P0 HADD2.F32 R64, -RZ, R99.H0_H0 ;  /* 0x20000063ff400230 */ /* 0x000fe20000004100 */
[C---:B------:R-:W-:Y:S01]  /*5540*/  @!P2 PRMT R9, R76.reuse, 0x7610, R9 ;  /* 0x000076104c09a816 */ /* 0x040fe20000000009 */
[----:B------:R-:W-:Y:S01]  /*5550*/  @P0 HADD2.F32 R68, -RZ, R32.H0_H0 ;  /* 0x20000020ff440230 */ /* 0x000fe20000004100 */
[----:B------:R-:W-:Y:S01]  /*5560*/  @!P2 PRMT R11, R76, 0x7632, R11 ;  /* 0x000076324c0ba816 */ /* 0x000fe2000000000b */
[----:B------:R-:W-:Y:S01]  /*5570*/  HADD2.F32 R99, -RZ, R6.H0_H0 ;  /* 0x20000006ff637230 */ /* 0x000fe20000004100 */
[----:B------:R-:W-:-:S02]  /*5580*/  @!P3 PRMT R13, R111, 0x7610, R13 ;  /* 0x000076106f0db816 */ /* 0x000fc4000000000d */
[----:B------:R-:W-:Y:S02]  /*5590*/  @!P3 PRMT R5, R111, 0x7632, R5 ;  /* 0x000076326f05b816 */ /* 0x000fe40000000005 */
[C---:B------:R-:W-:Y:S02]  /*55a0*/  @!P4 PRMT R34, R115.reuse, 0x7610, R34 ;  /* 0x000076107322c816 */ /* 0x040fe40000000022 */
[----:B------:R-:W-:Y:S02]  /*55b0*/  @!P4 PRMT R21, R115, 0x7632, R21 ;  /* 0x000076327315c816 */ /* 0x000fe40000000015 */
[C---:B------:R-:W-:Y:S02]  /*55c0*/  @!P5 PRMT R44, R119.reuse, 0x7610, R44 ;  /* 0x00007610772cd816 */ /* 0x040fe4000000002c */
[----:B------:R-:W-:Y:S02]  /*55d0*/  @!P5 PRMT R25, R119, 0x7632, R25 ;  /* 0x000076327719d816 */ /* 0x000fe40000000019 */
[----:B------:R-:W-:-:S02]  /*55e0*/  @!P6 PRMT R56, R106, 0x7610, R56 ;  /* 0x000076106a38e816 */ /* 0x000fc40000000038 */
[----:B------:R-:W-:Y:S02]  /*55f0*/  @!P6 PRMT R27, R106, 0x7632, R27 ;  /* 0x000076326a1be816 */ /* 0x000fe4000000001b */
        /* <DEDUP_REMOVED lines=498> */
[----:B------:R-:W-:Y:S01]  /*7520*/  FMUL.FTZ R29, R2, UR16 ;  /* 0x00000010021d7c20 */ /* 0x000fe20008410000 */
[----:B------:R-:W-:Y:S01]  /*7530*/  FMUL.FTZ R0, R33, R17 ;  /* 0x0000001121007220 */ /* 0x000fe20000410000 */
[----:B------:R-:W-:-:S02]  /*7540*/  SHF.L.U32 R3, R3, 0x10, RZ ;  /* 0x0000001003037819 */ /* 0x000fc400000006ff */
[----:B------:R-:W-:Y:S01]  /*7550*/  SHF.L.U32 R7, R7, 0x10, RZ ;  /* 0x0000001007077819 */ /* 0x000fe200000006ff */
[----:B------:R-:W-:Y:S01]  /*7560*/  FADD.FTZ R31, R31, R0 ;  /* 0x000000001f1f7221 */ /* 0x000fe20000010000 */
[----:B------:R-:W-:Y:S01]  /*7570*/  FFMA.FTZ R28, R29, R0, R28 ;  /* 0x000000001d1c7223 */ /* 0x000fe2000001001c */
[----:B------:R-:W-:Y:S01]  /*7580*/  FADD.FTZ R0, R9, -UR28 ;  /* 0x8000001c09007e21 */ /* 0x000fe20008010000 */
[----:B------:R-:W-:Y:S01]  /*7590*/  FADD.FTZ R3, R3, -UR28 ;  /* 0x8000001c03037e21 */ /* 0x000fe20008010000 */
[----:B------:R-:W-:Y:S01]  /*75a0*/  FADD.FTZ R76, R76, R17 ;  /* 0x000000114c4c7221 */ /* 0x000fe20000010000 */
[----:B------:R-:W-:Y:S01]  /*75b0*/  FFMA.FTZ R78, R17, R29, R78 ;  /* 0x0000001d114e7223 */ /* 0x000fe2000001004e */
[----:B------:R-:W-:Y:S01]  /*75c0*/  SHF.L.U32 R11, R11, 0x10, RZ ;  /* 0x000000100b0b7819 */ /* 0x000fe200000006ff */
[----:B------:R-:W-:Y:S01]  /*75d0*/  FMUL.FTZ R17, R0, UR16 ;  /* 0x0000001000117c20 */ /* 0x000fe20008410000 */
[----:B------:R-:W-:Y:S01]  /*75e0*/  SHF.L.U32 R9, R18, 0x10, RZ ;  /* 0x0000001012097819 */ /* 0x000fe200000006ff */
[----:B------:R-:W-:Y:S01]  /*75f0*/  FMUL.FTZ R3, R3, UR16 ;  /* 0x0000001003037c20 */ /* 0x000fe20008410000 */
[----:B------:R-:W-:Y:S01]  /*7600*/  FMUL.FTZ R0, R99, R7 ;  /* 0x0000000763007220 */ /* 0x000fe20000410000 */
[----:B------:R-:W-:Y:S01]  /*7610*/  SHF.L.U32 R15, R15, 0x10, RZ ;  /* 0x000000100f0f7819 */ /* 0x000fe200000006ff */
[----:B------:R-:W-:Y:S01]  /*7620*/  FADD.FTZ R11, R11, -UR28 ;  /* 0x8000001c0b0b7e21 */ /* 0x000fe20008010000 */
[----:B------:R-:W-:Y:S01]  /*7630*/  FMUL.FTZ R2, R33, R9 ;  /* 0x0000000921027220 */ /* 0x000fe20000410000 */
[----:B------:R-:W-:Y:S01]  /*7640*/  FADD.FTZ R31, R0, R31 ;  /* 0x0000001f001f7221 */ /* 0x000fe20000010000 */
[----:B------:R-:W-:Y:S01]  /*7650*/  FFMA.FTZ R28, R3, R0, R28 ;  /* 0x00000000031c7223 */ /* 0x000fe2000001001c */
[----:B------:R-:W-:Y:S01]  /*7660*/  SHF.L.U32 R13, R13, 0x10, RZ ;  /* 0x000000100d0d7819 */ /* 0x000fe200000006ff */
[----:B------:R-:W-:Y:S01]  /*7670*/  FMUL.FTZ R11, R11, UR16 ;  /* 0x000000100b0b7c20 */ /* 0x000fe20008410000 */
        /* <DEDUP_REMOVED lines=8> */
[----:B------:R-:W-:Y:S01]  /*7700*/  SHF.L.U32 R35, R35, 0x10, RZ ;  /* 0x0000001023237819 */ /* 0x000fe200000006ff */
[----:B------:R-:W-:Y:S01]  /*7710*/  FFMA.FTZ R6, R7, R3, R6 ;  /* 0x0000000307067223 */ /* 0x000fe20000010006 */
[----:B------:R-:W-:Y:S01]  /*7720*/  FADD.FTZ R5, R5, -UR28 ;  /* 0x8000001c05057e21 */ /* 0x000fe20008010000 */
[----:B------:R-:W-:Y:S01]  /*7730*/  FMUL.FTZ R13, R13, UR16 ;  /* 0x000000100d0d7c20 */ /* 0x000fe20008410000 */
[----:B------:R-:W-:Y:S01]  /*7740*/  SHF.L.U32 R34, R34, 0x10, RZ ;  /* 0x0000001022227819 */ /* 0x000fe200000006ff */
[----:B------:R-:W-:Y:S01]  /*7750*/  FMUL.FTZ R0, R33, R19 ;  /* 0x0000001321007220 */ /* 0x000fe20000410000 */
[----:B------:R-:W-:Y:S01]  /*7760*/  FFMA.FTZ R6, R15, R11, R6 ;  /* 0x0000000b0f067223 */ /* 0x000fe20000010006 */
[----:B------:R-:W-:Y:S01]  /*7770*/  FMUL.FTZ R5, R5, UR16 ;  /* 0x0000001005057c20 */ /* 0x000fe20008410000 */
[----:B------:R-:W-:Y:S01]  /*7780*/  FMUL.FTZ R2, R99, R35 ;  /* 0x0000002363027220 */ /* 0x000fe20000410000 */
[----:B------:R-:W-:Y:S01]  /*7790*/  FFMA.FTZ R28, R13, R0, R28 ;  /* 0x000000000d1c7223 */ /* 0x000fe2000001001c */
[----:B------:R-:W-:Y:S01]  /*77a0*/  SHF.L.U32 R3, R36, 0x10, RZ ;  /* 0x0000001024037819 */ /* 0x000fe200000006ff */
[----:B------:R-:W-:Y:S01]  /*77b0*/  FADD.FTZ R76, R76, R9 ;  /* 0x000000094c4c7221 */ /* 0x000fe20000010000 */
[----:B------:R-:W-:Y:S01]  /*77c0*/  FFMA.FTZ R78, R9, R17, R78 ;  /* 0x00000011094e7223 */ /* 0x000fe2000001004e */
[----:B------:R-:W-:Y:S01]  /*77d0*/  FADD.FTZ R31, R31, R0 ;  /* 0x000000001f1f7221 */ /* 0x000fe20000010000 */
[----:B------:R-:W-:Y:S01]  /*77e0*/  FADD.FTZ R34, R34, -UR28 ;  /* 0x8000001c22227e21 */ /* 0x000fe20008010000 */
[----:B------:R-:W-:Y:S01]  /*77f0*/  SHF.L.U32 R21, R21, 0x10, RZ ;  /* 0x0000001015157819 */ /* 0x000fe200000006ff */
[----:B------:R-:W-:Y:S01]  /*7800*/  FFMA.FTZ R6, R35, R5, R6 ;  /* 0x0000000523067223 */ /* 0x000fe20000010006 */
[----:B------:R-:W-:Y:S01]  /*7810*/  FFMA.FTZ R28, R5, R2, R28 ;  /* 0x00000002051c7223 */ /* 0x000fe2000001001c */
[----:B------:R-:W-:Y:S01]  /*7820*/  FADD.FTZ R76, R76, R19 ;  /* 0x000000134c4c7221 */ /* 0x000fe20000010000 */
[----:B------:R-:W-:Y:S01]  /*7830*/  FFMA.FTZ R78, R19, R13, R78 ;  /* 0x0000000d134e7223 */ /* 0x000fe2000001004e */
[----:B------:R-:W-:Y:S01]  /*7840*/  FADD.FTZ R31, R2, R31 ;  /* 0x0000001f021f7221 */ /* 0x000fe20000010000 */
        /* <DEDUP_REMOVED lines=23> */
[----:B------:R-:W-:Y:S01]  /*79c0*/  FADD.FTZ R31, R31, R0 ;  /* 0x000000001f1f7221 */ /* 0x000fe20000010000 */
[----:B------:R-:W-:Y:S01]  /*79d0*/  FFMA.FTZ R28, R7, R0, R28 ;  /* 0x00000000071c7223 */ /* 0x000fe2000001001c */
[----:B------:R-:W-:Y:S01]  /*79e0*/  FMUL.FTZ R0, R99, R5 ;  /* 0x0000000563007220 */ /* 0x000fe20000410000 */
[----:B------:R-:W-:Y:S01]  /*79f0*/  FMUL.FTZ R25, R25, UR16 ;  /* 0x0000001019197c20 */ /* 0x000fe20008410000 */
[----:B------:R-:W-:Y:S01]  /*7a00*/  SHF.L.U32 R9, R60, 0x10, RZ ;  /* 0x000000103c097819 */ /* 0x000fe200000006ff */
[----:B------:R-:W-:Y:S01]  /*7a10*/  FADD.FTZ R56, R56, -UR28 ;  /* 0x8000001c38387e21 */ /* 0x000fe20008010000 */
[----:B------:R-:W-:Y:S01]  /*7a20*/  FADD.FTZ R32, R32, R35 ;  /* 0x0000002320207221 */ /* 0x000fe20000010000 */
[----:B------:R-:W-:Y:S01]  /*7a30*/  SHF.L.U32 R27, R27, 0x10, RZ ;  /* 0x000000101b1b7819 */ /* 0x000fe200000006ff */
[----:B------:R-:W-:Y:S01]  /*7a40*/  FADD.FTZ R31, R0, R31 ;  /* 0x0000001f001f7221 */ /* 0x000fe20000010000 */
[----:B------:R-:W-:Y:S01]  /*7a50*/  FFMA.FTZ R28, R25, R0, R28 ;  /* 0x00000000191c7223 */ /* 0x000fe2000001001c */
[----:B---3--:R-:W-:Y:S01]  /*7a60*/  SHF.L.U32 R57, R123, 0x10, RZ ;  /* 0x000000107b397819 */ /* 0x008fe200000006ff */
[----:B------:R-:W-:Y:S01]  /*7a70*/  FMUL.FTZ R0, R33, R9 ;  /* 0x0000000921007220 */ /* 0x000fe20000410000 */
[----:B------:R-:W-:Y:S01]  /*7a80*/  FMUL.FTZ R11, R56, UR16 ;  /* 0x00000010380b7c20 */ /* 0x000fe20008410000 */
[----:B------:R-:W-:Y:S01]  /*7a90*/  FADD.FTZ R32, R32, R23 ;  /* 0x0000001720207221 */ /* 0x000fe20000010000 */
[----:B------:R-:W-:Y:S01]  /*7aa0*/  FFMA.FTZ R6, R23, R21, R6 ;  /* 0x0000001517067223 */ /* 0x000fe20000010006 */
[----:B------:R-:W-:Y:S01]  /*7ab0*/  FADD.FTZ R27, R27, -UR28 ;  /* 0x8000001c1b1b7e21 */ /* 0x000fe20008010000 */
[----:B------:R-:W-:Y:S01]  /*7ac0*/  FADD.FTZ R31, R31, R0 ;  /* 0x000000001f1f7221 */ /* 0x000fe20000010000 */
[----:B------:R-:W-:Y:S01]  /*7ad0*/  FFMA.FTZ R28, R11, R0, R28 ;  /* 0x000000000b1c7223 */ /* 0x000fe2000001001c */
        /* <DEDUP_REMOVED lines=13> */
.L_x_536:
        /* <DEDUP_REMOVED lines=407> */
[----:B------:R-:W3:Y:S04]  /*9520*/  LDL.LU R125, [R1+0x144] ;  /* 0x00014400017d7983 */ /* 0x000ee80000300800 */
[----:B-1----:R-:W4:Y:S04]  /*9530*/  LDL.LU R72, [R1+0x134] ;  /* 0x0001340001487983 */ /* 0x002f280000300800 */
[----:B0-----:R-:W4:Y:S04]  /*9540*/  LDL.LU R106, [R1+0x128] ;  /* 0x00012800016a7983 */ /* 0x001f280000300800 */
[----:B------:R0:W-:Y:S01]  /*9550*/  STL [R1+0x1c4], R76 ;  /* 0x0001c44c01007387 */ /* 0x0001e20000100800 */
[----:B--2---:R-:W-:-:S03]  /*9560*/  FADD.FTZ R105, R105, 1 ;  /* 0x3f80000069697421 */ /* 0x004fc60000010000 */
[----:B------:R-:W2:Y:S03]  /*9570*/  LDL.LU R124, [R1+0x12c] ;  /* 0x00012c00017c7983 */ /* 0x000ea60000300800 */
[----:B------:R-:W1:Y:S01]  /*9580*/  MUFU.RCP R105, R105 ;  /* 0x0000006900697308 */ /* 0x000e620000001000 */
[----:B------:R0:W-:Y:S04]  /*9590*/  STL [R1+0x1b8], R32 ;  /* 0x0001b82001007387 */ /* 0x0001e80000100800 */
[----:B0-----:R-:W2:Y:S04]  /*95a0*/  LDL.LU R76, [R1+0x140] ;  /* 0x00014000014c7983 */ /* 0x001ea80000300800 */
[----:B------:R-:W2:Y:S01]  /*95b0*/  LDL.LU R32, [R1+0x124] ;  /* 0x0001240001207983 */ /* 0x000ea20000300800 */
[----:B-1----:R-:W-:Y:S01]  /*95c0*/  FMUL.FTZ R115, R97, R105 ;  /* 0x0000006961737220 */ /* 0x002fe20000410000 */
        /* <DEDUP_REMOVED lines=757> */
[C---:B------:R-:W-:Y:S01]  /*c520*/  FFMA.FTZ R2, R15.reuse, R5, R2 ;  /* 0x000000050f027223 */ /* 0x040fe20000010002 */
[----:B------:R-:W-:Y:S01]  /*c530*/  FFMA.FTZ R15, R15, R3, R118 ;  /* 0x000000030f0f7223 */ /* 0x000fe20000010076 */
[-C--:B------:R-:W-:Y:S01]  /*c540*/  FMUL.FTZ R0, R99, R34.reuse ;  /* 0x0000002263007220 */ /* 0x080fe20000410000 */
        /* <DEDUP_REMOVED lines=25> */
[----:B------:R-:W-:Y:S01]  /*c6e0*/  FADD.FTZ R116, R116, R25 ;  /* 0x0000001974747221 */ /* 0x000fe20000010000 */
[----:B------:R-:W-:Y:S01]  /*c6f0*/  FMUL.FTZ R2, R99, R60 ;  /* 0x0000003c63027220 */ /* 0x000fe20000410000 */
[----:B------:R-:W-:Y:S01]  /*c700*/  FADD.FTZ R7, R0, R7 ;  /* 0x0000000700077221 */ /* 0x000fe20000010000 */
[----:B------:R-:W-:Y:S01]  /*c710*/  FFMA.FTZ R52, R52, R48, R3 ;  /* 0x0000003034347223 */ /* 0x000fe20000010003 */
[----:B------:R-:W-:Y:S01]  /*c720*/  FADD.FTZ R23, R23, R48 ;  /* 0x0000003017177221 */ /* 0x000fe20000010000 */
[C---:B------:R-:W-:Y:S01]  /*c730*/  FFMA.FTZ R0, R119.reuse, R2, R4 ;  /* 0x0000000277007223 */ /* 0x040fe20000010004 */
[----:B------:R-:W-:Y:S01]  /*c740*/  FADD.FTZ R31, R2, R7 ;  /* 0x00000007021f7221 */ /* 0x000fe20000010000 */
[----:B------:R-:W-:Y:S01]  /*c750*/  FFMA.FTZ R56, R56, R27, R5 ;  /* 0x0000001b38387223 */ /* 0x000fe20000010005 */
[----:B------:R-:W-:Y:S01]  /*c760*/  FADD.FTZ R58, R116, R27 ;  /* 0x0000001b743a7221 */ /* 0x000fe20000010000 */
[----:B------:R-:W-:Y:S01]  /*c770*/  FFMA.FTZ R57, R119, R60, R52 ;  /* 0x0000003c77397223 */ /* 0x000fe20000010034 */
[----:B0-----:R-:W-:-:S07]  /*c780*/  FADD.FTZ R59, R23, R60 ;  /* 0x0000003c173b7221 */ /* 0x001fce0000010000 */
.L_x_537:
[----:B------:R-:W0:Y:S01]  /*c790*/  S2R R10, SR_LANEID ;  /* 0x00000000000a7919 */ /* 0x000e220000000000 */
[----:B------:R-:W-:Y:S01]  /*c7a0*/  MOV R5, R0 ;  /* 0x0000000000057202 */ /* 0x000fe20000000f00 */
[----:B------:R-:W1:Y:S01]  /*c7b0*/  S2UR UR7, SR_CgaCtaId ;  /* 0x00000000000779c3 */ /* 0x000e620000008800 */
[----:B------:R-:W-:Y:S01]  /*c7c0*/  UMOV UR6, 0x400 ;  /* 0x0000040000067882 */ /* 0x000fe20000000000 */
[----:B------:R-:W-:Y:S01]  /*c7d0*/  SHFL.DOWN PT, R2, R31, 0x1, 0x1f ;  /* 0x08201f001f027f89 */ /* 0x000fe200000e0000 */
[----:B------:R-:W-:Y:S01]  /*c7e0*/  UIADD3 UR5, UPT, UPT, UR6, 0x90, URZ ;  /* 0x0000009006057890 */ /* 0x000fe2000fffe0ff */
[----:B------:R-:W-:Y:S01]  /*c7f0*/  BSSY.RECONVERGENT B0, `(.L_x_538) ;  /* 0x000002a000007945 */ /* 0x000fe20003800200 */
[----:B------:R-:W2:Y:S01]  /*c800*/  LDCU UR9, c[0x0][0x374] ;  /* 0x00006e80ff0977ac */ /* 0x000ea20008000800 */
[----:B------:R-:W3:Y:S01]  /*c810*/  SHFL.DOWN PT, R0, R5, 0x1, 0x1f ;  /* 0x08201f0005007f89 */ /* 0x000ee200000e0000 */
[----:B------:R-:W4:Y:S01]  /*c820*/  LDCU UR12, c[0x0][0x370] ;  /* 0x00006e00ff0c77ac */ /* 0x000f220008000800 */
[----:B-1----:R-:W-:Y:S01]  /*c830*/  ULEA UR5, UR7, UR5, 0x18 ;  /* 0x0000000507057291 */ /* 0x002fe2000f8ec0ff */
[----:B0-----:R-:W-:-:S02]  /*c840*/  ISETP.GT.AND P0, PT, R10, 0x1e, PT ;  /* 0x0000001e0a00780c */ /* 0x001fc40003f04270 */
[C---:B------:R-:W-:Y:S02]  /*c850*/  ISETP.GT.AND P2, PT, R10.reuse, 0xf, PT ;  /* 0x0000000f0a00780c */ /* 0x040fe40003f44270 */
[----:B------:R-:W-:-:S09]  /*c860*/  ISETP.GT.AND P1, PT, R10, 0x17, PT ;  /* 0x000000170a00780c */ /* 0x000fd20003f24270 */
[----:B---3--:R-:W-:Y:S01]  /*c870*/  @!P0 FADD.FTZ R5, R0, R5 ;  /* 0x0000000500058221 */ /* 0x008fe20000010000 */
[----:B------:R-:W-:Y:S01]  /*c880*/  @!P0 FADD.FTZ R31, R2, R31 ;  /* 0x0000001f021f8221 */ /* 0x000fe20000010000 */
        /* <DEDUP_REMOVED lines=23> */
[----:B--2-4-:R-:W-:Y:S05]  /*ca00*/  @P2 BRA `(.L_x_539) ;  /* 0x0000000000202947 */ /* 0x014fea0003800000 */
        /* <DEDUP_REMOVED lines=8> */
.L_x_539:
[----:B------:R-:W-:Y:S05]  /*ca90*/  BSYNC.RECONVERGENT B0 ;  /* 0x0000000000007941 */ /* 0x000fea0003800200 */
.L_x_538:
        /* <DEDUP_REMOVED lines=37> */
.L_x_541:
[----:B------:R-:W-:Y:S05]  /*ccf0*/  BSYNC.RECONVERGENT B0 ;  /* 0x0000000000007941 */ /* 0x000fea0003800200 */
.L_x_540:
        /* <DEDUP_REMOVED lines=38> */
.L_x_543:
[----:B------:R-:W-:Y:S05]  /*cf60*/  BSYNC.RECONVERGENT B0 ;  /* 0x0000000000007941 */ /* 0x000fea0003800200 */
.L_x_542:
        /* <DEDUP_REMOVED lines=30> */
.L_x_545:
[----:B------:R-:W-:Y:S05]  /*d150*/  BSYNC.RECONVERGENT B0 ;  /* 0x0000000000007941 */ /* 0x000fea0003800200 */
.L_x_544:
        /* <DEDUP_REMOVED lines=34> */
.L_x_549:
[----:B------:R-:W2:Y:S04]  /*d380*/  LDG.E.STRONG.GPU R0, desc[UR10][R10.64] ;  /* 0x0000000a0a007981 */ /* 0x000ea8000c1ef900 */
[----:B--2---:R-:W-:Y:S04]  /*d390*/  CCTL.IVALL ;  /* 0x00000000ff00798f */ /* 0x004fe80002000000 */
[----:B------:R0:W-:Y:S01]  /*d3a0*/  STL [R1], R0 ;  /* 0x0000000001007387 */ /* 0x0001e20000100800 */
[----:B------:R-:W-:-:S13]  /*d3b0*/  ISETP.NE.AND P0, PT, R0, UR5, PT ;  /* 0x0000000500007c0c */ /* 0x000fda000bf05270 */
[----:B0-----:R-:W-:Y:S05]  /*d3c0*/  @P0 BRA `(.L_x_549) ;  /* 0xfffffffc00ec0947 */ /* 0x001fea000383ffff */
.L_x_548:
[----:B------:R-:W-:Y:S05]  /*d3d0*/  BSYNC.RECONVERGENT B0 ;  /* 0x0000000000007941 */ /* 0x000fea0003800200 */
.L_x_547:
        /* <DEDUP_REMOVED lines=15> */
.L_x_551:
        /* <DEDUP_REMOVED lines=77> */
.L_x_550:
        /* <DEDUP_REMOVED lines=52> */
.L_x_552:
        /* <DEDUP_REMOVED lines=27> */
.L_x_553:
        /* <DEDUP_REMOVED lines=12> */
.L_x_554:
[----:B------:R-:W-:Y:S05]  /*df50*/  BSYNC.RECONVERGENT B0 ;  /* 0x0000000000007941 */ /* 0x000fea0003800200 */
.L_x_546:
        /* <DEDUP_REMOVED lines=17> */
.L_x_560:
        /* <DEDUP_REMOVED lines=57> */
.L_x_556:
[----:B------:R-:W-:Y:S05]  /*e400*/  BSYNC.RECONVERGENT B0 ;  /* 0x0000000000007941 */ /* 0x000fea0003800200 */
.L_x_555:
        /* <DEDUP_REMOVED lines=32> */
.L_x_557:
        /* <DEDUP_REMOVED lines=16> */
.L_x_559:
[----:B------:R-:W-:Y:S05]  /*e710*/  BSYNC.RECONVERGENT B0 ;  /* 0x0000000000007941 */ /* 0x000fea0003800200 */
.L_x_558:
        /* <DEDUP_REMOVED lines=10> */
.L_x_535:
        /* <DEDUP_REMOVED lines=16> */
.L_x_563:
[----:B------:R-:W-:Y:S05]  /*e8c0*/  BSYNC.RECONVERGENT B0 ;  /* 0x0000000000007941 */ /* 0x000fea0003800200 */
.L_x_562:
        /* <DEDUP_REMOVED lines=11> */
.L_x_565:
[----:B------:R-:W2:Y:S04]  /*e980*/  LDG.E.STRONG.GPU R5, desc[UR10][R2.64] ;  /* 0x0000000a02057981 */ /* 0x000ea8000c1ef900 */
[----:B--2---:R-:W-:Y:S01]  /*e990*/  CCTL.IVALL ;  /* 0x00000000ff00798f */ /* 0x004fe20002000000 */
[----:B------:R-:W-:Y:S05]  /*e9a0*/  YIELD ;  /* 0x0000000000007946 */ /* 0x000fea0003800000 */
[----:B------:R-:W-:-:S13]  /*e9b0*/  ISETP.NE.AND P0, PT, R5, R0, PT ;  /* 0x000000000500720c */ /* 0x000fda0003f05270 */
[----:B------:R-:W-:Y:S05]  /*e9c0*/  @P0 BRA `(.L_x_565) ;  /* 0xfffffffc00ec0947 */ /* 0x000fea000383ffff */
.L_x_564:
        /* <DEDUP_REMOVED lines=76> */
.L_x_568:
        /* <DEDUP_REMOVED lines=31> */
.L_x_567:
[----:B------:R-:W-:Y:S05]  /*f080*/  BSYNC.RECONVERGENT B0 ;  /* 0x0000000000007941 */ /* 0x000fea0003800200 */
.L_x_566:
        /* <DEDUP_REMOVED lines=10> */
.L_x_569:
        /* <DEDUP_REMOVED lines=87> */
.L_x_570:
        /* <DEDUP_REMOVED lines=14> */
.L_x_4890:


//--------------------- .text._Z35group_norm_nhwc_bwd_one_pass_kernelI11Bf16IOFp16WLi512ELi112ELi448EEv26Group_norm_nhwc_bwd_params --------------------------
	.section	.text._Z35group_norm_nhwc_bwd_one_pass_kernelI11Bf16IOFp16WLi512ELi112ELi448EEv26Group_norm_nhwc_bwd_params,"ax",@progbits
	.align	128
        .global         _Z35group_norm_nhwc_bwd_one_pass_kernelI11Bf16IOFp16WLi512ELi112ELi448EEv26Group_norm_nhwc_bwd_params
        .type           _Z35group_norm_nhwc_bwd_one_pass_kernelI11Bf16IOFp16WLi512ELi112ELi448EEv26Group_norm_nhwc_bwd_params,@function
        .size           _Z35group_norm_nhwc_bwd_one_pass_kernelI11Bf16IOFp16WLi512ELi112ELi448EEv26Group_norm_nhwc_bwd_params,(.L_x_4891 - _Z35group_norm_nhwc_bwd_one_pass_kernelI11Bf16IOFp16WLi512ELi112ELi448EEv26Group_norm_nhwc_bwd_params)
        .other          _Z35group_norm_nhwc_bwd_one_pass_kernelI11Bf16IOFp16WLi512ELi112ELi448EEv26Group_norm_nhwc_bwd_params,@"STO_CUDA_ENTRY STV_DEFAULT"
_Z35group_norm_nhwc_bwd_one_pass_kernelI11Bf16IOFp16WLi512ELi112ELi448EEv26Group_norm_nhwc_bwd_params:
.text._Z35group_norm_nhwc_bwd_one_pass_kernelI11Bf16IOFp16WLi512ELi112ELi448EEv26Group_norm_nhwc_bwd_params:
        /* <DEDUP_REMOVED lines=28> */
.L_x_597:
        /* <DEDUP_REMOVED lines=1492> */
[----:B------:R0:W-:Y:S01]  /*5f00*/  STL.64 [R1+0x740], R36 ;  /* 0x0007402401007387 */ /* 0x0001e20000100a00 */
[-C--:B-1----:R-:W-:Y:S02]  /*5f10*/  @!P6 IMAD R46, R46, R64.reuse, RZ ;  /* 0x000000402e2ee224 */ /* 0x082fe400078e02ff */
[----:B------:R-:W-:-:S04]  /*5f20*/  @!P6 IMAD.WIDE.U32 R66, R0, R64, R66 ;  /* 0x000000400042e225 */ /* 0x000fc800078e0042 */
[----:B------:R-:W-:Y:S01]  /*5f30*/  @!P6 IMAD R65, R0, R65, R46 ;  /* 0x000000410041e224 */ /* 0x000fe200078e022e */
[----:B------:R-:W-:-:S04]  /*5f40*/  @!P6 SHF.L.U32 R46, R66, 0x1, RZ ;  /* 0x00000001422ee819 */ /* 0x000fc800000006ff */
[----:B------:R-:W-:Y:S02]  /*5f50*/  @!P6 IADD3 R0, PT, PT, R67, R65, RZ ;  /* 0x000000414300e210 */ /* 0x000fe40007ffe0ff */
[----:B------:R-:W-:Y:S02]  /*5f60*/  @P1 LOP3.LUT R47, R47, 0x80000000, RZ, 0xfc, !PT ;  /* 0x800000002f2f1812 */ /* 0x000fe400078efcff */
[----:B------:R-:W-:Y:S02]  /*5f70*/  @!P6 SHF.L.U64.HI R0, R66, 0x1, R0 ;  /* 0x000000014200e819 */ /* 0x000fe40000010200 */
[----:B0-----:R-:W-:Y:S01]  /*5f80*/  @!P6 IADD3 R36, P1, PT, R46, R26, RZ ;  /* 0x0000001a2e24e210 */ /* 0x001fe20007f3e0ff */
[----:B------:R0:W-:Y:S03]  /*5f90*/  STL [R1+0x728], R37 ;  /* 0x0007282501007387 */ /* 0x0001e60000100800 */
[----:B0-----:R-:W-:-:S02]  /*5fa0*/  @!P6 IADD3.X R37, PT, PT, R0, R27, RZ, P1, !PT ;  /* 0x0000001b0025e210 */ /* 0x001fc40000ffe4ff */
        /* <DEDUP_REMOVED lines=29> */
[----:B------:R-:W-:Y:S01]  /*6180*/  STL [R1+0x970], R48 ;  /* 0x0009703001007387 */ /* 0x000fe20000100800 */
[----:B0-----:R-:W-:-:S03]  /*6190*/  MOV R34, R6 ;  /* 0x0000000600227202 */ /* 0x001fc60000000f00 */
[----:B------:R-:W-:Y:S01]  /*61a0*/  STL [R1+0x984], R48 ;  /* 0x0009843001007387 */ /* 0x000fe20000100800 */
[----:B------:R-:W-:-:S03]  /*61b0*/  MOV R35, R7 ;  /* 0x0000000700237202 */ /* 0x000fc60000000f00 */
        /* <DEDUP_REMOVED lines=510> */
[----:B------:R-:W-:-:S02]  /*81a0*/  @!P0 PRMT R51, R30, 0x7632, R51 ;  /* 0x000076321e338816 */ /* 0x000fc40000000033 */
[----:B----4-:R-:W-:-:S03]  /*81b0*/  LOP3.LUT P3, RZ, R69, 0x80000000, RZ, 0xc0, !PT ;  /* 0x8000000045ff7812 */ /* 0x010fc6000786c0ff */
[----:B------:R0:W-:Y:S04]  /*81c0*/  STL.S16 [R1+0x458], R51 ;  /* 0x0004583301007387 */ /* 0x0001e80000100600 */
[----:B0-----:R-:W4:Y:S06]  /*81d0*/  LDL.LU R51, [R1+0x908] ;  /* 0x0009080001337983 */ /* 0x001f2c0000300800 */
        /* <DEDUP_REMOVED lines=70> */
[----:B------:R-:W-:Y:S02]  /*8640*/  @!P0 PRMT R4, R33, 0x7632, R4 ;  /* 0x0000763221048816 */ /* 0x000fe40000000004 */
[----:B------:R-:W-:Y:S02]  /*8650*/  PRMT R67, RZ, 0x7610, R67 ;  /* 0x00007610ff437816 */ /* 0x000fe40000000043 */
[----:B0-----:R-:W-:Y:S02]  /*8660*/  PRMT R49, RZ, 0x7610, R49 ;  /* 0x00007610ff317816 */ /* 0x001fe40000000031 */
[----:B------:R-:W-:Y:S02]  /*8670*/  LOP3.LUT P0, RZ, R69, 0x8000000, RZ, 0xc0, !PT ;  /* 0x0800000045ff7812 */ /* 0x000fe4000780c0ff */
[----:B------:R-:W-:-:S02]  /*8680*/  @!P5 PRMT R12, R26, 0x7610, R12 ;  /* 0x000076101a0cd816 */ /* 0x000fc4000000000c */
[----:B------:R-:W-:Y:S02]  /*8690*/  @!P4 PRMT R67, R15, 0x7632, R67 ;  /* 0x000076320f43c816 */ /* 0x000fe40000000043 */
[----:B------:R-:W-:Y:S02]  /*86a0*/  @!P1 PRMT R49, R42, 0x7632, R49 ;  /* 0x000076322a319816 */ /* 0x000fe40000000031 */
[----:B------:R-:W-:Y:S01]  /*86b0*/  LOP3.LUT P5, RZ, R69, 0x20000000, RZ, 0xc0, !PT ;  /* 0x2000000045ff7812 */ /* 0x000fe200078ac0ff */
[----:B------:R0:W-:Y:S04]  /*86c0*/  STL.S16 [R1+0x520], R67 ;  /* 0x0005204301007387 */ /* 0x0001e80000100600 */
[----:B------:R1:W-:Y:S04]  /*86d0*/  STL.S16 [R1+0x510], R49 ;  /* 0x0005103101007387 */ /* 0x0003e80000100600 */
[----:B------:R2:W-:Y:S01]  /*86e0*/  STL.S16 [R1+0x52c], R4 ;  /* 0x00052c0401007387 */ /* 0x0005e20000100600 */
[----:B0-----:R-:W-:-:S02]  /*86f0*/  HFMA2 R67, -RZ, RZ, 0, 0 ;  /* 0x00000000ff437431 */ /* 0x001fc400000001ff */
[----:B-1----:R-:W-:Y:S01]  /*8700*/  HFMA2 R49, -RZ, RZ, 0, 0 ;  /* 0x00000000ff317431 */ /* 0x002fe200000001ff */
[----:B------:R0:W-:Y:S01]  /*8710*/  STL [R1+0x3c], R5 ;  /* 0x00003c0501007387 */ /* 0x0001e20000100800 */
[----:B--2---:R-:W-:-:S03]  /*8720*/  MOV R4, RZ ;  /* 0x000000ff00047202 */ /* 0x004fc60000000f00 */
[----:B------:R1:W2:Y:S04]  /*8730*/  @!P6 LDG.E R67, desc[UR10][R52.64] ;  /* 0x0000000a3443e981 */ /* 0x0002a8000c1e1900 */
[----:B------:R-:W2:Y:S01]  /*8740*/  @!P5 LDG.E R4, desc[UR10][R34.64] ;  /* 0x0000000a2204d981 */ /* 0x000ea2000c1e1900 */
[----:B0-----:R-:W-:-:S03]  /*8750*/  HFMA2 R5, -RZ, RZ, 0, 0 ;  /* 0x00000000ff057431 */ /* 0x001fc600000001ff */
[----:B------:R-:W1:Y:S04]  /*8760*/  LDL.LU R52, [R1+0x8f0] ;  /* 0x0008f00001347983 */ /* 0x000e680000300800 */
[----:B------:R-:W2:Y:S04]  /*8770*/  @!P5 LDG.E R5, desc[UR10][R56.64] ;  /* 0x0000000a3805d981 */ /* 0x000ea8000c1e1900 */
[----:B------:R-:W2:Y:S04]  /*8780*/  LDL.LU.64 R34, [R1+0x278] ;  /* 0x0002780001227983 */ /* 0x000ea80000300a00 */
        /* <DEDUP_REMOVED lines=17> */
[----:B------:R-:W-:Y:S01]  /*88a0*/  @!P1 PRMT R50, R42, 0x7610, R50 ;  /* 0x000076102a329816 */ /* 0x000fe20000000032 */
[----:B------:R-:W-:Y:S04]  /*88b0*/  STL [R1+0x78c], R58 ;  /* 0x00078c3a01007387 */ /* 0x000fe80000100800 */
[----:B------:R-:W-:Y:S04]  /*88c0*/  STL [R1+0x798], R58 ;  /* 0x0007983a01007387 */ /* 0x000fe80000100800 */
[----:B------:R-:W-:Y:S04]  /*88d0*/  STL [R1+0x7a4], R58 ;  /* 0x0007a43a01007387 */ /* 0x000fe80000100800 */
[----:B------:R-:W-:Y:S04]  /*88e0*/  STL [R1+0x7b0], R58 ;  /* 0x0007b03a01007387 */ /* 0x000fe80000100800 */
[----:B------:R-:W-:Y:S04]  /*88f0*/  STL [R1+0x7bc], R58 ;  /* 0x0007bc3a01007387 */ /* 0x000fe80000100800 */
[----:B------:R-:W-:Y:S04]  /*8900*/  STL [R1+0x7c8], R58 ;  /* 0x0007c83a01007387 */ /* 0x000fe80000100800 */
[----:B------:R-:W-:Y:S01]  /*8910*/  STL [R1+0x7d4], R58 ;  /* 0x0007d43a01007387 */ /* 0x000fe20000100800 */
[----:B-1----:R-:W-:-:S03]  /*8920*/  PRMT R52, RZ, 0x7610, R52 ;  /* 0x00007610ff347816 */ /* 0x002fc60000000034 */
[----:B------:R-:W-:Y:S04]  /*8930*/  STL [R1+0x7e0], R58 ;  /* 0x0007e03a01007387 */ /* 0x000fe80000100800 */
[----:B------:R-:W-:Y:S01]  /*8940*/  STL [R1+0x7ec], R58 ;  /* 0x0007ec3a01007387 */ /* 0x000fe20000100800 */
[----:B------:R-:W-:-:S03]  /*8950*/  @!P1 PRMT R52, R40, 0x7610, R52 ;  /* 0x0000761028349816 */ /* 0x000fc60000000034 */
        /* <DEDUP_REMOVED lines=18> */
[----:B------:R1:W-:Y:S01]  /*8a80*/  STL.S16 [R1+0x50c], R50 ;  /* 0x00050c3201007387 */ /* 0x0003e20000100600 */
[----:B0-----:R-:W-:-:S02]  /*8a90*/  PRMT R58, RZ, 0x7610, R58 ;  /* 0x00007610ff3a7816 */ /* 0x001fc4000000003a */
[----:B-1----:R-:W-:Y:S02]  /*8aa0*/  MOV R50, RZ ;  /* 0x000000ff00327202 */ /* 0x002fe40000000f00 */
[----:B------:R-:W-:Y:S01]  /*8ab0*/  @!P2 PRMT R58, R43, 0x7632, R58 ;  /* 0x000076322b3aa816 */ /* 0x000fe2000000003a */
[----:B------:R0:W-:Y:S04]  /*8ac0*/  STL.S16 [R1+0x27c], R52 ;  /* 0x00027c3401007387 */ /* 0x0001e80000100600 */
[----:B--2---:R-:W2:Y:S04]  /*8ad0*/  @!P3 LDG.E R50, desc[UR10][R56.64] ;  /* 0x0000000a3832b981 */ /* 0x004ea8000c1e1900 */
        /* <DEDUP_REMOVED lines=13> */
[----:B0-----:R-:W3:Y:S04]  /*8bb0*/  LDL.LU.64 R54, [R1+0x4d0] ;  /* 0x0004d00001367983 */ /* 0x001ee80000300a00 */
[----:B------:R-:W-:Y:S04]  /*8bc0*/  STL.S16 [R1+0x278], R58 ;  /* 0x0002783a01007387 */ /* 0x000fe80000100600 */
[----:B------:R0:W-:Y:S04]  /*8bd0*/  STL.S16 [R1+0x500], R51 ;  /* 0x0005003301007387 */ /* 0x0001e80000100600 */
[----:B------:R1:W-:Y:S04]  /*8be0*/  STL [R1+0x48], R16 ;  /* 0x0000481001007387 */ /* 0x0003e80000100800 */
[----:B------:R4:W-:Y:S04]  /*8bf0*/  STL [R1+0x144], R17 ;  /* 0x0001441101007387 */ /* 0x0009e80000100800 */
[----:B0-----:R-:W2:Y:S01]  /*8c00*/  LDL.LU R51, [R1+0x8e0] ;  /* 0x0008e00001337983 */ /* 0x001ea20000300800 */
[----:B-1----:R-:W-:Y:S01]  /*8c10*/  HFMA2 R16, -RZ, RZ, 0, 0 ;  /* 0x00000000ff107431 */ /* 0x002fe200000001ff */
[----:B------:R-:W-:-:S02]  /*8c20*/  LOP3.LUT P4, RZ, R69, 0x2000000, RZ, 0xc0, !PT ;  /* 0x0200000045ff7812 */ /* 0x000fc4000788c0ff */
[----:B------:R0:W-:Y:S04]  /*8c30*/  STL [R1+0x4c], R18 ;  /* 0x00004c1201007387 */ /* 0x0001e80000100800 */
[----:B------:R-:W3:Y:S04]  /*8c40*/  LDL.LU R58, [R1+0x8e4] ;  /* 0x0008e400013a7983 */ /* 0x000ee80000300800 */
[----:B----4-:R1:W4:Y:S01]  /*8c50*/  @!P3 LDG.E R16, desc[UR10][R34.64] ;  /* 0x0000000a2210b981 */ /* 0x010322000c1e1900 */
[----:B------:R-:W-:Y:S02]  /*8c60*/  LOP3.LUT P3, RZ, R48, 0x80, RZ, 0xc0, !PT ;  /* 0x0000008030ff7812 */ /* 0x000fe4000786c0ff */
[----:B--2---:R-:W-:-:S02]  /*8c70*/  PRMT R51, RZ, 0x7610, R51 ;  /* 0x00007610ff337816 */ /* 0x004fc40000000033 */
[----:B------:R-:W-:Y:S01]  /*8c80*/  PRMT R17, RZ, 0x7610, R17 ;  /* 0x00007610ff117816 */ /* 0x000fe20000000011 */
[----:B0-----:R-:W-:-:S08]  /*8c90*/  HFMA2 R18, -RZ, RZ, 0, 0 ;  /* 0x00000000ff127431 */ /* 0x001fd000000001ff */
[----:B------:R-:W-:Y:S01]  /*8ca0*/  @!P3 PRMT R51, R3, 0x7610, R51 ;  /* 0x000076100333b816 */ /* 0x000fe20000000033 */
[----:B------:R-:W1:Y:S04]  /*8cb0*/  LDL.LU R34, [R1+0x8dc] ;  /* 0x0008dc0001227983 */ /* 0x000e680000300800 */
[----:B------:R0:W-:Y:S01]  /*8cc0*/  STL.S16 [R1+0x4f0], R51 ;  /* 0x0004f03301007387 */ /* 0x0001e20000100600 */
[----:B------:R-:W-:-:S03]  /*8cd0*/  @!P2 PRMT R17, R44, 0x7632, R17 ;  /* 0x000076322c11a816 */ /* 0x000fc60000000011 */
[----:B------:R-:W2:Y:S04]  /*8ce0*/  @!P4 LDG.E R18, desc[UR10][R56.64] ;  /* 0x0000000a3812c981 */ /* 0x000ea8000c1e1900 */
[----:B0-----:R-:W3:Y:S04]  /*8cf0*/  LDL.LU R51, [R1+0x8d4] ;  /* 0x0008d40001337983 */ /* 0x001ee80000300800 */
[----:B------:R0:W-:Y:S01]  /*8d00*/  STL.S16 [R1+0x504], R17 ;  /* 0x0005041101007387 */ /* 0x0001e20000100600 */
[----:B-1----:R-:W-:-:S03]  /*8d10*/  PRMT R34, RZ, 0x7610, R34 ;  /* 0x00007610ff227816 */ /* 0x002fc60000000022 */
[----:B------:R1:W-:Y:S01]  /*8d20*/  STL [R1+0x148], R19 ;  /* 0x0001481301007387 */ /* 0x0003e20000100800 */
[----:B0-----:R-:W-:-:S03]  /*8d30*/  MOV R17, RZ ;  /* 0x000000ff00117202 */ /* 0x001fc60000000f00 */
[----:B------:R0:W-:Y:S04]  /*8d40*/  STL [R1+0x14c], R21 ;  /* 0x00014c1501007387 */ /* 0x0001e80000100800 */
[----:B------:R-:W2:Y:S01]  /*8d50*/  @!P4 LDG.E R17, desc[UR10][R52.64] ;  /* 0x0000000a3411c981 */ /* 0x000ea2000c1e1900 */
[----:B------:R-:W-:Y:S02]  /*8d60*/  LOP3.LUT P4, RZ, R48, 0x40, RZ, 0xc0, !PT ;  /* 0x0000004030ff7812 */ /* 0x000fe4000788c0ff */
[----:B------:R-:W-:Y:S01]  /*8d70*/  LOP3.LUT P1, RZ, R69, 0x1000000, RZ, 0xc0, !PT ;  /* 0x0100000045ff7812 */ /* 0x000fe2000782c0ff */
[----:B------:R-:W-:Y:S01]  /*8d80*/  STL [R1+0x50], R20 ;  /* 0x0000501401007387 */ /* 0x000fe20000100800 */
[----:B---3--:R-:W-:Y:S02]  /*8d90*/  PRMT R51, RZ, 0x7610, R51 ;  /* 0x00007610ff337816 */ /* 0x008fe40000000033 */
[----:B------:R-:W-:Y:S01]  /*8da0*/  @!P3 PRMT R34, R45, 0x7610, R34 ;  /* 0x000076102d22b816 */ /* 0x000fe20000000022 */
[----:B------:R-:W3:Y:S01]  /*8db0*/  LDL.LU.64 R56, [R1+0x4c8] ;  /* 0x0004c80001387983 */ /* 0x000ee20000300a00 */
[----:B-1----:R-:W-:-:S02]  /*8dc0*/  PRMT R19, RZ, 0x7610, R19 ;  /* 0x00007610ff137816 */ /* 0x002fc40000000013 */
[----:B0-----:R-:W-:Y:S01]  /*8dd0*/  PRMT R21, RZ, 0x7610, R21 ;  /* 0x00007610ff157816 */ /* 0x001fe20000000015 */
[----:B------:R-:W4:Y:S02]  /*8de0*/  LDL.LU.64 R52, [R1+0x4d8] ;  /* 0x0004d80001347983 */ /* 0x000f240000300a00 */
[----:B------:R-:W-:-:S05]  /*8df0*/  @!P4 PRMT R51, R46, 0x7610, R51 ;  /* 0x000076102e33c816 */ /* 0x000fca0000000033 */
[----:B------:R0:W-:Y:S04]  /*8e00*/  STL.S16 [R1+0x260], R51 ;  /* 0x0002603301007387 */ /* 0x0001e80000100600 */
[----:B0-----:R-:W2:Y:S02]  /*8e10*/  LDL.LU R51, [R1+0x8d0] ;  /* 0x0008d00001337983 */ /* 0x001ea40000300800 */
[----:B--2---:R-:W-:-:S04]  /*8e20*/  PRMT R51, RZ, 0x7610, R51 ;  /* 0x00007610ff337816 */ /* 0x004fc80000000033 */
[----:B------:R-:W-:-:S05]  /*8e30*/  @!P4 PRMT R51, R2, 0x7610, R51 ;  /* 0x000076100233c816 */ /* 0x000fca0000000033 */
[----:B------:R0:W-:Y:S04]  /*8e40*/  STL.S16 [R1+0x4d0], R51 ;  /* 0x0004d03301007387 */ /* 0x0001e80000100600 */
[----:B0-----:R-:W2:Y:S04]  /*8e50*/  LDL.LU R51, [R1+0x8c8] ;  /* 0x0008c80001337983 */ /* 0x001ea80000300800 */
[----:B------:R0:W-:Y:S04]  /*8e60*/  STL.S16 [R1+0x26c], R34 ;  /* 0x00026c2201007387 */ /* 0x0001e80000100600 */
[----:B0-----:R-:W3:Y:S01]  /*8e70*/  LDL.LU.64 R34, [R1+0x258] ;  /* 0x0002580001227983 */ /* 0x001ee20000300a00 */
[----:B--2---:R-:W-:-:S04]  /*8e80*/  PRMT R51, RZ, 0x7610, R51 ;  /* 0x00007610ff337816 */ /* 0x004fc80000000033 */
[----:B------:R-:W-:-:S05]  /*8e90*/  @!P5 PRMT R51, R5, 0x7610, R51 ;  /* 0x000076100533d816 */ /* 0x000fca0000000033 */
[----:B------:R0:W-:Y:S04]  /*8ea0*/  STL.S16 [R1+0x4d4], R51 ;  /* 0x0004d43301007387 */ /* 0x0001e80000100600 */
[----:B0-----:R-:W2:Y:S01]  /*8eb0*/  LDL.LU R51, [R1+0x8bc] ;  /* 0x0008bc0001337983 */ /* 0x001ea20000300800 */
[----:B------:R-:W-:Y:S02]  /*8ec0*/  LOP3.LUT P2, RZ, R69, 0x800000, RZ, 0xc0, !PT ;  /* 0x0080000045ff7812 */ /* 0x000fe4000784c0ff */
[----:B------:R-:W-:Y:S02]  /*8ed0*/  @!P3 PRMT R19, R3, 0x7632, R19 ;  /* 0x000076320313b816 */ /* 0x000fe40000000013 */
[----:B------:R-:W-:-:S03]  /*8ee0*/  @!P4 PRMT R21, R2, 0x7632, R21 ;  /* 0x000076320215c816 */ /* 0x000fc60000000015 */
[----:B------:R0:W-:Y:S04]  /*8ef0*/  STL.S16 [R1+0x4f4], R19 ;  /* 0x0004f41301007387 */ /* 0x0001e80000100600 */
[----:B------:R1:W-:Y:S01]  /*8f00*/  STL.S16 [R1+0x4e8], R21 ;  /* 0x0004e81501007387 */ /* 0x0003e20000100600 */
[----:B0-----:R-:W-:Y:S02]  /*8f10*/  MOV R19, RZ ;  /* 0x000000ff00137202 */ /* 0x001fe40000000f00 */
[----:B-1----:R-:W-:-:S04]  /*8f20*/  CS2R R20, SRZ ;  /* 0x0000000000147805 */ /* 0x002fc8000001ff00 */
[----:B------:R-:W4:Y:S04]  /*8f30*/  @!P1 LDG.E R19, desc[UR10][R54.64] ;  /* 0x0000000a36139981 */ /* 0x000f28000c1e1900 */
[----:B---3--:R-:W3:Y:S01]  /*8f40*/  @!P2 LDG.E R21, desc[UR10][R34.64] ;  /* 0x0000000a2215a981 */ /* 0x008ee2000c1e1900 */
[----:B------:R-:W-:-:S03]  /*8f50*/  PRMT R58, RZ, 0x7610, R58 ;  /* 0x00007610ff3a7816 */ /* 0x000fc6000000003a */
[----:B------:R-:W-:Y:S04]  /*8f60*/  STL [R1+0x150], R23 ;  /* 0x0001501701007387 */ /* 0x000fe80000100800 */
[----:B------:R-:W3:Y:S04]  /*8f70*/  LDL.LU.64 R54, [R1+0x248] ;  /* 0x0002480001367983 */ /* 0x000ee80000300a00 */
[----:B------:R-:W3:Y:S01]  /*8f80*/  LDL.LU.64 R34, [R1+0x4c0] ;  /* 0x0004c00001227983 */ /* 0x000ee20000300a00 */
[----:B--2---:R-:W-:-:S03]  /*8f90*/  PRMT R51, RZ, 0x7610, R51 ;  /* 0x00007610ff337816 */ /* 0x004fc60000000033 */
[----:B------:R-:W-:Y:S01]  /*8fa0*/  STL [R1+0x58], R24 ;  /* 0x0000581801007387 */ /* 0x000fe20000100800 */
[----:B------:R-:W-:-:S03]  /*8fb0*/  @!P0 PRMT R51, R49, 0x7610, R51 ;  /* 0x0000761031338816 */ /* 0x000fc60000000033 */
[----:B------:R-:W-:Y:S04]  /*8fc0*/  STL [R1+0x54], R22 ;  /* 0x0000541601007387 */ /* 0x000fe80000100800 */
[----:B------:R0:W-:Y:S01]  /*8fd0*/  STL.S16 [R1+0x4c0], R51 ;  /* 0x0004c03301007387 */ /* 0x0001e20000100600 */
[----:B------:R-:W-:-:S03]  /*8fe0*/  LOP3.LUT R48, R48, 0xffffffdf, RZ, 0xc0, !PT ;  /* 0xffffffdf30307812 */ /* 0x000fc600078ec0ff */
[----:B----4-:R1:W2:Y:S04]  /*8ff0*/  @!P1 LDG.E R20, desc[UR10][R52.64] ;  /* 0x0000000a34149981 */ /* 0x0102a8000c1e1900 */
[----:B0-----:R-:W4:Y:S01]  /*9000*/  LDL.LU R51, [R1+0x8a4] ;  /* 0x0008a40001337983 */ /* 0x001f220000300800 */
[----:B------:R-:W-:Y:S02]  /*9010*/  PRMT R23, RZ, 0x7610, R23 ;  /* 0x00007610ff177816 */ /* 0x000fe40000000017 */
[----:B------:R-:W-:Y:S01]  /*9020*/  @!P3 PRMT R58, R45, 0x7632, R58 ;  /* 0x000076322d3ab816 */ /* 0x000fe2000000003a */
[----:B------:R-:W-:Y:S01]  /*9030*/  HFMA2 R24, -RZ, RZ, 0, 0 ;  /* 0x00000000ff187431 */ /* 0x000fe200000001ff */
[----:B------:R-:W-:Y:S01]  /*9040*/  LOP3.LUT P3, RZ, R69, 0x400000, RZ, 0xc0, !PT ;  /* 0x0040000045ff7812 */ /* 0x000fe2000786c0ff */
[----:B------:R-:W-:Y:S01]  /*9050*/  HFMA2 R22, -RZ, RZ, 0, 0 ;  /* 0x00000000ff167431 */ /* 0x000fe200000001ff */
[----:B------:R-:W-:Y:S01]  /*9060*/  @!P5 PRMT R23, R5, 0x7632, R23 ;  /* 0x000076320517d816 */ /* 0x000fe20000000017 */
[----:B------:R-:W1:Y:S04]  /*9070*/  LDL.LU R52, [R1+0x8c4] ;  /* 0x0008c40001347983 */ /* 0x000e680000300800 */
[----:B------:R0:W-:Y:S04]  /*9080*/  STL.S16 [R1+0x4d8], R23 ;  /* 0x0004d81701007387 */ /* 0x0001e80000100600 */
[----:B------:R1:W2:Y:S02]  /*9090*/  @!P2 LDG.E R22, desc[UR10][R56.64] ;  /* 0x0000000a3816a981 */ /* 0x0002a4000c1e1900 */
[----:B------:R-:W-:-:S02]  /*90a0*/  @P3 LOP3.LUT R48, R48, 0x20, RZ, 0xfc, !PT ;  /* 0x0000002030303812 */ /* 0x000fc400078efcff */
[----:B---3--:R-:W3:Y:S01]  /*90b0*/  @!P3 LDG.E R24, desc[UR10][R34.64] ;  /* 0x0000000a2218b981 */ /* 0x008ee2000c1e1900 */
[----:B0-----:R-:W-:-:S03]  /*90c0*/  MOV R23, RZ ;  /* 0x000000ff00177202 */ /* 0x001fc60000000f00 */
[----:B------:R-:W2:Y:S04]  /*90d0*/  LDL.LU R56, [R1+0x8b8] ;  /* 0x0008b80001387983 */ /* 0x000ea80000300800 */
[----:B------:R0:W3:Y:S01]  /*90e0*/  @!P3 LDG.E R23, desc[UR10][R54.64] ;  /* 0x0000000a3617b981 */ /* 0x0000e2000c1e1900 */
[----:B------:R-:W-:Y:S02]  /*90f0*/  LOP3.LUT P3, RZ, R69, 0x4000000, RZ, 0xc0, !PT ;  /* 0x0400000045ff7812 */ /* 0x000fe4000786c0ff */
[----:B----4-:R-:W-:Y:S01]  /*9100*/  PRMT R51, RZ, 0x7610, R51 ;  /* 0x00007610ff337816 */ /* 0x010fe20000000033 */
[----:B------:R4:W-:Y:S10]  /*9110*/  STL.S16 [R1+0x270], R58 ;  /* 0x0002703a01007387 */ /* 0x0009f40000100600 */
[----:B------:R-:W-:Y:S01]  /*9120*/  @!P3 PRMT R51, R50, 0x7610, R51 ;  /* 0x000076103233b816 */ /* 0x000fe20000000033 */
[----:B------:R-:W0:Y:S04]  /*9130*/  LDL.LU.64 R54, [R1+0x8b0] ;  /* 0x0008b00001367983 */ /* 0x000e280000300a00 */
[----:B------:R1:W-:Y:S04]  /*9140*/  STL.S16 [R1+0x238], R51 ;  /* 0x0002383301007387 */ /* 0x0003e80000100600 */
[----:B----4-:R-:W4:Y:S01]  /*9150*/  LDL.LU R58, [R1+0x8d8] ;  /* 0x0008d800013a7983 */ /* 0x010f220000300800 */
[----:B-1----:R-:W-:-:S03]  /*9160*/  PRMT R52, RZ, 0x7610, R52 ;  /* 0x00007610ff347816 */ /* 0x002fc60000000034 */
[----:B------:R-:W-:Y:S04]  /*9170*/  STL [R1+0x154], R25 ;  /* 0x0001541901007387 */ /* 0x000fe80000100800 */
[----:B------:R-:W3:Y:S01]  /*9180*/  LDL.LU R51, [R1+0x8a0] ;  /* 0x0008a00001337983 */ /* 0x000ee20000300800 */
[----:B------:R-:W-:-:S03]  /*9190*/  @!P5 PRMT R52, R4, 0x7610, R52 ;  /* 0x000076100434d816 */ /* 0x000fc60000000034 */
[----:B------:R-:W-:Y:S01]  /*91a0*/  STL [R1+0x5c], R26 ;  /* 0x00005c1a01007387 */ /* 0x000fe20000100800 */
[----:B--2---:R-:W-:Y:S02]  /*91b0*/  PRMT R56, RZ, 0x7610, R56 ;  /* 0x00007610ff387816 */ /* 0x004fe40000000038 */
[----:B------:R-:W-:Y:S01]  /*91c0*/  LOP3.LUT R48, R48, 0xffffffef, RZ, 0xc0, !PT ;  /* 0xffffffef30307812 */ /* 0x000fe200078ec0ff */
[----:B------:R-:W2:Y:S01]  /*91d0*/  LDL.LU R34, [R1+0x8ac] ;  /* 0x0008ac0001227983 */ /* 0x000ea20000300800 */
[----:B------:R-:W-:-:S03]  /*91e0*/  @!P6 PRMT R56, R66, 0x7610, R56 ;  /* 0x000076104238e816 */ /* 0x000fc60000000038 */
[----:B------:R1:W-:Y:S04]  /*91f0*/  STL.S16 [R1+0x258], R52 ;  /* 0x0002583401007387 */ /* 0x0003e80000100600 */
[----:B------:R1:W-:Y:S04]  /*9200*/  STL.S16 [R1+0x24c], R56 ;  /* 0x00024c3801007387 */ /* 0x0003e80000100600 */
[----:B-1----:R-:W2:Y:S04]  /*9210*/  LDL.LU.64 R52, [R1+0x240] ;  /* 0x0002400001347983 */ /* 0x002ea80000300a00 */
[----:B------:R-:W2:Y:S01]  /*9220*/  LDL.LU.64 R56, [R1+0x4b8] ;  /* 0x0004b80001387983 */ /* 0x000ea20000300a00 */
[----:B---3--:R-:W-:-:S04]  /*9230*/  PRMT R51, RZ, 0x7610, R51 ;  /* 0x00007610ff337816 */ /* 0x008fc80000000033 */
[----:B------:R-:W-:-:S05]  /*9240*/  @!P3 PRMT R51, R16, 0x7610, R51 ;  /* 0x000076101033b816 */ /* 0x000fca0000000033 */
[----:B------:R1:W-:Y:S04]  /*9250*/  STL.S16 [R1+0x4b8], R51 ;  /* 0x0004b83301007387 */ /* 0x0003e80000100600 */
[----:B-1----:R-:W3:Y:S01]  /*9260*/  LDL.LU R51, [R1+0x898] ;  /* 0x0008980001337983 */ /* 0x002ee20000300800 */
[----:B----4-:R-:W-:Y:S02]  /*9270*/  PRMT R58, RZ, 0x7610, R58 ;  /* 0x00007610ff3a7816 */ /* 0x010fe4000000003a */
        /* <DEDUP_REMOVED lines=9> */
[----:B------:R-:W4:Y:S01]  /*9310*/  @!P4 LDG.E R25, desc[UR10][R52.64] ;  /* 0x0000000a3419c981 */ /* 0x000f22000c1e1900 */
[----:B------:R-:W-:Y:S02]  /*9320*/  LOP3.LUT P4, RZ, R69, 0x2000000, RZ, 0xc0, !PT ;  /* 0x0200000045ff7812 */ /* 0x000fe4000788c0ff */
[----:B0-----:R-:W-:Y:S02]  /*9330*/  PRMT R55, RZ, 0x7610, R55 ;  /* 0x00007610ff377816 */ /* 0x001fe40000000037 */
[----:B------:R-:W-:Y:S02]  /*9340*/  PRMT R54, RZ, 0x7610, R54 ;  /* 0x00007610ff367816 */ /* 0x000fe40000000036 */
[----:B---3--:R-:W-:Y:S01]  /*9350*/  PRMT R51, RZ, 0x7610, R51 ;  /* 0x00007610ff337816 */ /* 0x008fe20000000033 */
[----:B------:R0:W-:Y:S01]  /*9360*/  STL.S16 [R1+0x268], R58 ;  /* 0x0002683a01007387 */ /* 0x0001e20000100600 */
[----:B------:R-:W-:Y:S02]  /*9370*/  @!P6 PRMT R55, R66, 0x7632, R55 ;  /* 0x000076324237e816 */ /* 0x000fe40000000037 */
[----:B------:R-:W-:Y:S01]  /*9380*/  @!P6 PRMT R54, R67, 0x7610, R54 ;  /* 0x000076104336e816 */ /* 0x000fe20000000036 */
[----:B------:R-:W3:Y:S02]  /*9390*/  LDL.LU.64 R52, [R1+0x4a8] ;  /* 0x0004a80001347983 */ /* 0x000ee40000300a00 */
[----:B------:R-:W-:-:S02]  /*93a0*/  @!P4 PRMT R51, R17, 0x7610, R51 ;  /* 0x000076101133c816 */ /* 0x000fc40000000033 */
[----:B------:R-:W-:Y:S04]  /*93b0*/  STL.S16 [R1+0x4c8], R54 ;  /* 0x0004c83601007387 */ /* 0x000fe80000100600 */
[----:B------:R1:W-:Y:S04]  /*93c0*/  STL.S16 [R1+0x254], R55 ;  /* 0x0002543701007387 */ /* 0x0003e80000100600 */
[----:B0-----:R-:W2:Y:S04]  /*93d0*/  LDL.LU R58, [R1+0x8cc] ;  /* 0x0008cc00013a7983 */ /* 0x001ea80000300800 */
[----:B------:R-:W-:Y:S04]  /*93e0*/  STL [R1+0x158], R27 ;  /* 0x0001581b01007387 */ /* 0x000fe80000100800 */
[----:B-1----:R-:W4:Y:S04]  /*93f0*/  LDL.LU.64 R54, [R1+0x230] ;  /* 0x0002300001367983 */ /* 0x002f280000300a00 */
[----:B------:R0:W-:Y:S01]  /*9400*/  STL.S16 [R1+0x230], R51 ;  /* 0x0002303301007387 */ /* 0x0001e20000100600 */
[----:B------:R-:W-:-:S03]  /*9410*/  PRMT R34, RZ, 0x7610, R34 ;  /* 0x00007610ff227816 */ /* 0x000fc60000000022 */
[----:B------:R-:W3:Y:S04]  /*9420*/  LDL.LU.64 R56, [R1+0x220] ;  /* 0x0002200001387983 */ /* 0x000ee80000300a00 */
        /* <DEDUP_REMOVED lines=8> */
[----:B0-----:R-:W3:Y:S01]  /*94b0*/  LDL.LU R58, [R1+0x8c0] ;  /* 0x0008c000013a7983 */ /* 0x001ee20000300800 */
[----:B------:R-:W-:Y:S02]  /*94c0*/  PRMT R27, RZ, 0x7610, R27 ;  /* 0x00007610ff1b7816 */ /* 0x000fe4000000001b */
[----:B------:R-:W-:Y:S02]  /*94d0*/  LOP3.LUT P5, RZ, R69, 0x100000, RZ, 0xc0, !PT ;  /* 0x0010000045ff7812 */ /* 0x000fe400078ac0ff */
[----:B------:R-:W-:Y:S02]  /*94e0*/  @!P0 PRMT R27, R49, 0x7632, R27 ;  /* 0x00007632311b8816 */ /* 0x000fe4000000001b */
[----:B------:R-:W-:-:S03]  /*94f0*/  @!P0 PRMT R34, R68, 0x7610, R34 ;  /* 0x0000761044228816 */ /* 0x000fc60000000022 */
[----:B------:R0:W-:Y:S04]  /*9500*/  STL.S16 [R1+0x4c4], R27 ;  /* 0x0004c41b01007387 */ /* 0x0001e80000100600 */
[----:B------:R1:W-:Y:S01]  /*9510*/  STL.S16 [R1+0x244], R34 ;  /* 0x0002442201007387 */ /* 0x0003e20000100600 */
[----:B0-----:R-:W-:-:S03]  /*9520*/  MOV R27, RZ ;  /* 0x000000ff001b7202 */ /* 0x001fc60000000f00 */
[----:B-1----:R-:W3:Y:S04]  /*9530*/  LDL.LU.64 R34, [R1+0x228] ;  /* 0x0002280001227983 */ /* 0x002ee80000300a00 */
[----:B----4-:R-:W4:Y:S04]  /*9540*/  @!P5 LDG.E R27, desc[UR10][R54.64] ;  /* 0x0000000a361bd981 */ /* 0x010f28000c1e1900 */
[----:B------:R-:W4:Y:S01]  /*9550*/  LDL.LU.64 R54, [R1+0x4a0] ;  /* 0x0004a00001367983 */ /* 0x000f220000300a00 */
[----:B--2---:R-:W-:-:S04]  /*9560*/  PRMT R51, RZ, 0x7610, R51 ;  /* 0x00007610ff337816 */ /* 0x004fc80000000033 */
[----:B------:R-:W-:-:S05]  /*9570*/  @!P1 PRMT R51, R20, 0x7610, R51 ;  /* 0x0000761014339816 */ /* 0x000fca0000000033 */
[----:B------:R0:W-:Y:S04]  /*9580*/  STL.S16 [R1+0x228], R51 ;  /* 0x0002283301007387 */ /* 0x0001e80000100600 */
[----:B0-----:R-:W2:Y:S01]  /*9590*/  LDL.LU R51, [R1+0x880] ;  /* 0x0008800001337983 */ /* 0x001ea20000300800 */
[----:B---3--:R-:W-:-:S04]  /*95a0*/  PRMT R58, RZ, 0x7610, R58 ;  /* 0x00007610ff3a7816 */ /* 0x008fc8000000003a */
[----:B------:R-:W-:Y:S01]  /*95b0*/  @!P0 PRMT R58, R68, 0x7632, R58 ;  /* 0x00007632443a8816 */ /* 0x000fe2000000003a */
[----:B------:R0:W-:Y:S04]  /*95c0*/  STL [R1+0x160], R31 ;  /* 0x0001601f01007387 */ /* 0x0001e80000100800 */
[----:B------:R1:W-:Y:S01]  /*95d0*/  STL.S16 [R1+0x248], R58 ;  /* 0x0002483a01007387 */ /* 0x0003e20000100600 */
[C---:B------:R-:W-:Y:S02]  /*95e0*/  LOP3.LUT P6, RZ, R69.reuse, 0x80000, RZ, 0xc0, !PT ;  /* 0x0008000045ff7812 */ /* 0x040fe400078cc0ff */
[----:B------:R-:W-:Y:S02]  /*95f0*/  LOP3.LUT P0, RZ, R69, 0x40000, RZ, 0xc0, !PT ;  /* 0x0004000045ff7812 */ /* 0x000fe4000780c0ff */
[----:B0-----:R-:W-:Y:S01]  /*9600*/  PRMT R31, RZ, 0x7610, R31 ;  /* 0x00007610ff1f7816 */ /* 0x001fe2000000001f */
[----:B-1----:R-:W3:Y:S03]  /*9610*/  LDL.LU R58, [R1+0x8a8] ;  /* 0x0008a800013a7983 */ /* 0x002ee60000300800 */
[----:B------:R-:W-:Y:S01]  /*9620*/  @!P4 PRMT R31, R18, 0x7632, R31 ;  /* 0x00007632121fc816 */ /* 0x000fe2000000001f */
[----:B------:R0:W-:Y:S04]  /*9630*/  STL [R1+0x60], R28 ;  /* 0x0000601c01007387 */ /* 0x0001e80000100800 */
[----:B------:R1:W-:Y:S04]  /*9640*/  STL [R1+0x64], R30 ;  /* 0x0000641e01007387 */ /* 0x0003e80000100800 */
[----:B------:R4:W-:Y:S01]  /*9650*/  STL.S16 [R1+0x4ac], R31 ;  /* 0x0004ac1f01007387 */ /* 0x0009e20000100600 */
[----:B0-----:R-:W-:-:S02]  /*9660*/  HFMA2 R28, -RZ, RZ, 0, 0 ;  /* 0x00000000ff1c7431 */ /* 0x001fc400000001ff */
[----:B-1----:R-:W-:Y:S01]  /*9670*/  HFMA2 R30, -RZ, RZ, 0, 0 ;  /* 0x00000000ff1e7431 */ /* 0x002fe200000001ff */
[----:B------:R0:W-:Y:S01]  /*9680*/  STL [R1+0x15c], R29 ;  /* 0x00015c1d01007387 */ /* 0x0001e20000100800 */
[----:B----4-:R-:W-:-:S03]  /*9690*/  MOV R31, RZ ;  /* 0x000000ff001f7202 */ /* 0x010fc60000000f00 */
[----:B------:R-:W4:Y:S04]  /*96a0*/  @!P5 LDG.E R28, desc[UR10][R52.64] ;  /* 0x0000000a341cd981 */ /* 0x000f28000c1e1900 */
[----:B------:R1:W4:Y:S01]  /*96b0*/  @!P6 LDG.E R30, desc[UR10][R54.64] ;  /* 0x0000000a361ee981 */ /* 0x000322000c1e1900 */
[----:B0-----:R-:W-:-:S03]  /*96c0*/  PRMT R29, RZ, 0x7610, R29 ;  /* 0x00007610ff1d7816 */ /* 0x001fc6000000001d */
[----:B------:R-:W4:Y:S04]  /*96d0*/  @!P0 LDG.E R31, desc[UR10][R56.64] ;  /* 0x0000000a381f8981 */ /* 0x000f28000c1e1900 */
[----:B------:R-:W4:Y:S04]  /*96e0*/  LDL.LU.64 R52, [R1+0x478] ;  /* 0x0004780001347983 */ /* 0x000f280000300a00 */
[----:B------:R-:W1:Y:S04]  /*96f0*/  LDL.LU R54, [R1+0x888] ;  /* 0x0008880001367983 */ /* 0x000e680000300800 */
[----:B------:R-:W4:Y:S01]  /*9700*/  LDL.LU.64 R56, [R1+0x488] ;  /* 0x0004880001387983 */ /* 0x000f220000300a00 */
[----:B------:R-:W-:-:S05]  /*9710*/  @!P3 PRMT R29, R16, 0x7632, R29 ;  /* 0x00007632101db816 */ /* 0x000fca000000001d */
[----:B------:R0:W-:Y:S02]  /*9720*/  STL.S16 [R1+0x4bc], R29 ;  /* 0x0004bc1d01007387 */ /* 0x0001e40000100600 */
[----:B0-----:R-:W-:-:S06]  /*9730*/  MOV R29, RZ ;  /* 0x000000ff001d7202 */ /* 0x001fcc0000000f00 */
[----:B------:R-:W4:Y:S04]  /*9740*/  @!P6 LDG.E R29, desc[UR10][R34.64] ;  /* 0x0000000a221de981 */ /* 0x000f28000c1e1900 */
[----:B------:R-:W4:Y:S01]  /*9750*/  LDL.LU.64 R34, [R1+0x498] ;  /* 0x0004980001227983 */ /* 0x000f220000300a00 */
[----:B--2---:R-:W-:-:S04]  /*9760*/  PRMT R51, RZ, 0x7610, R51 ;  /* 0x00007610ff337816 */ /* 0x004fc80000000033 */
[----:B------:R-:W-:-:S05]  /*9770*/  @!P2 PRMT R51, R22, 0x7610, R51 ;  /* 0x000076101633a816 */ /* 0x000fca0000000033 */
[----:B------:R0:W-:Y:S04]  /*9780*/  STL.S16 [R1+0x21c], R51 ;  /* 0x00021c3301007387 */ /* 0x0001e80000100600 */
[----:B0-----:R-:W2:Y:S01]  /*9790*/  LDL.LU R51, [R1+0x874] ;  /* 0x0008740001337983 */ /* 0x001ea20000300800 */
[----:B---3--:R-:W-:-:S03]  /*97a0*/  PRMT R58, RZ, 0x7610, R58 ;  /* 0x00007610ff3a7816 */ /* 0x008fc6000000003a */
        /* <DEDUP_REMOVED lines=9> */
[----:B---3--:R-:W-:Y:S01]  /*9840*/  HFMA2 R38, -RZ, RZ, 0, 0 ;  /* 0x00000000ff267431 */ /* 0x008fe200000001ff */
[----:B------:R-:W-:-:S06]  /*9850*/  MOV R33, RZ ;  /* 0x000000ff00217202 */ /* 0x000fcc0000000f00 */
[----:B----4-:R-:W3:Y:S01]  /*9860*/  @!P3 LDG.E R33, desc[UR10][R52.64] ;  /* 0x0000000a3421b981 */ /* 0x010ee2000c1e1900 */
        /* <DEDUP_REMOVED lines=10> */
[----:B------:R-:W-:Y:S04]  /*9910*/  STL [R1+0x70], R40 ;  /* 0x0000702801007387 */ /* 0x000fe80000100800 */
[----:B------:R-:W-:Y:S04]  /*9920*/  STL [R1+0x44], R41 ;  /* 0x0000442901007387 */ /* 0x000fe80000100800 */
[----:B------:R0:W4:Y:S04]  /*9930*/  @!P0 LDG.E R32, desc[UR10][R34.64] ;  /* 0x0000000a22208981 */ /* 0x000128000c1e1900 */
[----:B------:R-:W-:Y:S04]  /*9940*/  STL [R1+0x170], R42 ;  /* 0x0001702a01007387 */ /* 0x000fe80000100800 */
[----:B------:R-:W-:Y:S04]  /*9950*/  STL [R1+0x74], R43 ;  /* 0x0000742b01007387 */ /* 0x000fe80000100800 */
[----:B------:R-:W0:Y:S01]  /*9960*/  LDL.LU R34, [R1+0x87c] ;  /* 0x00087c0001227983 */ /* 0x000e220000300800 */
[----:B--2---:R-:W-:-:S03]  /*9970*/  PRMT R51, RZ, 0x7610, R51 ;  /* 0x00007610ff337816 */ /* 0x004fc60000000033 */
[----:B------:R-:W2:Y:S01]  /*9980*/  LDL.LU.64 R56, [R1+0x450] ;  /* 0x0004500001387983 */ /* 0x000ea20000300a00 */
        /* <DEDUP_REMOVED lines=23> */
[----:B------:R-:W-:Y:S01]  /*9b00*/  PRMT R42, RZ, 0x7610, R42 ;  /* 0x00007610ff2a7816 */ /* 0x000fe2000000002a */
        /* <DEDUP_REMOVED lines=219> */
[----:B------:R-:W-:Y:S04]  /*a8c0*/  STL [R1+0x194], R20 ;  /* 0x0001941401007387 */ /* 0x000fe80000100800 */
[----:B------:R-:W-:Y:S04]  /*a8d0*/  STL [R1+0x98], R21 ;  /* 0x0000981501007387 */ /* 0x000fe80000100800 */
        /* <DEDUP_REMOVED lines=14> */
[----:B------:R-:W-:-:S02]  /*a9c0*/  PRMT R52, RZ, 0x7610, R52 ;  /* 0x00007610ff347816 */ /* 0x000fc40000000034 */
[----:B------:R-:W-:Y:S02]  /*a9d0*/  PRMT R20, RZ, 0x7610, R20 ;  /* 0x00007610ff147816 */ /* 0x000fe40000000014 */
[----:B------:R-:W-:Y:S02]  /*a9e0*/  @!P3 PRMT R52, R45, 0x7610, R52 ;  /* 0x000076102d34b816 */ /* 0x000fe40000000034 */
[----:B------:R-:W-:-:S03]  /*a9f0*/  @!P4 PRMT R20, R2, 0x7632, R20 ;  /* 0x000076320214c816 */ /* 0x000fc60000000014 */
[----:B------:R1:W-:Y:S04]  /*aa00*/  STL.S16 [R1+0x5b0], R52 ;  /* 0x0005b03401007387 */ /* 0x0003e80000100600 */
[----:B------:R1:W-:Y:S04]  /*aa10*/  STL.S16 [R1+0x5d0], R20 ;  /* 0x0005d01401007387 */ /* 0x0003e80000100600 */
[----:B-1----:R-:W3:Y:S01]  /*aa20*/  LDL.LU.64 R52, [R1+0x380] ;  /* 0x0003800001347983 */ /* 0x002ee20000300a00 */
[----:B------:R-:W-:-:S06]  /*aa30*/  CS2R R20, SRZ ;  /* 0x0000000000147805 */ /* 0x000fcc000001ff00 */
[----:B--2---:R1:W2:Y:S04]  /*aa40*/  @!P1 LDG.E R20, desc[UR10][R34.64] ;  /* 0x0000000a22149981 */ /* 0x0042a8000c1e1900 */
[----:B------:R-:W1:Y:S01]  /*aa50*/  LDL.LU R34, [R1+0x7f0] ;  /* 0x0007f00001227983 */ /* 0x000e620000300800 */
        /* <DEDUP_REMOVED lines=10> */
[----:B0-----:R-:W4:Y:S04]  /*ab00*/  LDL.LU R58, [R1+0x804] ;  /* 0x00080400013a7983 */ /* 0x001f280000300800 */
[----:B---3--:R-:W3:Y:S04]  /*ab10*/  LDL.LU R51, [R1+0x7e8] ;  /* 0x0007e80001337983 */ /* 0x008ee80000300800 */
[----:B------:R0:W-:Y:S01]  /*ab20*/  STL [R1+0x198], R22 ;  /* 0x0001981601007387 */ /* 0x0001e20000100800 */
[----:B------:R-:W-:-:S02]  /*ab30*/  LOP3.LUT P2, RZ, R69, 0x20, RZ, 0xc0, !PT ;  /* 0x0000002045ff7812 */ /* 0x000fc4000784c0ff */
[----:B0-----:R-:W-:-:S04]  /*ab40*/  PRMT R22, RZ, 0x7610, R22 ;  /* 0x00007610ff167816 */ /* 0x001fc80000000016 */
[----:B------:R-:W-:Y:S01]  /*ab50*/  @!P5 PRMT R22, R5, 0x7632, R22 ;  /* 0x000076320516d816 */ /* 0x000fe20000000016 */
[----:B------:R-:W-:Y:S01]  /*ab60*/  STL [R1+0x9c], R23 ;  /* 0x00009c1701007387 */ /* 0x000fe20000100800 */
[----:B------:R-:W-:-:S03]  /*ab70*/  PRMT R56, RZ, 0x7610, R56 ;  /* 0x00007610ff387816 */ /* 0x000fc60000000038 */
[----:B------:R0:W-:Y:S01]  /*ab80*/  STL.S16 [R1+0x5e4], R22 ;  /* 0x0005e41601007387 */ /* 0x0001e20000100600 */
[----:B------:R-:W-:-:S03]  /*ab90*/  @!P4 PRMT R56, R46, 0x7632, R56 ;  /* 0x000076322e38c816 */ /* 0x000fc60000000038 */
[----:B------:R-:W3:Y:S01]  /*aba0*/  @!P2 LDG.E R21, desc[UR10][R52.64] ;  /* 0x0000000a3415a981 */ /* 0x000ee2000c1e1900 */
[----:B0-----:R-:W-:-:S03]  /*abb0*/  CS2R R22, SRZ ;  /* 0x0000000000167805 */ /* 0x001fc6000001ff00 */
[----:B------:R0:W-:Y:S04]  /*abc0*/  STL.S16 [R1+0x5c8], R56 ;  /* 0x0005c83801007387 */ /* 0x0001e80000100600 */
[----:B------:R-:W3:Y:S04]  /*abd0*/  LDL.LU.64 R52, [R1+0x360] ;  /* 0x0003600001347983 */ /* 0x000ee80000300a00 */
[----:B0-----:R-:W3:Y:S01]  /*abe0*/  LDL.LU.64 R56, [R1+0x370] ;  /* 0x0003700001387983 */ /* 0x001ee20000300a00 */
[----:B-1----:R-:W-:-:S04]  /*abf0*/  PRMT R34, RZ, 0x7610, R34 ;  /* 0x00007610ff227816 */ /* 0x002fc80000000022 */
[----:B------:R-:W-:-:S05]  /*ac00*/  @!P5 PRMT R34, R4, 0x7610, R34 ;  /* 0x000076100422d816 */ /* 0x000fca0000000022 */
[----:B------:R0:W-:Y:S04]  /*ac10*/  STL.S16 [R1+0x380], R34 ;  /* 0x0003802201007387 */ /* 0x0001e80000100600 */
[----:B0-----:R-:W3:Y:S04]  /*ac20*/  LDL.LU.64 R34, [R1+0x358] ;  /* 0x0003580001227983 */ /* 0x001ee80000300a00 */
[----:B--2---:R0:W2:Y:S04]  /*ac30*/  @!P2 LDG.E R22, desc[UR10][R54.64] ;  /* 0x0000000a3616a981 */ /* 0x0040a8000c1e1900 */
[----:B------:R-:W0:Y:S01]  /*ac40*/  LDL.LU R54, [R1+0x7e4] ;  /* 0x0007e40001367983 */ /* 0x000e220000300800 */
[----:B----4-:R-:W-:-:S02]  /*ac50*/  PRMT R58, RZ, 0x7610, R58 ;  /* 0x00007610ff3a7816 */ /* 0x010fc4000000003a */
[----:B---3--:R-:W-:Y:S02]  /*ac60*/  PRMT R51, RZ, 0x7610, R51 ;  /* 0x00007610ff337816 */ /* 0x008fe40000000033 */
[----:B------:R-:W-:Y:S02]  /*ac70*/  @!P5 PRMT R58, R4, 0x7632, R58 ;  /* 0x00007632043ad816 */ /* 0x000fe4000000003a */
[----:B------:R-:W-:-:S03]  /*ac80*/  @!P6 PRMT R51, R67, 0x7610, R51 ;  /* 0x000076104333e816 */ /* 0x000fc60000000033 */
[----:B------:R1:W-:Y:S04]  /*ac90*/  STL.S16 [R1+0x5dc], R58 ;  /* 0x0005dc3a01007387 */ /* 0x0003e80000100600 */
[----:B------:R3:W-:Y:S04]  /*aca0*/  STL.S16 [R1+0x374], R51 ;  /* 0x0003743301007387 */ /* 0x0007e80000100600 */
[----:B-1----:R-:W4:Y:S04]  /*acb0*/  LDL.LU R58, [R1+0x7ec] ;  /* 0x0007ec00013a7983 */ /* 0x002f280000300800 */
[----:B---3--:R-:W3:Y:S04]  /*acc0*/  LDL.LU R51, [R1+0x7dc] ;  /* 0x0007dc0001337983 */ /* 0x008ee80000300800 */
[----:B------:R1:W-:Y:S01]  /*acd0*/  STL [R1+0x19c], R24 ;  /* 0x00019c1801007387 */ /* 0x0003e20000100800 */
[----:B------:R-:W-:-:S02]  /*ace0*/  LOP3.LUT P3, RZ, R69, 0x10, RZ, 0xc0, !PT ;  /* 0x0000001045ff7812 */ /* 0x000fc4000786c0ff */
[----:B------:R-:W-:Y:S02]  /*acf0*/  LOP3.LUT P4, RZ, R69, 0x8, RZ, 0xc0, !PT ;  /* 0x0000000845ff7812 */ /* 0x000fe4000788c0ff */
[----:B-1----:R-:W-:-:S04]  /*ad00*/  PRMT R24, RZ, 0x7610, R24 ;  /* 0x00007610ff187816 */ /* 0x002fc80000000018 */
[----:B------:R-:W-:Y:S01]  /*ad10*/  @!P6 PRMT R24, R67, 0x7632, R24 ;  /* 0x000076324318e816 */ /* 0x000fe20000000018 */
[----:B------:R-:W-:Y:S04]  /*ad20*/  STL [R1+0xa0], R25 ;  /* 0x0000a01901007387 */ /* 0x000fe80000100800 */
[----:B------:R1:W-:Y:S04]  /*ad30*/  STL.S16 [R1+0x37c], R24 ;  /* 0x00037c1801007387 */ /* 0x0003e80000100600 */
[----:B------:R-:W2:Y:S01]  /*ad40*/  @!P3 LDG.E R23, desc[UR10][R56.64] ;  /* 0x0000000a3817b981 */ /* 0x000ea2000c1e1900 */
[----:B-1----:R-:W-:-:S03]  /*ad50*/  CS2R R24, SRZ ;  /* 0x0000000000187805 */ /* 0x002fc6000001ff00 */
[----:B------:R-:W2:Y:S04]  /*ad60*/  LDL.LU.64 R56, [R1+0x350] ;  /* 0x0003500001387983 */ /* 0x000ea80000300a00 */
[----:B------:R-:W2:Y:S04]  /*ad70*/  @!P3 LDG.E R24, desc[UR10][R52.64] ;  /* 0x0000000a3418b981 */ /* 0x000ea8000c1e1900 */
[----:B------:R-:W2:Y:S04]  /*ad80*/  @!P4 LDG.E R25, desc[UR10][R34.64] ;  /* 0x0000000a2219c981 */ /* 0x000ea8000c1e1900 */
[----:B------:R-:W2:Y:S01]  /*ad90*/  LDL.LU.64 R52, [R1+0x338] ;  /* 0x0003380001347983 */ /* 0x000ea20000300a00 */
        /* <DEDUP_REMOVED lines=9> */
[----:B0-----:R-:W3:Y:S04]  /*ae30*/  LDL.LU R58, [R1+0x7e0] ;  /* 0x0007e000013a7983 */ /* 0x001ee80000300800 */
[----:B------:R-:W4:Y:S04]  /*ae40*/  LDL.LU.64 R34, [R1+0x330] ;  /* 0x0003300001227983 */ /* 0x000f280000300a00 */
[----:B------:R0:W-:Y:S04]  /*ae50*/  STL.S16 [R1+0x358], R51 ;  /* 0x0003583301007387 */ /* 0x0001e80000100600 */
[----:B0-----:R-:W2:Y:S01]  /*ae60*/  LDL.LU R51, [R1+0x7d8] ;  /* 0x0007d80001337983 */ /* 0x001ea20000300800 */
[----:B------:R-:W-:-:S04]  /*ae70*/  LOP3.LUT R48, R48, 0xfffffffe, RZ, 0xc0, !PT ;  /* 0xfffffffe30307812 */ /* 0x000fc800078ec0ff */
[----:B------:R-:W-:Y:S02]  /*ae80*/  @P1 LOP3.LUT R48, R48, 0x1, RZ, 0xfc, !PT ;  /* 0x0000000130301812 */ /* 0x000fe400078efcff */
[----:B--2---:R-:W-:-:S04]  /*ae90*/  PRMT R51, RZ, 0x7610, R51 ;  /* 0x00007610ff337816 */ /* 0x004fc80000000033 */
[----:B------:R-:W-:-:S05]  /*aea0*/  @!P0 PRMT R51, R49, 0x7610, R51 ;  /* 0x0000761031338816 */ /* 0x000fca0000000033 */
[----:B------:R0:W-:Y:S04]  /*aeb0*/  STL.S16 [R1+0x35c], R51 ;  /* 0x00035c3301007387 */ /* 0x0001e80000100600 */
[----:B0-----:R-:W2:Y:S01]  /*aec0*/  LDL.LU R51, [R1+0x7d0] ;  /* 0x0007d00001337983 */ /* 0x001ea20000300800 */
[----:B------:R-:W-:-:S04]  /*aed0*/  LOP3.LUT R48, R48, 0xfffffffd, RZ, 0xc0, !PT ;  /* 0xfffffffd30307812 */ /* 0x000fc800078ec0ff */
[----:B------:R-:W-:Y:S02]  /*aee0*/  @P2 LOP3.LUT R48, R48, 0x2, RZ, 0xfc, !PT ;  /* 0x0000000230302812 */ /* 0x000fe400078efcff */
[----:B------:R-:W-:Y:S02]  /*aef0*/  LOP3.LUT P2, RZ, R69, 0x100, RZ, 0xc0, !PT ;  /* 0x0000010045ff7812 */ /* 0x000fe4000784c0ff */
[----:B--2---:R-:W-:-:S11]  /*af00*/  PRMT R51, RZ, 0x7610, R51 ;  /* 0x00007610ff337816 */ /* 0x004fd60000000033 */
[----:B------:R-:W-:-:S05]  /*af10*/  @!P2 PRMT R51, R50, 0x7610, R51 ;  /* 0x000076103233a816 */ /* 0x000fca0000000033 */
[----:B------:R0:W-:Y:S04]  /*af20*/  STL.S16 [R1+0x344], R51 ;  /* 0x0003443301007387 */ /* 0x0001e80000100600 */
[----:B0-----:R-:W2:Y:S01]  /*af30*/  LDL.LU R51, [R1+0x7cc] ;  /* 0x0007cc0001337983 */ /* 0x001ea20000300800 */
[----:B---3--:R-:W-:Y:S02]  /*af40*/  PRMT R58, RZ, 0x7610, R58 ;  /* 0x00007610ff3a7816 */ /* 0x008fe4000000003a */
[----:B--2---:R-:W-:-:S04]  /*af50*/  PRMT R51, RZ, 0x7610, R51 ;  /* 0x00007610ff337816 */ /* 0x004fc80000000033 */
[----:B------:R-:W-:-:S05]  /*af60*/  @!P2 PRMT R51, R16, 0x7610, R51 ;  /* 0x000076101033a816 */ /* 0x000fca0000000033 */
[----:B------:R0:W-:Y:S04]  /*af70*/  STL.S16 [R1+0x350], R51 ;  /* 0x0003503301007387 */ /* 0x0001e80000100600 */
[----:B0-----:R-:W2:Y:S01]  /*af80*/  LDL.LU R51, [R1+0x7c4] ;  /* 0x0007c40001337983 */ /* 0x001ea20000300800 */
[----:B------:R-:W-:Y:S02]  /*af90*/  @!P0 PRMT R58, R68, 0x7632, R58 ;  /* 0x00007632443a8816 */ /* 0x000fe4000000003a */
[----:B------:R-:W-:-:S03]  /*afa0*/  LOP3.LUT P1, RZ, R69, 0x80, RZ, 0xc0, !PT ;  /* 0x0000008045ff7812 */ /* 0x000fc6000782c0ff */
[----:B------:R0:W-:Y:S04]  /*afb0*/  STL.S16 [R1+0x360], R58 ;  /* 0x0003603a01007387 */ /* 0x0001e80000100600 */
[----:B0-----:R-:W3:Y:S01]  /*afc0*/  LDL.LU R58, [R1+0x7d4] ;  /* 0x0007d400013a7983 */ /* 0x001ee20000300800 */
[----:B--2---:R-:W-:-:S05]  /*afd0*/  PRMT R51, RZ, 0x7610, R51 ;  /* 0x00007610ff337816 */ /* 0x004fca0000000033 */
        /* <DEDUP_REMOVED lines=11> */
[----:B---3--:R-:W-:-:S03]  /*b090*/  PRMT R58, RZ, 0x7610, R58 ;  /* 0x00007610ff3a7816 */ /* 0x008fc6000000003a */
[----:B------:R0:W-:Y:S01]  /*b0a0*/  STL [R1+0x1a8], R30 ;  /* 0x0001a81e01007387 */ /* 0x0001e20000100800 */
[----:B------:R-:W-:-:S03]  /*b0b0*/  @!P1 PRMT R58, R17, 0x7632, R58 ;  /* 0x00007632113a9816 */ /* 0x000fc6000000003a */
[----:B------:R1:W-:Y:S01]  /*b0c0*/  STL [R1+0x1a0], R26 ;  /* 0x0001a01a01007387 */ /* 0x0003e20000100800 */
[----:B0-----:R-:W-:-:S04]  /*b0d0*/  PRMT R30, RZ, 0x7610, R30 ;  /* 0x00007610ff1e7816 */ /* 0x001fc8000000001e */
[----:B------:R-:W-:Y:S02]  /*b0e0*/  @!P1 PRMT R30, R18, 0x7632, R30 ;  /* 0x00007632121e9816 */ /* 0x000fe4000000001e */
[----:B-1----:R-:W-:Y:S02]  /*b0f0*/  PRMT R26, RZ, 0x7610, R26 ;  /* 0x00007610ff1a7816 */ /* 0x002fe4000000001a */
[----:B------:R-:W-:Y:S02]  /*b100*/  LOP3.LUT P1, RZ, R48, 0x1, RZ, 0xc0, !PT ;  /* 0x0000000130ff7812 */ /* 0x000fe4000782c0ff */
[----:B------:R-:W-:Y:S01]  /*b110*/  @!P0 PRMT R26, R49, 0x7632, R26 ;  /* 0x00007632311a8816 */ /* 0x000fe2000000001a */
[----:B------:R-:W-:Y:S04]  /*b120*/  STL [R1+0xa4], R27 ;  /* 0x0000a41b01007387 */ /* 0x000fe80000100800 */
[----:B------:R0:W-:Y:S02]  /*b130*/  STL.S16 [R1+0x364], R26 ;  /* 0x0003641a01007387 */ /* 0x0001e40000100600 */
[----:B0-----:R-:W-:-:S06]  /*b140*/  CS2R R26, SRZ ;  /* 0x00000000001a7805 */ /* 0x001fcc000001ff00 */
[----:B------:R-:W3:Y:S04]  /*b150*/  @!P4 LDG.E R26, desc[UR10][R56.64] ;  /* 0x0000000a381ac981 */ /* 0x000ee8000c1e1900 */
[----:B------:R-:W3:Y:S01]  /*b160*/  LDL.LU.64 R56, [R1+0x320] ;  /* 0x0003200001387983 */ /* 0x000ee20000300a00 */
[----:B--2---:R-:W-:-:S04]  /*b170*/  PRMT R51, RZ, 0x7610, R51 ;  /* 0x00007610ff337816 */ /* 0x004fc80000000033 */
[----:B------:R-:W-:-:S05]  /*b180*/  @!P1 PRMT R51, R19, 0x7610, R51 ;  /* 0x0000761013339816 */ /* 0x000fca0000000033 */
[----:B------:R0:W-:Y:S04]  /*b190*/  STL.S16 [R1+0x320], R51 ;  /* 0x0003203301007387 */ /* 0x0001e80000100600 */
[----:B0-----:R-:W2:Y:S04]  /*b1a0*/  LDL.LU R51, [R1+0x7b4] ;  /* 0x0007b40001337983 */ /* 0x001ea80000300800 */
[----:B------:R-:W-:Y:S01]  /*b1b0*/  STL [R1+0x1a4], R28 ;  /* 0x0001a41c01007387 */ /* 0x000fe20000100800 */
[----:B--2---:R-:W-:-:S04]  /*b1c0*/  PRMT R51, RZ, 0x7610, R51 ;  /* 0x00007610ff337816 */ /* 0x004fc80000000033 */
[----:B------:R-:W-:-:S05]  /*b1d0*/  @!P1 PRMT R51, R20, 0x7610, R51 ;  /* 0x0000761014339816 */ /* 0x000fca0000000033 */
[----:B------:R0:W-:Y:S04]  /*b1e0*/  STL.S16 [R1+0x630], R51 ;  /* 0x0006303301007387 */ /* 0x0001e80000100600 */
[----:B0-----:R-:W2:Y:S01]  /*b1f0*/  LDL.LU R51, [R1+0x7ac] ;  /* 0x0007ac0001337983 */ /* 0x001ea20000300800 */
[----:B------:R-:W-:-:S04]  /*b200*/  PRMT R28, RZ, 0x7610, R28 ;  /* 0x00007610ff1c7816 */ /* 0x000fc8000000001c */
[----:B------:R-:W-:Y:S02]  /*b210*/  @!P2 PRMT R28, R16, 0x7632, R28 ;  /* 0x00007632101ca816 */ /* 0x000fe4000000001c */
[----:B------:R-:W-:Y:S02]  /*b220*/  LOP3.LUT P2, RZ, R48, 0x2, RZ, 0xc0, !PT ;  /* 0x0000000230ff7812 */ /* 0x000fe4000784c0ff */
[----:B--2---:R-:W-:-:S11]  /*b230*/  PRMT R51, RZ, 0x7610, R51 ;  /* 0x00007610ff337816 */ /* 0x004fd60000000033 */
[----:B------:R-:W-:-:S05]  /*b240*/  @!P2 PRMT R51, R22, 0x7610, R51 ;  /* 0x000076101633a816 */ /* 0x000fca0000000033 */
[----:B------:R0:W-:Y:S04]  /*b250*/  STL.S16 [R1+0x64c], R51 ;  /* 0x00064c3301007387 */ /* 0x0001e80000100600 */
[----:B0-----:R-:W2:Y:S01]  /*b260*/  LDL.LU R51, [R1+0x7a0] ;  /* 0x0007a00001337983 */ /* 0x001ea20000300800 */
[----:B------:R-:W-:-:S03]  /*b270*/  LOP3.LUT P6, RZ, R69, 0x2, RZ, 0xc0, !PT ;  /* 0x0000000245ff7812 */ /* 0x000fc600078cc0ff */
[----:B------:R-:W-:Y:S04]  /*b280*/  STL [R1+0xa8], R29 ;  /* 0x0000a81d01007387 */ /* 0x000fe80000100800 */
[----:B------:R0:W-:Y:S02]  /*b290*/  STL.S16 [R1+0x610], R28 ;  /* 0x0006101c01007387 */ /* 0x0001e40000100600 */
[----:B0-----:R-:W-:-:S06]  /*b2a0*/  CS2R R28, SRZ ;  /* 0x00000000001c7805 */ /* 0x001fcc000001ff00 */
[----:B----4-:R-:W4:Y:S04]  /*b2b0*/  @!P6 LDG.E R29, desc[UR10][R34.64] ;  /* 0x0000000a221de981 */ /* 0x010f28000c1e1900 */
[----:B------:R-:W3:Y:S01]  /*b2c0*/  LDL.LU.64 R34, [R1+0x310] ;  /* 0x0003100001227983 */ /* 0x000ee20000300a00 */
        /* <DEDUP_REMOVED lines=8> */
[----:B------:R-:W-:Y:S04]  /*b350*/  STL [R1+0xb0], R33 ;  /* 0x0000b02101007387 */ /* 0x000fe80000100800 */
[----:B------:R0:W-:Y:S02]  /*b360*/  STL.S16 [R1+0x644], R32 ;  /* 0x0006442001007387 */ /* 0x0001e40000100600 */
[----:B0-----:R-:W-:-:S06]  /*b370*/  CS2R R32, SRZ ;  /* 0x0000000000207805 */ /* 0x001fcc000001ff00 */
[----:B---3--:R0:W3:Y:S04]  /*b380*/  @!P0 LDG.E R32, desc[UR10][R34.64] ;  /* 0x0000000a22208981 */ /* 0x0080e8000c1e1900 */
        /* <DEDUP_REMOVED lines=13> */
[----:B------:R-:W-:-:S03]  /*b460*/  LOP3.LUT P5, RZ, R69, 0x4, RZ, 0xc0, !PT ;  /* 0x0000000445ff7812 */ /* 0x000fc600078ac0ff */
[----:B------:R0:W-:Y:S04]  /*b470*/  STL.S16 [R1+0x61c], R58 ;  /* 0x00061c3a01007387 */ /* 0x0001e80000100600 */
[----:B0-----:R-:W4:Y:S06]  /*b480*/  LDL.LU R58, [R1+0x7bc] ;  /* 0x0007bc00013a7983 */ /* 0x001f2c0000300800 */
[----:B------:R-:W3:Y:S04]  /*b490*/  @!P5 LDG.E R27, desc[UR10][R54.64] ;  /* 0x0000000a361bd981 */ /* 0x000ee8000c1e1900 */
[----:B------:R-:W3:Y:S04]  /*b4a0*/  @!P5 LDG.E R28, desc[UR10][R52.64] ;  /* 0x0000000a341cd981 */ /* 0x000ee8000c1e1900 */
[----:B------:R-:W3:Y:S04]  /*b4b0*/  LDL.LU.64 R54, [R1+0x318] ;  /* 0x0003180001367983 */ /* 0x000ee80000300a00 */
[----:B------:R-:W-:Y:S04]  /*b4c0*/  STL [R1+0xac], R31 ;  /* 0x0000ac1f01007387 */ /* 0x000fe80000100800 */
[----:B------:R-:W-:Y:S04]  /*b4d0*/  STL.S16 [R1+0x62c], R30 ;  /* 0x00062c1e01007387 */ /* 0x000fe80000100600 */
[----:B------:R-:W3:Y:S01]  /*b4e0*/  LDL.LU.64 R52, [R1+0x300] ;  /* 0x0003000001347983 */ /* 0x000ee20000300a00 */
[----:B--2---:R-:W-:-:S04]  /*b4f0*/  PRMT R51, RZ, 0x7610, R51 ;  /* 0x00007610ff337816 */ /* 0x004fc80000000033 */
[----:B------:R-:W-:-:S05]  /*b500*/  @!P4 PRMT R51, R26, 0x7610, R51 ;  /* 0x000076101a33c816 */ /* 0x000fca0000000033 */
[----:B------:R0:W-:Y:S04]  /*b510*/  STL.S16 [R1+0x680], R51 ;  /* 0x0006803301007387 */ /* 0x0001e80000100600 */
[----:B0-----:R-:W2:Y:S01]  /*b520*/  LDL.LU R51, [R1+0x788] ;  /* 0x0007880001337983 */ /* 0x001ea20000300800 */
[----:B----4-:R-:W-:-:S04]  /*b530*/  PRMT R58, RZ, 0x7610, R58 ;  /* 0x00007610ff3a7816 */ /* 0x010fc8000000003a */
[----:B------:R-:W-:-:S05]  /*b540*/  @!P1 PRMT R58, R19, 0x7632, R58 ;  /* 0x00007632133a9816 */ /* 0x000fca000000003a */
[----:B------:R0:W-:Y:S04]  /*b550*/  STL.S16 [R1+0x638], R58 ;  /* 0x0006383a01007387 */ /* 0x0001e80000100600 */
[----:B0-----:R-:W4:Y:S01]  /*b560*/  LDL.LU R58, [R1+0x7b0] ;  /* 0x0007b000013a7983 */ /* 0x001f220000300800 */
        /* <DEDUP_REMOVED lines=139> */
[----:B------:R-:W-:-:S03]  /*be20*/  PRMT R26, RZ, 0x7610, R26 ;  /* 0x00007610ff1a7816 */ /* 0x000fc6000000001a */
        /* <DEDUP_REMOVED lines=44> */
[----:B------:R-:W-:Y:S01]  /*c0f0*/  PRMT R29, RZ, 0x7610, R29 ;  /* 0x00007610ff1d7816 */ /* 0x000fe2000000001d */
        /* <DEDUP_REMOVED lines=12> */
[----:B------:R-:W-:-:S02]  /*c1c0*/  @!P1 PRMT R29, R33, 0x7632, R29 ;  /* 0x00007632211d9816 */ /* 0x000fc4000000001d */
        /* <DEDUP_REMOVED lines=16> */
[----:B------:R-:W-:-:S02]  /*c2d0*/  @!P2 PRMT R30, R39, 0x7610, R30 ;  /* 0x00007610271ea816 */ /* 0x000fc4000000001e */
[----:B------:R-:W-:Y:S01]  /*c2e0*/  @!P3 PRMT R37, R41, 0x7610, R37 ;  /* 0x000076102925b816 */ /* 0x000fe20000000025 */
[----:B------:R0:W5:Y:S04]  /*c2f0*/  LDL R28, [R1+0x6b8] ;  /* 0x0006b800011c7983 */ /* 0x0001680000100800 */
[----:B------:R-:W-:Y:S01]  /*c300*/  VOTEU.ANY UP0, P1 ;  /* 0x0000000000ff7886 */ /* 0x000fe20000800100 */
[----:B------:R-:W-:Y:S01]  /*c310*/  @!P5 PRMT R3, R46, 0x7632, R3 ;  /* 0x000076322e03d816 */ /* 0x000fe20000000003 */
[----:B------:R0:W5:Y:S03]  /*c320*/  LDL R31, [R1+0x6bc] ;  /* 0x0006bc00011f7983 */ /* 0x0001660000100800 */
[----:B------:R-:W1:Y:S01]  /*c330*/  @UP0 LDCU UR5, c[0x0][0x3c0] ;  /* 0x00007800ff0507ac */ /* 0x000e620008000800 */
[----:B------:R-:W-:Y:S01]  /*c340*/  PLOP3.LUT P1, PT, PT, PT, UP0, 0x80, 0x8 ;  /* 0x000000000008781c */ /* 0x000fe20003f2f008 */
[----:B------:R4:W-:Y:S01]  /*c350*/  STL.S16 [R1+0x6f8], R3 ;  /* 0x0006f80301007387 */ /* 0x0009e20000100600 */
[----:B------:R-:W-:-:S02]  /*c360*/  @!P6 PRMT R5, R48, 0x7610, R5 ;  /* 0x000076103005e816 */ /* 0x000fc40000000005 */
[----:B------:R-:W-:Y:S01]  /*c370*/  PRMT R39, RZ, 0x7610, R39 ;  /* 0x00007610ff277816 */ /* 0x000fe20000000027 */
[----:B------:R0:W5:Y:S01]  /*c380*/  LDL R32, [R1+0x6a0] ;  /* 0x0006a00001207983 */ /* 0x0001620000100800 */
[----:B------:R-:W-:Y:S02]  /*c390*/  PRMT R22, RZ, 0x7610, R22 ;  /* 0x00007610ff167816 */ /* 0x000fe40000000016 */
[----:B------:R-:W-:Y:S01]  /*c3a0*/  PRMT R21, RZ, 0x7610, R21 ;  /* 0x00007610ff157816 */ /* 0x000fe20000000015 */
[----:B------:R0:W5:Y:S01]  /*c3b0*/  LDL R38, [R1+0x68c] ;  /* 0x00068c0001267983 */ /* 0x0001620000100800 */
[----:B------:R-:W-:Y:S02]  /*c3c0*/  PRMT R20, RZ, 0x7610, R20 ;  /* 0x00007610ff147816 */ /* 0x000fe40000000014 */
[----:B------:R-:W-:Y:S01]  /*c3d0*/  PRMT R19, RZ, 0x7610, R19 ;  /* 0x00007610ff137816 */ /* 0x000fe20000000013 */
[----:B------:R0:W5:Y:S01]  /*c3e0*/  LDL R41, [R1+0x6b4] ;  /* 0x0006b40001297983 */ /* 0x0001620000100800 */
[----:B-1----:R-:W-:-:S04]  /*c3f0*/  @P1 FADD.FTZ R2, R2, UR5 ;  /* 0x0000000502021e21 */ /* 0x002fc80008010000 */
[----:B----4-:R1:W4:Y:S01]  /*c400*/  @P1 MUFU.RSQ R3, R2 ;  /* 0x0000000200031308 */ /* 0x0103220000001400 */
[----:B------:R-:W-:Y:S02]  /*c410*/  PRMT R18, RZ, 0x7610, R18 ;  /* 0x00007610ff127816 */ /* 0x000fe40000000012 */
[----:B-1----:R-:W-:-:S04]  /*c420*/  PRMT R2, RZ, 0x7610, R2 ;  /* 0x00007610ff027816 */ /* 0x002fc80000000002 */
[----:B------:R-:W-:Y:S02]  /*c430*/  @!P6 PRMT R2, R48, 0x7632, R2 ;  /* 0x000076323002e816 */ /* 0x000fe40000000002 */
[----:B------:R-:W-:Y:S02]  /*c440*/  PRMT R17, RZ, 0x7610, R17 ;  /* 0x00007610ff117816 */ /* 0x000fe40000000011 */
[----:B------:R-:W-:Y:S01]  /*c450*/  PRMT R16, RZ, 0x7610, R16 ;  /* 0x00007610ff107816 */ /* 0x000fe20000000010 */
[----:B------:R1:W-:Y:S01]  /*c460*/  STL.S16 [R1+0x704], R2 ;  /* 0x0007040201007387 */ /* 0x0003e20000100600 */
[----:B----4-:R-:W-:Y:S02]  /*c470*/  @P1 R2UR UR5, R3 ;  /* 0x00000000030512ca */ /* 0x010fe400000e0000 */
[----:B------:R-:W-:Y:S01]  /*c480*/  MOV R3, RZ ;  /* 0x000000ff00037202 */ /* 0x000fe20000000f00 */
[----:B------:R4:W-:Y:S01]  /*c490*/  STL.S16 [R1+0x6fc], R5 ;  /* 0x0006fc0501007387 */ /* 0x0009e20000100600 */
[----:B------:R-:W-:Y:S01]  /*c4a0*/  @!P2 PRMT R39, R40, 0x7610, R39 ;  /* 0x000076102827a816 */ /* 0x000fe20000000027 */
[----:B------:R-:W-:Y:S01]  /*c4b0*/  @P0 HADD2.F32 R3, -RZ, R50.H0_H0 ;  /* 0x20000032ff030230 */ /* 0x000fe20000004100 */
[----:B------:R-:W-:Y:S01]  /*c4c0*/  @!P3 PRMT R25, R42, 0x7632, R25 ;  /* 0x000076322a19b816 */ /* 0x000fe20000000019 */
[----:B------:R0:W-:Y:S01]  /*c4d0*/  STL.S16 [R1+0x6c4], R37 ;  /* 0x0006c42501007387 */ /* 0x0001e20000100600 */
[C---:B------:R-:W-:Y:S01]  /*c4e0*/  @!P4 PRMT R24, R43.reuse, 0x7610, R24 ;  /* 0x000076102b18c816 */ /* 0x040fe20000000018 */
[----:B-1----:R-:W-:Y:S01]  /*c4f0*/  HFMA2 R2, -RZ, RZ, 0, 0 ;  /* 0x00000000ff027431 */ /* 0x002fe200000001ff */
[----:B------:R-:W-:Y:S01]  /*c500*/  @!P4 PRMT R23, R43, 0x7632, R23 ;  /* 0x000076322b17c816 */ /* 0x000fe20000000017 */
[----:B------:R-:W-:Y:S01]  /*c510*/  @P0 HADD2.F32 R2, -RZ, R49.H0_H0 ;  /* 0x20000031ff020230 */ /* 0x000fe20000004100 */
[C---:B------:R-:W-:Y:S01]  /*c520*/  @!P4 PRMT R22, R44.reuse, 0x7610, R22 ;  /* 0x000076102c16c816 */ /* 0x040fe20000000016 */
[----:B----4-:R-:W-:Y:S01]  /*c530*/  HADD2.F32 R5, -RZ, R66.H0_H0 ;  /* 0x20000042ff057230 */ /* 0x010fe20000004100 */
[----:B------:R-:W-:Y:S01]  /*c540*/  @!P4 PRMT R21, R44, 0x7632, R21 ;  /* 0x000076322c15c816 */ /* 0x000fe20000000015 */
[----:B------:R1:W5:Y:S01]  /*c550*/  LDL R40, [R1+0x67c] ;  /* 0x00067c0001287983 */ /* 0x0003620000100800 */
[----:B------:R-:W-:-:S02]  /*c560*/  @!P5 PRMT R20, R45, 0x7610, R20 ;  /* 0x000076102d14d816 */ /* 0x000fc40000000014 */
[----:B------:R-:W-:Y:S01]  /*c570*/  @!P5 PRMT R19, R45, 0x7632, R19 ;  /* 0x000076322d13d816 */ /* 0x000fe20000000013 */
[----:B0-----:R1:W5:Y:S01]  /*c580*/  LDL.LU R37, [R1+0x728] ;  /* 0x0007280001257983 */ /* 0x0013620000300800 */
[----:B------:R-:W-:Y:S02]  /*c590*/  @!P5 PRMT R18, R46, 0x7610, R18 ;  /* 0x000076102e12d816 */ /* 0x000fe40000000012 */
[C---:B------:R-:W-:Y:S01]  /*c5a0*/  @!P6 PRMT R17, R47.reuse, 0x7610, R17 ;  /* 0x000076102f11e816 */ /* 0x040fe20000000011 */
[----:B------:R1:W5:Y:S01]  /*c5b0*/  LDL R43, [R1+0x6b0] ;  /* 0x0006b000012b7983 */ /* 0x0003620000100800 */
[----:B------:R-:W-:-:S03]  /*c5c0*/  @!P6 PRMT R16, R47, 0x7632, R16 ;  /* 0x000076322f10e816 */ /* 0x000fc60000000010 */
        /* <DEDUP_REMOVED lines=24> */
[----:B---3--:R-:W-:Y:S01]  /*c750*/  HADD2.F32 R4, -RZ, R4.H0_H0 ;  /* 0x20000004ff047230 */ /* 0x008fe20000004100 */
        /* <DEDUP_REMOVED lines=1364> */
.L_x_572:
        /* <DEDUP_REMOVED lines=2932> */
.L_x_573:
        /* <DEDUP_REMOVED lines=47> */
.L_x_575:
[----:B------:R-:W-:Y:S05]  /*1d6d0*/  BSYNC.RECONVERGENT B0 ;  /* 0x0000000000007941 */ /* 0x000fea0003800200 */
.L_x_574:
        /* <DEDUP_REMOVED lines=37> */
.L_x_577:
[----:B------:R-:W-:Y:S05]  /*1d930*/  BSYNC.RECONVERGENT B0 ;  /* 0x0000000000007941 */ /* 0x000fea0003800200 */
.L_x_576:
        /* <DEDUP_REMOVED lines=38> */
.L_x_579:
[----:B------:R-:W-:Y:S05]  /*1dba0*/  BSYNC.RECONVERGENT B0 ;  /* 0x0000000000007941 */ /* 0x000fea0003800200 */
.L_x_578:
        /* <DEDUP_REMOVED lines=30> */
.L_x_581:
[----:B------:R-:W-:Y:S05]  /*1dd90*/  BSYNC.RECONVERGENT B0 ;  /* 0x0000000000007941 */ /* 0x000fea0003800200 */
.L_x_580:
        /* <DEDUP_REMOVED lines=34> */
.L_x_585:
[----:B------:R-:W2:Y:S04]  /*1dfc0*/  LDG.E.STRONG.GPU R8, desc[UR10][R14.64] ;  /* 0x0000000a0e087981 */ /* 0x000ea8000c1ef900 */
[----:B--2---:R-:W-:Y:S04]  /*1dfd0*/  CCTL.IVALL ;  /* 0x00000000ff00798f */ /* 0x004fe80002000000 */
[----:B------:R0:W-:Y:S01]  /*1dfe0*/  STL [R1], R8 ;  /* 0x0000000801007387 */ /* 0x0001e20000100800 */
[----:B------:R-:W-:-:S13]  /*1dff0*/  ISETP.NE.AND P0, PT, R8, UR5, PT ;  /* 0x0000000508007c0c */ /* 0x000fda000bf05270 */
[----:B0-----:R-:W-:Y:S05]  /*1e000*/  @P0 BRA `(.L_x_585) ;  /* 0xfffffffc00ec0947 */ /* 0x001fea000383ffff */
.L_x_584:
[----:B------:R-:W-:Y:S05]  /*1e010*/  BSYNC.RECONVERGENT B0 ;  /* 0x0000000000007941 */ /* 0x000fea0003800200 */
.L_x_583:
        /* <DEDUP_REMOVED lines=15> */
.L_x_587:
        /* <DEDUP_REMOVED lines=77> */
.L_x_586:
        /* <DEDUP_REMOVED lines=52> */
.L_x_588:
        /* <DEDUP_REMOVED lines=27> */
.L_x_589:
        /* <DEDUP_REMOVED lines=12> */
.L_x_590:
[----:B------:R-:W-:Y:S05]  /*1eb90*/  BSYNC.RECONVERGENT B0 ;  /* 0x0000000000007941 */ /* 0x000fea0003800200 */
.L_x_582:
        /* <DEDUP_REMOVED lines=17> */
.L_x_596:
        /* <DEDUP_REMOVED lines=57> */
.L_x_592:
[----:B------:R-:W-:Y:S05]  /*1f040*/  BSYNC.RECONVERGENT B0 ;  /* 0x0000000000007941 */ /* 0x000fea0003800200 */
.L_x_591:
        /* <DEDUP_REMOVED lines=32> */
.L_x_593:
        /* <DEDUP_REMOVED lines=16> */
.L_x_595:
[----:B------:R-:W-:Y:S05]  /*1f350*/  BSYNC.RECONVERGENT B0 ;  /* 0x0000000000007941 */ /* 0x000fea0003800200 */
.L_x_594:
        /* <DEDUP_REMOVED lines=10> */
.L_x_571:
        /* <DEDUP_REMOVED lines=16> */
.L_x_599:
[----:B------:R-:W-:Y:S05]  /*1f500*/  BSYNC.RECONVERGENT B0 ;  /* 0x0000000000007941 */ /* 0x000fea0003800200 */
.L_x_598:
        /* <DEDUP_REMOVED lines=11> */
.L_x_601:
[----:B------:R-:W2:Y:S04]  /*1f5c0*/  LDG.E.STRONG.GPU R5, desc[UR10][R2.64] ;  /* 0x0000000a02057981 */ /* 0x000ea8000c1ef900 */
[----:B--2---:R-:W-:Y:S01]  /*1f5d0*/  CCTL.IVALL ;  /* 0x00000000ff00798f */ /* 0x004fe20002000000 */
[----:B------:R-:W-:Y:S05]  /*1f5e0*/  YIELD ;  /* 0x0000000000007946 */ /* 0x000fea0003800000 */
[----:B------:R-:W-:-:S13]  /*1f5f0*/  ISETP.NE.AND P0, PT, R5, R0, PT ;  /* 0x000000000500720c */ /* 0x000fda0003f05270 */
[----:B------:R-:W-:Y:S05]  /*1f600*/  @P0 BRA `(.L_x_601) ;  /* 0xfffffffc00ec0947 */ /* 0x000fea000383ffff */
.L_x_600:
        /* <DEDUP_REMOVED lines=75> */
.L_x_604:
        /* <DEDUP_REMOVED lines=24> */
[----:B--2---:R-:W-:Y:S02]  /*1fc40*/  F2FP.F16.F32.PACK_AB R19, R13, R4 ;  /* 0x000000040d13723e */ /* 0x004fe400000000ff */
[-C--:B------:R-:W-:Y:S02]  /*1fc50*/  MOV R13, R25.reuse ;  /* 0x00000019000d7202 */ /* 0x080fe40000000f00 */
[----:B---3--:R-:W-:Y:S01]  /*1fc60*/  F2FP.F16.F32.PACK_AB R21, R17, R14 ;  /* 0x0000000e1115723e */ /* 0x008fe200000000ff */
[----:B------:R0:W-:Y:S04]  /*1fc70*/  STG.E desc[UR10][R8.64], R19 ;  /* 0x0000001308007986 */ /* 0x0001e8000c10190a */
[----:B------:R0:W-:Y:S01]  /*1fc80*/  STG.E desc[UR10][R12.64], R21 ;  /* 0x000000150c007986 */ /* 0x0001e2000c10190a */
[----:B------:R-:W-:Y:S01]  /*1fc90*/  IADD3.X R25, PT, PT, RZ, R25, RZ, P3, !PT ;  /* 0x00000019ff197210 */ /* 0x000fe20001ffe4ff */
[----:B------:R-:W-:Y:S06]  /*1fca0*/  @P1 BRA `(.L_x_604) ;  /* 0xfffffffc00841947 */ /* 0x000fec000383ffff */
.L_x_603:
[----:B------:R-:W-:Y:S05]  /*1fcb0*/  BSYNC.RECONVERGENT B0 ;  /* 0x0000000000007941 */ /* 0x000fea0003800200 */
.L_x_602:
        /* <DEDUP_REMOVED lines=10> */
.L_x_605:
        /* <DEDUP_REMOVED lines=21> */
[----:B---3--:R-:W-:Y:S02]  /*1feb0*/  F2FP.F16.F32.PACK_AB R29, R7, R4 ;  /* 0x00000004071d723e */ /* 0x008fe400000000ff */
[----:B------:R-:W-:-:S04]  /*1fec0*/  IADD3 R4, P1, PT, R14, UR4, RZ ;  /* 0x000000040e047c10 */ /* 0x000fc8000ff3e0ff */
[----:B------:R-:W-:Y:S02]  /*1fed0*/  IADD3.X R5, PT, PT, R5, UR5, RZ, P1, !PT ;  /* 0x0000000505057c10 */ /* 0x000fe40008ffe4ff */
[----:B----4-:R-:W-:Y:S02]  /*1fee0*/  F2FP.F16.F32.PACK_AB R31, R23, R8 ;  /* 0x00000008171f723e */ /* 0x010fe400000000ff */
        /* <DEDUP_REMOVED lines=56> */
[----:B----4-:R-:W-:Y:S02]  /*20270*/  F2FP.F16.F32.PACK_AB R23, R23, R4 ;  /* 0x000000041717723e */ /* 0x010fe400000000ff */
[----:B-----5:R-:W-:-:S03]  /*20280*/  F2FP.F16.F32.PACK_AB R9, R7, R8 ;  /* 0x000000080709723e */ /* 0x020fc600000000ff */
[----:B------:R3:W-:Y:S04]  /*20290*/  STG.E desc[UR10][R28.64], R23 ;  /* 0x000000171c007986 */ /* 0x0007e8000c10190a */
[----:B------:R3:W-:Y:S02]  /*202a0*/  STG.E desc[UR10][R26.64], R9 ;  /* 0x000000091a007986 */ /* 0x0007e4000c10190a */
[----:B------:R-:W-:Y:S05]  /*202b0*/  @P0 BRA `(.L_x_605) ;  /* 0xfffffff800a80947 */ /* 0x000fea000383ffff */
[----:B------:R-:W-:Y:S05]  /*202c0*/  EXIT ;  /* 0x000000000000794d */ /* 0x000fea0003800000 */
.L_x_606:
        /* <DEDUP_REMOVED lines=11> */
.L_x_4891:


//--------------------- .text._Z35group_norm_nhwc_bwd_one_pass_kernelI11Fp16IOFp32WLi64ELi112ELi448EEv26Group_norm_nhwc_bwd_params --------------------------
	.section	.text._Z35group_norm_nhwc_bwd_one_pass_kernelI11Fp16IOFp32WLi64ELi112ELi448EEv26Group_norm_nhwc_bwd_params,"ax",@progbits
	.align	128
        .global         _Z35group_norm_nhwc_bwd_one_pass_kernelI11Fp16IOFp32WLi64ELi112ELi448EEv26Group_norm_nhwc_bwd_params
        .type           _Z35group_norm_nhwc_bwd_one_pass_kernelI11Fp16IOFp32WLi64ELi112ELi448EEv26Group_norm_nhwc_bwd_params,@function
        .size           _Z35group_norm_nhwc_bwd_one_pass_kernelI11Fp16IOFp32WLi64ELi112ELi448EEv26Group_norm_nhwc_bwd_params,(.L_x_4892 - _Z35group_norm_nhwc_bwd_one_pass_kernelI11Fp16IOFp32WLi64ELi112ELi448EEv26Group_norm_nhwc_bwd_params)
        .other          _Z35group_norm_nhwc_bwd_one_pass_kernelI11Fp16IOFp32WLi64ELi112ELi448EEv26Group_norm_nhwc_bwd_params,@"STO_CUDA_ENTRY STV_DEFAULT"
_Z35group_norm_nhwc_bwd_one_pass_kernelI11Fp16IOFp32WLi64ELi112ELi448EEv26Group_norm_nhwc_bwd_params:
.text._Z35group_norm_nhwc_bwd_one_pass_kernelI11Fp16IOFp32WLi64ELi112ELi448EEv26Group_norm_nhwc_bwd_params:
        /* <DEDUP_REMOVED lines=10> */
[----:B------:R-:W0:Y:S01]  /*00a0*/  LDC R5, c[0x0][0x41c] ;  /* 0x00010700ff057b82 */ /* 0x000e220000000800 */
[----:B------:R-:W-:Y:S01]  /*00b0*/  LOP3.LUT R3, R2, 0xffff, RZ, 0xc0, !PT ;  /* 0x0000ffff02037812 */ /* 0x000fe200078ec0ff */
[----:B------:R-:W-:Y:S01]  /*00c0*/  UMOV UR5, 0x400 ;  /* 0x0000040000057882 */ /* 0x000fe20000000000 */
[----:B------:R-:W-:Y:S01]  /*00d0*/  SHF.R.U32.HI R51, RZ, 0x2, R2 ;  /* 0x00000002ff337819 */ /* 0x000fe20000011602 */
[----:B------:R-:W-:Y:S01]  /*00e0*/  UIADD3 UR6, UPT, UPT, UR5, 0x90, URZ ;  /* 0x0000009005067890 */ /* 0x000fe2000fffe0ff */
[----:B------:R-:W-:Y:S02]  /*00f0*/  HFMA2 R44, -RZ, RZ, 0, 0 ;  /* 0x00000000ff2c7431 */ /* 0x000fe400000001ff */
[----:B------:R-:W-:Y:S01]  /*0100*/  IMAD R3, R3, 0x493, RZ ;  /* 0x0000049303037824 */ /* 0x000fe200078e02ff */
[----:B------:R-:W-:Y:S01]  /*0110*/  MOV R43, R0 ;  /* 0x00000000002b7202 */ /* 0x000fe20000000f00 */
[----:B------:R-:W1:Y:S01]  /*0120*/  S2UR UR7, SR_CgaCtaId ;  /* 0x00000000000779c3 */ /* 0x000e620000008800 */
[----:B------:R-:W-:Y:S01]  /*0130*/  LOP3.LUT R51, R51, 0xf8, RZ, 0xc0, !PT ;  /* 0x000000f833337812 */ /* 0x000fe200078ec0ff */
[----:B------:R-:W2:Y:S01]  /*0140*/  LDCU.U8 UR11, c[0x0][0x414] ;  /* 0x00008280ff0b77ac */ /* 0x000ea20008000000 */
[----:B------:R-:W-:-:S02]  /*0150*/  SHF.R.U32.HI R4, RZ, 0x10, R3 ;  /* 0x00000010ff047819 */ /* 0x000fc40000011603 */
[----:B------:R-:W3:Y:S02]  /*0160*/  S2R R3, SR_LANEID ;  /* 0x0000000000037919 */ /* 0x000ee40000000000 */
[----:B------:R-:W-:-:S05]  /*0170*/  PRMT R6, R4, 0x9910, RZ ;  /* 0x0000991004067816 */ /* 0x000fca00000000ff */
[----:B------:R-:W-:Y:S02]  /*0180*/  IMAD R6, R6, 0x38, RZ ;  /* 0x0000003806067824 */ /* 0x000fe400078e02ff */
[----:B0-----:R-:W-:-:S03]  /*0190*/  IMAD R54, R5, UR10, R4 ;  /* 0x0000000a05367c24 */ /* 0x001fc6000f8e0204 */
[----:B------:R-:W-:Y:S01]  /*01a0*/  IADD3 R6, PT, PT, RZ, -R6, RZ ;  /* 0x80000006ff067210 */ /* 0x000fe20007ffe0ff */
[----:B------:R-:W0:Y:S03]  /*01b0*/  LDC R4, c[0x0][0x374] ;  /* 0x0000dd00ff047b82 */ /* 0x000e260000000800 */
[----:B------:R-:W-:Y:S02]  /*01c0*/  PRMT R53, R6, 0x7710, RZ ;  /* 0x0000771006357816 */ /* 0x000fe400000000ff */
[C---:B------:R-:W-:Y:S01]  /*01d0*/  IADD3 R49, PT, PT, R54.reuse, 0x18, RZ ;  /* 0x0000001836317810 */ /* 0x040fe20007ffe0ff */
[----:B-1----:R-:W-:Y:S01]  /*01e0*/  ULEA UR6, UR7, UR6, 0x18 ;  /* 0x0000000607067291 */ /* 0x002fe2000f8ec0ff */
[C---:B------:R-:W-:Y:S01]  /*01f0*/  IADD3 R48, PT, PT, R54.reuse, 0x20, RZ ;  /* 0x0000002036307810 */ /* 0x040fe20007ffe0ff */
[----:B------:R-:W1:Y:S01]  /*0200*/  LDC R5, c[0x0][0x370] ;  /* 0x0000dc00ff057b82 */ /* 0x000e620000000800 */
[C---:B------:R-:W-:Y:S01]  /*0210*/  IADD3 R47, PT, PT, R54.reuse, 0x28, RZ ;  /* 0x00000028362f7810 */ /* 0x040fe20007ffe0ff */
[----:B------:R-:W-:Y:S01]  /*0220*/  ULEA UR5, UR7, UR5, 0x18 ;  /* 0x0000000507057291 */ /* 0x000fe2000f8ec0ff */
[----:B------:R-:W-:-:S02]  /*0230*/  IADD3 R46, PT, PT, R54, 0x30, RZ ;  /* 0x00000030362e7810 */ /* 0x000fc40007ffe0ff */
[----:B------:R-:W-:Y:S02]  /*0240*/  IADD3 R45, PT, PT, R54, 0x38, RZ ;  /* 0x00000038362d7810 */ /* 0x000fe40007ffe0ff */
[----:B------:R-:W-:Y:S02]  /*0250*/  IADD3 R53, PT, PT, R53, R2, RZ ;  /* 0x0000000235357210 */ /* 0x000fe40007ffe0ff */
[----:B------:R-:W-:Y:S02]  /*0260*/  LEA R52, R2, UR6, 0x4 ;  /* 0x0000000602347c11 */ /* 0x000fe4000f8e20ff */
[----:B------:R-:W-:Y:S02]  /*0270*/  IADD3 R50, PT, PT, R54, 0x10, RZ ;  /* 0x0000001036327810 */ /* 0x000fe40007ffe0ff */
[----:B------:R-:W-:Y:S02]  /*0280*/  SHF.R.S32.HI R6, RZ, 0x1f, R49 ;  /* 0x0000001fff067819 */ /* 0x000fe40000011431 */
[----:B------:R-:W-:-:S02]  /*0290*/  SHF.R.S32.HI R7, RZ, 0x1f, R48 ;  /* 0x0000001fff077819 */ /* 0x000fc40000011430 */
[----:B------:R-:W-:Y:S02]  /*02a0*/  SHF.R.S32.HI R8, RZ, 0x1f, R47 ;  /* 0x0000001fff087819 */ /* 0x000fe4000001142f */
[----:B------:R-:W-:Y:S02]  /*02b0*/  SHF.R.S32.HI R9, RZ, 0x1f, R46 ;  /* 0x0000001fff097819 */ /* 0x000fe4000001142e */
[----:B------:R-:W-:Y:S02]  /*02c0*/  SHF.R.S32.HI R10, RZ, 0x1f, R45 ;  /* 0x0000001fff0a7819 */ /* 0x000fe4000001142d */
[----:B--23--:R-:W-:-:S07]  /*02d0*/  SHF.L.U32 R53, R53, 0x1, RZ ;  /* 0x0000000135357819 */ /* 0x00cfce00000006ff */
.L_x_650:
[----:B------:R-:W2:Y:S01]  /*02e0*/  LDC R16, c[0x0][0x410] ;  /* 0x00010400ff107b82 */ /* 0x000ea20000000800 */
[----:B------:R-:W-:Y:S01]  /*02f0*/  IABS R17, R43 ;  /* 0x0000002b00117213 */ /* 0x000fe20000000000 */
[----:B------:R-:W3:Y:S01]  /*0300*/  LDCU.128 UR12, c[0x0][0x400] ;  /* 0x00008000ff0c77ac */ /* 0x000ee20008000c00 */
[----:B------:R-:W-:Y:S02]  /*0310*/  ISETP.GE.AND P0, PT, R43, RZ, PT ;  /* 0x000000ff2b00720c */ /* 0x000fe40003f06270 */
[----:B------:R-:W-:Y:S02]  /*0320*/  CS2R R38, SRZ ;  /* 0x0000000000267805 */ /* 0x000fe4000001ff00 */
[----:B------:R-:W-:Y:S02]  /*0330*/  IADD3 R29, PT, PT, R54, 0x8, RZ ;  /* 0x00000008361d7810 */ /* 0x000fe40007ffe0ff */
[----:B------:R-:W-:Y:S02]  /*0340*/  LOP3.LUT R25, R53, 0xffff, RZ, 0xc0, !PT ;  /* 0x0000ffff35197812 */ /* 0x000fe400078ec0ff */
[----:B------:R-:W-:-:S02]  /*0350*/  SHF.R.S32.HI R31, RZ, 0x1f, R29 ;  /* 0x0000001fff1f7819 */ /* 0x000fc4000001141d */
[----:B---3--:R-:W-:Y:S02]  /*0360*/  ISETP.GE.U32.AND P2, PT, R50, UR12, PT ;  /* 0x0000000c32007c0c */ /* 0x008fe4000bf46070 */
[----:B--2---:R-:W-:-:S04]  /*0370*/  IABS R14, R16 ;  /* 0x00000010000e7213 */ /* 0x004fc80000000000 */
[----:B0-----:R-:W2:Y:S08]  /*0380*/  I2F.RP R11, R14 ;  /* 0x0000000e000b7306 */ /* 0x001eb00000209400 */
[----:B--2---:R-:W2:Y:S02]  /*0390*/  MUFU.RCP R11, R11 ;  /* 0x0000000b000b7308 */ /* 0x004ea40000001000 */
[----:B--2---:R-:W-:-:S06]  /*03a0*/  IADD3 R12, PT, PT, R11, 0xffffffe, RZ ;  /* 0x0ffffffe0b0c7810 */ /* 0x004fcc0007ffe0ff */
[----:B------:R2:W3:Y:S02]  /*03b0*/  F2I.FTZ.U32.TRUNC.NTZ R13, R12 ;  /* 0x0000000c000d7305 */ /* 0x0004e4000021f000 */
[----:B--2---:R-:W-:Y:S02]  /*03c0*/  MOV R12, RZ ;  /* 0x000000ff000c7202 */ /* 0x004fe40000000f00 */
[----:B---3--:R-:W-:-:S05]  /*03d0*/  IADD3 R15, PT, PT, RZ, -R13, RZ ;  /* 0x8000000dff0f7210 */ /* 0x008fca0007ffe0ff */
[----:B------:R-:W-:-:S04]  /*03e0*/  IMAD R15, R15, R14, RZ ;  /* 0x0000000e0f0f7224 */ /* 0x000fc800078e02ff */
[----:B------:R-:W-:Y:S01]  /*03f0*/  IMAD.HI.U32 R13, R13, R15, R12 ;  /* 0x0000000f0d0d7227 */ /* 0x000fe200078e000c */
[----:B------:R-:W-:Y:S02]  /*0400*/  MOV R15, R17 ;  /* 0x00000011000f7202 */ /* 0x000fe40000000f00 */
[----:B------:R-:W-:Y:S02]  /*0410*/  LOP3.LUT R12, R43, R16, RZ, 0x3c, !PT ;  /* 0x000000102b0c7212 */ /* 0x000fe400078e3cff */
[----:B------:R-:W-:Y:S01]  /*0420*/  SHF.R.S32.HI R17, RZ, 0x1f, R50 ;  /* 0x0000001fff117819 */ /* 0x000fe20000011432 */
[----:B------:R-:W-:Y:S01]  /*0430*/  IMAD.HI.U32 R13, R13, R15, RZ ;  /* 0x0000000f0d0d7227 */ /* 0x000fe200078e00ff */
[----:B------:R-:W-:Y:S02]  /*0440*/  ISETP.GE.AND P1, PT, R12, RZ, PT ;  /* 0x000000ff0c00720c */ /* 0x000fe40003f26270 */
[----:B------:R-:W-:Y:S02]  /*0450*/  ISETP.GE.AND.EX P2, PT, R17, UR13, PT, P2 ;  /* 0x0000000d11007c0c */ /* 0x000fe4000bf46320 */
[----:B------:R-:W-:-:S05]  /*0460*/  IADD3 R11, PT, PT, -R13, RZ, RZ ;  /* 0x000000ff0d0b7210 */ /* 0x000fca0007ffe1ff */
[----:B------:R-:W-:-:S05]  /*0470*/  IMAD R11, R14, R11, R15 ;  /* 0x0000000b0e0b7224 */ /* 0x000fca00078e020f */
[----:B------:R-:W-:Y:S01]  /*0480*/  ISETP.GT.U32.AND P4, PT, R14, R11, PT ;  /* 0x0000000b0e00720c */ /* 0x000fe20003f84070 */
[----:B------:R-:W2:Y:S08]  /*0490*/  @!P2 LDC.64 R22, c[0x0][0x3a0] ;  /* 0x0000e800ff16ab82 */ /* 0x000eb00000000a00 */
[----:B------:R-:W3:Y:S04]  /*04a0*/  @!P2 LDC.64 R18, c[0x0][0x398] ;  /* 0x0000e600ff12ab82 */ /* 0x000ee80000000a00 */
[----:B------:R-:W-:-:S02]  /*04b0*/  @!P4 IADD3 R11, PT, PT, R11, -R14, RZ ;  /* 0x8000000e0b0bc210 */ /* 0x000fc40007ffe0ff */
[----:B------:R-:W-:Y:S02]  /*04c0*/  @!P4 IADD3 R13, PT, PT, R13, 0x1, RZ ;  /* 0x000000010d0dc810 */ /* 0x000fe40007ffe0ff */
[CC--:B------:R-:W-:Y:S02]  /*04d0*/  ISETP.GE.U32.AND P3, PT, R11.reuse, R14.reuse, PT ;  /* 0x0000000e0b00720c */ /* 0x0c0fe40003f66070 */
[-C--:B------:R-:W-:Y:S02]  /*04e0*/  ISETP.GT.U32.AND P4, PT, R14, R11.reuse, PT ;  /* 0x0000000b0e00720c */ /* 0x080fe40003f84070 */
[----:B------:R-:W-:Y:S02]  /*04f0*/  IADD3 R12, PT, PT, R11, -R14, RZ ;  /* 0x8000000e0b0c7210 */ /* 0x000fe40007ffe0ff */
[----:B------:R-:W-:Y:S02]  /*0500*/  LOP3.LUT R14, RZ, R16, RZ, 0x33, !PT ;  /* 0x00000010ff0e7212 */ /* 0x000fe400078e33ff */
[----:B------:R-:W-:-:S04]  /*0510*/  SEL R11, R12, R11, !P4 ;  /* 0x0000000b0c0b7207 */ /* 0x000fc80006000000 */
[----:B------:R-:W-:Y:S02]  /*0520*/  @!P0 IADD3 R11, PT, PT, -R11, RZ, RZ ;  /* 0x000000ff0b0b8210 */ /* 0x000fe40007ffe1ff */
[----:B------:R-:W-:Y:S02]  /*0530*/  @P3 IADD3 R13, PT, PT, R13, 0x1, RZ ;  /* 0x000000010d0d3810 */ /* 0x000fe40007ffe0ff */
[----:B------:R-:W-:Y:S02]  /*0540*/  ISETP.NE.AND P3, PT, R16, RZ, PT ;  /* 0x000000ff1000720c */ /* 0x000fe40003f65270 */
[----:B------:R-:W-:Y:S02]  /*0550*/  MOV R15, R13 ;  /* 0x0000000d000f7202 */ /* 0x000fe40000000f00 */
[----:B------:R-:W-:Y:S01]  /*0560*/  SEL R63, R14, R11, !P3 ;  /* 0x0000000b0e3f7207 */ /* 0x000fe20005800000 */
[----:B------:R-:W4:Y:S01]  /*0570*/  @!P2 LDC.64 R12, c[0x0][0x3f8] ;  /* 0x0000fe00ff0cab82 */ /* 0x000f220000000a00 */
[----:B------:R-:W-:-:S02]  /*0580*/  @!P1 IADD3 R15, PT, PT, -R15, RZ, RZ ;  /* 0x000000ff0f0f9210 */ /* 0x000fc40007ffe1ff */
[----:B------:R-:W-:Y:S01]  /*0590*/  ISETP.GE.U32.AND P1, PT, R49, UR12, PT ;  /* 0x0000000c31007c0c */ /* 0x000fe2000bf26070 */
[----:B------:R-:W-:Y:S01]  /*05a0*/  IMAD R24, R63, 0x70, RZ ;  /* 0x000000703f187824 */ /* 0x000fe200078e02ff */
[----:B------:R-:W-:Y:S02]  /*05b0*/  SEL R15, R14, R15, !P3 ;  /* 0x0000000f0e0f7207 */ /* 0x000fe40005800000 */
[----:B------:R-:W-:Y:S02]  /*05c0*/  ISETP.GE.U32.AND P3, PT, R29, UR12, PT ;  /* 0x0000000c1d007c0c */ /* 0x000fe4000bf66070 */
[----:B------:R-:W-:Y:S02]  /*05d0*/  SHF.R.S32.HI R11, RZ, 0x1f, R15 ;  /* 0x0000001fff0b7819 */ /* 0x000fe4000001140f */
[----:B------:R-:W-:Y:S02]  /*05e0*/  ISETP.GE.AND.EX P3, PT, R31, UR13, PT, P3 ;  /* 0x0000000d1f007c0c */ /* 0x000fe4000bf66330 */
[----:B------:R-:W-:Y:S01]  /*05f0*/  IADD3 R66, P0, PT, R25, R24, RZ ;  /* 0x0000001819427210 */ /* 0x000fe20007f1e0ff */
[----:B------:R-:W-:Y:S01]  /*0600*/  IMAD R14, R11, UR14, RZ ;  /* 0x0000000e0b0e7c24 */ /* 0x000fe2000f8e02ff */
[----:B------:R-:W-:-:S02]  /*0610*/  SHF.R.S32.HI R11, RZ, 0x1f, R54 ;  /* 0x0000001fff0b7819 */ /* 0x000fc40000011436 */
[----:B------:R-:W-:Y:S01]  /*0620*/  LEA.HI.X.SX32 R67, R24, RZ, 0x1, P0 ;  /* 0x000000ff18437211 */ /* 0x000fe200000f0eff */
[C---:B------:R-:W-:Y:S01]  /*0630*/  IMAD R65, R15.reuse, UR15, R14 ;  /* 0x0000000f0f417c24 */ /* 0x040fe2000f8e020e */
[----:B------:R-:W-:Y:S02]  /*0640*/  ISETP.GE.U32.AND P0, PT, R54, UR12, PT ;  /* 0x0000000c36007c0c */ /* 0x000fe4000bf06070 */
[----:B------:R-:W-:Y:S01]  /*0650*/  ISETP.GE.AND.EX P1, PT, R6, UR13, PT, P1 ;  /* 0x0000000d06007c0c */ /* 0x000fe2000bf26310 */
[----:B------:R-:W-:Y:S01]  /*0660*/  IMAD.WIDE.U32 R66, R15, UR14, R66 ;  /* 0x0000000e0f427c25 */ /* 0x000fe2000f8e0042 */
[----:B------:R-:W-:Y:S01]  /*0670*/  ISETP.GE.AND.EX P0, PT, R11, UR13, PT, P0 ;  /* 0x0000000d0b007c0c */ /* 0x000fe2000bf06300 */
[----:B------:R-:W0:Y:S02]  /*0680*/  @!P3 LDC.64 R14, c[0x0][0x3f8] ;  /* 0x0000fe00ff0ebb82 */ /* 0x000e240000000a00 */
[----:B----4-:R-:W-:Y:S01]  /*0690*/  @!P2 IMAD R16, R17, R12, RZ ;  /* 0x0000000c1110a224 */ /* 0x010fe200078e02ff */
[----:B------:R-:W-:-:S02]  /*06a0*/  IADD3 R65, PT, PT, R67, R65, RZ ;  /* 0x0000004143417210 */ /* 0x000fc40007ffe0ff */
[----:B------:R-:W-:Y:S01]  /*06b0*/  @!P2 MOV R64, R66 ;  /* 0x000000420040a202 */ /* 0x000fe20000000f00 */
[C---:B------:R-:W-:Y:S02]  /*06c0*/  @!P2 IMAD R17, R50.reuse, R13, R16 ;  /* 0x0000000d3211a224 */ /* 0x040fe400078e0210 */
[----:B------:R-:W4:Y:S02]  /*06d0*/  @!P3 LDC.64 R20, c[0x0][0x398] ;  /* 0x0000e600ff14bb82 */ /* 0x000f240000000a00 */
[----:B------:R-:W-:-:S05]  /*06e0*/  @!P2 IMAD.WIDE.U32 R12, R50, R12, R64 ;  /* 0x0000000c320ca225 */ /* 0x000fca00078e0040 */
[----:B------:R-:W-:Y:S02]  /*06f0*/  @!P2 IADD3 R13, PT, PT, R13, R17, RZ ;  /* 0x000000110d0da210 */ /* 0x000fe40007ffe0ff */
[C---:B------:R-:W-:Y:S01]  /*0700*/  @!P2 SHF.L.U32 R27, R12.reuse, 0x1, RZ ;  /* 0x000000010c1ba819 */ /* 0x040fe200000006ff */
[----:B------:R-:W1:Y:S01]  /*0710*/  @!P3 LDC.64 R16, c[0x0][0x3a0] ;  /* 0x0000e800ff10bb82 */ /* 0x000e620000000a00 */
[----:B------:R-:W-:Y:S02]  /*0720*/  @!P2 SHF.L.U64.HI R28, R12, 0x1, R13 ;  /* 0x000000010c1ca819 */ /* 0x000fe4000001020d */
[C---:B--2---:R-:W-:Y:S02]  /*0730*/  @!P2 IADD3 R22, P4, PT, R27.reuse, R22, RZ ;  /* 0x000000161b16a210 */ /* 0x044fe40007f9e0ff */
[----:B---3--:R-:W-:Y:S01]  /*0740*/  @!P2 IADD3 R18, P5, PT, R27, R18, RZ ;  /* 0x000000121b12a210 */ /* 0x008fe20007fbe0ff */
[----:B0-----:R-:W-:Y:S01]  /*0750*/  @!P3 IMAD R26, R31, R14, RZ ;  /* 0x0000000e1f1ab224 */ /* 0x001fe200078e02ff */
[----:B------:R-:W-:Y:S01]  /*0760*/  @!P3 MOV R27, R65 ;  /* 0x00000041001bb202 */ /* 0x000fe20000000f00 */
[----:B------:R-:W0:Y:S01]  /*0770*/  @!P0 LDC.64 R12, c[0x0][0x3f8] ;  /* 0x0000fe00ff0c8b82 */ /* 0x000e220000000a00 */
[----:B------:R-:W-:Y:S01]  /*0780*/  CS2R R36, SRZ ;  /* 0x0000000000247805 */ /* 0x000fe2000001ff00 */
[----:B------:R-:W-:Y:S01]  /*0790*/  @!P3 IMAD R31, R29, R15, R26 ;  /* 0x0000000f1d1fb224 */ /* 0x000fe200078e021a */
[----:B------:R-:W-:-:S02]  /*07a0*/  @!P3 MOV R26, R66 ;  /* 0x00000042001ab202 */ /* 0x000fc40000000f00 */
[----:B------:R-:W-:-:S03]  /*07b0*/  @!P2 IADD3.X R23, PT, PT, R28, R23, RZ, P4, !PT ;  /* 0x000000171c17a210 */ /* 0x000fc600027fe4ff */
[----:B------:R-:W-:Y:S01]  /*07c0*/  @!P3 IMAD.WIDE.U32 R26, R29, R14, R26 ;  /* 0x0000000e1d1ab225 */ /* 0x000fe200078e001a */
[----:B------:R-:W-:Y:S01]  /*07d0*/  @!P2 IADD3.X R19, PT, PT, R28, R19, RZ, P5, !PT ;  /* 0x000000131c13a210 */ /* 0x000fe20002ffe4ff */
[----:B------:R-:W2:Y:S01]  /*07e0*/  @!P1 LDC.64 R14, c[0x0][0x3f8] ;  /* 0x0000fe00ff0e9b82 */ /* 0x000ea20000000a00 */
[----:B------:R3:W5:Y:S02]  /*07f0*/  @!P2 LDG.E R38, desc[UR8][R22.64] ;  /* 0x000000081626a981 */ /* 0x000764000c1e1900 */
[----:B------:R-:W-:Y:S02]  /*0800*/  @!P3 IADD3 R29, PT, PT, R27, R31, RZ ;  /* 0x0000001f1b1db210 */ /* 0x000fe40007ffe0ff */
[----:B------:R1:W5:Y:S01]  /*0810*/  @!P2 LDG.E R37, desc[UR8][R18.64] ;  /* 0x000000081225a981 */ /* 0x000362000c1e1900 */
[----:B------:R-:W-:Y:S02]  /*0820*/  ISETP.GE.U32.AND P2, PT, R48, UR12, PT ;  /* 0x0000000c30007c0c */ /* 0x000fe4000bf46070 */
[----:B------:R-:W-:-:S02]  /*0830*/  @!P3 SHF.L.U32 R27, R26, 0x1, RZ ;  /* 0x000000011a1bb819 */ /* 0x000fc400000006ff */
[----:B------:R-:W-:Y:S02]  /*0840*/  ISETP.GE.AND.EX P2, PT, R7, UR13, PT, P2 ;  /* 0x0000000d07007c0c */ /* 0x000fe4000bf46320 */
[----:B---3--:R-:W-:Y:S02]  /*0850*/  @!P0 MOV R22, R66 ;  /* 0x0000004200168202 */ /* 0x008fe40000000f00 */
[----:B------:R-:W-:Y:S01]  /*0860*/  @!P0 MOV R23, R65 ;  /* 0x0000004100178202 */ /* 0x000fe20000000f00 */
[----:B0-----:R-:W-:Y:S01]  /*0870*/  @!P0 IMAD R11, R11, R12, RZ ;  /* 0x0000000c0b0b8224 */ /* 0x001fe200078e02ff */
[----:B------:R-:W-:Y:S02]  /*0880*/  @!P3 SHF.L.U64.HI R26, R26, 0x1, R29 ;  /* 0x000000011a1ab819 */ /* 0x000fe4000001021d */
[----:B------:R-:W-:Y:S02]  /*0890*/  CS2R R40, SRZ ;  /* 0x0000000000287805 */ /* 0x000fe4000001ff00 */
[----:B-1----:R-:W-:Y:S01]  /*08a0*/  @!P3 IADD3 R16, P4, PT, R27, R16, RZ ;  /* 0x000000101b10b210 */ /* 0x002fe20007f9e0ff */
[C---:B------:R-:W-:Y:S01]  /*08b0*/  @!P0 IMAD R11, R54.reuse, R13, R11 ;  /* 0x0000000d360b8224 */ /* 0x040fe200078e020b */
[----:B------:R-:W0:Y:S01]  /*08c0*/  @!P0 LDC.64 R18, c[0x0][0x3a0] ;  /* 0x0000e800ff128b82 */ /* 0x000e220000000a00 */
[----:B------:R-:W-:Y:S01]  /*08d0*/  @!P0 IMAD.WIDE.U32 R22, R54, R12, R22 ;  /* 0x0000000c36168225 */ /* 0x000fe200078e0016 */
[----:B------:R-:W-:-:S02]  /*08e0*/  @!P3 IADD3.X R17, PT, PT, R26, R17, RZ, P4, !PT ;  /* 0x000000111a11b210 */ /* 0x000fc400027fe4ff */
[----:B----4-:R-:W-:-:S04]  /*08f0*/  @!P3 IADD3 R20, P5, PT, R27, R20, RZ ;  /* 0x000000141b14b210 */ /* 0x010fc80007fbe0ff */
[----:B------:R-:W1:Y:S01]  /*0900*/  @!P0 LDC.64 R12, c[0x0][0x398] ;  /* 0x0000e600ff0c8b82 */ /* 0x000e620000000a00 */
[----:B------:R-:W-:Y:S01]  /*0910*/  @!P3 IADD3.X R21, PT, PT, R26, R21, RZ, P5, !PT ;  /* 0x000000151a15b210 */ /* 0x000fe20002ffe4ff */
[----:B------:R3:W5:Y:S01]  /*0920*/  @!P3 LDG.E R40, desc[UR8][R16.64] ;  /* 0x000000081028b981 */ /* 0x000762000c1e1900 */
[----:B------:R-:W-:Y:S01]  /*0930*/  @!P0 IADD3 R11, PT, PT, R23, R11, RZ ;  /* 0x0000000b170b8210 */ /* 0x000fe20007ffe0ff */
[----:B--2---:R-:W-:Y:S01]  /*0940*/  @!P1 IMAD R26, R6, R14, RZ ;  /* 0x0000000e061a9224 */ /* 0x004fe200078e02ff */
[----:B------:R-:W-:Y:S01]  /*0950*/  @!P1 MOV R27, R65 ;  /* 0x00000041001b9202 */ /* 0x000fe20000000f00 */
[----:B------:R2:W5:Y:S01]  /*0960*/  @!P3 LDG.E R39, desc[UR8][R20.64] ;  /* 0x000000081427b981 */ /* 0x000562000c1e1900 */
[----:B------:R-:W-:Y:S01]  /*0970*/  @!P0 SHF.L.U64.HI R28, R22, 0x1, R11 ;  /* 0x00000001161c8819 */ /* 0x000fe2000001020b */
[----:B------:R-:W-:Y:S01]  /*0980*/  @!P1 IMAD R11, R49, R15, R26 ;  /* 0x0000000f310b9224 */ /* 0x000fe200078e021a */
[----:B---3--:R-:W3:Y:S01]  /*0990*/  @!P2 LDC.64 R16, c[0x0][0x3f8] ;  /* 0x0000fe00ff10ab82 */ /* 0x008ee20000000a00 */
[----:B------:R-:W-:-:S02]  /*09a0*/  @!P1 MOV R26, R66 ;  /* 0x00000042001a9202 */ /* 0x000fc40000000f00 */
[----:B------:R-:W-:-:S05]  /*09b0*/  ISETP.GE.U32.AND P4, PT, R47, UR12, PT ;  /* 0x0000000c2f007c0c */ /* 0x000fca000bf86070 */
[----:B--2---:R-:W2:Y:S01]  /*09c0*/  @!P1 LDC.64 R20, c[0x0][0x3a0] ;  /* 0x0000e800ff149b82 */ /* 0x004ea20000000a00 */
[----:B------:R-:W-:Y:S01]  /*09d0*/  ISETP.GE.AND.EX P4, PT, R8, UR13, PT, P4 ;  /* 0x0000000d08007c0c */ /* 0x000fe2000bf86340 */
[----:B------:R-:W-:Y:S01]  /*09e0*/  @!P1 IMAD.WIDE.U32 R26, R49, R14, R26 ;  /* 0x0000000e311a9225 */ /* 0x000fe200078e001a */
[----:B------:R-:W-:-:S05]  /*09f0*/  @!P0 SHF.L.U32 R23, R22, 0x1, RZ ;  /* 0x0000000116178819 */ /* 0x000fca00000006ff */
[----:B------:R-:W4:Y:S01]  /*0a00*/  @!P1 LDC.64 R14, c[0x0][0x398] ;  /* 0x0000e600ff0e9b82 */ /* 0x000f220000000a00 */
[----:B-1----:R-:W-:Y:S02]  /*0a10*/  @!P0 IADD3 R22, P6, PT, R23, R12, RZ ;  /* 0x0000000c17168210 */ /* 0x002fe40007fde0ff */
[----:B------:R-:W-:Y:S02]  /*0a20*/  @!P1 IADD3 R11, PT, PT, R27, R11, RZ ;  /* 0x0000000b1b0b9210 */ /* 0x000fe40007ffe0ff */
[----:B0-----:R-:W-:Y:S02]  /*0a30*/  @!P0 IADD3 R18, P3, PT, R23, R18, RZ ;  /* 0x0000001217128210 */ /* 0x001fe40007f7e0ff */
[----:B------:R-:W-:Y:S02]  /*0a40*/  @!P0 IADD3.X R23, PT, PT, R28, R13, RZ, P6, !PT ;  /* 0x0000000d1c178210 */ /* 0x000fe400037fe4ff */
[----:B------:R-:W0:Y:S01]  /*0a50*/  @!P4 LDC.64 R12, c[0x0][0x3f8] ;  /* 0x0000fe00ff0ccb82 */ /* 0x000e220000000a00 */
[----:B------:R-:W-:Y:S01]  /*0a60*/  @!P1 SHF.L.U64.HI R32, R26, 0x1, R11 ;  /* 0x000000011a209819 */ /* 0x000fe2000001020b */
[----:B---3--:R-:W-:Y:S01]  /*0a70*/  @!P2 IMAD R11, R7, R16, RZ ;  /* 0x00000010070ba224 */ /* 0x008fe200078e02ff */
[----:B------:R-:W-:Y:S01]  /*0a80*/  @!P2 MOV R30, R66 ;  /* 0x00000042001ea202 */ /* 0x000fe20000000f00 */
[----:B------:R1:W5:Y:S01]  /*0a90*/  @!P0 LDG.E R41, desc[UR8][R22.64] ;  /* 0x0000000816298981 */ /* 0x000362000c1e1900 */
[----:B------:R-:W-:-:S02]  /*0aa0*/  @!P2 MOV R31, R65 ;  /* 0x00000041001fa202 */ /* 0x000fc40000000f00 */
[----:B------:R-:W-:Y:S01]  /*0ab0*/  @!P1 SHF.L.U32 R29, R26, 0x1, RZ ;  /* 0x000000011a1d9819 */ /* 0x000fe200000006ff */
[C---:B------:R-:W-:Y:S01]  /*0ac0*/  @!P2 IMAD R11, R48.reuse, R17, R11 ;  /* 0x00000011300ba224 */ /* 0x040fe200078e020b */
[----:B------:R-:W3:Y:S01]  /*0ad0*/  LDC.64 R26, c[0x0][0x3b8] ;  /* 0x0000ee00ff1a7b82 */ /* 0x000ee20000000a00 */
[----:B------:R-:W-:Y:S01]  /*0ae0*/  @!P2 IMAD.WIDE.U32 R30, R48, R16, R30 ;  /* 0x00000010301ea225 */ /* 0x000fe200078e001e */
[----:B--2---:R-:W-:Y:S02]  /*0af0*/  @!P1 IADD3 R20, P6, PT, R29, R20, RZ ;  /* 0x000000141d149210 */ /* 0x004fe40007fde0ff */
[----:B------:R-:W-:Y:S02]  /*0b00*/  @!P0 IADD3.X R19, PT, PT, R28, R19, RZ, P3, !PT ;  /* 0x000000131c138210 */ /* 0x000fe40001ffe4ff */
[----:B------:R-:W-:Y:S02]  /*0b10*/  @!P2 IADD3 R11, PT, PT, R31, R11, RZ ;  /* 0x0000000b1f0ba210 */ /* 0x000fe40007ffe0ff */
[----:B------:R-:W-:Y:S01]  /*0b20*/  @!P1 IADD3.X R21, PT, PT, R32, R21, RZ, P6, !PT ;  /* 0x0000001520159210 */ /* 0x000fe200037fe4ff */
[----:B------:R-:W2:Y:S01]  /*0b30*/  @!P2 LDC.64 R16, c[0x0][0x398] ;  /* 0x0000e600ff10ab82 */ /* 0x000ea20000000a00 */
[----:B------:R-:W-:-:S02]  /*0b40*/  MOV R42, RZ ;  /* 0x000000ff002a7202 */ /* 0x000fc40000000f00 */
[----:B----4-:R-:W-:Y:S01]  /*0b50*/  @!P1 IADD3 R28, P6, PT, R29, R14, RZ ;  /* 0x0000000e1d1c9210 */ /* 0x010fe20007fde0ff */
[----:B------:R-:W5:Y:S01]  /*0b60*/  @!P1 LDG.E R36, desc[UR8][R20.64] ;  /* 0x0000000814249981 */ /* 0x000f62000c1e1900 */
[----:B------:R-:W-:Y:S02]  /*0b70*/  @!P2 SHF.L.U32 R31, R30, 0x1, RZ ;  /* 0x000000011e1fa819 */ /* 0x000fe400000006ff */
[----:B------:R-:W-:Y:S01]  /*0b80*/  ISETP.GE.U32.AND P5, PT, R46, UR12, PT ;  /* 0x0000000c2e007c0c */ /* 0x000fe2000bfa6070 */
[----:B------:R4:W5:Y:S01]  /*0b90*/  @!P0 LDG.E R42, desc[UR8][R18.64] ;  /* 0x00000008122a8981 */ /* 0x000962000c1e1900 */
[----:B------:R-:W-:Y:S01]  /*0ba0*/  @!P2 SHF.L.U64.HI R30, R30, 0x1, R11 ;  /* 0x000000011e1ea819 */ /* 0x000fe2000001020b */
[----:B-1----:R-:W1:Y:S01]  /*0bb0*/  @!P4 LDC.64 R22, c[0x0][0x3a0] ;  /* 0x0000e800ff16cb82 */ /* 0x002e620000000a00 */
[----:B------:R-:W-:Y:S02]  /*0bc0*/  MOV R11, RZ ;  /* 0x000000ff000b7202 */ /* 0x000fe40000000f00 */
[----:B------:R-:W-:-:S02]  /*0bd0*/  @!P1 IADD3.X R29, PT, PT, R32, R15, RZ, P6, !PT ;  /* 0x0000000f201d9210 */ /* 0x000fc400037fe4ff */
[----:B------:R-:W-:-:S03]  /*0be0*/  ISETP.GE.AND.EX P5, PT, R9, UR13, PT, P5 ;  /* 0x0000000d09007c0c */ /* 0x000fc6000bfa6350 */
[----:B----4-:R-:W4:Y:S01]  /*0bf0*/  @!P2 LDC.64 R18, c[0x0][0x3a0] ;  /* 0x0000e800ff12ab82 */ /* 0x010f220000000a00 */
[----:B------:R0:W5:Y:S02]  /*0c00*/  @!P1 LDG.E R11, desc[UR8][R28.64] ;  /* 0x000000081c0b9981 */ /* 0x000164000c1e1900 */
[----:B0-----:R-:W-:-:S04]  /*0c10*/  @!P4 IMAD R32, R8, R12, RZ ;  /* 0x0000000c0820c224 */ /* 0x001fc800078e02ff */
[----:B------:R-:W-:Y:S01]  /*0c20*/  @!P4 IMAD R33, R47, R13, R32 ;  /* 0x0000000d2f21c224 */ /* 0x000fe200078e0220 */
[----:B------:R-:W-:Y:S01]  /*0c30*/  ISETP.GE.U32.AND P3, PT, R45, UR12, PT ;  /* 0x0000000c2d007c0c */ /* 0x000fe2000bf66070 */
[----:B------:R-:W0:Y:S01]  /*0c40*/  @!P4 LDC.64 R14, c[0x0][0x398] ;  /* 0x0000e600ff0ecb82 */ /* 0x000e220000000a00 */
[----:B------:R-:W-:Y:S02]  /*0c50*/  @!P4 MOV R28, R66 ;  /* 0x00000042001cc202 */ /* 0x000fe40000000f00 */
[----:B------:R-:W-:-:S05]  /*0c60*/  @!P4 MOV R29, R65 ;  /* 0x00000041001dc202 */ /* 0x000fca0000000f00 */
[----:B------:R-:W0:Y:S01]  /*0c70*/  @!P5 LDC.64 R20, c[0x0][0x3f8] ;  /* 0x0000fe00ff14db82 */ /* 0x000e220000000a00 */
[----:B------:R-:W-:-:S04]  /*0c80*/  @!P4 IMAD.WIDE.U32 R28, R47, R12, R28 ;  /* 0x0000000c2f1cc225 */ /* 0x000fc800078e001c */
[----:B---3--:R-:W-:Y:S01]  /*0c90*/  IMAD.WIDE R12, R43, 0x8, R26 ;  /* 0x000000082b0c7825 */ /* 0x008fe200078e021a */
[----:B------:R-:W-:-:S05]  /*0ca0*/  ISETP.GE.AND.EX P3, PT, R10, UR13, PT, P3 ;  /* 0x0000000d0a007c0c */ /* 0x000fca000bf66330 */
[----:B------:R-:W3:Y:S01]  /*0cb0*/  LDG.E.64 R12, desc[UR8][R12.64] ;  /* 0x000000080c0c7981 */ /* 0x000ee2000c1e1b00 */
[C---:B----4-:R-:W-:Y:S02]  /*0cc0*/  @!P2 IADD3 R18, P6, PT, R31.reuse, R18, RZ ;  /* 0x000000121f12a210 */ /* 0x050fe40007fde0ff */
[----:B--2---:R-:W-:Y:S02]  /*0cd0*/  @!P2 IADD3 R26, P1, PT, R31, R16, RZ ;  /* 0x000000101f1aa210 */ /* 0x004fe40007f3e0ff */
[----:B------:R-:W-:Y:S02]  /*0ce0*/  MOV R55, RZ ;  /* 0x000000ff00377202 */ /* 0x000fe40000000f00 */
[----:B------:R-:W-:Y:S02]  /*0cf0*/  @!P2 IADD3.X R19, PT, PT, R30, R19, RZ, P6, !PT ;  /* 0x000000131e13a210 */ /* 0x000fe400037fe4ff */
[----:B------:R-:W-:Y:S02]  /*0d00*/  CS2R R56, SRZ ;  /* 0x0000000000387805 */ /* 0x000fe4000001ff00 */
[----:B------:R-:W-:-:S02]  /*0d10*/  @!P4 IADD3 R31, PT, PT, R29, R33, RZ ;  /* 0x000000211d1fc210 */ /* 0x000fc40007ffe0ff */
[----:B------:R-:W-:Y:S01]  /*0d20*/  @!P2 IADD3.X R27, PT, PT, R30, R17, RZ, P1, !PT ;  /* 0x000000111e1ba210 */ /* 0x000fe20000ffe4ff */
[----:B------:R2:W5:Y:S01]  /*0d30*/  @!P2 LDG.E R55, desc[UR8][R18.64] ;  /* 0x000000081237a981 */ /* 0x000562000c1e1900 */
[C---:B------:R-:W-:Y:S01]  /*0d40*/  @!P4 SHF.L.U32 R29, R28.reuse, 0x1, RZ ;  /* 0x000000011c1dc819 */ /* 0x040fe200000006ff */
[----:B------:R-:W4:Y:S01]  /*0d50*/  @!P3 LDC.64 R16, c[0x0][0x3f8] ;  /* 0x0000fe00ff10bb82 */ /* 0x000f220000000a00 */
[----:B------:R-:W-:Y:S01]  /*0d60*/  @!P4 SHF.L.U64.HI R30, R28, 0x1, R31 ;  /* 0x000000011c1ec819 */ /* 0x000fe2000001021f */
[----:B------:R2:W5:Y:S01]  /*0d70*/  @!P2 LDG.E R56, desc[UR8][R26.64] ;  /* 0x000000081a38a981 */ /* 0x000562000c1e1900 */
[----:B-1----:R-:W-:Y:S01]  /*0d80*/  @!P4 IADD3 R28, P1, PT, R29, R22, RZ ;  /* 0x000000161d1cc210 */ /* 0x002fe20007f3e0ff */
[----:B0-----:R-:W-:Y:S01]  /*0d90*/  @!P5 IMAD R31, R9, R20, RZ ;  /* 0x00000014091fd224 */ /* 0x001fe200078e02ff */
[----:B------:R-:W-:Y:S02]  /*0da0*/  @!P5 MOV R32, R66 ;  /* 0x000000420020d202 */ /* 0x000fe40000000f00 */
[----:B------:R-:W-:Y:S01]  /*0db0*/  @!P5 MOV R33, R65 ;  /* 0x000000410021d202 */ /* 0x000fe20000000f00 */
[----:B--2---:R-:W0:Y:S01]  /*0dc0*/  @!P5 LDC.64 R18, c[0x0][0x3a0] ;  /* 0x0000e800ff12db82 */ /* 0x004e220000000a00 */
[----:B------:R-:W-:-:S02]  /*0dd0*/  ISETP.NE.AND P2, PT, RZ, UR11, PT ;  /* 0x0000000bff007c0c */ /* 0x000fc4000bf45270 */
[----:B------:R-:W-:Y:S02]  /*0de0*/  @!P4 IADD3 R26, P6, PT, R29, R14, RZ ;  /* 0x0000000e1d1ac210 */ /* 0x000fe40007fde0ff */
[----:B------:R-:W-:Y:S01]  /*0df0*/  @!P4 IADD3.X R29, PT, PT, R30, R23, RZ, P1, !PT ;  /* 0x000000171e1dc210 */ /* 0x000fe20000ffe4ff */
[C---:B------:R-:W-:Y:S02]  /*0e00*/  @!P5 IMAD R31, R46.reuse, R21, R31 ;  /* 0x000000152e1fd224 */ /* 0x040fe400078e021f */
[----:B------:R-:W1:Y:S01]  /*0e10*/  @!P5 LDC.64 R22, c[0x0][0x398] ;  /* 0x0000e600ff16db82 */ /* 0x000e620000000a00 */
[----:B------:R-:W-:Y:S01]  /*0e20*/  @!P5 IMAD.WIDE.U32 R32, R46, R20, R32 ;  /* 0x000000142e20d225 */ /* 0x000fe200078e0020 */
[----:B------:R-:W-:Y:S02]  /*0e30*/  @!P4 IADD3.X R27, PT, PT, R30, R15, RZ, P6, !PT ;  /* 0x0000000f1e1bc210 */ /* 0x000fe400037fe4ff */
[----:B------:R-:W-:Y:S01]  /*0e40*/  CS2R R58, SRZ ;  /* 0x00000000003a7805 */ /* 0x000fe2000001ff00 */
[----:B------:R-:W5:Y:S01]  /*0e50*/  @!P4 LDG.E R57, desc[UR8][R28.64] ;  /* 0x000000081c39c981 */ /* 0x000f62000c1e1900 */
[----:B------:R-:W-:-:S02]  /*0e60*/  @!P5 IADD3 R31, PT, PT, R33, R31, RZ ;  /* 0x0000001f211fd210 */ /* 0x000fc40007ffe0ff */
[----:B------:R-:W2:Y:S01]  /*0e70*/  @!P3 LDC.64 R14, c[0x0][0x3a0] ;  /* 0x0000e800ff0ebb82 */ /* 0x000ea20000000a00 */
[C---:B------:R-:W-:Y:S01]  /*0e80*/  @!P5 SHF.L.U32 R33, R32.reuse, 0x1, RZ ;  /* 0x000000012021d819 */ /* 0x040fe200000006ff */
[----:B------:R4:W5:Y:S01]  /*0e90*/  @!P4 LDG.E R58, desc[UR8][R26.64] ;  /* 0x000000081a3ac981 */ /* 0x000962000c1e1900 */
[----:B------:R-:W-:-:S05]  /*0ea0*/  @!P5 SHF.L.U64.HI R32, R32, 0x1, R31 ;  /* 0x000000012020d819 */ /* 0x000fca000001021f */
[----:B------:R-:W2:Y:S01]  /*0eb0*/  @!P3 LDC.64 R20, c[0x0][0x398] ;  /* 0x0000e600ff14bb82 */ /* 0x000ea20000000a00 */
[----:B----4-:R-:W-:Y:S01]  /*0ec0*/  @!P3 IMAD R34, R10, R16, RZ ;  /* 0x000000100a22b224 */ /* 0x010fe200078e02ff */
[----:B------:R-:W-:-:S06]  /*0ed0*/  @!P3 MOV R26, R66 ;  /* 0x00000042001ab202 */ /* 0x000fcc0000000f00 */
[----:B------:R-:W4:Y:S01]  /*0ee0*/  LDC.64 R30, c[0x0][0x3a8] ;  /* 0x0000ea00ff1e7b82 */ /* 0x000f220000000a00 */
[----:B------:R-:W-:-:S07]  /*0ef0*/  @!P3 MOV R27, R65 ;  /* 0x00000041001bb202 */ /* 0x000fce0000000f00 */
[----:B------:R-:W4:Y:S01]  /*0f00*/  @P2 LDC.64 R28, c[0x0][0x3b0] ;  /* 0x0000ec00ff1c2b82 */ /* 0x000f220000000a00 */
[----:B0-----:R-:W-:Y:S01]  /*0f10*/  @!P5 IADD3 R18, P1, PT, R33, R18, RZ ;  /* 0x000000122112d210 */ /* 0x001fe20007f3e0ff */
[C---:B------:R-:W-:Y:S02]  /*0f20*/  @!P3 IMAD R35, R45.reuse, R17, R34 ;  /* 0x000000112d23b224 */ /* 0x040fe400078e0222 */
[----:B------:R-:W-:Y:S01]  /*0f30*/  @!P3 IMAD.WIDE.U32 R16, R45, R16, R26 ;  /* 0x000000102d10b225 */ /* 0x000fe200078e001a */
[----:B------:R-:W-:Y:S02]  /*0f40*/  @!P5 IADD3.X R19, PT, PT, R32, R19, RZ, P1, !PT ;  /* 0x000000132013d210 */ /* 0x000fe40000ffe4ff */
[----:B-1----:R-:W-:Y:S02]  /*0f50*/  @!P5 IADD3 R22, P1, PT, R33, R22, RZ ;  /* 0x000000162116d210 */ /* 0x002fe40007f3e0ff */
[----:B------:R-:W-:Y:S02]  /*0f60*/  @!P3 IADD3 R33, PT, PT, R17, R35, RZ ;  /* 0x000000231121b210 */ /* 0x000fe40007ffe0ff */
[----:B------:R-:W-:-:S02]  /*0f70*/  CS2R R60, SRZ ;  /* 0x00000000003c7805 */ /* 0x000fc4000001ff00 */
[----:B------:R-:W-:Y:S01]  /*0f80*/  @!P3 SHF.L.U32 R17, R16, 0x1, RZ ;  /* 0x000000011011b819 */ /* 0x000fe200000006ff */
[----:B------:R0:W5:Y:S01]  /*0f90*/  @!P5 LDG.E R59, desc[UR8][R18.64] ;  /* 0x00000008123bd981 */ /* 0x000162000c1e1900 */
[----:B------:R-:W-:Y:S02]  /*0fa0*/  IADD3 R25, PT, PT, R25, R24, RZ ;  /* 0x0000001819197210 */ /* 0x000fe40007ffe0ff */
[----:B------:R-:W-:Y:S02]  /*0fb0*/  @!P5 IADD3.X R23, PT, PT, R32, R23, RZ, P1, !PT ;  /* 0x000000172017d210 */ /* 0x000fe40000ffe4ff */
[----:B------:R-:W-:Y:S02]  /*0fc0*/  @!P3 SHF.L.U64.HI R24, R16, 0x1, R33 ;  /* 0x000000011018b819 */ /* 0x000fe40000010221 */
[C---:B--2---:R-:W-:Y:S02]  /*0fd0*/  @!P3 IADD3 R16, P1, PT, R17.reuse, R14, RZ ;  /* 0x0000000e1110b210 */ /* 0x044fe40007f3e0ff */
[----:B------:R-:W-:Y:S01]  /*0fe0*/  @!P3 IADD3 R20, P4, PT, R17, R20, RZ ;  /* 0x000000141114b210 */ /* 0x000fe20007f9e0ff */
[----:B----4-:R-:W-:Y:S01]  /*0ff0*/  IMAD.WIDE R30, R25, 0x4, R30 ;  /* 0x00000004191e7825 */ /* 0x010fe200078e021e */
[----:B------:R-:W-:-:S02]  /*1000*/  @!P3 IADD3.X R17, PT, PT, R24, R15, RZ, P1, !PT ;  /* 0x0000000f1811b210 */ /* 0x000fc40000ffe4ff */
[----:B------:R-:W-:Y:S02]  /*1010*/  CS2R R14, SRZ ;  /* 0x00000000000e7805 */ /* 0x000fe4000001ff00 */
[----:B------:R-:W-:Y:S01]  /*1020*/  MOV R62, RZ ;  /* 0x000000ff003e7202 */ /* 0x000fe20000000f00 */
[----:B------:R-:W-:Y:S01]  /*1030*/  @P2 IMAD.WIDE R28, R25, 0x4, R28 ;  /* 0x00000004191c2825 */ /* 0x000fe200078e021c */
[----:B------:R-:W-:Y:S01]  /*1040*/  @!P3 IADD3.X R21, PT, PT, R24, R21, RZ, P4, !PT ;  /* 0x000000151815b210 */ /* 0x000fe200027fe4ff */
[----:B------:R1:W5:Y:S04]  /*1050*/  @!P5 LDG.E R60, desc[UR8][R22.64] ;  /* 0x00000008163cd981 */ /* 0x000368000c1e1900 */
[----:B------:R1:W5:Y:S04]  /*1060*/  @!P3 LDG.E R62, desc[UR8][R16.64] ;  /* 0x00000008103eb981 */ /* 0x000368000c1e1900 */
[----:B------:R1:W5:Y:S04]  /*1070*/  @!P3 LDG.E R61, desc[UR8][R20.64] ;  /* 0x00000008143db981 */ /* 0x000368000c1e1900 */
[----:B------:R1:W5:Y:S04]  /*1080*/  @P2 LDG.E.64 R14, desc[UR8][R28.64] ;  /* 0x000000081c0e2981 */ /* 0x000368000c1e1b00 */
[----:B------:R1:W5:Y:S01]  /*1090*/  LDG.E.64 R32, desc[UR8][R30.64] ;  /* 0x000000081e207981 */ /* 0x000362000c1e1b00 */
[----:B------:R-:W-:Y:S01]  /*10a0*/  UISETP.NE.AND UP0, UPT, UR11, URZ, UPT ;  /* 0x000000ff0b00728c */ /* 0x000fe2000bf05270 */
[----:B---3--:R-:W-:-:S05]  /*10b0*/  FFMA.FTZ R13, -R12, R12, R13 ;  /* 0x0000000c0c0d7223 */ /* 0x008fca000001010d */
[----:B------:R-:W-:-:S13]  /*10c0*/  FSETP.GTU.FTZ.AND P1, PT, R13, RZ, PT ;  /* 0x000000ff0d00720b */ /* 0x000fda0003f3c000 */
[----:B0-----:R-:W0:Y:S02]  /*10d0*/  @P1 LDC R18, c[0x0][0x3c0] ;  /* 0x0000f000ff121b82 */ /* 0x001e240000000800 */
[----:B0-----:R-:W-:Y:S01]  /*10e0*/  @P1 FADD.FTZ R18, R13, R18 ;  /* 0x000000120d121221 */ /* 0x001fe20000010000 */
[----:B------:R-:W-:-:S06]  /*10f0*/  MOV R13, 0x3f800000 ;  /* 0x3f800000000d7802 */ /* 0x000fcc0000000f00 */
[----:B------:R1:W0:Y:S01]  /*1100*/  @P1 MUFU.RSQ R13, R18 ;  /* 0x00000012000d1308 */ /* 0x0002220000001400 */
[----:B------:R-:W-:Y:S05]  /*1110*/  BRA.U UP0, `(.L_x_608) ;  /* 0x0000000900447547 */ /* 0x000fea000b800000 */
[--C-:B-----5:R-:W-:Y:S02]  /*1120*/  HADD2.F32 R19, -RZ, R42.reuse.H0_H0 ;  /* 0x2000002aff137230 */ /* 0x120fe40000004100 */
[----:B-1----:R-:W-:Y:S02]  /*1130*/  HADD2.F32 R23, -RZ, R42.H1_H1 ;  /* 0x3000002aff177230 */ /* 0x002fe40000004100 */
[--C-:B------:R-:W-:Y:S02]  /*1140*/  HADD2.F32 R17, -RZ, R41.reuse.H0_H0 ;  /* 0x20000029ff117230 */ /* 0x100fe40000004100 */
[C---:B------:R-:W-:Y:S01]  /*1150*/  FADD.FTZ R18, -R12.reuse, R19 ;  /* 0x000000130c127221 */ /* 0x040fe20000010100 */
[----:B------:R-:W-:Y:S02]  /*1160*/  HADD2.F32 R25, -RZ, R40.H0_H0 ;  /* 0x20000028ff197230 */ /* 0x000fe40000004100 */
[----:B------:R-:W-:Y:S01]  /*1170*/  FADD.FTZ R20, -R12, R23 ;  /* 0x000000170c147221 */ /* 0x000fe20000010100 */
[----:B------:R-:W-:-:S02]  /*1180*/  HADD2.F32 R16, -RZ, R41.H1_H1 ;  /* 0x30000029ff107230 */ /* 0x000fc40000004100 */
[----:B------:R-:W-:Y:S01]  /*1190*/  FMUL.FTZ R23, R32, R17 ;  /* 0x0000001120177220 */ /* 0x000fe20000410000 */
[-C--:B0-----:R-:W-:Y:S01]  /*11a0*/  FMUL.FTZ R18, R18, R13.reuse ;  /* 0x0000000d12127220 */ /* 0x081fe20000410000 */
[----:B------:R-:W-:Y:S01]  /*11b0*/  FADD.FTZ R24, -R12, R25 ;  /* 0x000000190c187221 */ /* 0x000fe20000010100 */
[----:B------:R-:W-:Y:S02]  /*11c0*/  HADD2.F32 R21, -RZ, R39.H0_H0 ;  /* 0x20000027ff157230 */ /* 0x000fe40000004100 */
[----:B------:R-:W-:Y:S01]  /*11d0*/  FMUL.FTZ R22, R33, R16 ;  /* 0x0000001021167220 */ /* 0x000fe20000410000 */
[----:B------:R-:W-:Y:S01]  /*11e0*/  FMUL.FTZ R19, R20, R13 ;  /* 0x0000000d14137220 */ /* 0x000fe20000410000 */
[----:B------:R-:W-:Y:S01]  /*11f0*/  FADD.FTZ R25, RZ, R23 ;  /* 0x00000017ff197221 */ /* 0x000fe20000010000 */
[----:B------:R-:W-:Y:S01]  /*1200*/  FFMA.FTZ R20, R18, R23, RZ ;  /* 0x0000001712147223 */ /* 0x000fe200000100ff */
[----:B------:R-:W-:Y:S01]  /*1210*/  FFMA.FTZ R26, R17, R18, RZ ;  /* 0x00000012111a7223 */ /* 0x000fe200000100ff */
[----:B------:R-:W-:Y:S01]  /*1220*/  FMUL.FTZ R27, R24, R13 ;  /* 0x0000000d181b7220 */ /* 0x000fe20000410000 */
[----:B------:R-:W-:Y:S01]  /*1230*/  FADD.FTZ R18, R22, R25 ;  /* 0x0000001916127221 */ /* 0x000fe20000010000 */
[----:B------:R-:W-:Y:S01]  /*1240*/  FFMA.FTZ R20, R19, R22, R20 ;  /* 0x0000001613147223 */ /* 0x000fe20000010014 */
[----:B------:R-:W-:Y:S01]  /*1250*/  FMUL.FTZ R25, R32, R21 ;  /* 0x0000001520197220 */ /* 0x000fe20000410000 */
[----:B------:R-:W-:Y:S01]  /*1260*/  FADD.FTZ R28, RZ, R17 ;  /* 0x00000011ff1c7221 */ /* 0x000fe20000010000 */
[----:B------:R-:W-:-:S02]  /*1270*/  HADD2.F32 R23, -RZ, R40.H1_H1 ;  /* 0x30000028ff177230 */ /* 0x000fc40000004100 */
[----:B------:R-:W-:Y:S01]  /*1280*/  FFMA.FTZ R19, R16, R19, RZ ;  /* 0x0000001310137223 */ /* 0x000fe200000100ff */
[----:B------:R-:W-:Y:S01]  /*1290*/  FADD.FTZ R18, R18, R25 ;  /* 0x0000001912127221 */ /* 0x000fe20000010000 */
[----:B------:R-:W-:Y:S01]  /*12a0*/  FFMA.FTZ R20, R27, R25, R20 ;  /* 0x000000191b147223 */ /* 0x000fe20000010014 */
[----:B------:R-:W-:Y:S02]  /*12b0*/  HADD2.F32 R25, -RZ, R38.H0_H0 ;  /* 0x20000026ff197230 */ /* 0x000fe40000004100 */
[C---:B------:R-:W-:Y:S01]  /*12c0*/  FADD.FTZ R17, R21.reuse, R28 ;  /* 0x0000001c15117221 */ /* 0x040fe20000010000 */
[----:B------:R-:W-:Y:S01]  /*12d0*/  FFMA.FTZ R21, R21, R27, R26 ;  /* 0x0000001b15157223 */ /* 0x000fe2000001001a */
[----:B------:R-:W-:Y:S02]  /*12e0*/  HADD2.F32 R24, -RZ, R39.H1_H1 ;  /* 0x30000027ff187230 */ /* 0x000fe40000004100 */
[C---:B------:R-:W-:Y:S01]  /*12f0*/  FADD.FTZ R26, -R12.reuse, R23 ;  /* 0x000000170c1a7221 */ /* 0x040fe20000010100 */
[----:B------:R-:W-:Y:S01]  /*1300*/  FADD.FTZ R23, RZ, R16 ;  /* 0x00000010ff177221 */ /* 0x000fe20000010000 */
[----:B------:R-:W-:Y:S01]  /*1310*/  FADD.FTZ R28, -R12, R25 ;  /* 0x000000190c1c7221 */ /* 0x000fe20000010100 */
[----:B------:R-:W-:-:S02]  /*1320*/  HADD2.F32 R22, -RZ, R37.H0_H0 ;  /* 0x20000025ff167230 */ /* 0x000fc40000004100 */
[----:B------:R-:W-:Y:S01]  /*1330*/  FMUL.FTZ R27, R33, R24 ;  /* 0x00000018211b7220 */ /* 0x000fe20000410000 */
[----:B------:R-:W-:Y:S01]  /*1340*/  FADD.FTZ R16, R24, R23 ;  /* 0x0000001718107221 */ /* 0x000fe20000010000 */
[-C--:B------:R-:W-:Y:S01]  /*1350*/  FMUL.FTZ R23, R28, R13.reuse ;  /* 0x0000000d1c177220 */ /* 0x080fe20000410000 */
[----:B------:R-:W-:Y:S01]  /*1360*/  FMUL.FTZ R25, R26, R13 ;  /* 0x0000000d1a197220 */ /* 0x000fe20000410000 */
[----:B------:R-:W-:Y:S02]  /*1370*/  HADD2.F32 R29, -RZ, R38.H1_H1 ;  /* 0x30000026ff1d7230 */ /* 0x000fe40000004100 */
[----:B------:R-:W-:Y:S01]  /*1380*/  FADD.FTZ R17, R17, R22 ;  /* 0x0000001611117221 */ /* 0x000fe20000010000 */
[----:B------:R-:W-:Y:S01]  /*1390*/  FFMA.FTZ R21, R22, R23, R21 ;  /* 0x0000001716157223 */ /* 0x000fe20000010015 */
[----:B------:R-:W-:Y:S01]  /*13a0*/  FMUL.FTZ R31, R32, R22 ;  /* 0x00000016201f7220 */ /* 0x000fe20000410000 */
[----:B------:R-:W-:Y:S01]  /*13b0*/  FADD.FTZ R18, R27, R18 ;  /* 0x000000121b127221 */ /* 0x000fe20000010000 */
[----:B------:R-:W-:Y:S01]  /*13c0*/  FFMA.FTZ R19, R24, R25, R19 ;  /* 0x0000001918137223 */ /* 0x000fe20000010013 */
[----:B------:R-:W-:Y:S01]  /*13d0*/  FFMA.FTZ R20, R25, R27, R20 ;  /* 0x0000001b19147223 */ /* 0x000fe20000010014 */
[----:B------:R-:W-:-:S02]  /*13e0*/  HADD2.F32 R22, -RZ, R37.H1_H1 ;  /* 0x30000025ff167230 */ /* 0x000fc40000004100 */
[----:B------:R-:W-:Y:S01]  /*13f0*/  FADD.FTZ R24, -R12, R29 ;  /* 0x0000001d0c187221 */ /* 0x000fe20000010100 */
[----:B------:R-:W-:Y:S01]  /*1400*/  FADD.FTZ R18, R18, R31 ;  /* 0x0000001f12127221 */ /* 0x000fe20000010000 */
[----:B------:R-:W-:Y:S01]  /*1410*/  FFMA.FTZ R31, R23, R31, R20 ;  /* 0x0000001f171f7223 */ /* 0x000fe20000010014 */
[--C-:B------:R-:W-:Y:S02]  /*1420*/  HADD2.F32 R25, -RZ, R36.reuse.H0_H0 ;  /* 0x20000024ff197230 */ /* 0x100fe40000004100 */
[----:B------:R-:W-:Y:S01]  /*1430*/  FMUL.FTZ R24, R24, R13 ;  /* 0x0000000d18187220 */ /* 0x000fe20000410000 */
[----:B------:R-:W-:Y:S01]  /*1440*/  FMUL.FTZ R23, R33, R22 ;  /* 0x0000001621177220 */ /* 0x000fe20000410000 */
[----:B------:R-:W-:Y:S02]  /*1450*/  HADD2.F32 R27, -RZ, R36.H1_H1 ;  /* 0x30000024ff1b7230 */ /* 0x000fe40000004100 */
[----:B------:R-:W-:Y:S01]  /*1460*/  FADD.FTZ R16, R16, R22 ;  /* 0x0000001610107221 */ /* 0x000fe20000010000 */
[----:B------:R-:W-:Y:S01]  /*1470*/  FFMA.FTZ R19, R22, R24, R19 ;  /* 0x0000001816137223 */ /* 0x000fe20000010013 */
[----:B------:R-:W-:Y:S01]  /*1480*/  FFMA.FTZ R20, R24, R23, R31 ;  /* 0x0000001718147223 */ /* 0x000fe2000001001f */
[----:B------:R-:W-:Y:S01]  /*1490*/  FADD.FTZ R22, -R12, R25 ;  /* 0x000000190c167221 */ /* 0x000fe20000010100 */
[----:B------:R-:W-:-:S02]  /*14a0*/  HADD2.F32 R24, -RZ, R11.H0_H0 ;  /* 0x2000000bff187230 */ /* 0x000fc40000004100 */
[----:B------:R-:W-:Y:S01]  /*14b0*/  FADD.FTZ R28, -R12, R27 ;  /* 0x0000001b0c1c7221 */ /* 0x000fe20000010100 */
[----:B------:R-:W-:Y:S01]  /*14c0*/  FADD.FTZ R18, R23, R18 ;  /* 0x0000001217127221 */ /* 0x000fe20000010000 */
[----:B------:R-:W-:Y:S02]  /*14d0*/  HADD2.F32 R26, -RZ, R11.H1_H1 ;  /* 0x3000000bff1a7230 */ /* 0x000fe40000004100 */
[-C--:B------:R-:W-:Y:S01]  /*14e0*/  FMUL.FTZ R23, R22, R13.reuse ;  /* 0x0000000d16177220 */ /* 0x080fe20000410000 */
[----:B------:R-:W-:Y:S02]  /*14f0*/  HADD2.F32 R29, -RZ, R55.H0_H0 ;  /* 0x20000037ff1d7230 */ /* 0x000fe40000004100 */
[----:B------:R-:W-:Y:S01]  /*1500*/  FMUL.FTZ R22, R28, R13 ;  /* 0x0000000d1c167220 */ /* 0x000fe20000410000 */
[----:B------:R-:W-:Y:S01]  /*1510*/  FMUL.FTZ R25, R32, R24 ;  /* 0x0000001820197220 */ /* 0x000fe20000410000 */
[----:B------:R-:W-:Y:S01]  /*1520*/  FFMA.FTZ R21, R24, R23, R21 ;  /* 0x0000001718157223 */ /* 0x000fe20000010015 */
[----:B------:R-:W-:Y:S01]  /*1530*/  FADD.FTZ R16, R16, R26 ;  /* 0x0000001a10107221 */ /* 0x000fe20000010000 */
[----:B------:R-:W-:Y:S01]  /*1540*/  FFMA.FTZ R19, R26, R22, R19 ;  /* 0x000000161a137223 */ /* 0x000fe20000010013 */
[----:B------:R-:W-:Y:S01]  /*1550*/  FMUL.FTZ R27, R33, R26 ;  /* 0x0000001a211b7220 */ /* 0x000fe20000410000 */
[----:B------:R-:W-:Y:S01]  /*1560*/  FFMA.FTZ R23, R23, R25, R20 ;  /* 0x0000001917177223 */ /* 0x000fe20000010014 */
[----:B------:R-:W-:Y:S01]  /*1570*/  FADD.FTZ R26, -R12, R29 ;  /* 0x0000001d0c1a7221 */ /* 0x000fe20000010100 */
[----:B------:R-:W-:Y:S01]  /*1580*/  FADD.FTZ R17, R17, R24 ;  /* 0x0000001811117221 */ /* 0x000fe20000010000 */
[----:B------:R-:W-:Y:S01]  /*1590*/  FADD.FTZ R18, R18, R25 ;  /* 0x0000001912127221 */ /* 0x000fe20000010000 */
[----:B------:R-:W-:-:S02]  /*15a0*/  HADD2.F32 R24, -RZ, R56.H0_H0 ;  /* 0x20000038ff187230 */ /* 0x000fc40000004100 */
[----:B------:R-:W-:Y:S01]  /*15b0*/  FFMA.FTZ R20, R22, R27, R23 ;  /* 0x0000001b16147223 */ /* 0x000fe20000010017 */
[----:B------:R-:W-:Y:S01]  /*15c0*/  FMUL.FTZ R25, R26, R13 ;  /* 0x0000000d1a197220 */ /* 0x000fe20000410000 */
[----:B------:R-:W-:Y:S02]  /*15d0*/  HADD2.F32 R23, -RZ, R55.H1_H1 ;  /* 0x30000037ff177230 */ /* 0x000fe40000004100 */
[----:B------:R-:W-:Y:S01]  /*15e0*/  FADD.FTZ R18, R27, R18 ;  /* 0x000000121b127221 */ /* 0x000fe20000010000 */
[----:B------:R-:W-:Y:S01]  /*15f0*/  FMUL.FTZ R27, R32, R24 ;  /* 0x00000018201b7220 */ /* 0x000fe20000410000 */
[----:B------:R-:W-:Y:S01]  /*1600*/  FADD.FTZ R17, R17, R24 ;  /* 0x0000001811117221 */ /* 0x000fe20000010000 */
[----:B------:R-:W-:Y:S01]  /*1610*/  FFMA.FTZ R21, R24, R25, R21 ;  /* 0x0000001918157223 */ /* 0x000fe20000010015 */
[----:B------:R-:W-:Y:S01]  /*1620*/  FADD.FTZ R22, -R12, R23 ;  /* 0x000000170c167221 */ /* 0x000fe20000010100 */
[----:B------:R-:W-:Y:S02]  /*1630*/  HADD2.F32 R24, -RZ, R56.H1_H1 ;  /* 0x30000038ff187230 */ /* 0x000fe40000004100 */
[----:B------:R-:W-:Y:S01]  /*1640*/  FADD.FTZ R18, R18, R27 ;  /* 0x0000001b12127221 */ /* 0x000fe20000010000 */
[----:B------:R-:W-:-:S02]  /*1650*/  HADD2.F32 R29, -RZ, R57.H0_H0 ;  /* 0x20000039ff1d7230 */ /* 0x000fc40000004100 */
[----:B------:R-:W-:Y:S01]  /*1660*/  FFMA.FTZ R20, R25, R27, R20 ;  /* 0x0000001b19147223 */ /* 0x000fe20000010014 */
[--C-:B------:R-:W-:Y:S02]  /*1670*/  HADD2.F32 R26, -RZ, R58.reuse.H0_H0 ;  /* 0x2000003aff1a7230 */ /* 0x100fe40000004100 */
[----:B------:R-:W-:Y:S01]  /*1680*/  FMUL.FTZ R23, R22, R13 ;  /* 0x0000000d16177220 */ /* 0x000fe20000410000 */
[----:B------:R-:W-:Y:S02]  /*1690*/  HADD2.F32 R27, -RZ, R57.H1_H1 ;  /* 0x30000039ff1b7230 */ /* 0x000fe40000004100 */
[----:B------:R-:W-:Y:S01]  /*16a0*/  FMUL.FTZ R25, R33, R24 ;  /* 0x0000001821197220 */ /* 0x000fe20000410000 */
[----:B------:R-:W-:Y:S01]  /*16b0*/  FADD.FTZ R28, -R12, R29 ;  /* 0x0000001d0c1c7221 */ /* 0x000fe20000010100 */
[----:B------:R-:W-:Y:S01]  /*16c0*/  FFMA.FTZ R19, R24, R23, R19 ;  /* 0x0000001718137223 */ /* 0x000fe20000010013 */
[----:B------:R-:W-:Y:S01]  /*16d0*/  FADD.FTZ R16, R16, R24 ;  /* 0x0000001810107221 */ /* 0x000fe20000010000 */
[----:B------:R-:W-:Y:S01]  /*16e0*/  FMUL.FTZ R29, R32, R26 ;  /* 0x0000001a201d7220 */ /* 0x000fe20000410000 */
[----:B------:R-:W-:Y:S01]  /*16f0*/  FADD.FTZ R18, R25, R18 ;  /* 0x0000001219127221 */ /* 0x000fe20000010000 */
[----:B------:R-:W-:Y:S01]  /*1700*/  FFMA.FTZ R23, R23, R25, R20 ;  /* 0x0000001917177223 */ /* 0x000fe20000010014 */
[----:B------:R-:W-:Y:S01]  /*1710*/  FMUL.FTZ R22, R28, R13 ;  /* 0x0000000d1c167220 */ /* 0x000fe20000410000 */
[----:B------:R-:W-:Y:S01]  /*1720*/  FADD.FTZ R24, -R12, R27 ;  /* 0x0000001b0c187221 */ /* 0x000fe20000010100 */
[----:B------:R-:W-:-:S02]  /*1730*/  HADD2.F32 R20, -RZ, R58.H1_H1 ;  /* 0x3000003aff147230 */ /* 0x000fc40000004100 */
[----:B------:R-:W-:Y:S01]  /*1740*/  FADD.FTZ R18, R18, R29 ;  /* 0x0000001d12127221 */ /* 0x000fe20000010000 */
[--C-:B------:R-:W-:Y:S02]  /*1750*/  HADD2.F32 R25, -RZ, R59.reuse.H0_H0 ;  /* 0x2000003bff197230 */ /* 0x100fe40000004100 */
[----:B------:R-:W-:Y:S01]  /*1760*/  FADD.FTZ R17, R17, R26 ;  /* 0x0000001a11117221 */ /* 0x000fe20000010000 */
[----:B------:R-:W-:Y:S01]  /*1770*/  FFMA.FTZ R21, R26, R22, R21 ;  /* 0x000000161a157223 */ /* 0x000fe20000010015 */
[----:B------:R-:W-:Y:S01]  /*1780*/  FMUL.FTZ R24, R24, R13 ;  /* 0x0000000d18187220 */ /* 0x000fe20000410000 */
[----:B------:R-:W-:Y:S01]  /*1790*/  FFMA.FTZ R29, R22, R29, R23 ;  /* 0x0000001d161d7223 */ /* 0x000fe20000010017 */
[----:B------:R-:W-:Y:S01]  /*17a0*/  FMUL.FTZ R23, R33, R20 ;  /* 0x0000001421177220 */ /* 0x000fe20000410000 */
[----:B------:R-:W-:Y:S02]  /*17b0*/  HADD2.F32 R22, -RZ, R60.H0_H0 ;  /* 0x2000003cff167230 */ /* 0x000fe40000004100 */
[----:B------:R-:W-:Y:S01]  /*17c0*/  FADD.FTZ R26, -R12, R25 ;  /* 0x000000190c1a7221 */ /* 0x000fe20000010100 */
[----:B------:R-:W-:-:S02]  /*17d0*/  HADD2.F32 R27, -RZ, R59.H1_H1 ;  /* 0x3000003bff1b7230 */ /* 0x000fc40000004100 */
[----:B------:R-:W-:Y:S01]  /*17e0*/  FADD.FTZ R16, R16, R20 ;  /* 0x0000001410107221 */ /* 0x000fe20000010000 */
[----:B------:R-:W-:Y:S01]  /*17f0*/  FFMA.FTZ R19, R20, R24, R19 ;  /* 0x0000001814137223 */ /* 0x000fe20000010013 */
[----:B------:R-:W-:Y:S01]  /*1800*/  FADD.FTZ R20, R23, R18 ;  /* 0x0000001217147221 */ /* 0x000fe20000010000 */
[----:B------:R-:W-:Y:S01]  /*1810*/  FFMA.FTZ R29, R24, R23, R29 ;  /* 0x00000017181d7223 */ /* 0x000fe2000001001d */
[----:B------:R-:W-:Y:S01]  /*1820*/  FMUL.FTZ R26, R26, R13 ;  /* 0x0000000d1a1a7220 */ /* 0x000fe20000410000 */
[----:B------:R-:W-:Y:S02]  /*1830*/  HADD2.F32 R18, -RZ, R60.H1_H1 ;  /* 0x3000003cff127230 */ /* 0x000fe40000004100 */
[----:B------:R-:W-:Y:S01]  /*1840*/  FMUL.FTZ R23, R32, R22 ;  /* 0x0000001620177220 */ /* 0x000fe20000410000 */
[----:B------:R-:W-:Y:S01]  /*1850*/  FADD.FTZ R24, -R12, R27 ;  /* 0x0000001b0c187221 */ /* 0x000fe20000010100 */
[----:B------:R-:W-:Y:S02]  /*1860*/  HADD2.F32 R27, -RZ, R62.H0_H0 ;  /* 0x2000003eff1b7230 */ /* 0x000fe40000004100 */
[----:B------:R-:W-:Y:S01]  /*1870*/  FADD.FTZ R17, R17, R22 ;  /* 0x0000001611117221 */ /* 0x000fe20000010000 */
[----:B------:R-:W-:Y:S01]  /*1880*/  FFMA.FTZ R21, R22, R26, R21 ;  /* 0x0000001a16157223 */ /* 0x000fe20000010015 */
[----:B------:R-:W-:Y:S01]  /*1890*/  FADD.FTZ R22, R20, R23 ;  /* 0x0000001714167221 */ /* 0x000fe20000010000 */
[----:B------:R-:W-:Y:S01]  /*18a0*/  FFMA.FTZ R29, R26, R23, R29 ;  /* 0x000000171a1d7223 */ /* 0x000fe2000001001d */
[----:B------:R-:W-:Y:S01]  /*18b0*/  FMUL.FTZ R23, R33, R18 ;  /* 0x0000001221177220 */ /* 0x000fe20000410000 */
[----:B------:R-:W-:Y:S01]  /*18c0*/  FMUL.FTZ R24, R24, R13 ;  /* 0x0000000d18187220 */ /* 0x000fe20000410000 */
[----:B------:R-:W-:-:S02]  /*18d0*/  HADD2.F32 R20, -RZ, R61.H0_H0 ;  /* 0x2000003dff147230 */ /* 0x000fc40000004100 */
[----:B------:R-:W-:Y:S01]  /*18e0*/  FADD.FTZ R26, -R12, R27 ;  /* 0x0000001b0c1a7221 */ /* 0x000fe20000010100 */
[----:B------:R-:W-:Y:S02]  /*18f0*/  HADD2.F32 R27, -RZ, R62.H1_H1 ;  /* 0x3000003eff1b7230 */ /* 0x000fe40000004100 */
[----:B------:R-:W-:Y:S01]  /*1900*/  FADD.FTZ R25, R23, R22 ;  /* 0x0000001617197221 */ /* 0x000fe20000010000 */
[----:B------:R-:W-:Y:S01]  /*1910*/  FFMA.FTZ R19, R18, R24, R19 ;  /* 0x0000001812137223 */ /* 0x000fe20000010013 */
[----:B------:R-:W-:Y:S01]  /*1920*/  FFMA.FTZ R22, R24, R23, R29 ;  /* 0x0000001718167223 */ /* 0x000fe2000001001d */
[----:B------:R-:W-:Y:S02]  /*1930*/  HADD2.F32 R24, -RZ, R61.H1_H1 ;  /* 0x3000003dff187230 */ /* 0x000fe40000004100 */
[----:B------:R-:W-:Y:S01]  /*1940*/  FMUL.FTZ R28, R32, R20 ;  /* 0x00000014201c7220 */ /* 0x000fe20000410000 */
[-C--:B------:R-:W-:Y:S01]  /*1950*/  FMUL.FTZ R23, R26, R13.reuse ;  /* 0x0000000d1a177220 */ /* 0x080fe20000410000 */
[----:B------:R-:W-:Y:S01]  /*1960*/  FADD.FTZ R26, -R12, R27 ;  /* 0x0000001b0c1a7221 */ /* 0x000fe20000010100 */
[----:B------:R-:W-:Y:S01]  /*1970*/  FADD.FTZ R27, R16, R18 ;  /* 0x00000012101b7221 */ /* 0x000fe20000010000 */
[----:B------:R-:W-:Y:S01]  /*1980*/  FADD.FTZ R30, R25, R28 ;  /* 0x0000001c191e7221 */ /* 0x000fe20000010000 */
[----:B------:R-:W-:Y:S01]  /*1990*/  FMUL.FTZ R25, R33, R24 ;  /* 0x0000001821197220 */ /* 0x000fe20000410000 */
        /* <DEDUP_REMOVED lines=9> */
.L_x_608:
[--C-:B-1---5:R-:W-:Y:S02]  /*1a30*/  HADD2.F32 R17, -RZ, R42.reuse.H0_H0 ;  /* 0x2000002aff117230 */ /* 0x122fe40000004100 */
[----:B------:R-:W-:Y:S02]  /*1a40*/  HADD2.F32 R19, -RZ, R42.H1_H1 ;  /* 0x3000002aff137230 */ /* 0x000fe40000004100 */
[--C-:B------:R-:W-:Y:S02]  /*1a50*/  HADD2.F32 R25, -RZ, R40.reuse.H0_H0 ;  /* 0x20000028ff197230 */ /* 0x100fe40000004100 */
[----:B------:R-:W-:Y:S01]  /*1a60*/  FADD.FTZ R16, -R12, R17 ;  /* 0x000000110c107221 */ /* 0x000fe20000010100 */
[----:B------:R-:W-:Y:S02]  /*1a70*/  HADD2.F32 R27, -RZ, R40.H1_H1 ;  /* 0x30000028ff1b7230 */ /* 0x000fe40000004100 */
[----:B------:R-:W-:Y:S02]  /*1a80*/  HADD2.F32 R68, -RZ, R39.H1_H1 ;  /* 0x30000027ff447230 */ /* 0x000fe40000004100 */
[----:B0-----:R-:W-:Y:S01]  /*1a90*/  FMUL.FTZ R17, R16, R13 ;  /* 0x0000000d10117220 */ /* 0x001fe20000410000 */
[C---:B------:R-:W-:Y:S01]  /*1aa0*/  FADD.FTZ R16, -R12.reuse, R19 ;  /* 0x000000130c107221 */ /* 0x040fe20000010100 */
[----:B------:R-:W-:Y:S01]  /*1ab0*/  FADD.FTZ R24, -R12, R25 ;  /* 0x000000190c187221 */ /* 0x000fe20000010100 */
[----:B------:R-:W-:-:S02]  /*1ac0*/  HADD2.F32 R25, -RZ, R41.H0_H0 ;  /* 0x20000029ff197230 */ /* 0x000fc40000004100 */
[--C-:B------:R-:W-:Y:S01]  /*1ad0*/  FFMA.FTZ R19, R32, R17, R14.reuse ;  /* 0x0000001120137223 */ /* 0x100fe2000001000e */
[-C--:B------:R-:W-:Y:S01]  /*1ae0*/  FMUL.FTZ R16, R16, R13.reuse ;  /* 0x0000000d10107220 */ /* 0x080fe20000410000 */
[----:B------:R-:W-:Y:S01]  /*1af0*/  FADD.FTZ R30, -R12, R27 ;  /* 0x0000001b0c1e7221 */ /* 0x000fe20000010100 */
[-C--:B------:R-:W-:Y:S01]  /*1b00*/  FMUL.FTZ R35, R24, R13.reuse ;  /* 0x0000000d18237220 */ /* 0x080fe20000410000 */
[----:B------:R-:W-:Y:S01]  /*1b10*/  FMUL.FTZ R21, R19, -1.4426950216293334961 ;  /* 0xbfb8aa3b13157820 */ /* 0x000fe20000410000 */
[C-C-:B------:R-:W-:Y:S01]  /*1b20*/  FFMA.FTZ R18, R33.reuse, R16, R15.reuse ;  /* 0x0000001021127223 */ /* 0x140fe2000001000f */
[----:B------:R-:W-:Y:S01]  /*1b30*/  FMUL.FTZ R30, R30, R13 ;  /* 0x0000000d1e1e7220 */ /* 0x000fe20000410000 */
[----:B------:R-:W-:Y:S01]  /*1b40*/  FFMA.FTZ R34, R32, R35, R14 ;  /* 0x0000002320227223 */ /* 0x000fe2000001000e */
[----:B------:R-:W-:Y:S02]  /*1b50*/  HADD2.F32 R27, -RZ, R38.H1_H1 ;  /* 0x30000026ff1b7230 */ /* 0x000fe40000004100 */
[----:B------:R-:W-:Y:S01]  /*1b60*/  FMUL.FTZ R23, R18, -1.4426950216293334961 ;  /* 0xbfb8aa3b12177820 */ /* 0x000fe20000410000 */
[----:B------:R-:W0:Y:S01]  /*1b70*/  MUFU.EX2 R21, R21 ;  /* 0x0000001500157308 */ /* 0x000e220000000800 */
[----:B------:R-:W-:-:S04]  /*1b80*/  FFMA.FTZ R29, R33, R30, R15 ;  /* 0x0000001e211d7223 */ /* 0x000fc8000001000f */
[----:B------:R-:W1:Y:S01]  /*1b90*/  MUFU.EX2 R23, R23 ;  /* 0x0000001700177308 */ /* 0x000e620000000800 */
[----:B0-----:R-:W-:Y:S01]  /*1ba0*/  FADD.FTZ R22, R21, 1 ;  /* 0x3f80000015167421 */ /* 0x001fe20000010000 */
[----:B-1----:R-:W-:-:S05]  /*1bb0*/  FADD.FTZ R20, R23, 1 ;  /* 0x3f80000017147421 */ /* 0x002fca0000010000 */
[----:B------:R-:W0:Y:S08]  /*1bc0*/  MUFU.RCP R22, R22 ;  /* 0x0000001600167308 */ /* 0x000e300000001000 */
[----:B------:R-:W1:Y:S01]  /*1bd0*/  MUFU.RCP R20, R20 ;  /* 0x0000001400147308 */ /* 0x000e620000001000 */
[----:B0-----:R-:W-:Y:S01]  /*1be0*/  FMUL.FTZ R21, R25, R22 ;  /* 0x0000001619157220 */ /* 0x001fe20000410000 */
[----:B------:R-:W-:Y:S01]  /*1bf0*/  FADD.FTZ R24, -R22, 1 ;  /* 0x3f80000016187421 */ /* 0x000fe20000010100 */
[----:B------:R-:W-:-:S03]  /*1c00*/  HADD2.F32 R25, -RZ, R41.H1_H1 ;  /* 0x30000029ff197230 */ /* 0x000fc60000004100 */
[----:B------:R-:W-:Y:S01]  /*1c10*/  FFMA.FTZ R24, R19, R24, 1 ;  /* 0x3f80000013187423 */ /* 0x000fe20000010018 */
[----:B------:R-:W-:Y:S01]  /*1c20*/  FMUL.FTZ R19, R34, -1.4426950216293334961 ;  /* 0xbfb8aa3b22137820 */ /* 0x000fe20000410000 */
[----:B-1----:R-:W-:Y:S01]  /*1c30*/  FADD.FTZ R23, -R20, 1 ;  /* 0x3f80000014177421 */ /* 0x002fe20000010100 */
[----:B------:R-:W-:Y:S01]  /*1c40*/  FMUL.FTZ R25, R25, R20 ;  /* 0x0000001419197220 */ /* 0x000fe20000410000 */
[----:B------:R-:W-:Y:S02]  /*1c50*/  FMUL.FTZ R20, R29, -1.4426950216293334961 ;  /* 0xbfb8aa3b1d147820 */ /* 0x000fe40000410000 */
[----:B------:R-:W-:Y:S01]  /*1c60*/  FFMA.FTZ R22, R18, R23, 1 ;  /* 0x3f80000012167423 */ /* 0x000fe20000010017 */
[----:B------:R-:W-:Y:S01]  /*1c70*/  HADD2.F32 R23, -RZ, R38.H0_H0 ;  /* 0x20000026ff177230 */ /* 0x000fe20000004100 */
[----:B------:R-:W0:Y:S01]  /*1c80*/  MUFU.EX2 R19, R19 ;  /* 0x0000001300137308 */ /* 0x000e220000000800 */
[----:B------:R-:W-:Y:S01]  /*1c90*/  FMUL.FTZ R18, R21, R24 ;  /* 0x0000001815127220 */ /* 0x000fe20000410000 */
[----:B------:R-:W-:-:S02]  /*1ca0*/  FMUL.FTZ R25, R25, R22 ;  /* 0x0000001619197220 */ /* 0x000fc40000410000 */
[----:B------:R-:W-:Y:S01]  /*1cb0*/  FADD.FTZ R24, -R12, R23 ;  /* 0x000000170c187221 */ /* 0x000fe20000010100 */
[----:B------:R-:W1:Y:S03]  /*1cc0*/  MUFU.EX2 R20, R20 ;  /* 0x0000001400147308 */ /* 0x000e660000000800 */
[----:B------:R-:W-:Y:S01]  /*1cd0*/  FMUL.FTZ R21, R24, R13 ;  /* 0x0000000d18157220 */ /* 0x000fe20000410000 */
[----:B------:R-:W-:-:S03]  /*1ce0*/  FADD.FTZ R24, -R12, R27 ;  /* 0x0000001b0c187221 */ /* 0x000fc60000010100 */
[----:B------:R-:W-:Y:S01]  /*1cf0*/  FFMA.FTZ R22, R32, R21, R14 ;  /* 0x0000001520167223 */ /* 0x000fe2000001000e */
[----:B------:R-:W-:Y:S01]  /*1d00*/  FMUL.FTZ R24, R24, R13 ;  /* 0x0000000d18187220 */ /* 0x000fe20000410000 */
[----:B0-----:R-:W-:Y:S02]  /*1d10*/  FADD.FTZ R23, R19, 1 ;  /* 0x3f80000013177421 */ /* 0x001fe40000010000 */
[----:B------:R-:W-:Y:S01]  /*1d20*/  FMUL.FTZ R28, R22, -1.4426950216293334961 ;  /* 0xbfb8aa3b161c7820 */ /* 0x000fe20000410000 */
[----:B------:R-:W-:Y:S01]  /*1d30*/  FFMA.FTZ R19, R33, R24, R15 ;  /* 0x0000001821137223 */ /* 0x000fe2000001000f */
[----:B-1----:R-:W-:Y:S02]  /*1d40*/  FADD.FTZ R27, R20, 1 ;  /* 0x3f800000141b7421 */ /* 0x002fe40000010000 */
[----:B------:R-:W0:Y:S01]  /*1d50*/  MUFU.RCP R23, R23 ;  /* 0x0000001700177308 */ /* 0x000e220000001000 */
[----:B------:R-:W-:-:S07]  /*1d60*/  FMUL.FTZ R26, R19, -1.4426950216293334961 ;  /* 0xbfb8aa3b131a7820 */ /* 0x000fce0000410000 */
[----:B------:R-:W1:Y:S04]  /*1d70*/  MUFU.EX2 R28, R28 ;  /* 0x0000001c001c7308 */ /* 0x000e680000000800 */
[----:B------:R-:W2:Y:S01]  /*1d80*/  MUFU.RCP R27, R27 ;  /* 0x0000001b001b7308 */ /* 0x000ea20000001000 */
[----:B0-----:R-:W-:-:S07]  /*1d90*/  FADD.FTZ R31, -R23, 1 ;  /* 0x3f800000171f7421 */ /* 0x001fce0000010100 */
[----:B------:R-:W0:Y:S01]  /*1da0*/  MUFU.EX2 R26, R26 ;  /* 0x0000001a001a7308 */ /* 0x000e220000000800 */
[----:B-1----:R-:W-:Y:S01]  /*1db0*/  FADD.FTZ R20, R28, 1 ;  /* 0x3f8000001c147421 */ /* 0x002fe20000010000 */
[----:B------:R-:W-:Y:S02]  /*1dc0*/  HADD2.F32 R28, -RZ, R39.H0_H0 ;  /* 0x20000027ff1c7230 */ /* 0x000fe40000004100 */
[----:B------:R-:W-:Y:S01]  /*1dd0*/  FFMA.FTZ R34, R34, R31, 1 ;  /* 0x3f80000022227423 */ /* 0x000fe2000001001f */
[----:B------:R-:W-:Y:S02]  /*1de0*/  HADD2.F32 R31, -RZ, R37.H1_H1 ;  /* 0x30000025ff1f7230 */ /* 0x000fe40000004100 */
[----:B------:R-:W-:Y:S01]  /*1df0*/  FMUL.FTZ R23, R28, R23 ;  /* 0x000000171c177220 */ /* 0x000fe20000410000 */
[----:B------:R-:W1:Y:S01]  /*1e00*/  MUFU.RCP R20, R20 ;  /* 0x0000001400147308 */ /* 0x000e620000001000 */
[----:B--2---:R-:W-:Y:S02]  /*1e10*/  FADD.FTZ R28, -R27, 1 ;  /* 0x3f8000001b1c7421 */ /* 0x004fe40000010100 */
[----:B------:R-:W-:-:S02]  /*1e20*/  FMUL.FTZ R34, R23, R34 ;  /* 0x0000002217227220 */ /* 0x000fc40000410000 */
[----:B------:R-:W-:Y:S01]  /*1e30*/  FFMA.FTZ R29, R29, R28, 1 ;  /* 0x3f8000001d1d7423 */ /* 0x000fe2000001001c */
[----:B0-----:R-:W-:Y:S01]  /*1e40*/  FADD.FTZ R28, R26, 1 ;  /* 0x3f8000001a1c7421 */ /* 0x001fe20000010000 */
[----:B------:R-:W-:-:S04]  /*1e50*/  FMUL.FTZ R26, R68, R27 ;  /* 0x0000001b441a7220 */ /* 0x000fc80000410000 */
[----:B------:R-:W-:Y:S01]  /*1e60*/  FMUL.FTZ R29, R26, R29 ;  /* 0x0000001d1a1d7220 */ /* 0x000fe20000410000 */
[----:B------:R-:W0:Y:S01]  /*1e70*/  MUFU.RCP R28, R28 ;  /* 0x0000001c001c7308 */ /* 0x000e220000001000 */
[----:B-1----:R-:W-:-:S04]  /*1e80*/  FADD.FTZ R27, -R20, 1 ;  /* 0x3f800000141b7421 */ /* 0x002fc80000010100 */
[----:B------:R-:W-:Y:S01]  /*1e90*/  FFMA.FTZ R22, R22, R27, 1 ;  /* 0x3f80000016167423 */ /* 0x000fe2000001001b */
[----:B------:R-:W-:-:S05]  /*1ea0*/  HADD2.F32 R27, -RZ, R37.H0_H0 ;  /* 0x20000025ff1b7230 */ /* 0x000fca0000004100 */
[----:B------:R-:W-:Y:S01]  /*1eb0*/  FMUL.FTZ R27, R27, R20 ;  /* 0x000000141b1b7220 */ /* 0x000fe20000410000 */
[----:B0-----:R-:W-:Y:S01]  /*1ec0*/  FADD.FTZ R68, -R28, 1 ;  /* 0x3f8000001c447421 */ /* 0x001fe20000010100 */
[----:B------:R-:W-:Y:S01]  /*1ed0*/  FMUL.FTZ R20, R31, R28 ;  /* 0x0000001c1f147220 */ /* 0x000fe20000410000 */
[----:B------:R-:W-:Y:S01]  /*1ee0*/  FMUL.FTZ R31, R33, R25 ;  /* 0x00000019211f7220 */ /* 0x000fe20000410000 */
[----:B------:R-:W-:Y:S01]  /*1ef0*/  FMUL.FTZ R22, R27, R22 ;  /* 0x000000161b167220 */ /* 0x000fe20000410000 */
[----:B------:R-:W-:Y:S01]  /*1f00*/  FFMA.FTZ R19, R19, R68, 1 ;  /* 0x3f80000013137423 */ /* 0x000fe20000010044 */
[----:B------:R-:W-:Y:S01]  /*1f10*/  FFMA.FTZ R28, R17, R18, RZ ;  /* 0x00000012111c7223 */ /* 0x000fe200000100ff */
[----:B------:R-:W-:Y:S02]  /*1f20*/  FADD.FTZ R27, RZ, R18 ;  /* 0x00000012ff1b7221 */ /* 0x000fe40000010000 */
[----:B------:R-:W-:Y:S01]  /*1f30*/  FMUL.FTZ R23, R20, R19 ;  /* 0x0000001314177220 */ /* 0x000fe20000410000 */
[----:B------:R-:W-:-:S02]  /*1f40*/  HADD2.F32 R19, -RZ, R36.H0_H0 ;  /* 0x20000024ff137230 */ /* 0x000fc40000004100 */
[C---:B------:R-:W-:Y:S01]  /*1f50*/  FMUL.FTZ R20, R32.reuse, R18 ;  /* 0x0000001220147220 */ /* 0x040fe20000410000 */
[----:B------:R-:W-:Y:S01]  /*1f60*/  FADD.FTZ R27, R27, R34 ;  /* 0x000000221b1b7221 */ /* 0x000fe20000010000 */
[-C--:B------:R-:W-:Y:S01]  /*1f70*/  FFMA.FTZ R28, R35, R34.reuse, R28 ;  /* 0x00000022231c7223 */ /* 0x080fe2000001001c */
[----:B------:R-:W-:Y:S01]  /*1f80*/  FMUL.FTZ R34, R32, R34 ;  /* 0x0000002220227220 */ /* 0x000fe20000410000 */
[----:B------:R-:W-:Y:S01]  /*1f90*/  FADD.FTZ R26, -R12, R19 ;  /* 0x000000130c1a7221 */ /* 0x000fe20000010100 */
[----:B------:R-:W-:Y:S01]  /*1fa0*/  FFMA.FTZ R69, R17, R20, RZ ;  /* 0x0000001411457223 */ /* 0x000fe200000100ff */
[----:B------:R-:W-:Y:S01]  /*1fb0*/  FADD.FTZ R20, RZ, R20 ;  /* 0x00000014ff147221 */ /* 0x000fe20000010000 */
[----:B------:R-:W-:Y:S01]  /*1fc0*/  FADD.FTZ R27, R27, R22 ;  /* 0x000000161b1b7221 */ /* 0x000fe20000010000 */
[----:B------:R-:W-:Y:S01]  /*1fd0*/  FMUL.FTZ R19, R26, R13 ;  /* 0x0000000d1a137220 */ /* 0x000fe20000410000 */
[----:B------:R-:W-:Y:S01]  /*1fe0*/  FFMA.FTZ R69, R16, R31, R69 ;  /* 0x0000001f10457223 */ /* 0x000fe20000010045 */
[----:B------:R-:W-:Y:S01]  /*1ff0*/  FADD.FTZ R31, R31, R20 ;  /* 0x000000141f1f7221 */ /* 0x000fe20000010000 */
[----:B------:R-:W-:Y:S01]  /*2000*/  FFMA.FTZ R28, R21, R22, R28 ;  /* 0x00000016151c7223 */ /* 0x000fe2000001001c */
[----:B------:R-:W-:Y:S01]  /*2010*/  FFMA.FTZ R20, R32, R19, R14 ;  /* 0x0000001320147223 */ /* 0x000fe2000001000e */
[----:B------:R-:W-:Y:S01]  /*2020*/  FFMA.FTZ R17, R35, R34, R69 ;  /* 0x0000002223117223 */ /* 0x000fe20000010045 */
[----:B------:R-:W-:-:S02]  /*2030*/  HADD2.F32 R35, -RZ, R11.H0_H0 ;  /* 0x2000000bff237230 */ /* 0x000fc40000004100 */
[----:B------:R-:W-:Y:S01]  /*2040*/  FADD.FTZ R31, R31, R34 ;  /* 0x000000221f1f7221 */ /* 0x000fe20000010000 */
[----:B------:R-:W-:Y:S01]  /*2050*/  FMUL.FTZ R68, R20, -1.4426950216293334961 ;  /* 0xbfb8aa3b14447820 */ /* 0x000fe20000410000 */
[----:B------:R-:W-:-:S05]  /*2060*/  HADD2.F32 R69, -RZ, R36.H1_H1 ;  /* 0x30000024ff457230 */ /* 0x000fca0000004100 */
[----:B------:R-:W0:Y:S02]  /*2070*/  MUFU.EX2 R68, R68 ;  /* 0x0000004400447308 */ /* 0x000e240000000800 */
[----:B0-----:R-:W-:Y:S01]  /*2080*/  FADD.FTZ R26, R68, 1 ;  /* 0x3f800000441a7421 */ /* 0x001fe20000010000 */
[----:B------:R-:W-:-:S04]  /*2090*/  FMUL.FTZ R68, R33, R29 ;  /* 0x0000001d21447220 */ /* 0x000fc80000410000 */
[----:B------:R-:W-:Y:S01]  /*20a0*/  FADD.FTZ R31, R68, R31 ;  /* 0x0000001f441f7221 */ /* 0x000fe20000010000 */
[----:B------:R-:W0:Y:S02]  /*20b0*/  MUFU.RCP R26, R26 ;  /* 0x0000001a001a7308 */ /* 0x000e240000001000 */
[----:B0-----:R-:W-:Y:S01]  /*20c0*/  FMUL.FTZ R18, R35, R26 ;  /* 0x0000001a23127220 */ /* 0x001fe20000410000 */
[----:B------:R-:W-:Y:S01]  /*20d0*/  FADD.FTZ R35, -R26, 1 ;  /* 0x3f8000001a237421 */ /* 0x000fe20000010100 */
[----:B------:R-:W-:Y:S01]  /*20e0*/  FADD.FTZ R26, -R12, R69 ;  /* 0x000000450c1a7221 */ /* 0x000fe20000010100 */
[----:B------:R-:W-:Y:S02]  /*20f0*/  FFMA.FTZ R69, R16, R25, RZ ;  /* 0x0000001910457223 */ /* 0x000fe400000100ff */
[----:B------:R-:W-:-:S04]  /*2100*/  FFMA.FTZ R35, R20, R35, 1 ;  /* 0x3f80000014237423 */ /* 0x000fc80000010023 */
[----:B------:R-:W-:Y:S01]  /*2110*/  FMUL.FTZ R20, R18, R35 ;  /* 0x0000002312147220 */ /* 0x000fe20000410000 */
[----:B------:R-:W-:Y:S01]  /*2120*/  FMUL.FTZ R18, R26, R13 ;  /* 0x0000000d1a127220 */ /* 0x000fe20000410000 */
[----:B------:R-:W-:Y:S01]  /*2130*/  FADD.FTZ R26, RZ, R25 ;  /* 0x00000019ff1a7221 */ /* 0x000fe20000010000 */
[C---:B------:R-:W-:Y:S01]  /*2140*/  FFMA.FTZ R25, R30.reuse, R29, R69 ;  /* 0x0000001d1e197223 */ /* 0x040fe20000010045 */
[----:B------:R-:W-:Y:S01]  /*2150*/  FFMA.FTZ R30, R30, R68, R17 ;  /* 0x000000441e1e7223 */ /* 0x000fe20000010011 */
[----:B------:R-:W-:Y:S01]  /*2160*/  FFMA.FTZ R35, R33, R18, R15 ;  /* 0x0000001221237223 */ /* 0x000fe2000001000f */
[----:B------:R-:W-:Y:S02]  /*2170*/  HADD2.F32 R17, -RZ, R11.H1_H1 ;  /* 0x3000000bff117230 */ /* 0x000fe40000004100 */
[----:B------:R-:W-:Y:S01]  /*2180*/  FADD.FTZ R26, R26, R29 ;  /* 0x0000001d1a1a7221 */ /* 0x000fe20000010000 */
[----:B------:R-:W-:Y:S02]  /*2190*/  HADD2.F32 R29, -RZ, R55.H0_H0 ;  /* 0x20000037ff1d7230 */ /* 0x000fe40000004100 */
[----:B------:R-:W-:Y:S01]  /*21a0*/  FMUL.FTZ R34, R35, -1.4426950216293334961 ;  /* 0xbfb8aa3b23227820 */ /* 0x000fe20000410000 */
[----:B------:R-:W-:Y:S01]  /*21b0*/  FMUL.FTZ R69, R32, R22 ;  /* 0x0000001620457220 */ /* 0x000fe20000410000 */
[----:B------:R-:W-:-:S02]  /*21c0*/  HADD2.F32 R22, -RZ, R56.H0_H0 ;  /* 0x20000038ff167230 */ /* 0x000fc40000004100 */
[----:B------:R-:W-:Y:S02]  /*21d0*/  FFMA.FTZ R28, R19, R20, R28 ;  /* 0x00000014131c7223 */ /* 0x000fe4000001001c */
[----:B------:R-:W0:Y:S02]  /*21e0*/  MUFU.EX2 R34, R34 ;  /* 0x0000002200227308 */ /* 0x000e240000000800 */
[----:B0-----:R-:W-:-:S06]  /*21f0*/  FADD.FTZ R34, R34, 1 ;  /* 0x3f80000022227421 */ /* 0x001fcc0000010000 */
[----:B------:R-:W0:Y:S02]  /*2200*/  MUFU.RCP R34, R34 ;  /* 0x0000002200227308 */ /* 0x000e240000001000 */
[----:B0-----:R-:W-:Y:S01]  /*2210*/  FMUL.FTZ R16, R17, R34 ;  /* 0x0000002211107220 */ /* 0x001fe20000410000 */
[----:B------:R-:W-:Y:S01]  /*2220*/  FADD.FTZ R17, -R34, 1 ;  /* 0x3f80000022117421 */ /* 0x000fe20000010100 */
[----:B------:R-:W-:-:S03]  /*2230*/  FADD.FTZ R34, -R12, R29 ;  /* 0x0000001d0c227221 */ /* 0x000fc60000010100 */
[----:B------:R-:W-:Y:S01]  /*2240*/  FFMA.FTZ R17, R35, R17, 1 ;  /* 0x3f80000023117423 */ /* 0x000fe20000010011 */
[----:B------:R-:W-:Y:S01]  /*2250*/  FFMA.FTZ R35, R21, R69, R30 ;  /* 0x0000004515237223 */ /* 0x000fe2000001001e */
[----:B------:R-:W-:Y:S02]  /*2260*/  HADD2.F32 R30, -RZ, R55.H1_H1 ;  /* 0x30000037ff1e7230 */ /* 0x000fe40000004100 */
[----:B------:R-:W-:Y:S01]  /*2270*/  FMUL.FTZ R16, R16, R17 ;  /* 0x0000001110107220 */ /* 0x000fe20000410000 */
[----:B------:R-:W-:Y:S02]  /*2280*/  FMUL.FTZ R17, R34, R13 ;  /* 0x0000000d22117220 */ /* 0x000fe40000410000 */
[----:B------:R-:W-:Y:S02]  /*2290*/  FADD.FTZ R30, -R12, R30 ;  /* 0x0000001e0c1e7221 */ /* 0x000fe40000010100 */
        /* <DEDUP_REMOVED lines=9> */
[----:B------:R-:W-:Y:S01]  /*2330*/  FMUL.FTZ R22, R30, R13 ;  /* 0x0000000d1e167220 */ /* 0x000fe20000410000 */
[----:B------:R-:W-:Y:S01]  /*2340*/  FADD.FTZ R30, R31, R69 ;  /* 0x000000451f1e7221 */ /* 0x000fe20000010000 */
[-C--:B------:R-:W-:Y:S01]  /*2350*/  FFMA.FTZ R31, R24, R23.reuse, R25 ;  /* 0x00000017181f7223 */ /* 0x080fe20000010019 */
[C---:B------:R-:W-:Y:S01]  /*2360*/  FMUL.FTZ R69, R33.reuse, R23 ;  /* 0x0000001721457220 */ /* 0x040fe20000410000 */
[----:B------:R-:W-:Y:S01]  /*2370*/  FFMA.FTZ R34, R33, R22, R15 ;  /* 0x0000001621227223 */ /* 0x000fe2000001000f */
[----:B------:R-:W-:Y:S01]  /*2380*/  FFMA.FTZ R28, R17, R21, R28 ;  /* 0x00000015111c7223 */ /* 0x000fe2000001001c */
[----:B------:R-:W-:Y:S01]  /*2390*/  FFMA.FTZ R31, R18, R16, R31 ;  /* 0x00000010121f7223 */ /* 0x000fe2000001001f */
[----:B------:R-:W-:Y:S01]  /*23a0*/  FADD.FTZ R30, R69, R30 ;  /* 0x0000001e451e7221 */ /* 0x000fe20000010000 */
[----:B------:R-:W-:-:S06]  /*23b0*/  FMUL.FTZ R29, R34, -1.4426950216293334961 ;  /* 0xbfb8aa3b221d7820 */ /* 0x000fcc0000410000 */
[----:B------:R-:W0:Y:S02]  /*23c0*/  MUFU.EX2 R29, R29 ;  /* 0x0000001d001d7308 */ /* 0x000e240000000800 */
[----:B0-----:R-:W-:Y:S01]  /*23d0*/  FADD.FTZ R68, R29, 1 ;  /* 0x3f8000001d447421 */ /* 0x001fe20000010000 */
[----:B------:R-:W-:Y:S01]  /*23e0*/  FADD.FTZ R29, R26, R23 ;  /* 0x000000171a1d7221 */ /* 0x000fe20000010000 */
[----:B------:R-:W-:Y:S01]  /*23f0*/  FFMA.FTZ R26, R24, R69, R35 ;  /* 0x00000045181a7223 */ /* 0x000fe20000010023 */
[----:B------:R-:W-:Y:S02]  /*2400*/  HADD2.F32 R23, -RZ, R56.H1_H1 ;  /* 0x30000038ff177230 */ /* 0x000fe40000004100 */
[----:B------:R-:W-:Y:S01]  /*2410*/  FMUL.FTZ R69, R32, R20 ;  /* 0x0000001420457220 */ /* 0x000fe20000410000 */
[----:B------:R-:W0:Y:S03]  /*2420*/  MUFU.RCP R68, R68 ;  /* 0x0000004400447308 */ /* 0x000e260000001000 */
[----:B------:R-:W-:Y:S01]  /*2430*/  FADD.FTZ R30, R30, R69 ;  /* 0x000000451e1e7221 */ /* 0x000fe20000010000 */
[----:B0-----:R-:W-:Y:S01]  /*2440*/  FADD.FTZ R25, -R68, 1 ;  /* 0x3f80000044197421 */ /* 0x001fe20000010100 */
[----:B------:R-:W-:-:S03]  /*2450*/  FMUL.FTZ R23, R23, R68 ;  /* 0x0000004417177220 */ /* 0x000fc60000410000 */
[----:B------:R-:W-:Y:S01]  /*2460*/  FFMA.FTZ R34, R34, R25, 1 ;  /* 0x3f80000022227423 */ /* 0x000fe20000010019 */
[----:B------:R-:W-:-:S03]  /*2470*/  HADD2.F32 R25, -RZ, R57.H0_H0 ;  /* 0x20000039ff197230 */ /* 0x000fc60000004100 */
[----:B------:R-:W-:Y:S02]  /*2480*/  FMUL.FTZ R23, R23, R34 ;  /* 0x0000002217177220 */ /* 0x000fe40000410000 */
[----:B------:R-:W-:Y:S02]  /*2490*/  FADD.FTZ R24, -R12, R25 ;  /* 0x000000190c187221 */ /* 0x000fe40000010100 */
[----:B------:R-:W-:Y:S02]  /*24a0*/  FFMA.FTZ R31, R22, R23, R31 ;  /* 0x00000017161f7223 */ /* 0x000fe4000001001f */
[----:B------:R-:W-:Y:S01]  /*24b0*/  FMUL.FTZ R25, R24, R13 ;  /* 0x0000000d18197220 */ /* 0x000fe20000410000 */
[----:B------:R-:W-:Y:S01]  /*24c0*/  FADD.FTZ R24, R27, R20 ;  /* 0x000000141b187221 */ /* 0x000fe20000010000 */
[----:B------:R-:W-:Y:S01]  /*24d0*/  FFMA.FTZ R27, R19, R69, R26 ;  /* 0x00000045131b7223 */ /* 0x000fe2000001001a */
[----:B------:R-:W-:Y:S02]  /*24e0*/  HADD2.F32 R19, -RZ, R58.H0_H0 ;  /* 0x2000003aff137230 */ /* 0x000fe40000004100 */
[----:B------:R-:W-:Y:S01]  /*24f0*/  FFMA.FTZ R35, R32, R25, R14 ;  /* 0x0000001920237223 */ /* 0x000fe2000001000e */
[----:B------:R-:W-:Y:S01]  /*2500*/  FADD.FTZ R24, R24, R21 ;  /* 0x0000001518187221 */ /* 0x000fe20000010000 */
[----:B------:R-:W-:-:S02]  /*2510*/  FMUL.FTZ R21, R32, R21 ;  /* 0x0000001520157220 */ /* 0x000fc40000410000 */
[----:B------:R-:W-:-:S06]  /*2520*/  FMUL.FTZ R68, R35, -1.4426950216293334961 ;  /* 0xbfb8aa3b23447820 */ /* 0x000fcc0000410000 */
[----:B------:R-:W0:Y:S02]  /*2530*/  MUFU.EX2 R68, R68 ;  /* 0x0000004400447308 */ /* 0x000e240000000800 */
[----:B0-----:R-:W-:Y:S01]  /*2540*/  FADD.FTZ R34, R68, 1 ;  /* 0x3f80000044227421 */ /* 0x001fe20000010000 */
[----:B------:R-:W-:-:S04]  /*2550*/  FMUL.FTZ R68, R33, R16 ;  /* 0x0000001021447220 */ /* 0x000fc80000410000 */
[----:B------:R-:W-:Y:S01]  /*2560*/  FFMA.FTZ R18, R18, R68, R27 ;  /* 0x0000004412127223 */ /* 0x000fe2000001001b */
[----:B------:R-:W0:Y:S01]  /*2570*/  MUFU.RCP R34, R34 ;  /* 0x0000002200227308 */ /* 0x000e220000001000 */
[----:B------:R-:W-:-:S04]  /*2580*/  FADD.FTZ R30, R68, R30 ;  /* 0x0000001e441e7221 */ /* 0x000fc80000010000 */
[----:B------:R-:W-:Y:S01]  /*2590*/  FADD.FTZ R30, R30, R21 ;  /* 0x000000151e1e7221 */ /* 0x000fe20000010000 */
[----:B0-----:R-:W-:Y:S01]  /*25a0*/  FADD.FTZ R20, -R34, 1 ;  /* 0x3f80000022147421 */ /* 0x001fe20000010100 */
[----:B------:R-:W-:-:S03]  /*25b0*/  FMUL.FTZ R19, R19, R34 ;  /* 0x0000002213137220 */ /* 0x000fc60000410000 */
[----:B------:R-:W-:Y:S01]  /*25c0*/  FFMA.FTZ R20, R35, R20, 1 ;  /* 0x3f80000023147423 */ /* 0x000fe20000010014 */
[----:B------:R-:W-:-:S03]  /*25d0*/  HADD2.F32 R35, -RZ, R57.H1_H1 ;  /* 0x30000039ff237230 */ /* 0x000fc60000004100 */
[----:B------:R-:W-:Y:S02]  /*25e0*/  FMUL.FTZ R19, R19, R20 ;  /* 0x0000001413137220 */ /* 0x000fe40000410000 */
[----:B------:R-:W-:Y:S02]  /*25f0*/  FADD.FTZ R26, -R12, R35 ;  /* 0x000000230c1a7221 */ /* 0x000fe40000010100 */
[----:B------:R-:W-:Y:S01]  /*2600*/  FFMA.FTZ R28, R25, R19, R28 ;  /* 0x00000013191c7223 */ /* 0x000fe2000001001c */
[----:B------:R-:W-:Y:S01]  /*2610*/  FADD.FTZ R24, R24, R19 ;  /* 0x0000001318187221 */ /* 0x000fe20000010000 */
[----:B------:R-:W-:Y:S01]  /*2620*/  FMUL.FTZ R20, R26, R13 ;  /* 0x0000000d1a147220 */ /* 0x000fe20000410000 */
[----:B------:R-:W-:Y:S01]  /*2630*/  FADD.FTZ R26, R29, R16 ;  /* 0x000000101d1a7221 */ /* 0x000fe20000010000 */
[----:B------:R-:W-:Y:S02]  /*2640*/  HADD2.F32 R16, -RZ, R58.H1_H1 ;  /* 0x3000003aff107230 */ /* 0x000fe40000004100 */
[----:B------:R-:W-:Y:S01]  /*2650*/  FFMA.FTZ R34, R33, R20, R15 ;  /* 0x0000001421227223 */ /* 0x000fe2000001000f */
[----:B------:R-:W-:-:S03]  /*2660*/  HADD2.F32 R29, -RZ, R59.H0_H0 ;  /* 0x2000003bff1d7230 */ /* 0x000fc60000004100 */
[----:B------:R-:W-:-:S06]  /*2670*/  FMUL.FTZ R69, R34, -1.4426950216293334961 ;  /* 0xbfb8aa3b22457820 */ /* 0x000fcc0000410000 */
[----:B------:R-:W0:Y:S02]  /*2680*/  MUFU.EX2 R69, R69 ;  /* 0x0000004500457308 */ /* 0x000e240000000800 */
[----:B0-----:R-:W-:-:S06]  /*2690*/  FADD.FTZ R35, R69, 1 ;  /* 0x3f80000045237421 */ /* 0x001fcc0000010000 */
[----:B------:R-:W0:Y:S02]  /*26a0*/  MUFU.RCP R35, R35 ;  /* 0x0000002300237308 */ /* 0x000e240000001000 */
[----:B0-----:R-:W-:Y:S01]  /*26b0*/  FADD.FTZ R27, -R35, 1 ;  /* 0x3f800000231b7421 */ /* 0x001fe20000010100 */
[----:B------:R-:W-:-:S03]  /*26c0*/  FMUL.FTZ R16, R16, R35 ;  /* 0x0000002310107220 */ /* 0x000fc60000410000 */
[----:B------:R-:W-:Y:S01]  /*26d0*/  FFMA.FTZ R27, R34, R27, 1 ;  /* 0x3f800000221b7423 */ /* 0x000fe2000001001b */
[----:B------:R-:W-:Y:S01]  /*26e0*/  FADD.FTZ R34, -R12, R29 ;  /* 0x0000001d0c227221 */ /* 0x000fe20000010100 */
[----:B------:R-:W-:Y:S01]  /*26f0*/  FFMA.FTZ R29, R17, R21, R18 ;  /* 0x00000015111d7223 */ /* 0x000fe20000010012 */
[----:B------:R-:W-:Y:S02]  /*2700*/  HADD2.F32 R18, -RZ, R60.H0_H0 ;  /* 0x2000003cff127230 */ /* 0x000fe40000004100 */
[----:B------:R-:W-:Y:S01]  /*2710*/  FMUL.FTZ R16, R16, R27 ;  /* 0x0000001b10107220 */ /* 0x000fe20000410000 */
[----:B------:R-:W-:Y:S01]  /*2720*/  FMUL.FTZ R27, R34, R13 ;  /* 0x0000000d221b7220 */ /* 0x000fe20000410000 */
[----:B------:R-:W-:Y:S02]  /*2730*/  FADD.FTZ R21, R26, R23 ;  /* 0x000000171a157221 */ /* 0x000fe40000010000 */
[----:B------:R-:W-:Y:S01]  /*2740*/  FFMA.FTZ R31, R20, R16, R31 ;  /* 0x00000010141f7223 */ /* 0x000fe2000001001f */
[----:B------:R-:W-:Y:S01]  /*2750*/  FFMA.FTZ R34, R32, R27, R14 ;  /* 0x0000001b20227223 */ /* 0x000fe2000001000e */
[----:B------:R-:W-:-:S03]  /*2760*/  FADD.FTZ R21, R21, R16 ;  /* 0x0000001015157221 */ /* 0x000fc60000010000 */
[----:B------:R-:W-:-:S06]  /*2770*/  FMUL.FTZ R68, R34, -1.4426950216293334961 ;  /* 0xbfb8aa3b22447820 */ /* 0x000fcc0000410000 */
[----:B------:R-:W0:Y:S02]  /*2780*/  MUFU.EX2 R68, R68 ;  /* 0x0000004400447308 */ /* 0x000e240000000800 */
[----:B0-----:R-:W-:Y:S01]  /*2790*/  FADD.FTZ R35, R68, 1 ;  /* 0x3f80000044237421 */ /* 0x001fe20000010000 */
[----:B------:R-:W-:Y:S01]  /*27a0*/  FMUL.FTZ R68, R33, R23 ;  /* 0x0000001721447220 */ /* 0x000fe20000410000 */
[----:B------:R-:W-:-:S03]  /*27b0*/  HADD2.F32 R23, -RZ, R60.H1_H1 ;  /* 0x3000003cff177230 */ /* 0x000fc60000004100 */
[----:B------:R-:W-:Y:S01]  /*27c0*/  FFMA.FTZ R26, R22, R68, R29 ;  /* 0x00000044161a7223 */ /* 0x000fe2000001001d */
[----:B------:R-:W0:Y:S01]  /*27d0*/  MUFU.RCP R35, R35 ;  /* 0x0000002300237308 */ /* 0x000e220000001000 */
[----:B------:R-:W-:Y:S02]  /*27e0*/  HADD2.F32 R29, -RZ, R62.H0_H0 ;  /* 0x2000003eff1d7230 */ /* 0x000fe40000004100 */
[----:B------:R-:W-:-:S03]  /*27f0*/  FADD.FTZ R30, R68, R30 ;  /* 0x0000001e441e7221 */ /* 0x000fc60000010000 */
[----:B------:R-:W-:Y:S01]  /*2800*/  FADD.FTZ R29, -R12, R29 ;  /* 0x0000001d0c1d7221 */ /* 0x000fe20000010100 */
[----:B0-----:R-:W-:Y:S01]  /*2810*/  FADD.FTZ R69, -R35, 1 ;  /* 0x3f80000023457421 */ /* 0x001fe20000010100 */
[----:B------:R-:W-:-:S03]  /*2820*/  FMUL.FTZ R17, R18, R35 ;  /* 0x0000002312117220 */ /* 0x000fc60000410000 */
[----:B------:R-:W-:Y:S01]  /*2830*/  FFMA.FTZ R34, R34, R69, 1 ;  /* 0x3f80000022227423 */ /* 0x000fe20000010045 */
[----:B------:R-:W-:-:S03]  /*2840*/  HADD2.F32 R69, -RZ, R59.H1_H1 ;  /* 0x3000003bff457230 */ /* 0x000fc60000004100 */
[----:B------:R-:W-:Y:S02]  /*2850*/  FMUL.FTZ R17, R17, R34 ;  /* 0x0000002211117220 */ /* 0x000fe40000410000 */
[----:B------:R-:W-:Y:S02]  /*2860*/  FADD.FTZ R18, -R12, R69 ;  /* 0x000000450c127221 */ /* 0x000fe40000010100 */
[----:B------:R-:W-:Y:S01]  /*2870*/  FADD.FTZ R24, R24, R17 ;  /* 0x0000001118187221 */ /* 0x000fe20000010000 */
[----:B------:R-:W-:Y:S01]  /*2880*/  FFMA.FTZ R28, R27, R17, R28 ;  /* 0x000000111b1c7223 */ /* 0x000fe2000001001c */
        /* <DEDUP_REMOVED lines=9> */
[----:B------:R-:W-:-:S03]  /*2920*/  FMUL.FTZ R35, R32, R19 ;  /* 0x0000001320237220 */ /* 0x000fc60000410000 */
[----:B------:R-:W-:Y:S01]  /*2930*/  FMUL.FTZ R22, R22, R23 ;  /* 0x0000001716167220 */ /* 0x000fe20000410000 */
[----:B------:R-:W-:Y:S01]  /*2940*/  FMUL.FTZ R23, R29, R13 ;  /* 0x0000000d1d177220 */ /* 0x000fe20000410000 */
[----:B------:R-:W-:Y:S01]  /*2950*/  FFMA.FTZ R25, R25, R35, R26 ;  /* 0x0000002319197223 */ /* 0x000fe2000001001a */
[----:B------:R-:W-:Y:S02]  /*2960*/  HADD2.F32 R26, -RZ, R61.H0_H0 ;  /* 0x2000003dff1a7230 */ /* 0x000fe40000004100 */
[----:B------:R-:W-:Y:S01]  /*2970*/  FADD.FTZ R30, R30, R35 ;  /* 0x000000231e1e7221 */ /* 0x000fe20000010000 */
[----:B------:R-:W-:Y:S01]  /*2980*/  FFMA.FTZ R34, R32, R23, R14 ;  /* 0x0000001720227223 */ /* 0x000fe2000001000e */
[----:B------:R-:W-:-:S03]  /*2990*/  FFMA.FTZ R31, R18, R22, R31 ;  /* 0x00000016121f7223 */ /* 0x000fc6000001001f */
[----:B------:R-:W-:-:S06]  /*29a0*/  FMUL.FTZ R68, R34, -1.4426950216293334961 ;  /* 0xbfb8aa3b22447820 */ /* 0x000fcc0000410000 */
[----:B------:R-:W0:Y:S02]  /*29b0*/  MUFU.EX2 R68, R68 ;  /* 0x0000004400447308 */ /* 0x000e240000000800 */
[----:B0-----:R-:W-:Y:S01]  /*29c0*/  FADD.FTZ R29, R68, 1 ;  /* 0x3f800000441d7421 */ /* 0x001fe20000010000 */
[----:B------:R-:W-:-:S04]  /*29d0*/  FMUL.FTZ R68, R33, R16 ;  /* 0x0000001021447220 */ /* 0x000fc80000410000 */
[----:B------:R-:W-:Y:S01]  /*29e0*/  FFMA.FTZ R20, R20, R68, R25 ;  /* 0x0000004414147223 */ /* 0x000fe20000010019 */
[----:B------:R-:W0:Y:S01]  /*29f0*/  MUFU.RCP R29, R29 ;  /* 0x0000001d001d7308 */ /* 0x000e220000001000 */
[----:B------:R-:W-:Y:S02]  /*2a00*/  HADD2.F32 R25, -RZ, R61.H1_H1 ;  /* 0x3000003dff197230 */ /* 0x000fe40000004100 */
[----:B------:R-:W-:Y:S01]  /*2a10*/  FADD.FTZ R30, R68, R30 ;  /* 0x0000001e441e7221 */ /* 0x000fe20000010000 */
[----:B0-----:R-:W-:Y:S01]  /*2a20*/  FADD.FTZ R69, -R29, 1 ;  /* 0x3f8000001d457421 */ /* 0x001fe20000010100 */
[----:B------:R-:W-:-:S03]  /*2a30*/  FMUL.FTZ R19, R26, R29 ;  /* 0x0000001d1a137220 */ /* 0x000fc60000410000 */
[----:B------:R-:W-:Y:S01]  /*2a40*/  FFMA.FTZ R34, R34, R69, 1 ;  /* 0x3f80000022227423 */ /* 0x000fe20000010045 */
[----:B------:R-:W-:-:S03]  /*2a50*/  HADD2.F32 R69, -RZ, R62.H1_H1 ;  /* 0x3000003eff457230 */ /* 0x000fc60000004100 */
        /* <DEDUP_REMOVED lines=13> */
[----:B------:R-:W-:-:S03]  /*2b30*/  FMUL.FTZ R17, R33, R22 ;  /* 0x0000001621117220 */ /* 0x000fc60000410000 */
[----:B------:R-:W-:Y:S01]  /*2b40*/  FFMA.FTZ R27, R27, R25, R20 ;  /* 0x000000191b1b7223 */ /* 0x000fe20000010014 */
[----:B------:R-:W-:-:S03]  /*2b50*/  FADD.FTZ R30, R30, R25 ;  /* 0x000000191e1e7221 */ /* 0x000fc60000010000 */
[----:B------:R-:W-:Y:S01]  /*2b60*/  FFMA.FTZ R20, R18, R17, R27 ;  /* 0x0000001112147223 */ /* 0x000fe2000001001b */
[----:B------:R-:W-:Y:S01]  /*2b70*/  FADD.FTZ R30, R17, R30 ;  /* 0x0000001e111e7221 */ /* 0x000fe20000010000 */
[----:B------:R-:W-:Y:S01]  /*2b80*/  FMUL.FTZ R17, R32, R19 ;  /* 0x0000001320117220 */ /* 0x000fe20000410000 */
[----:B------:R-:W-:-:S03]  /*2b90*/  FMUL.FTZ R27, R33, R16 ;  /* 0x00000010211b7220 */ /* 0x000fc60000410000 */
[----:B------:R-:W-:Y:S01]  /*2ba0*/  FFMA.FTZ R25, R23, R17, R20 ;  /* 0x0000001117197223 */ /* 0x000fe20000010014 */
[----:B------:R-:W-:Y:S01]  /*2bb0*/  FADD.FTZ R30, R30, R17 ;  /* 0x000000111e1e7221 */ /* 0x000fe20000010000 */
[----:B------:R-:W-:Y:S01]  /*2bc0*/  FADD.FTZ R17, R21, R22 ;  /* 0x0000001615117221 */ /* 0x000fe20000010000 */
[----:B------:R-:W-:Y:S01]  /*2bd0*/  FFMA.FTZ R20, R23, R19, R28 ;  /* 0x0000001317147223 */ /* 0x000fe2000001001c */
[----:B------:R-:W-:Y:S01]  /*2be0*/  FFMA.FTZ R25, R26, R27, R25 ;  /* 0x0000001b1a197223 */ /* 0x000fe20000010019 */
[----:B------:R-:W-:Y:S01]  /*2bf0*/  FADD.FTZ R18, R27, R30 ;  /* 0x0000001e1b127221 */ /* 0x000fe20000010000 */
[----:B------:R-:W-:Y:S01]  /*2c00*/  FADD.FTZ R22, R24, R19 ;  /* 0x0000001318167221 */ /* 0x000fe20000010000 */
[----:B------:R-:W-:Y:S01]  /*2c10*/  FFMA.FTZ R21, R26, R16, R31 ;  /* 0x000000101a157223 */ /* 0x000fe2000001001f */
[----:B------:R-:W-:-:S07]  /*2c20*/  FADD.FTZ R23, R17, R16 ;  /* 0x0000001011177221 */ /* 0x000fce0000010000 */
.L_x_609:
[----:B------:R-:W0:Y:S01]  /*2c30*/  SHFL.DOWN PT, R16, R25, 0x1, 0x1f ;  /* 0x08201f0019107f89 */ /* 0x000e2200000e0000 */
[C---:B------:R-:W-:Y:S01]  /*2c40*/  ISETP.GT.AND P1, PT, R3.reuse, 0x1e, PT ;  /* 0x0000001e0300780c */ /* 0x040fe20003f24270 */
[----:B------:R-:W-:Y:S01]  /*2c50*/  BSSY.RECONVERGENT B0, `(.L_x_610) ;  /* 0x0000021000007945 */ /* 0x000fe20003800200 */
[C---:B------:R-:W-:Y:S01]  /*2c60*/  ISETP.GT.AND P6, PT, R3.reuse, 0xf, PT ;  /* 0x0000000f0300780c */ /* 0x040fe20003fc4270 */
[----:B------:R-:W1:Y:S01]  /*2c70*/  SHFL.DOWN PT, R17, R18, 0x1, 0x1f ;  /* 0x08201f0012117f89 */ /* 0x000e6200000e0000 */
[----:B------:R-:W-:Y:S02]  /*2c80*/  ISETP.GT.AND P5, PT, R3, 0x17, PT ;  /* 0x000000170300780c */ /* 0x000fe40003fa4270 */
[----:B------:R-:W-:Y:S01]  /*2c90*/  ISETP.NE.AND P3, PT, R2, RZ, PT ;  /* 0x000000ff0200720c */ /* 0x000fe20003f65270 */
[----:B------:R-:W-:Y:S01]  /*2ca0*/  STS.128 [R52], R20 ;  /* 0x0000001434007388 */ /* 0x000fe20000000c00 */
        /* <DEDUP_REMOVED lines=27> */
.L_x_611:
[----:B------:R-:W-:Y:S05]  /*2e60*/  BSYNC.RECONVERGENT B0 ;  /* 0x0000000000007941 */ /* 0x000fea0003800200 */
.L_x_610:
[----:B------:R-:W-:Y:S06]  /*2e70*/  BAR.SYNC.DEFER_BLOCKING 0x0 ;  /* 0x0000000000007b1d */ /* 0x000fec0000010000 */
[----:B------:R-:W-:Y:S04]  /*2e80*/  BSSY.RECONVERGENT B0, `(.L_x_612) ;  /* 0x0000026000007945 */ /* 0x000fe80003800200 */
[----:B------:R-:W-:Y:S05]  /*2e90*/  @P3 BRA `(.L_x_613) ;  /* 0x0000000000903947 */ /* 0x000fea0003800000 */
[----:B------:R-:W4:Y:S01]  /*2ea0*/  S2UR UR7, SR_CgaCtaId ;  /* 0x00000000000779c3 */ /* 0x000f220000008800 */
[----:B------:R-:W-:Y:S02]  /*2eb0*/  UMOV UR6, 0x400 ;  /* 0x0000040000067882 */ /* 0x000fe40000000000 */
[----:B----4-:R-:W-:-:S09]  /*2ec0*/  ULEA UR6, UR7, UR6, 0x18 ;  /* 0x0000000607067291 */ /* 0x010fd2000f8ec0ff */
[----:B------:R-:W1:Y:S04]  /*2ed0*/  LDS.64 R16, [UR6+0x18] ;  /* 0x00001806ff107984 */ /* 0x000e680008000a00 */
[----:B------:R-:W4:Y:S04]  /*2ee0*/  LDS.128 R24, [UR6+0x20] ;  /* 0x00002006ff187984 */ /* 0x000f280008000c00 */
[----:B------:R-:W5:Y:S01]  /*2ef0*/  LDS.128 R28, [UR6+0x30] ;  /* 0x00003006ff1c7984 */ /* 0x000f620008000c00 */
[----:B-1----:R-:W-:Y:S01]  /*2f00*/  FADD.FTZ R19, R34, R16 ;  /* 0x0000001022137221 */ /* 0x002fe20000010000 */
[----:B------:R-:W-:-:S03]  /*2f10*/  FADD.FTZ R16, R35, R17 ;  /* 0x0000001123107221 */ /* 0x000fc60000010000 */
[----:B----4-:R-:W-:Y:S01]  /*2f20*/  FADD.FTZ R19, R19, R24 ;  /* 0x0000001813137221 */ /* 0x010fe20000010000 */
[----:B------:R-:W-:-:S03]  /*2f30*/  FADD.FTZ R24, R16, R25 ;  /* 0x0000001910187221 */ /* 0x000fc60000010000 */
[----:B------:R-:W-:Y:S01]  /*2f40*/  FADD.FTZ R25, R19, R26 ;  /* 0x0000001a13197221 */ /* 0x000fe20000010000 */
[----:B0--3--:R-:W-:Y:S01]  /*2f50*/  FADD.FTZ R34, R24, R27 ;  /* 0x0000001b18227221 */ /* 0x009fe20000010000 */
[----:B--2---:R-:W0:Y:S02]  /*2f60*/  LDS.128 R16, [UR6+0x40] ;  /* 0x00004006ff107984 */ /* 0x004e240008000c00 */
[----:B-----5:R-:W-:Y:S01]  /*2f70*/  FADD.FTZ R35, R25, R28 ;  /* 0x0000001c19237221 */ /* 0x020fe20000010000 */
[----:B------:R-:W-:Y:S01]  /*2f80*/  FADD.FTZ R34, R34, R29 ;  /* 0x0000001d22227221 */ /* 0x000fe20000010000 */
[----:B------:R-:W1:Y:S02]  /*2f90*/  LDS.128 R24, [UR6+0x50] ;  /* 0x00005006ff187984 */ /* 0x000e640008000c00 */
[----:B------:R-:W-:Y:S01]  /*2fa0*/  FADD.FTZ R35, R35, R30 ;  /* 0x0000001e23237221 */ /* 0x000fe20000010000 */
[----:B------:R-:W-:Y:S02]  /*2fb0*/  FADD.FTZ R34, R34, R31 ;  /* 0x0000001f22227221 */ /* 0x000fe40000010000 */
[----:B------:R-:W2:Y:S01]  /*2fc0*/  LDS.128 R28, [UR6+0x60] ;  /* 0x00006006ff1c7984 */ /* 0x000ea20008000c00 */
        /* <DEDUP_REMOVED lines=17> */
.L_x_613:
[----:B------:R-:W-:Y:S05]  /*30e0*/  BSYNC.RECONVERGENT B0 ;  /* 0x0000000000007941 */ /* 0x000fea0003800200 */
.L_x_612:
[----:B------:R-:W-:Y:S06]  /*30f0*/  BAR.SYNC.DEFER_BLOCKING 0x0 ;  /* 0x0000000000007b1d */ /* 0x000fec0000010000 */
[----:B------:R-:W-:Y:S04]  /*3100*/  BSSY.RECONVERGENT B0, `(.L_x_614) ;  /* 0x0000025000007945 */ /* 0x000fe80003800200 */
[----:B------:R-:W-:Y:S05]  /*3110*/  @P1 BRA `(.L_x_615) ;  /* 0x00000000008c1947 */ /* 0x000fea0003800000 */
[----:B-12---:R-:W1:Y:S04]  /*3120*/  LDS.128 R16, [R52+0x380] ;  /* 0x0003800034107984 */ /* 0x006e680000000c00 */
[----:B------:R-:W2:Y:S04]  /*3130*/  LDS.128 R24, [R52+0x700] ;  /* 0x0007000034187984 */ /* 0x000ea80000000c00 */
[----:B------:R-:W4:Y:S01]  /*3140*/  LDS.128 R28, [R52+0xa80] ;  /* 0x000a8000341c7984 */ /* 0x000f220000000c00 */
[----:B-1----:R-:W-:Y:S01]  /*3150*/  FADD.FTZ R69, R20, R16 ;  /* 0x0000001014457221 */ /* 0x002fe20000010000 */
[----:B------:R-:W-:Y:S01]  /*3160*/  FADD.FTZ R16, R21, R17 ;  /* 0x0000001115107221 */ /* 0x000fe20000010000 */
[----:B------:R-:W-:Y:S01]  /*3170*/  FADD.FTZ R17, R22, R18 ;  /* 0x0000001216117221 */ /* 0x000fe20000010000 */
[----:B------:R-:W-:Y:S01]  /*3180*/  FADD.FTZ R18, R23, R19 ;  /* 0x0000001317127221 */ /* 0x000fe20000010000 */
[----:B--2---:R-:W-:Y:S01]  /*3190*/  FADD.FTZ R69, R69, R24 ;  /* 0x0000001845457221 */ /* 0x004fe20000010000 */
[----:B------:R-:W1:Y:S01]  /*31a0*/  LDS.128 R20, [R52+0xe00] ;  /* 0x000e000034147984 */ /* 0x000e620000000c00 */
[----:B------:R-:W-:Y:S01]  /*31b0*/  FADD.FTZ R24, R16, R25 ;  /* 0x0000001910187221 */ /* 0x000fe20000010000 */
[----:B------:R-:W-:Y:S01]  /*31c0*/  FADD.FTZ R25, R17, R26 ;  /* 0x0000001a11197221 */ /* 0x000fe20000010000 */
[----:B------:R-:W-:Y:S01]  /*31d0*/  FADD.FTZ R26, R18, R27 ;  /* 0x0000001b121a7221 */ /* 0x000fe20000010000 */
[----:B----4-:R-:W-:Y:S01]  /*31e0*/  FADD.FTZ R69, R69, R28 ;  /* 0x0000001c45457221 */ /* 0x010fe20000010000 */
[----:B------:R-:W-:Y:S01]  /*31f0*/  FADD.FTZ R24, R24, R29 ;  /* 0x0000001d18187221 */ /* 0x000fe20000010000 */
[----:B------:R-:W-:Y:S01]  /*3200*/  FADD.FTZ R25, R25, R30 ;  /* 0x0000001e19197221 */ /* 0x000fe20000010000 */
[----:B------:R-:W-:Y:S01]  /*3210*/  FADD.FTZ R26, R26, R31 ;  /* 0x0000001f1a1a7221 */ /* 0x000fe20000010000 */
[----:B------:R-:W2:Y:S01]  /*3220*/  LDS.128 R16, [R52+0x1180] ;  /* 0x0011800034107984 */ /* 0x000ea20000000c00 */
[----:B-1----:R-:W-:Y:S01]  /*3230*/  FADD.FTZ R69, R69, R20 ;  /* 0x0000001445457221 */ /* 0x002fe20000010000 */
[----:B------:R-:W-:Y:S01]  /*3240*/  FADD.FTZ R28, R24, R21 ;  /* 0x00000015181c7221 */ /* 0x000fe20000010000 */
[----:B------:R-:W-:Y:S01]  /*3250*/  FADD.FTZ R29, R25, R22 ;  /* 0x00000016191d7221 */ /* 0x000fe20000010000 */
[----:B------:R-:W-:-:S02]  /*3260*/  FADD.FTZ R30, R26, R23 ;  /* 0x000000171a1e7221 */ /* 0x000fc40000010000 */
[----:B------:R-:W1:Y:S01]  /*3270*/  LDS.128 R20, [R52+0x1500] ;  /* 0x0015000034147984 */ /* 0x000e620000000c00 */
[----:B--2---:R-:W-:-:S03]  /*3280*/  FADD.FTZ R69, R69, R16 ;  /* 0x0000001045457221 */ /* 0x004fc60000010000 */
[----:B------:R-:W2:Y:S01]  /*3290*/  LDS.128 R24, [R52+0x1880] ;  /* 0x0018800034187984 */ /* 0x000ea20000000c00 */
[----:B------:R-:W-:Y:S01]  /*32a0*/  FADD.FTZ R28, R28, R17 ;  /* 0x000000111c1c7221 */ /* 0x000fe20000010000 */
        /* <DEDUP_REMOVED lines=9> */
[----:B------:R-:W-:-:S07]  /*3340*/  FADD.FTZ R23, R30, R27 ;  /* 0x0000001b1e177221 */ /* 0x000fce0000010000 */
.L_x_615:
[----:B------:R-:W-:Y:S05]  /*3350*/  BSYNC.RECONVERGENT B0 ;  /* 0x0000000000007941 */ /* 0x000fea0003800200 */
.L_x_614:
        /* <DEDUP_REMOVED lines=29> */
.L_x_617:
[----:B------:R-:W-:Y:S05]  /*3530*/  BSYNC.RECONVERGENT B0 ;  /* 0x0000000000007941 */ /* 0x000fea0003800200 */
.L_x_616:
[----:B------:R-:W-:Y:S05]  /*3540*/  @!P4 BRA `(.L_x_618) ;  /* 0x000000080094c947 */ /* 0x000fea0003800000 */
[----:B------:R-:W5:Y:S01]  /*3550*/  LDC.64 R30, c[0x0][0x3d0] ;  /* 0x0000f400ff1e7b82 */ /* 0x000f620000000a00 */
[----:B----4-:R-:W-:Y:S02]  /*3560*/  LOP3.LUT R17, R44, 0x1, RZ, 0xc0, !PT ;  /* 0x000000012c117812 */ /* 0x010fe400078ec0ff */
[----:B------:R-:W-:-:S03]  /*3570*/  ISETP.GE.U32.AND P4, PT, R5, 0x8, PT ;  /* 0x000000080500780c */ /* 0x000fc60003f86070 */
[----:B-1----:R-:W-:-:S04]  /*3580*/  IMAD R19, R17, R4, RZ ;  /* 0x0000000411137224 */ /* 0x002fc800078e02ff */
[----:B------:R-:W-:-:S05]  /*3590*/  IMAD R16, R19, R5, RZ ;  /* 0x0000000513107224 */ /* 0x000fca00078e02ff */
[----:B------:R-:W-:-:S05]  /*35a0*/  SHF.L.U32 R17, R16, 0x1, RZ ;  /* 0x0000000110117819 */ /* 0x000fca00000006ff */
[----:B-----5:R-:W-:Y:S01]  /*35b0*/  IMAD.WIDE R30, R17, 0x4, R30 ;  /* 0x00000004111e7825 */ /* 0x020fe200078e021e */
        /* <DEDUP_REMOVED lines=8> */
[----:B--2---:R-:W-:Y:S01]  /*3640*/  IMAD.WIDE.U32 R18, R21, 0x8, R30 ;  /* 0x0000000815127825 */ /* 0x004fe200078e001e */
[----:B------:R-:W-:-:S04]  /*3650*/  IADD3 R21, PT, PT, -R20, 0x1, RZ ;  /* 0x0000000114157810 */ /* 0x000fc80007ffe1ff */
[----:B------:R1:W-:Y:S01]  /*3660*/  STG.E.64 desc[UR8][R18.64], R34 ;  /* 0x0000002212007986 */ /* 0x0003e2000c101b08 */
[----:B------:R-:W-:Y:S06]  /*3670*/  MEMBAR.ALL.GPU ;  /* 0x0000000000007992 */ /* 0x000fec000000a000 */
[----:B------:R-:W-:-:S00]  /*3680*/  ERRBAR ;  /* 0x00000000000079ab */ /* 0x000fc00000000000 */
[----:B------:R-:W-:Y:S06]  /*3690*/  CGAERRBAR ;  /* 0x00000000000075ab */ /* 0x000fec0000000000 */
[----:B------:R1:W-:Y:S01]  /*36a0*/  REDG.E.ADD.S32.STRONG.GPU desc[UR8][R16.64], R21 ;  /* 0x000000151000798e */ /* 0x0003e2000c12e308 */
[----:B------:R-:W-:Y:S05]  /*36b0*/  @!P1 BRA `(.L_x_619) ;  /* 0x0000000000149947 */ /* 0x000fea0003800000 */
.L_x_620:
[----:B-1----:R-:W2:Y:S04]  /*36c0*/  LDG.E.STRONG.GPU R18, desc[UR8][R16.64] ;  /* 0x0000000810127981 */ /* 0x002ea8000c1ef900 */
[----:B--2---:R-:W-:Y:S01]  /*36d0*/  CCTL.IVALL ;  /* 0x00000000ff00798f */ /* 0x004fe20002000000 */
[----:B------:R-:W-:Y:S05]  /*36e0*/  YIELD ;  /* 0x0000000000007946 */ /* 0x000fea0003800000 */
[----:B------:R-:W-:-:S13]  /*36f0*/  ISETP.NE.AND P1, PT, R18, R23, PT ;  /* 0x000000171200720c */ /* 0x000fda0003f25270 */
[----:B------:R-:W-:Y:S05]  /*3700*/  @P1 BRA `(.L_x_620) ;  /* 0xfffffffc00ec1947 */ /* 0x000fea000383ffff */
.L_x_619:
[----:B------:R-:W-:Y:S05]  /*3710*/  WARPSYNC.ALL ;  /* 0x0000000000007948 */ /* 0x000fea0003800000 */
[----:B------:R-:W-:Y:S01]  /*3720*/  BAR.SYNC.DEFER_BLOCKING 0x0 ;  /* 0x0000000000007b1d */ /* 0x000fe20000010000 */
[----:B------:R-:W-:-:S05]  /*3730*/  HFMA2 R22, -RZ, RZ, 0, 0 ;  /* 0x00000000ff167431 */ /* 0x000fca00000001ff */
[----:B------:R-:W-:Y:S05]  /*3740*/  @!P4 BRA `(.L_x_621) ;  /* 0x000000040018c947 */ /* 0x000fea0003800000 */
[C-C-:B------:R-:W-:Y:S01]  /*3750*/  IMAD R20, R4.reuse, 0x7, R0.reuse ;  /* 0x0000000704147824 */ /* 0x140fe200078e0200 */
[CC--:B------:R-:W-:Y:S01]  /*3760*/  LEA R28, R4.reuse, R0.reuse, 0x1 ;  /* 0x00000000041c7211 */ /* 0x0c0fe200078e08ff */
[C-C-:B------:R-:W-:Y:S01]  /*3770*/  IMAD R29, R4.reuse, 0x3, R0.reuse ;  /* 0x00000003041d7824 */ /* 0x140fe200078e0200 */
[C---:B------:R-:W-:Y:S01]  /*3780*/  LEA R26, R4.reuse, R0, 0x2 ;  /* 0x00000000041a7211 */ /* 0x040fe200078e10ff */
[--C-:B------:R-:W-:Y:S01]  /*3790*/  IMAD R27, R4, 0x6, R0.reuse ;  /* 0x00000006041b7824 */ /* 0x100fe200078e0200 */
[----:B------:R-:W-:Y:S01]  /*37a0*/  IADD3 R24, PT, PT, R0, R4, RZ ;  /* 0x0000000400187210 */ /* 0x000fe20007ffe0ff */
[----:B------:R-:W-:Y:S01]  /*37b0*/  IMAD R25, R4, 0x5, R0 ;  /* 0x0000000504197824 */ /* 0x000fe200078e0200 */
[----:B------:R-:W-:Y:S01]  /*37c0*/  MOV R23, RZ ;  /* 0x000000ff00177202 */ /* 0x000fe20000000f00 */
[----:B------:R-:W-:Y:S01]  /*37d0*/  UIADD3 UR6, UPT, UPT, -UR10, URZ, URZ ;  /* 0x000000ff0a067290 */ /* 0x000fe2000fffe1ff */
[----:B-1----:R-:W-:Y:S02]  /*37e0*/  MOV R21, R0 ;  /* 0x0000000000157202 */ /* 0x002fe40000000f00 */
[----:B------:R-:W-:-:S09]  /*37f0*/  LOP3.LUT R22, R5, 0x7ffffff8, RZ, 0xc0, !PT ;  /* 0x7ffffff805167812 */ /* 0x000fd200078ec0ff */
.L_x_622:
[----:B------:R-:W-:Y:S02]  /*3800*/  ISETP.EQ.OR P4, PT, RZ, UR6, P3 ;  /* 0x00000006ff007c0c */ /* 0x000fe40009f82670 */
[----:B------:R-:W-:-:S04]  /*3810*/  IADD3 R16, PT, PT, R23, 0x1, RZ ;  /* 0x0000000117107810 */ /* 0x000fc80007ffe0ff */
[----:B------:R-:W-:-:S07]  /*3820*/  ISETP.EQ.OR P5, PT, R16, UR10, P3 ;  /* 0x0000000a10007c0c */ /* 0x000fce0009fa2670 */
[----:B------:R-:W-:-:S06]  /*3830*/  @!P4 IMAD.WIDE.U32 R16, R21, 0x8, R30 ;  /* 0x000000081510c825 */ /* 0x000fcc00078e001e */
[----:B------:R-:W0:Y:S01]  /*3840*/  @!P4 LDG.E.64 R16, desc[UR8][R16.64] ;  /* 0x000000081010c981 */ /* 0x000e22000c1e1b00 */
[----:B--2---:R-:W-:-:S06]  /*3850*/  @!P5 IMAD.WIDE.U32 R18, R24, 0x8, R30 ;  /* 0x000000081812d825 */ /* 0x004fcc00078e001e */
[----:B------:R-:W2:Y:S01]  /*3860*/  @!P5 LDG.E.64 R18, desc[UR8][R18.64] ;  /* 0x000000081212d981 */ /* 0x000ea2000c1e1b00 */
[----:B------:R-:W-:-:S04]  /*3870*/  IADD3 R63, PT, PT, R23, 0x2, RZ ;  /* 0x00000002173f7810 */ /* 0x000fc80007ffe0ff */
[----:B------:R-:W-:Y:S02]  /*3880*/  ISETP.EQ.OR P1, PT, R63, UR10, P3 ;  /* 0x0000000a3f007c0c */ /* 0x000fe40009f22670 */
[----:B------:R-:W-:Y:S01]  /*3890*/  IADD3 R63, PT, PT, R23, 0x3, RZ ;  /* 0x00000003173f7810 */ /* 0x000fe20007ffe0ff */
[----:B0--3--:R-:W-:Y:S01]  /*38a0*/  @!P4 FADD.FTZ R34, R34, R16 ;  /* 0x000000102222c221 */ /* 0x009fe20000010000 */
[----:B------:R-:W-:Y:S02]  /*38b0*/  @!P4 FADD.FTZ R35, R35, R17 ;  /* 0x000000112323c221 */ /* 0x000fe40000010000 */
[----:B------:R-:W-:-:S07]  /*38c0*/  ISETP.EQ.OR P4, PT, R63, UR10, P3 ;  /* 0x0000000a3f007c0c */ /* 0x000fce0009f82670 */
[----:B------:R-:W-:-:S04]  /*38d0*/  @!P1 IMAD.WIDE.U32 R16, R28, 0x8, R30 ;  /* 0x000000081c109825 */ /* 0x000fc800078e001e */
[----:B--2---:R-:W-:Y:S02]  /*38e0*/  @!P5 FADD.FTZ R34, R34, R18 ;  /* 0x000000122222d221 */ /* 0x004fe40000010000 */
[----:B------:R-:W2:Y:S01]  /*38f0*/  @!P1 LDG.E.64 R16, desc[UR8][R16.64] ;  /* 0x0000000810109981 */ /* 0x000ea2000c1e1b00 */
[----:B------:R-:W-:Y:S01]  /*3900*/  @!P5 FADD.FTZ R35, R35, R19 ;  /* 0x000000132323d221 */ /* 0x000fe20000010000 */
[----:B------:R-:W-:-:S06]  /*3910*/  @!P4 IMAD.WIDE.U32 R18, R29, 0x8, R30 ;  /* 0x000000081d12c825 */ /* 0x000fcc00078e001e */
[----:B------:R-:W3:Y:S01]  /*3920*/  @!P4 LDG.E.64 R18, desc[UR8][R18.64] ;  /* 0x000000081212c981 */ /* 0x000ee2000c1e1b00 */
[----:B------:R-:W-:-:S04]  /*3930*/  IADD3 R63, PT, PT, R23, 0x4, RZ ;  /* 0x00000004173f7810 */ /* 0x000fc80007ffe0ff */
[----:B------:R-:W-:Y:S02]  /*3940*/  ISETP.EQ.OR P5, PT, R63, UR10, P3 ;  /* 0x0000000a3f007c0c */ /* 0x000fe40009fa2670 */
[----:B------:R-:W-:Y:S01]  /*3950*/  IADD3 R63, PT, PT, R23, 0x5, RZ ;  /* 0x00000005173f7810 */ /* 0x000fe20007ffe0ff */
[----:B--2---:R-:W-:Y:S01]  /*3960*/  @!P1 FADD.FTZ R34, R34, R16 ;  /* 0x0000001022229221 */ /* 0x004fe20000010000 */
[----:B------:R-:W-:Y:S02]  /*3970*/  @!P1 FADD.FTZ R35, R35, R17 ;  /* 0x0000001123239221 */ /* 0x000fe40000010000 */
[----:B------:R-:W-:-:S07]  /*3980*/  ISETP.EQ.OR P1, PT, R63, UR10, P3 ;  /* 0x0000000a3f007c0c */ /* 0x000fce0009f22670 */
[----:B------:R-:W-:-:S06]  /*3990*/  @!P5 IMAD.WIDE.U32 R16, R26, 0x8, R30 ;  /* 0x000000081a10d825 */ /* 0x000fcc00078e001e */
[----:B------:R-:W2:Y:S01]  /*39a0*/  @!P5 LDG.E.64 R16, desc[UR8][R16.64] ;  /* 0x000000081010d981 */ /* 0x000ea2000c1e1b00 */
[----:B---3--:R-:W-:Y:S01]  /*39b0*/  @!P4 FADD.FTZ R34, R34, R18 ;  /* 0x000000122222c221 */ /* 0x008fe20000010000 */
[----:B------:R-:W-:Y:S01]  /*39c0*/  @!P4 FADD.FTZ R35, R35, R19 ;  /* 0x000000132323c221 */ /* 0x000fe20000010000 */
[----:B------:R-:W-:-:S06]  /*39d0*/  @!P1 IMAD.WIDE.U32 R18, R25, 0x8, R30 ;  /* 0x0000000819129825 */ /* 0x000fcc00078e001e */
[----:B------:R-:W3:Y:S01]  /*39e0*/  @!P1 LDG.E.64 R18, desc[UR8][R18.64] ;  /* 0x0000000812129981 */ /* 0x000ee2000c1e1b00 */
[----:B------:R-:W-:-:S04]  /*39f0*/  IADD3 R63, PT, PT, R23, 0x6, RZ ;  /* 0x00000006173f7810 */ /* 0x000fc80007ffe0ff */
[----:B------:R-:W-:Y:S02]  /*3a00*/  ISETP.EQ.OR P4, PT, R63, UR10, P3 ;  /* 0x0000000a3f007c0c */ /* 0x000fe40009f82670 */
[----:B------:R-:W-:-:S04]  /*3a10*/  IADD3 R63, PT, PT, R23, 0x7, RZ ;  /* 0x00000007173f7810 */ /* 0x000fc80007ffe0ff */
[----:B------:R-:W-:Y:S01]  /*3a20*/  ISETP.EQ.OR P6, PT, R63, UR10, P3 ;  /* 0x0000000a3f007c0c */ /* 0x000fe20009fc2670 */
[----:B--2---:R-:W-:Y:S01]  /*3a30*/  @!P5 FADD.FTZ R34, R34, R16 ;  /* 0x000000102222d221 */ /* 0x004fe20000010000 */
[----:B------:R-:W-:-:S05]  /*3a40*/  @!P5 FADD.FTZ R35, R35, R17 ;  /* 0x000000112323d221 */ /* 0x000fca0000010000 */
[----:B------:R-:W-:-:S06]  /*3a50*/  @!P4 IMAD.WIDE.U32 R16, R27, 0x8, R30 ;  /* 0x000000081b10c825 */ /* 0x000fcc00078e001e */
[----:B------:R-:W2:Y:S01]  /*3a60*/  @!P4 LDG.E.64 R16, desc[UR8][R16.64] ;  /* 0x000000081010c981 */ /* 0x000ea2000c1e1b00 */
[----:B---3--:R-:W-:Y:S01]  /*3a70*/  @!P1 FADD.FTZ R34, R34, R18 ;  /* 0x0000001222229221 */ /* 0x008fe20000010000 */
[----:B------:R-:W-:Y:S01]  /*3a80*/  @!P1 FADD.FTZ R35, R35, R19 ;  /* 0x0000001323239221 */ /* 0x000fe20000010000 */
[----:B------:R-:W-:-:S06]  /*3a90*/  @!P6 IMAD.WIDE.U32 R18, R20, 0x8, R30 ;  /* 0x000000081412e825 */ /* 0x000fcc00078e001e */
[----:B------:R-:W3:Y:S01]  /*3aa0*/  @!P6 LDG.E.64 R18, desc[UR8][R18.64] ;  /* 0x000000081212e981 */ /* 0x000ee2000c1e1b00 */
[----:B------:R-:W-:-:S04]  /*3ab0*/  IADD3 R23, PT, PT, R23, 0x8, RZ ;  /* 0x0000000817177810 */ /* 0x000fc80007ffe0ff */
[----:B------:R-:W-:Y:S01]  /*3ac0*/  ISETP.NE.AND P1, PT, R23, R22, PT ;  /* 0x000000161700720c */ /* 0x000fe20003f25270 */
[----:B------:R-:W-:Y:S01]  /*3ad0*/  UIADD3 UR6, UPT, UPT, UR6, 0x8, URZ ;  /* 0x0000000806067890 */ /* 0x000fe2000fffe0ff */
[C---:B------:R-:W-:Y:S02]  /*3ae0*/  LEA R21, R4.reuse, R21, 0x3 ;  /* 0x0000001504157211 */ /* 0x040fe400078e18ff */
[C---:B------:R-:W-:Y:S02]  /*3af0*/  LEA R24, R4.reuse, R24, 0x3 ;  /* 0x0000001804187211 */ /* 0x040fe400078e18ff */
[C---:B------:R-:W-:Y:S02]  /*3b00*/  LEA R28, R4.reuse, R28, 0x3 ;  /* 0x0000001c041c7211 */ /* 0x040fe400078e18ff */
[C---:B------:R-:W-:Y:S02]  /*3b10*/  LEA R29, R4.reuse, R29, 0x3 ;  /* 0x0000001d041d7211 */ /* 0x040fe400078e18ff */
[----:B------:R-:W-:-:S02]  /*3b20*/  LEA R26, R4, R26, 0x3 ;  /* 0x0000001a041a7211 */ /* 0x000fc400078e18ff */
[C---:B------:R-:W-:Y:S02]  /*3b30*/  LEA R25, R4.reuse, R25, 0x3 ;  /* 0x0000001904197211 */ /* 0x040fe400078e18ff */
[C---:B------:R-:W-:Y:S02]  /*3b40*/  LEA R27, R4.reuse, R27, 0x3 ;  /* 0x0000001b041b7211 */ /* 0x040fe400078e18ff */
[----:B------:R-:W-:Y:S01]  /*3b50*/  LEA R20, R4, R20, 0x3 ;  /* 0x0000001404147211 */ /* 0x000fe200078e18ff */
[----:B--2---:R-:W-:Y:S01]  /*3b60*/  @!P4 FADD.FTZ R34, R34, R16 ;  /* 0x000000102222c221 */ /* 0x004fe20000010000 */
[----:B------:R-:W-:-:S03]  /*3b70*/  @!P4 FADD.FTZ R35, R35, R17 ;  /* 0x000000112323c221 */ /* 0x000fc60000010000 */
[----:B---3--:R-:W-:Y:S01]  /*3b80*/  @!P6 FADD.FTZ R34, R34, R18 ;  /* 0x000000122222e221 */ /* 0x008fe20000010000 */
[----:B------:R-:W-:Y:S01]  /*3b90*/  @!P6 FADD.FTZ R35, R35, R19 ;  /* 0x000000132323e221 */ /* 0x000fe20000010000 */
[----:B------:R-:W-:Y:S06]  /*3ba0*/  @P1 BRA `(.L_x_622) ;  /* 0xfffffffc00141947 */ /* 0x000fec000383ffff */
.L_x_621:
[----:B-1----:R-:W-:-:S04]  /*3bb0*/  LOP3.LUT R16, R5, 0x7, RZ, 0xc0, !PT ;  /* 0x0000000705107812 */ /* 0x002fc800078ec0ff */
[----:B------:R-:W-:-:S13]  /*3bc0*/  ISETP.NE.AND P1, PT, R16, RZ, PT ;  /* 0x000000ff1000720c */ /* 0x000fda0003f25270 */
[----:B------:R-:W-:Y:S05]  /*3bd0*/  @!P1 BRA `(.L_x_618) ;  /* 0x0000000000f09947 */ /* 0x000fea0003800000 */
[----:B------:R-:W-:Y:S02]  /*3be0*/  IADD3 R16, PT, PT, R16, -0x1, RZ ;  /* 0xffffffff10107810 */ /* 0x000fe40007ffe0ff */
        /* <DEDUP_REMOVED lines=18> */
[----:B--2---:R-:W-:Y:S02]  /*3d10*/  @!P4 IMAD.WIDE.U32 R18, R21, 0x8, R30 ;  /* 0x000000081512c825 */ /* 0x004fe400078e001e */
        /* <DEDUP_REMOVED lines=12> */
.L_x_623:
        /* <DEDUP_REMOVED lines=10> */
[----:B--2---:R-:W-:Y:S02]  /*3e80*/  @!P1 IMAD.WIDE.U32 R18, R19, 0x8, R30 ;  /* 0x0000000813129825 */ /* 0x004fe400078e001e */
[----:B------:R-:W0:Y:S04]  /*3e90*/  @!P4 LDG.E.64 R16, desc[UR8][R16.64] ;  /* 0x000000081010c981 */ /* 0x000e28000c1e1b00 */
[----:B------:R-:W2:Y:S01]  /*3ea0*/  @!P1 LDG.E.64 R18, desc[UR8][R18.64] ;  /* 0x0000000812129981 */ /* 0x000ea2000c1e1b00 */
[----:B------:R-:W-:Y:S01]  /*3eb0*/  IADD3 R22, PT, PT, R22, 0x2, RZ ;  /* 0x0000000216167810 */ /* 0x000fe20007ffe0ff */
[----:B0--3--:R-:W-:Y:S01]  /*3ec0*/  @!P4 FADD.FTZ R34, R34, R16 ;  /* 0x000000102222c221 */ /* 0x009fe20000010000 */
[----:B------:R-:W-:-:S03]  /*3ed0*/  @!P4 FADD.FTZ R35, R35, R17 ;  /* 0x000000112323c221 */ /* 0x000fc60000010000 */
[----:B--2---:R-:W-:Y:S01]  /*3ee0*/  @!P1 FADD.FTZ R34, R34, R18 ;  /* 0x0000001222229221 */ /* 0x004fe20000010000 */
[----:B------:R-:W-:-:S07]  /*3ef0*/  @!P1 FADD.FTZ R35, R35, R19 ;  /* 0x0000001323239221 */ /* 0x000fce0000010000 */
.L_x_624:
        /* <DEDUP_REMOVED lines=9> */
.L_x_625:
[----:B------:R-:W-:Y:S05]  /*3f90*/  BSYNC.RECONVERGENT B0 ;  /* 0x0000000000007941 */ /* 0x000fea0003800200 */
.L_x_618:
[----:B------:R-:W5:Y:S01]  /*3fa0*/  S2UR UR7, SR_CgaCtaId ;  /* 0x00000000000779c3 */ /* 0x000f620000008800 */
[----:B------:R-:W-:Y:S01]  /*3fb0*/  UMOV UR6, 0x400 ;  /* 0x0000040000067882 */ /* 0x000fe20000000000 */
[----:B------:R-:W0:Y:S01]  /*3fc0*/  LDCU.64 UR14, c[0x0][0x400] ;  /* 0x00008000ff0e77ac */ /* 0x000e220008000a00 */
[----:B----4-:R-:W-:Y:S02]  /*3fd0*/  HADD2.F32 R25, -RZ, R42.H0_H0 ;  /* 0x2000002aff197230 */ /* 0x010fe40000004100 */
[----:B------:R-:W-:Y:S02]  /*3fe0*/  HADD2.F32 R22, -RZ, R38.H1_H1 ;  /* 0x30000026ff167230 */ /* 0x000fe40000004100 */
[----:B------:R-:W-:Y:S02]  /*3ff0*/  HADD2.F32 R20, -RZ, R40.H0_H0 ;  /* 0x20000028ff147230 */ /* 0x000fe40000004100 */
[----:B------:R-:W-:Y:S02]  /*4000*/  HADD2.F32 R27, -RZ, R55.H0_H0 ;  /* 0x20000037ff1b7230 */ /* 0x000fe40000004100 */
[----:B------:R-:W-:-:S02]  /*4010*/  HADD2.F32 R23, -RZ, R57.H0_H0 ;  /* 0x20000039ff177230 */ /* 0x000fc40000004100 */
[----:B------:R-:W-:Y:S02]  /*4020*/  HADD2.F32 R21, -RZ, R59.H0_H0 ;  /* 0x2000003bff157230 */ /* 0x000fe40000004100 */
[C---:B------:R-:W-:Y:S01]  /*4030*/  FADD.FTZ R27, -R12.reuse, R27 ;  /* 0x0000001b0c1b7221 */ /* 0x040fe20000010100 */
[----:B------:R-:W-:Y:S02]  /*4040*/  HADD2.F32 R69, -RZ, R42.H1_H1 ;  /* 0x3000002aff457230 */ /* 0x000fe40000004100 */
[C---:B------:R-:W-:Y:S01]  /*4050*/  FADD.FTZ R42, -R12.reuse, R25 ;  /* 0x000000190c2a7221 */ /* 0x040fe20000010100 */
[----:B------:R-:W-:Y:S02]  /*4060*/  HADD2.F32 R40, -RZ, R40.H1_H1 ;  /* 0x30000028ff287230 */ /* 0x000fe40000004100 */
[C---:B------:R-:W-:Y:S01]  /*4070*/  FADD.FTZ R25, -R12.reuse, R22 ;  /* 0x000000160c197221 */ /* 0x040fe20000010100 */
[----:B------:R-:W-:Y:S02]  /*4080*/  HADD2.F32 R30, -RZ, R38.H0_H0 ;  /* 0x20000026ff1e7230 */ /* 0x000fe40000004100 */
[----:B------:R-:W-:Y:S01]  /*4090*/  FADD.FTZ R38, -R12, R20 ;  /* 0x000000140c267221 */ /* 0x000fe20000010100 */
[----:B------:R-:W-:-:S02]  /*40a0*/  HADD2.F32 R29, -RZ, R36.H0_H0 ;  /* 0x20000024ff1d7230 */ /* 0x000fc40000004100 */
[C---:B------:R-:W-:Y:S01]  /*40b0*/  FADD.FTZ R24, -R12.reuse, R23 ;  /* 0x000000170c187221 */ /* 0x040fe20000010100 */
[----:B------:R-:W-:Y:S01]  /*40c0*/  HADD2.F32 R63, -RZ, R36.H1_H1 ;  /* 0x30000024ff3f7230 */ /* 0x000fe20000004100 */
[----:B-----5:R-:W-:Y:S01]  /*40d0*/  ULEA UR6, UR7, UR6, 0x18 ;  /* 0x0000000607067291 */ /* 0x020fe2000f8ec0ff */
[----:B------:R-:W-:Y:S02]  /*40e0*/  HADD2.F32 R55, -RZ, R55.H1_H1 ;  /* 0x30000037ff377230 */ /* 0x000fe40000004100 */
[C---:B------:R-:W-:Y:S01]  /*40f0*/  FADD.FTZ R22, -R12.reuse, R21 ;  /* 0x000000150c167221 */ /* 0x040fe20000010100 */
[----:B------:R-:W-:Y:S02]  /*4100*/  HADD2.F32 R57, -RZ, R57.H1_H1 ;  /* 0x30000039ff397230 */ /* 0x000fe40000004100 */
[C---:B--2---:R-:W-:Y:S01]  /*4110*/  FADD.FTZ R18, -R12.reuse, R69 ;  /* 0x000000450c127221 */ /* 0x044fe20000010100 */
[----:B------:R-:W-:Y:S02]  /*4120*/  HADD2.F32 R59, -RZ, R59.H1_H1 ;  /* 0x3000003bff3b7230 */ /* 0x000fe40000004100 */
[----:B------:R-:W-:Y:S01]  /*4130*/  FADD.FTZ R36, -R12, R40 ;  /* 0x000000280c247221 */ /* 0x000fe20000010100 */
[----:B-1----:R-:W-:-:S02]  /*4140*/  HADD2.F32 R19, -RZ, R62.H0_H0 ;  /* 0x2000003eff137230 */ /* 0x002fc40000004100 */
[C---:B------:R-:W-:Y:S01]  /*4150*/  FADD.FTZ R30, -R12.reuse, R30 ;  /* 0x0000001e0c1e7221 */ /* 0x040fe20000010100 */
[----:B------:R0:W-:Y:S01]  /*4160*/  @!P3 STS.64 [UR6+0x88], R34 ;  /* 0x00008822ff00b988 */ /* 0x0001e20008000a06 */
[----:B------:R-:W-:Y:S02]  /*4170*/  HADD2.F32 R31, -RZ, R62.H1_H1 ;  /* 0x3000003eff1f7230 */ /* 0x000fe40000004100 */
[C---:B------:R-:W-:Y:S01]  /*4180*/  FADD.FTZ R29, -R12.reuse, R29 ;  /* 0x0000001d0c1d7221 */ /* 0x040fe20000010100 */
[C---:B------:R-:W-:Y:S01]  /*4190*/  FADD.FTZ R28, -R12.reuse, R63 ;  /* 0x0000003f0c1c7221 */ /* 0x040fe20000010100 */
[----:B------:R-:W-:Y:S01]  /*41a0*/  BAR.SYNC.DEFER_BLOCKING 0x0 ;  /* 0x0000000000007b1d */ /* 0x000fe20000010000 */
[C---:B------:R-:W-:Y:S01]  /*41b0*/  FADD.FTZ R26, -R12.reuse, R55 ;  /* 0x000000370c1a7221 */ /* 0x040fe20000010100 */
[C---:B------:R-:W-:Y:S01]  /*41c0*/  FADD.FTZ R23, -R12.reuse, R57 ;  /* 0x000000390c177221 */ /* 0x040fe20000010100 */
[C---:B------:R-:W-:Y:S01]  /*41d0*/  FADD.FTZ R21, -R12.reuse, R59 ;  /* 0x0000003b0c157221 */ /* 0x040fe20000010100 */
[C---:B------:R-:W-:Y:S01]  /*41e0*/  FADD.FTZ R20, -R12.reuse, R19 ;  /* 0x000000130c147221 */ /* 0x040fe20000010100 */
[----:B------:R-:W-:Y:S01]  /*41f0*/  FADD.FTZ R12, -R12, R31 ;  /* 0x0000001f0c0c7221 */ /* 0x000fe20000010100 */
[----:B0--3--:R-:W-:Y:S01]  /*4200*/  IADD3 R35, PT, PT, R54, 0x8, RZ ;  /* 0x0000000836237810 */ /* 0x009fe20007ffe0ff */
[-C--:B------:R-:W-:Y:S01]  /*4210*/  FMUL.FTZ R19, R42, R13.reuse ;  /* 0x0000000d2a137220 */ /* 0x080fe20000410000 */
[----:B------:R-:W-:-:S02]  /*4220*/  FMUL.FTZ R18, R18, R13 ;  /* 0x0000000d12127220 */ /* 0x000fc40000410000 */
[----:B------:R-:W-:Y:S02]  /*4230*/  ISETP.GE.U32.AND P1, PT, R35, UR14, PT ;  /* 0x0000000e23007c0c */ /* 0x000fe4000bf26070 */
[----:B------:R-:W-:Y:S01]  /*4240*/  SHF.R.S32.HI R40, RZ, 0x1f, R35 ;  /* 0x0000001fff287819 */ /* 0x000fe20000011423 */
[----:B------:R-:W0:Y:S01]  /*4250*/  LDS.64 R16, [UR6+0x88] ;  /* 0x00008806ff107984 */ /* 0x000e220008000a00 */
[----:B------:R-:W0:Y:S02]  /*4260*/  LDCU UR6, c[0x0][0x42c] ;  /* 0x00008580ff0677ac */ /* 0x000e240008000800 */
[----:B0-----:R-:W-:Y:S01]  /*4270*/  FMUL.FTZ R31, R16, UR6 ;  /* 0x00000006101f7c20 */ /* 0x001fe20008410000 */
[----:B------:R-:W-:Y:S01]  /*4280*/  FMUL.FTZ R34, R17, UR6 ;  /* 0x0000000611227c20 */ /* 0x000fe20008410000 */
[--C-:B------:R-:W-:Y:S02]  /*4290*/  HADD2.F32 R17, -RZ, R41.reuse.H0_H0 ;  /* 0x20000029ff117230 */ /* 0x100fe40000004100 */
[----:B------:R-:W-:Y:S01]  /*42a0*/  HADD2.F32 R16, -RZ, R41.H1_H1 ;  /* 0x30000029ff107230 */ /* 0x000fe20000004100 */
[----:B------:R-:W-:Y:S06]  /*42b0*/  @!P2 BRA `(.L_x_626) ;  /* 0x000000000048a947 */ /* 0x000fec0003800000 */
        /* <DEDUP_REMOVED lines=10> */
[----:B0-----:R-:W-:Y:S01]  /*4360*/  FMUL.FTZ R16, R16, R63 ;  /* 0x0000003f10107220 */ /* 0x001fe20000410000 */
[----:B-1----:R-:W-:Y:S01]  /*4370*/  FMUL.FTZ R17, R17, R62 ;  /* 0x0000003e11117220 */ /* 0x002fe20000410000 */
[----:B------:R-:W-:Y:S01]  /*4380*/  FADD.FTZ R69, -R62, 1 ;  /* 0x3f8000003e457421 */ /* 0x000fe20000010100 */
[----:B------:R-:W-:-:S03]  /*4390*/  FADD.FTZ R62, -R63, 1 ;  /* 0x3f8000003f3e7421 */ /* 0x000fc60000010100 */
[----:B------:R-:W-:Y:S01]  /*43a0*/  FFMA.FTZ R42, R42, R69, 1 ;  /* 0x3f8000002a2a7423 */ /* 0x000fe20000010045 */
[----:B------:R-:W-:-:S03]  /*43b0*/  FFMA.FTZ R41, R41, R62, 1 ;  /* 0x3f80000029297423 */ /* 0x000fc6000001003e */
[----:B------:R-:W-:Y:S01]  /*43c0*/  FMUL.FTZ R17, R17, R42 ;  /* 0x0000002a11117220 */ /* 0x000fe20000410000 */
[----:B------:R-:W-:-:S07]  /*43d0*/  FMUL.FTZ R16, R16, R41 ;  /* 0x0000002910107220 */ /* 0x000fce0000410000 */
.L_x_626:
[----:B------:R-:W-:Y:S04]  /*43e0*/  BSSY.RECONVERGENT B0, `(.L_x_627) ;  /* 0x0000015000007945 */ /* 0x000fe80003800200 */
[----:B------:R-:W-:Y:S05]  /*43f0*/  @P0 BRA `(.L_x_628) ;  /* 0x00000000004c0947 */ /* 0x000fea0003800000 */
[----:B------:R-:W0:Y:S01]  /*4400*/  LDCU.64 UR12, c[0x0][0x3f8] ;  /* 0x00007f00ff0c77ac */ /* 0x000e220008000a00 */
[C-C-:B------:R-:W-:Y:S01]  /*4410*/  FFMA.FTZ R19, R31.reuse, R19, R34.reuse ;  /* 0x000000131f137223 */ /* 0x140fe20000010022 */
[----:B------:R-:W-:Y:S01]  /*4420*/  FFMA.FTZ R42, R31, R18, R34 ;  /* 0x000000121f2a7223 */ /* 0x000fe20000010022 */
[----:B------:R-:W-:Y:S01]  /*4430*/  SHF.R.S32.HI R41, RZ, 0x1f, R54 ;  /* 0x0000001fff297819 */ /* 0x000fe20000011436 */
[----:B------:R-:W1:Y:S01]  /*4440*/  LDCU.64 UR6, c[0x0][0x380] ;  /* 0x00007000ff0677ac */ /* 0x000e620008000a00 */
[----:B------:R-:W-:Y:S01]  /*4450*/  FFMA.FTZ R18, R32, R17, -R19 ;  /* 0x0000001120127223 */ /* 0x000fe20000010813 */
[----:B------:R-:W-:Y:S01]  /*4460*/  FFMA.FTZ R62, R33, R16, -R42 ;  /* 0x00000010213e7223 */ /* 0x000fe2000001082a */
[----:B------:R-:W-:Y:S02]  /*4470*/  MOV R16, R66 ;  /* 0x0000004200107202 */ /* 0x000fe40000000f00 */
[----:B------:R-:W-:Y:S01]  /*4480*/  MOV R17, R65 ;  /* 0x0000004100117202 */ /* 0x000fe20000000f00 */
[----:B------:R-:W-:Y:S01]  /*4490*/  FMUL.FTZ R42, R18, R13 ;  /* 0x0000000d122a7220 */ /* 0x000fe20000410000 */
[----:B0-----:R-:W-:-:S02]  /*44a0*/  IMAD R19, R41, UR12, RZ ;  /* 0x0000000c29137c24 */ /* 0x001fc4000f8e02ff */
[----:B------:R-:W-:Y:S01]  /*44b0*/  FMUL.FTZ R41, R62, R13 ;  /* 0x0000000d3e297220 */ /* 0x000fe20000410000 */
[----:B------:R-:W-:-:S04]  /*44c0*/  IMAD.WIDE.U32 R16, R54, UR12, R16 ;  /* 0x0000000c36107c25 */ /* 0x000fc8000f8e0010 */
[----:B------:R-:W-:Y:S01]  /*44d0*/  IMAD R19, R54, UR13, R19 ;  /* 0x0000000d36137c24 */ /* 0x000fe2000f8e0213 */
[----:B-1----:R-:W-:Y:S02]  /*44e0*/  LEA R18, P0, R16, UR6, 0x1 ;  /* 0x0000000610127c11 */ /* 0x002fe4000f8008ff */
[----:B------:R-:W-:Y:S02]  /*44f0*/  F2FP.F16.F32.PACK_AB R41, R41, R42 ;  /* 0x0000002a2929723e */ /* 0x000fe400000000ff */
[----:B------:R-:W-:-:S04]  /*4500*/  IADD3 R19, PT, PT, R17, R19, RZ ;  /* 0x0000001311137210 */ /* 0x000fc80007ffe0ff */
[----:B------:R-:W-:-:S05]  /*4510*/  LEA.HI.X R19, R16, UR7, R19, 0x1, P0 ;  /* 0x0000000710137c11 */ /* 0x000fca00080f0c13 */
[----:B------:R0:W-:Y:S02]  /*4520*/  STG.E desc[UR8][R18.64], R41 ;  /* 0x0000002912007986 */ /* 0x0001e4000c101908 */
.L_x_628:
[----:B------:R-:W-:Y:S05]  /*4530*/  BSYNC.RECONVERGENT B0 ;  /* 0x0000000000007941 */ /* 0x000fea0003800200 */
.L_x_627:
[----:B------:R-:W-:Y:S01]  /*4540*/  UISETP.NE.AND UP0, UPT, UR11, URZ, UPT ;  /* 0x000000ff0b00728c */ /* 0x000fe2000bf05270 */
[-C--:B0-----:R-:W-:Y:S01]  /*4550*/  FMUL.FTZ R19, R38, R13.reuse ;  /* 0x0000000d26137220 */ /* 0x081fe20000410000 */
[----:B------:R-:W-:Y:S01]  /*4560*/  FMUL.FTZ R18, R36, R13 ;  /* 0x0000000d24127220 */ /* 0x000fe20000410000 */
[--C-:B------:R-:W-:Y:S01]  /*4570*/  HADD2.F32 R36, -RZ, R39.reuse.H0_H0 ;  /* 0x20000027ff247230 */ /* 0x100fe20000004100 */
[----:B------:R-:W-:Y:S01]  /*4580*/  ISETP.GE.AND.EX P1, PT, R40, UR15, PT, P1 ;  /* 0x0000000f28007c0c */ /* 0x000fe2000bf26310 */
[C-C-:B------:R-:W-:Y:S01]  /*4590*/  FFMA.FTZ R17, R31.reuse, R19, R34.reuse ;  /* 0x000000131f117223 */ /* 0x140fe20000010022 */
[----:B------:R-:W-:Y:S01]  /*45a0*/  FFMA.FTZ R16, R31, R18, R34 ;  /* 0x000000121f107223 */ /* 0x000fe20000010022 */
[----:B------:R-:W-:Y:S02]  /*45b0*/  HADD2.F32 R39, -RZ, R39.H1_H1 ;  /* 0x30000027ff277230 */ /* 0x000fe40000004100 */
        /* <DEDUP_REMOVED lines=19> */
.L_x_629:
        /* <DEDUP_REMOVED lines=15> */
[----:B------:R-:W-:Y:S02]  /*47e0*/  F2FP.F16.F32.PACK_AB R35, R35, R36 ;  /* 0x000000242323723e */ /* 0x000fe400000000ff */
[----:B------:R-:W-:-:S05]  /*47f0*/  LEA.HI.X R19, R16, UR13, R19, 0x1, P0 ;  /* 0x0000000d10137c11 */ /* 0x000fca00080f0c13 */
[----:B------:R0:W-:Y:S02]  /*4800*/  STG.E desc[UR8][R18.64], R35 ;  /* 0x0000002312007986 */ /* 0x0001e4000c101908 */
.L_x_631:
[----:B------:R-:W-:Y:S05]  /*4810*/  BSYNC.RECONVERGENT B0 ;  /* 0x0000000000007941 */ /* 0x000fea0003800200 */
.L_x_630:
[----:B------:R-:W-:Y:S01]  /*4820*/  SHF.R.S32.HI R17, RZ, 0x1f, R50 ;  /* 0x0000001fff117819 */ /* 0x000fe20000011432 */
[--C-:B------:R-:W-:Y:S01]  /*4830*/  HADD2.F32 R16, -RZ, R37.reuse.H0_H0 ;  /* 0x20000025ff107230 */ /* 0x100fe20000004100 */
[----:B------:R-:W-:Y:S01]  /*4840*/  ISETP.GE.U32.AND P1, PT, R50, UR14, PT ;  /* 0x0000000e32007c0c */ /* 0x000fe2000bf26070 */
[----:B------:R-:W-:Y:S01]  /*4850*/  HADD2.F32 R37, -RZ, R37.H1_H1 ;  /* 0x30000025ff257230 */ /* 0x000fe20000004100 */
[----:B------:R-:W-:Y:S01]  /*4860*/  ISETP.GE.U32.AND P0, PT, R49, UR14, PT ;  /* 0x0000000e31007c0c */ /* 0x000fe2000bf06070 */
[-C--:B0-----:R-:W-:Y:S01]  /*4870*/  FMUL.FTZ R19, R30, R13.reuse ;  /* 0x0000000d1e137220 */ /* 0x081fe20000410000 */
        /* <DEDUP_REMOVED lines=8> */
[----:B------:R-:W-:Y:S01]  /*4900*/  ISETP.GE.AND.EX P1, PT, R17, UR15, PT, P1 ;  /* 0x0000000f11007c0c */ /* 0x000fe2000bf26310 */
        /* <DEDUP_REMOVED lines=9> */
[-C--:B------:R-:W-:Y:S01]  /*49a0*/  FMUL.FTZ R12, R12, R13.reuse ;  /* 0x0000000d0c0c7220 */ /* 0x080fe20000410000 */
[----:B------:R-:W-:Y:S01]  /*49b0*/  FMUL.FTZ R25, R25, R13 ;  /* 0x0000000d19197220 */ /* 0x000fe20000410000 */
[----:B------:R-:W-:Y:S09]  /*49c0*/  BRA.U !UP0, `(.L_x_632) ;  /* 0x0000000108487547 */ /* 0x000ff2000b800000 */
        /* <DEDUP_REMOVED lines=18> */
.L_x_632:
[C-C-:B------:R-:W-:Y:S01]  /*4af0*/  FFMA.FTZ R19, R31.reuse, R19, R34.reuse ;  /* 0x000000131f137223 */ /* 0x140fe20000010022 */
[C-C-:B------:R-:W-:Y:S01]  /*4b00*/  FFMA.FTZ R62, R31.reuse, R25, R34.reuse ;  /* 0x000000191f3e7223 */ /* 0x140fe20000010022 */
[----:B------:R-:W-:Y:S01]  /*4b10*/  BSSY.RECONVERGENT B0, `(.L_x_633) ;  /* 0x000001c000007945 */ /* 0x000fe20003800200 */
        /* <DEDUP_REMOVED lines=10> */
[----:B------:R-:W-:Y:S01]  /*4bc0*/  FFMA.FTZ R18, R32, R16, -R19 ;  /* 0x0000001020127223 */ /* 0x000fe20000010813 */
[----:B------:R-:W-:Y:S01]  /*4bd0*/  FFMA.FTZ R34, R33, R37, -R62 ;  /* 0x0000002521227223 */ /* 0x000fe2000001083e */
[----:B------:R-:W-:Y:S06]  /*4be0*/  @P1 BRA `(.L_x_634) ;  /* 0x0000000000381947 */ /* 0x000fec0003800000 */
[----:B------:R-:W0:Y:S01]  /*4bf0*/  LDCU.64 UR6, c[0x0][0x3f8] ;  /* 0x00007f00ff0677ac */ /* 0x000e220008000a00 */
[----:B------:R-:W-:Y:S01]  /*4c00*/  MOV R16, R66 ;  /* 0x0000004200107202 */ /* 0x000fe20000000f00 */
[-C--:B------:R-:W-:Y:S01]  /*4c10*/  FMUL.FTZ R37, R18, R13.reuse ;  /* 0x0000000d12257220 */ /* 0x080fe20000410000 */
[----:B------:R-:W-:Y:S01]  /*4c20*/  FMUL.FTZ R34, R34, R13 ;  /* 0x0000000d22227220 */ /* 0x000fe20000410000 */
[----:B------:R-:W1:Y:S01]  /*4c30*/  LDCU.64 UR12, c[0x0][0x380] ;  /* 0x00007000ff0c77ac */ /* 0x000e620008000a00 */
[----:B0-----:R-:W-:Y:S01]  /*4c40*/  IMAD R19, R17, UR6, RZ ;  /* 0x0000000611137c24 */ /* 0x001fe2000f8e02ff */
[----:B------:R-:W-:-:S03]  /*4c50*/  MOV R17, R65 ;  /* 0x0000004100117202 */ /* 0x000fc60000000f00 */
[C---:B------:R-:W-:Y:S02]  /*4c60*/  IMAD R19, R50.reuse, UR7, R19 ;  /* 0x0000000732137c24 */ /* 0x040fe4000f8e0213 */
[----:B------:R-:W-:-:S05]  /*4c70*/  IMAD.WIDE.U32 R16, R50, UR6, R16 ;  /* 0x0000000632107c25 */ /* 0x000fca000f8e0010 */
[----:B------:R-:W-:Y:S02]  /*4c80*/  IADD3 R19, PT, PT, R17, R19, RZ ;  /* 0x0000001311137210 */ /* 0x000fe40007ffe0ff */
[----:B-1----:R-:W-:Y:S02]  /*4c90*/  LEA R18, P1, R16, UR12, 0x1 ;  /* 0x0000000c10127c11 */ /* 0x002fe4000f8208ff */
[----:B------:R-:W-:Y:S02]  /*4ca0*/  F2FP.F16.F32.PACK_AB R17, R34, R37 ;  /* 0x000000252211723e */ /* 0x000fe400000000ff */
[----:B------:R-:W-:-:S05]  /*4cb0*/  LEA.HI.X R19, R16, UR13, R19, 0x1, P1 ;  /* 0x0000000d10137c11 */ /* 0x000fca00088f0c13 */
[----:B------:R0:W-:Y:S04]  /*4cc0*/  STG.E desc[UR8][R18.64], R17 ;  /* 0x0000001112007986 */ /* 0x0001e8000c101908 */
.L_x_634:
[----:B------:R-:W-:Y:S05]  /*4cd0*/  BSYNC.RECONVERGENT B0 ;  /* 0x0000000000007941 */ /* 0x000fea0003800200 */
.L_x_633:
[--C-:B------:R-:W-:Y:S02]  /*4ce0*/  HADD2.F32 R16, -RZ, R11.reuse.H0_H0 ;  /* 0x2000000bff107230 */ /* 0x100fe40000004100 */
[----:B------:R-:W-:Y:S01]  /*4cf0*/  HADD2.F32 R11, -RZ, R11.H1_H1 ;  /* 0x3000000bff0b7230 */ /* 0x000fe20000004100 */
        /* <DEDUP_REMOVED lines=19> */
.L_x_635:
[----:B------:R-:W-:Y:S01]  /*4e30*/  BSSY.RECONVERGENT B0, `(.L_x_636) ;  /* 0x0000012000007945 */ /* 0x000fe20003800200 */
[----:B0-----:R-:W-:Y:S01]  /*4e40*/  FFMA.FTZ R18, R32, R16, -R41 ;  /* 0x0000001020127223 */ /* 0x001fe20000010829 */
        /* <DEDUP_REMOVED lines=16> */
.L_x_637:
[----:B------:R-:W-:Y:S05]  /*4f50*/  BSYNC.RECONVERGENT B0 ;  /* 0x0000000000007941 */ /* 0x000fea0003800200 */
.L_x_636:
[--C-:B0-----:R-:W-:Y:S02]  /*4f60*/  HADD2.F32 R11, -RZ, R56.reuse.H0_H0 ;  /* 0x20000038ff0b7230 */ /* 0x101fe40000004100 */
[----:B------:R-:W-:Y:S01]  /*4f70*/  HADD2.F32 R56, -RZ, R56.H1_H1 ;  /* 0x30000038ff387230 */ /* 0x000fe20000004100 */
        /* <DEDUP_REMOVED lines=19> */
.L_x_638:
        /* <DEDUP_REMOVED lines=18> */
.L_x_640:
[----:B------:R-:W-:Y:S05]  /*51d0*/  BSYNC.RECONVERGENT B0 ;  /* 0x0000000000007941 */ /* 0x000fea0003800200 */
.L_x_639:
        /* <DEDUP_REMOVED lines=21> */
.L_x_641:
        /* <DEDUP_REMOVED lines=18> */
.L_x_643:
[----:B------:R-:W-:Y:S05]  /*5450*/  BSYNC.RECONVERGENT B0 ;  /* 0x0000000000007941 */ /* 0x000fea0003800200 */
.L_x_642:
        /* <DEDUP_REMOVED lines=21> */
.L_x_644:
        /* <DEDUP_REMOVED lines=18> */
.L_x_646:
[----:B------:R-:W-:Y:S05]  /*56d0*/  BSYNC.RECONVERGENT B0 ;  /* 0x0000000000007941 */ /* 0x000fea0003800200 */
.L_x_645:
        /* <DEDUP_REMOVED lines=21> */
.L_x_647:
[----:B------:R-:W-:Y:S01]  /*5830*/  ISETP.GE.AND.EX P2, PT, R10, UR15, PT, P2 ;  /* 0x0000000f0a007c0c */ /* 0x000fe2000bf46320 */
[----:B------:R-:W-:Y:S01]  /*5840*/  FFMA.FTZ R40, R32, R11, -R40 ;  /* 0x0000000b20287223 */ /* 0x000fe20000010828 */
[----:B------:R-:W-:Y:S01]  /*5850*/  FFMA.FTZ R16, R33, R16, -R31 ;  /* 0x0000001021107223 */ /* 0x000fe2000001081f */
[----:B------:R-:W-:Y:S02]  /*5860*/  BSSY.RECONVERGENT B0, `(.L_x_648) ;  /* 0x000000f000007945 */ /* 0x000fe40003800200 */
[-C--:B------:R-:W-:Y:S01]  /*5870*/  FMUL.FTZ R11, R40, R13.reuse ;  /* 0x0000000d280b7220 */ /* 0x080fe20000410000 */
[----:B------:R-:W-:-:S07]  /*5880*/  FMUL.FTZ R16, R16, R13 ;  /* 0x0000000d10107220 */ /* 0x000fce0000410000 */
[----:B------:R-:W-:Y:S05]  /*5890*/  @P2 BRA `(.L_x_649) ;  /* 0x00000000002c2947 */ /* 0x000fea0003800000 */
[----:B------:R-:W0:Y:S01]  /*58a0*/  LDCU.64 UR6, c[0x0][0x3f8] ;  /* 0x00007f00ff0677ac */ /* 0x000e220008000a00 */
[----:B------:R-:W-:Y:S02]  /*58b0*/  MOV R64, R66 ;  /* 0x0000004200407202 */ /* 0x000fe40000000f00 */
[----:B------:R-:W-:Y:S01]  /*58c0*/  F2FP.F16.F32.PACK_AB R11, R16, R11 ;  /* 0x0000000b100b723e */ /* 0x000fe200000000ff */
        /* <DEDUP_REMOVED lines=8> */
.L_x_649:
[----:B------:R-:W-:Y:S05]  /*5950*/  BSYNC.RECONVERGENT B0 ;  /* 0x0000000000007941 */ /* 0x000fea0003800200 */
.L_x_648:
[----:B------:R-:W-:Y:S02]  /*5960*/  IADD3 R43, PT, PT, R4, R43, RZ ;  /* 0x0000002b042b7210 */ /* 0x000fe40007ffe0ff */
[----:B------:R-:W-:Y:S02]  /*5970*/  IADD3 R44, PT, PT, R44, 0x1, RZ ;  /* 0x000000012c2c7810 */ /* 0x000fe40007ffe0ff */
[----:B------:R-:W-:-:S13]  /*5980*/  ISETP.GE.AND P0, PT, R43, UR4, PT ;  /* 0x000000042b007c0c */ /* 0x000fda000bf06270 */
[----:B------:R-:W-:Y:S05]  /*5990*/  @!P0 BRA `(.L_x_650) ;  /* 0xffffffa800508947 */ /* 0x000fea000383ffff */
.L_x_607:
        /* <DEDUP_REMOVED lines=19> */
.L_x_652:
[----:B------:R-:W-:Y:S05]  /*5ad0*/  BSYNC.RECONVERGENT B0 ;  /* 0x0000000000007941 */ /* 0x000fea0003800200 */
.L_x_651:
[----:B------:R-:W-:Y:S05]  /*5ae0*/  @P0 EXIT ;  /* 0x000000000000094d */ /* 0x000fea0003800000 */
[----:B------:R-:W-:Y:S05]  /*5af0*/  @P2 BRA `(.L_x_653) ;  /* 0x0000000000202947 */ /* 0x000fea0003800000 */
[----:B------:R-:W-:-:S05]  /*5b00*/  IMAD R0, R6, R7, RZ ;  /* 0x0000000706007224 */ /* 0x000fca00078e02ff */
[----:B------:R-:W-:-:S13]  /*5b10*/  ISETP.NE.AND P0, PT, R0, -0x1, PT ;  /* 0xffffffff0000780c */ /* 0x000fda0003f05270 */
[----:B------:R-:W-:Y:S05]  /*5b20*/  @!P0 BRA `(.L_x_653) ;  /* 0x0000000000148947 */ /* 0x000fea0003800000 */
.L_x_654:
[----:B-1----:R-:W2:Y:S04]  /*5b30*/  LDG.E.STRONG.GPU R3, desc[UR8][R4.64] ;  /* 0x0000000804037981 */ /* 0x002ea8000c1ef900 */
[----:B--2---:R-:W-:Y:S01]  /*5b40*/  CCTL.IVALL ;  /* 0x00000000ff00798f */ /* 0x004fe20002000000 */
[----:B------:R-:W-:Y:S05]  /*5b50*/  YIELD ;  /* 0x0000000000007946 */ /* 0x000fea0003800000 */
[----:B------:R-:W-:-:S13]  /*5b60*/  ISETP.NE.AND P0, PT, R3, R0, PT ;  /* 0x000000000300720c */ /* 0x000fda0003f05270 */
[----:B------:R-:W-:Y:S05]  /*5b70*/  @P0 BRA `(.L_x_654) ;  /* 0xfffffffc00ec0947 */ /* 0x000fea000383ffff */
.L_x_653:
        /* <DEDUP_REMOVED lines=74> */
.L_x_657:
        /* <DEDUP_REMOVED lines=29> */
.L_x_656:
[----:B------:R-:W-:Y:S05]  /*61f0*/  BSYNC.RECONVERGENT B0 ;  /* 0x0000000000007941 */ /* 0x000fea0003800200 */
.L_x_655:
        /* <DEDUP_REMOVED lines=10> */
.L_x_658:
        /* <DEDUP_REMOVED lines=82> */
.L_x_659:
        /* <DEDUP_REMOVED lines=12> */
.L_x_4892:


//--------------------- .text._Z35group_norm_nhwc_bwd_one_pass_kernelI11Fp16IOFp32WLi128ELi112ELi448EEv26Group_norm_nhwc_bwd_params --------------------------
	.section	.text._Z35group_norm_nhwc_bwd_one_pass_kernelI11Fp16IOFp32WLi128ELi112ELi448EEv26Group_norm_nhwc_bwd_params,"ax",@progbits
	.align	128
        .global         _Z35group_norm_nhwc_bwd_one_pass_kernelI11Fp16IOFp32WLi128ELi112ELi448EEv26Group_norm_nhwc_bwd_params
        .type           _Z35group_norm_nhwc_bwd_one_pass_kernelI11Fp16IOFp32WLi128ELi112ELi448EEv26Group_norm_nhwc_bwd_params,@function
        .size           _Z35group_norm_nhwc_bwd_one_pass_kernelI11Fp16IOFp32WLi128ELi112ELi448EEv26Group_norm_nhwc_bwd_params,(.L_x_4893 - _Z35group_norm_nhwc_bwd_one_pass_kernelI11Fp16IOFp32WLi128ELi112ELi448EEv26Group_norm_nhwc_bwd_params)
        .other          _Z35group_norm_nhwc_bwd_one_pass_kernelI11Fp16IOFp32WLi128ELi112ELi448EEv26Group_norm_nhwc_bwd_params,@"STO_CUDA_ENTRY STV_DEFAULT"
_Z35group_norm_nhwc_bwd_one_pass_kernelI11Fp16IOFp32WLi128ELi112ELi448EEv26Group_norm_nhwc_bwd_params:
.text._Z35group_norm_nhwc_bwd_one_pass_kernelI11Fp16IOFp32WLi128ELi112ELi448EEv26Group_norm_nhwc_bwd_params:
        /* <DEDUP_REMOVED lines=9> */
[----:B------:R-:W-:Y:S01]  /*0090*/  UMOV UR4, URZ ;  /* 0x000000ff00047c82 */ /* 0x000fe20008000000 */
[----:B0-----:R-:W-:-:S05]  /*00a0*/  LOP3.LUT R0, R3, 0xffff, RZ, 0xc0, !PT ;  /* 0x0000ffff03007812 */ /* 0x001fca00078ec0ff */
[----:B------:R-:W-:-:S05]  /*00b0*/  IMAD R0, R0, 0x493, RZ ;  /* 0x0000049300007824 */ /* 0x000fca00078e02ff */
[----:B------:R-:W-:Y:S02]  /*00c0*/  SHF.R.U32.HI R51, RZ, 0x10, R0 ;  /* 0x00000010ff337819 */ /* 0x000fe40000011600 */
[----:B------:R-:W0:Y:S02]  /*00d0*/  S2R R0, SR_LANEID ;  /* 0x0000000000007919 */ /* 0x000e240000000000 */
[----:B------:R-:W-:-:S05]  /*00e0*/  PRMT R2, R51, 0x9910, RZ ;  /* 0x0000991033027816 */ /* 0x000fca00000000ff */
[----:B------:R-:W-:-:S05]  /*00f0*/  IMAD R2, R2, 0x38, RZ ;  /* 0x0000003802027824 */ /* 0x000fca00078e02ff */
[----:B------:R-:W-:-:S04]  /*0100*/  IADD3 R2, PT, PT, RZ, -R2, RZ ;  /* 0x80000002ff027210 */ /* 0x000fc80007ffe0ff */
[----:B------:R-:W-:-:S04]  /*0110*/  PRMT R50, R2, 0x7710, RZ ;  /* 0x0000771002327816 */ /* 0x000fc800000000ff */
[----:B------:R-:W-:-:S04]  /*0120*/  IADD3 R50, PT, PT, R50, R3, RZ ;  /* 0x0000000332327210 */ /* 0x000fc80007ffe0ff */
[----:B------:R-:W-:-:S04]  /*0130*/  SHF.L.U32 R50, R50, 0x1, RZ ;  /* 0x0000000132327819 */ /* 0x000fc800000006ff */
[----:B------:R-:W-:-:S07]  /*0140*/  LOP3.LUT R54, R50, 0xffff, RZ, 0xc0, !PT ;  /* 0x0000ffff32367812 */ /* 0x000fce00078ec0ff */
.L_x_727:
[----:B------:R-:W1:Y:S01]  /*0150*/  LDC R8, c[0x0][0x410] ;  /* 0x00010400ff087b82 */ /* 0x000e620000000800 */
[----:B0-----:R-:W-:Y:S01]  /*0160*/  HFMA2 R2, -RZ, RZ, 0, 0 ;  /* 0x00000000ff027431 */ /* 0x001fe200000001ff */
[----:B------:R-:W-:Y:S01]  /*0170*/  IABS R7, UR6 ;  /* 0x0000000600077c13 */ /* 0x000fe20008000000 */
[----:B------:R-:W2:Y:S01]  /*0180*/  LDCU UR5, c[0x0][0x41c] ;  /* 0x00008380ff0577ac */ /* 0x000ea20008000800 */
[----:B------:R-:W-:Y:S02]  /*0190*/  ISETP.LE.AND P1, PT, RZ, UR6, PT ;  /* 0x00000006ff007c0c */ /* 0x000fe4000bf23270 */
[----:B------:R-:W-:Y:S01]  /*01a0*/  CS2R R48, SRZ ;  /* 0x0000000000307805 */ /* 0x000fe2000001ff00 */
[----:B------:R-:W3:Y:S01]  /*01b0*/  LDCU.128 UR12, c[0x0][0x400] ;  /* 0x00008000ff0c77ac */ /* 0x000ee20008000c00 */
[----:B------:R-:W-:Y:S02]  /*01c0*/  CS2R R46, SRZ ;  /* 0x00000000002e7805 */ /* 0x000fe4000001ff00 */
[----:B------:R-:W-:-:S02]  /*01d0*/  CS2R R44, SRZ ;  /* 0x00000000002c7805 */ /* 0x000fc4000001ff00 */
[----:B------:R-:W-:Y:S02]  /*01e0*/  CS2R R42, SRZ ;  /* 0x00000000002a7805 */ /* 0x000fe4000001ff00 */
[----:B------:R-:W-:Y:S02]  /*01f0*/  CS2R R40, SRZ ;  /* 0x0000000000287805 */ /* 0x000fe4000001ff00 */
[----:B------:R-:W-:Y:S02]  /*0200*/  CS2R R38, SRZ ;  /* 0x0000000000267805 */ /* 0x000fe4000001ff00 */
[----:B------:R-:W-:Y:S02]  /*0210*/  CS2R R36, SRZ ;  /* 0x0000000000247805 */ /* 0x000fe4000001ff00 */
[----:B------:R-:W-:Y:S01]  /*0220*/  CS2R R34, SRZ ;  /* 0x0000000000227805 */ /* 0x000fe2000001ff00 */
[----:B------:R-:W4:Y:S01]  /*0230*/  LDCU.64 UR8, c[0x0][0x3b8] ;  /* 0x00007700ff0877ac */ /* 0x000f220008000a00 */
[----:B------:R-:W0:Y:S01]  /*0240*/  LDCU.U8 UR7, c[0x0][0x414] ;  /* 0x00008280ff0777ac */ /* 0x000e220008000000 */
[----:B-1----:R-:W-:-:S04]  /*0250*/  IABS R6, R8 ;  /* 0x0000000800067213 */ /* 0x002fc80000000000 */
[----:B------:R-:W1:Y:S08]  /*0260*/  I2F.RP R4, R6 ;  /* 0x0000000600047306 */ /* 0x000e700000209400 */
[----:B-1----:R-:W1:Y:S02]  /*0270*/  MUFU.RCP R4, R4 ;  /* 0x0000000400047308 */ /* 0x002e640000001000 */
[----:B-1----:R-:W-:-:S06]  /*0280*/  IADD3 R3, PT, PT, R4, 0xffffffe, RZ ;  /* 0x0ffffffe04037810 */ /* 0x002fcc0007ffe0ff */
[----:B------:R-:W1:Y:S02]  /*0290*/  F2I.FTZ.U32.TRUNC.NTZ R3, R3 ;  /* 0x0000000300037305 */ /* 0x000e64000021f000 */
[----:B-1----:R-:W-:-:S05]  /*02a0*/  IADD3 R5, PT, PT, RZ, -R3, RZ ;  /* 0x80000003ff057210 */ /* 0x002fca0007ffe0ff */
[----:B------:R-:W-:-:S04]  /*02b0*/  IMAD R5, R5, R6, RZ ;  /* 0x0000000605057224 */ /* 0x000fc800078e02ff */
[----:B------:R-:W-:Y:S02]  /*02c0*/  IMAD.HI.U32 R5, R3, R5, R2 ;  /* 0x0000000503057227 */ /* 0x000fe400078e0002 */
[----:B------:R-:W2:Y:S04]  /*02d0*/  S2R R2, SR_CTAID.X ;  /* 0x0000000000027919 */ /* 0x000ea80000002500 */
[----:B------:R-:W-:-:S05]  /*02e0*/  IMAD.HI.U32 R5, R5, R7, RZ ;  /* 0x0000000705057227 */ /* 0x000fca00078e00ff */
[----:B------:R-:W-:-:S05]  /*02f0*/  IADD3 R4, PT, PT, -R5, RZ, RZ ;  /* 0x000000ff05047210 */ /* 0x000fca0007ffe1ff */
[----:B------:R-:W-:Y:S01]  /*0300*/  IMAD R3, R6, R4, R7 ;  /* 0x0000000406037224 */ /* 0x000fe200078e0207 */
[----:B------:R-:W-:-:S04]  /*0310*/  LOP3.LUT R7, R8, UR6, RZ, 0x3c, !PT ;  /* 0x0000000608077c12 */ /* 0x000fc8000f8e3cff */
[----:B------:R-:W-:Y:S02]  /*0320*/  ISETP.GT.U32.AND P4, PT, R6, R3, PT ;  /* 0x000000030600720c */ /* 0x000fe40003f84070 */
[----:B------:R-:W-:Y:S01]  /*0330*/  ISETP.GE.AND P2, PT, R7, RZ, PT ;  /* 0x000000ff0700720c */ /* 0x000fe20003f46270 */
[----:B--2---:R-:W-:-:S10]  /*0340*/  IMAD R23, R2, UR5, R51 ;  /* 0x0000000502177c24 */ /* 0x004fd4000f8e0233 */
[-C--:B------:R-:W-:Y:S02]  /*0350*/  @!P4 IADD3 R3, PT, PT, R3, -R6.reuse, RZ ;  /* 0x800000060303c210 */ /* 0x080fe40007ffe0ff */
[----:B------:R-:W-:Y:S02]  /*0360*/  @!P4 IADD3 R5, PT, PT, R5, 0x1, RZ ;  /* 0x000000010505c810 */ /* 0x000fe40007ffe0ff */
[----:B---3--:R-:W-:Y:S02]  /*0370*/  ISETP.GE.U32.AND P3, PT, R23, UR12, PT ;  /* 0x0000000c17007c0c */ /* 0x008fe4000bf66070 */
[----:B------:R-:W-:Y:S02]  /*0380*/  SHF.R.S32.HI R9, RZ, 0x1f, R23 ;  /* 0x0000001fff097819 */ /* 0x000fe40000011417 */
[----:B------:R-:W-:Y:S02]  /*0390*/  ISETP.GE.U32.AND P0, PT, R3, R6, PT ;  /* 0x000000060300720c */ /* 0x000fe40003f06070 */
[----:B------:R-:W-:-:S02]  /*03a0*/  ISETP.GE.AND.EX P3, PT, R9, UR13, PT, P3 ;  /* 0x0000000d09007c0c */ /* 0x000fc4000bf66330 */
[-C--:B------:R-:W-:Y:S02]  /*03b0*/  ISETP.GT.U32.AND P5, PT, R6, R3.reuse, PT ;  /* 0x000000030600720c */ /* 0x080fe40003fa4070 */
[----:B------:R-:W-:Y:S02]  /*03c0*/  IADD3 R4, PT, PT, R3, -R6, RZ ;  /* 0x8000000603047210 */ /* 0x000fe40007ffe0ff */
[----:B------:R-:W-:Y:S02]  /*03d0*/  ISETP.NE.AND P4, PT, R8, RZ, PT ;  /* 0x000000ff0800720c */ /* 0x000fe40003f85270 */
[----:B------:R-:W-:Y:S02]  /*03e0*/  SEL R3, R4, R3, !P5 ;  /* 0x0000000304037207 */ /* 0x000fe40006800000 */
[----:B------:R-:W-:Y:S02]  /*03f0*/  LOP3.LUT R4, RZ, R8, RZ, 0x33, !PT ;  /* 0x00000008ff047212 */ /* 0x000fe400078e33ff */
[----:B------:R-:W-:Y:S01]  /*0400*/  @!P1 IADD3 R3, PT, PT, -R3, RZ, RZ ;  /* 0x000000ff03039210 */ /* 0x000fe20007ffe1ff */
[----:B------:R-:W1:Y:S01]  /*0410*/  @!P3 LDC.64 R14, c[0x0][0x3f8] ;  /* 0x0000fe00ff0ebb82 */ /* 0x000e620000000a00 */
[----:B------:R-:W-:-:S02]  /*0420*/  IADD3 R13, PT, PT, R23, 0x8, RZ ;  /* 0x00000008170d7810 */ /* 0x000fc40007ffe0ff */
[----:B------:R-:W-:Y:S02]  /*0430*/  @P0 IADD3 R5, PT, PT, R5, 0x1, RZ ;  /* 0x0000000105050810 */ /* 0x000fe40007ffe0ff */
[----:B------:R-:W-:Y:S02]  /*0440*/  SEL R61, R4, R3, !P4 ;  /* 0x00000003043d7207 */ /* 0x000fe40006000000 */
[----:B------:R-:W-:Y:S01]  /*0450*/  ISETP.GE.U32.AND P0, PT, R13, UR12, PT ;  /* 0x0000000c0d007c0c */ /* 0x000fe2000bf06070 */
[----:B------:R-:W2:Y:S01]  /*0460*/  @!P3 LDC.64 R18, c[0x0][0x3a0] ;  /* 0x0000e800ff12bb82 */ /* 0x000ea20000000a00 */
[----:B------:R-:W-:Y:S01]  /*0470*/  SHF.R.S32.HI R11, RZ, 0x1f, R13 ;  /* 0x0000001fff0b7819 */ /* 0x000fe2000001140d */
[----:B------:R-:W-:Y:S01]  /*0480*/  IMAD R3, R61, 0x70, RZ ;  /* 0x000000703d037824 */ /* 0x000fe200078e02ff */
[----:B------:R-:W-:Y:S02]  /*0490*/  @!P2 IADD3 R5, PT, PT, -R5, RZ, RZ ;  /* 0x000000ff0505a210 */ /* 0x000fe40007ffe1ff */
[----:B------:R-:W-:-:S02]  /*04a0*/  ISETP.GE.AND.EX P0, PT, R11, UR13, PT, P0 ;  /* 0x0000000d0b007c0c */ /* 0x000fc4000bf06300 */
[----:B------:R-:W-:Y:S01]  /*04b0*/  SEL R5, R4, R5, !P4 ;  /* 0x0000000504057207 */ /* 0x000fe20006000000 */
[----:B------:R-:W3:Y:S01]  /*04c0*/  @!P3 LDC.64 R26, c[0x0][0x398] ;  /* 0x0000e600ff1abb82 */ /* 0x000ee20000000a00 */
[C---:B------:R-:W-:Y:S02]  /*04d0*/  IADD3 R62, P1, PT, R3.reuse, R54, RZ ;  /* 0x00000036033e7210 */ /* 0x040fe40007f3e0ff */
[----:B------:R-:W-:Y:S02]  /*04e0*/  SHF.R.S32.HI R4, RZ, 0x1f, R5 ;  /* 0x0000001fff047819 */ /* 0x000fe40000011405 */
[----:B------:R-:W-:Y:S02]  /*04f0*/  LEA.HI.X.SX32 R63, R3, RZ, 0x1, P1 ;  /* 0x000000ff033f7211 */ /* 0x000fe400008f0eff */
[----:B------:R-:W-:Y:S01]  /*0500*/  IADD3 R17, PT, PT, R23, 0x10, RZ ;  /* 0x0000001017117810 */ /* 0x000fe20007ffe0ff */
[----:B------:R-:W-:Y:S02]  /*0510*/  IMAD R4, R4, UR14, RZ ;  /* 0x0000000e04047c24 */ /* 0x000fe4000f8e02ff */
[----:B------:R-:W4:Y:S01]  /*0520*/  @!P0 LDC.64 R6, c[0x0][0x3f8] ;  /* 0x0000fe00ff068b82 */ /* 0x000f220000000a00 */
[----:B------:R-:W-:Y:S01]  /*0530*/  IMAD.WIDE.U32 R62, R5, UR14, R62 ;  /* 0x0000000e053e7c25 */ /* 0x000fe2000f8e003e */
[----:B------:R-:W-:-:S02]  /*0540*/  ISETP.GE.U32.AND P1, PT, R17, UR12, PT ;  /* 0x0000000c11007c0c */ /* 0x000fc4000bf26070 */
[----:B------:R-:W-:Y:S01]  /*0550*/  SHF.R.S32.HI R25, RZ, 0x1f, R17 ;  /* 0x0000001fff197819 */ /* 0x000fe20000011411 */
[----:B------:R-:W-:Y:S01]  /*0560*/  IMAD R65, R5, UR15, R4 ;  /* 0x0000000f05417c24 */ /* 0x000fe2000f8e0204 */
[----:B------:R-:W-:Y:S01]  /*0570*/  @!P3 MOV R64, R62 ;  /* 0x0000003e0040b202 */ /* 0x000fe20000000f00 */
[-C--:B-1----:R-:W-:Y:S01]  /*0580*/  @!P3 IMAD R4, R9, R14.reuse, RZ ;  /* 0x0000000e0904b224 */ /* 0x082fe200078e02ff */
[----:B------:R-:W-:Y:S02]  /*0590*/  ISETP.GE.AND.EX P1, PT, R25, UR13, PT, P1 ;  /* 0x0000000d19007c0c */ /* 0x000fe4000bf26310 */
[----:B------:R-:W-:Y:S01]  /*05a0*/  IADD3 R65, PT, PT, R63, R65, RZ ;  /* 0x000000413f417210 */ /* 0x000fe20007ffe0ff */
[C---:B------:R-:W-:Y:S02]  /*05b0*/  @!P3 IMAD R3, R23.reuse, R15, R4 ;  /* 0x0000000f1703b224 */ /* 0x040fe400078e0204 */
[----:B------:R-:W-:Y:S02]  /*05c0*/  @!P3 IMAD.WIDE.U32 R4, R23, R14, R64 ;  /* 0x0000000e1704b225 */ /* 0x000fe400078e0040 */
[----:B------:R-:W1:Y:S03]  /*05d0*/  @!P0 LDC.64 R14, c[0x0][0x3a0] ;  /* 0x0000e800ff0e8b82 */ /* 0x000e660000000a00 */
[----:B------:R-:W-:-:S02]  /*05e0*/  @!P3 IADD3 R3, PT, PT, R5, R3, RZ ;  /* 0x000000030503b210 */ /* 0x000fc40007ffe0ff */
[C---:B------:R-:W-:Y:S02]  /*05f0*/  @!P3 SHF.L.U32 R21, R4.reuse, 0x1, RZ ;  /* 0x000000010415b819 */ /* 0x040fe400000006ff */
[----:B------:R-:W-:Y:S01]  /*0600*/  @!P3 SHF.L.U64.HI R10, R4, 0x1, R3 ;  /* 0x00000001040ab819 */ /* 0x000fe20000010203 */
[----:B------:R-:W0:Y:S01]  /*0610*/  @!P1 LDC.64 R8, c[0x0][0x3f8] ;  /* 0x0000fe00ff089b82 */ /* 0x000e220000000a00 */
[----:B--2---:R-:W-:Y:S01]  /*0620*/  @!P3 IADD3 R18, P2, PT, R21, R18, RZ ;  /* 0x000000121512b210 */ /* 0x004fe20007f5e0ff */
[----:B----4-:R-:W-:Y:S01]  /*0630*/  @!P0 IMAD R12, R11, R6, RZ ;  /* 0x000000060b0c8224 */ /* 0x010fe200078e02ff */
[----:B---3--:R-:W-:Y:S02]  /*0640*/  @!P3 IADD3 R20, P4, PT, R21, R26, RZ ;  /* 0x0000001a1514b210 */ /* 0x008fe40007f9e0ff */
[----:B------:R-:W-:Y:S02]  /*0650*/  IADD3 R3, PT, PT, R23, 0x18, RZ ;  /* 0x0000001817037810 */ /* 0x000fe40007ffe0ff */
[C---:B------:R-:W-:Y:S01]  /*0660*/  @!P3 IADD3.X R19, PT, PT, R10.reuse, R19, RZ, P2, !PT ;  /* 0x000000130a13b210 */ /* 0x040fe200017fe4ff */
[----:B------:R-:W2:Y:S01]  /*0670*/  @!P0 LDC.64 R4, c[0x0][0x398] ;  /* 0x0000e600ff048b82 */ /* 0x000ea20000000a00 */
[----:B------:R-:W-:Y:S01]  /*0680*/  @!P3 IADD3.X R21, PT, PT, R10, R27, RZ, P4, !PT ;  /* 0x0000001b0a15b210 */ /* 0x000fe200027fe4ff */
[----:B------:R-:W-:Y:S01]  /*0690*/  @!P0 IMAD R27, R13, R7, R12 ;  /* 0x000000070d1b8224 */ /* 0x000fe200078e020c */
[----:B------:R-:W-:Y:S01]  /*06a0*/  ISETP.GE.U32.AND P2, PT, R3, UR12, PT ;  /* 0x0000000c03007c0c */ /* 0x000fe2000bf46070 */
[----:B------:R3:W5:Y:S01]  /*06b0*/  @!P3 LDG.E R49, desc[UR10][R18.64] ;  /* 0x0000000a1231b981 */ /* 0x000762000c1e1900 */
[----:B------:R-:W-:-:S02]  /*06c0*/  SHF.R.S32.HI R29, RZ, 0x1f, R3 ;  /* 0x0000001fff1d7819 */ /* 0x000fc40000011403 */
[----:B------:R-:W-:Y:S01]  /*06d0*/  @!P0 MOV R10, R62 ;  /* 0x0000003e000a8202 */ /* 0x000fe20000000f00 */
[----:B------:R4:W5:Y:S01]  /*06e0*/  @!P3 LDG.E R48, desc[UR10][R20.64] ;  /* 0x0000000a1430b981 */ /* 0x000962000c1e1900 */
[----:B------:R-:W-:Y:S02]  /*06f0*/  @!P0 MOV R11, R65 ;  /* 0x00000041000b8202 */ /* 0x000fe40000000f00 */
[----:B------:R-:W-:Y:S01]  /*0700*/  ISETP.GE.AND.EX P2, PT, R29, UR13, PT, P2 ;  /* 0x0000000d1d007c0c */ /* 0x000fe2000bf46320 */
[----:B------:R-:W-:Y:S02]  /*0710*/  @!P0 IMAD.WIDE.U32 R6, R13, R6, R10 ;  /* 0x000000060d068225 */ /* 0x000fe400078e000a */
[----:B------:R-:W2:Y:S03]  /*0720*/  @!P1 LDC.64 R12, c[0x0][0x3a0] ;  /* 0x0000e800ff0c9b82 */ /* 0x000ea60000000a00 */
[----:B------:R-:W-:-:S02]  /*0730*/  @!P0 IADD3 R7, PT, PT, R7, R27, RZ ;  /* 0x0000001b07078210 */ /* 0x000fc40007ffe0ff */
[C---:B------:R-:W-:Y:S02]  /*0740*/  @!P0 SHF.L.U32 R27, R6.reuse, 0x1, RZ ;  /* 0x00000001061b8819 */ /* 0x040fe400000006ff */
[----:B------:R-:W-:Y:S01]  /*0750*/  @!P0 SHF.L.U64.HI R22, R6, 0x1, R7 ;  /* 0x0000000106168819 */ /* 0x000fe20000010207 */
[----:B0-----:R-:W-:Y:S01]  /*0760*/  @!P1 IMAD R16, R25, R8, RZ ;  /* 0x0000000819109224 */ /* 0x001fe200078e02ff */
[----:B------:R-:W0:Y:S01]  /*0770*/  @!P1 LDC.64 R6, c[0x0][0x398] ;  /* 0x0000e600ff069b82 */ /* 0x000e220000000a00 */
[----:B-1----:R-:W-:Y:S02]  /*0780*/  @!P0 IADD3 R14, P3, PT, R27, R14, RZ ;  /* 0x0000000e1b0e8210 */ /* 0x002fe40007f7e0ff */
[----:B------:R-:W-:-:S05]  /*0790*/  @!P1 IMAD R25, R17, R9, R16 ;  /* 0x0000000911199224 */ /* 0x000fca00078e0210 */
[----:B------:R-:W1:Y:S01]  /*07a0*/  @!P2 LDC.64 R10, c[0x0][0x3f8] ;  /* 0x0000fe00ff0aab82 */ /* 0x000e620000000a00 */
[----:B------:R-:W-:Y:S02]  /*07b0*/  IADD3 R16, PT, PT, R23, 0x20, RZ ;  /* 0x0000002017107810 */ /* 0x000fe40007ffe0ff */
[----:B---3--:R-:W-:Y:S02]  /*07c0*/  @!P1 MOV R18, R62 ;  /* 0x0000003e00129202 */ /* 0x008fe40000000f00 */
[----:B------:R-:W-:Y:S02]  /*07d0*/  @!P1 MOV R19, R65 ;  /* 0x0000004100139202 */ /* 0x000fe40000000f00 */
[----:B------:R-:W-:Y:S02]  /*07e0*/  @!P0 IADD3.X R15, PT, PT, R22, R15, RZ, P3, !PT ;  /* 0x0000000f160f8210 */ /* 0x000fe40001ffe4ff */
[----:B------:R-:W-:Y:S01]  /*07f0*/  ISETP.GE.U32.AND P3, PT, R16, UR12, PT ;  /* 0x0000000c10007c0c */ /* 0x000fe2000bf66070 */
[----:B------:R-:W-:Y:S01]  /*0800*/  @!P1 IMAD.WIDE.U32 R8, R17, R8, R18 ;  /* 0x0000000811089225 */ /* 0x000fe200078e0012 */
[----:B----4-:R-:W-:Y:S01]  /*0810*/  SHF.R.S32.HI R21, RZ, 0x1f, R16 ;  /* 0x0000001fff157819 */ /* 0x010fe20000011410 */
[----:B------:R3:W5:Y:S01]  /*0820*/  @!P0 LDG.E R47, desc[UR10][R14.64] ;  /* 0x0000000a0e2f8981 */ /* 0x000762000c1e1900 */
[----:B--2---:R-:W-:-:S02]  /*0830*/  @!P0 IADD3 R26, P4, PT, R27, R4, RZ ;  /* 0x000000041b1a8210 */ /* 0x004fc40007f9e0ff */
[----:B------:R-:W-:Y:S02]  /*0840*/  ISETP.GE.AND.EX P3, PT, R21, UR13, PT, P3 ;  /* 0x0000000d15007c0c */ /* 0x000fe4000bf66330 */
[----:B------:R-:W-:Y:S02]  /*0850*/  @!P0 IADD3.X R27, PT, PT, R22, R5, RZ, P4, !PT ;  /* 0x00000005161b8210 */ /* 0x000fe400027fe4ff */
[----:B------:R-:W-:Y:S02]  /*0860*/  @!P1 IADD3 R9, PT, PT, R9, R25, RZ ;  /* 0x0000001909099210 */ /* 0x000fe40007ffe0ff */
[C---:B------:R-:W-:Y:S01]  /*0870*/  @!P1 SHF.L.U32 R5, R8.reuse, 0x1, RZ ;  /* 0x0000000108059819 */ /* 0x040fe200000006ff */
[----:B------:R2:W5:Y:S01]  /*0880*/  @!P0 LDG.E R46, desc[UR10][R26.64] ;  /* 0x0000000a1a2e8981 */ /* 0x000562000c1e1900 */
[----:B------:R-:W-:Y:S01]  /*0890*/  @!P1 SHF.L.U64.HI R20, R8, 0x1, R9 ;  /* 0x0000000108149819 */ /* 0x000fe20000010209 */
[----:B---3--:R-:W3:Y:S01]  /*08a0*/  @!P2 LDC.64 R14, c[0x0][0x3a0] ;  /* 0x0000e800ff0eab82 */ /* 0x008ee20000000a00 */
[----:B------:R-:W-:-:S02]  /*08b0*/  @!P1 IADD3 R18, P4, PT, R5, R12, RZ ;  /* 0x0000000c05129210 */ /* 0x000fc40007f9e0ff */
[----:B------:R-:W-:Y:S02]  /*08c0*/  IADD3 R17, PT, PT, R23, 0x28, RZ ;  /* 0x0000002817117810 */ /* 0x000fe40007ffe0ff */
[----:B0-----:R-:W-:Y:S01]  /*08d0*/  @!P1 IADD3 R28, P5, PT, R5, R6, RZ ;  /* 0x00000006051c9210 */ /* 0x001fe20007fbe0ff */
[----:B-1----:R-:W-:Y:S01]  /*08e0*/  @!P2 IMAD R6, R29, R10, RZ ;  /* 0x0000000a1d06a224 */ /* 0x002fe200078e02ff */
[----:B------:R-:W-:Y:S01]  /*08f0*/  ISETP.GE.U32.AND P0, PT, R17, UR12, PT ;  /* 0x0000000c11007c0c */ /* 0x000fe2000bf06070 */
[----:B------:R-:W0:Y:S01]  /*0900*/  @!P2 LDC.64 R8, c[0x0][0x398] ;  /* 0x0000e600ff08ab82 */ /* 0x000e220000000a00 */
[----:B------:R-:W-:Y:S02]  /*0910*/  SHF.R.S32.HI R25, RZ, 0x1f, R17 ;  /* 0x0000001fff197819 */ /* 0x000fe40000011411 */
[----:B------:R-:W-:Y:S02]  /*0920*/  @!P1 IADD3.X R19, PT, PT, R20, R13, RZ, P4, !PT ;  /* 0x0000000d14139210 */ /* 0x000fe400027fe4ff */
[----:B------:R-:W-:-:S02]  /*0930*/  @!P2 MOV R12, R62 ;  /* 0x0000003e000ca202 */ /* 0x000fc40000000f00 */
[----:B------:R-:W-:Y:S01]  /*0940*/  @!P2 MOV R13, R65 ;  /* 0x00000041000da202 */ /* 0x000fe20000000f00 */
[----:B------:R-:W1:Y:S01]  /*0950*/  @!P3 LDC.64 R4, c[0x0][0x3f8] ;  /* 0x0000fe00ff04bb82 */ /* 0x000e620000000a00 */
[----:B------:R-:W-:Y:S01]  /*0960*/  ISETP.GE.AND.EX P0, PT, R25, UR13, PT, P0 ;  /* 0x0000000d19007c0c */ /* 0x000fe2000bf06300 */
[C---:B--2---:R-:W-:Y:S01]  /*0970*/  @!P2 IMAD R27, R3.reuse, R11, R6 ;  /* 0x0000000b031ba224 */ /* 0x044fe200078e0206 */
[----:B------:R-:W-:Y:S01]  /*0980*/  @!P1 IADD3.X R29, PT, PT, R20, R7, RZ, P5, !PT ;  /* 0x00000007141d9210 */ /* 0x000fe20002ffe4ff */
[----:B------:R-:W-:Y:S01]  /*0990*/  @!P2 IMAD.WIDE.U32 R10, R3, R10, R12 ;  /* 0x0000000a030aa225 */ /* 0x000fe200078e000c */
[----:B------:R2:W5:Y:S01]  /*09a0*/  @!P1 LDG.E R45, desc[UR10][R18.64] ;  /* 0x0000000a122d9981 */ /* 0x000562000c1e1900 */
[----:B------:R-:W-:Y:S02]  /*09b0*/  @!P3 MOV R26, R62 ;  /* 0x0000003e001ab202 */ /* 0x000fe40000000f00 */
[----:B------:R-:W4:Y:S01]  /*09c0*/  @!P3 LDC.64 R6, c[0x0][0x398] ;  /* 0x0000e600ff06bb82 */ /* 0x000f220000000a00 */
[----:B------:R-:W-:Y:S01]  /*09d0*/  @!P2 IADD3 R3, PT, PT, R11, R27, RZ ;  /* 0x0000001b0b03a210 */ /* 0x000fe20007ffe0ff */
[----:B------:R1:W5:Y:S03]  /*09e0*/  @!P1 LDG.E R44, desc[UR10][R28.64] ;  /* 0x0000000a1c2c9981 */ /* 0x000366000c1e1900 */
[----:B------:R-:W-:-:S02]  /*09f0*/  @!P2 SHF.L.U64.HI R22, R10, 0x1, R3 ;  /* 0x000000010a16a819 */ /* 0x000fc40000010203 */
[----:B------:R-:W-:Y:S01]  /*0a00*/  IADD3 R3, PT, PT, R23, 0x30, RZ ;  /* 0x0000003017037810 */ /* 0x000fe20007ffe0ff */
[----:B------:R-:W4:Y:S01]  /*0a10*/  @!P0 LDC.64 R12, c[0x0][0x3f8] ;  /* 0x0000fe00ff0c8b82 */ /* 0x000f220000000a00 */
[----:B------:R-:W-:Y:S02]  /*0a20*/  @!P2 SHF.L.U32 R27, R10, 0x1, RZ ;  /* 0x000000010a1ba819 */ /* 0x000fe400000006ff */
[----:B------:R-:W-:Y:S02]  /*0a30*/  ISETP.GE.U32.AND P1, PT, R3, UR12, PT ;  /* 0x0000000c03007c0c */ /* 0x000fe4000bf26070 */
[----:B--2---:R-:W-:-:S03]  /*0a40*/  SHF.R.S32.HI R19, RZ, 0x1f, R3 ;  /* 0x0000001fff137819 */ /* 0x004fc60000011403 */
[----:B------:R-:W2:Y:S01]  /*0a50*/  @!P3 LDC.64 R10, c[0x0][0x3a0] ;  /* 0x0000e800ff0abb82 */ /* 0x000ea20000000a00 */
[----:B------:R-:W-:Y:S02]  /*0a60*/  ISETP.GE.AND.EX P1, PT, R19, UR13, PT, P1 ;  /* 0x0000000d13007c0c */ /* 0x000fe4000bf26310 */
[C---:B---3--:R-:W-:Y:S02]  /*0a70*/  @!P2 IADD3 R14, P4, PT, R27.reuse, R14, RZ ;  /* 0x0000000e1b0ea210 */ /* 0x048fe40007f9e0ff */
[----:B0-----:R-:W-:Y:S01]  /*0a80*/  @!P2 IADD3 R20, P5, PT, R27, R8, RZ ;  /* 0x000000081b14a210 */ /* 0x001fe20007fbe0ff */
[----:B-1----:R-:W-:Y:S01]  /*0a90*/  @!P3 IMAD R8, R21, R4, RZ ;  /* 0x000000041508b224 */ /* 0x002fe200078e02ff */
[----:B------:R-:W-:-:S03]  /*0aa0*/  @!P3 MOV R27, R65 ;  /* 0x00000041001bb202 */ /* 0x000fc60000000f00 */
[C---:B------:R-:W-:Y:S02]  /*0ab0*/  @!P3 IMAD R5, R16.reuse, R5, R8 ;  /* 0x000000051005b224 */ /* 0x040fe400078e0208 */
[----:B------:R-:W-:Y:S01]  /*0ac0*/  @!P3 IMAD.WIDE.U32 R26, R16, R4, R26 ;  /* 0x00000004101ab225 */ /* 0x000fe200078e001a */
[----:B------:R-:W-:-:S04]  /*0ad0*/  @!P2 IADD3.X R15, PT, PT, R22, R15, RZ, P4, !PT ;  /* 0x0000000f160fa210 */ /* 0x000fc800027fe4ff */
[----:B------:R-:W-:Y:S01]  /*0ae0*/  @!P3 IADD3 R29, PT, PT, R27, R5, RZ ;  /* 0x000000051b1db210 */ /* 0x000fe20007ffe0ff */
[----:B----4-:R-:W-:Y:S01]  /*0af0*/  @!P0 IMAD R18, R25, R12, RZ ;  /* 0x0000000c19128224 */ /* 0x010fe200078e02ff */
[----:B------:R-:W0:Y:S01]  /*0b00*/  @!P1 LDC.64 R4, c[0x0][0x3f8] ;  /* 0x0000fe00ff049b82 */ /* 0x000e220000000a00 */
[----:B------:R-:W-:Y:S01]  /*0b10*/  @!P2 IADD3.X R21, PT, PT, R22, R9, RZ, P5, !PT ;  /* 0x000000091615a210 */ /* 0x000fe20002ffe4ff */
[----:B------:R1:W5:Y:S01]  /*0b20*/  @!P2 LDG.E R43, desc[UR10][R14.64] ;  /* 0x0000000a0e2ba981 */ /* 0x000362000c1e1900 */
[C---:B------:R-:W-:Y:S02]  /*0b30*/  @!P3 SHF.L.U32 R27, R26.reuse, 0x1, RZ ;  /* 0x000000011a1bb819 */ /* 0x040fe400000006ff */
[----:B------:R-:W-:Y:S01]  /*0b40*/  @!P3 SHF.L.U64.HI R22, R26, 0x1, R29 ;  /* 0x000000011a16b819 */ /* 0x000fe2000001021d */
[----:B------:R3:W5:Y:S02]  /*0b50*/  @!P2 LDG.E R42, desc[UR10][R20.64] ;  /* 0x0000000a142aa981 */ /* 0x000764000c1e1900 */
[----:B------:R-:W4:Y:S01]  /*0b60*/  @!P0 LDC.64 R8, c[0x0][0x3a0] ;  /* 0x0000e800ff088b82 */ /* 0x000f220000000a00 */
[----:B--2---:R-:W-:Y:S01]  /*0b70*/  @!P3 IADD3 R26, P2, PT, R27, R10, RZ ;  /* 0x0000000a1b1ab210 */ /* 0x004fe20007f5e0ff */
[----:B------:R-:W-:Y:S01]  /*0b80*/  @!P0 IMAD R29, R17, R13, R18 ;  /* 0x0000000d111d8224 */ /* 0x000fe200078e0212 */
[----:B------:R-:W-:-:S02]  /*0b90*/  IADD3 R18, PT, PT, R23, 0x38, RZ ;  /* 0x0000003817127810 */ /* 0x000fc40007ffe0ff */
[----:B-1----:R-:W-:Y:S02]  /*0ba0*/  @!P0 MOV R14, R62 ;  /* 0x0000003e000e8202 */ /* 0x002fe40000000f00 */
[----:B------:R-:W-:Y:S02]  /*0bb0*/  @!P0 MOV R15, R65 ;  /* 0x00000041000f8202 */ /* 0x000fe40000000f00 */
[----:B------:R-:W-:Y:S02]  /*0bc0*/  @!P3 IADD3 R16, P4, PT, R27, R6, RZ ;  /* 0x000000061b10b210 */ /* 0x000fe40007f9e0ff */
[----:B------:R-:W-:Y:S01]  /*0bd0*/  @!P3 IADD3.X R27, PT, PT, R22, R11, RZ, P2, !PT ;  /* 0x0000000b161bb210 */ /* 0x000fe200017fe4ff */
[----:B------:R-:W-:Y:S01]  /*0be0*/  @!P0 IMAD.WIDE.U32 R12, R17, R12, R14 ;  /* 0x0000000c110c8225 */ /* 0x000fe200078e000e */
[----:B------:R-:W-:Y:S01]  /*0bf0*/  ISETP.GE.U32.AND P2, PT, R18, UR12, PT ;  /* 0x0000000c12007c0c */ /* 0x000fe2000bf46070 */
[----:B------:R-:W1:Y:S01]  /*0c00*/  @!P0 LDC.64 R14, c[0x0][0x398] ;  /* 0x0000e600ff0e8b82 */ /* 0x000e620000000a00 */
[----:B------:R-:W-:Y:S01]  /*0c10*/  SHF.R.S32.HI R25, RZ, 0x1f, R18 ;  /* 0x0000001fff197819 */ /* 0x000fe20000011412 */
[----:B------:R2:W5:Y:S01]  /*0c20*/  @!P3 LDG.E R41, desc[UR10][R26.64] ;  /* 0x0000000a1a29b981 */ /* 0x000562000c1e1900 */
[----:B------:R-:W-:-:S02]  /*0c30*/  @!P0 IADD3 R11, PT, PT, R13, R29, RZ ;  /* 0x0000001d0d0b8210 */ /* 0x000fc40007ffe0ff */
[----:B------:R-:W-:Y:S02]  /*0c40*/  ISETP.GE.AND.EX P2, PT, R25, UR13, PT, P2 ;  /* 0x0000000d19007c0c */ /* 0x000fe4000bf46320 */
[C---:B---3--:R-:W-:Y:S02]  /*0c50*/  @!P0 SHF.L.U32 R21, R12.reuse, 0x1, RZ ;  /* 0x000000010c158819 */ /* 0x048fe400000006ff */
[----:B------:R-:W-:Y:S01]  /*0c60*/  @!P0 SHF.L.U64.HI R20, R12, 0x1, R11 ;  /* 0x000000010c148819 */ /* 0x000fe2000001020b */
[----:B0-----:R-:W-:Y:S01]  /*0c70*/  @!P1 IMAD R12, R19, R4, RZ ;  /* 0x00000004130c9224 */ /* 0x001fe200078e02ff */
[----:B------:R-:W-:Y:S01]  /*0c80*/  @!P3 IADD3.X R17, PT, PT, R22, R7, RZ, P4, !PT ;  /* 0x000000071611b210 */ /* 0x000fe200027fe4ff */
[----:B------:R-:W0:Y:S01]  /*0c90*/  @!P1 LDC.64 R10, c[0x0][0x398] ;  /* 0x0000e600ff0a9b82 */ /* 0x000e220000000a00 */
[----:B----4-:R-:W-:Y:S01]  /*0ca0*/  @!P0 IADD3 R8, P4, PT, R21, R8, RZ ;  /* 0x0000000815088210 */ /* 0x010fe20007f9e0ff */
[----:B--2---:R-:W-:Y:S01]  /*0cb0*/  @!P1 IMAD R27, R3, R5, R12 ;  /* 0x00000005031b9224 */ /* 0x004fe200078e020c */
[----:B------:R-:W-:Y:S01]  /*0cc0*/  IADD3 R19, PT, PT, R23, 0x40, RZ ;  /* 0x0000004017137810 */ /* 0x000fe20007ffe0ff */
[----:B------:R2:W5:Y:S04]  /*0cd0*/  @!P3 LDG.E R40, desc[UR10][R16.64] ;  /* 0x0000000a1028b981 */ /* 0x000568000c1e1900 */
[----:B------:R-:W3:Y:S01]  /*0ce0*/  @!P1 LDC.64 R6, c[0x0][0x3a0] ;  /* 0x0000e800ff069b82 */ /* 0x000ee20000000a00 */
[----:B------:R-:W-:-:S02]  /*0cf0*/  @!P0 IADD3.X R9, PT, PT, R20, R9, RZ, P4, !PT ;  /* 0x0000000914098210 */ /* 0x000fc400027fe4ff */
[----:B------:R-:W-:-:S05]  /*0d00*/  ISETP.GE.U32.AND P4, PT, R19, UR12, PT ;  /* 0x0000000c13007c0c */ /* 0x000fca000bf86070 */
[----:B------:R-:W4:Y:S01]  /*0d10*/  @!P2 LDC.64 R12, c[0x0][0x3f8] ;  /* 0x0000fe00ff0cab82 */ /* 0x000f220000000a00 */
[----:B------:R-:W-:Y:S01]  /*0d20*/  SHF.R.S32.HI R29, RZ, 0x1f, R19 ;  /* 0x0000001fff1d7819 */ /* 0x000fe20000011413 */
[----:B------:R1:W5:Y:S01]  /*0d30*/  @!P0 LDG.E R39, desc[UR10][R8.64] ;  /* 0x0000000a08278981 */ /* 0x000362000c1e1900 */
[----:B--2---:R-:W-:Y:S02]  /*0d40*/  @!P1 MOV R16, R62 ;  /* 0x0000003e00109202 */ /* 0x004fe40000000f00 */
[----:B------:R-:W-:Y:S02]  /*0d50*/  @!P1 MOV R17, R65 ;  /* 0x0000004100119202 */ /* 0x000fe40000000f00 */
[----:B------:R-:W-:Y:S01]  /*0d60*/  ISETP.GE.AND.EX P4, PT, R29, UR13, PT, P4 ;  /* 0x0000000d1d007c0c */ /* 0x000fe2000bf86340 */
[----:B------:R-:W-:Y:S01]  /*0d70*/  @!P1 IMAD.WIDE.U32 R4, R3, R4, R16 ;  /* 0x0000000403049225 */ /* 0x000fe200078e0010 */
[----:B-1----:R-:W-:Y:S01]  /*0d80*/  @!P0 IADD3 R14, P3, PT, R21, R14, RZ ;  /* 0x0000000e150e8210 */ /* 0x002fe20007f7e0ff */
[----:B------:R-:W1:Y:S03]  /*0d90*/  @!P2 LDC.64 R8, c[0x0][0x3a0] ;  /* 0x0000e800ff08ab82 */ /* 0x000e660000000a00 */
[----:B------:R-:W-:-:S02]  /*0da0*/  @!P1 IADD3 R5, PT, PT, R5, R27, RZ ;  /* 0x0000001b05059210 */ /* 0x000fc40007ffe0ff */
[C---:B------:R-:W-:Y:S02]  /*0db0*/  @!P1 SHF.L.U32 R17, R4.reuse, 0x1, RZ ;  /* 0x0000000104119819 */ /* 0x040fe400000006ff */
[----:B------:R-:W-:Y:S02]  /*0dc0*/  IADD3 R3, PT, PT, R23, 0x48, RZ ;  /* 0x0000004817037810 */ /* 0x000fe40007ffe0ff */
[----:B------:R-:W-:Y:S02]  /*0dd0*/  @!P1 SHF.L.U64.HI R22, R4, 0x1, R5 ;  /* 0x0000000104169819 */ /* 0x000fe40000010205 */
[----:B------:R-:W-:Y:S01]  /*0de0*/  @!P0 IADD3.X R15, PT, PT, R20, R15, RZ, P3, !PT ;  /* 0x0000000f140f8210 */ /* 0x000fe20001ffe4ff */
[----:B------:R-:W2:Y:S01]  /*0df0*/  @!P4 LDC.64 R4, c[0x0][0x3f8] ;  /* 0x0000fe00ff04cb82 */ /* 0x000ea20000000a00 */
[----:B---3--:R-:W-:Y:S01]  /*0e00*/  @!P1 IADD3 R24, P6, PT, R17, R6, RZ ;  /* 0x0000000611189210 */ /* 0x008fe20007fde0ff */
[----:B----4-:R-:W-:Y:S01]  /*0e10*/  @!P2 IMAD R6, R25, R12, RZ ;  /* 0x0000000c1906a224 */ /* 0x010fe200078e02ff */
[----:B0-----:R-:W-:Y:S01]  /*0e20*/  @!P1 IADD3 R16, P5, PT, R17, R10, RZ ;  /* 0x0000000a11109210 */ /* 0x001fe20007fbe0ff */
[----:B------:R0:W5:Y:S01]  /*0e30*/  @!P0 LDG.E R38, desc[UR10][R14.64] ;  /* 0x0000000a0e268981 */ /* 0x000162000c1e1900 */
[----:B------:R-:W-:-:S03]  /*0e40*/  ISETP.GE.U32.AND P3, PT, R3, UR12, PT ;  /* 0x0000000c03007c0c */ /* 0x000fc6000bf66070 */
[----:B------:R-:W3:Y:S01]  /*0e50*/  @!P2 LDC.64 R20, c[0x0][0x398] ;  /* 0x0000e600ff14ab82 */ /* 0x000ee20000000a00 */
[----:B------:R-:W-:Y:S02]  /*0e60*/  SHF.R.S32.HI R27, RZ, 0x1f, R3 ;  /* 0x0000001fff1b7819 */ /* 0x000fe40000011403 */
[----:B------:R-:W-:Y:S01]  /*0e70*/  @!P1 IADD3.X R17, PT, PT, R22, R11, RZ, P5, !PT ;  /* 0x0000000b16119210 */ /* 0x000fe20002ffe4ff */
[----:B------:R-:W-:Y:S01]  /*0e80*/  @!P2 IMAD R11, R18, R13, R6 ;  /* 0x0000000d120ba224 */ /* 0x000fe200078e0206 */
[----:B------:R-:W-:Y:S02]  /*0e90*/  @!P1 IADD3.X R25, PT, PT, R22, R7, RZ, P6, !PT ;  /* 0x0000000716199210 */ /* 0x000fe400037fe4ff */
[----:B------:R-:W-:Y:S01]  /*0ea0*/  ISETP.GE.AND.EX P3, PT, R27, UR13, PT, P3 ;  /* 0x0000000d1b007c0c */ /* 0x000fe2000bf66330 */
[----:B------:R-:W5:Y:S01]  /*0eb0*/  @!P1 LDG.E R36, desc[UR10][R16.64] ;  /* 0x0000000a10249981 */ /* 0x000f62000c1e1900 */
[----:B------:R-:W-:Y:S01]  /*0ec0*/  @!P2 MOV R6, R62 ;  /* 0x0000003e0006a202 */ /* 0x000fe20000000f00 */
[----:B0-----:R-:W0:Y:S01]  /*0ed0*/  @!P4 LDC.64 R14, c[0x0][0x3a0] ;  /* 0x0000e800ff0ecb82 */ /* 0x001e220000000a00 */
[----:B------:R-:W-:Y:S01]  /*0ee0*/  @!P2 MOV R7, R65 ;  /* 0x000000410007a202 */ /* 0x000fe20000000f00 */
[----:B------:R4:W5:Y:S02]  /*0ef0*/  @!P1 LDG.E R37, desc[UR10][R24.64] ;  /* 0x0000000a18259981 */ /* 0x000964000c1e1900 */
[----:B------:R-:W-:-:S06]  /*0f00*/  @!P2 IMAD.WIDE.U32 R12, R18, R12, R6 ;  /* 0x0000000c120ca225 */ /* 0x000fcc00078e0006 */
[----:B------:R-:W0:Y:S01]  /*0f10*/  @!P3 LDC.64 R6, c[0x0][0x3f8] ;  /* 0x0000fe00ff06bb82 */ /* 0x000e220000000a00 */
[----:B------:R-:W-:Y:S02]  /*0f20*/  @!P2 IADD3 R13, PT, PT, R13, R11, RZ ;  /* 0x0000000b0d0da210 */ /* 0x000fe40007ffe0ff */
[C---:B------:R-:W-:Y:S02]  /*0f30*/  @!P2 SHF.L.U32 R11, R12.reuse, 0x1, RZ ;  /* 0x000000010c0ba819 */ /* 0x040fe400000006ff */
[----:B------:R-:W-:Y:S02]  /*0f40*/  @!P2 SHF.L.U64.HI R22, R12, 0x1, R13 ;  /* 0x000000010c16a819 */ /* 0x000fe4000001020d */
[----:B-1----:R-:W-:Y:S01]  /*0f50*/  @!P2 IADD3 R10, P0, PT, R11, R8, RZ ;  /* 0x000000080b0aa210 */ /* 0x002fe20007f1e0ff */
[----:B--2---:R-:W-:Y:S01]  /*0f60*/  @!P4 IMAD R12, R29, R4, RZ ;  /* 0x000000041d0cc224 */ /* 0x004fe200078e02ff */
[----:B---3--:R-:W-:Y:S02]  /*0f70*/  @!P2 IADD3 R20, P1, PT, R11, R20, RZ ;  /* 0x000000140b14a210 */ /* 0x008fe40007f3e0ff */
[----:B------:R-:W-:-:S02]  /*0f80*/  @!P2 IADD3.X R11, PT, PT, R22, R9, RZ, P0, !PT ;  /* 0x00000009160ba210 */ /* 0x000fc400007fe4ff */
[----:B------:R-:W-:Y:S02]  /*0f90*/  @!P4 MOV R8, R62 ;  /* 0x0000003e0008c202 */ /* 0x000fe40000000f00 */
[----:B------:R-:W-:Y:S01]  /*0fa0*/  @!P4 MOV R9, R65 ;  /* 0x000000410009c202 */ /* 0x000fe20000000f00 */
[----:B------:R-:W-:Y:S01]  /*0fb0*/  @!P4 IMAD R5, R19, R5, R12 ;  /* 0x000000051305c224 */ /* 0x000fe200078e020c */
[----:B------:R-:W-:Y:S01]  /*0fc0*/  IADD3 R18, PT, PT, R23, 0x50, RZ ;  /* 0x0000005017127810 */ /* 0x000fe20007ffe0ff */
[----:B------:R-:W1:Y:S01]  /*0fd0*/  @!P4 LDC.64 R12, c[0x0][0x398] ;  /* 0x0000e600ff0ccb82 */ /* 0x000e620000000a00 */
[----:B------:R2:W5:Y:S01]  /*0fe0*/  @!P2 LDG.E R35, desc[UR10][R10.64] ;  /* 0x0000000a0a23a981 */ /* 0x000562000c1e1900 */
[----:B------:R-:W-:Y:S01]  /*0ff0*/  @!P4 IMAD.WIDE.U32 R8, R19, R4, R8 ;  /* 0x000000041308c225 */ /* 0x000fe200078e0008 */
[----:B------:R-:W-:Y:S02]  /*1000*/  ISETP.GE.U32.AND P0, PT, R18, UR12, PT ;  /* 0x0000000c12007c0c */ /* 0x000fe4000bf06070 */
[----:B----4-:R-:W-:-:S02]  /*1010*/  SHF.R.S32.HI R25, RZ, 0x1f, R18 ;  /* 0x0000001fff197819 */ /* 0x010fc40000011412 */
[----:B------:R-:W-:Y:S02]  /*1020*/  @!P4 IADD3 R9, PT, PT, R9, R5, RZ ;  /* 0x000000050909c210 */ /* 0x000fe40007ffe0ff */
[----:B------:R-:W-:Y:S01]  /*1030*/  ISETP.GE.AND.EX P0, PT, R25, UR13, PT, P0 ;  /* 0x0000000d19007c0c */ /* 0x000fe2000bf06300 */
[----:B------:R-:W3:Y:S01]  /*1040*/  @!P3 LDC.64 R4, c[0x0][0x3a0] ;  /* 0x0000e800ff04bb82 */ /* 0x000ee20000000a00 */
[----:B0-----:R-:W-:Y:S01]  /*1050*/  @!P3 IMAD R16, R27, R6, RZ ;  /* 0x000000061b10b224 */ /* 0x001fe200078e02ff */
[----:B------:R-:W-:Y:S02]  /*1060*/  @!P4 SHF.L.U32 R19, R8, 0x1, RZ ;  /* 0x000000010813c819 */ /* 0x000fe400000006ff */
[----:B--2---:R-:W-:Y:S02]  /*1070*/  @!P3 MOV R10, R62 ;  /* 0x0000003e000ab202 */ /* 0x004fe40000000f00 */
[----:B------:R-:W-:Y:S01]  /*1080*/  @!P3 MOV R11, R65 ;  /* 0x00000041000bb202 */ /* 0x000fe20000000f00 */
[----:B------:R-:W-:Y:S01]  /*1090*/  @!P3 IMAD R27, R3, R7, R16 ;  /* 0x00000007031bb224 */ /* 0x000fe200078e0210 */
[----:B------:R-:W-:-:S02]  /*10a0*/  @!P2 IADD3.X R21, PT, PT, R22, R21, RZ, P1, !PT ;  /* 0x000000151615a210 */ /* 0x000fc40000ffe4ff */
[----:B------:R-:W-:Y:S02]  /*10b0*/  @!P4 SHF.L.U64.HI R22, R8, 0x1, R9 ;  /* 0x000000010816c819 */ /* 0x000fe40000010209 */
[----:B------:R-:W-:Y:S01]  /*10c0*/  @!P4 IADD3 R14, P1, PT, R19, R14, RZ ;  /* 0x0000000e130ec210 */ /* 0x000fe20007f3e0ff */
[----:B------:R-:W0:Y:S01]  /*10d0*/  @!P0 LDC.64 R16, c[0x0][0x3f8] ;  /* 0x0000fe00ff108b82 */ /* 0x000e220000000a00 */
[----:B------:R-:W-:Y:S01]  /*10e0*/  @!P3 IMAD.WIDE.U32 R6, R3, R6, R10 ;  /* 0x000000060306b225 */ /* 0x000fe200078e000a */
[----:B------:R-:W5:Y:S01]  /*10f0*/  @!P2 LDG.E R34, desc[UR10][R20.64] ;  /* 0x0000000a1422a981 */ /* 0x000f62000c1e1900 */
[----:B------:R-:W-:Y:S02]  /*1100*/  @!P4 IADD3.X R15, PT, PT, R22, R15, RZ, P1, !PT ;  /* 0x0000000f160fc210 */ /* 0x000fe40000ffe4ff */
[----:B-1----:R-:W-:Y:S02]  /*1110*/  @!P4 IADD3 R12, P1, PT, R19, R12, RZ ;  /* 0x0000000c130cc210 */ /* 0x002fe40007f3e0ff */
[----:B------:R-:W-:Y:S01]  /*1120*/  IADD3 R19, PT, PT, R23, 0x58, RZ ;  /* 0x0000005817137810 */ /* 0x000fe20007ffe0ff */
[----:B------:R-:W1:Y:S01]  /*1130*/  @!P3 LDC.64 R8, c[0x0][0x398] ;  /* 0x0000e600ff08bb82 */ /* 0x000e620000000a00 */
[----:B------:R-:W-:-:S02]  /*1140*/  @!P3 IADD3 R3, PT, PT, R7, R27, RZ ;  /* 0x0000001b0703b210 */ /* 0x000fc40007ffe0ff */
[----:B------:R-:W-:Y:S02]  /*1150*/  @!P4 IADD3.X R13, PT, PT, R22, R13, RZ, P1, !PT ;  /* 0x0000000d160dc210 */ /* 0x000fe40000ffe4ff */
[C---:B------:R-:W-:Y:S02]  /*1160*/  @!P3 SHF.L.U32 R27, R6.reuse, 0x1, RZ ;  /* 0x00000001061bb819 */ /* 0x040fe400000006ff */
[----:B------:R-:W-:Y:S02]  /*1170*/  ISETP.GE.U32.AND P1, PT, R19, UR12, PT ;  /* 0x0000000c13007c0c */ /* 0x000fe4000bf26070 */
[----:B------:R-:W-:Y:S02]  /*1180*/  SHF.R.S32.HI R29, RZ, 0x1f, R19 ;  /* 0x0000001fff1d7819 */ /* 0x000fe40000011413 */
[----:B------:R-:W-:Y:S02]  /*1190*/  @!P3 SHF.L.U64.HI R10, R6, 0x1, R3 ;  /* 0x00000001060ab819 */ /* 0x000fe40000010203 */
[----:B---3--:R-:W-:-:S02]  /*11a0*/  @!P3 IADD3 R6, P2, PT, R27, R4, RZ ;  /* 0x000000041b06b210 */ /* 0x008fc40007f5e0ff */
[----:B------:R-:W-:Y:S02]  /*11b0*/  ISETP.GE.AND.EX P1, PT, R29, UR13, PT, P1 ;  /* 0x0000000d1d007c0c */ /* 0x000fe4000bf26310 */
[----:B------:R-:W-:Y:S02]  /*11c0*/  @!P3 IADD3.X R7, PT, PT, R10, R5, RZ, P2, !PT ;  /* 0x000000050a07b210 */ /* 0x000fe400017fe4ff */
[----:B------:R-:W-:Y:S01]  /*11d0*/  CS2R R4, SRZ ;  /* 0x0000000000047805 */ /* 0x000fe2000001ff00 */
[----:B------:R-:W-:Y:S01]  /*11e0*/  HFMA2 R11, -RZ, RZ, 0, 0 ;  /* 0x00000000ff0b7431 */ /* 0x000fe200000001ff */
[----:B------:R-:W-:Y:S01]  /*11f0*/  MOV R3, RZ ;  /* 0x000000ff00037202 */ /* 0x000fe20000000f00 */
[----:B0-----:R-:W-:-:S03]  /*1200*/  @!P0 IMAD R25, R25, R16, RZ ;  /* 0x0000001019198224 */ /* 0x001fc600078e02ff */
[----:B------:R0:W5:Y:S04]  /*1210*/  @!P3 LDG.E R4, desc[UR10][R6.64] ;  /* 0x0000000a0604b981 */ /* 0x000168000c1e1900 */
[----:B------:R2:W5:Y:S01]  /*1220*/  @!P4 LDG.E R11, desc[UR10][R14.64] ;  /* 0x0000000a0e0bc981 */ /* 0x000562000c1e1900 */
[----:B------:R-:W-:-:S03]  /*1230*/  @!P0 IMAD R25, R18, R17, R25 ;  /* 0x0000001112198224 */ /* 0x000fc600078e0219 */
[----:B------:R3:W5:Y:S01]  /*1240*/  @!P4 LDG.E R3, desc[UR10][R12.64] ;  /* 0x0000000a0c03c981 */ /* 0x000762000c1e1900 */
[----:B0-----:R-:W-:Y:S02]  /*1250*/  @!P0 MOV R6, R62 ;  /* 0x0000003e00068202 */ /* 0x001fe40000000f00 */
[----:B------:R-:W-:Y:S01]  /*1260*/  @!P0 MOV R7, R65 ;  /* 0x0000004100078202 */ /* 0x000fe20000000f00 */
[----:B--2---:R-:W0:Y:S02]  /*1270*/  @!P0 LDC.64 R14, c[0x0][0x3a0] ;  /* 0x0000e800ff0e8b82 */ /* 0x004e240000000a00 */
[----:B------:R-:W-:-:S06]  /*1280*/  @!P0 IMAD.WIDE.U32 R16, R18, R16, R6 ;  /* 0x0000001012108225 */ /* 0x000fcc00078e0006 */
[----:B---3--:R-:W2:Y:S01]  /*1290*/  @!P1 LDC.64 R12, c[0x0][0x3f8] ;  /* 0x0000fe00ff0c9b82 */ /* 0x008ea20000000a00 */
[----:B-1----:R-:W-:Y:S02]  /*12a0*/  @!P3 IADD3 R8, P2, PT, R27, R8, RZ ;  /* 0x000000081b08b210 */ /* 0x002fe40007f5e0ff */
[----:B------:R-:W-:-:S05]  /*12b0*/  IADD3 R57, PT, PT, R23, 0x60, RZ ;  /* 0x0000006017397810 */ /* 0x000fca0007ffe0ff */
[----:B------:R-:W1:Y:S01]  /*12c0*/  @!P0 LDC.64 R6, c[0x0][0x398] ;  /* 0x0000e600ff068b82 */ /* 0x000e620000000a00 */
[----:B------:R-:W-:Y:S02]  /*12d0*/  @!P3 IADD3.X R9, PT, PT, R10, R9, RZ, P2, !PT ;  /* 0x000000090a09b210 */ /* 0x000fe400017fe4ff */
[----:B------:R-:W-:Y:S02]  /*12e0*/  ISETP.GE.U32.AND P2, PT, R57, UR12, PT ;  /* 0x0000000c39007c0c */ /* 0x000fe4000bf46070 */
[----:B------:R-:W-:Y:S01]  /*12f0*/  SHF.R.S32.HI R53, RZ, 0x1f, R57 ;  /* 0x0000001fff357819 */ /* 0x000fe20000011439 */
[----:B------:R-:W-:Y:S01]  /*1300*/  UIMAD.WIDE UR8, UR6, 0x8, UR8 ;  /* 0x00000008060878a5 */ /* 0x000fe2000f8e0208 */
[----:B------:R-:W-:Y:S01]  /*1310*/  IADD3 R33, PT, PT, R23, 0x68, RZ ;  /* 0x0000006817217810 */ /* 0x000fe20007ffe0ff */
[----:B------:R3:W5:Y:S01]  /*1320*/  @!P3 LDG.E R5, desc[UR10][R8.64] ;  /* 0x0000000a0805b981 */ /* 0x000762000c1e1900 */
[----:B------:R-:W-:Y:S02]  /*1330*/  ISETP.GE.AND.EX P2, PT, R53, UR13, PT, P2 ;  /* 0x0000000d35007c0c */ /* 0x000fe4000bf46320 */
[----:B------:R-:W-:-:S02]  /*1340*/  ISETP.GE.U32.AND P4, PT, R33, UR12, PT ;  /* 0x0000000c21007c0c */ /* 0x000fc4000bf86070 */
[----:B------:R-:W-:Y:S02]  /*1350*/  SHF.R.S32.HI R31, RZ, 0x1f, R33 ;  /* 0x0000001fff1f7819 */ /* 0x000fe40000011421 */
[----:B------:R-:W-:Y:S02]  /*1360*/  @!P0 IADD3 R17, PT, PT, R17, R25, RZ ;  /* 0x0000001911118210 */ /* 0x000fe40007ffe0ff */
[C---:B------:R-:W-:Y:S02]  /*1370*/  @!P0 SHF.L.U32 R55, R16.reuse, 0x1, RZ ;  /* 0x0000000110378819 */ /* 0x040fe400000006ff */
[C---:B------:R-:W-:Y:S02]  /*1380*/  IADD3 R26, PT, PT, R23.reuse, 0x70, RZ ;  /* 0x00000070171a7810 */ /* 0x040fe40007ffe0ff */
[----:B------:R-:W-:Y:S01]  /*1390*/  IADD3 R24, PT, PT, R23, 0x78, RZ ;  /* 0x0000007817187810 */ /* 0x000fe20007ffe0ff */
[----:B--2---:R-:W-:Y:S01]  /*13a0*/  @!P1 IMAD R10, R29, R12, RZ ;  /* 0x0000000c1d0a9224 */ /* 0x004fe200078e02ff */
[----:B------:R-:W-:Y:S01]  /*13b0*/  ISETP.GE.AND.EX P4, PT, R31, UR13, PT, P4 ;  /* 0x0000000d1f007c0c */ /* 0x000fe2000bf86340 */
[----:B------:R-:W2:Y:S01]  /*13c0*/  @!P2 LDC.64 R20, c[0x0][0x3f8] ;  /* 0x0000fe00ff14ab82 */ /* 0x000ea20000000a00 */
[----:B------:R-:W-:-:S02]  /*13d0*/  @!P0 SHF.L.U64.HI R16, R16, 0x1, R17 ;  /* 0x0000000110108819 */ /* 0x000fc40000010211 */
[----:B0-----:R-:W-:Y:S02]  /*13e0*/  @!P0 IADD3 R28, P6, PT, R55, R14, RZ ;  /* 0x0000000e371c8210 */ /* 0x001fe40007fde0ff */
[----:B------:R-:W-:Y:S02]  /*13f0*/  @!P1 MOV R22, R62 ;  /* 0x0000003e00169202 */ /* 0x000fe40000000f00 */
[----:B------:R-:W-:Y:S01]  /*1400*/  @!P1 MOV R23, R65 ;  /* 0x0000004100179202 */ /* 0x000fe20000000f00 */
[----:B------:R-:W-:Y:S01]  /*1410*/  @!P1 IMAD R17, R19, R13, R10 ;  /* 0x0000000d13119224 */ /* 0x000fe200078e020a */
[----:B------:R-:W-:Y:S01]  /*1420*/  @!P0 IADD3.X R29, PT, PT, R16, R15, RZ, P6, !PT ;  /* 0x0000000f101d8210 */ /* 0x000fe200037fe4ff */
[----:B---3--:R-:W0:Y:S01]  /*1430*/  @!P1 LDC.64 R8, c[0x0][0x3a0] ;  /* 0x0000e800ff089b82 */ /* 0x008e220000000a00 */
[----:B-1----:R-:W-:Y:S01]  /*1440*/  @!P0 IADD3 R54, P6, PT, R55, R6, RZ ;  /* 0x0000000637368210 */ /* 0x002fe20007fde0ff */
[----:B------:R-:W-:-:S03]  /*1450*/  @!P1 IMAD.WIDE.U32 R22, R19, R12, R22 ;  /* 0x0000000c13169225 */ /* 0x000fc600078e0016 */
[----:B------:R-:W-:Y:S02]  /*1460*/  @!P0 IADD3.X R55, PT, PT, R16, R7, RZ, P6, !PT ;  /* 0x0000000710378210 */ /* 0x000fe400037fe4ff */
[----:B------:R-:W-:Y:S01]  /*1470*/  @!P1 IADD3 R7, PT, PT, R23, R17, RZ ;  /* 0x0000001117079210 */ /* 0x000fe20007ffe0ff */
[----:B------:R-:W1:Y:S01]  /*1480*/  @!P1 LDC.64 R12, c[0x0][0x398] ;  /* 0x0000e600ff0c9b82 */ /* 0x000e620000000a00 */
[----:B------:R-:W-:Y:S02]  /*1490*/  MOV R16, UR8 ;  /* 0x0000000800107c02 */ /* 0x000fe40008000f00 */
[----:B------:R-:W-:-:S05]  /*14a0*/  MOV R17, UR9 ;  /* 0x0000000900117c02 */ /* 0x000fca0008000f00 */
[----:B------:R-:W3:Y:S01]  /*14b0*/  @!P4 LDC.64 R14, c[0x0][0x3f8] ;  /* 0x0000fe00ff0ecb82 */ /* 0x000ee20000000a00 */
[----:B------:R-:W4:Y:S01]  /*14c0*/  LDG.E.64 R16, desc[UR10][R16.64] ;  /* 0x0000000a10107981 */ /* 0x000f22000c1e1b00 */
[----:B------:R-:W-:Y:S01]  /*14d0*/  HFMA2 R6, -RZ, RZ, 0, 0 ;  /* 0x00000000ff067431 */ /* 0x000fe200000001ff */
[----:B------:R-:W-:-:S05]  /*14e0*/  @!P1 SHF.L.U64.HI R10, R22, 0x1, R7 ;  /* 0x00000001160a9819 */ /* 0x000fca0000010207 */
[----:B------:R-:W3:Y:S01]  /*14f0*/  @!P2 LDC.64 R18, c[0x0][0x3a0] ;  /* 0x0000e800ff12ab82 */ /* 0x000ee20000000a00 */
[----:B------:R2:W5:Y:S01]  /*1500*/  @!P0 LDG.E R6, desc[UR10][R28.64] ;  /* 0x0000000a1c068981 */ /* 0x000562000c1e1900 */
[----:B------:R-:W-:Y:S01]  /*1510*/  HFMA2 R7, -RZ, RZ, 0, 0 ;  /* 0x00000000ff077431 */ /* 0x000fe200000001ff */
[----:B------:R-:W-:Y:S01]  /*1520*/  @!P1 SHF.L.U32 R23, R22, 0x1, RZ ;  /* 0x0000000116179819 */ /* 0x000fe200000006ff */
[----:B--2---:R-:W-:Y:S01]  /*1530*/  @!P2 IMAD R22, R53, R20, RZ ;  /* 0x000000143516a224 */ /* 0x004fe200078e02ff */
[----:B------:R-:W-:Y:S02]  /*1540*/  ISETP.GE.U32.AND P5, PT, R26, UR12, PT ;  /* 0x0000000c1a007c0c */ /* 0x000fe4000bfa6070 */
[----:B------:R-:W-:Y:S01]  /*1550*/  @!P2 MOV R28, R62 ;  /* 0x0000003e001ca202 */ /* 0x000fe20000000f00 */
[----:B------:R2:W5:Y:S01]  /*1560*/  @!P0 LDG.E R7, desc[UR10][R54.64] ;  /* 0x0000000a36078981 */ /* 0x000562000c1e1900 */
[----:B------:R-:W-:Y:S01]  /*1570*/  @!P2 MOV R29, R65 ;  /* 0x00000041001da202 */ /* 0x000fe20000000f00 */
[----:B------:R-:W-:Y:S01]  /*1580*/  @!P2 IMAD R59, R57, R21, R22 ;  /* 0x00000015393ba224 */ /* 0x000fe200078e0216 */
[----:B0-----:R-:W-:-:S02]  /*1590*/  @!P1 IADD3 R52, P6, PT, R23, R8, RZ ;  /* 0x0000000817349210 */ /* 0x001fc40007fde0ff */
[----:B------:R-:W-:Y:S01]  /*15a0*/  SHF.R.S32.HI R27, RZ, 0x1f, R26 ;  /* 0x0000001fff1b7819 */ /* 0x000fe2000001141a */
[----:B------:R-:W-:Y:S01]  /*15b0*/  @!P2 IMAD.WIDE.U32 R28, R57, R20, R28 ;  /* 0x00000014391ca225 */ /* 0x000fe200078e001c */
[----:B-1----:R-:W-:Y:S01]  /*15c0*/  @!P1 IADD3 R30, P0, PT, R23, R12, RZ ;  /* 0x0000000c171e9210 */ /* 0x002fe20007f1e0ff */
[----:B------:R-:W0:Y:S02]  /*15d0*/  @!P2 LDC.64 R20, c[0x0][0x398] ;  /* 0x0000e600ff14ab82 */ /* 0x000e240000000a00 */
[----:B---3--:R-:W-:Y:S01]  /*15e0*/  @!P4 IMAD R12, R31, R14, RZ ;  /* 0x0000000e1f0cc224 */ /* 0x008fe200078e02ff */
[C---:B------:R-:W-:Y:S02]  /*15f0*/  @!P1 IADD3.X R53, PT, PT, R10.reuse, R9, RZ, P6, !PT ;  /* 0x000000090a359210 */ /* 0x040fe400037fe4ff */
[----:B------:R-:W-:Y:S02]  /*1600*/  ISETP.GE.AND.EX P5, PT, R27, UR13, PT, P5 ;  /* 0x0000000d1b007c0c */ /* 0x000fe4000bfa6350 */
[----:B------:R-:W-:Y:S01]  /*1610*/  @!P2 IADD3 R9, PT, PT, R29, R59, RZ ;  /* 0x0000003b1d09a210 */ /* 0x000fe20007ffe0ff */
[----:B------:R-:W-:Y:S01]  /*1620*/  @!P4 IMAD R29, R33, R15, R12 ;  /* 0x0000000f211dc224 */ /* 0x000fe200078e020c */
[----:B------:R-:W-:Y:S01]  /*1630*/  @!P1 IADD3.X R31, PT, PT, R10, R13, RZ, P0, !PT ;  /* 0x0000000d0a1f9210 */ /* 0x000fe200007fe4ff */
[----:B------:R-:W1:Y:S01]  /*1640*/  @!P4 LDC.64 R22, c[0x0][0x3a0] ;  /* 0x0000e800ff16cb82 */ /* 0x000e620000000a00 */
[----:B------:R-:W-:-:S02]  /*1650*/  @!P4 MOV R12, R62 ;  /* 0x0000003e000cc202 */ /* 0x000fc40000000f00 */
[----:B------:R-:W-:Y:S02]  /*1660*/  @!P4 MOV R13, R65 ;  /* 0x00000041000dc202 */ /* 0x000fe40000000f00 */
[----:B------:R-:W-:Y:S02]  /*1670*/  @!P2 SHF.L.U32 R59, R28, 0x1, RZ ;  /* 0x000000011c3ba819 */ /* 0x000fe400000006ff */
[----:B------:R-:W-:Y:S01]  /*1680*/  ISETP.GE.U32.AND P3, PT, R24, UR12, PT ;  /* 0x0000000c18007c0c */ /* 0x000fe2000bf66070 */
[----:B------:R-:W-:Y:S01]  /*1690*/  @!P4 IMAD.WIDE.U32 R12, R33, R14, R12 ;  /* 0x0000000e210cc225 */ /* 0x000fe200078e000c */
[----:B------:R-:W-:Y:S01]  /*16a0*/  SHF.R.S32.HI R25, RZ, 0x1f, R24 ;  /* 0x0000001fff197819 */ /* 0x000fe20000011418 */
[----:B------:R-:W3:Y:S01]  /*16b0*/  @!P4 LDC.64 R14, c[0x0][0x398] ;  /* 0x0000e600ff0ecb82 */ /* 0x000ee20000000a00 */
[----:B------:R-:W-:Y:S02]  /*16c0*/  @!P2 SHF.L.U64.HI R32, R28, 0x1, R9 ;  /* 0x000000011c20a819 */ /* 0x000fe40000010209 */
[----:B--2---:R-:W-:-:S02]  /*16d0*/  @!P2 IADD3 R54, P0, PT, R59, R18, RZ ;  /* 0x000000123b36a210 */ /* 0x004fc40007f1e0ff */
[----:B------:R-:W-:Y:S02]  /*16e0*/  ISETP.GE.AND.EX P3, PT, R25, UR13, PT, P3 ;  /* 0x0000000d19007c0c */ /* 0x000fe4000bf66330 */
[----:B------:R-:W-:Y:S02]  /*16f0*/  @!P2 IADD3.X R55, PT, PT, R32, R19, RZ, P0, !PT ;  /* 0x000000132037a210 */ /* 0x000fe400007fe4ff */
[----:B------:R-:W2:Y:S01]  /*1700*/  @!P5 LDC.64 R18, c[0x0][0x3f8] ;  /* 0x0000fe00ff12db82 */ /* 0x000ea20000000a00 */
[----:B------:R-:W-:Y:S01]  /*1710*/  @!P4 IADD3 R13, PT, PT, R13, R29, RZ ;  /* 0x0000001d0d0dc210 */ /* 0x000fe20007ffe0ff */
[----:B------:R-:W-:Y:S01]  /*1720*/  HFMA2 R9, -RZ, RZ, 0, 0 ;  /* 0x00000000ff097431 */ /* 0x000fe200000001ff */
[----:B------:R-:W-:Y:S02]  /*1730*/  MOV R8, RZ ;  /* 0x000000ff00087202 */ /* 0x000fe40000000f00 */
[C---:B------:R-:W-:Y:S02]  /*1740*/  @!P4 SHF.L.U32 R67, R12.reuse, 0x1, RZ ;  /* 0x000000010c43c819 */ /* 0x040fe400000006ff */
[----:B------:R-:W-:Y:S01]  /*1750*/  @!P4 SHF.L.U64.HI R60, R12, 0x1, R13 ;  /* 0x000000010c3cc819 */ /* 0x000fe2000001020d */
[----:B------:R3:W5:Y:S01]  /*1760*/  @!P1 LDG.E R9, desc[UR10][R30.64] ;  /* 0x0000000a1e099981 */ /* 0x000762000c1e1900 */
[----:B------:R-:W2:Y:S03]  /*1770*/  @!P3 LDC.64 R12, c[0x0][0x3f8] ;  /* 0x0000fe00ff0cbb82 */ /* 0x000ea60000000a00 */
[----:B------:R2:W5:Y:S01]  /*1780*/  @!P1 LDG.E R8, desc[UR10][R52.64] ;  /* 0x0000000a34089981 */ /* 0x000562000c1e1900 */
[----:B0-----:R-:W-:-:S02]  /*1790*/  @!P2 IADD3 R58, P1, PT, R59, R20, RZ ;  /* 0x000000143b3aa210 */ /* 0x001fc40007f3e0ff */
[----:B------:R-:W-:Y:S02]  /*17a0*/  ISETP.NE.AND P0, PT, RZ, UR7, PT ;  /* 0x00000007ff007c0c */ /* 0x000fe4000bf05270 */
[----:B------:R-:W-:Y:S01]  /*17b0*/  @!P2 IADD3.X R59, PT, PT, R32, R21, RZ, P1, !PT ;  /* 0x00000015203ba210 */ /* 0x000fe20000ffe4ff */
[----:B------:R-:W0:Y:S01]  /*17c0*/  LDC.64 R28, c[0x0][0x3a8] ;  /* 0x0000ea00ff1c7b82 */ /* 0x000e220000000a00 */
[C---:B---3--:R-:W-:Y:S02]  /*17d0*/  @!P4 IADD3 R30, P1, PT, R67.reuse, R14, RZ ;  /* 0x0000000e431ec210 */ /* 0x048fe40007f3e0ff */
[----:B-1----:R-:W-:Y:S02]  /*17e0*/  @!P4 IADD3 R56, P6, PT, R67, R22, RZ ;  /* 0x000000164338c210 */ /* 0x002fe40007fde0ff */
[----:B------:R-:W-:-:S03]  /*17f0*/  @!P4 IADD3.X R31, PT, PT, R60, R15, RZ, P1, !PT ;  /* 0x0000000f3c1fc210 */ /* 0x000fc60000ffe4ff */
[----:B------:R-:W1:Y:S01]  /*1800*/  @!P5 LDC.64 R20, c[0x0][0x3a0] ;  /* 0x0000e800ff14db82 */ /* 0x000e620000000a00 */
[----:B------:R-:W-:Y:S01]  /*1810*/  @!P4 IADD3.X R57, PT, PT, R60, R23, RZ, P6, !PT ;  /* 0x000000173c39c210 */ /* 0x000fe200037fe4ff */
[----:B--2---:R-:W-:Y:S01]  /*1820*/  @!P5 IMAD R27, R27, R18, RZ ;  /* 0x000000121b1bd224 */ /* 0x004fe200078e02ff */
[----:B------:R-:W-:Y:S02]  /*1830*/  @!P5 MOV R14, R62 ;  /* 0x0000003e000ed202 */ /* 0x000fe40000000f00 */
[----:B------:R-:W-:Y:S02]  /*1840*/  @!P5 MOV R15, R65 ;  /* 0x00000041000fd202 */ /* 0x000fe40000000f00 */
[----:B------:R-:W-:Y:S01]  /*1850*/  CS2R R52, SRZ ;  /* 0x0000000000347805 */ /* 0x000fe2000001ff00 */
[----:B------:R-:W2:Y:S01]  /*1860*/  @!P5 LDC.64 R22, c[0x0][0x398] ;  /* 0x0000e600ff16db82 */ /* 0x000ea20000000a00 */
[C---:B------:R-:W-:Y:S02]  /*1870*/  @!P5 IMAD R67, R26.reuse, R19, R27 ;  /* 0x000000131a43d224 */ /* 0x040fe400078e021b */
[----:B------:R-:W-:-:S02]  /*1880*/  @!P5 IMAD.WIDE.U32 R26, R26, R18, R14 ;  /* 0x000000121a1ad225 */ /* 0x000fc400078e000e */
[----:B------:R3:W5:Y:S03]  /*1890*/  @!P4 LDG.E R53, desc[UR10][R56.64] ;  /* 0x0000000a3835c981 */ /* 0x000766000c1e1900 */
[----:B------:R-:W0:Y:S01]  /*18a0*/  @!P3 LDC.64 R14, c[0x0][0x3a0] ;  /* 0x0000e800ff0ebb82 */ /* 0x000e220000000a00 */
[----:B------:R3:W5:Y:S07]  /*18b0*/  @!P2 LDG.E R52, desc[UR10][R58.64] ;  /* 0x0000000a3a34a981 */ /* 0x00076e000c1e1900 */
[----:B------:R-:W0:Y:S01]  /*18c0*/  @!P3 LDC.64 R18, c[0x0][0x398] ;  /* 0x0000e600ff12bb82 */ /* 0x000e220000000a00 */
[----:B---3--:R-:W-:-:S07]  /*18d0*/  @!P3 IMAD R56, R25, R12, RZ ;  /* 0x0000000c1938b224 */ /* 0x008fce00078e02ff */
[----:B------:R-:W3:Y:S01]  /*18e0*/  @P0 LDC.64 R32, c[0x0][0x3b0] ;  /* 0x0000ec00ff200b82 */ /* 0x000ee20000000a00 */
[----:B------:R-:W-:Y:S01]  /*18f0*/  @!P3 IMAD R59, R24, R13, R56 ;  /* 0x0000000d183bb224 */ /* 0x000fe200078e0238 */
[----:B------:R-:W-:Y:S02]  /*1900*/  @!P5 IADD3 R27, PT, PT, R27, R67, RZ ;  /* 0x000000431b1bd210 */ /* 0x000fe40007ffe0ff */
[----:B------:R-:W-:Y:S02]  /*1910*/  @!P3 MOV R56, R62 ;  /* 0x0000003e0038b202 */ /* 0x000fe40000000f00 */
[----:B------:R-:W-:Y:S02]  /*1920*/  @!P3 MOV R57, R65 ;  /* 0x000000410039b202 */ /* 0x000fe40000000f00 */
[----:B------:R-:W-:Y:S02]  /*1930*/  MOV R10, RZ ;  /* 0x000000ff000a7202 */ /* 0x000fe40000000f00 */
[----:B------:R-:W-:Y:S01]  /*1940*/  @!P5 SHF.L.U32 R25, R26, 0x1, RZ ;  /* 0x000000011a19d819 */ /* 0x000fe200000006ff */
[----:B------:R-:W-:Y:S01]  /*1950*/  @!P3 IMAD.WIDE.U32 R12, R24, R12, R56 ;  /* 0x0000000c180cb225 */ /* 0x000fe200078e0038 */
[----:B------:R-:W-:-:S02]  /*1960*/  @!P5 SHF.L.U64.HI R58, R26, 0x1, R27 ;  /* 0x000000011a3ad819 */ /* 0x000fc4000001021b */
[C---:B-1----:R-:W-:Y:S01]  /*1970*/  @!P5 IADD3 R26, P1, PT, R25.reuse, R20, RZ ;  /* 0x00000014191ad210 */ /* 0x042fe20007f3e0ff */
[----:B------:R1:W5:Y:S03]  /*1980*/  @!P2 LDG.E R10, desc[UR10][R54.64] ;  /* 0x0000000a360aa981 */ /* 0x000366000c1e1900 */
[----:B------:R-:W-:Y:S02]  /*1990*/  @!P5 IADD3.X R27, PT, PT, R58, R21, RZ, P1, !PT ;  /* 0x000000153a1bd210 */ /* 0x000fe40000ffe4ff */
[----:B--2---:R-:W-:Y:S02]  /*19a0*/  @!P5 IADD3 R22, P1, PT, R25, R22, RZ ;  /* 0x000000161916d210 */ /* 0x004fe40007f3e0ff */
[----:B------:R-:W-:Y:S02]  /*19b0*/  @!P3 IADD3 R21, PT, PT, R13, R59, RZ ;  /* 0x0000003b0d15b210 */ /* 0x000fe40007ffe0ff */
[----:B-1----:R-:W-:-:S02]  /*19c0*/  LOP3.LUT R54, R50, 0xffff, RZ, 0xc0, !PT ;  /* 0x0000ffff32367812 */ /* 0x002fc400078ec0ff */
[----:B------:R-:W-:Y:S02]  /*19d0*/  @!P3 SHF.L.U32 R13, R12, 0x1, RZ ;  /* 0x000000010c0db819 */ /* 0x000fe400000006ff */
[----:B------:R-:W-:Y:S01]  /*19e0*/  @!P5 IADD3.X R23, PT, PT, R58, R23, RZ, P1, !PT ;  /* 0x000000173a17d210 */ /* 0x000fe20000ffe4ff */
[----:B------:R-:W-:Y:S01]  /*19f0*/  IMAD R55, R61, 0x70, R54 ;  /* 0x000000703d377824 */ /* 0x000fe200078e0236 */
[----:B------:R-:W-:Y:S02]  /*1a00*/  @!P3 SHF.L.U64.HI R12, R12, 0x1, R21 ;  /* 0x000000010c0cb819 */ /* 0x000fe40000010215 */
[C---:B0-----:R-:W-:Y:S02]  /*1a10*/  @!P3 IADD3 R20, P1, PT, R13.reuse, R14, RZ ;  /* 0x0000000e0d14b210 */ /* 0x041fe40007f3e0ff */
[----:B------:R-:W-:Y:S01]  /*1a20*/  @!P3 IADD3 R18, P2, PT, R13, R18, RZ ;  /* 0x000000120d12b210 */ /* 0x000fe20007f5e0ff */
[----:B------:R-:W-:Y:S01]  /*1a30*/  IMAD.WIDE R28, R55, 0x4, R28 ;  /* 0x00000004371c7825 */ /* 0x000fe200078e021c */
[----:B------:R-:W-:-:S02]  /*1a40*/  CS2R R56, SRZ ;  /* 0x0000000000387805 */ /* 0x000fc4000001ff00 */
[----:B------:R-:W-:Y:S01]  /*1a50*/  CS2R R58, SRZ ;  /* 0x00000000003a7805 */ /* 0x000fe2000001ff00 */
[----:B---3--:R-:W-:-:S04]  /*1a60*/  @P0 IMAD.WIDE R32, R55, 0x4, R32 ;  /* 0x0000000437200825 */ /* 0x008fc800078e0220 */
[----:B------:R-:W-:Y:S01]  /*1a70*/  HFMA2 R55, -RZ, RZ, 0, 0 ;  /* 0x00000000ff377431 */ /* 0x000fe200000001ff */
[C---:B------:R-:W-:Y:S01]  /*1a80*/  @!P3 IADD3.X R21, PT, PT, R12.reuse, R15, RZ, P1, !PT ;  /* 0x0000000f0c15b210 */ /* 0x040fe20000ffe4ff */
[----:B------:R0:W5:Y:S01]  /*1a90*/  @!P5 LDG.E R56, desc[UR10][R26.64] ;  /* 0x0000000a1a38d981 */ /* 0x000162000c1e1900 */
[----:B------:R-:W-:-:S03]  /*1aa0*/  @!P3 IADD3.X R19, PT, PT, R12, R19, RZ, P2, !PT ;  /* 0x000000130c13b210 */ /* 0x000fc600017fe4ff */
[----:B------:R0:W5:Y:S04]  /*1ab0*/  @!P4 LDG.E R55, desc[UR10][R30.64] ;  /* 0x0000000a1e37c981 */ /* 0x000168000c1e1900 */
[----:B------:R0:W5:Y:S04]  /*1ac0*/  @!P5 LDG.E R57, desc[UR10][R22.64] ;  /* 0x0000000a1639d981 */ /* 0x000168000c1e1900 */
[----:B------:R0:W5:Y:S04]  /*1ad0*/  @!P3 LDG.E R59, desc[UR10][R20.64] ;  /* 0x0000000a143bb981 */ /* 0x000168000c1e1900 */
[----:B------:R0:W5:Y:S04]  /*1ae0*/  @!P3 LDG.E R58, desc[UR10][R18.64] ;  /* 0x0000000a123ab981 */ /* 0x000168000c1e1900 */
[----:B------:R0:W5:Y:S01]  /*1af0*/  LDG.E.64 R14, desc[UR10][R28.64] ;  /* 0x0000000a1c0e7981 */ /* 0x000162000c1e1b00 */
[----:B------:R-:W-:-:S06]  /*1b00*/  CS2R R12, SRZ ;  /* 0x00000000000c7805 */ /* 0x000fcc000001ff00 */
[----:B------:R0:W5:Y:S01]  /*1b10*/  @P0 LDG.E.64 R12, desc[UR10][R32.64] ;  /* 0x0000000a200c0981 */ /* 0x000162000c1e1b00 */
[----:B------:R-:W-:Y:S01]  /*1b20*/  UISETP.NE.AND UP1, UPT, UR7, URZ, UPT ;  /* 0x000000ff0700728c */ /* 0x000fe2000bf25270 */
[----:B------:R-:W-:Y:S01]  /*1b30*/  UMOV UR12, 0x3f800000 ;  /* 0x3f800000000c7882 */ /* 0x000fe20000000000 */
[----:B----4-:R-:W-:-:S13]  /*1b40*/  R2UR UR9, R16 ;  /* 0x00000000100972ca */ /* 0x010fda00000e0000 */
[----:B------:R-:W-:-:S05]  /*1b50*/  MOV R16, UR9 ;  /* 0x0000000900107c02 */ /* 0x000fca0008000f00 */
[----:B------:R-:W-:-:S05]  /*1b60*/  FFMA.FTZ R17, -R16, UR9, R17 ;  /* 0x0000000910117c23 */ /* 0x000fca0008010111 */
[----:B------:R-:W-:-:S13]  /*1b70*/  FSETP.GTU.FTZ.AND P0, PT, R17, RZ, PT ;  /* 0x000000ff1100720b */ /* 0x000fda0003f1c000 */
[----:B------:R-:W-:-:S05]  /*1b80*/  VOTEU.ANY UP0, P0 ;  /* 0x0000000000ff7886 */ /* 0x000fca0000000100 */
[----:B------:R-:W1:Y:S01]  /*1b90*/  @UP0 LDCU UR5, c[0x0][0x3c0] ;  /* 0x00007800ff0507ac */ /* 0x000e620008000800 */
[----:B------:R-:W-:-:S13]  /*1ba0*/  PLOP3.LUT P0, PT, PT, PT, UP0, 0x80, 0x8 ;  /* 0x000000000008781c */ /* 0x000fda0003f0f008 */
[----:B-1----:R-:W-:-:S06]  /*1bb0*/  @P0 FADD.FTZ R16, R17, UR5 ;  /* 0x0000000511100e21 */ /* 0x002fcc0008010000 */
[----:B------:R-:W1:Y:S02]  /*1bc0*/  @P0 MUFU.RSQ R16, R16 ;  /* 0x0000001000100308 */ /* 0x000e640000001400 */
[----:B-1----:R-:W-:-:S13]  /*1bd0*/  @P0 R2UR UR5, R16 ;  /* 0x00000000100502ca */ /* 0x002fda00000e0000 */
[----:B------:R-:W-:Y:S01]  /*1be0*/  @UP0 UMOV UR12, UR5 ;  /* 0x00000005000c0c82 */ /* 0x000fe20008000000 */
[----:B0-----:R-:W-:Y:S05]  /*1bf0*/  BRA.U UP1, `(.L_x_661) ;  /* 0x0000001101847547 */ /* 0x001fea000b800000 */
[--C-:B-----5:R-:W-:Y:S02]  /*1c00*/  HADD2.F32 R18, -RZ, R49.reuse.H0_H0 ;  /* 0x20000031ff127230 */ /* 0x120fe40000004100 */
[--C-:B------:R-:W-:Y:S02]  /*1c10*/  HADD2.F32 R17, -RZ, R48.reuse.H0_H0 ;  /* 0x20000030ff117230 */ /* 0x100fe40000004100 */
[----:B------:R-:W-:Y:S02]  /*1c20*/  HADD2.F32 R19, -RZ, R49.H1_H1 ;  /* 0x30000031ff137230 */ /* 0x000fe40000004100 */
[----:B------:R-:W-:Y:S01]  /*1c30*/  FADD.FTZ R18, R18, -UR9 ;  /* 0x8000000912127e21 */ /* 0x000fe20008010000 */
[----:B------:R-:W-:Y:S02]  /*1c40*/  HADD2.F32 R20, -RZ, R47.H0_H0 ;  /* 0x2000002fff147230 */ /* 0x000fe40000004100 */
[----:B------:R-:W-:Y:S01]  /*1c50*/  FMUL.FTZ R21, R14, R17 ;  /* 0x000000110e157220 */ /* 0x000fe20000410000 */
[----:B------:R-:W-:-:S02]  /*1c60*/  HADD2.F32 R16, -RZ, R48.H1_H1 ;  /* 0x30000030ff107230 */ /* 0x000fc40000004100 */
[----:B------:R-:W-:Y:S01]  /*1c70*/  FADD.FTZ R19, R19, -UR9 ;  /* 0x8000000913137e21 */ /* 0x000fe20008010000 */
[----:B------:R-:W-:Y:S01]  /*1c80*/  FMUL.FTZ R18, R18, UR12 ;  /* 0x0000000c12127c20 */ /* 0x000fe20008410000 */
[----:B------:R-:W-:Y:S01]  /*1c90*/  FADD.FTZ R24, R20, -UR9 ;  /* 0x8000000914187e21 */ /* 0x000fe20008010000 */
[----:B------:R-:W-:Y:S02]  /*1ca0*/  HADD2.F32 R25, -RZ, R46.H0_H0 ;  /* 0x2000002eff197230 */ /* 0x000fe40000004100 */
[----:B------:R-:W-:Y:S01]  /*1cb0*/  FMUL.FTZ R20, R15, R16 ;  /* 0x000000100f147220 */ /* 0x000fe20000410000 */
[----:B------:R-:W-:Y:S01]  /*1cc0*/  FADD.FTZ R23, RZ, R21 ;  /* 0x00000015ff177221 */ /* 0x000fe20000010000 */
[----:B------:R-:W-:Y:S01]  /*1cd0*/  FMUL.FTZ R19, R19, UR12 ;  /* 0x0000000c13137c20 */ /* 0x000fe20008410000 */
[----:B------:R-:W-:Y:S01]  /*1ce0*/  FFMA.FTZ R22, R18, R21, RZ ;  /* 0x0000001512167223 */ /* 0x000fe200000100ff */
[----:B------:R-:W-:Y:S01]  /*1cf0*/  FFMA.FTZ R26, R17, R18, RZ ;  /* 0x00000012111a7223 */ /* 0x000fe200000100ff */
[----:B------:R-:W-:Y:S01]  /*1d00*/  FADD.FTZ R28, RZ, R17 ;  /* 0x00000011ff1c7221 */ /* 0x000fe20000010000 */
[----:B------:R-:W-:Y:S01]  /*1d10*/  FMUL.FTZ R24, R24, UR12 ;  /* 0x0000000c18187c20 */ /* 0x000fe20008410000 */
[----:B------:R-:W-:Y:S01]  /*1d20*/  FADD.FTZ R18, R20, R23 ;  /* 0x0000001714127221 */ /* 0x000fe20000010000 */
[----:B------:R-:W-:Y:S01]  /*1d30*/  FFMA.FTZ R21, R19, R20, R22 ;  /* 0x0000001413157223 */ /* 0x000fe20000010016 */
[----:B------:R-:W-:Y:S01]  /*1d40*/  FMUL.FTZ R23, R14, R25 ;  /* 0x000000190e177220 */ /* 0x000fe20000410000 */
[C---:B------:R-:W-:Y:S01]  /*1d50*/  FADD.FTZ R17, R25.reuse, R28 ;  /* 0x0000001c19117221 */ /* 0x040fe20000010000 */
[----:B------:R-:W-:Y:S01]  /*1d60*/  FFMA.FTZ R20, R25, R24, R26 ;  /* 0x0000001819147223 */ /* 0x000fe2000001001a */
[----:B------:R-:W-:-:S02]  /*1d70*/  HADD2.F32 R22, -RZ, R47.H1_H1 ;  /* 0x3000002fff167230 */ /* 0x000fc40000004100 */
[----:B------:R-:W-:Y:S01]  /*1d80*/  FFMA.FTZ R21, R24, R23, R21 ;  /* 0x0000001718157223 */ /* 0x000fe20000010015 */
[----:B------:R-:W-:Y:S02]  /*1d90*/  HADD2.F32 R25, -RZ, R45.H0_H0 ;  /* 0x2000002dff197230 */ /* 0x000fe40000004100 */
[----:B------:R-:W-:Y:S01]  /*1da0*/  FADD.FTZ R18, R18, R23 ;  /* 0x0000001712127221 */ /* 0x000fe20000010000 */
[----:B------:R-:W-:Y:S02]  /*1db0*/  HADD2.F32 R24, -RZ, R46.H1_H1 ;  /* 0x3000002eff187230 */ /* 0x000fe40000004100 */
[----:B------:R-:W-:Y:S01]  /*1dc0*/  FADD.FTZ R23, RZ, R16 ;  /* 0x00000010ff177221 */ /* 0x000fe20000010000 */
[----:B------:R-:W-:Y:S01]  /*1dd0*/  FADD.FTZ R22, R22, -UR9 ;  /* 0x8000000916167e21 */ /* 0x000fe20008010000 */
[----:B------:R-:W-:Y:S01]  /*1de0*/  FADD.FTZ R26, R25, -UR9 ;  /* 0x80000009191a7e21 */ /* 0x000fe20008010000 */
[----:B------:R-:W-:Y:S01]  /*1df0*/  FFMA.FTZ R19, R16, R19, RZ ;  /* 0x0000001310137223 */ /* 0x000fe200000100ff */
[----:B------:R-:W-:-:S02]  /*1e00*/  HADD2.F32 R27, -RZ, R44.H0_H0 ;  /* 0x2000002cff1b7230 */ /* 0x000fc40000004100 */
[----:B------:R-:W-:Y:S01]  /*1e10*/  FADD.FTZ R16, R24, R23 ;  /* 0x0000001718107221 */ /* 0x000fe20000010000 */
[----:B------:R-:W-:Y:S02]  /*1e20*/  HADD2.F32 R25, -RZ, R45.H1_H1 ;  /* 0x3000002dff197230 */ /* 0x000fe40000004100 */
[----:B------:R-:W-:Y:S01]  /*1e30*/  FMUL.FTZ R22, R22, UR12 ;  /* 0x0000000c16167c20 */ /* 0x000fe20008410000 */
[----:B------:R-:W-:Y:S01]  /*1e40*/  FMUL.FTZ R26, R26, UR12 ;  /* 0x0000000c1a1a7c20 */ /* 0x000fe20008410000 */
[----:B------:R-:W-:Y:S01]  /*1e50*/  FMUL.FTZ R23, R15, R24 ;  /* 0x000000180f177220 */ /* 0x000fe20000410000 */
[----:B------:R-:W-:Y:S01]  /*1e60*/  FADD.FTZ R17, R17, R27 ;  /* 0x0000001b11117221 */ /* 0x000fe20000010000 */
[----:B------:R-:W-:Y:S01]  /*1e70*/  FFMA.FTZ R19, R24, R22, R19 ;  /* 0x0000001618137223 */ /* 0x000fe20000010013 */
[----:B------:R-:W-:Y:S01]  /*1e80*/  FFMA.FTZ R20, R27, R26, R20 ;  /* 0x0000001a1b147223 */ /* 0x000fe20000010014 */
[----:B------:R-:W-:Y:S01]  /*1e90*/  FFMA.FTZ R21, R22, R23, R21 ;  /* 0x0000001716157223 */ /* 0x000fe20000010015 */
[----:B------:R-:W-:Y:S01]  /*1ea0*/  FADD.FTZ R25, R25, -UR9 ;  /* 0x8000000919197e21 */ /* 0x000fe20008010000 */
[----:B------:R-:W-:Y:S01]  /*1eb0*/  FMUL.FTZ R27, R14, R27 ;  /* 0x0000001b0e1b7220 */ /* 0x000fe20000410000 */
[----:B------:R-:W-:-:S02]  /*1ec0*/  HADD2.F32 R22, -RZ, R44.H1_H1 ;  /* 0x3000002cff167230 */ /* 0x000fc40000004100 */
[----:B------:R-:W-:Y:S01]  /*1ed0*/  FADD.FTZ R18, R23, R18 ;  /* 0x0000001217127221 */ /* 0x000fe20000010000 */
[----:B------:R-:W-:Y:S01]  /*1ee0*/  FMUL.FTZ R25, R25, UR12 ;  /* 0x0000000c19197c20 */ /* 0x000fe20008410000 */
[----:B------:R-:W-:Y:S01]  /*1ef0*/  FFMA.FTZ R26, R26, R27, R21 ;  /* 0x0000001b1a1a7223 */ /* 0x000fe20000010015 */
[--C-:B------:R-:W-:Y:S02]  /*1f00*/  HADD2.F32 R21, -RZ, R43.reuse.H0_H0 ;  /* 0x2000002bff157230 */ /* 0x100fe40000004100 */
[----:B------:R-:W-:Y:S01]  /*1f10*/  FADD.FTZ R23, R18, R27 ;  /* 0x0000001b12177221 */ /* 0x000fe20000010000 */
[----:B------:R-:W-:Y:S01]  /*1f20*/  FMUL.FTZ R24, R15, R22 ;  /* 0x000000160f187220 */ /* 0x000fe20000410000 */
[----:B------:R-:W-:Y:S01]  /*1f30*/  FADD.FTZ R18, R16, R22 ;  /* 0x0000001610127221 */ /* 0x000fe20000010000 */
[----:B------:R-:W-:Y:S01]  /*1f40*/  FFMA.FTZ R22, R22, R25, R19 ;  /* 0x0000001916167223 */ /* 0x000fe20000010013 */
[----:B------:R-:W-:Y:S02]  /*1f50*/  HADD2.F32 R19, -RZ, R43.H1_H1 ;  /* 0x3000002bff137230 */ /* 0x000fe40000004100 */
[----:B------:R-:W-:Y:S01]  /*1f60*/  FADD.FTZ R16, R24, R23 ;  /* 0x0000001718107221 */ /* 0x000fe20000010000 */
[----:B------:R-:W-:Y:S01]  /*1f70*/  FFMA.FTZ R26, R25, R24, R26 ;  /* 0x00000018191a7223 */ /* 0x000fe2000001001a */
[----:B------:R-:W-:Y:S01]  /*1f80*/  FADD.FTZ R24, R21, -UR9 ;  /* 0x8000000915187e21 */ /* 0x000fe20008010000 */
[----:B------:R-:W-:-:S02]  /*1f90*/  HADD2.F32 R21, -RZ, R42.H0_H0 ;  /* 0x2000002aff157230 */ /* 0x000fc40000004100 */
[----:B------:R-:W-:Y:S01]  /*1fa0*/  FADD.FTZ R19, R19, -UR9 ;  /* 0x8000000913137e21 */ /* 0x000fe20008010000 */
[----:B------:R-:W-:Y:S02]  /*1fb0*/  HADD2.F32 R23, -RZ, R42.H1_H1 ;  /* 0x3000002aff177230 */ /* 0x000fe40000004100 */
[----:B------:R-:W-:Y:S01]  /*1fc0*/  FMUL.FTZ R25, R24, UR12 ;  /* 0x0000000c18197c20 */ /* 0x000fe20008410000 */
[----:B------:R-:W-:Y:S02]  /*1fd0*/  HADD2.F32 R27, -RZ, R41.H0_H0 ;  /* 0x20000029ff1b7230 */ /* 0x000fe40000004100 */
        /* <DEDUP_REMOVED lines=9> */
[----:B------:R-:W-:Y:S01]  /*2070*/  FADD.FTZ R27, R27, -UR9 ;  /* 0x800000091b1b7e21 */ /* 0x000fe20008010000 */
[----:B------:R-:W-:-:S02]  /*2080*/  HADD2.F32 R25, -RZ, R40.H0_H0 ;  /* 0x20000028ff197230 */ /* 0x000fc40000004100 */
[----:B------:R-:W-:Y:S01]  /*2090*/  FADD.FTZ R16, R23, R16 ;  /* 0x0000001017107221 */ /* 0x000fe20000010000 */
[----:B------:R-:W-:Y:S01]  /*20a0*/  FFMA.FTZ R21, R24, R23, R21 ;  /* 0x0000001718157223 */ /* 0x000fe20000010015 */
[----:B------:R-:W-:Y:S01]  /*20b0*/  FMUL.FTZ R24, R27, UR12 ;  /* 0x0000000c1b187c20 */ /* 0x000fe20008410000 */
[----:B------:R-:W-:Y:S02]  /*20c0*/  HADD2.F32 R22, -RZ, R41.H1_H1 ;  /* 0x30000029ff167230 */ /* 0x000fe40000004100 */
[----:B------:R-:W-:Y:S01]  /*20d0*/  FMUL.FTZ R23, R14, R25 ;  /* 0x000000190e177220 */ /* 0x000fe20000410000 */
[----:B------:R-:W-:Y:S01]  /*20e0*/  FADD.FTZ R19, R19, R25 ;  /* 0x0000001913137221 */ /* 0x000fe20000010000 */
[----:B------:R-:W-:Y:S01]  /*20f0*/  FFMA.FTZ R25, R25, R24, R20 ;  /* 0x0000001819197223 */ /* 0x000fe20000010014 */
[----:B------:R-:W-:Y:S02]  /*2100*/  HADD2.F32 R26, -RZ, R39.H0_H0 ;  /* 0x20000027ff1a7230 */ /* 0x000fe40000004100 */
[----:B------:R-:W-:Y:S01]  /*2110*/  FADD.FTZ R20, R22, -UR9 ;  /* 0x8000000916147e21 */ /* 0x000fe20008010000 */
[----:B------:R-:W-:-:S02]  /*2120*/  HADD2.F32 R22, -RZ, R40.H1_H1 ;  /* 0x30000028ff167230 */ /* 0x000fc40000004100 */
[----:B------:R-:W-:Y:S01]  /*2130*/  FFMA.FTZ R24, R24, R23, R21 ;  /* 0x0000001718187223 */ /* 0x000fe20000010015 */
[----:B------:R-:W-:Y:S01]  /*2140*/  FADD.FTZ R16, R16, R23 ;  /* 0x0000001710107221 */ /* 0x000fe20000010000 */
[----:B------:R-:W-:Y:S01]  /*2150*/  FMUL.FTZ R21, R20, UR12 ;  /* 0x0000000c14157c20 */ /* 0x000fe20008410000 */
[----:B------:R-:W-:Y:S01]  /*2160*/  FADD.FTZ R27, R26, -UR9 ;  /* 0x800000091a1b7e21 */ /* 0x000fe20008010000 */
[----:B------:R-:W-:Y:S02]  /*2170*/  HADD2.F32 R23, -RZ, R39.H1_H1 ;  /* 0x30000027ff177230 */ /* 0x000fe40000004100 */
[----:B------:R-:W-:Y:S01]  /*2180*/  FADD.FTZ R20, R18, R22 ;  /* 0x0000001612147221 */ /* 0x000fe20000010000 */
[----:B------:R-:W-:Y:S01]  /*2190*/  FFMA.FTZ R18, R22, R21, R17 ;  /* 0x0000001516127223 */ /* 0x000fe20000010011 */
[----:B------:R-:W-:Y:S02]  /*21a0*/  HADD2.F32 R26, -RZ, R38.H0_H0 ;  /* 0x20000026ff1a7230 */ /* 0x000fe40000004100 */
[----:B------:R-:W-:Y:S01]  /*21b0*/  FMUL.FTZ R22, R15, R22 ;  /* 0x000000160f167220 */ /* 0x000fe20000410000 */
[----:B------:R-:W-:Y:S01]  /*21c0*/  FMUL.FTZ R27, R27, UR12 ;  /* 0x0000000c1b1b7c20 */ /* 0x000fe20008410000 */
[----:B------:R-:W-:Y:S01]  /*21d0*/  FADD.FTZ R23, R23, -UR9 ;  /* 0x8000000917177e21 */ /* 0x000fe20008010000 */
[----:B------:R-:W-:-:S02]  /*21e0*/  HADD2.F32 R28, -RZ, R35.H0_H0 ;  /* 0x20000023ff1c7230 */ /* 0x000fc40000004100 */
[----:B------:R-:W-:Y:S01]  /*21f0*/  FFMA.FTZ R24, R21, R22, R24 ;  /* 0x0000001615187223 */ /* 0x000fe20000010018 */
[----:B------:R-:W-:Y:S01]  /*2200*/  FFMA.FTZ R17, R26, R27, R25 ;  /* 0x0000001b1a117223 */ /* 0x000fe20000010019 */
[----:B------:R-:W-:Y:S02]  /*2210*/  HADD2.F32 R21, -RZ, R38.H1_H1 ;  /* 0x30000026ff157230 */ /* 0x000fe40000004100 */
[----:B------:R-:W-:Y:S01]  /*2220*/  FMUL.FTZ R25, R14, R26 ;  /* 0x0000001a0e197220 */ /* 0x000fe20000410000 */
[----:B------:R-:W-:Y:S01]  /*2230*/  FADD.FTZ R16, R22, R16 ;  /* 0x0000001016107221 */ /* 0x000fe20000010000 */
[----:B------:R-:W-:Y:S01]  /*2240*/  FMUL.FTZ R23, R23, UR12 ;  /* 0x0000000c17177c20 */ /* 0x000fe20008410000 */
[----:B------:R-:W-:Y:S01]  /*2250*/  FADD.FTZ R19, R19, R26 ;  /* 0x0000001a13137221 */ /* 0x000fe20000010000 */
[----:B------:R-:W-:Y:S01]  /*2260*/  FFMA.FTZ R24, R27, R25, R24 ;  /* 0x000000191b187223 */ /* 0x000fe20000010018 */
[----:B------:R-:W-:Y:S01]  /*2270*/  FADD.FTZ R29, R16, R25 ;  /* 0x00000019101d7221 */ /* 0x000fe20000010000 */
[----:B------:R-:W-:Y:S01]  /*2280*/  FMUL.FTZ R22, R15, R21 ;  /* 0x000000150f167220 */ /* 0x000fe20000410000 */
[----:B------:R-:W-:Y:S01]  /*2290*/  FADD.FTZ R20, R20, R21 ;  /* 0x0000001514147221 */ /* 0x000fe20000010000 */
[----:B------:R-:W-:-:S02]  /*22a0*/  HADD2.F32 R25, -RZ, R37.H0_H0 ;  /* 0x20000025ff197230 */ /* 0x000fc40000004100 */
[----:B------:R-:W-:Y:S01]  /*22b0*/  FFMA.FTZ R21, R21, R23, R18 ;  /* 0x0000001715157223 */ /* 0x000fe20000010012 */
[----:B------:R-:W-:Y:S02]  /*22c0*/  HADD2.F32 R18, -RZ, R37.H1_H1 ;  /* 0x30000025ff127230 */ /* 0x000fe40000004100 */
[----:B------:R-:W-:Y:S01]  /*22d0*/  FADD.FTZ R16, R22, R29 ;  /* 0x0000001d16107221 */ /* 0x000fe20000010000 */
[----:B------:R-:W-:Y:S01]  /*22e0*/  FFMA.FTZ R24, R23, R22, R24 ;  /* 0x0000001617187223 */ /* 0x000fe20000010018 */
[----:B------:R-:W-:Y:S01]  /*22f0*/  FADD.FTZ R25, R25, -UR9 ;  /* 0x8000000919197e21 */ /* 0x000fe20008010000 */
[--C-:B------:R-:W-:Y:S02]  /*2300*/  HADD2.F32 R22, -RZ, R36.reuse.H0_H0 ;  /* 0x20000024ff167230 */ /* 0x100fe40000004100 */
[----:B------:R-:W-:Y:S01]  /*2310*/  FADD.FTZ R18, R18, -UR9 ;  /* 0x8000000912127e21 */ /* 0x000fe20008010000 */
[----:B------:R-:W-:Y:S02]  /*2320*/  HADD2.F32 R26, -RZ, R36.H1_H1 ;  /* 0x30000024ff1a7230 */ /* 0x000fe40000004100 */
[----:B------:R-:W-:Y:S01]  /*2330*/  FMUL.FTZ R25, R25, UR12 ;  /* 0x0000000c19197c20 */ /* 0x000fe20008410000 */
[----:B------:R-:W-:Y:S01]  /*2340*/  FADD.FTZ R28, R28, -UR9 ;  /* 0x800000091c1c7e21 */ /* 0x000fe20008010000 */
[----:B------:R-:W-:Y:S01]  /*2350*/  FMUL.FTZ R23, R18, UR12 ;  /* 0x0000000c12177c20 */ /* 0x000fe20008410000 */
[----:B------:R-:W-:Y:S01]  /*2360*/  FMUL.FTZ R27, R14, R22 ;  /* 0x000000160e1b7220 */ /* 0x000fe20000410000 */
[----:B------:R-:W-:Y:S01]  /*2370*/  FFMA.FTZ R18, R22, R25, R17 ;  /* 0x0000001916127223 */ /* 0x000fe20000010011 */
[----:B------:R-:W-:Y:S01]  /*2380*/  FADD.FTZ R20, R20, R26 ;  /* 0x0000001a14147221 */ /* 0x000fe20000010000 */
[----:B------:R-:W-:Y:S01]  /*2390*/  FFMA.FTZ R17, R26, R23, R21 ;  /* 0x000000171a117223 */ /* 0x000fe20000010015 */
[----:B------:R-:W-:Y:S01]  /*23a0*/  FMUL.FTZ R26, R15, R26 ;  /* 0x0000001a0f1a7220 */ /* 0x000fe20000410000 */
[----:B------:R-:W-:Y:S01]  /*23b0*/  FFMA.FTZ R24, R25, R27, R24 ;  /* 0x0000001b19187223 */ /* 0x000fe20000010018 */
[----:B------:R-:W-:Y:S01]  /*23c0*/  FADD.FTZ R21, R16, R27 ;  /* 0x0000001b10157221 */ /* 0x000fe20000010000 */
[----:B------:R-:W-:-:S02]  /*23d0*/  HADD2.F32 R25, -RZ, R34.H0_H0 ;  /* 0x20000022ff197230 */ /* 0x000fc40000004100 */
[----:B------:R-:W-:Y:S01]  /*23e0*/  FADD.FTZ R19, R19, R22 ;  /* 0x0000001613137221 */ /* 0x000fe20000010000 */
[----:B------:R-:W-:Y:S01]  /*23f0*/  FFMA.FTZ R24, R23, R26, R24 ;  /* 0x0000001a17187223 */ /* 0x000fe20000010018 */
[----:B------:R-:W-:Y:S01]  /*2400*/  FMUL.FTZ R23, R28, UR12 ;  /* 0x0000000c1c177c20 */ /* 0x000fe20008410000 */
[----:B------:R-:W-:Y:S01]  /*2410*/  FADD.FTZ R16, R26, R21 ;  /* 0x000000151a107221 */ /* 0x000fe20000010000 */
[----:B------:R-:W-:Y:S02]  /*2420*/  HADD2.F32 R21, -RZ, R35.H1_H1 ;  /* 0x30000023ff157230 */ /* 0x000fe40000004100 */
[----:B------:R-:W-:Y:S01]  /*2430*/  FMUL.FTZ R27, R14, R25 ;  /* 0x000000190e1b7220 */ /* 0x000fe20000410000 */
[----:B------:R-:W-:Y:S01]  /*2440*/  FADD.FTZ R19, R19, R25 ;  /* 0x0000001913137221 */ /* 0x000fe20000010000 */
[----:B------:R-:W-:Y:S01]  /*2450*/  FFMA.FTZ R25, R25, R23, R18 ;  /* 0x0000001719197223 */ /* 0x000fe20000010012 */
[----:B------:R-:W-:Y:S02]  /*2460*/  HADD2.F32 R18, -RZ, R11.H0_H0 ;  /* 0x2000000bff127230 */ /* 0x000fe40000004100 */
[----:B------:R-:W-:Y:S01]  /*2470*/  FADD.FTZ R21, R21, -UR9 ;  /* 0x8000000915157e21 */ /* 0x000fe20008010000 */
[----:B------:R-:W-:-:S02]  /*2480*/  HADD2.F32 R22, -RZ, R34.H1_H1 ;  /* 0x30000022ff167230 */ /* 0x000fc40000004100 */
[----:B------:R-:W-:Y:S01]  /*2490*/  FADD.FTZ R16, R16, R27 ;  /* 0x0000001b10107221 */ /* 0x000fe20000010000 */
[----:B------:R-:W-:Y:S01]  /*24a0*/  FFMA.FTZ R24, R23, R27, R24 ;  /* 0x0000001b17187223 */ /* 0x000fe20000010018 */
[----:B------:R-:W-:Y:S01]  /*24b0*/  FADD.FTZ R18, R18, -UR9 ;  /* 0x8000000912127e21 */ /* 0x000fe20008010000 */
[----:B------:R-:W-:Y:S01]  /*24c0*/  FMUL.FTZ R21, R21, UR12 ;  /* 0x0000000c15157c20 */ /* 0x000fe20008410000 */
[----:B------:R-:W-:Y:S02]  /*24d0*/  HADD2.F32 R23, -RZ, R11.H1_H1 ;  /* 0x3000000bff177230 */ /* 0x000fe40000004100 */
[----:B------:R-:W-:Y:S01]  /*24e0*/  FADD.FTZ R20, R20, R22 ;  /* 0x0000001614147221 */ /* 0x000fe20000010000 */
[----:B------:R-:W-:Y:S01]  /*24f0*/  FMUL.FTZ R27, R18, UR12 ;  /* 0x0000000c121b7c20 */ /* 0x000fe20008410000 */
[----:B------:R-:W-:Y:S01]  /*2500*/  FFMA.FTZ R18, R22, R21, R17 ;  /* 0x0000001516127223 */ /* 0x000fe20000010011 */
[----:B------:R-:W-:Y:S02]  /*2510*/  HADD2.F32 R26, -RZ, R3.H0_H0 ;  /* 0x20000003ff1a7230 */ /* 0x000fe40000004100 */
[----:B------:R-:W-:Y:S01]  /*2520*/  FMUL.FTZ R22, R15, R22 ;  /* 0x000000160f167220 */ /* 0x000fe20000410000 */
        /* <DEDUP_REMOVED lines=48> */
[----:B------:R-:W-:Y:S02]  /*2830*/  HADD2.F32 R26, -RZ, R9.H0_H0 ;  /* 0x20000009ff1a7230 */ /* 0x000fe40000004100 */
[----:B------:R-:W-:Y:S01]  /*2840*/  FADD.FTZ R20, R20, R22 ;  /* 0x0000001614147221 */ /* 0x000fe20000010000 */
[----:B------:R-:W-:Y:S01]  /*2850*/  FMUL.FTZ R27, R18, UR12 ;  /* 0x0000000c121b7c20 */ /* 0x000fe20008410000 */
[----:B------:R-:W-:Y:S01]  /*2860*/  FFMA.FTZ R18, R22, R21, R17 ;  /* 0x0000001516127223 */ /* 0x000fe20000010011 */
[----:B------:R-:W-:Y:S01]  /*2870*/  FMUL.FTZ R22, R15, R22 ;  /* 0x000000160f167220 */ /* 0x000fe20000410000 */
[----:B------:R-:W-:-:S02]  /*2880*/  HADD2.F32 R23, -RZ, R8.H1_H1 ;  /* 0x30000008ff177230 */ /* 0x000fc40000004100 */
[----:B------:R-:W-:Y:S01]  /*2890*/  FFMA.FTZ R17, R26, R27, R25 ;  /* 0x0000001b1a117223 */ /* 0x000fe20000010019 */
[----:B------:R-:W-:Y:S01]  /*28a0*/  FMUL.FTZ R25, R14, R26 ;  /* 0x0000001a0e197220 */ /* 0x000fe20000410000 */
[----:B------:R-:W-:Y:S01]  /*28b0*/  FFMA.FTZ R24, R21, R22, R24 ;  /* 0x0000001615187223 */ /* 0x000fe20000010018 */
[----:B------:R-:W-:Y:S01]  /*28c0*/  FADD.FTZ R16, R22, R16 ;  /* 0x0000001016107221 */ /* 0x000fe20000010000 */
[----:B------:R-:W-:Y:S02]  /*28d0*/  HADD2.F32 R21, -RZ, R9.H1_H1 ;  /* 0x30000009ff157230 */ /* 0x000fe40000004100 */
[----:B------:R-:W-:Y:S01]  /*28e0*/  FADD.FTZ R23, R23, -UR9 ;  /* 0x8000000917177e21 */ /* 0x000fe20008010000 */
[----:B------:R-:W-:Y:S01]  /*28f0*/  FFMA.FTZ R24, R27, R25, R24 ;  /* 0x000000191b187223 */ /* 0x000fe20000010018 */
[----:B------:R-:W-:Y:S01]  /*2900*/  FADD.FTZ R29, R16, R25 ;  /* 0x00000019101d7221 */ /* 0x000fe20000010000 */
[--C-:B------:R-:W-:Y:S02]  /*2910*/  HADD2.F32 R25, -RZ, R10.reuse.H0_H0 ;  /* 0x2000000aff197230 */ /* 0x100fe40000004100 */
[----:B------:R-:W-:Y:S01]  /*2920*/  FMUL.FTZ R23, R23, UR12 ;  /* 0x0000000c17177c20 */ /* 0x000fe20008410000 */
[----:B------:R-:W-:Y:S01]  /*2930*/  FADD.FTZ R16, R20, R21 ;  /* 0x0000001514107221 */ /* 0x000fe20000010000 */
[----:B------:R-:W-:Y:S01]  /*2940*/  FMUL.FTZ R22, R15, R21 ;  /* 0x000000150f167220 */ /* 0x000fe20000410000 */
[----:B------:R-:W-:-:S02]  /*2950*/  HADD2.F32 R20, -RZ, R10.H1_H1 ;  /* 0x3000000aff147230 */ /* 0x000fc40000004100 */
[----:B------:R-:W-:Y:S01]  /*2960*/  FFMA.FTZ R21, R21, R23, R18 ;  /* 0x0000001715157223 */ /* 0x000fe20000010012 */
[----:B------:R-:W-:Y:S01]  /*2970*/  FADD.FTZ R25, R25, -UR9 ;  /* 0x8000000919197e21 */ /* 0x000fe20008010000 */
[----:B------:R-:W-:Y:S01]  /*2980*/  FADD.FTZ R18, R22, R29 ;  /* 0x0000001d16127221 */ /* 0x000fe20000010000 */
[----:B------:R-:W-:Y:S01]  /*2990*/  FFMA.FTZ R24, R23, R22, R24 ;  /* 0x0000001617187223 */ /* 0x000fe20000010018 */
[--C-:B------:R-:W-:Y:S02]  /*29a0*/  HADD2.F32 R22, -RZ, R52.reuse.H0_H0 ;  /* 0x20000034ff167230 */ /* 0x100fe40000004100 */
[----:B------:R-:W-:Y:S01]  /*29b0*/  FADD.FTZ R20, R20, -UR9 ;  /* 0x8000000914147e21 */ /* 0x000fe20008010000 */
[----:B------:R-:W-:Y:S01]  /*29c0*/  FADD.FTZ R19, R19, R26 ;  /* 0x0000001a13137221 */ /* 0x000fe20000010000 */
[----:B------:R-:W-:Y:S02]  /*29d0*/  HADD2.F32 R26, -RZ, R52.H1_H1 ;  /* 0x30000034ff1a7230 */ /* 0x000fe40000004100 */
[----:B------:R-:W-:Y:S01]  /*29e0*/  FMUL.FTZ R25, R25, UR12 ;  /* 0x0000000c19197c20 */ /* 0x000fe20008410000 */
[----:B------:R-:W-:Y:S01]  /*29f0*/  FMUL.FTZ R23, R20, UR12 ;  /* 0x0000000c14177c20 */ /* 0x000fe20008410000 */
[----:B------:R-:W-:-:S02]  /*2a00*/  HADD2.F32 R28, -RZ, R53.H0_H0 ;  /* 0x20000035ff1c7230 */ /* 0x000fc40000004100 */
[----:B------:R-:W-:Y:S01]  /*2a10*/  FMUL.FTZ R27, R14, R22 ;  /* 0x000000160e1b7220 */ /* 0x000fe20000410000 */
[----:B------:R-:W-:Y:S01]  /*2a20*/  FFMA.FTZ R20, R22, R25, R17 ;  /* 0x0000001916147223 */ /* 0x000fe20000010011 */
[----:B------:R-:W-:Y:S01]  /*2a30*/  FADD.FTZ R16, R16, R26 ;  /* 0x0000001a10107221 */ /* 0x000fe20000010000 */
[----:B------:R-:W-:Y:S01]  /*2a40*/  FFMA.FTZ R17, R26, R23, R21 ;  /* 0x000000171a117223 */ /* 0x000fe20000010015 */
[----:B------:R-:W-:Y:S01]  /*2a50*/  FMUL.FTZ R26, R15, R26 ;  /* 0x0000001a0f1a7220 */ /* 0x000fe20000410000 */
[----:B------:R-:W-:Y:S01]  /*2a60*/  FFMA.FTZ R24, R25, R27, R24 ;  /* 0x0000001b19187223 */ /* 0x000fe20000010018 */
[----:B------:R-:W-:Y:S01]  /*2a70*/  FADD.FTZ R21, R18, R27 ;  /* 0x0000001b12157221 */ /* 0x000fe20000010000 */
[----:B------:R-:W-:Y:S01]  /*2a80*/  FADD.FTZ R28, R28, -UR9 ;  /* 0x800000091c1c7e21 */ /* 0x000fe20008010000 */
[----:B------:R-:W-:Y:S02]  /*2a90*/  HADD2.F32 R25, -RZ, R55.H0_H0 ;  /* 0x20000037ff197230 */ /* 0x000fe40000004100 */
[----:B------:R-:W-:Y:S01]  /*2aa0*/  FFMA.FTZ R24, R23, R26, R24 ;  /* 0x0000001a17187223 */ /* 0x000fe20000010018 */
[----:B------:R-:W-:Y:S01]  /*2ab0*/  FADD.FTZ R19, R19, R22 ;  /* 0x0000001613137221 */ /* 0x000fe20000010000 */
[----:B------:R-:W-:Y:S01]  /*2ac0*/  FADD.FTZ R21, R26, R21 ;  /* 0x000000151a157221 */ /* 0x000fe20000010000 */
[----:B------:R-:W-:Y:S01]  /*2ad0*/  FMUL.FTZ R23, R28, UR12 ;  /* 0x0000000c1c177c20 */ /* 0x000fe20008410000 */
[----:B------:R-:W-:-:S02]  /*2ae0*/  HADD2.F32 R22, -RZ, R53.H1_H1 ;  /* 0x30000035ff167230 */ /* 0x000fc40000004100 */
[----:B------:R-:W-:Y:S01]  /*2af0*/  FMUL.FTZ R26, R14, R25 ;  /* 0x000000190e1a7220 */ /* 0x000fe20000410000 */
[----:B------:R-:W-:Y:S01]  /*2b00*/  FADD.FTZ R19, R19, R25 ;  /* 0x0000001913137221 */ /* 0x000fe20000010000 */
[----:B------:R-:W-:Y:S01]  /*2b10*/  FFMA.FTZ R20, R25, R23, R20 ;  /* 0x0000001719147223 */ /* 0x000fe20000010014 */
[----:B------:R-:W-:Y:S02]  /*2b20*/  HADD2.F32 R18, -RZ, R55.H1_H1 ;  /* 0x30000037ff127230 */ /* 0x000fe40000004100 */
[----:B------:R-:W-:Y:S01]  /*2b30*/  FADD.FTZ R28, R21, R26 ;  /* 0x0000001a151c7221 */ /* 0x000fe20000010000 */
[----:B------:R-:W-:Y:S01]  /*2b40*/  FFMA.FTZ R25, R23, R26, R24 ;  /* 0x0000001a17197223 */ /* 0x000fe20000010018 */
[----:B------:R-:W-:Y:S01]  /*2b50*/  FADD.FTZ R22, R22, -UR9 ;  /* 0x8000000916167e21 */ /* 0x000fe20008010000 */
[----:B------:R-:W-:Y:S02]  /*2b60*/  HADD2.F32 R26, -RZ, R56.H0_H0 ;  /* 0x20000038ff1a7230 */ /* 0x000fe40000004100 */
[----:B------:R-:W-:Y:S01]  /*2b70*/  FMUL.FTZ R23, R15, R18 ;  /* 0x000000120f177220 */ /* 0x000fe20000410000 */
[----:B------:R-:W-:-:S02]  /*2b80*/  HADD2.F32 R21, -RZ, R57.H0_H0 ;  /* 0x20000039ff157230 */ /* 0x000fc40000004100 */
[----:B------:R-:W-:Y:S01]  /*2b90*/  FMUL.FTZ R24, R22, UR12 ;  /* 0x0000000c16187c20 */ /* 0x000fe20008410000 */
[----:B------:R-:W-:Y:S02]  /*2ba0*/  HADD2.F32 R27, -RZ, R56.H1_H1 ;  /* 0x30000038ff1b7230 */ /* 0x000fe40000004100 */
[----:B------:R-:W-:Y:S01]  /*2bb0*/  FADD.FTZ R22, R26, -UR9 ;  /* 0x800000091a167e21 */ /* 0x000fe20008010000 */
[----:B------:R-:W-:Y:S01]  /*2bc0*/  FADD.FTZ R28, R23, R28 ;  /* 0x0000001c171c7221 */ /* 0x000fe20000010000 */
[----:B------:R-:W-:Y:S01]  /*2bd0*/  FFMA.FTZ R26, R24, R23, R25 ;  /* 0x00000017181a7223 */ /* 0x000fe20000010019 */
[----:B------:R-:W-:Y:S01]  /*2be0*/  FMUL.FTZ R29, R14, R21 ;  /* 0x000000150e1d7220 */ /* 0x000fe20000410000 */
[----:B------:R-:W-:Y:S01]  /*2bf0*/  FMUL.FTZ R23, R22, UR12 ;  /* 0x0000000c16177c20 */ /* 0x000fe20008410000 */
[----:B------:R-:W-:Y:S02]  /*2c00*/  HADD2.F32 R22, -RZ, R57.H1_H1 ;  /* 0x30000039ff167230 */ /* 0x000fe40000004100 */
[----:B------:R-:W-:Y:S01]  /*2c10*/  FADD.FTZ R25, R27, -UR9 ;  /* 0x800000091b197e21 */ /* 0x000fe20008010000 */
[----:B------:R-:W-:Y:S01]  /*2c20*/  FADD.FTZ R31, R28, R29 ;  /* 0x0000001d1c1f7221 */ /* 0x000fe20000010000 */
[----:B------:R-:W-:Y:S01]  /*2c30*/  FFMA.FTZ R28, R23, R29, R26 ;  /* 0x0000001d171c7223 */ /* 0x000fe2000001001a */
[----:B------:R-:W-:-:S02]  /*2c40*/  HADD2.F32 R32, -RZ, R59.H0_H0 ;  /* 0x2000003bff207230 */ /* 0x000fc40000004100 */
[----:B------:R-:W-:Y:S01]  /*2c50*/  FMUL.FTZ R26, R15, R22 ;  /* 0x000000160f1a7220 */ /* 0x000fe20000410000 */
[----:B------:R-:W-:Y:S01]  /*2c60*/  FMUL.FTZ R25, R25, UR12 ;  /* 0x0000000c19197c20 */ /* 0x000fe20008410000 */
[----:B------:R-:W-:Y:S01]  /*2c70*/  FFMA.FTZ R29, R18, R24, R17 ;  /* 0x00000018121d7223 */ /* 0x000fe20000010011 */
[--C-:B------:R-:W-:Y:S02]  /*2c80*/  HADD2.F32 R17, -RZ, R58.reuse.H0_H0 ;  /* 0x2000003aff117230 */ /* 0x100fe40000004100 */
[----:B------:R-:W-:Y:S01]  /*2c90*/  FADD.FTZ R30, R26, R31 ;  /* 0x0000001f1a1e7221 */ /* 0x000fe20000010000 */
[----:B------:R-:W-:Y:S01]  /*2ca0*/  FFMA.FTZ R31, R25, R26, R28 ;  /* 0x0000001a191f7223 */ /* 0x000fe2000001001c */
[----:B------:R-:W-:Y:S01]  /*2cb0*/  FADD.FTZ R27, R16, R18 ;  /* 0x00000012101b7221 */ /* 0x000fe20000010000 */
[----:B------:R-:W-:Y:S02]  /*2cc0*/  HADD2.F32 R28, -RZ, R59.H1_H1 ;  /* 0x3000003bff1c7230 */ /* 0x000fe40000004100 */
[----:B------:R-:W-:Y:S01]  /*2cd0*/  FADD.FTZ R16, R32, -UR9 ;  /* 0x8000000920107e21 */ /* 0x000fe20008010000 */
[----:B------:R-:W-:-:S02]  /*2ce0*/  HADD2.F32 R24, -RZ, R58.H1_H1 ;  /* 0x3000003aff187230 */ /* 0x000fc40000004100 */
[----:B------:R-:W-:Y:S01]  /*2cf0*/  FMUL.FTZ R33, R14, R17 ;  /* 0x000000110e217220 */ /* 0x000fe20000410000 */
[----:B------:R-:W-:Y:S01]  /*2d00*/  FADD.FTZ R18, R19, R21 ;  /* 0x0000001513127221 */ /* 0x000fe20000010000 */
[----:B------:R-:W-:Y:S01]  /*2d10*/  FMUL.FTZ R16, R16, UR12 ;  /* 0x0000000c10107c20 */ /* 0x000fe20008410000 */
[----:B------:R-:W-:Y:S01]  /*2d20*/  FADD.FTZ R28, R28, -UR9 ;  /* 0x800000091c1c7e21 */ /* 0x000fe20008010000 */
[----:B------:R-:W-:Y:S01]  /*2d30*/  FFMA.FTZ R26, R21, R23, R20 ;  /* 0x00000017151a7223 */ /* 0x000fe20000010014 */
[----:B------:R-:W-:Y:S01]  /*2d40*/  FADD.FTZ R30, R30, R33 ;  /* 0x000000211e1e7221 */ /* 0x000fe20000010000 */
[----:B------:R-:W-:Y:S01]  /*2d50*/  FMUL.FTZ R21, R15, R24 ;  /* 0x000000180f157220 */ /* 0x000fe20000410000 */
[----:B------:R-:W-:Y:S01]  /*2d60*/  FFMA.FTZ R31, R16, R33, R31 ;  /* 0x00000021101f7223 */ /* 0x000fe2000001001f */
[----:B------:R-:W-:Y:S01]  /*2d70*/  FMUL.FTZ R28, R28, UR12 ;  /* 0x0000000c1c1c7c20 */ /* 0x000fe20008410000 */
[----:B------:R-:W-:Y:S01]  /*2d80*/  FADD.FTZ R27, R27, R22 ;  /* 0x000000161b1b7221 */ /* 0x000fe20000010000 */
[----:B------:R-:W-:Y:S01]  /*2d90*/  FFMA.FTZ R29, R22, R25, R29 ;  /* 0x00000019161d7223 */ /* 0x000fe2000001001d */
[----:B------:R-:W-:Y:S01]  /*2da0*/  FADD.FTZ R20, R21, R30 ;  /* 0x0000001e15147221 */ /* 0x000fe20000010000 */
[----:B------:R-:W-:Y:S01]  /*2db0*/  FADD.FTZ R18, R18, R17 ;  /* 0x0000001112127221 */ /* 0x000fe20000010000 */
[----:B------:R-:W-:Y:S01]  /*2dc0*/  FFMA.FTZ R16, R17, R16, R26 ;  /* 0x0000001011107223 */ /* 0x000fe2000001001a */
[----:B------:R-:W-:Y:S01]  /*2dd0*/  FFMA.FTZ R21, R28, R21, R31 ;  /* 0x000000151c157223 */ /* 0x000fe2000001001f */
[----:B------:R-:W-:Y:S01]  /*2de0*/  FADD.FTZ R19, R27, R24 ;  /* 0x000000181b137221 */ /* 0x000fe20000010000 */
[----:B------:R-:W-:Y:S01]  /*2df0*/  FFMA.FTZ R17, R24, R28, R29 ;  /* 0x0000001c18117223 */ /* 0x000fe2000001001d */
[----:B------:R-:W-:Y:S06]  /*2e00*/  BRA `(.L_x_662) ;  /* 0x0000002400007947 */ /* 0x000fec0003800000 */
.L_x_661:
[----:B-----5:R-:W-:Y:S02]  /*2e10*/  HADD2.F32 R16, -RZ, R49.H0_H0 ;  /* 0x20000031ff107230 */ /* 0x020fe40000004100 */
[--C-:B------:R-:W-:Y:S02]  /*2e20*/  HADD2.F32 R21, -RZ, R47.reuse.H0_H0 ;  /* 0x2000002fff157230 */ /* 0x100fe40000004100 */
[----:B------:R-:W-:Y:S02]  /*2e30*/  HADD2.F32 R26, -RZ, R47.H1_H1 ;  /* 0x3000002fff1a7230 */ /* 0x000fe40000004100 */
[----:B------:R-:W-:Y:S01]  /*2e40*/  FADD.FTZ R17, R16, -UR9 ;  /* 0x8000000910117e21 */ /* 0x000fe20008010000 */
[----:B------:R-:W-:Y:S02]  /*2e50*/  HADD2.F32 R16, -RZ, R49.H1_H1 ;  /* 0x30000031ff107230 */ /* 0x000fe40000004100 */
[----:B------:R-:W-:Y:S01]  /*2e60*/  FADD.FTZ R21, R21, -UR9 ;  /* 0x8000000915157e21 */ /* 0x000fe20008010000 */
[----:B------:R-:W-:-:S02]  /*2e70*/  HADD2.F32 R30, -RZ, R48.H0_H0 ;  /* 0x20000030ff1e7230 */ /* 0x000fc40000004100 */
[----:B------:R-:W-:Y:S01]  /*2e80*/  FMUL.FTZ R17, R17, UR12 ;  /* 0x0000000c11117c20 */ /* 0x000fe20008410000 */
[----:B------:R-:W-:Y:S02]  /*2e90*/  HADD2.F32 R27, -RZ, R45.H0_H0 ;  /* 0x2000002dff1b7230 */ /* 0x000fe40000004100 */
[----:B------:R-:W-:Y:S01]  /*2ea0*/  FADD.FTZ R16, R16, -UR9 ;  /* 0x8000000910107e21 */ /* 0x000fe20008010000 */
[----:B------:R-:W-:Y:S01]  /*2eb0*/  FMUL.FTZ R21, R21, UR12 ;  /* 0x0000000c15157c20 */ /* 0x000fe20008410000 */
[--C-:B------:R-:W-:Y:S01]  /*2ec0*/  FFMA.FTZ R18, R14, R17, R12.reuse ;  /* 0x000000110e127223 */ /* 0x100fe2000001000c */
[----:B------:R-:W-:Y:S02]  /*2ed0*/  HADD2.F32 R60, -RZ, R48.H1_H1 ;  /* 0x30000030ff3c7230 */ /* 0x000fe40000004100 */
[----:B------:R-:W-:Y:S01]  /*2ee0*/  FMUL.FTZ R16, R16, UR12 ;  /* 0x0000000c10107c20 */ /* 0x000fe20008410000 */
[----:B------:R-:W-:Y:S01]  /*2ef0*/  FFMA.FTZ R22, R14, R21, R12 ;  /* 0x000000150e167223 */ /* 0x000fe2000001000c */
[----:B------:R-:W-:Y:S01]  /*2f00*/  FMUL.FTZ R19, R18, -1.4426950216293334961 ;  /* 0xbfb8aa3b12137820 */ /* 0x000fe20000410000 */
[----:B------:R-:W-:Y:S01]  /*2f10*/  FADD.FTZ R27, R27, -UR9 ;  /* 0x800000091b1b7e21 */ /* 0x000fe20008010000 */
[----:B------:R-:W-:Y:S01]  /*2f20*/  FFMA.FTZ R20, R15, R16, R13 ;  /* 0x000000100f147223 */ /* 0x000fe2000001000d */
[----:B------:R-:W-:-:S02]  /*2f30*/  HADD2.F32 R67, -RZ, R46.H0_H0 ;  /* 0x2000002eff437230 */ /* 0x000fc40000004100 */
[----:B------:R-:W-:Y:S01]  /*2f40*/  FMUL.FTZ R27, R27, UR12 ;  /* 0x0000000c1b1b7c20 */ /* 0x000fe20008410000 */
[----:B------:R-:W0:Y:S01]  /*2f50*/  MUFU.EX2 R19, R19 ;  /* 0x0000001300137308 */ /* 0x000e220000000800 */
[----:B------:R-:W-:Y:S01]  /*2f60*/  FMUL.FTZ R24, R20, -1.4426950216293334961 ;  /* 0xbfb8aa3b14187820 */ /* 0x000fe20000410000 */
[----:B------:R-:W-:-:S05]  /*2f70*/  HADD2.F32 R69, -RZ, R40.H1_H1 ;  /* 0x30000028ff457230 */ /* 0x000fca0000004100 */
[----:B------:R-:W1:Y:S01]  /*2f80*/  MUFU.EX2 R24, R24 ;  /* 0x0000001800187308 */ /* 0x000e620000000800 */
[----:B0-----:R-:W-:Y:S01]  /*2f90*/  FADD.FTZ R25, R19, 1 ;  /* 0x3f80000013197421 */ /* 0x001fe20000010000 */
[----:B------:R-:W-:Y:S01]  /*2fa0*/  FADD.FTZ R19, R26, -UR9 ;  /* 0x800000091a137e21 */ /* 0x000fe20008010000 */
[----:B------:R-:W-:-:S04]  /*2fb0*/  FMUL.FTZ R26, R22, -1.4426950216293334961 ;  /* 0xbfb8aa3b161a7820 */ /* 0x000fc80000410000 */
[----:B------:R-:W0:Y:S01]  /*2fc0*/  MUFU.RCP R25, R25 ;  /* 0x0000001900197308 */ /* 0x000e220000001000 */
[----:B-1----:R-:W-:Y:S01]  /*2fd0*/  FADD.FTZ R23, R24, 1 ;  /* 0x3f80000018177421 */ /* 0x002fe20000010000 */
[----:B------:R-:W-:-:S04]  /*2fe0*/  FMUL.FTZ R24, R19, UR12 ;  /* 0x0000000c13187c20 */ /* 0x000fc80008410000 */
[----:B------:R-:W-:Y:S02]  /*2ff0*/  FFMA.FTZ R19, R15, R24, R13 ;  /* 0x000000180f137223 */ /* 0x000fe4000001000d */
[----:B------:R-:W1:Y:S02]  /*3000*/  MUFU.EX2 R26, R26 ;  /* 0x0000001a001a7308 */ /* 0x000e640000000800 */
[----:B------:R-:W-:Y:S02]  /*3010*/  FMUL.FTZ R32, R19, -1.4426950216293334961 ;  /* 0xbfb8aa3b13207820 */ /* 0x000fe40000410000 */
[----:B------:R-:W2:Y:S01]  /*3020*/  MUFU.RCP R23, R23 ;  /* 0x0000001700177308 */ /* 0x000ea20000001000 */
[----:B0-----:R-:W-:Y:S01]  /*3030*/  FADD.FTZ R29, -R25, 1 ;  /* 0x3f800000191d7421 */ /* 0x001fe20000010100 */
[----:B------:R-:W-:-:S06]  /*3040*/  FMUL.FTZ R30, R30, R25 ;  /* 0x000000191e1e7220 */ /* 0x000fcc0000410000 */
[----:B------:R-:W0:Y:S01]  /*3050*/  MUFU.EX2 R25, R32 ;  /* 0x0000002000197308 */ /* 0x000e220000000800 */
[----:B-1----:R-:W-:Y:S01]  /*3060*/  FADD.FTZ R28, R26, 1 ;  /* 0x3f8000001a1c7421 */ /* 0x002fe20000010000 */
[----:B------:R-:W-:Y:S02]  /*3070*/  HADD2.F32 R26, -RZ, R45.H1_H1 ;  /* 0x3000002dff1a7230 */ /* 0x000fe40000004100 */
[----:B------:R-:W-:Y:S01]  /*3080*/  FFMA.FTZ R29, R18, R29, 1 ;  /* 0x3f800000121d7423 */ /* 0x000fe2000001001d */
[----:B------:R-:W-:Y:S02]  /*3090*/  FFMA.FTZ R18, R14, R27, R12 ;  /* 0x0000001b0e127223 */ /* 0x000fe4000001000c */
[----:B------:R-:W-:Y:S01]  /*30a0*/  FADD.FTZ R26, R26, -UR9 ;  /* 0x800000091a1a7e21 */ /* 0x000fe20008010000 */
[----:B------:R-:W1:Y:S01]  /*30b0*/  MUFU.RCP R28, R28 ;  /* 0x0000001c001c7308 */ /* 0x000e620000001000 */
[----:B--2---:R-:W-:Y:S01]  /*30c0*/  FADD.FTZ R31, -R23, 1 ;  /* 0x3f800000171f7421 */ /* 0x004fe20000010100 */
[----:B------:R-:W-:Y:S01]  /*30d0*/  FMUL.FTZ R30, R30, R29 ;  /* 0x0000001d1e1e7220 */ /* 0x000fe20000410000 */
[----:B------:R-:W-:Y:S01]  /*30e0*/  FMUL.FTZ R26, R26, UR12 ;  /* 0x0000000c1a1a7c20 */ /* 0x000fe20008410000 */
[----:B------:R-:W-:Y:S01]  /*30f0*/  FMUL.FTZ R33, R18, -1.4426950216293334961 ;  /* 0xbfb8aa3b12217820 */ /* 0x000fe20000410000 */
[----:B------:R-:W-:Y:S01]  /*3100*/  FFMA.FTZ R31, R20, R31, 1 ;  /* 0x3f800000141f7423 */ /* 0x000fe2000001001f */
[----:B0-----:R-:W-:Y:S01]  /*3110*/  FADD.FTZ R29, R25, 1 ;  /* 0x3f800000191d7421 */ /* 0x001fe20000010000 */
[----:B------:R-:W-:Y:S01]  /*3120*/  FFMA.FTZ R20, R15, R26, R13 ;  /* 0x0000001a0f147223 */ /* 0x000fe2000001000d */
[----:B------:R-:W0:Y:S01]  /*3130*/  MUFU.EX2 R32, R33 ;  /* 0x0000002100207308 */ /* 0x000e220000000800 */
[----:B------:R-:W-:-:S02]  /*3140*/  FMUL.FTZ R60, R60, R23 ;  /* 0x000000173c3c7220 */ /* 0x000fc40000410000 */
[----:B------:R-:W-:Y:S01]  /*3150*/  FMUL.FTZ R25, R20, -1.4426950216293334961 ;  /* 0xbfb8aa3b14197820 */ /* 0x000fe20000410000 */
[----:B------:R-:W2:Y:S01]  /*3160*/  MUFU.RCP R29, R29 ;  /* 0x0000001d001d7308 */ /* 0x000ea20000001000 */
[----:B------:R-:W-:Y:S01]  /*3170*/  FMUL.FTZ R31, R60, R31 ;  /* 0x0000001f3c1f7220 */ /* 0x000fe20000410000 */
[----:B------:R-:W-:Y:S02]  /*3180*/  HADD2.F32 R60, -RZ, R46.H1_H1 ;  /* 0x3000002eff3c7230 */ /* 0x000fe40000004100 */
[----:B-1----:R-:W-:-:S04]  /*3190*/  FADD.FTZ R23, -R28, 1 ;  /* 0x3f8000001c177421 */ /* 0x002fc80000010100 */
[----:B------:R-:W1:Y:S01]  /*31a0*/  MUFU.EX2 R25, R25 ;  /* 0x0000001900197308 */ /* 0x000e620000000800 */
[----:B------:R-:W-:Y:S01]  /*31b0*/  FFMA.FTZ R22, R22, R23, 1 ;  /* 0x3f80000016167423 */ /* 0x000fe20000010017 */
[----:B------:R-:W-:Y:S01]  /*31c0*/  FMUL.FTZ R23, R67, R28 ;  /* 0x0000001c43177220 */ /* 0x000fe20000410000 */
[----:B0-----:R-:W-:Y:S01]  /*31d0*/  FADD.FTZ R32, R32, 1 ;  /* 0x3f80000020207421 */ /* 0x001fe20000010000 */
[----:B------:R-:W-:Y:S02]  /*31e0*/  HADD2.F32 R67, -RZ, R44.H0_H0 ;  /* 0x2000002cff437230 */ /* 0x000fe40000004100 */
[----:B------:R-:W-:Y:S01]  /*31f0*/  FMUL.FTZ R23, R23, R22 ;  /* 0x0000001617177220 */ /* 0x000fe20000410000 */
[----:B------:R-:W0:Y:S01]  /*3200*/  MUFU.RCP R28, R32 ;  /* 0x00000020001c7308 */ /* 0x000e220000001000 */
[----:B--2---:R-:W-:Y:S01]  /*3210*/  FADD.FTZ R22, -R29, 1 ;  /* 0x3f8000001d167421 */ /* 0x004fe20000010100 */
[----:B-1----:R-:W-:Y:S01]  /*3220*/  FADD.FTZ R33, R25, 1 ;  /* 0x3f80000019217421 */ /* 0x002fe20000010000 */
[----:B------:R-:W-:-:S02]  /*3230*/  HADD2.F32 R25, -RZ, R43.H0_H0 ;  /* 0x2000002bff197230 */ /* 0x000fc40000004100 */
[----:B------:R-:W-:Y:S01]  /*3240*/  FFMA.FTZ R19, R19, R22, 1 ;  /* 0x3f80000013137423 */ /* 0x000fe20000010016 */
[----:B------:R-:W-:Y:S02]  /*3250*/  FMUL.FTZ R22, R60, R29 ;  /* 0x0000001d3c167220 */ /* 0x000fe40000410000 */
[----:B------:R-:W-:Y:S01]  /*3260*/  FADD.FTZ R25, R25, -UR9 ;  /* 0x8000000919197e21 */ /* 0x000fe20008010000 */
[----:B------:R-:W1:Y:S01]  /*3270*/  MUFU.RCP R33, R33 ;  /* 0x0000002100217308 */ /* 0x000e620000001000 */
[----:B------:R-:W-:Y:S02]  /*3280*/  FMUL.FTZ R22, R22, R19 ;  /* 0x0000001316167220 */ /* 0x000fe40000410000 */
[----:B------:R-:W-:Y:S01]  /*3290*/  FMUL.FTZ R25, R25, UR12 ;  /* 0x0000000c19197c20 */ /* 0x000fe20008410000 */
[----:B0-----:R-:W-:Y:S01]  /*32a0*/  FADD.FTZ R29, -R28, 1 ;  /* 0x3f8000001c1d7421 */ /* 0x001fe20000010100 */
[----:B------:R-:W-:Y:S02]  /*32b0*/  FMUL.FTZ R28, R67, R28 ;  /* 0x0000001c431c7220 */ /* 0x000fe40000410000 */
[----:B------:R-:W-:Y:S01]  /*32c0*/  FFMA.FTZ R19, R14, R25, R12 ;  /* 0x000000190e137223 */ /* 0x000fe2000001000c */
[----:B------:R-:W-:Y:S01]  /*32d0*/  FFMA.FTZ R29, R18, R29, 1 ;  /* 0x3f800000121d7423 */ /* 0x000fe2000001001d */
[----:B------:R-:W-:-:S02]  /*32e0*/  HADD2.F32 R18, -RZ, R44.H1_H1 ;  /* 0x3000002cff127230 */ /* 0x000fc40000004100 */
[----:B------:R-:W-:Y:S01]  /*32f0*/  FMUL.FTZ R66, R19, -1.4426950216293334961 ;  /* 0xbfb8aa3b13427820 */ /* 0x000fe20000410000 */
[----:B------:R-:W-:-:S05]  /*3300*/  FMUL.FTZ R29, R28, R29 ;  /* 0x0000001d1c1d7220 */ /* 0x000fca0000410000 */
[----:B------:R-:W0:Y:S01]  /*3310*/  MUFU.EX2 R66, R66 ;  /* 0x0000004200427308 */ /* 0x000e220000000800 */
[----:B-1----:R-:W-:Y:S01]  /*3320*/  FADD.FTZ R67, -R33, 1 ;  /* 0x3f80000021437421 */ /* 0x002fe20000010100 */
[----:B------:R-:W-:-:S03]  /*3330*/  FMUL.FTZ R33, R18, R33 ;  /* 0x0000002112217220 */ /* 0x000fc60000410000 */
[----:B------:R-:W-:Y:S01]  /*3340*/  FFMA.FTZ R32, R20, R67, 1 ;  /* 0x3f80000014207423 */ /* 0x000fe20000010043 */
[----:B------:R-:W-:-:S03]  /*3350*/  HADD2.F32 R20, -RZ, R43.H1_H1 ;  /* 0x3000002bff147230 */ /* 0x000fc60000004100 */
[----:B------:R-:W-:Y:S01]  /*3360*/  FMUL.FTZ R28, R33, R32 ;  /* 0x00000020211c7220 */ /* 0x000fe20000410000 */
[----:B------:R-:W-:Y:S02]  /*3370*/  HADD2.F32 R33, -RZ, R42.H0_H0 ;  /* 0x2000002aff217230 */ /* 0x000fe40000004100 */
[----:B------:R-:W-:Y:S01]  /*3380*/  FADD.FTZ R20, R20, -UR9 ;  /* 0x8000000914147e21 */ /* 0x000fe20008010000 */
[----:B0-----:R-:W-:-:S03]  /*3390*/  FADD.FTZ R60, R66, 1 ;  /* 0x3f800000423c7421 */ /* 0x001fc60000010000 */
[----:B------:R-:W-:-:S04]  /*33a0*/  FMUL.FTZ R20, R20, UR12 ;  /* 0x0000000c14147c20 */ /* 0x000fc80008410000 */
[----:B------:R-:W-:Y:S01]  /*33b0*/  FFMA.FTZ R18, R15, R20, R13 ;  /* 0x000000140f127223 */ /* 0x000fe2000001000d */
[----:B------:R-:W0:Y:S03]  /*33c0*/  MUFU.RCP R60, R60 ;  /* 0x0000003c003c7308 */ /* 0x000e260000001000 */
[----:B------:R-:W-:-:S06]  /*33d0*/  FMUL.FTZ R66, R18, -1.4426950216293334961 ;  /* 0xbfb8aa3b12427820 */ /* 0x000fcc0000410000 */
[----:B------:R-:W1:Y:S01]  /*33e0*/  MUFU.EX2 R66, R66 ;  /* 0x0000004200427308 */ /* 0x000e620000000800 */
[----:B0-----:R-:W-:-:S04]  /*33f0*/  FADD.FTZ R32, -R60, 1 ;  /* 0x3f8000003c207421 */ /* 0x001fc80000010100 */
[----:B------:R-:W-:Y:S01]  /*3400*/  FFMA.FTZ R68, R19, R32, 1 ;  /* 0x3f80000013447423 */ /* 0x000fe20000010020 */
[----:B-1----:R-:W-:Y:S01]  /*3410*/  FADD.FTZ R32, R66, 1 ;  /* 0x3f80000042207421 */ /* 0x002fe20000010000 */
[----:B------:R-:W-:Y:S01]  /*3420*/  FMUL.FTZ R19, R33, R60 ;  /* 0x0000003c21137220 */ /* 0x000fe20000410000 */
[----:B------:R-:W-:Y:S01]  /*3430*/  FMUL.FTZ R60, R14, R30 ;  /* 0x0000001e0e3c7220 */ /* 0x000fe20000410000 */
[----:B------:R-:W-:Y:S02]  /*3440*/  FMUL.FTZ R33, R15, R31 ;  /* 0x0000001f0f217220 */ /* 0x000fe40000410000 */
[----:B------:R-:W-:Y:S01]  /*3450*/  FMUL.FTZ R19, R19, R68 ;  /* 0x0000004413137220 */ /* 0x000fe20000410000 */
[----:B------:R-:W0:Y:S01]  /*3460*/  MUFU.RCP R32, R32 ;  /* 0x0000002000207308 */ /* 0x000e220000001000 */
[----:B------:R-:W-:Y:S01]  /*3470*/  FFMA.FTZ R67, R17, R60, RZ ;  /* 0x0000003c11437223 */ /* 0x000fe200000100ff */
[----:B------:R-:W-:-:S03]  /*3480*/  FADD.FTZ R66, RZ, R60 ;  /* 0x0000003cff427221 */ /* 0x000fc60000010000 */
[----:B------:R-:W-:Y:S01]  /*3490*/  FFMA.FTZ R60, R16, R33, R67 ;  /* 0x00000021103c7223 */ /* 0x000fe20000010043 */
[----:B------:R-:W-:Y:S02]  /*34a0*/  HADD2.F32 R67, -RZ, R42.H1_H1 ;  /* 0x3000002aff437230 */ /* 0x000fe40000004100 */
[----:B------:R-:W-:-:S03]  /*34b0*/  FADD.FTZ R33, R33, R66 ;  /* 0x0000004221217221 */ /* 0x000fc60000010000 */
[----:B0-----:R-:W-:Y:S01]  /*34c0*/  FMUL.FTZ R66, R67, R32 ;  /* 0x0000002043427220 */ /* 0x001fe20000410000 */
[----:B------:R-:W-:Y:S01]  /*34d0*/  FADD.FTZ R67, -R32, 1 ;  /* 0x3f80000020437421 */ /* 0x000fe20000010100 */
[----:B------:R-:W-:-:S03]  /*34e0*/  FADD.FTZ R32, RZ, R30 ;  /* 0x0000001eff207221 */ /* 0x000fc60000010000 */
[----:B------:R-:W-:Y:S01]  /*34f0*/  FFMA.FTZ R67, R18, R67, 1 ;  /* 0x3f80000012437423 */ /* 0x000fe20000010043 */
[----:B------:R-:W-:-:S03]  /*3500*/  FADD.FTZ R32, R32, R23 ;  /* 0x0000001720207221 */ /* 0x000fc60000010000 */
[----:B------:R-:W-:Y:S01]  /*3510*/  FMUL.FTZ R18, R66, R67 ;  /* 0x0000004342127220 */ /* 0x000fe20000410000 */
[----:B------:R-:W-:Y:S01]  /*3520*/  FFMA.FTZ R66, R17, R30, RZ ;  /* 0x0000001e11427223 */ /* 0x000fe200000100ff */
[----:B------:R-:W-:Y:S02]  /*3530*/  HADD2.F32 R17, -RZ, R41.H0_H0 ;  /* 0x20000029ff117230 */ /* 0x000fe40000004100 */
[-C--:B------:R-:W-:Y:S01]  /*3540*/  FMUL.FTZ R67, R14, R23.reuse ;  /* 0x000000170e437220 */ /* 0x080fe20000410000 */
[----:B------:R-:W-:Y:S01]  /*3550*/  FADD.FTZ R32, R32, R29 ;  /* 0x0000001d20207221 */ /* 0x000fe20000010000 */
[----:B------:R-:W-:Y:S01]  /*3560*/  FFMA.FTZ R30, R21, R23, R66 ;  /* 0x00000017151e7223 */ /* 0x000fe20000010042 */
[----:B------:R-:W-:Y:S02]  /*3570*/  FADD.FTZ R17, R17, -UR9 ;  /* 0x8000000911117e21 */ /* 0x000fe40008010000 */
[----:B------:R-:W-:Y:S01]  /*3580*/  FADD.FTZ R32, R32, R19 ;  /* 0x0000001320207221 */ /* 0x000fe20000010000 */
[----:B------:R-:W-:Y:S01]  /*3590*/  FFMA.FTZ R30, R27, R29, R30 ;  /* 0x0000001d1b1e7223 */ /* 0x000fe2000001001e */
[----:B------:R-:W-:Y:S01]  /*35a0*/  FMUL.FTZ R23, R17, UR12 ;  /* 0x0000000c11177c20 */ /* 0x000fe20008410000 */
[----:B------:R-:W-:Y:S01]  /*35b0*/  FFMA.FTZ R17, R21, R67, R60 ;  /* 0x0000004315117223 */ /* 0x000fe2000001003c */
[----:B------:R-:W-:Y:S01]  /*35c0*/  FADD.FTZ R60, R33, R67 ;  /* 0x00000043213c7221 */ /* 0x000fe20000010000 */
[----:B------:R-:W-:-:S02]  /*35d0*/  HADD2.F32 R33, -RZ, R40.H0_H0 ;  /* 0x20000028ff217230 */ /* 0x000fc40000004100 */
[----:B------:R-:W-:Y:S01]  /*35e0*/  FFMA.FTZ R21, R14, R23, R12 ;  /* 0x000000170e157223 */ /* 0x000fe2000001000c */
[----:B------:R-:W-:-:S03]  /*35f0*/  FFMA.FTZ R30, R25, R19, R30 ;  /* 0x00000013191e7223 */ /* 0x000fc6000001001e */
[----:B------:R-:W-:-:S06]  /*3600*/  FMUL.FTZ R66, R21, -1.4426950216293334961 ;  /* 0xbfb8aa3b15427820 */ /* 0x000fcc0000410000 */
[----:B------:R-:W0:Y:S02]  /*3610*/  MUFU.EX2 R66, R66 ;  /* 0x0000004200427308 */ /* 0x000e240000000800 */
[----:B0-----:R-:W-:Y:S01]  /*3620*/  FADD.FTZ R68, R66, 1 ;  /* 0x3f80000042447421 */ /* 0x001fe20000010000 */
[----:B------:R-:W-:-:S04]  /*3630*/  FMUL.FTZ R66, R15, R22 ;  /* 0x000000160f427220 */ /* 0x000fc80000410000 */
[----:B------:R-:W-:Y:S01]  /*3640*/  FADD.FTZ R60, R66, R60 ;  /* 0x0000003c423c7221 */ /* 0x000fe20000010000 */
[----:B------:R-:W0:Y:S02]  /*3650*/  MUFU.RCP R68, R68 ;  /* 0x0000004400447308 */ /* 0x000e240000001000 */
[----:B0-----:R-:W-:Y:S01]  /*3660*/  FADD.FTZ R67, -R68, 1 ;  /* 0x3f80000044437421 */ /* 0x001fe20000010100 */
[----:B------:R-:W-:-:S03]  /*3670*/  FMUL.FTZ R33, R33, R68 ;  /* 0x0000004421217220 */ /* 0x000fc60000410000 */
[----:B------:R-:W-:Y:S01]  /*3680*/  FFMA.FTZ R21, R21, R67, 1 ;  /* 0x3f80000015157423 */ /* 0x000fe20000010043 */
[----:B------:R-:W-:Y:S01]  /*3690*/  FFMA.FTZ R67, R16, R31, RZ ;  /* 0x0000001f10437223 */ /* 0x000fe200000100ff */
[----:B------:R-:W-:Y:S02]  /*36a0*/  HADD2.F32 R16, -RZ, R41.H1_H1 ;  /* 0x30000029ff107230 */ /* 0x000fe40000004100 */
[----:B------:R-:W-:Y:S01]  /*36b0*/  FMUL.FTZ R21, R33, R21 ;  /* 0x0000001521157220 */ /* 0x000fe20000410000 */
[----:B------:R-:W-:Y:S01]  /*36c0*/  FADD.FTZ R33, RZ, R31 ;  /* 0x0000001fff217221 */ /* 0x000fe20000010000 */
[----:B------:R-:W-:Y:S01]  /*36d0*/  FFMA.FTZ R31, R24, R22, R67 ;  /* 0x00000016181f7223 */ /* 0x000fe20000010043 */
[----:B------:R-:W-:Y:S01]  /*36e0*/  FADD.FTZ R16, R16, -UR9 ;  /* 0x8000000910107e21 */ /* 0x000fe20008010000 */
[----:B------:R-:W-:Y:S01]  /*36f0*/  FADD.FTZ R32, R32, R21 ;  /* 0x0000001520207221 */ /* 0x000fe20000010000 */
[----:B------:R-:W-:Y:S01]  /*3700*/  FADD.FTZ R33, R33, R22 ;  /* 0x0000001621217221 */ /* 0x000fe20000010000 */
[----:B------:R-:W-:Y:S01]  /*3710*/  FFMA.FTZ R31, R26, R28, R31 ;  /* 0x0000001c1a1f7223 */ /* 0x000fe2000001001f */
[----:B------:R-:W-:Y:S01]  /*3720*/  FMUL.FTZ R22, R16, UR12 ;  /* 0x0000000c10167c20 */ /* 0x000fe20008410000 */
[----:B------:R-:W-:Y:S01]  /*3730*/  FFMA.FTZ R16, R24, R66, R17 ;  /* 0x0000004218107223 */ /* 0x000fe20000010011 */
[----:B------:R-:W-:Y:S01]  /*3740*/  FADD.FTZ R33, R33, R28 ;  /* 0x0000001c21217221 */ /* 0x000fe20000010000 */
[----:B------:R-:W-:Y:S01]  /*3750*/  FFMA.FTZ R31, R20, R18, R31 ;  /* 0x00000012141f7223 */ /* 0x000fe2000001001f */
[----:B------:R-:W-:Y:S01]  /*3760*/  FFMA.FTZ R17, R15, R22, R13 ;  /* 0x000000160f117223 */ /* 0x000fe2000001000d */
[----:B------:R-:W-:Y:S01]  /*3770*/  FFMA.FTZ R30, R23, R21, R30 ;  /* 0x00000015171e7223 */ /* 0x000fe2000001001e */
[----:B------:R-:W-:-:S02]  /*3780*/  FADD.FTZ R33, R33, R18 ;  /* 0x0000001221217221 */ /* 0x000fc40000010000 */
[----:B------:R-:W-:-:S06]  /*3790*/  FMUL.FTZ R67, R17, -1.4426950216293334961 ;  /* 0xbfb8aa3b11437820 */ /* 0x000fcc0000410000 */
[----:B------:R-:W0:Y:S02]  /*37a0*/  MUFU.EX2 R67, R67 ;  /* 0x0000004300437308 */ /* 0x000e240000000800 */
[----:B0-----:R-:W-:Y:S01]  /*37b0*/  FADD.FTZ R68, R67, 1 ;  /* 0x3f80000043447421 */ /* 0x001fe20000010000 */
[----:B------:R-:W-:-:S04]  /*37c0*/  FMUL.FTZ R67, R14, R29 ;  /* 0x0000001d0e437220 */ /* 0x000fc80000410000 */
[----:B------:R-:W-:Y:S01]  /*37d0*/  FFMA.FTZ R29, R27, R67, R16 ;  /* 0x000000431b1d7223 */ /* 0x000fe20000010010 */
[----:B------:R-:W0:Y:S01]  /*37e0*/  MUFU.RCP R68, R68 ;  /* 0x0000004400447308 */ /* 0x000e220000001000 */
[----:B------:R-:W-:Y:S01]  /*37f0*/  FADD.FTZ R60, R60, R67 ;  /* 0x000000433c3c7221 */ /* 0x000fe20000010000 */
[----:B------:R-:W-:Y:S02]  /*3800*/  HADD2.F32 R27, -RZ, R38.H0_H0 ;  /* 0x20000026ff1b7230 */ /* 0x000fe40000004100 */
[----:B0-----:R-:W-:Y:S01]  /*3810*/  FADD.FTZ R66, -R68, 1 ;  /* 0x3f80000044427421 */ /* 0x001fe20000010100 */
[----:B------:R-:W-:-:S03]  /*3820*/  FMUL.FTZ R24, R69, R68 ;  /* 0x0000004445187220 */ /* 0x000fc60000410000 */
[----:B------:R-:W-:-:S04]  /*3830*/  FFMA.FTZ R17, R17, R66, 1 ;  /* 0x3f80000011117423 */ /* 0x000fc80000010042 */
[----:B------:R-:W-:Y:S01]  /*3840*/  FMUL.FTZ R24, R24, R17 ;  /* 0x0000001118187220 */ /* 0x000fe20000410000 */
[----:B------:R-:W-:-:S03]  /*3850*/  HADD2.F32 R17, -RZ, R39.H0_H0 ;  /* 0x20000027ff117230 */ /* 0x000fc60000004100 */
[----:B------:R-:W-:Y:S01]  /*3860*/  FADD.FTZ R33, R33, R24 ;  /* 0x0000001821217221 */ /* 0x000fe20000010000 */
[-C--:B------:R-:W-:Y:S01]  /*3870*/  FFMA.FTZ R31, R22, R24.reuse, R31 ;  /* 0x00000018161f7223 */ /* 0x080fe2000001001f */
[----:B------:R-:W-:Y:S01]  /*3880*/  FADD.FTZ R17, R17, -UR9 ;  /* 0x8000000911117e21 */ /* 0x000fe20008010000 */
[----:B------:R-:W-:-:S03]  /*3890*/  FMUL.FTZ R24, R15, R24 ;  /* 0x000000180f187220 */ /* 0x000fc60000410000 */
[----:B------:R-:W-:-:S04]  /*38a0*/  FMUL.FTZ R17, R17, UR12 ;  /* 0x0000000c11117c20 */ /* 0x000fc80008410000 */
[----:B------:R-:W-:-:S04]  /*38b0*/  FFMA.FTZ R16, R14, R17, R12 ;  /* 0x000000110e107223 */ /* 0x000fc8000001000c */
[----:B------:R-:W-:-:S06]  /*38c0*/  FMUL.FTZ R66, R16, -1.4426950216293334961 ;  /* 0xbfb8aa3b10427820 */ /* 0x000fcc0000410000 */
[----:B------:R-:W0:Y:S02]  /*38d0*/  MUFU.EX2 R66, R66 ;  /* 0x0000004200427308 */ /* 0x000e240000000800 */
[----:B0-----:R-:W-:Y:S01]  /*38e0*/  FADD.FTZ R68, R66, 1 ;  /* 0x3f80000042447421 */ /* 0x001fe20000010000 */
[----:B------:R-:W-:-:S04]  /*38f0*/  FMUL.FTZ R66, R15, R28 ;  /* 0x0000001c0f427220 */ /* 0x000fc80000410000 */
[----:B------:R-:W-:Y:S01]  /*3900*/  FFMA.FTZ R28, R26, R66, R29 ;  /* 0x000000421a1c7223 */ /* 0x000fe2000001001d */
[----:B------:R-:W0:Y:S01]  /*3910*/  MUFU.RCP R68, R68 ;  /* 0x0000004400447308 */ /* 0x000e220000001000 */
[----:B------:R-:W-:Y:S01]  /*3920*/  FADD.FTZ R60, R66, R60 ;  /* 0x0000003c423c7221 */ /* 0x000fe20000010000 */
[----:B------:R-:W-:Y:S02]  /*3930*/  HADD2.F32 R66, -RZ, R38.H1_H1 ;  /* 0x30000026ff427230 */ /* 0x000fe40000004100 */
[----:B0-----:R-:W-:Y:S01]  /*3940*/  FADD.FTZ R67, -R68, 1 ;  /* 0x3f80000044437421 */ /* 0x001fe20000010100 */
[----:B------:R-:W-:-:S03]  /*3950*/  FMUL.FTZ R27, R27, R68 ;  /* 0x000000441b1b7220 */ /* 0x000fc60000410000 */
[----:B------:R-:W-:-:S04]  /*3960*/  FFMA.FTZ R16, R16, R67, 1 ;  /* 0x3f80000010107423 */ /* 0x000fc80000010043 */
[----:B------:R-:W-:Y:S01]  /*3970*/  FMUL.FTZ R27, R27, R16 ;  /* 0x000000101b1b7220 */ /* 0x000fe20000410000 */
[----:B------:R-:W-:-:S03]  /*3980*/  HADD2.F32 R16, -RZ, R39.H1_H1 ;  /* 0x30000027ff107230 */ /* 0x000fc60000004100 */
        /* <DEDUP_REMOVED lines=8> */
[----:B0-----:R-:W-:-:S06]  /*3a10*/  FADD.FTZ R67, R29, 1 ;  /* 0x3f8000001d437421 */ /* 0x001fcc0000010000 */
[----:B------:R-:W0:Y:S02]  /*3a20*/  MUFU.RCP R67, R67 ;  /* 0x0000004300437308 */ /* 0x000e240000001000 */
[----:B0-----:R-:W-:Y:S01]  /*3a30*/  FADD.FTZ R69, -R67, 1 ;  /* 0x3f80000043457421 */ /* 0x001fe20000010100 */
[----:B------:R-:W-:Y:S01]  /*3a40*/  FMUL.FTZ R66, R66, R67 ;  /* 0x0000004342427220 */ /* 0x000fe20000410000 */
[----:B------:R-:W-:Y:S02]  /*3a50*/  FMUL.FTZ R67, R14, R19 ;  /* 0x000000130e437220 */ /* 0x000fe40000410000 */
[----:B------:R-:W-:Y:S02]  /*3a60*/  FFMA.FTZ R69, R26, R69, 1 ;  /* 0x3f8000001a457423 */ /* 0x000fe40000010045 */
[----:B------:R-:W-:Y:S01]  /*3a70*/  FFMA.FTZ R29, R25, R67, R28 ;  /* 0x00000043191d7223 */ /* 0x000fe2000001001c */
[----:B------:R-:W-:Y:S01]  /*3a80*/  FADD.FTZ R60, R60, R67 ;  /* 0x000000433c3c7221 */ /* 0x000fe20000010000 */
[----:B------:R-:W-:Y:S01]  /*3a90*/  FMUL.FTZ R26, R66, R69 ;  /* 0x00000045421a7220 */ /* 0x000fe20000410000 */
[----:B------:R-:W-:-:S02]  /*3aa0*/  HADD2.F32 R66, -RZ, R37.H0_H0 ;  /* 0x20000025ff427230 */ /* 0x000fc40000004100 */
[----:B------:R-:W-:Y:S02]  /*3ab0*/  HADD2.F32 R67, -RZ, R36.H0_H0 ;  /* 0x20000024ff437230 */ /* 0x000fe40000004100 */
        /* <DEDUP_REMOVED lines=37> */
[----:B------:R-:W-:Y:S01]  /*3d10*/  FMUL.FTZ R29, R14, R21 ;  /* 0x000000150e1d7220 */ /* 0x000fe20000410000 */
[----:B------:R-:W-:Y:S02]  /*3d20*/  FMUL.FTZ R28, R15, R28 ;  /* 0x0000001c0f1c7220 */ /* 0x000fe40000410000 */
[----:B------:R-:W-:Y:S01]  /*3d30*/  FMUL.FTZ R21, R68, UR12 ;  /* 0x0000000c44157c20 */ /* 0x000fe20008410000 */
[----:B------:R-:W-:Y:S01]  /*3d40*/  FFMA.FTZ R23, R23, R29, R20 ;  /* 0x0000001d17177223 */ /* 0x000fe20000010014 */
[----:B------:R-:W-:Y:S02]  /*3d50*/  HADD2.F32 R68, -RZ, R34.H0_H0 ;  /* 0x20000022ff447230 */ /* 0x000fe40000004100 */
[----:B------:R-:W-:Y:S01]  /*3d60*/  FADD.FTZ R60, R60, R29 ;  /* 0x0000001d3c3c7221 */ /* 0x000fe20000010000 */
[----:B------:R-:W-:Y:S01]  /*3d70*/  FFMA.FTZ R20, R14, R21, R12 ;  /* 0x000000150e147223 */ /* 0x000fe2000001000c */
[----:B------:R-:W-:-:S02]  /*3d80*/  FFMA.FTZ R22, R22, R24, R23 ;  /* 0x0000001816167223 */ /* 0x000fc40000010017 */
[----:B------:R-:W-:Y:S01]  /*3d90*/  FADD.FTZ R60, R24, R60 ;  /* 0x0000003c183c7221 */ /* 0x000fe20000010000 */
[----:B------:R-:W-:Y:S01]  /*3da0*/  FMUL.FTZ R66, R20, -1.4426950216293334961 ;  /* 0xbfb8aa3b14427820 */ /* 0x000fe20000410000 */
[----:B------:R-:W-:Y:S02]  /*3db0*/  HADD2.F32 R24, -RZ, R34.H1_H1 ;  /* 0x30000022ff187230 */ /* 0x000fe40000004100 */
[----:B------:R-:W-:Y:S01]  /*3dc0*/  FFMA.FTZ R17, R17, R27, R22 ;  /* 0x0000001b11117223 */ /* 0x000fe20000010016 */
[----:B------:R-:W-:Y:S02]  /*3dd0*/  FADD.FTZ R60, R60, R27 ;  /* 0x0000001b3c3c7221 */ /* 0x000fe40000010000 */
[----:B------:R-:W0:Y:S01]  /*3de0*/  MUFU.EX2 R66, R66 ;  /* 0x0000004200427308 */ /* 0x000e220000000800 */
[----:B------:R-:W-:Y:S01]  /*3df0*/  FFMA.FTZ R16, R16, R26, R17 ;  /* 0x0000001a10107223 */ /* 0x000fe20000010011 */
[----:B------:R-:W-:Y:S01]  /*3e00*/  FADD.FTZ R60, R26, R60 ;  /* 0x0000003c1a3c7221 */ /* 0x000fe20000010000 */
[----:B------:R-:W-:-:S02]  /*3e10*/  HADD2.F32 R26, -RZ, R3.H1_H1 ;  /* 0x30000003ff1a7230 */ /* 0x000fc40000004100 */
[----:B------:R-:W-:Y:S01]  /*3e20*/  FFMA.FTZ R19, R19, R25, R16 ;  /* 0x0000001913137223 */ /* 0x000fe20000010010 */
[----:B------:R-:W-:-:S03]  /*3e30*/  FADD.FTZ R60, R60, R25 ;  /* 0x000000193c3c7221 */ /* 0x000fc60000010000 */
[----:B------:R-:W-:Y:S01]  /*3e40*/  FFMA.FTZ R18, R18, R28, R19 ;  /* 0x0000001c12127223 */ /* 0x000fe20000010013 */
[----:B------:R-:W-:Y:S01]  /*3e50*/  FADD.FTZ R60, R28, R60 ;  /* 0x0000003c1c3c7221 */ /* 0x000fe20000010000 */
[----:B------:R-:W-:Y:S02]  /*3e60*/  HADD2.F32 R28, -RZ, R5.H1_H1 ;  /* 0x30000005ff1c7230 */ /* 0x000fe40000004100 */
[----:B0-----:R-:W-:-:S06]  /*3e70*/  FADD.FTZ R67, R66, 1 ;  /* 0x3f80000042437421 */ /* 0x001fcc0000010000 */
[----:B------:R-:W0:Y:S02]  /*3e80*/  MUFU.RCP R67, R67 ;  /* 0x0000004300437308 */ /* 0x000e240000001000 */
        /* <DEDUP_REMOVED lines=9> */
[----:B------:R-:W-:Y:S01]  /*3f20*/  FMUL.FTZ R20, R20, UR12 ;  /* 0x0000000c14147c20 */ /* 0x000fe20008410000 */
[----:B------:R-:W-:Y:S01]  /*3f30*/  FFMA.FTZ R21, R21, R29, R18 ;  /* 0x0000001d15157223 */ /* 0x000fe20000010012 */
[----:B------:R-:W-:Y:S02]  /*3f40*/  FADD.FTZ R60, R60, R29 ;  /* 0x0000001d3c3c7221 */ /* 0x000fe40000010000 */
        /* <DEDUP_REMOVED lines=8> */
[----:B------:R-:W-:-:S03]  /*3fd0*/  HADD2.F32 R68, -RZ, R3.H0_H0 ;  /* 0x20000003ff447230 */ /* 0x000fc60000004100 */
[----:B------:R-:W-:Y:S01]  /*3fe0*/  FMUL.FTZ R24, R24, R23 ;  /* 0x0000001718187220 */ /* 0x000fe20000410000 */
[----:B------:R-:W-:-:S03]  /*3ff0*/  HADD2.F32 R23, -RZ, R11.H0_H0 ;  /* 0x2000000bff177230 */ /* 0x000fc60000004100 */
[----:B------:R-:W-:Y:S01]  /*4000*/  FADD.FTZ R33, R33, R24 ;  /* 0x0000001821217221 */ /* 0x000fe20000010000 */
[----:B------:R-:W-:Y:S01]  /*4010*/  FFMA.FTZ R31, R20, R24, R31 ;  /* 0x00000018141f7223 */ /* 0x000fe2000001001f */
[----:B------:R-:W-:-:S04]  /*4020*/  FADD.FTZ R23, R23, -UR9 ;  /* 0x8000000917177e21 */ /* 0x000fc80008010000 */
        /* <DEDUP_REMOVED lines=107> */
[----:B------:R-:W-:-:S02]  /*46e0*/  HADD2.F32 R67, -RZ, R8.H1_H1 ;  /* 0x30000008ff437230 */ /* 0x000fc40000004100 */
[----:B------:R-:W-:Y:S02]  /*46f0*/  HADD2.F32 R66, -RZ, R9.H1_H1 ;  /* 0x30000009ff427230 */ /* 0x000fe40000004100 */
        /* <DEDUP_REMOVED lines=72> */
[----:B------:R-:W-:Y:S01]  /*4b80*/  FFMA.FTZ R30, R27, R19, R30 ;  /* 0x000000131b1e7223 */ /* 0x000fe2000001001e */
[----:B------:R-:W-:Y:S01]  /*4b90*/  FADD.FTZ R32, R32, R19 ;  /* 0x0000001320207221 */ /* 0x000fe20000010000 */
        /* <DEDUP_REMOVED lines=68> */
[----:B------:R-:W-:-:S03]  /*4fe0*/  HADD2.F32 R66, -RZ, R58.H1_H1 ;  /* 0x3000003aff427230 */ /* 0x000fc60000004100 */
        /* <DEDUP_REMOVED lines=10> */
[----:B------:R-:W-:-:S03]  /*5090*/  FMUL.FTZ R67, R14, R19 ;  /* 0x000000130e437220 */ /* 0x000fc60000410000 */
[----:B------:R-:W-:Y:S01]  /*50a0*/  FMUL.FTZ R19, R29, R16 ;  /* 0x000000101d137220 */ /* 0x000fe20000410000 */
[----:B------:R-:W-:Y:S01]  /*50b0*/  FFMA.FTZ R26, R27, R67, R26 ;  /* 0x000000431b1a7223 */ /* 0x000fe2000001001a */
[----:B------:R-:W-:Y:S01]  /*50c0*/  FADD.FTZ R60, R60, R67 ;  /* 0x000000433c3c7221 */ /* 0x000fe20000010000 */
[----:B------:R-:W-:Y:S01]  /*50d0*/  FMUL.FTZ R27, R15, R18 ;  /* 0x000000120f1b7220 */ /* 0x000fe20000410000 */
[----:B------:R-:W-:-:S03]  /*50e0*/  FADD.FTZ R18, R32, R25 ;  /* 0x0000001920127221 */ /* 0x000fc60000010000 */
[----:B------:R-:W-:Y:S01]  /*50f0*/  FFMA.FTZ R26, R20, R27, R26 ;  /* 0x0000001b141a7223 */ /* 0x000fe2000001001a */
[----:B------:R-:W-:Y:S01]  /*5100*/  FADD.FTZ R60, R27, R60 ;  /* 0x0000003c1b3c7221 */ /* 0x000fe20000010000 */
[----:B------:R-:W-:-:S04]  /*5110*/  FMUL.FTZ R27, R14, R21 ;  /* 0x000000150e1b7220 */ /* 0x000fc80000410000 */
[----:B------:R-:W-:Y:S01]  /*5120*/  FFMA.FTZ R29, R23, R27, R26 ;  /* 0x0000001b171d7223 */ /* 0x000fe2000001001a */
[----:B------:R-:W-:Y:S01]  /*5130*/  FADD.FTZ R60, R60, R27 ;  /* 0x0000001b3c3c7221 */ /* 0x000fe20000010000 */
[----:B------:R-:W-:Y:S01]  /*5140*/  FMUL.FTZ R27, R15, R24 ;  /* 0x000000180f1b7220 */ /* 0x000fe20000410000 */
[----:B------:R-:W-:Y:S01]  /*5150*/  FMUL.FTZ R23, R14, R25 ;  /* 0x000000190e177220 */ /* 0x000fe20000410000 */
[----:B------:R-:W-:Y:S02]  /*5160*/  FADD.FTZ R24, R33, R24 ;  /* 0x0000001821187221 */ /* 0x000fe40000010000 */
[----:B------:R-:W-:Y:S01]  /*5170*/  FFMA.FTZ R16, R22, R27, R29 ;  /* 0x0000001b16107223 */ /* 0x000fe2000001001d */
[----:B------:R-:W-:Y:S01]  /*5180*/  FADD.FTZ R60, R27, R60 ;  /* 0x0000003c1b3c7221 */ /* 0x000fe20000010000 */
[----:B------:R-:W-:Y:S02]  /*5190*/  FMUL.FTZ R27, R15, R19 ;  /* 0x000000130f1b7220 */ /* 0x000fe40000410000 */
[C---:B------:R-:W-:Y:S01]  /*51a0*/  FFMA.FTZ R21, R17.reuse, R23, R16 ;  /* 0x0000001711157223 */ /* 0x040fe20000010010 */
[----:B------:R-:W-:Y:S01]  /*51b0*/  FADD.FTZ R60, R60, R23 ;  /* 0x000000173c3c7221 */ /* 0x000fe20000010000 */
[----:B------:R-:W-:Y:S01]  /*51c0*/  FFMA.FTZ R16, R17, R25, R30 ;  /* 0x0000001911107223 */ /* 0x000fe2000001001e */
[C---:B------:R-:W-:Y:S01]  /*51d0*/  FFMA.FTZ R17, R28.reuse, R19, R31 ;  /* 0x000000131c117223 */ /* 0x040fe2000001001f */
[----:B------:R-:W-:Y:S01]  /*51e0*/  FFMA.FTZ R21, R28, R27, R21 ;  /* 0x0000001b1c157223 */ /* 0x000fe20000010015 */
[----:B------:R-:W-:Y:S01]  /*51f0*/  FADD.FTZ R20, R27, R60 ;  /* 0x0000003c1b147221 */ /* 0x000fe20000010000 */
[----:B------:R-:W-:-:S07]  /*5200*/  FADD.FTZ R19, R24, R19 ;  /* 0x0000001318137221 */ /* 0x000fce0000010000 */
.L_x_662:
[----:B------:R-:W-:Y:S01]  /*5210*/  MOV R23, R21 ;  /* 0x0000001500177202 */ /* 0x000fe20000000f00 */
[----:B------:R-:W0:Y:S01]  /*5220*/  S2R R68, SR_TID.X ;  /* 0x0000000000447919 */ /* 0x000e220000002100 */
[----:B------:R-:W-:Y:S01]  /*5230*/  MOV R22, R20 ;  /* 0x0000001400167202 */ /* 0x000fe20000000f00 */
[----:B------:R-:W1:Y:S01]  /*5240*/  S2UR UR13, SR_CgaCtaId ;  /* 0x00000000000d79c3 */ /* 0x000e620000008800 */
[C---:B------:R-:W-:Y:S01]  /*5250*/  ISETP.GT.AND P0, PT, R0.reuse, 0x1e, PT ;  /* 0x0000001e0000780c */ /* 0x040fe20003f04270 */
[----:B------:R-:W2:Y:S01]  /*5260*/  SHFL.DOWN PT, R20, R23, 0x1, 0x1f ;  /* 0x08201f0017147f89 */ /* 0x000ea200000e0000 */
[----:B------:R-:W-:Y:S01]  /*5270*/  UMOV UR8, 0x400 ;  /* 0x0000040000087882 */ /* 0x000fe20000000000 */
[----:B------:R-:W-:Y:S01]  /*5280*/  ISETP.GT.AND P2, PT, R0, 0xf, PT ;  /* 0x0000000f0000780c */ /* 0x000fe20003f44270 */
[----:B------:R-:W-:Y:S01]  /*5290*/  UIADD3 UR5, UPT, UPT, UR8, 0x90, URZ ;  /* 0x0000009008057890 */ /* 0x000fe2000fffe0ff */
[----:B------:R-:W3:Y:S01]  /*52a0*/  SHFL.DOWN PT, R21, R22, 0x1, 0x1f ;  /* 0x08201f0016157f89 */ /* 0x000ee200000e0000 */
[----:B------:R-:W4:Y:S01]  /*52b0*/  LDCU UR7, c[0x0][0x374] ;  /* 0x00006e80ff0777ac */ /* 0x000f220008000800 */
[----:B------:R-:W-:Y:S01]  /*52c0*/  BSSY.RECONVERGENT B0, `(.L_x_663) ;  /* 0x0000023000007945 */ /* 0x000fe20003800200 */
[----:B-1----:R-:W-:-:S05]  /*52d0*/  ULEA UR5, UR13, UR5, 0x18 ;  /* 0x000000050d057291 */ /* 0x002fca000f8ec0ff */
[----:B--2---:R-:W-:Y:S01]  /*52e0*/  @!P0 FADD.FTZ R23, R20, R23 ;  /* 0x0000001714178221 */ /* 0x004fe20000010000 */
[----:B---3--:R-:W-:-:S04]  /*52f0*/  @!P0 FADD.FTZ R22, R21, R22 ;  /* 0x0000001615168221 */ /* 0x008fc80000010000 */
[----:B------:R-:W1:Y:S01]  /*5300*/  SHFL.DOWN PT, R20, R23, 0x2, 0x1f ;  /* 0x08401f0017147f89 */ /* 0x000e6200000e0000 */
[----:B------:R-:W-:Y:S02]  /*5310*/  ISETP.GT.AND P0, PT, R0, 0x1d, PT ;  /* 0x0000001d0000780c */ /* 0x000fe40003f04270 */
[C---:B0-----:R-:W-:Y:S01]  /*5320*/  LEA R66, R68.reuse, UR5, 0x4 ;  /* 0x0000000544427c11 */ /* 0x041fe2000f8e20ff */
[----:B------:R-:W0:Y:S01]  /*5330*/  SHFL.DOWN PT, R21, R22, 0x2, 0x1f ;  /* 0x08401f0016157f89 */ /* 0x000e2200000e0000 */
[----:B------:R-:W-:-:S03]  /*5340*/  ISETP.NE.AND P1, PT, R68, RZ, PT ;  /* 0x000000ff4400720c */ /* 0x000fc60003f25270 */
[----:B------:R-:W-:Y:S06]  /*5350*/  STS.128 [R66], R16 ;  /* 0x0000001042007388 */ /* 0x000fec0000000c00 */
[----:B-1----:R-:W-:Y:S01]  /*5360*/  @!P0 FADD.FTZ R23, R23, R20 ;  /* 0x0000001417178221 */ /* 0x002fe20000010000 */
[----:B0-----:R-:W-:-:S04]  /*5370*/  @!P0 FADD.FTZ R22, R22, R21 ;  /* 0x0000001516168221 */ /* 0x001fc80000010000 */
[----:B------:R-:W0:Y:S01]  /*5380*/  SHFL.DOWN PT, R20, R23, 0x4, 0x1f ;  /* 0x08801f0017147f89 */ /* 0x000e2200000e0000 */
[----:B------:R-:W-:-:S03]  /*5390*/  ISETP.GT.AND P0, PT, R0, 0x1b, PT ;  /* 0x0000001b0000780c */ /* 0x000fc60003f04270 */
[----:B------:R-:W1:Y:S10]  /*53a0*/  SHFL.DOWN PT, R21, R22, 0x4, 0x1f ;  /* 0x08801f0016157f89 */ /* 0x000e7400000e0000 */
[----:B0-----:R-:W-:Y:S01]  /*53b0*/  @!P0 FADD.FTZ R23, R23, R20 ;  /* 0x0000001417178221 */ /* 0x001fe20000010000 */
[----:B-1----:R-:W-:-:S04]  /*53c0*/  @!P0 FADD.FTZ R22, R22, R21 ;  /* 0x0000001516168221 */ /* 0x002fc80000010000 */
[----:B------:R-:W0:Y:S01]  /*53d0*/  SHFL.DOWN PT, R20, R23, 0x8, 0x1f ;  /* 0x09001f0017147f89 */ /* 0x000e2200000e0000 */
[----:B------:R-:W-:-:S03]  /*53e0*/  ISETP.GT.AND P0, PT, R0, 0x17, PT ;  /* 0x000000170000780c */ /* 0x000fc60003f04270 */
        /* <DEDUP_REMOVED lines=16> */
.L_x_664:
[----:B------:R-:W-:Y:S05]  /*54f0*/  BSYNC.RECONVERGENT B0 ;  /* 0x0000000000007941 */ /* 0x000fea0003800200 */
.L_x_663:
[----:B------:R-:W-:Y:S06]  /*5500*/  BAR.SYNC.DEFER_BLOCKING 0x0 ;  /* 0x0000000000007b1d */ /* 0x000fec0000010000 */
[----:B------:R-:W-:Y:S04]  /*5510*/  BSSY.RECONVERGENT B0, `(.L_x_665) ;  /* 0x0000024000007945 */ /* 0x000fe80003800200 */
[----:B------:R-:W-:Y:S05]  /*5520*/  @P1 BRA `(.L_x_666) ;  /* 0x0000000000881947 */ /* 0x000fea0003800000 */
[----:B------:R-:W-:-:S09]  /*5530*/  ULEA UR5, UR13, UR8, 0x18 ;  /* 0x000000080d057291 */ /* 0x000fd2000f8ec0ff */
[----:B---3--:R-:W3:Y:S04]  /*5540*/  LDS.64 R20, [UR5+0x18] ;  /* 0x00001805ff147984 */ /* 0x008ee80008000a00 */
[----:B------:R-:W4:Y:S04]  /*5550*/  LDS.128 R24, [UR5+0x20] ;  /* 0x00002005ff187984 */ /* 0x000f280008000c00 */
[----:B------:R-:W5:Y:S01]  /*5560*/  LDS.128 R28, [UR5+0x30] ;  /* 0x00003005ff1c7984 */ /* 0x000f620008000c00 */
[----:B---3--:R-:W-:Y:S01]  /*5570*/  FADD.FTZ R67, R32, R20 ;  /* 0x0000001420437221 */ /* 0x008fe20000010000 */
[----:B0-----:R-:W-:-:S02]  /*5580*/  FADD.FTZ R32, R33, R21 ;  /* 0x0000001521207221 */ /* 0x001fc40000010000 */
[----:B-12---:R-:W0:Y:S01]  /*5590*/  LDS.128 R20, [UR5+0x40] ;  /* 0x00004005ff147984 */ /* 0x006e220008000c00 */
[----:B----4-:R-:W-:Y:S01]  /*55a0*/  FADD.FTZ R67, R67, R24 ;  /* 0x0000001843437221 */ /* 0x010fe20000010000 */
[----:B------:R-:W-:-:S03]  /*55b0*/  FADD.FTZ R32, R32, R25 ;  /* 0x0000001920207221 */ /* 0x000fc60000010000 */
[----:B------:R-:W-:Y:S01]  /*55c0*/  FADD.FTZ R67, R67, R26 ;  /* 0x0000001a43437221 */ /* 0x000fe20000010000 */
[----:B------:R-:W-:Y:S02]  /*55d0*/  FADD.FTZ R32, R32, R27 ;  /* 0x0000001b20207221 */ /* 0x000fe40000010000 */
[----:B------:R-:W-:Y:S01]  /*55e0*/  LDS.128 R24, [UR5+0x60] ;  /* 0x00006005ff187984 */ /* 0x000fe20008000c00 */
[----:B-----5:R-:W-:Y:S01]  /*55f0*/  FADD.FTZ R67, R67, R28 ;  /* 0x0000001c43437221 */ /* 0x020fe20000010000 */
        /* <DEDUP_REMOVED lines=21> */
.L_x_666:
[----:B------:R-:W-:Y:S05]  /*5750*/  BSYNC.RECONVERGENT B0 ;  /* 0x0000000000007941 */ /* 0x000fea0003800200 */
.L_x_665:
[----:B------:R-:W4:Y:S08]  /*5760*/  LDC R60, c[0x0][0x370] ;  /* 0x0000dc00ff3c7b82 */ /* 0x000f300000000800 */
[----:B------:R-:W-:Y:S01]  /*5770*/  BAR.SYNC.DEFER_BLOCKING 0x0 ;  /* 0x0000000000007b1d */ /* 0x000fe20000010000 */
[----:B------:R-:W-:Y:S01]  /*5780*/  ISETP.GT.U32.AND P2, PT, R68, 0x37, PT ;  /* 0x000000374400780c */ /* 0x000fe20003f44070 */
[----:B------:R-:W-:-:S04]  /*5790*/  IMAD R61, R61, 0x38, R68 ;  /* 0x000000383d3d7824 */ /* 0x000fc800078e0244 */
[----:B------:R-:W-:Y:S01]  /*57a0*/  BSSY.RECONVERGENT B0, `(.L_x_667) ;  /* 0x0000026000007945 */ /* 0x000fe20003800200 */
[----:B----4-:R-:W-:-:S07]  /*57b0*/  ISETP.GE.U32.AND P0, PT, R60, 0x2, PT ;  /* 0x000000023c00780c */ /* 0x010fce0003f06070 */
[----:B------:R-:W-:Y:S06]  /*57c0*/  @P2 BRA `(.L_x_668) ;  /* 0x00000000008c2947 */ /* 0x000fec0003800000 */
[----:B------:R-:W4:Y:S04]  /*57d0*/  LDS.128 R28, [R66+0x380] ;  /* 0x00038000421c7984 */ /* 0x000f280000000c00 */
[----:B------:R-:W5:Y:S04]  /*57e0*/  LDS.128 R24, [R66+0x700] ;  /* 0x0007000042187984 */ /* 0x000f680000000c00 */
[----:B-123--:R-:W1:Y:S01]  /*57f0*/  LDS.128 R20, [R66+0xa80] ;  /* 0x000a800042147984 */ /* 0x00ee620000000c00 */
[----:B----4-:R-:W-:Y:S01]  /*5800*/  FADD.FTZ R67, R16, R28 ;  /* 0x0000001c10437221 */ /* 0x010fe20000010000 */
[----:B------:R-:W-:Y:S01]  /*5810*/  FADD.FTZ R28, R17, R29 ;  /* 0x0000001d111c7221 */ /* 0x000fe20000010000 */
[----:B------:R-:W-:Y:S01]  /*5820*/  FADD.FTZ R29, R18, R30 ;  /* 0x0000001e121d7221 */ /* 0x000fe20000010000 */
[----:B------:R-:W-:Y:S01]  /*5830*/  FADD.FTZ R30, R19, R31 ;  /* 0x0000001f131e7221 */ /* 0x000fe20000010000 */
[----:B-----5:R-:W-:Y:S01]  /*5840*/  FADD.FTZ R67, R67, R24 ;  /* 0x0000001843437221 */ /* 0x020fe20000010000 */
        /* <DEDUP_REMOVED lines=8> */
[----:B------:R-:W-:Y:S04]  /*58d0*/  LDS.128 R24, [R66+0x1500] ;  /* 0x0015000042187984 */ /* 0x000fe80000000c00 */
[----:B------:R-:W1:Y:S01]  /*58e0*/  LDS.128 R20, [R66+0x1180] ;  /* 0x0011800042147984 */ /* 0x000e620000000c00 */
[----:B--2---:R-:W-:Y:S01]  /*58f0*/  FADD.FTZ R67, R67, R16 ;  /* 0x0000001043437221 */ /* 0x004fe20000010000 */
[----:B------:R-:W-:Y:S01]  /*5900*/  FADD.FTZ R16, R28, R17 ;  /* 0x000000111c107221 */ /* 0x000fe20000010000 */
[----:B------:R-:W-:Y:S01]  /*5910*/  FADD.FTZ R17, R29, R18 ;  /* 0x000000121d117221 */ /* 0x000fe20000010000 */
[----:B------:R-:W-:Y:S01]  /*5920*/  FADD.FTZ R68, R68, R19 ;  /* 0x0000001344447221 */ /* 0x000fe20000010000 */
[----:B------:R-:W2:Y:S01]  /*5930*/  LDS.128 R28, [R66+0x1880] ;  /* 0x00188000421c7984 */ /* 0x000ea20000000c00 */
[----:B-1----:R-:W-:Y:S01]  /*5940*/  FADD.FTZ R16, R16, R21 ;  /* 0x0000001510107221 */ /* 0x002fe20000010000 */
[----:B------:R-:W-:Y:S01]  /*5950*/  FADD.FTZ R17, R17, R22 ;  /* 0x0000001611117221 */ /* 0x000fe20000010000 */
[----:B------:R-:W-:Y:S01]  /*5960*/  FADD.FTZ R67, R67, R20 ;  /* 0x0000001443437221 */ /* 0x000fe20000010000 */
[----:B------:R-:W-:Y:S01]  /*5970*/  FADD.FTZ R68, R68, R23 ;  /* 0x0000001744447221 */ /* 0x000fe20000010000 */
[----:B------:R-:W-:Y:S01]  /*5980*/  FADD.FTZ R18, R16, R25 ;  /* 0x0000001910127221 */ /* 0x000fe20000010000 */
[----:B------:R-:W-:Y:S01]  /*5990*/  FADD.FTZ R19, R17, R26 ;  /* 0x0000001a11137221 */ /* 0x000fe20000010000 */
[----:B------:R-:W-:Y:S01]  /*59a0*/  FADD.FTZ R67, R67, R24 ;  /* 0x0000001843437221 */ /* 0x000fe20000010000 */
[----:B------:R-:W-:Y:S01]  /*59b0*/  FADD.FTZ R68, R68, R27 ;  /* 0x0000001b44447221 */ /* 0x000fe20000010000 */
[----:B--2---:R-:W-:Y:S01]  /*59c0*/  FADD.FTZ R17, R18, R29 ;  /* 0x0000001d12117221 */ /* 0x004fe20000010000 */
[----:B------:R-:W-:Y:S01]  /*59d0*/  FADD.FTZ R18, R19, R30 ;  /* 0x0000001e13127221 */ /* 0x000fe20000010000 */
[----:B------:R-:W-:Y:S01]  /*59e0*/  FADD.FTZ R16, R67, R28 ;  /* 0x0000001c43107221 */ /* 0x000fe20000010000 */
[----:B------:R-:W-:-:S07]  /*59f0*/  FADD.FTZ R19, R68, R31 ;  /* 0x0000001f44137221 */ /* 0x000fce0000010000 */
.L_x_668:
[----:B------:R-:W-:Y:S05]  /*5a00*/  BSYNC.RECONVERGENT B0 ;  /* 0x0000000000007941 */ /* 0x000fea0003800200 */
.L_x_667:
[----:B------:R-:W-:Y:S04]  /*5a10*/  BSSY.RECONVERGENT B0, `(.L_x_669) ;  /* 0x000001c000007945 */ /* 0x000fe80003800200 */
[----:B------:R-:W-:Y:S05]  /*5a20*/  @P2 BRA `(.L_x_670) ;  /* 0x0000000000682947 */ /* 0x000fea0003800000 */
[----:B---3--:R-:W3:Y:S08]  /*5a30*/  LDC.64 R20, c[0x0][0x3f8] ;  /* 0x0000fe00ff147b82 */ /* 0x008ef00000000a00 */
[----:B-12---:R-:W1:Y:S01]  /*5a40*/  LDC.64 R22, c[0x0][0x3d8] ;  /* 0x0000f600ff167b82 */ /* 0x006e620000000a00 */
[----:B---3--:R-:W-:Y:S01]  /*5a50*/  IMAD.WIDE.U32 R24, R20, 0x3, RZ ;  /* 0x0000000314187825 */ /* 0x008fe200078e00ff */
[----:B------:R-:W-:-:S02]  /*5a60*/  LEA R29, R21, R21, 0x1 ;  /* 0x00000015151d7211 */ /* 0x000fc400078e08ff */
[----:B------:R-:W-:Y:S02]  /*5a70*/  LEA.HI R27, P2, R21, R20, RZ, 0x1 ;  /* 0x00000014151b7211 */ /* 0x000fe400078508ff */
[----:B------:R-:W-:Y:S02]  /*5a80*/  IADD3 R25, PT, PT, R25, R29, RZ ;  /* 0x0000001d19197210 */ /* 0x000fe40007ffe0ff */
[----:B------:R-:W-:Y:S01]  /*5a90*/  IADD3.X R26, PT, PT, RZ, R21, RZ, P2, !PT ;  /* 0x00000015ff1a7210 */ /* 0x000fe200017fe4ff */
[----:B-1----:R-:W-:Y:S01]  /*5aa0*/  IMAD.WIDE R22, R61, 0x4, R22 ;  /* 0x000000043d167825 */ /* 0x002fe200078e0216 */
        /* <DEDUP_REMOVED lines=18> */
.L_x_670:
[----:B------:R-:W-:Y:S05]  /*5bd0*/  BSYNC.RECONVERGENT B0 ;  /* 0x0000000000007941 */ /* 0x000fea0003800200 */
.L_x_669:
[----:B------:R-:W-:Y:S05]  /*5be0*/  @!P0 BRA `(.L_x_671) ;  /* 0x0000000800cc8947 */ /* 0x000fea0003800000 */
[----:B------:R-:W-:Y:S01]  /*5bf0*/  ULOP3.LUT UR5, UR4, 0x1, URZ, 0xc0, !UPT ;  /* 0x0000000104057892 */ /* 0x000fe2000f8ec0ff */
[----:B------:R-:W5:Y:S01]  /*5c00*/  LDC.64 R66, c[0x0][0x3d0] ;  /* 0x0000f400ff427b82 */ /* 0x000f620000000a00 */
[----:B----4-:R-:W4:Y:S01]  /*5c10*/  S2R R25, SR_CTAID.Y ;  /* 0x0000000000197919 */ /* 0x010f220000002600 */
[----:B------:R-:W-:-:S03]  /*5c20*/  ISETP.GE.U32.AND P2, PT, R60, 0x8, PT ;  /* 0x000000083c00780c */ /* 0x000fc60003f46070 */
[----:B------:R-:W-:-:S05]  /*5c30*/  MOV R19, UR5 ;  /* 0x0000000500137c02 */ /* 0x000fca0008000f00 */
[----:B------:R-:W-:-:S04]  /*5c40*/  IMAD R19, R19, UR7, RZ ;  /* 0x0000000713137c24 */ /* 0x000fc8000f8e02ff */
[----:B------:R-:W-:-:S05]  /*5c50*/  IMAD R16, R19, R60, RZ ;  /* 0x0000003c13107224 */ /* 0x000fca00078e02ff */
[----:B------:R-:W-:-:S05]  /*5c60*/  SHF.L.U32 R17, R16, 0x1, RZ ;  /* 0x0000000110117819 */ /* 0x000fca00000006ff */
[----:B-----5:R-:W-:Y:S01]  /*5c70*/  IMAD.WIDE R66, R17, 0x4, R66 ;  /* 0x0000000411427825 */ /* 0x020fe200078e0242 */
[----:B----4-:R-:W-:Y:S06]  /*5c80*/  @P1 BRA `(.L_x_672) ;  /* 0x0000000000581947 */ /* 0x010fec0003800000 */
[----:B------:R-:W4:Y:S01]  /*5c90*/  LDC.64 R16, c[0x0][0x3c8] ;  /* 0x0000f200ff107b82 */ /* 0x000f220000000a00 */
[----:B------:R-:W-:Y:S01]  /*5ca0*/  ULOP3.LUT UP0, UR5, UR4, 0x2, URZ, 0xc0, !UPT ;  /* 0x0000000204057892 */ /* 0x000fe2000f80c0ff */
[----:B------:R-:W-:Y:S01]  /*5cb0*/  IADD3 R19, PT, PT, R19, R25, RZ ;  /* 0x0000001913137210 */ /* 0x000fe20007ffe0ff */
[----:B------:R-:W-:Y:S02]  /*5cc0*/  IMAD R21, R2, UR7, R25 ;  /* 0x0000000702157c24 */ /* 0x000fe4000f8e0219 */
[----:B------:R-:W-:Y:S02]  /*5cd0*/  UIADD3 UR5, UPT, UPT, -UR5, 0x1, URZ ;  /* 0x0000000105057890 */ /* 0x000fe4000fffe1ff */
[----:B------:R-:W-:-:S04]  /*5ce0*/  PLOP3.LUT P0, PT, PT, PT, UP0, 0x80, 0x8 ;  /* 0x000000000008781c */ /* 0x000fc80003f0f008 */
[----:B-1----:R-:W-:Y:S01]  /*5cf0*/  MOV R23, UR5 ;  /* 0x0000000500177c02 */ /* 0x002fe20008000f00 */
[----:B----4-:R-:W-:-:S04]  /*5d00*/  IMAD.WIDE.U32 R16, R19, 0x4, R16 ;  /* 0x0000000413107825 */ /* 0x010fc800078e0010 */
[----:B------:R-:W-:Y:S01]  /*5d10*/  IMAD.WIDE.U32 R18, R21, 0x8, R66 ;  /* 0x0000000815127825 */ /* 0x000fe200078e0042 */
[----:B------:R-:W-:-:S04]  /*5d20*/  SEL R21, R60, RZ, !P0 ;  /* 0x000000ff3c157207 */ /* 0x000fc80004000000 */
[----:B------:R-:W-:Y:S01]  /*5d30*/  ISETP.NE.AND P0, PT, R21, -0x1, PT ;  /* 0xffffffff1500780c */ /* 0x000fe20003f05270 */
[----:B------:R4:W-:Y:S01]  /*5d40*/  STG.E.64 desc[UR10][R18.64], R32 ;  /* 0x0000002012007986 */ /* 0x0009e2000c101b0a */
[----:B------:R-:W-:Y:S06]  /*5d50*/  MEMBAR.ALL.GPU ;  /* 0x0000000000007992 */ /* 0x000fec000000a000 */
[----:B------:R-:W-:-:S00]  /*5d60*/  ERRBAR ;  /* 0x00000000000079ab */ /* 0x000fc00000000000 */
[----:B------:R-:W-:Y:S06]  /*5d70*/  CGAERRBAR ;  /* 0x00000000000075ab */ /* 0x000fec0000000000 */
[----:B------:R4:W-:Y:S01]  /*5d80*/  REDG.E.ADD.S32.STRONG.GPU desc[UR10][R16.64], R23 ;  /* 0x000000171000798e */ /* 0x0009e2000c12e30a */
[----:B------:R-:W-:Y:S05]  /*5d90*/  @!P0 BRA `(.L_x_672) ;  /* 0x0000000000148947 */ /* 0x000fea0003800000 */
.L_x_673:
[----:B----4-:R-:W4:Y:S04]  /*5da0*/  LDG.E.STRONG.GPU R18, desc[UR10][R16.64] ;  /* 0x0000000a10127981 */ /* 0x010f28000c1ef900 */
[----:B----4-:R-:W-:Y:S01]  /*5db0*/  CCTL.IVALL ;  /* 0x00000000ff00798f */ /* 0x010fe20002000000 */
[----:B------:R-:W-:Y:S05]  /*5dc0*/  YIELD ;  /* 0x0000000000007946 */ /* 0x000fea0003800000 */
[----:B------:R-:W-:-:S13]  /*5dd0*/  ISETP.NE.AND P0, PT, R18, R21, PT ;  /* 0x000000151200720c */ /* 0x000fda0003f05270 */
[----:B------:R-:W-:Y:S05]  /*5de0*/  @P0 BRA `(.L_x_673) ;  /* 0xfffffffc00ec0947 */ /* 0x000fea000383ffff */
.L_x_672:
[----:B------:R-:W-:Y:S05]  /*5df0*/  WARPSYNC.ALL ;  /* 0x0000000000007948 */ /* 0x000fea0003800000 */
[----:B------:R-:W-:Y:S01]  /*5e00*/  BAR.SYNC.DEFER_BLOCKING 0x0 ;  /* 0x0000000000007b1d */ /* 0x000fe20000010000 */
[----:B------:R-:W-:-:S05]  /*5e10*/  HFMA2 R24, -RZ, RZ, 0, 0 ;  /* 0x00000000ff187431 */ /* 0x000fca00000001ff */
[----:B------:R-:W-:Y:S05]  /*5e20*/  @!P2 BRA `(.L_x_674) ;  /* 0x000000040044a947 */ /* 0x000fea0003800000 */
[----:B----4-:R-:W-:Y:S01]  /*5e30*/  MOV R18, UR7 ;  /* 0x0000000700127c02 */ /* 0x010fe20008000f00 */
[----:B------:R-:W-:Y:S01]  /*5e40*/  UMOV UR5, URZ ;  /* 0x000000ff00057c82 */ /* 0x000fe20008000000 */
[----:B------:R-:W-:Y:S02]  /*5e50*/  MOV R30, UR7 ;  /* 0x00000007001e7c02 */ /* 0x000fe40008000f00 */
[----:B---3--:R-:W-:Y:S01]  /*5e60*/  MOV R20, UR7 ;  /* 0x0000000700147c02 */ /* 0x008fe20008000f00 */
[--C-:B------:R-:W-:Y:S01]  /*5e70*/  IMAD R31, R18, 0x3, R25.reuse ;  /* 0x00000003121f7824 */ /* 0x100fe200078e0219 */
[----:B------:R-:W-:Y:S01]  /*5e80*/  MOV R68, UR7 ;  /* 0x0000000700447c02 */ /* 0x000fe20008000f00 */
[--C-:B------:R-:W-:Y:S01]  /*5e90*/  IMAD R30, R30, 0x7, R25.reuse ;  /* 0x000000071e1e7824 */ /* 0x100fe200078e0219 */
[----:B------:R-:W-:Y:S01]  /*5ea0*/  MOV R16, UR7 ;  /* 0x0000000700107c02 */ /* 0x000fe20008000f00 */
[--C-:B------:R-:W-:Y:S01]  /*5eb0*/  IMAD R29, R20, 0x6, R25.reuse ;  /* 0x00000006141d7824 */ /* 0x100fe200078e0219 */
[----:B------:R-:W-:Y:S01]  /*5ec0*/  MOV R28, UR7 ;  /* 0x00000007001c7c02 */ /* 0x000fe20008000f00 */
[----:B------:R-:W-:Y:S01]  /*5ed0*/  IMAD R27, R68, 0x5, R25 ;  /* 0x00000005441b7824 */ /* 0x000fe200078e0219 */
[----:B------:R-:W-:-:S02]  /*5ee0*/  IADD3 R26, PT, PT, R25, UR7, RZ ;  /* 0x00000007191a7c10 */ /* 0x000fc4000fffe0ff */
[----:B------:R-:W-:Y:S02]  /*5ef0*/  IADD3 R24, PT, PT, -R2, RZ, RZ ;  /* 0x000000ff02187210 */ /* 0x000fe40007ffe1ff */
[-C--:B-1----:R-:W-:Y:S02]  /*5f00*/  MOV R23, R25.reuse ;  /* 0x0000001900177202 */ /* 0x082fe40000000f00 */
[----:B--2---:R-:W-:Y:S02]  /*5f10*/  LOP3.LUT R22, R60, 0x7ffffff8, RZ, 0xc0, !PT ;  /* 0x7ffffff83c167812 */ /* 0x004fe400078ec0ff */
[-C--:B------:R-:W-:Y:S02]  /*5f20*/  LEA R61, R16, R25.reuse, 0x1 ;  /* 0x00000019103d7211 */ /* 0x080fe400078e08ff */
[----:B------:R-:W-:-:S07]  /*5f30*/  LEA R28, R28, R25, 0x2 ;  /* 0x000000191c1c7211 */ /* 0x000fce00078e10ff */
.L_x_675:
[----:B------:R-:W-:Y:S01]  /*5f40*/  ISETP.EQ.OR P2, PT, R24, RZ, P1 ;  /* 0x000000ff1800720c */ /* 0x000fe20000f42670 */
[----:B------:R-:W-:-:S06]  /*5f50*/  UIADD3 UR8, UPT, UPT, UR5, 0x1, URZ ;  /* 0x0000000105087890 */ /* 0x000fcc000fffe0ff */
[----:B------:R-:W-:Y:S01]  /*5f60*/  ISETP.EQ.OR P3, PT, R2, UR8, P1 ;  /* 0x0000000802007c0c */ /* 0x000fe20008f62670 */
[----:B------:R-:W-:-:S05]  /*5f70*/  UIADD3 UR8, UPT, UPT, UR5, 0x2, URZ ;  /* 0x0000000205087890 */ /* 0x000fca000fffe0ff */
[----:B------:R-:W-:Y:S01]  /*5f80*/  @!P2 IMAD.WIDE.U32 R16, R23, 0x8, R66 ;  /* 0x000000081710a825 */ /* 0x000fe200078e0042 */
[----:B------:R-:W-:-:S05]  /*5f90*/  ISETP.EQ.OR P4, PT, R2, UR8, P1 ;  /* 0x0000000802007c0c */ /* 0x000fca0008f82670 */
[----:B------:R-:W0:Y:S01]  /*5fa0*/  @!P2 LDG.E.64 R16, desc[UR10][R16.64] ;  /* 0x0000000a1010a981 */ /* 0x000e22000c1e1b00 */
[----:B------:R-:W-:-:S06]  /*5fb0*/  @!P3 IMAD.WIDE.U32 R18, R26, 0x8, R66 ;  /* 0x000000081a12b825 */ /* 0x000fcc00078e0042 */
[----:B------:R-:W2:Y:S01]  /*5fc0*/  @!P3 LDG.E.64 R18, desc[UR10][R18.64] ;  /* 0x0000000a1212b981 */ /* 0x000ea2000c1e1b00 */
[----:B------:R-:W-:Y:S01]  /*5fd0*/  @!P4 IMAD.WIDE.U32 R20, R61, 0x8, R66 ;  /* 0x000000083d14c825 */ /* 0x000fe200078e0042 */
[----:B------:R-:W-:-:S05]  /*5fe0*/  UIADD3 UR13, UPT, UPT, UR5, 0x3, URZ ;  /* 0x00000003050d7890 */ /* 0x000fca000fffe0ff */
[----:B------:R-:W3:Y:S01]  /*5ff0*/  @!P4 LDG.E.64 R20, desc[UR10][R20.64] ;  /* 0x0000000a1414c981 */ /* 0x000ee2000c1e1b00 */
[----:B------:R-:W-:Y:S01]  /*6000*/  ISETP.EQ.OR P0, PT, R2, UR13, P1 ;  /* 0x0000000d02007c0c */ /* 0x000fe20008f02670 */
[----:B------:R-:W-:Y:S01]  /*6010*/  UIADD3 UR8, UPT, UPT, UR5, 0x4, URZ ;  /* 0x0000000405087890 */ /* 0x000fe2000fffe0ff */
[----:B0-----:R-:W-:Y:S01]  /*6020*/  @!P2 FADD.FTZ R32, R32, R16 ;  /* 0x000000102020a221 */ /* 0x001fe20000010000 */
[----:B------:R-:W-:-:S10]  /*6030*/  @!P2 FADD.FTZ R33, R33, R17 ;  /* 0x000000112121a221 */ /* 0x000fd40000010000 */
[----:B------:R-:W-:Y:S01]  /*6040*/  @!P0 IMAD.WIDE.U32 R16, R31, 0x8, R66 ;  /* 0x000000081f108825 */ /* 0x000fe200078e0042 */
[----:B------:R-:W-:-:S03]  /*6050*/  ISETP.EQ.OR P2, PT, R2, UR8, P1 ;  /* 0x0000000802007c0c */ /* 0x000fc60008f42670 */
[----:B--2---:R-:W-:Y:S02]  /*6060*/  @!P3 FADD.FTZ R32, R32, R18 ;  /* 0x000000122020b221 */ /* 0x004fe40000010000 */
[----:B------:R-:W2:Y:S01]  /*6070*/  @!P0 LDG.E.64 R16, desc[UR10][R16.64] ;  /* 0x0000000a10108981 */ /* 0x000ea2000c1e1b00 */
[----:B------:R-:W-:Y:S01]  /*6080*/  @!P3 FADD.FTZ R33, R33, R19 ;  /* 0x000000132121b221 */ /* 0x000fe20000010000 */
[----:B---3--:R-:W-:-:S03]  /*6090*/  @!P4 FADD.FTZ R32, R32, R20 ;  /* 0x000000142020c221 */ /* 0x008fc60000010000 */
[----:B------:R-:W-:-:S03]  /*60a0*/  @!P4 FADD.FTZ R33, R33, R21 ;  /* 0x000000152121c221 */ /* 0x000fc60000010000 */
[----:B------:R-:W-:-:S06]  /*60b0*/  @!P2 IMAD.WIDE.U32 R20, R28, 0x8, R66 ;  /* 0x000000081c14a825 */ /* 0x000fcc00078e0042 */
[----:B------:R-:W3:Y:S01]  /*60c0*/  @!P2 LDG.E.64 R20, desc[UR10][R20.64] ;  /* 0x0000000a1414a981 */ /* 0x000ee2000c1e1b00 */
[----:B------:R-:W-:-:S06]  /*60d0*/  UIADD3 UR8, UPT, UPT, UR5, 0x5, URZ ;  /* 0x0000000505087890 */ /* 0x000fcc000fffe0ff */
[----:B------:R-:W-:Y:S01]  /*60e0*/  ISETP.EQ.OR P3, PT, R2, UR8, P1 ;  /* 0x0000000802007c0c */ /* 0x000fe20008f62670 */
[----:B------:R-:W-:Y:S02]  /*60f0*/  UIADD3 UR8, UPT, UPT, UR5, 0x6, URZ ;  /* 0x0000000605087890 */ /* 0x000fe4000fffe0ff */
[----:B------:R-:W-:-:S04]  /*6100*/  UIADD3 UR13, UPT, UPT, UR5, 0x7, URZ ;  /* 0x00000007050d7890 */ /* 0x000fc8000fffe0ff */
[----:B------:R-:W-:-:S06]  /*6110*/  ISETP.EQ.OR P4, PT, R2, UR8, P1 ;  /* 0x0000000802007c0c */ /* 0x000fcc0008f82670 */
[----:B------:R-:W-:-:S06]  /*6120*/  @!P3 IMAD.WIDE.U32 R18, R27, 0x8, R66 ;  /* 0x000000081b12b825 */ /* 0x000fcc00078e0042 */
[----:B------:R-:W4:Y:S01]  /*6130*/  @!P3 LDG.E.64 R18, desc[UR10][R18.64] ;  /* 0x0000000a1212b981 */ /* 0x000f22000c1e1b00 */
[----:B--2---:R-:W-:Y:S01]  /*6140*/  @!P0 FADD.FTZ R32, R32, R16 ;  /* 0x0000001020208221 */ /* 0x004fe20000010000 */
[----:B------:R-:W-:Y:S01]  /*6150*/  @!P0 FADD.FTZ R33, R33, R17 ;  /* 0x0000001121218221 */ /* 0x000fe20000010000 */
[----:B------:R-:W-:Y:S01]  /*6160*/  ISETP.EQ.OR P0, PT, R2, UR13, P1 ;  /* 0x0000000d02007c0c */ /* 0x000fe20008f02670 */
[----:B------:R-:W-:-:S06]  /*6170*/  @!P4 IMAD.WIDE.U32 R16, R29, 0x8, R66 ;  /* 0x000000081d10c825 */ /* 0x000fcc00078e0042 */
[----:B------:R-:W2:Y:S01]  /*6180*/  @!P4 LDG.E.64 R16, desc[UR10][R16.64] ;  /* 0x0000000a1010c981 */ /* 0x000ea2000c1e1b00 */
[----:B---3--:R-:W-:Y:S01]  /*6190*/  @!P2 FADD.FTZ R32, R32, R20 ;  /* 0x000000142020a221 */ /* 0x008fe20000010000 */
[----:B------:R-:W-:-:S04]  /*61a0*/  @!P2 FADD.FTZ R33, R33, R21 ;  /* 0x000000152121a221 */ /* 0x000fc80000010000 */
[----:B------:R-:W-:-:S06]  /*61b0*/  @!P0 IMAD.WIDE.U32 R20, R30, 0x8, R66 ;  /* 0x000000081e148825 */ /* 0x000fcc00078e0042 */
[----:B------:R-:W3:Y:S01]  /*61c0*/  @!P0 LDG.E.64 R20, desc[UR10][R20.64] ;  /* 0x0000000a14148981 */ /* 0x000ee2000c1e1b00 */
[----:B------:R-:W-:Y:S01]  /*61d0*/  UIADD3 UR5, UPT, UPT, UR5, 0x8, URZ ;  /* 0x0000000805057890 */ /* 0x000fe2000fffe0ff */
[----:B----4-:R-:W-:Y:S01]  /*61e0*/  @!P3 FADD.FTZ R32, R32, R18 ;  /* 0x000000122020b221 */ /* 0x010fe20000010000 */
[----:B------:R-:W-:Y:S01]  /*61f0*/  @!P3 FADD.FTZ R33, R33, R19 ;  /* 0x000000132121b221 */ /* 0x000fe20000010000 */
[----:B------:R-:W-:Y:S02]  /*6200*/  MOV R18, UR7 ;  /* 0x0000000700127c02 */ /* 0x000fe40008000f00 */
[----:B------:R-:W-:Y:S02]  /*6210*/  MOV R19, UR7 ;  /* 0x0000000700137c02 */ /* 0x000fe40008000f00 */
[----:B------:R-:W-:Y:S02]  /*6220*/  LEA R23, R18, R23, 0x3 ;  /* 0x0000001712177211 */ /* 0x000fe400078e18ff */
[----:B------:R-:W-:-:S02]  /*6230*/  LEA R30, R19, R30, 0x3 ;  /* 0x0000001e131e7211 */ /* 0x000fc400078e18ff */
[----:B------:R-:W-:Y:S02]  /*6240*/  LEA R27, R18, R27, 0x3 ;  /* 0x0000001b121b7211 */ /* 0x000fe400078e18ff */
[----:B------:R-:W-:Y:S01]  /*6250*/  IADD3 R24, PT, PT, R24, 0x8, RZ ;  /* 0x0000000818187810 */ /* 0x000fe20007ffe0ff */
[----:B--2---:R-:W-:Y:S01]  /*6260*/  @!P4 FADD.FTZ R32, R32, R16 ;  /* 0x000000102020c221 */ /* 0x004fe20000010000 */
[----:B------:R-:W-:-:S03]  /*6270*/  @!P4 FADD.FTZ R33, R33, R17 ;  /* 0x000000112121c221 */ /* 0x000fc60000010000 */
[----:B---3--:R-:W-:Y:S01]  /*6280*/  @!P0 FADD.FTZ R32, R32, R20 ;  /* 0x0000001420208221 */ /* 0x008fe20000010000 */
[----:B------:R-:W-:Y:S01]  /*6290*/  @!P0 FADD.FTZ R33, R33, R21 ;  /* 0x0000001521218221 */ /* 0x000fe20000010000 */
[----:B------:R-:W-:Y:S02]  /*62a0*/  ISETP.NE.AND P0, PT, R22, UR5, PT ;  /* 0x0000000516007c0c */ /* 0x000fe4000bf05270 */
[----:B------:R-:W-:Y:S02]  /*62b0*/  MOV R16, UR7 ;  /* 0x0000000700107c02 */ /* 0x000fe40008000f00 */
[----:B------:R-:W-:Y:S02]  /*62c0*/  MOV R17, UR7 ;  /* 0x0000000700117c02 */ /* 0x000fe40008000f00 */
[----:B------:R-:W-:Y:S02]  /*62d0*/  LEA R29, R16, R29, 0x3 ;  /* 0x0000001d101d7211 */ /* 0x000fe400078e18ff */
[----:B------:R-:W-:-:S02]  /*62e0*/  LEA R28, R17, R28, 0x3 ;  /* 0x0000001c111c7211 */ /* 0x000fc400078e18ff */
[C---:B------:R-:W-:Y:S02]  /*62f0*/  LEA R31, R16.reuse, R31, 0x3 ;  /* 0x0000001f101f7211 */ /* 0x040fe400078e18ff */
[----:B------:R-:W-:Y:S02]  /*6300*/  LEA R61, R16, R61, 0x3 ;  /* 0x0000003d103d7211 */ /* 0x000fe400078e18ff */
[----:B------:R-:W-:Y:S01]  /*6310*/  LEA R26, R17, R26, 0x3 ;  /* 0x0000001a111a7211 */ /* 0x000fe200078e18ff */
[----:B------:R-:W-:Y:S06]  /*6320*/  @P0 BRA `(.L_x_675) ;  /* 0xfffffffc00040947 */ /* 0x000fec000383ffff */
[----:B------:R-:W-:-:S07]  /*6330*/  MOV R24, R22 ;  /* 0x0000001600187202 */ /* 0x000fce0000000f00 */
.L_x_674:
[----:B----4-:R-:W-:-:S13]  /*6340*/  LOP3.LUT P0, R16, R60, 0x7, RZ, 0xc0, !PT ;  /* 0x000000073c107812 */ /* 0x010fda000780c0ff */
[----:B------:R-:W-:Y:S05]  /*6350*/  @!P0 BRA `(.L_x_671) ;  /* 0x0000000000f08947 */ /* 0x000fea0003800000 */
[----:B------:R-:W-:Y:S02]  /*6360*/  IADD3 R16, PT, PT, R16, -0x1, RZ ;  /* 0xffffffff10107810 */ /* 0x000fe40007ffe0ff */
[----:B------:R-:W-:Y:S02]  /*6370*/  LOP3.LUT P5, R26, R60, 0x3, RZ, 0xc0, !PT ;  /* 0x000000033c1a7812 */ /* 0x000fe400078ac0ff */
[----:B------:R-:W-:-:S13]  /*6380*/  ISETP.GE.U32.AND P0, PT, R16, 0x3, PT ;  /* 0x000000031000780c */ /* 0x000fda0003f06070 */
[----:B------:R-:W-:Y:S05]  /*6390*/  @!P0 BRA `(.L_x_676) ;  /* 0x0000000000708947 */ /* 0x000fea0003800000 */
[C---:B------:R-:W-:Y:S02]  /*63a0*/  IADD3 R19, PT, PT, R24.reuse, 0x1, RZ ;  /* 0x0000000118137810 */ /* 0x040fe40007ffe0ff */
[CC--:B------:R-:W-:Y:S02]  /*63b0*/  ISETP.EQ.OR P0, PT, R24.reuse, R2.reuse, P1 ;  /* 0x000000021800720c */ /* 0x0c0fe40000f02670 */
[C---:B------:R-:W-:Y:S02]  /*63c0*/  IADD3 R21, PT, PT, R24.reuse, 0x2, RZ ;  /* 0x0000000218157810 */ /* 0x040fe40007ffe0ff */
[-C--:B------:R-:W-:Y:S02]  /*63d0*/  ISETP.EQ.OR P2, PT, R19, R2.reuse, P1 ;  /* 0x000000021300720c */ /* 0x080fe40000f42670 */
[----:B-1----:R-:W-:Y:S02]  /*63e0*/  IADD3 R23, PT, PT, R24, 0x3, RZ ;  /* 0x0000000318177810 */ /* 0x002fe40007ffe0ff */
[----:B------:R-:W-:-:S02]  /*63f0*/  ISETP.EQ.OR P3, PT, R21, R2, P1 ;  /* 0x000000021500720c */ /* 0x000fc40000f62670 */
[----:B------:R-:W-:-:S03]  /*6400*/  ISETP.EQ.OR P4, PT, R23, R2, P1 ;  /* 0x000000021700720c */ /* 0x000fc60000f82670 */
[----:B------:R-:W-:-:S04]  /*6410*/  @!P0 IMAD R17, R24, UR7, R25 ;  /* 0x0000000718118c24 */ /* 0x000fc8000f8e0219 */
[----:B------:R-:W-:Y:S02]  /*6420*/  @!P2 IMAD R19, R19, UR7, R25 ;  /* 0x000000071313ac24 */ /* 0x000fe4000f8e0219 */
[----:B------:R-:W-:-:S04]  /*6430*/  @!P0 IMAD.WIDE.U32 R16, R17, 0x8, R66 ;  /* 0x0000000811108825 */ /* 0x000fc800078e0042 */
[----:B------:R-:W-:Y:S02]  /*6440*/  @!P3 IMAD R21, R21, UR7, R25 ;  /* 0x000000071515bc24 */ /* 0x000fe4000f8e0219 */
[----:B------:R-:W-:Y:S01]  /*6450*/  @!P2 IMAD.WIDE.U32 R18, R19, 0x8, R66 ;  /* 0x000000081312a825 */ /* 0x000fe200078e0042 */
[----:B------:R-:W0:Y:S03]  /*6460*/  @!P0 LDG.E.64 R16, desc[UR10][R16.64] ;  /* 0x0000000a10108981 */ /* 0x000e26000c1e1b00 */
[----:B------:R-:W-:Y:S02]  /*6470*/  @!P4 IMAD R23, R23, UR7, R25 ;  /* 0x000000071717cc24 */ /* 0x000fe4000f8e0219 */
[--C-:B---3--:R-:W-:Y:S01]  /*6480*/  @!P3 IMAD.WIDE.U32 R20, R21, 0x8, R66.reuse ;  /* 0x000000081514b825 */ /* 0x108fe200078e0042 */
[----:B------:R-:W3:Y:S03]  /*6490*/  @!P2 LDG.E.64 R18, desc[UR10][R18.64] ;  /* 0x0000000a1212a981 */ /* 0x000ee6000c1e1b00 */
[----:B--2---:R-:W-:-:S02]  /*64a0*/  @!P4 IMAD.WIDE.U32 R22, R23, 0x8, R66 ;  /* 0x000000081716c825 */ /* 0x004fc400078e0042 */
[----:B------:R-:W2:Y:S04]  /*64b0*/  @!P3 LDG.E.64 R20, desc[UR10][R20.64] ;  /* 0x0000000a1414b981 */ /* 0x000ea8000c1e1b00 */
[----:B------:R-:W4:Y:S01]  /*64c0*/  @!P4 LDG.E.64 R22, desc[UR10][R22.64] ;  /* 0x0000000a1616c981 */ /* 0x000f22000c1e1b00 */
[----:B------:R-:W-:Y:S01]  /*64d0*/  IADD3 R24, PT, PT, R24, 0x4, RZ ;  /* 0x0000000418187810 */ /* 0x000fe20007ffe0ff */
[----:B0-----:R-:W-:Y:S01]  /*64e0*/  @!P0 FADD.FTZ R32, R32, R16 ;  /* 0x0000001020208221 */ /* 0x001fe20000010000 */
[----:B------:R-:W-:-:S03]  /*64f0*/  @!P0 FADD.FTZ R33, R33, R17 ;  /* 0x0000001121218221 */ /* 0x000fc60000010000 */
[----:B---3--:R-:W-:Y:S01]  /*6500*/  @!P2 FADD.FTZ R32, R32, R18 ;  /* 0x000000122020a221 */ /* 0x008fe20000010000 */
[----:B------:R-:W-:-:S03]  /*6510*/  @!P2 FADD.FTZ R33, R33, R19 ;  /* 0x000000132121a221 */ /* 0x000fc60000010000 */
[----:B--2---:R-:W-:Y:S01]  /*6520*/  @!P3 FADD.FTZ R32, R32, R20 ;  /* 0x000000142020b221 */ /* 0x004fe20000010000 */
[----:B------:R-:W-:-:S03]  /*6530*/  @!P3 FADD.FTZ R33, R33, R21 ;  /* 0x000000152121b221 */ /* 0x000fc60000010000 */
[----:B----4-:R-:W-:Y:S01]  /*6540*/  @!P4 FADD.FTZ R32, R32, R22 ;  /* 0x000000162020c221 */ /* 0x010fe20000010000 */
[----:B------:R-:W-:-:S07]  /*6550*/  @!P4 FADD.FTZ R33, R33, R23 ;  /* 0x000000172121c221 */ /* 0x000fce0000010000 */
.L_x_676:
[----:B------:R-:W-:Y:S05]  /*6560*/  @!P5 BRA `(.L_x_671) ;  /* 0x00000000006cd947 */ /* 0x000fea0003800000 */
[----:B------:R-:W-:Y:S02]  /*6570*/  ISETP.NE.AND P0, PT, R26, 0x1, PT ;  /* 0x000000011a00780c */ /* 0x000fe40003f05270 */
[----:B------:R-:W-:-:S11]  /*6580*/  LOP3.LUT R60, R60, 0x1, RZ, 0xc0, !PT ;  /* 0x000000013c3c7812 */ /* 0x000fd600078ec0ff */
[----:B------:R-:W-:Y:S05]  /*6590*/  @!P0 BRA `(.L_x_677) ;  /* 0x0000000000388947 */ /* 0x000fea0003800000 */
[C---:B------:R-:W-:Y:S02]  /*65a0*/  IADD3 R19, PT, PT, R24.reuse, 0x1, RZ ;  /* 0x0000000118137810 */ /* 0x040fe40007ffe0ff */
[-C--:B------:R-:W-:Y:S02]  /*65b0*/  ISETP.EQ.OR P2, PT, R24, R2.reuse, P1 ;  /* 0x000000021800720c */ /* 0x080fe40000f42670 */
[----:B------:R-:W-:-:S11]  /*65c0*/  ISETP.EQ.OR P0, PT, R19, R2, P1 ;  /* 0x000000021300720c */ /* 0x000fd60000f02670 */
[--C-:B------:R-:W-:Y:S02]  /*65d0*/  @!P2 IMAD R17, R24, UR7, R25.reuse ;  /* 0x000000071811ac24 */ /* 0x100fe4000f8e0219 */
[----:B------:R-:W-:Y:S02]  /*65e0*/  @!P0 IMAD R19, R19, UR7, R25 ;  /* 0x0000000713138c24 */ /* 0x000fe4000f8e0219 */
[----:B------:R-:W-:-:S04]  /*65f0*/  @!P2 IMAD.WIDE.U32 R16, R17, 0x8, R66 ;  /* 0x000000081110a825 */ /* 0x000fc800078e0042 */
[----:B------:R-:W-:Y:S02]  /*6600*/  @!P0 IMAD.WIDE.U32 R18, R19, 0x8, R66 ;  /* 0x0000000813128825 */ /* 0x000fe400078e0042 */
[----:B------:R-:W0:Y:S04]  /*6610*/  @!P2 LDG.E.64 R16, desc[UR10][R16.64] ;  /* 0x0000000a1010a981 */ /* 0x000e28000c1e1b00 */
[----:B------:R-:W4:Y:S01]  /*6620*/  @!P0 LDG.E.64 R18, desc[UR10][R18.64] ;  /* 0x0000000a12128981 */ /* 0x000f22000c1e1b00 */
[----:B------:R-:W-:Y:S01]  /*6630*/  IADD3 R24, PT, PT, R24, 0x2, RZ ;  /* 0x0000000218187810 */ /* 0x000fe20007ffe0ff */
[----:B0--3--:R-:W-:Y:S01]  /*6640*/  @!P2 FADD.FTZ R32, R32, R16 ;  /* 0x000000102020a221 */ /* 0x009fe20000010000 */
[----:B------:R-:W-:-:S03]  /*6650*/  @!P2 FADD.FTZ R33, R33, R17 ;  /* 0x000000112121a221 */ /* 0x000fc60000010000 */
[----:B----4-:R-:W-:Y:S01]  /*6660*/  @!P0 FADD.FTZ R32, R32, R18 ;  /* 0x0000001220208221 */ /* 0x010fe20000010000 */
[----:B------:R-:W-:-:S07]  /*6670*/  @!P0 FADD.FTZ R33, R33, R19 ;  /* 0x0000001321218221 */ /* 0x000fce0000010000 */
.L_x_677:
[----:B------:R-:W-:Y:S01]  /*6680*/  ISETP.EQ.OR P0, PT, R24, R2, P1 ;  /* 0x000000021800720c */ /* 0x000fe20000f02670 */
[----:B------:R-:W-:Y:S03]  /*6690*/  BSSY.RECONVERGENT B0, `(.L_x_671) ;  /* 0x0000008000007945 */ /* 0x000fe60003800200 */
[----:B------:R-:W-:-:S13]  /*66a0*/  ISETP.NE.U32.OR P0, PT, R60, 0x1, P0 ;  /* 0x000000013c00780c */ /* 0x000fda0000705470 */
[----:B------:R-:W-:Y:S05]  /*66b0*/  @P0 BRA `(.L_x_678) ;  /* 0x0000000000140947 */ /* 0x000fea0003800000 */
[----:B------:R-:W-:-:S04]  /*66c0*/  IMAD R17, R24, UR7, R25 ;  /* 0x0000000718117c24 */ /* 0x000fc8000f8e0219 */
[----:B------:R-:W-:-:S06]  /*66d0*/  IMAD.WIDE.U32 R16, R17, 0x8, R66 ;  /* 0x0000000811107825 */ /* 0x000fcc00078e0042 */
[----:B------:R-:W0:Y:S02]  /*66e0*/  LDG.E.64 R16, desc[UR10][R16.64] ;  /* 0x0000000a10107981 */ /* 0x000e24000c1e1b00 */
[----:B0--3--:R-:W-:Y:S01]  /*66f0*/  FADD.FTZ R32, R32, R16 ;  /* 0x0000001020207221 */ /* 0x009fe20000010000 */
[----:B------:R-:W-:-:S07]  /*6700*/  FADD.FTZ R33, R33, R17 ;  /* 0x0000001121217221 */ /* 0x000fce0000010000 */
.L_x_678:
[----:B------:R-:W-:Y:S05]  /*6710*/  BSYNC.RECONVERGENT B0 ;  /* 0x0000000000007941 */ /* 0x000fea0003800200 */
.L_x_671:
[----:B------:R-:W5:Y:S01]  /*6720*/  S2UR UR8, SR_CgaCtaId ;  /* 0x00000000000879c3 */ /* 0x000f620000008800 */
[----:B------:R-:W-:Y:S01]  /*6730*/  UMOV UR5, 0x400 ;  /* 0x0000040000057882 */ /* 0x000fe20000000000 */
[--C-:B----4-:R-:W-:Y:S02]  /*6740*/  HADD2.F32 R18, -RZ, R49.reuse.H0_H0 ;  /* 0x20000031ff127230 */ /* 0x110fe40000004100 */
[----:B------:R-:W-:-:S03]  /*6750*/  HADD2.F32 R49, -RZ, R49.H1_H1 ;  /* 0x30000031ff317230 */ /* 0x000fc60000004100 */
[----:B------:R-:W-:Y:S02]  /*6760*/  FADD.FTZ R18, R18, -UR9 ;  /* 0x8000000912127e21 */ /* 0x000fe40008010000 */
[----:B------:R-:W-:Y:S02]  /*6770*/  FADD.FTZ R19, R49, -UR9 ;  /* 0x8000000931137e21 */ /* 0x000fe40008010000 */
[----:B------:R-:W-:Y:S02]  /*6780*/  FMUL.FTZ R25, R18, UR12 ;  /* 0x0000000c12197c20 */ /* 0x000fe40008410000 */
[----:B------:R-:W-:Y:S01]  /*6790*/  FMUL.FTZ R19, R19, UR12 ;  /* 0x0000000c13137c20 */ /* 0x000fe20008410000 */
[----:B-----5:R-:W-:Y:S01]  /*67a0*/  ULEA UR5, UR8, UR5, 0x18 ;  /* 0x0000000508057291 */ /* 0x020fe2000f8ec0ff */
[----:B------:R-:W4:Y:S08]  /*67b0*/  LDCU.U8 UR8, c[0x0][0x414] ;  /* 0x00008280ff0877ac */ /* 0x000f300008000000 */
[----:B------:R-:W-:Y:S01]  /*67c0*/  @!P1 STS.64 [UR5+0x88], R32 ;  /* 0x00008820ff009988 */ /* 0x000fe20008000a05 */
[----:B------:R-:W-:Y:S01]  /*67d0*/  BAR.SYNC.DEFER_BLOCKING 0x0 ;  /* 0x0000000000007b1d */ /* 0x000fe20000010000 */
[----:B----4-:R-:W-:-:S05]  /*67e0*/  UISETP.NE.AND UP0, UPT, UR8, URZ, UPT ;  /* 0x000000ff0800728c */ /* 0x010fca000bf05270 */
[----:B------:R-:W3:Y:S01]  /*67f0*/  LDS.64 R16, [UR5+0x88] ;  /* 0x00008805ff107984 */ /* 0x000ee20008000a00 */
[----:B------:R-:W3:Y:S02]  /*6800*/  LDCU UR5, c[0x0][0x42c] ;  /* 0x00008580ff0577ac */ /* 0x000ee40008000800 */
[----:B---3--:R-:W-:Y:S01]  /*6810*/  FMUL.FTZ R20, R17, UR5 ;  /* 0x0000000511147c20 */ /* 0x008fe20008410000 */
[--C-:B------:R-:W-:Y:S02]  /*6820*/  HADD2.F32 R17, -RZ, R48.reuse.H0_H0 ;  /* 0x20000030ff117230 */ /* 0x100fe40000004100 */
[----:B------:R-:W-:Y:S01]  /*6830*/  FMUL.FTZ R16, R16, UR5 ;  /* 0x0000000510107c20 */ /* 0x000fe20008410000 */
[----:B------:R-:W-:Y:S01]  /*6840*/  HADD2.F32 R48, -RZ, R48.H1_H1 ;  /* 0x30000030ff307230 */ /* 0x000fe20000004100 */
[----:B------:R-:W-:Y:S06]  /*6850*/  BRA.U !UP0, `(.L_x_679) ;  /* 0x0000000108487547 */ /* 0x000fec000b800000 */
[----:B------:R-:W-:Y:S01]  /*6860*/  FFMA.FTZ R21, R15, R19, R13 ;  /* 0x000000130f157223 */ /* 0x000fe2000001000d */
[----:B------:R-:W-:-:S03]  /*6870*/  FFMA.FTZ R18, R14, R25, R12 ;  /* 0x000000190e127223 */ /* 0x000fc6000001000c */
[----:B------:R-:W-:Y:S01]  /*6880*/  FMUL.FTZ R26, R21, -1.4426950216293334961 ;  /* 0xbfb8aa3b151a7820 */ /* 0x000fe20000410000 */
[----:B--2---:R-:W-:-:S05]  /*6890*/  FMUL.FTZ R22, R18, -1.4426950216293334961 ;  /* 0xbfb8aa3b12167820 */ /* 0x004fca0000410000 */
[----:B------:R-:W2:Y:S04]  /*68a0*/  MUFU.EX2 R26, R26 ;  /* 0x0000001a001a7308 */ /* 0x000ea80000000800 */
[----:B------:R-:W1:Y:S01]  /*68b0*/  MUFU.EX2 R22, R22 ;  /* 0x0000001600167308 */ /* 0x000e620000000800 */
[----:B--2---:R-:W-:Y:S01]  /*68c0*/  FADD.FTZ R27, R26, 1 ;  /* 0x3f8000001a1b7421 */ /* 0x004fe20000010000 */
[----:B-1----:R-:W-:-:S05]  /*68d0*/  FADD.FTZ R23, R22, 1 ;  /* 0x3f80000016177421 */ /* 0x002fca0000010000 */
        /* <DEDUP_REMOVED lines=10> */
.L_x_679:
[----:B------:R-:W3:Y:S01]  /*6980*/  LDCU UR8, c[0x0][0x41c] ;  /* 0x00008380ff0877ac */ /* 0x000ee20008000800 */
[----:B------:R-:W-:Y:S01]  /*6990*/  R2UR UR5, R16 ;  /* 0x00000000100572ca */ /* 0x000fe200000e0000 */
[--C-:B--2---:R-:W-:Y:S01]  /*69a0*/  HADD2.F32 R22, -RZ, R47.reuse.H0_H0 ;  /* 0x2000002fff167230 */ /* 0x104fe20000004100 */
[----:B------:R-:W-:Y:S01]  /*69b0*/  BSSY.RECONVERGENT B0, `(.L_x_680) ;  /* 0x000001f000007945 */ /* 0x000fe20003800200 */
[----:B------:R-:W2:Y:S01]  /*69c0*/  LDCU.64 UR14, c[0x0][0x400] ;  /* 0x00008000ff0e77ac */ /* 0x000ea20008000a00 */
[----:B------:R-:W-:Y:S02]  /*69d0*/  HADD2.F32 R47, -RZ, R47.H1_H1 ;  /* 0x3000002fff2f7230 */ /* 0x000fe40000004100 */
[----:B------:R-:W-:-:S07]  /*69e0*/  FADD.FTZ R24, R22, -UR9 ;  /* 0x8000000916187e21 */ /* 0x000fce0008010000 */
[--C-:B------:R-:W-:Y:S01]  /*69f0*/  FFMA.FTZ R25, R25, UR5, R20.reuse ;  /* 0x0000000519197c23 */ /* 0x100fe20008010014 */
[----:B------:R-:W-:Y:S01]  /*6a00*/  FFMA.FTZ R16, R19, UR5, R20 ;  /* 0x0000000513107c23 */ /* 0x000fe20008010014 */
[----:B---3--:R-:W-:Y:S02]  /*6a10*/  IMAD R21, R2, UR8, R51 ;  /* 0x0000000802157c24 */ /* 0x008fe4000f8e0233 */
[----:B------:R-:W-:Y:S01]  /*6a20*/  FFMA.FTZ R25, R14, R17, -R25 ;  /* 0x000000110e197223 */ /* 0x000fe20000010819 */
[----:B------:R-:W-:Y:S02]  /*6a30*/  FFMA.FTZ R22, R15, R48, -R16 ;  /* 0x000000300f167223 */ /* 0x000fe40000010810 */
[C---:B--2---:R-:W-:Y:S02]  /*6a40*/  ISETP.GE.U32.AND P0, PT, R21.reuse, UR14, PT ;  /* 0x0000000e15007c0c */ /* 0x044fe4000bf06070 */
[----:B------:R-:W-:Y:S02]  /*6a50*/  SHF.R.S32.HI R18, RZ, 0x1f, R21 ;  /* 0x0000001fff127819 */ /* 0x000fe40000011415 */
[----:B-1----:R-:W-:-:S02]  /*6a60*/  IADD3 R23, PT, PT, R21, 0x8, RZ ;  /* 0x0000000815177810 */ /* 0x002fc40007ffe0ff */
[----:B------:R-:W-:Y:S02]  /*6a70*/  ISETP.GE.AND.EX P0, PT, R18, UR15, PT, P0 ;  /* 0x0000000f12007c0c */ /* 0x000fe4000bf06300 */
[----:B------:R-:W-:Y:S02]  /*6a80*/  ISETP.GE.U32.AND P1, PT, R23, UR14, PT ;  /* 0x0000000e17007c0c */ /* 0x000fe4000bf26070 */
[----:B------:R-:W-:-:S04]  /*6a90*/  SHF.R.S32.HI R2, RZ, 0x1f, R23 ;  /* 0x0000001fff027819 */ /* 0x000fc80000011417 */
[----:B------:R-:W-:-:S05]  /*6aa0*/  ISETP.GE.AND.EX P1, PT, R2, UR15, PT, P1 ;  /* 0x0000000f02007c0c */ /* 0x000fca000bf26310 */
[----:B------:R-:W-:Y:S08]  /*6ab0*/  @P0 BRA `(.L_x_681) ;  /* 0x0000000000380947 */ /* 0x000ff00003800000 */
[----:B------:R-:W1:Y:S01]  /*6ac0*/  LDCU.64 UR18, c[0x0][0x3f8] ;  /* 0x00007f00ff1277ac */ /* 0x000e620008000a00 */
[----:B------:R-:W-:Y:S01]  /*6ad0*/  MOV R16, R62 ;  /* 0x0000003e00107202 */ /* 0x000fe20000000f00 */
[----:B------:R-:W-:Y:S01]  /*6ae0*/  FMUL.FTZ R25, R25, UR12 ;  /* 0x0000000c19197c20 */ /* 0x000fe20008410000 */
[----:B------:R-:W-:Y:S01]  /*6af0*/  MOV R17, R65 ;  /* 0x0000004100117202 */ /* 0x000fe20000000f00 */
[----:B------:R-:W2:Y:S01]  /*6b00*/  LDCU.64 UR16, c[0x0][0x380] ;  /* 0x00007000ff1077ac */ /* 0x000ea20008000a00 */
[----:B------:R-:W-:Y:S01]  /*6b10*/  FMUL.FTZ R22, R22, UR12 ;  /* 0x0000000c16167c20 */ /* 0x000fe20008410000 */
[----:B-1----:R-:W-:Y:S02]  /*6b20*/  IMAD R18, R18, UR18, RZ ;  /* 0x0000001212127c24 */ /* 0x002fe4000f8e02ff */
[----:B------:R-:W-:-:S04]  /*6b30*/  IMAD.WIDE.U32 R16, R21, UR18, R16 ;  /* 0x0000001215107c25 */ /* 0x000fc8000f8e0010 */
[----:B------:R-:W-:Y:S01]  /*6b40*/  IMAD R19, R21, UR19, R18 ;  /* 0x0000001315137c24 */ /* 0x000fe2000f8e0212 */
[----:B--2---:R-:W-:-:S04]  /*6b50*/  LEA R18, P0, R16, UR16, 0x1 ;  /* 0x0000001010127c11 */ /* 0x004fc8000f8008ff */
[----:B------:R-:W-:Y:S02]  /*6b60*/  IADD3 R19, PT, PT, R17, R19, RZ ;  /* 0x0000001311137210 */ /* 0x000fe40007ffe0ff */
[----:B------:R-:W-:Y:S02]  /*6b70*/  F2FP.F16.F32.PACK_AB R17, R22, R25 ;  /* 0x000000191611723e */ /* 0x000fe400000000ff */
[----:B------:R-:W-:-:S05]  /*6b80*/  LEA.HI.X R19, R16, UR17, R19, 0x1, P0 ;  /* 0x0000001110137c11 */ /* 0x000fca00080f0c13 */
[----:B------:R1:W-:Y:S02]  /*6b90*/  STG.E desc[UR10][R18.64], R17 ;  /* 0x0000001112007986 */ /* 0x0003e4000c10190a */
.L_x_681:
[----:B------:R-:W-:Y:S05]  /*6ba0*/  BSYNC.RECONVERGENT B0 ;  /* 0x0000000000007941 */ /* 0x000fea0003800200 */
.L_x_680:
[----:B-1----:R-:W-:Y:S01]  /*6bb0*/  FMUL.FTZ R19, R24, UR12 ;  /* 0x0000000c18137c20 */ /* 0x002fe20008410000 */
[----:B------:R-:W-:Y:S01]  /*6bc0*/  FADD.FTZ R47, R47, -UR9 ;  /* 0x800000092f2f7e21 */ /* 0x000fe20008010000 */
[--C-:B------:R-:W-:Y:S02]  /*6bd0*/  HADD2.F32 R17, -RZ, R46.reuse.H0_H0 ;  /* 0x2000002eff117230 */ /* 0x100fe40000004100 */
[----:B------:R-:W-:Y:S02]  /*6be0*/  HADD2.F32 R46, -RZ, R46.H1_H1 ;  /* 0x3000002eff2e7230 */ /* 0x000fe40000004100 */
[----:B------:R-:W-:Y:S01]  /*6bf0*/  FFMA.FTZ R31, R19, UR5, R20 ;  /* 0x00000005131f7c23 */ /* 0x000fe20008010014 */
[----:B------:R-:W-:Y:S01]  /*6c00*/  FMUL.FTZ R47, R47, UR12 ;  /* 0x0000000c2f2f7c20 */ /* 0x000fe20008410000 */
[----:B------:R-:W-:Y:S06]  /*6c10*/  BRA.U !UP0, `(.L_x_682) ;  /* 0x0000000108487547 */ /* 0x000fec000b800000 */
[----:B------:R-:W-:Y:S01]  /*6c20*/  FFMA.FTZ R16, R14, R19, R12 ;  /* 0x000000130e107223 */ /* 0x000fe2000001000c */
[----:B------:R-:W-:-:S03]  /*6c30*/  FFMA.FTZ R18, R15, R47, R13 ;  /* 0x0000002f0f127223 */ /* 0x000fc6000001000d */
[----:B------:R-:W-:Y:S01]  /*6c40*/  FMUL.FTZ R19, R16, -1.4426950216293334961 ;  /* 0xbfb8aa3b10137820 */ /* 0x000fe20000410000 */
[----:B------:R-:W-:-:S05]  /*6c50*/  FMUL.FTZ R24, R18, -1.4426950216293334961 ;  /* 0xbfb8aa3b12187820 */ /* 0x000fca0000410000 */
[----:B------:R-:W1:Y:S04]  /*6c60*/  MUFU.EX2 R19, R19 ;  /* 0x0000001300137308 */ /* 0x000e680000000800 */
[----:B------:R-:W2:Y:S01]  /*6c70*/  MUFU.EX2 R24, R24 ;  /* 0x0000001800187308 */ /* 0x000ea20000000800 */
[----:B-1----:R-:W-:Y:S01]  /*6c80*/  FADD.FTZ R22, R19, 1 ;  /* 0x3f80000013167421 */ /* 0x002fe20000010000 */
[----:B--2---:R-:W-:-:S05]  /*6c90*/  FADD.FTZ R25, R24, 1 ;  /* 0x3f80000018197421 */ /* 0x004fca0000010000 */
        /* <DEDUP_REMOVED lines=10> */
.L_x_682:
[----:B------:R-:W-:Y:S01]  /*6d40*/  FFMA.FTZ R16, R47, UR5, R20 ;  /* 0x000000052f107c23 */ /* 0x000fe20008010014 */
[----:B------:R-:W-:Y:S01]  /*6d50*/  BSSY.RECONVERGENT B0, `(.L_x_683) ;  /* 0x0000014000007945 */ /* 0x000fe20003800200 */
[----:B------:R-:W-:Y:S01]  /*6d60*/  FFMA.FTZ R31, R14, R17, -R31 ;  /* 0x000000110e1f7223 */ /* 0x000fe2000001081f */
[----:B------:R-:W-:Y:S01]  /*6d70*/  IADD3 R27, PT, PT, R21, 0x10, RZ ;  /* 0x00000010151b7810 */ /* 0x000fe20007ffe0ff */
[----:B------:R-:W-:Y:S01]  /*6d80*/  FFMA.FTZ R46, R15, R46, -R16 ;  /* 0x0000002e0f2e7223 */ /* 0x000fe20000010810 */
[----:B------:R-:W-:Y:S01]  /*6d90*/  IADD3 R25, PT, PT, R21, 0x18, RZ ;  /* 0x0000001815197810 */ /* 0x000fe20007ffe0ff */
[----:B------:R-:W-:Y:S06]  /*6da0*/  @P1 BRA `(.L_x_684) ;  /* 0x0000000000381947 */ /* 0x000fec0003800000 */
[----:B------:R-:W1:Y:S01]  /*6db0*/  LDCU.64 UR16, c[0x0][0x3f8] ;  /* 0x00007f00ff1077ac */ /* 0x000e620008000a00 */
[----:B------:R-:W-:Y:S01]  /*6dc0*/  MOV R16, R62 ;  /* 0x0000003e00107202 */ /* 0x000fe20000000f00 */
[----:B------:R-:W-:Y:S01]  /*6dd0*/  FMUL.FTZ R31, R31, UR12 ;  /* 0x0000000c1f1f7c20 */ /* 0x000fe20008410000 */
[----:B------:R-:W-:Y:S01]  /*6de0*/  MOV R17, R65 ;  /* 0x0000004100117202 */ /* 0x000fe20000000f00 */
[----:B------:R-:W2:Y:S01]  /*6df0*/  LDCU.64 UR18, c[0x0][0x380] ;  /* 0x00007000ff1277ac */ /* 0x000ea20008000a00 */
[----:B-1----:R-:W-:Y:S02]  /*6e00*/  IMAD R2, R2, UR16, RZ ;  /* 0x0000001002027c24 */ /* 0x002fe4000f8e02ff */
[----:B------:R-:W-:-:S04]  /*6e10*/  IMAD.WIDE.U32 R16, R23, UR16, R16 ;  /* 0x0000001017107c25 */ /* 0x000fc8000f8e0010 */
[----:B------:R-:W-:Y:S02]  /*6e20*/  IMAD R23, R23, UR17, R2 ;  /* 0x0000001117177c24 */ /* 0x000fe4000f8e0202 */
[----:B------:R-:W-:Y:S01]  /*6e30*/  FMUL.FTZ R2, R46, UR12 ;  /* 0x0000000c2e027c20 */ /* 0x000fe20008410000 */
[----:B--2---:R-:W-:Y:S02]  /*6e40*/  LEA R18, P0, R16, UR18, 0x1 ;  /* 0x0000001210127c11 */ /* 0x004fe4000f8008ff */
[----:B------:R-:W-:Y:S02]  /*6e50*/  IADD3 R23, PT, PT, R17, R23, RZ ;  /* 0x0000001711177210 */ /* 0x000fe40007ffe0ff */
[----:B------:R-:W-:Y:S02]  /*6e60*/  F2FP.F16.F32.PACK_AB R17, R2, R31 ;  /* 0x0000001f0211723e */ /* 0x000fe400000000ff */
[----:B------:R-:W-:-:S05]  /*6e70*/  LEA.HI.X R19, R16, UR19, R23, 0x1, P0 ;  /* 0x0000001310137c11 */ /* 0x000fca00080f0c17 */
[----:B------:R1:W-:Y:S02]  /*6e80*/  STG.E desc[UR10][R18.64], R17 ;  /* 0x0000001112007986 */ /* 0x0003e4000c10190a */
.L_x_684:
[----:B------:R-:W-:Y:S05]  /*6e90*/  BSYNC.RECONVERGENT B0 ;  /* 0x0000000000007941 */ /* 0x000fea0003800200 */
.L_x_683:
[--C-:B-1----:R-:W-:Y:S01]  /*6ea0*/  HADD2.F32 R17, -RZ, R45.reuse.H0_H0 ;  /* 0x2000002dff117230 */ /* 0x102fe20000004100 */
[----:B------:R-:W-:Y:S01]  /*6eb0*/  ISETP.GE.U32.AND P0, PT, R27, UR14, PT ;  /* 0x0000000e1b007c0c */ /* 0x000fe2000bf06070 */
[----:B------:R-:W-:Y:S01]  /*6ec0*/  HADD2.F32 R45, -RZ, R45.H1_H1 ;  /* 0x3000002dff2d7230 */ /* 0x000fe20000004100 */
[----:B------:R-:W-:Y:S01]  /*6ed0*/  ISETP.GE.U32.AND P1, PT, R25, UR14, PT ;  /* 0x0000000e19007c0c */ /* 0x000fe2000bf26070 */
[--C-:B------:R-:W-:Y:S02]  /*6ee0*/  HADD2.F32 R19, -RZ, R44.reuse.H0_H0 ;  /* 0x2000002cff137230 */ /* 0x100fe40000004100 */
[----:B------:R-:W-:Y:S01]  /*6ef0*/  FADD.FTZ R17, R17, -UR9 ;  /* 0x8000000911117e21 */ /* 0x000fe20008010000 */
[----:B------:R-:W-:Y:S01]  /*6f00*/  SHF.R.S32.HI R16, RZ, 0x1f, R27 ;  /* 0x0000001fff107819 */ /* 0x000fe2000001141b */
[----:B------:R-:W-:Y:S01]  /*6f10*/  FADD.FTZ R18, R45, -UR9 ;  /* 0x800000092d127e21 */ /* 0x000fe20008010000 */
[----:B------:R-:W-:Y:S01]  /*6f20*/  SHF.R.S32.HI R2, RZ, 0x1f, R25 ;  /* 0x0000001fff027819 */ /* 0x000fe20000011419 */
[----:B------:R-:W-:Y:S01]  /*6f30*/  FMUL.FTZ R23, R17, UR12 ;  /* 0x0000000c11177c20 */ /* 0x000fe20008410000 */
[----:B------:R-:W-:Y:S01]  /*6f40*/  ISETP.GE.AND.EX P0, PT, R16, UR15, PT, P0 ;  /* 0x0000000f10007c0c */ /* 0x000fe2000bf06300 */
[----:B------:R-:W-:Y:S01]  /*6f50*/  HADD2.F32 R44, -RZ, R44.H1_H1 ;  /* 0x3000002cff2c7230 */ /* 0x000fe20000004100 */
[----:B------:R-:W-:Y:S01]  /*6f60*/  ISETP.GE.AND.EX P1, PT, R2, UR15, PT, P1 ;  /* 0x0000000f02007c0c */ /* 0x000fe2000bf26310 */
[----:B------:R-:W-:-:S02]  /*6f70*/  HADD2.F32 R17, -RZ, R43.H0_H0 ;  /* 0x2000002bff117230 */ /* 0x000fc40000004100 */
[----:B------:R-:W-:Y:S01]  /*6f80*/  FFMA.FTZ R45, R23, UR5, R20 ;  /* 0x00000005172d7c23 */ /* 0x000fe20008010014 */
[----:B------:R-:W-:Y:S01]  /*6f90*/  FMUL.FTZ R47, R18, UR12 ;  /* 0x0000000c122f7c20 */ /* 0x000fe20008410000 */
[----:B------:R-:W-:Y:S08]  /*6fa0*/  BRA.U !UP0, `(.L_x_685) ;  /* 0x0000000108487547 */ /* 0x000ff0000b800000 */
        /* <DEDUP_REMOVED lines=9> */
[----:B------:R-:W0:Y:S01]  /*7040*/  MUFU.RCP R29, R28 ;  /* 0x0000001c001d7308 */ /* 0x000e220000001000 */
[----:B-1----:R-:W-:Y:S01]  /*7050*/  FADD.FTZ R31, -R24, 1 ;  /* 0x3f800000181f7421 */ /* 0x002fe20000010100 */
[----:B------:R-:W-:-:S03]  /*7060*/  FMUL.FTZ R19, R19, R24 ;  /* 0x0000001813137220 */ /* 0x000fc60000410000 */
[----:B------:R-:W-:Y:S01]  /*7070*/  FFMA.FTZ R18, R18, R31, 1 ;  /* 0x3f80000012127423 */ /* 0x000fe2000001001f */
[----:B0-----:R-:W-:Y:S01]  /*7080*/  FADD.FTZ R33, -R29, 1 ;  /* 0x3f8000001d217421 */ /* 0x001fe20000010100 */
[----:B------:R-:W-:Y:S02]  /*7090*/  FMUL.FTZ R44, R44, R29 ;  /* 0x0000001d2c2c7220 */ /* 0x000fe40000410000 */
[----:B------:R-:W-:Y:S01]  /*70a0*/  FMUL.FTZ R19, R19, R18 ;  /* 0x0000001213137220 */ /* 0x000fe20000410000 */
[----:B------:R-:W-:-:S04]  /*70b0*/  FFMA.FTZ R33, R22, R33, 1 ;  /* 0x3f80000016217423 */ /* 0x000fc80000010021 */
[----:B------:R-:W-:-:S07]  /*70c0*/  FMUL.FTZ R44, R44, R33 ;  /* 0x000000212c2c7220 */ /* 0x000fce0000410000 */
.L_x_685:
[----:B------:R-:W-:Y:S01]  /*70d0*/  FFMA.FTZ R18, R47, UR5, R20 ;  /* 0x000000052f127c23 */ /* 0x000fe20008010014 */
[----:B------:R-:W-:Y:S01]  /*70e0*/  BSSY.RECONVERGENT B0, `(.L_x_686) ;  /* 0x0000014000007945 */ /* 0x000fe20003800200 */
[----:B------:R-:W-:Y:S01]  /*70f0*/  FFMA.FTZ R45, R14, R19, -R45 ;  /* 0x000000130e2d7223 */ /* 0x000fe2000001082d */
[----:B------:R-:W-:Y:S02]  /*7100*/  HADD2.F32 R43, -RZ, R43.H1_H1 ;  /* 0x3000002bff2b7230 */ /* 0x000fe40000004100 */
[----:B------:R-:W-:Y:S01]  /*7110*/  FADD.FTZ R23, R17, -UR9 ;  /* 0x8000000911177e21 */ /* 0x000fe20008010000 */
[----:B------:R-:W-:Y:S01]  /*7120*/  FFMA.FTZ R18, R15, R44, -R18 ;  /* 0x0000002c0f127223 */ /* 0x000fe20000010812 */
[----:B------:R-:W-:Y:S06]  /*7130*/  @P0 BRA `(.L_x_687) ;  /* 0x0000000000380947 */ /* 0x000fec0003800000 */
[----:B------:R-:W1:Y:S01]  /*7140*/  LDCU.64 UR16, c[0x0][0x3f8] ;  /* 0x00007f00ff1077ac */ /* 0x000e620008000a00 */
[----:B------:R-:W-:Y:S01]  /*7150*/  MOV R17, R65 ;  /* 0x0000004100117202 */ /* 0x000fe20000000f00 */
[----:B------:R-:W-:Y:S01]  /*7160*/  FMUL.FTZ R45, R45, UR12 ;  /* 0x0000000c2d2d7c20 */ /* 0x000fe20008410000 */
[----:B------:R-:W2:Y:S01]  /*7170*/  LDCU.64 UR18, c[0x0][0x380] ;  /* 0x00007000ff1277ac */ /* 0x000ea20008000a00 */
[----:B-1----:R-:W-:Y:S01]  /*7180*/  IMAD R22, R16, UR16, RZ ;  /* 0x0000001010167c24 */ /* 0x002fe2000f8e02ff */
[----:B------:R-:W-:-:S05]  /*7190*/  MOV R16, R62 ;  /* 0x0000003e00107202 */ /* 0x000fca0000000f00 */
        /* <DEDUP_REMOVED lines=8> */
.L_x_687:
[----:B------:R-:W-:Y:S05]  /*7220*/  BSYNC.RECONVERGENT B0 ;  /* 0x0000000000007941 */ /* 0x000fea0003800200 */
.L_x_686:
[----:B------:R-:W-:Y:S01]  /*7230*/  FMUL.FTZ R23, R23, UR12 ;  /* 0x0000000c17177c20 */ /* 0x000fe20008410000 */
[----:B------:R-:W-:Y:S01]  /*7240*/  FADD.FTZ R43, R43, -UR9 ;  /* 0x800000092b2b7e21 */ /* 0x000fe20008010000 */
[--C-:B-1----:R-:W-:Y:S02]  /*7250*/  HADD2.F32 R17, -RZ, R42.reuse.H0_H0 ;  /* 0x2000002aff117230 */ /* 0x102fe40000004100 */
[----:B------:R-:W-:Y:S02]  /*7260*/  HADD2.F32 R42, -RZ, R42.H1_H1 ;  /* 0x3000002aff2a7230 */ /* 0x000fe40000004100 */
[----:B0-----:R-:W-:Y:S01]  /*7270*/  FFMA.FTZ R33, R23, UR5, R20 ;  /* 0x0000000517217c23 */ /* 0x001fe20008010014 */
[----:B------:R-:W-:Y:S01]  /*7280*/  FMUL.FTZ R43, R43, UR12 ;  /* 0x0000000c2b2b7c20 */ /* 0x000fe20008410000 */
        /* <DEDUP_REMOVED lines=19> */
.L_x_688:
[----:B------:R-:W-:Y:S01]  /*73c0*/  FFMA.FTZ R16, R43, UR5, R20 ;  /* 0x000000052b107c23 */ /* 0x000fe20008010014 */
[----:B------:R-:W-:Y:S01]  /*73d0*/  BSSY.RECONVERGENT B0, `(.L_x_689) ;  /* 0x0000014000007945 */ /* 0x000fe20003800200 */
[----:B------:R-:W-:Y:S01]  /*73e0*/  FFMA.FTZ R33, R14, R17, -R33 ;  /* 0x000000110e217223 */ /* 0x000fe20000010821 */
[----:B------:R-:W-:Y:S01]  /*73f0*/  IADD3 R23, PT, PT, R21, 0x20, RZ ;  /* 0x0000002015177810 */ /* 0x000fe20007ffe0ff */
[----:B------:R-:W-:Y:S01]  /*7400*/  FFMA.FTZ R42, R15, R42, -R16 ;  /* 0x0000002a0f2a7223 */ /* 0x000fe20000010810 */
[----:B------:R-:W-:Y:S01]  /*7410*/  IADD3 R22, PT, PT, R21, 0x28, RZ ;  /* 0x0000002815167810 */ /* 0x000fe20007ffe0ff */
[----:B------:R-:W-:Y:S06]  /*7420*/  @P1 BRA `(.L_x_690) ;  /* 0x0000000000381947 */ /* 0x000fec0003800000 */
[----:B------:R-:W0:Y:S01]  /*7430*/  LDCU.64 UR16, c[0x0][0x3f8] ;  /* 0x00007f00ff1077ac */ /* 0x000e220008000a00 */
[----:B------:R-:W-:Y:S01]  /*7440*/  MOV R16, R62 ;  /* 0x0000003e00107202 */ /* 0x000fe20000000f00 */
[----:B------:R-:W-:Y:S01]  /*7450*/  FMUL.FTZ R33, R33, UR12 ;  /* 0x0000000c21217c20 */ /* 0x000fe20008410000 */
[----:B------:R-:W-:Y:S01]  /*7460*/  MOV R17, R65 ;  /* 0x0000004100117202 */ /* 0x000fe20000000f00 */
[----:B------:R-:W1:Y:S01]  /*7470*/  LDCU.64 UR18, c[0x0][0x380] ;  /* 0x00007000ff1277ac */ /* 0x000e620008000a00 */
[----:B0-----:R-:W-:Y:S02]  /*7480*/  IMAD R2, R2, UR16, RZ ;  /* 0x0000001002027c24 */ /* 0x001fe4000f8e02ff */
[----:B------:R-:W-:-:S04]  /*7490*/  IMAD.WIDE.U32 R16, R25, UR16, R16 ;  /* 0x0000001019107c25 */ /* 0x000fc8000f8e0010 */
[----:B------:R-:W-:Y:S02]  /*74a0*/  IMAD R25, R25, UR17, R2 ;  /* 0x0000001119197c24 */ /* 0x000fe4000f8e0202 */
[----:B------:R-:W-:Y:S01]  /*74b0*/  FMUL.FTZ R2, R42, UR12 ;  /* 0x0000000c2a027c20 */ /* 0x000fe20008410000 */
[----:B-1----:R-:W-:Y:S02]  /*74c0*/  LEA R18, P0, R16, UR18, 0x1 ;  /* 0x0000001210127c11 */ /* 0x002fe4000f8008ff */
[----:B------:R-:W-:Y:S02]  /*74d0*/  IADD3 R25, PT, PT, R17, R25, RZ ;  /* 0x0000001911197210 */ /* 0x000fe40007ffe0ff */
[----:B------:R-:W-:Y:S02]  /*74e0*/  F2FP.F16.F32.PACK_AB R17, R2, R33 ;  /* 0x000000210211723e */ /* 0x000fe400000000ff */
[----:B------:R-:W-:-:S05]  /*74f0*/  LEA.HI.X R19, R16, UR19, R25, 0x1, P0 ;  /* 0x0000001310137c11 */ /* 0x000fca00080f0c19 */
[----:B------:R0:W-:Y:S02]  /*7500*/  STG.E desc[UR10][R18.64], R17 ;  /* 0x0000001112007986 */ /* 0x0001e4000c10190a */
.L_x_690:
[----:B------:R-:W-:Y:S05]  /*7510*/  BSYNC.RECONVERGENT B0 ;  /* 0x0000000000007941 */ /* 0x000fea0003800200 */
.L_x_689:
[--C-:B0-----:R-:W-:Y:S01]  /*7520*/  HADD2.F32 R17, -RZ, R41.reuse.H0_H0 ;  /* 0x20000029ff117230 */ /* 0x101fe20000004100 */
[----:B------:R-:W-:Y:S01]  /*7530*/  ISETP.GE.U32.AND P0, PT, R23, UR14, PT ;  /* 0x0000000e17007c0c */ /* 0x000fe2000bf06070 */
[----:B------:R-:W-:Y:S01]  /*7540*/  HADD2.F32 R41, -RZ, R41.H1_H1 ;  /* 0x30000029ff297230 */ /* 0x000fe20000004100 */
[----:B------:R-:W-:Y:S01]  /*7550*/  ISETP.GE.U32.AND P1, PT, R22, UR14, PT ;  /* 0x0000000e16007c0c */ /* 0x000fe2000bf26070 */
[----:B------:R-:W-:Y:S02]  /*7560*/  HADD2.F32 R32, -RZ, R39.H0_H0 ;  /* 0x20000027ff207230 */ /* 0x000fe40000004100 */
[----:B------:R-:W-:Y:S01]  /*7570*/  FADD.FTZ R18, R17, -UR9 ;  /* 0x8000000911127e21 */ /* 0x000fe20008010000 */
[----:B------:R-:W-:Y:S01]  /*7580*/  SHF.R.S32.HI R16, RZ, 0x1f, R23 ;  /* 0x0000001fff107819 */ /* 0x000fe20000011417 */
[----:B------:R-:W-:Y:S01]  /*7590*/  FADD.FTZ R41, R41, -UR9 ;  /* 0x8000000929297e21 */ /* 0x000fe20008010000 */
[----:B------:R-:W-:Y:S01]  /*75a0*/  SHF.R.S32.HI R2, RZ, 0x1f, R22 ;  /* 0x0000001fff027819 */ /* 0x000fe20000011416 */
[----:B------:R-:W-:Y:S01]  /*75b0*/  FMUL.FTZ R19, R18, UR12 ;  /* 0x0000000c12137c20 */ /* 0x000fe20008410000 */
[--C-:B------:R-:W-:Y:S01]  /*75c0*/  HADD2.F32 R17, -RZ, R40.reuse.H0_H0 ;  /* 0x20000028ff117230 */ /* 0x100fe20000004100 */
[----:B------:R-:W-:Y:S01]  /*75d0*/  ISETP.GE.AND.EX P0, PT, R16, UR15, PT, P0 ;  /* 0x0000000f10007c0c */ /* 0x000fe2000bf06300 */
[----:B------:R-:W-:Y:S01]  /*75e0*/  HADD2.F32 R40, -RZ, R40.H1_H1 ;  /* 0x30000028ff287230 */ /* 0x000fe20000004100 */
[----:B------:R-:W-:Y:S01]  /*75f0*/  ISETP.GE.AND.EX P1, PT, R2, UR15, PT, P1 ;  /* 0x0000000f02007c0c */ /* 0x000fe2000bf26310 */
[----:B------:R-:W-:Y:S01]  /*7600*/  FFMA.FTZ R33, R19, UR5, R20 ;  /* 0x0000000513217c23 */ /* 0x000fe20008010014 */
[----:B------:R-:W-:Y:S01]  /*7610*/  FMUL.FTZ R41, R41, UR12 ;  /* 0x0000000c29297c20 */ /* 0x000fe20008410000 */
[----:B------:R-:W-:Y:S10]  /*7620*/  BRA.U !UP0, `(.L_x_691) ;  /* 0x0000000108487547 */ /* 0x000ff4000b800000 */
        /* <DEDUP_REMOVED lines=18> */
.L_x_691:
[----:B------:R-:W-:Y:S01]  /*7750*/  FFMA.FTZ R18, R41, UR5, R20 ;  /* 0x0000000529127c23 */ /* 0x000fe20008010014 */
[----:B------:R-:W-:Y:S01]  /*7760*/  BSSY.RECONVERGENT B0, `(.L_x_692) ;  /* 0x0000014000007945 */ /* 0x000fe20003800200 */
[----:B------:R-:W-:Y:S01]  /*7770*/  FFMA.FTZ R33, R14, R17, -R33 ;  /* 0x000000110e217223 */ /* 0x000fe20000010821 */
[----:B------:R-:W-:Y:S02]  /*7780*/  HADD2.F32 R39, -RZ, R39.H1_H1 ;  /* 0x30000027ff277230 */ /* 0x000fe40000004100 */
[----:B------:R-:W-:Y:S01]  /*7790*/  FADD.FTZ R32, R32, -UR9 ;  /* 0x8000000920207e21 */ /* 0x000fe20008010000 */
[----:B------:R-:W-:Y:S01]  /*77a0*/  FFMA.FTZ R18, R15, R40, -R18 ;  /* 0x000000280f127223 */ /* 0x000fe20000010812 */
[----:B------:R-:W-:Y:S06]  /*77b0*/  @P0 BRA `(.L_x_693) ;  /* 0x0000000000380947 */ /* 0x000fec0003800000 */
[----:B------:R-:W0:Y:S01]  /*77c0*/  LDCU.64 UR16, c[0x0][0x3f8] ;  /* 0x00007f00ff1077ac */ /* 0x000e220008000a00 */
[----:B------:R-:W-:Y:S01]  /*77d0*/  MOV R17, R65 ;  /* 0x0000004100117202 */ /* 0x000fe20000000f00 */
[----:B------:R-:W1:Y:S01]  /*77e0*/  LDCU.64 UR18, c[0x0][0x380] ;  /* 0x00007000ff1277ac */ /* 0x000e620008000a00 */
[----:B0-----:R-:W-:Y:S01]  /*77f0*/  IMAD R24, R16, UR16, RZ ;  /* 0x0000001010187c24 */ /* 0x001fe2000f8e02ff */
[----:B------:R-:W-:-:S03]  /*7800*/  MOV R16, R62 ;  /* 0x0000003e00107202 */ /* 0x000fc60000000f00 */
[----:B------:R-:W-:Y:S02]  /*7810*/  IMAD R19, R23, UR17, R24 ;  /* 0x0000001117137c24 */ /* 0x000fe4000f8e0218 */
[----:B------:R-:W-:Y:S01]  /*7820*/  FMUL.FTZ R24, R33, UR12 ;  /* 0x0000000c21187c20 */ /* 0x000fe20008410000 */
[----:B------:R-:W-:-:S04]  /*7830*/  IMAD.WIDE.U32 R16, R23, UR16, R16 ;  /* 0x0000001017107c25 */ /* 0x000fc8000f8e0010 */
[----:B------:R-:W-:Y:S01]  /*7840*/  FMUL.FTZ R23, R18, UR12 ;  /* 0x0000000c12177c20 */ /* 0x000fe20008410000 */
[C---:B-1----:R-:W-:Y:S02]  /*7850*/  LEA R18, P0, R16.reuse, UR18, 0x1 ;  /* 0x0000001210127c11 */ /* 0x042fe4000f8008ff */
[----:B------:R-:W-:Y:S02]  /*7860*/  IADD3 R19, PT, PT, R17, R19, RZ ;  /* 0x0000001311137210 */ /* 0x000fe40007ffe0ff */
[----:B------:R-:W-:Y:S02]  /*7870*/  F2FP.F16.F32.PACK_AB R23, R23, R24 ;  /* 0x000000181717723e */ /* 0x000fe400000000ff */
[----:B------:R-:W-:-:S05]  /*7880*/  LEA.HI.X R19, R16, UR19, R19, 0x1, P0 ;  /* 0x0000001310137c11 */ /* 0x000fca00080f0c13 */
[----:B------:R0:W-:Y:S02]  /*7890*/  STG.E desc[UR10][R18.64], R23 ;  /* 0x0000001712007986 */ /* 0x0001e4000c10190a */
.L_x_693:
[----:B------:R-:W-:Y:S05]  /*78a0*/  BSYNC.RECONVERGENT B0 ;  /* 0x0000000000007941 */ /* 0x000fea0003800200 */
.L_x_692:
[----:B0-----:R-:W-:Y:S01]  /*78b0*/  FMUL.FTZ R19, R32, UR12 ;  /* 0x0000000c20137c20 */ /* 0x001fe20008410000 */
        /* <DEDUP_REMOVED lines=24> */
.L_x_694:
        /* <DEDUP_REMOVED lines=13> */
[----:B------:R-:W-:Y:S01]  /*7b10*/  FMUL.FTZ R2, R38, UR12 ;  /* 0x0000000c26027c20 */ /* 0x000fe20008410000 */
[----:B------:R-:W-:-:S04]  /*7b20*/  IMAD.WIDE.U32 R16, R22, UR16, R16 ;  /* 0x0000001016107c25 */ /* 0x000fc8000f8e0010 */
[----:B------:R-:W-:Y:S01]  /*7b30*/  IMAD R19, R22, UR17, R19 ;  /* 0x0000001116137c24 */ /* 0x000fe2000f8e0213 */
[----:B-1----:R-:W-:-:S04]  /*7b40*/  LEA R18, P0, R16, UR18, 0x1 ;  /* 0x0000001210127c11 */ /* 0x002fc8000f8008ff */
[----:B------:R-:W-:Y:S02]  /*7b50*/  IADD3 R19, PT, PT, R17, R19, RZ ;  /* 0x0000001311137210 */ /* 0x000fe40007ffe0ff */
[----:B------:R-:W-:Y:S02]  /*7b60*/  F2FP.F16.F32.PACK_AB R17, R2, R33 ;  /* 0x000000210211723e */ /* 0x000fe400000000ff */
[----:B------:R-:W-:-:S05]  /*7b70*/  LEA.HI.X R19, R16, UR19, R19, 0x1, P0 ;  /* 0x0000001310137c11 */ /* 0x000fca00080f0c13 */
[----:B------:R0:W-:Y:S02]  /*7b80*/  STG.E desc[UR10][R18.64], R17 ;  /* 0x0000001112007986 */ /* 0x0001e4000c10190a */
.L_x_696:
[----:B------:R-:W-:Y:S05]  /*7b90*/  BSYNC.RECONVERGENT B0 ;  /* 0x0000000000007941 */ /* 0x000fea0003800200 */
.L_x_695:
[--C-:B------:R-:W-:Y:S01]  /*7ba0*/  HADD2.F32 R16, -RZ, R37.reuse.H0_H0 ;  /* 0x20000025ff107230 */ /* 0x100fe20000004100 */
[----:B------:R-:W-:Y:S01]  /*7bb0*/  ISETP.GE.U32.AND P0, PT, R24, UR14, PT ;  /* 0x0000000e18007c0c */ /* 0x000fe2000bf06070 */
[----:B------:R-:W-:Y:S01]  /*7bc0*/  HADD2.F32 R37, -RZ, R37.H1_H1 ;  /* 0x30000025ff257230 */ /* 0x000fe20000004100 */
[----:B------:R-:W-:Y:S01]  /*7bd0*/  ISETP.GE.U32.AND P1, PT, R23, UR14, PT ;  /* 0x0000000e17007c0c */ /* 0x000fe2000bf26070 */
[--C-:B0-----:R-:W-:Y:S02]  /*7be0*/  HADD2.F32 R17, -RZ, R36.reuse.H0_H0 ;  /* 0x20000024ff117230 */ /* 0x101fe40000004100 */
        /* <DEDUP_REMOVED lines=30> */
.L_x_697:
        /* <DEDUP_REMOVED lines=9> */
[----:B------:R-:W-:Y:S01]  /*7e60*/  FMUL.FTZ R33, R33, UR12 ;  /* 0x0000000c21217c20 */ /* 0x000fe20008410000 */
[----:B------:R-:W-:Y:S01]  /*7e70*/  MOV R17, R65 ;  /* 0x0000004100117202 */ /* 0x000fe20000000f00 */
[----:B------:R-:W1:Y:S01]  /*7e80*/  LDCU.64 UR18, c[0x0][0x380] ;  /* 0x00007000ff1277ac */ /* 0x000e620008000a00 */
[----:B------:R-:W-:Y:S01]  /*7e90*/  FMUL.FTZ R22, R22, UR12 ;  /* 0x0000000c16167c20 */ /* 0x000fe20008410000 */
[----:B0-----:R-:W-:Y:S02]  /*7ea0*/  IMAD R19, R28, UR16, RZ ;  /* 0x000000101c137c24 */ /* 0x001fe4000f8e02ff */
[----:B------:R-:W-:-:S04]  /*7eb0*/  IMAD.WIDE.U32 R16, R24, UR16, R16 ;  /* 0x0000001018107c25 */ /* 0x000fc8000f8e0010 */
[----:B------:R-:W-:Y:S01]  /*7ec0*/  IMAD R19, R24, UR17, R19 ;  /* 0x0000001118137c24 */ /* 0x000fe2000f8e0213 */
[----:B-1----:R-:W-:-:S04]  /*7ed0*/  LEA R18, P0, R16, UR18, 0x1 ;  /* 0x0000001210127c11 */ /* 0x002fc8000f8008ff */
[----:B------:R-:W-:Y:S02]  /*7ee0*/  IADD3 R19, PT, PT, R17, R19, RZ ;  /* 0x0000001311137210 */ /* 0x000fe40007ffe0ff */
[----:B------:R-:W-:Y:S02]  /*7ef0*/  F2FP.F16.F32.PACK_AB R17, R22, R33 ;  /* 0x000000211611723e */ /* 0x000fe400000000ff */
[----:B------:R-:W-:-:S05]  /*7f00*/  LEA.HI.X R19, R16, UR19, R19, 0x1, P0 ;  /* 0x0000001310137c11 */ /* 0x000fca00080f0c13 */
[----:B------:R0:W-:Y:S02]  /*7f10*/  STG.E desc[UR10][R18.64], R17 ;  /* 0x0000001112007986 */ /* 0x0001e4000c10190a */
.L_x_699:
[----:B------:R-:W-:Y:S05]  /*7f20*/  BSYNC.RECONVERGENT B0 ;  /* 0x0000000000007941 */ /* 0x000fea0003800200 */
.L_x_698:
        /* <DEDUP_REMOVED lines=25> */
.L_x_700:
        /* <DEDUP_REMOVED lines=21> */
.L_x_702:
[----:B------:R-:W-:Y:S05]  /*8210*/  BSYNC.RECONVERGENT B0 ;  /* 0x0000000000007941 */ /* 0x000fea0003800200 */
.L_x_701:
[--C-:B------:R-:W-:Y:S01]  /*8220*/  HADD2.F32 R18, -RZ, R11.reuse.H0_H0 ;  /* 0x2000000bff127230 */ /* 0x100fe20000004100 */
[----:B------:R-:W-:Y:S01]  /*8230*/  ISETP.GE.U32.AND P0, PT, R17, UR14, PT ;  /* 0x0000000e11007c0c */ /* 0x000fe2000bf06070 */
[----:B0-----:R-:W-:Y:S01]  /*8240*/  HADD2.F32 R19, -RZ, R11.H1_H1 ;  /* 0x3000000bff137230 */ /* 0x001fe20000004100 */
        /* <DEDUP_REMOVED lines=32> */
.L_x_703:
        /* <DEDUP_REMOVED lines=12> */
[----:B------:R-:W-:-:S05]  /*8510*/  FMUL.FTZ R3, R3, UR12 ;  /* 0x0000000c03037c20 */ /* 0x000fca0008410000 */
[----:B------:R-:W-:Y:S01]  /*8520*/  F2FP.F16.F32.PACK_AB R3, R3, R4 ;  /* 0x000000040303723e */ /* 0x000fe200000000ff */
[----:B0-----:R-:W-:Y:S02]  /*8530*/  IMAD R32, R32, UR16, RZ ;  /* 0x0000001020207c24 */ /* 0x001fe4000f8e02ff */
[----:B------:R-:W-:-:S04]  /*8540*/  IMAD.WIDE.U32 R18, R17, UR16, R18 ;  /* 0x0000001011127c25 */ /* 0x000fc8000f8e0012 */
[----:B------:R-:W-:Y:S01]  /*8550*/  IMAD R17, R17, UR17, R32 ;  /* 0x0000001111117c24 */ /* 0x000fe2000f8e0220 */
[----:B-1----:R-:W-:-:S04]  /*8560*/  LEA R22, P0, R18, UR18, 0x1 ;  /* 0x0000001212167c11 */ /* 0x002fc8000f8008ff */
[----:B------:R-:W-:-:S04]  /*8570*/  IADD3 R17, PT, PT, R19, R17, RZ ;  /* 0x0000001113117210 */ /* 0x000fc80007ffe0ff */
[----:B------:R-:W-:-:S05]  /*8580*/  LEA.HI.X R23, R18, UR19, R17, 0x1, P0 ;  /* 0x0000001312177c11 */ /* 0x000fca00080f0c11 */
[----:B------:R0:W-:Y:S02]  /*8590*/  STG.E desc[UR10][R22.64], R3 ;  /* 0x0000000316007986 */ /* 0x0001e4000c10190a */
.L_x_705:
[----:B------:R-:W-:Y:S05]  /*85a0*/  BSYNC.RECONVERGENT B0 ;  /* 0x0000000000007941 */ /* 0x000fea0003800200 */
.L_x_704:
[----:B------:R-:W-:Y:S01]  /*85b0*/  FMUL.FTZ R33, R33, UR12 ;  /* 0x0000000c21217c20 */ /* 0x000fe20008410000 */
[----:B------:R-:W-:Y:S01]  /*85c0*/  FADD.FTZ R11, R11, -UR9 ;  /* 0x800000090b0b7e21 */ /* 0x000fe20008010000 */
[--C-:B0-----:R-:W-:Y:S02]  /*85d0*/  HADD2.F32 R3, -RZ, R5.reuse.H0_H0 ;  /* 0x20000005ff037230 */ /* 0x101fe40000004100 */
        /* <DEDUP_REMOVED lines=22> */
.L_x_706:
        /* <DEDUP_REMOVED lines=8> */
[----:B------:R-:W-:Y:S02]  /*87c0*/  MOV R18, R62 ;  /* 0x0000003e00127202 */ /* 0x000fe40000000f00 */
[----:B------:R-:W-:Y:S01]  /*87d0*/  MOV R19, R65 ;  /* 0x0000004100137202 */ /* 0x000fe20000000f00 */
[----:B------:R-:W1:Y:S01]  /*87e0*/  LDCU.64 UR18, c[0x0][0x380] ;  /* 0x00007000ff1277ac */ /* 0x000e620008000a00 */
[----:B0-----:R-:W-:Y:S02]  /*87f0*/  IMAD R5, R2, UR16, RZ ;  /* 0x0000001002057c24 */ /* 0x001fe4000f8e02ff */
[----:B------:R-:W-:Y:S01]  /*8800*/  FMUL.FTZ R2, R22, UR12 ;  /* 0x0000000c16027c20 */ /* 0x000fe20008410000 */
        /* <DEDUP_REMOVED lines=8> */
.L_x_708:
[----:B------:R-:W-:Y:S05]  /*8890*/  BSYNC.RECONVERGENT B0 ;  /* 0x0000000000007941 */ /* 0x000fea0003800200 */
.L_x_707:
[--C-:B0-----:R-:W-:Y:S01]  /*88a0*/  HADD2.F32 R5, -RZ, R6.reuse.H0_H0 ;  /* 0x20000006ff057230 */ /* 0x101fe20000004100 */
[----:B------:R-:W-:Y:S01]  /*88b0*/  ISETP.GE.U32.AND P0, PT, R4, UR14, PT ;  /* 0x0000000e04007c0c */ /* 0x000fe2000bf06070 */
[----:B------:R-:W-:Y:S01]  /*88c0*/  HADD2.F32 R6, -RZ, R6.H1_H1 ;  /* 0x30000006ff067230 */ /* 0x000fe20000004100 */
[----:B------:R-:W-:Y:S01]  /*88d0*/  ISETP.GE.U32.AND P1, PT, R3, UR14, PT ;  /* 0x0000000e03007c0c */ /* 0x000fe2000bf26070 */
[----:B------:R-:W-:Y:S02]  /*88e0*/  HADD2.F32 R29, -RZ, R8.H0_H0 ;  /* 0x20000008ff1d7230 */ /* 0x000fe40000004100 */
[----:B------:R-:W-:Y:S01]  /*88f0*/  FADD.FTZ R11, R5, -UR9 ;  /* 0x80000009050b7e21 */ /* 0x000fe20008010000 */
[----:B------:R-:W-:Y:S01]  /*8900*/  SHF.R.S32.HI R28, RZ, 0x1f, R4 ;  /* 0x0000001fff1c7819 */ /* 0x000fe20000011404 */
[--C-:B------:R-:W-:Y:S01]  /*8910*/  HADD2.F32 R5, -RZ, R7.reuse.H0_H0 ;  /* 0x20000007ff057230 */ /* 0x100fe20000004100 */
[----:B------:R-:W-:Y:S01]  /*8920*/  SHF.R.S32.HI R2, RZ, 0x1f, R3 ;  /* 0x0000001fff027819 */ /* 0x000fe20000011403 */
[----:B------:R-:W-:Y:S01]  /*8930*/  FMUL.FTZ R17, R11, UR12 ;  /* 0x0000000c0b117c20 */ /* 0x000fe20008410000 */
[----:B------:R-:W-:Y:S01]  /*8940*/  FADD.FTZ R11, R6, -UR9 ;  /* 0x80000009060b7e21 */ /* 0x000fe20008010000 */
        /* <DEDUP_REMOVED lines=24> */
.L_x_709:
[----:B------:R-:W-:Y:S01]  /*8ad0*/  FFMA.FTZ R16, R27, UR5, R20 ;  /* 0x000000051b107c23 */ /* 0x000fe20008010014 */
[----:B------:R-:W-:Y:S01]  /*8ae0*/  BSSY.RECONVERGENT B0, `(.L_x_710) ;  /* 0x0000014000007945 */ /* 0x000fe20003800200 */
[----:B------:R-:W-:Y:S02]  /*8af0*/  HADD2.F32 R11, -RZ, R8.H1_H1 ;  /* 0x30000008ff0b7230 */ /* 0x000fe40000004100 */
[----:B------:R-:W-:Y:S01]  /*8b00*/  FFMA.FTZ R25, R14, R5, -R25 ;  /* 0x000000050e197223 */ /* 0x000fe20000010819 */
        /* <DEDUP_REMOVED lines=17> */
.L_x_711:
[----:B------:R-:W-:Y:S05]  /*8c20*/  BSYNC.RECONVERGENT B0 ;  /* 0x0000000000007941 */ /* 0x000fea0003800200 */
.L_x_710:
        /* <DEDUP_REMOVED lines=25> */
.L_x_712:
        /* <DEDUP_REMOVED lines=21> */
.L_x_714:
[----:B------:R-:W-:Y:S05]  /*8f10*/  BSYNC.RECONVERGENT B0 ;  /* 0x0000000000007941 */ /* 0x000fea0003800200 */
.L_x_713:
        /* <DEDUP_REMOVED lines=35> */
.L_x_715:
        /* <DEDUP_REMOVED lines=21> */
.L_x_717:
[----:B------:R-:W-:Y:S05]  /*92a0*/  BSYNC.RECONVERGENT B0 ;  /* 0x0000000000007941 */ /* 0x000fea0003800200 */
.L_x_716:
        /* <DEDUP_REMOVED lines=25> */
.L_x_718:
[----:B------:R-:W-:Y:S01]  /*9440*/  FFMA.FTZ R8, R53, UR5, R20 ;  /* 0x0000000535087c23 */ /* 0x000fe20008010014 */
[----:B------:R-:W-:Y:S01]  /*9450*/  BSSY.RECONVERGENT B0, `(.L_x_719) ;  /* 0x0000014000007945 */ /* 0x000fe20003800200 */
[--C-:B------:R-:W-:Y:S02]  /*9460*/  HADD2.F32 R9, -RZ, R56.reuse.H0_H0 ;  /* 0x20000038ff097230 */ /* 0x100fe40000004100 */
[----:B------:R-:W-:Y:S01]  /*9470*/  FFMA.FTZ R19, R14, R3, -R19 ;  /* 0x000000030e137223 */ /* 0x000fe20000010813 */
[----:B------:R-:W-:Y:S02]  /*9480*/  HADD2.F32 R56, -RZ, R56.H1_H1 ;  /* 0x30000038ff387230 */ /* 0x000fe40000004100 */
[----:B------:R-:W-:Y:S01]  /*9490*/  FFMA.FTZ R8, R15, R6, -R8 ;  /* 0x000000060f087223 */ /* 0x000fe20000010808 */
[----:B------:R-:W-:Y:S06]  /*94a0*/  @P1 BRA `(.L_x_720) ;  /* 0x0000000000381947 */ /* 0x000fec0003800000 */
[----:B------:R-:W0:Y:S01]  /*94b0*/  LDCU.64 UR16, c[0x0][0x3f8] ;  /* 0x00007f00ff1077ac */ /* 0x000e220008000a00 */
[----:B------:R-:W-:Y:S01]  /*94c0*/  MOV R3, R65 ;  /* 0x0000004100037202 */ /* 0x000fe20000000f00 */
[----:B------:R-:W1:Y:S01]  /*94d0*/  LDCU.64 UR18, c[0x0][0x380] ;  /* 0x00007000ff1277ac */ /* 0x000e620008000a00 */
[----:B0-----:R-:W-:Y:S01]  /*94e0*/  IMAD R5, R2, UR16, RZ ;  /* 0x0000001002057c24 */ /* 0x001fe2000f8e02ff */
[----:B------:R-:W-:-:S05]  /*94f0*/  MOV R2, R62 ;  /* 0x0000003e00027202 */ /* 0x000fca0000000f00 */
[----:B------:R-:W-:-:S04]  /*9500*/  IMAD.WIDE.U32 R6, R4, UR16, R2 ;  /* 0x0000001004067c25 */ /* 0x000fc8000f8e0002 */
[----:B------:R-:W-:Y:S02]  /*9510*/  IMAD R3, R4, UR17, R5 ;  /* 0x0000001104037c24 */ /* 0x000fe4000f8e0205 */
[----:B------:R-:W-:Y:S01]  /*9520*/  FMUL.FTZ R5, R19, UR12 ;  /* 0x0000000c13057c20 */ /* 0x000fe20008410000 */
[----:B------:R-:W-:Y:S01]  /*9530*/  FMUL.FTZ R4, R8, UR12 ;  /* 0x0000000c08047c20 */ /* 0x000fe20008410000 */
[----:B-1----:R-:W-:Y:S02]  /*9540*/  LEA R2, P0, R6, UR18, 0x1 ;  /* 0x0000001206027c11 */ /* 0x002fe4000f8008ff */
[----:B------:R-:W-:Y:S02]  /*9550*/  IADD3 R3, PT, PT, R7, R3, RZ ;  /* 0x0000000307037210 */ /* 0x000fe40007ffe0ff */
[----:B------:R-:W-:Y:S02]  /*9560*/  F2FP.F16.F32.PACK_AB R5, R4, R5 ;  /* 0x000000050405723e */ /* 0x000fe400000000ff */
[----:B------:R-:W-:-:S05]  /*9570*/  LEA.HI.X R3, R6, UR19, R3, 0x1, P0 ;  /* 0x0000001306037c11 */ /* 0x000fca00080f0c03 */
[----:B------:R0:W-:Y:S02]  /*9580*/  STG.E desc[UR10][R2.64], R5 ;  /* 0x0000000502007986 */ /* 0x0001e4000c10190a */
.L_x_720:
[----:B------:R-:W-:Y:S05]  /*9590*/  BSYNC.RECONVERGENT B0 ;  /* 0x0000000000007941 */ /* 0x000fea0003800200 */
.L_x_719:
[----:B------:R-:W-:Y:S01]  /*95a0*/  IADD3 R25, PT, PT, R21, 0x70, RZ ;  /* 0x0000007015197810 */ /* 0x000fe20007ffe0ff */
[----:B------:R-:W-:Y:S01]  /*95b0*/  FADD.FTZ R9, R9, -UR9 ;  /* 0x8000000909097e21 */ /* 0x000fe20008010000 */
[----:B------:R-:W-:Y:S01]  /*95c0*/  FADD.FTZ R56, R56, -UR9 ;  /* 0x8000000938387e21 */ /* 0x000fe20008010000 */
[----:B------:R-:W-:Y:S01]  /*95d0*/  HADD2.F32 R22, -RZ, R59.H0_H0 ;  /* 0x2000003bff167230 */ /* 0x000fe20000004100 */
[----:B------:R-:W-:Y:S01]  /*95e0*/  ISETP.GE.U32.AND P0, PT, R25, UR14, PT ;  /* 0x0000000e19007c0c */ /* 0x000fe2000bf06070 */
[--C-:B0-----:R-:W-:Y:S02]  /*95f0*/  HADD2.F32 R3, -RZ, R57.reuse.H0_H0 ;  /* 0x20000039ff037230 */ /* 0x101fe40000004100 */
[----:B------:R-:W-:Y:S01]  /*9600*/  FMUL.FTZ R19, R9, UR12 ;  /* 0x0000000c09137c20 */ /* 0x000fe20008410000 */
[----:B------:R-:W-:Y:S01]  /*9610*/  HADD2.F32 R2, -RZ, R57.H1_H1 ;  /* 0x30000039ff027230 */ /* 0x000fe20000004100 */
[----:B------:R-:W-:Y:S01]  /*9620*/  IADD3 R21, PT, PT, R21, 0x78, RZ ;  /* 0x0000007815157810 */ /* 0x000fe20007ffe0ff */
[----:B------:R-:W-:Y:S01]  /*9630*/  HADD2.F32 R59, -RZ, R59.H1_H1 ;  /* 0x3000003bff3b7230 */ /* 0x000fe20000004100 */
[----:B------:R-:W-:Y:S01]  /*9640*/  SHF.R.S32.HI R18, RZ, 0x1f, R25 ;  /* 0x0000001fff127819 */ /* 0x000fe20000011419 */
        /* <DEDUP_REMOVED lines=20> */
.L_x_721:
[----:B------:R-:W-:Y:S01]  /*9790*/  ISETP.GE.AND.EX P0, PT, R18, UR15, PT, P0 ;  /* 0x0000000f12007c0c */ /* 0x000fe2000bf06300 */
[--C-:B------:R-:W-:Y:S01]  /*97a0*/  FFMA.FTZ R5, R19, UR5, R20.reuse ;  /* 0x0000000513057c23 */ /* 0x100fe20008010014 */
[----:B------:R-:W-:Y:S01]  /*97b0*/  FADD.FTZ R22, R22, -UR9 ;  /* 0x8000000916167e21 */ /* 0x000fe20008010000 */
[----:B------:R-:W-:Y:S01]  /*97c0*/  FADD.FTZ R59, R59, -UR9 ;  /* 0x800000093b3b7e21 */ /* 0x000fe20008010000 */
[----:B------:R-:W-:Y:S01]  /*97d0*/  FFMA.FTZ R4, R23, UR5, R20 ;  /* 0x0000000517047c23 */ /* 0x000fe20008010014 */
[----:B------:R-:W-:Y:S01]  /*97e0*/  BSSY.RECONVERGENT B0, `(.L_x_722) ;  /* 0x0000015000007945 */ /* 0x000fe20003800200 */
[----:B------:R-:W-:Y:S01]  /*97f0*/  ISETP.GE.U32.AND P1, PT, R21, UR14, PT ;  /* 0x0000000e15007c0c */ /* 0x000fe2000bf26070 */
[----:B------:R-:W-:Y:S01]  /*9800*/  FFMA.FTZ R6, R14, R3, -R5 ;  /* 0x000000030e067223 */ /* 0x000fe20000010805 */
[----:B------:R-:W-:Y:S01]  /*9810*/  FMUL.FTZ R9, R22, UR12 ;  /* 0x0000000c16097c20 */ /* 0x000fe20008410000 */
[----:B------:R-:W-:Y:S01]  /*9820*/  FMUL.FTZ R59, R59, UR12 ;  /* 0x0000000c3b3b7c20 */ /* 0x000fe20008410000 */
[----:B------:R-:W-:-:S03]  /*9830*/  FFMA.FTZ R8, R15, R2, -R4 ;  /* 0x000000020f087223 */ /* 0x000fc60000010804 */
        /* <DEDUP_REMOVED lines=15> */
.L_x_723:
[----:B------:R-:W-:Y:S05]  /*9930*/  BSYNC.RECONVERGENT B0 ;  /* 0x0000000000007941 */ /* 0x000fea0003800200 */
.L_x_722:
[--C-:B0-----:R-:W-:Y:S02]  /*9940*/  HADD2.F32 R3, -RZ, R58.reuse.H0_H0 ;  /* 0x2000003aff037230 */ /* 0x101fe40000004100 */
[--C-:B------:R-:W-:Y:S01]  /*9950*/  FFMA.FTZ R11, R9, UR5, R20.reuse ;  /* 0x00000005090b7c23 */ /* 0x100fe20008010014 */
[----:B------:R-:W-:Y:S01]  /*9960*/  FFMA.FTZ R20, R59, UR5, R20 ;  /* 0x000000053b147c23 */ /* 0x000fe20008010014 */
[----:B------:R-:W-:Y:S01]  /*9970*/  SHF.R.S32.HI R10, RZ, 0x1f, R21 ;  /* 0x0000001fff0a7819 */ /* 0x000fe20000011415 */
        /* <DEDUP_REMOVED lines=20> */
.L_x_724:
[----:B------:R-:W-:Y:S01]  /*9ac0*/  ISETP.GE.AND.EX P1, PT, R10, UR15, PT, P1 ;  /* 0x0000000f0a007c0c */ /* 0x000fe2000bf26310 */
[----:B------:R-:W-:Y:S01]  /*9ad0*/  FFMA.FTZ R11, R14, R3, -R11 ;  /* 0x000000030e0b7223 */ /* 0x000fe2000001080b */
[----:B------:R-:W-:Y:S01]  /*9ae0*/  FFMA.FTZ R20, R15, R58, -R20 ;  /* 0x0000003a0f147223 */ /* 0x000fe20000010814 */
[----:B------:R-:W-:Y:S02]  /*9af0*/  BSSY.RECONVERGENT B0, `(.L_x_725) ;  /* 0x000000f000007945 */ /* 0x000fe40003800200 */
[----:B------:R-:W-:Y:S01]  /*9b00*/  FMUL.FTZ R5, R11, UR12 ;  /* 0x0000000c0b057c20 */ /* 0x000fe20008410000 */
[----:B------:R-:W-:-:S07]  /*9b10*/  FMUL.FTZ R20, R20, UR12 ;  /* 0x0000000c14147c20 */ /* 0x000fce0008410000 */
        /* <DEDUP_REMOVED lines=12> */
.L_x_726:
[----:B------:R-:W-:Y:S05]  /*9be0*/  BSYNC.RECONVERGENT B0 ;  /* 0x0000000000007941 */ /* 0x000fea0003800200 */
.L_x_725:
[----:B------:R-:W1:Y:S01]  /*9bf0*/  LDCU UR5, c[0x0][0x410] ;  /* 0x00008200ff0577ac */ /* 0x000e620008000800 */
[----:B------:R-:W1:Y:S01]  /*9c00*/  LDCU UR8, c[0x0][0x3e0] ;  /* 0x00007c00ff0877ac */ /* 0x000e620008000800 */
[----:B------:R-:W-:Y:S02]  /*9c10*/  UIADD3 UR6, UPT, UPT, UR7, UR6, URZ ;  /* 0x0000000607067290 */ /* 0x000fe4000fffe0ff */
[----:B------:R-:W-:Y:S02]  /*9c20*/  UIADD3 UR4, UPT, UPT, UR4, 0x1, URZ ;  /* 0x0000000104047890 */ /* 0x000fe4000fffe0ff */
[----:B-1----:R-:W-:-:S04]  /*9c30*/  UIMAD UR5, UR5, UR8, URZ ;  /* 0x00000008050572a4 */ /* 0x002fc8000f8e02ff */
[----:B------:R-:W-:-:S09]  /*9c40*/  UISETP.GE.AND UP0, UPT, UR6, UR5, UPT ;  /* 0x000000050600728c */ /* 0x000fd2000bf06270 */
[----:B------:R-:W-:Y:S05]  /*9c50*/  BRA.U !UP0, `(.L_x_727) ;  /* 0xffffff65083c7547 */ /* 0x000fea000b83ffff */
.L_x_660:
[----:B------:R-:W1:Y:S01]  /*9c60*/  S2R R9, SR_TID.X ;  /* 0x0000000000097919 */ /* 0x000e620000002100 */
[----:B------:R-:W2:Y:S01]  /*9c70*/  LDC R4, c[0x0][0x370] ;  /* 0x0000dc00ff047b82 */ /* 0x000ea20000000800 */
[----:B------:R-:W-:Y:S07]  /*9c80*/  BSSY.RECONVERGENT B0, `(.L_x_728) ;  /* 0x000000e000007945 */ /* 0x000fee0003800200 */
[----:B------:R-:W3:Y:S08]  /*9c90*/  LDC R7, c[0x0][0x374] ;  /* 0x0000dd00ff077b82 */ /* 0x000ef00000000800 */
[----:B0-----:R-:W0:Y:S01]  /*9ca0*/  LDC.64 R2, c[0x0][0x3c8] ;  /* 0x0000f200ff027b82 */ /* 0x001e220000000a00 */
[----:B--2---:R-:W-:-:S02]  /*9cb0*/  ISETP.NE.AND P0, PT, R4, 0x1, PT ;  /* 0x000000010400780c */ /* 0x004fc40003f05270 */
[----:B-1----:R-:W-:Y:S02]  /*9cc0*/  ISETP.NE.AND P1, PT, R9, RZ, PT ;  /* 0x000000ff0900720c */ /* 0x002fe40003f25270 */
[----:B---3--:R-:W-:-:S04]  /*9cd0*/  SHF.L.U32 R0, R7, 0x1, RZ ;  /* 0x0000000107007819 */ /* 0x008fc800000006ff */
[----:B------:R-:W-:-:S05]  /*9ce0*/  SEL R5, R0, RZ, P0 ;  /* 0x000000ff00057207 */ /* 0x000fca0000000000 */
[----:B0-----:R-:W-:Y:S02]  /*9cf0*/  IMAD.WIDE.U32 R2, R5, 0x4, R2 ;  /* 0x0000000405027825 */ /* 0x001fe400078e0002 */
[----:B------:R-:W-:Y:S05]  /*9d00*/  @P1 BRA `(.L_x_729) ;  /* 0x0000000000141947 */ /* 0x000fea0003800000 */
[----:B------:R-:W-:Y:S01]  /*9d10*/  HFMA2 R5, -RZ, RZ, 0, 5.9604644775390625e-08 ;  /* 0x00000001ff057431 */ /* 0x000fe200000001ff */
[----:B------:R-:W-:Y:S06]  /*9d20*/  MEMBAR.ALL.GPU ;  /* 0x0000000000007992 */ /* 0x000fec000000a000 */
[----:B------:R-:W-:-:S00]  /*9d30*/  ERRBAR ;  /* 0x00000000000079ab */ /* 0x000fc00000000000 */
[----:B------:R-:W-:Y:S06]  /*9d40*/  CGAERRBAR ;  /* 0x00000000000075ab */ /* 0x000fec0000000000 */
[----:B------:R0:W-:Y:S02]  /*9d50*/  REDG.E.ADD.S32.STRONG.GPU desc[UR10][R2.64], R5 ;  /* 0x000000050200798e */ /* 0x0001e4000c12e30a */
.L_x_729:
[----:B------:R-:W-:Y:S05]  /*9d60*/  BSYNC.RECONVERGENT B0 ;  /* 0x0000000000007941 */ /* 0x000fea0003800200 */
.L_x_728:
        /* <DEDUP_REMOVED lines=11> */
.L_x_731:
[----:B------:R-:W2:Y:S04]  /*9e20*/  LDG.E.STRONG.GPU R5, desc[UR10][R2.64] ;  /* 0x0000000a02057981 */ /* 0x000ea8000c1ef900 */
[----:B--2---:R-:W-:Y:S01]  /*9e30*/  CCTL.IVALL ;  /* 0x00000000ff00798f */ /* 0x004fe20002000000 */
[----:B------:R-:W-:Y:S05]  /*9e40*/  YIELD ;  /* 0x0000000000007946 */ /* 0x000fea0003800000 */
[----:B------:R-:W-:-:S13]  /*9e50*/  ISETP.NE.AND P0, PT, R5, R0, PT ;  /* 0x000000000500720c */ /* 0x000fda0003f05270 */
[----:B------:R-:W-:Y:S05]  /*9e60*/  @P0 BRA `(.L_x_731) ;  /* 0xfffffffc00ec0947 */ /* 0x000fea000383ffff */
.L_x_730:
        /* <DEDUP_REMOVED lines=75> */
.L_x_734:
        /* <DEDUP_REMOVED lines=29> */
.L_x_733:
[----:B------:R-:W-:Y:S05]  /*a4f0*/  BSYNC.RECONVERGENT B0 ;  /* 0x0000000000007941 */ /* 0x000fea0003800200 */
.L_x_732:
        /* <DEDUP_REMOVED lines=10> */
.L_x_735:
        /* <DEDUP_REMOVED lines=82> */
.L_x_736:
        /* <DEDUP_REMOVED lines=12> */
.L_x_4893:


//--------------------- .text._Z35group_norm_nhwc_bwd_one_pass_kernelI11Fp16IOFp32WLi256ELi112ELi448EEv26Group_norm_nhwc_bwd_params --------------------------
	.section	.text._Z35group_norm_nhwc_bwd_one_pass_kernelI11Fp16IOFp32WLi256ELi112ELi448EEv26Group_norm_nhwc_bwd_params,"ax",@progbits
	.align	128
        .global         _Z35group_norm_nhwc_bwd_one_pass_kernelI11Fp16IOFp32WLi256ELi112ELi448EEv26Group_norm_nhwc_bwd_params
        .type           _Z35group_norm_nhwc_bwd_one_pass_kernelI11Fp16IOFp32WLi256ELi112ELi448EEv26Group_norm_nhwc_bwd_params,@function
        .size           _Z35group_norm_nhwc_bwd_one_pass_kernelI11Fp16IOFp32WLi256ELi112ELi448EEv26Group_norm_nhwc_bwd_params,(.L_x_4894 - _Z35group_norm_nhwc_bwd_one_pass_kernelI11Fp16IOFp32WLi256ELi112ELi448EEv26Group_norm_nhwc_bwd_params)
        .other          _Z35group_norm_nhwc_bwd_one_pass_kernelI11Fp16IOFp32WLi256ELi112ELi448EEv26Group_norm_nhwc_bwd_params,@"STO_CUDA_ENTRY STV_DEFAULT"
_Z35group_norm_nhwc_bwd_one_pass_kernelI11Fp16IOFp32WLi256ELi112ELi448EEv26Group_norm_nhwc_bwd_params:
.text._Z35group_norm_nhwc_bwd_one_pass_kernelI11Fp16IOFp32WLi256ELi112ELi448EEv26Group_norm_nhwc_bwd_params:
        /* <DEDUP_REMOVED lines=24> */
[----:B------:R-:W-:-:S07]  /*0180*/  LOP3.LUT R0, R0, 0xffff, RZ, 0xc0, !PT ;  /* 0x0000ffff00007812 */ /* 0x000fce00078ec0ff */
.L_x_763:
[----:B0-----:R-:W0:Y:S01]  /*0190*/  LDCU UR14, c[0x0][0x410] ;  /* 0x00008200ff0e77ac */ /* 0x001e220008000800 */
[----:B------:R-:W-:Y:S01]  /*01a0*/  IABS R4, UR8 ;  /* 0x0000000800047c13 */ /* 0x000fe20008000000 */
[----:B------:R-:W-:Y:S01]  /*01b0*/  HFMA2 R82, -RZ, RZ, 0, 0 ;  /* 0x00000000ff527431 */ /* 0x000fe200000001ff */
[----:B------:R-:W-:Y:S01]  /*01c0*/  SHF.R.S32.HI R9, RZ, 0x1f, R52 ;  /* 0x0000001fff097819 */ /* 0x000fe20000011434 */
[----:B------:R-:W-:Y:S01]  /*01d0*/  UMOV UR6, URZ ;  /* 0x000000ff00067c82 */ /* 0x000fe20008000000 */
[----:B------:R-:W-:Y:S01]  /*01e0*/  R2UR UR9, R4 ;  /* 0x00000000040972ca */ /* 0x000fe200000e0000 */
[----:B------:R-:W1:Y:S01]  /*01f0*/  LDCU.128 UR16, c[0x0][0x400] ;  /* 0x00008000ff1077ac */ /* 0x000e620008000c00 */
[C---:B------:R-:W-:Y:S02]  /*0200*/  IADD3 R5, PT, PT, R52.reuse, 0x8, RZ ;  /* 0x0000000834057810 */ /* 0x040fe40007ffe0ff */
[----:B------:R-:W-:Y:S01]  /*0210*/  IADD3 R7, PT, PT, R52, 0x10, RZ ;  /* 0x0000001034077810 */ /* 0x000fe20007ffe0ff */
[----:B------:R-:W-:Y:S01]  /*0220*/  UISETP.GE.AND UP4, UPT, UR8, URZ, UPT ;  /* 0x000000ff0800728c */ /* 0x000fe2000bf86270 */
[----:B------:R-:W-:-:S02]  /*0230*/  SHF.R.S32.HI R11, RZ, 0x1f, R5 ;  /* 0x0000001fff0b7819 */ /* 0x000fc40000011405 */
[----:B------:R-:W-:Y:S02]  /*0240*/  LOP3.LUT R14, R14, 0xfeffffff, RZ, 0xc0, !PT ;  /* 0xfeffffff0e0e7812 */ /* 0x000fe400078ec0ff */
[----:B0-----:R-:W-:Y:S01]  /*0250*/  MOV R2, UR14 ;  /* 0x0000000e00027c02 */ /* 0x001fe20008000f00 */
[----:B------:R-:W-:Y:S02]  /*0260*/  ULOP3.LUT UR12, UR8, UR14, URZ, 0x3c, !UPT ;  /* 0x0000000e080c7292 */ /* 0x000fe4000f8e3cff */
[----:B------:R-:W-:Y:S01]  /*0270*/  UISETP.NE.AND UP0, UPT, UR14, URZ, UPT ;  /* 0x000000ff0e00728c */ /* 0x000fe2000bf05270 */
[----:B------:R-:W-:Y:S02]  /*0280*/  IABS R2, R2 ;  /* 0x0000000200027213 */ /* 0x000fe40000000000 */
[----:B-1----:R-:W-:Y:S02]  /*0290*/  ISETP.GE.U32.AND P0, PT, R52, UR16, PT ;  /* 0x0000001034007c0c */ /* 0x002fe4000bf06070 */
[----:B------:R-:W-:-:S02]  /*02a0*/  R2UR UR13, R2 ;  /* 0x00000000020d72ca */ /* 0x000fc400000e0000 */
[----:B------:R-:W-:Y:S02]  /*02b0*/  ISETP.GE.AND.EX P3, PT, R9, UR17, PT, P0 ;  /* 0x0000001109007c0c */ /* 0x000fe4000bf66300 */
[----:B------:R-:W-:Y:S02]  /*02c0*/  ISETP.GE.U32.AND P0, PT, R5, UR16, PT ;  /* 0x0000001005007c0c */ /* 0x000fe4000bf06070 */
[----:B------:R-:W-:Y:S02]  /*02d0*/  MOV R13, UR18 ;  /* 0x00000012000d7c02 */ /* 0x000fe40008000f00 */
[----:B------:R-:W-:Y:S02]  /*02e0*/  ISETP.GE.AND.EX P4, PT, R11, UR17, PT, P0 ;  /* 0x000000110b007c0c */ /* 0x000fe4000bf86300 */
[----:B------:R-:W-:-:S03]  /*02f0*/  ISETP.GE.U32.AND P0, PT, R7, UR16, PT ;  /* 0x0000001007007c0c */ /* 0x000fc6000bf06070 */
[----:B------:R-:W0:Y:S02]  /*0300*/  I2F.RP R2, UR13 ;  /* 0x0000000d00027d06 */ /* 0x000e240008209400 */
[----:B------:R-:W1:Y:S01]  /*0310*/  @!P3 LDC.64 R16, c[0x0][0x398] ;  /* 0x0000e600ff10bb82 */ /* 0x000e620000000a00 */
[----:B------:R-:W-:-:S04]  /*0320*/  @P3 LOP3.LUT R14, R14, 0x1000000, RZ, 0xfc, !PT ;  /* 0x010000000e0e3812 */ /* 0x000fc800078efcff */
[----:B------:R-:W-:-:S03]  /*0330*/  LOP3.LUT R14, R14, 0xff7fffff, RZ, 0xc0, !PT ;  /* 0xff7fffff0e0e7812 */ /* 0x000fc600078ec0ff */
[----:B------:R-:W2:Y:S01]  /*0340*/  @!P3 LDC.64 R70, c[0x0][0x3a0] ;  /* 0x0000e800ff46bb82 */ /* 0x000ea20000000a00 */
[----:B------:R-:W-:Y:S01]  /*0350*/  @P4 LOP3.LUT R14, R14, 0x800000, RZ, 0xfc, !PT ;  /* 0x008000000e0e4812 */ /* 0x000fe200078efcff */
[----:B0-----:R-:W0:Y:S03]  /*0360*/  MUFU.RCP R2, R2 ;  /* 0x0000000200027308 */ /* 0x001e260000001000 */
[----:B------:R-:W-:-:S03]  /*0370*/  LOP3.LUT R14, R14, 0xffbfffff, RZ, 0xc0, !PT ;  /* 0xffbfffff0e0e7812 */ /* 0x000fc600078ec0ff */
[----:B------:R-:W3:Y:S08]  /*0380*/  @!P4 LDC.64 R18, c[0x0][0x3f8] ;  /* 0x0000fe00ff12cb82 */ /* 0x000ef00000000a00 */
[----:B------:R-:W4:Y:S01]  /*0390*/  @!P4 LDC.64 R68, c[0x0][0x3a0] ;  /* 0x0000e800ff44cb82 */ /* 0x000f220000000a00 */
[----:B0-----:R-:W-:-:S06]  /*03a0*/  IADD3 R3, PT, PT, R2, 0xffffffe, RZ ;  /* 0x0ffffffe02037810 */ /* 0x001fcc0007ffe0ff */
[----:B------:R-:W0:Y:S02]  /*03b0*/  F2I.FTZ.U32.TRUNC.NTZ R3, R3 ;  /* 0x0000000300037305 */ /* 0x000e24000021f000 */
[----:B0-----:R-:W-:Y:S02]  /*03c0*/  R2UR UR7, R3 ;  /* 0x00000000030772ca */ /* 0x001fe400000e0000 */
[----:B------:R-:W0:Y:S11]  /*03d0*/  @!P3 LDC.64 R2, c[0x0][0x3f8] ;  /* 0x0000fe00ff02bb82 */ /* 0x000e360000000a00 */
        /* <DEDUP_REMOVED lines=21> */
[----:B------:R-:W-:Y:S01]  /*0530*/  IADD3 R38, P1, PT, R0, UR5, RZ ;  /* 0x0000000500267c10 */ /* 0x000fe2000ff3e0ff */
[----:B------:R-:W4:Y:S01]  /*0540*/  LDCU.U8 UR9, c[0x0][0x414] ;  /* 0x00008280ff0977ac */ /* 0x000f220008000000 */
[----:B------:R-:W-:Y:S01]  /*0550*/  MOV R0, UR5 ;  /* 0x0000000500007c02 */ /* 0x000fe20008000f00 */
[----:B------:R-:W-:-:S03]  /*0560*/  USHF.R.S32.HI UR5, URZ, 0x1f, UR7 ;  /* 0x0000001fff057899 */ /* 0x000fc60008011407 */
[----:B------:R-:W-:Y:S01]  /*0570*/  LEA.HI.X.SX32 R39, R0, RZ, 0x1, P1 ;  /* 0x000000ff00277211 */ /* 0x000fe200008f0eff */
[----:B0-----:R-:W-:Y:S01]  /*0580*/  @!P3 IMAD R0, R9, R2, RZ ;  /* 0x000000020900b224 */ /* 0x001fe200078e02ff */
[C---:B------:R-:W-:Y:S01]  /*0590*/  IADD3 R9, PT, PT, R52.reuse, 0x18, RZ ;  /* 0x0000001834097810 */ /* 0x040fe20007ffe0ff */
[----:B------:R-:W-:Y:S01]  /*05a0*/  UIMAD UR5, UR5, UR18, URZ ;  /* 0x00000012050572a4 */ /* 0x000fe2000f8e02ff */
[----:B------:R-:W-:Y:S01]  /*05b0*/  IMAD.WIDE.U32 R38, R13, UR7, R38 ;  /* 0x000000070d267c25 */ /* 0x000fe2000f8e0026 */
[----:B------:R-:W-:Y:S02]  /*05c0*/  SHF.R.S32.HI R13, RZ, 0x1f, R7 ;  /* 0x0000001fff0d7819 */ /* 0x000fe40000011407 */
[----:B------:R-:W-:Y:S01]  /*05d0*/  UIMAD UR5, UR7, UR19, UR5 ;  /* 0x00000013070572a4 */ /* 0x000fe2000f8e0205 */
[----:B------:R-:W-:Y:S01]  /*05e0*/  @!P3 IMAD R15, R52, R3, R0 ;  /* 0x00000003340fb224 */ /* 0x000fe200078e0200 */
[----:B------:R-:W-:Y:S01]  /*05f0*/  @!P3 MOV R36, R38 ;  /* 0x000000260024b202 */ /* 0x000fe20000000f00 */
[----:B---3--:R-:W-:Y:S01]  /*0600*/  @!P4 IMAD R0, R11, R18, RZ ;  /* 0x000000120b00c224 */ /* 0x008fe200078e02ff */
[----:B------:R-:W-:Y:S01]  /*0610*/  ISETP.GE.AND.EX P6, PT, R13, UR17, PT, P0 ;  /* 0x000000110d007c0c */ /* 0x000fe2000bfc6300 */
[----:B------:R-:W0:Y:S01]  /*0620*/  LDCU.64 UR6, c[0x0][0x3b8] ;  /* 0x00007700ff0677ac */ /* 0x000e220008000a00 */
[----:B------:R-:W-:-:S02]  /*0630*/  IADD3 R37, PT, PT, R39, UR5, RZ ;  /* 0x0000000527257c10 */ /* 0x000fc4000fffe0ff */
[----:B------:R-:W-:Y:S02]  /*0640*/  ISETP.GE.U32.AND P0, PT, R9, UR16, PT ;  /* 0x0000001009007c0c */ /* 0x000fe4000bf06070 */
[C---:B------:R-:W-:Y:S01]  /*0650*/  IADD3 R11, PT, PT, R52.reuse, 0x20, RZ ;  /* 0x00000020340b7810 */ /* 0x040fe20007ffe0ff */
[----:B------:R-:W-:-:S05]  /*0660*/  @!P3 IMAD.WIDE.U32 R2, R52, R2, R36 ;  /* 0x000000023402b225 */ /* 0x000fca00078e0024 */
[----:B------:R-:W-:Y:S01]  /*0670*/  @!P3 IADD3 R3, PT, PT, R3, R15, RZ ;  /* 0x0000000f0303b210 */ /* 0x000fe20007ffe0ff */
[----:B------:R-:W3:Y:S01]  /*0680*/  @!P6 LDC.64 R22, c[0x0][0x3f8] ;  /* 0x0000fe00ff16eb82 */ /* 0x000ee20000000a00 */
[C---:B------:R-:W-:Y:S02]  /*0690*/  @!P3 SHF.L.U32 R65, R2.reuse, 0x1, RZ ;  /* 0x000000010241b819 */ /* 0x040fe400000006ff */
[----:B------:R-:W-:Y:S02]  /*06a0*/  @!P3 SHF.L.U64.HI R2, R2, 0x1, R3 ;  /* 0x000000010202b819 */ /* 0x000fe40000010203 */
[C---:B-1----:R-:W-:Y:S02]  /*06b0*/  @!P3 IADD3 R64, P2, PT, R65.reuse, R16, RZ ;  /* 0x000000104140b210 */ /* 0x042fe40007f5e0ff */
[----:B------:R-:W-:Y:S01]  /*06c0*/  @P6 LOP3.LUT R14, R14, 0x400000, RZ, 0xfc, !PT ;  /* 0x004000000e0e6812 */ /* 0x000fe200078efcff */
[----:B------:R-:W1:Y:S01]  /*06d0*/  @!P6 LDC.64 R66, c[0x0][0x3a0] ;  /* 0x0000e800ff42eb82 */ /* 0x000e620000000a00 */
[----:B--2---:R-:W-:-:S02]  /*06e0*/  @!P3 IADD3 R70, P1, PT, R65, R70, RZ ;  /* 0x000000464146b210 */ /* 0x004fc40007f3e0ff */
[----:B------:R-:W-:Y:S02]  /*06f0*/  @!P3 IADD3.X R65, PT, PT, R2, R17, RZ, P2, !PT ;  /* 0x000000110241b210 */ /* 0x000fe400017fe4ff */
[----:B------:R-:W-:Y:S02]  /*0700*/  LOP3.LUT P2, RZ, R14, 0x800000, RZ, 0xc0, !PT ;  /* 0x008000000eff7812 */ /* 0x000fe4000784c0ff */
[----:B------:R-:W-:Y:S01]  /*0710*/  SHF.R.S32.HI R15, RZ, 0x1f, R9 ;  /* 0x0000001fff0f7819 */ /* 0x000fe20000011409 */
[----:B------:R-:W2:Y:S01]  /*0720*/  @!P6 LDC.64 R24, c[0x0][0x398] ;  /* 0x0000e600ff18eb82 */ /* 0x000ea20000000a00 */
[----:B------:R-:W-:Y:S02]  /*0730*/  @!P3 IADD3.X R71, PT, PT, R2, R71, RZ, P1, !PT ;  /* 0x000000470247b210 */ /* 0x000fe40000ffe4ff */
[----:B------:R-:W-:Y:S02]  /*0740*/  ISETP.GE.AND.EX P5, PT, R15, UR17, PT, P0 ;  /* 0x000000110f007c0c */ /* 0x000fe4000bfa6300 */
[----:B------:R-:W-:-:S02]  /*0750*/  ISETP.GE.U32.AND P0, PT, R11, UR16, PT ;  /* 0x000000100b007c0c */ /* 0x000fc4000bf06070 */
[----:B------:R-:W-:Y:S01]  /*0760*/  SHF.R.S32.HI R17, RZ, 0x1f, R11 ;  /* 0x0000001fff117819 */ /* 0x000fe2000001140b */
[----:B---3--:R-:W-:Y:S01]  /*0770*/  @!P6 IMAD R4, R13, R22, RZ ;  /* 0x000000160d04e224 */ /* 0x008fe200078e02ff */
[----:B------:R-:W-:Y:S01]  /*0780*/  LOP3.LUT R14, R14, 0xffdfffff, RZ, 0xc0, !PT ;  /* 0xffdfffff0e0e7812 */ /* 0x000fe200078ec0ff */
[----:B------:R-:W3:Y:S01]  /*0790*/  @!P2 LDC.64 R20, c[0x0][0x398] ;  /* 0x0000e600ff14ab82 */ /* 0x000ee20000000a00 */
[----:B------:R-:W-:Y:S01]  /*07a0*/  @!P2 MOV R2, R38 ;  /* 0x000000260002a202 */ /* 0x000fe20000000f00 */
[----:B------:R-:W-:Y:S01]  /*07b0*/  @!P2 IMAD R19, R5, R19, R0 ;  /* 0x000000130513a224 */ /* 0x000fe200078e0200 */
[----:B------:R-:W-:Y:S02]  /*07c0*/  @!P2 MOV R3, R37 ;  /* 0x000000250003a202 */ /* 0x000fe40000000f00 */
[----:B------:R-:W-:Y:S02]  /*07d0*/  ISETP.GE.AND.EX P4, PT, R17, UR17, PT, P0 ;  /* 0x0000001111007c0c */ /* 0x000fe4000bf86300 */
[----:B------:R-:W-:Y:S01]  /*07e0*/  @P5 LOP3.LUT R14, R14, 0x200000, RZ, 0xfc, !PT ;  /* 0x002000000e0e5812 */ /* 0x000fe200078efcff */
[----:B------:R-:W-:Y:S01]  /*07f0*/  @!P2 IMAD.WIDE.U32 R2, R5, R18, R2 ;  /* 0x000000120502a225 */ /* 0x000fe200078e0002 */
[----:B------:R-:W0:Y:S01]  /*0800*/  @!P5 LDC.64 R26, c[0x0][0x3f8] ;  /* 0x0000fe00ff1adb82 */ /* 0x000e220000000a00 */
[----:B------:R-:W-:-:S02]  /*0810*/  IADD3 R5, PT, PT, R52, 0x28, RZ ;  /* 0x0000002834057810 */ /* 0x000fc40007ffe0ff */
[----:B------:R-:W-:Y:S02]  /*0820*/  LOP3.LUT R14, R14, 0xffefffff, RZ, 0xc0, !PT ;  /* 0xffefffff0e0e7812 */ /* 0x000fe400078ec0ff */
[----:B------:R-:W-:Y:S01]  /*0830*/  @!P2 IADD3 R3, PT, PT, R3, R19, RZ ;  /* 0x000000130303a210 */ /* 0x000fe20007ffe0ff */
[----:B------:R-:W-:Y:S01]  /*0840*/  @!P6 IMAD R19, R7, R23, R4 ;  /* 0x000000170713e224 */ /* 0x000fe200078e0204 */
[C---:B------:R-:W-:Y:S01]  /*0850*/  @!P2 SHF.L.U32 R63, R2.reuse, 0x1, RZ ;  /* 0x00000001023fa819 */ /* 0x040fe200000006ff */
[----:B------:R-:W2:Y:S01]  /*0860*/  @!P5 LDC.64 R60, c[0x0][0x3a0] ;  /* 0x0000e800ff3cdb82 */ /* 0x000ea20000000a00 */
[----:B------:R-:W-:Y:S02]  /*0870*/  @!P2 SHF.L.U64.HI R0, R2, 0x1, R3 ;  /* 0x000000010200a819 */ /* 0x000fe40000010203 */
[----:B------:R-:W-:Y:S02]  /*0880*/  @!P6 MOV R2, R38 ;  /* 0x000000260002e202 */ /* 0x000fe40000000f00 */
[----:B------:R-:W-:-:S02]  /*0890*/  @!P6 MOV R3, R37 ;  /* 0x000000250003e202 */ /* 0x000fc40000000f00 */
[----:B----4-:R-:W-:Y:S01]  /*08a0*/  @!P2 IADD3 R68, P0, PT, R63, R68, RZ ;  /* 0x000000443f44a210 */ /* 0x010fe20007f1e0ff */
[----:B------:R-:W4:Y:S01]  /*08b0*/  @!P4 LDC.64 R58, c[0x0][0x3a0] ;  /* 0x0000e800ff3acb82 */ /* 0x000f220000000a00 */
[----:B------:R-:W-:Y:S01]  /*08c0*/  ISETP.GE.U32.AND P1, PT, R5, UR16, PT ;  /* 0x0000001005007c0c */ /* 0x000fe2000bf26070 */
[----:B------:R-:W-:Y:S01]  /*08d0*/  @!P6 IMAD.WIDE.U32 R2, R7, R22, R2 ;  /* 0x000000160702e225 */ /* 0x000fe200078e0002 */
[----:B------:R-:W-:Y:S02]  /*08e0*/  @!P2 IADD3.X R69, PT, PT, R0, R69, RZ, P0, !PT ;  /* 0x000000450045a210 */ /* 0x000fe400007fe4ff */
[----:B---3--:R-:W-:Y:S02]  /*08f0*/  @!P2 IADD3 R62, P0, PT, R63, R20, RZ ;  /* 0x000000143f3ea210 */ /* 0x008fe40007f1e0ff */
[----:B------:R-:W-:Y:S01]  /*0900*/  SHF.R.S32.HI R13, RZ, 0x1f, R5 ;  /* 0x0000001fff0d7819 */ /* 0x000fe20000011405 */
[----:B------:R-:W3:Y:S01]  /*0910*/  @!P4 LDC.64 R22, c[0x0][0x3f8] ;  /* 0x0000fe00ff16cb82 */ /* 0x000ee20000000a00 */
[----:B------:R-:W-:-:S02]  /*0920*/  @!P6 IADD3 R3, PT, PT, R3, R19, RZ ;  /* 0x000000130303e210 */ /* 0x000fc40007ffe0ff */
[----:B------:R-:W-:Y:S02]  /*0930*/  @!P2 IADD3.X R63, PT, PT, R0, R21, RZ, P0, !PT ;  /* 0x00000015003fa210 */ /* 0x000fe400007fe4ff */
[----:B------:R-:W-:Y:S02]  /*0940*/  ISETP.GE.AND.EX P3, PT, R13, UR17, PT, P1 ;  /* 0x000000110d007c0c */ /* 0x000fe4000bf66310 */
[C---:B------:R-:W-:Y:S01]  /*0950*/  @!P6 SHF.L.U32 R47, R2.reuse, 0x1, RZ ;  /* 0x00000001022fe819 */ /* 0x040fe200000006ff */
[----:B------:R-:W4:Y:S01]  /*0960*/  @!P5 LDC.64 R18, c[0x0][0x398] ;  /* 0x0000e600ff12db82 */ /* 0x000f220000000a00 */
[----:B------:R-:W-:Y:S01]  /*0970*/  @!P6 SHF.L.U64.HI R0, R2, 0x1, R3 ;  /* 0x000000010200e819 */ /* 0x000fe20000010203 */
[----:B0-----:R-:W-:Y:S01]  /*0980*/  @!P5 IMAD R2, R15, R26, RZ ;  /* 0x0000001a0f02d224 */ /* 0x001fe200078e02ff */
[----:B------:R-:W-:Y:S02]  /*0990*/  @!P5 MOV R3, R37 ;  /* 0x000000250003d202 */ /* 0x000fe40000000f00 */
[----:B-1----:R-:W-:Y:S01]  /*09a0*/  @!P6 IADD3 R66, P0, PT, R47, R66, RZ ;  /* 0x000000422f42e210 */ /* 0x002fe20007f1e0ff */
[----:B------:R-:W-:Y:S01]  /*09b0*/  @!P5 IMAD R7, R9, R27, R2 ;  /* 0x0000001b0907d224 */ /* 0x000fe200078e0202 */
[----:B------:R-:W-:-:S02]  /*09c0*/  @!P5 MOV R2, R38 ;  /* 0x000000260002d202 */ /* 0x000fc40000000f00 */
[----:B------:R-:W-:Y:S01]  /*09d0*/  @!P6 IADD3.X R67, PT, PT, R0, R67, RZ, P0, !PT ;  /* 0x000000430043e210 */ /* 0x000fe200007fe4ff */
[----:B------:R-:W0:Y:S01]  /*09e0*/  @!P3 LDC.64 R20, c[0x0][0x3f8] ;  /* 0x0000fe00ff14bb82 */ /* 0x000e220000000a00 */
[----:B--2---:R-:W-:Y:S01]  /*09f0*/  @!P6 IADD3 R46, P0, PT, R47, R24, RZ ;  /* 0x000000182f2ee210 */ /* 0x004fe20007f1e0ff */
[----:B------:R-:W-:Y:S01]  /*0a00*/  @!P5 IMAD.WIDE.U32 R2, R9, R26, R2 ;  /* 0x0000001a0902d225 */ /* 0x000fe200078e0002 */
[----:B------:R-:W-:Y:S02]  /*0a10*/  @P4 LOP3.LUT R14, R14, 0x100000, RZ, 0xfc, !PT ;  /* 0x001000000e0e4812 */ /* 0x000fe400078efcff */
[----:B------:R-:W-:Y:S01]  /*0a20*/  @!P6 IADD3.X R47, PT, PT, R0, R25, RZ, P0, !PT ;  /* 0x00000019002fe210 */ /* 0x000fe200007fe4ff */
[----:B---3--:R-:W-:Y:S01]  /*0a30*/  @!P4 IMAD R4, R17, R22, RZ ;  /* 0x000000161104c224 */ /* 0x008fe200078e02ff */
[----:B------:R-:W-:Y:S01]  /*0a40*/  @!P5 IADD3 R3, PT, PT, R3, R7, RZ ;  /* 0x000000070303d210 */ /* 0x000fe20007ffe0ff */
[----:B------:R-:W1:Y:S01]  /*0a50*/  @!P4 LDC.64 R8, c[0x0][0x398] ;  /* 0x0000e600ff08cb82 */ /* 0x000e620000000a00 */
[C---:B------:R-:W-:Y:S01]  /*0a60*/  @!P5 SHF.L.U32 R35, R2.reuse, 0x1, RZ ;  /* 0x000000010223d819 */ /* 0x040fe200000006ff */
[----:B------:R-:W-:Y:S01]  /*0a70*/  @!P4 IMAD R7, R11, R23, R4 ;  /* 0x000000170b07c224 */ /* 0x000fe200078e0204 */
[----:B------:R-:W-:-:S02]  /*0a80*/  @!P5 SHF.L.U64.HI R0, R2, 0x1, R3 ;  /* 0x000000010200d819 */ /* 0x000fc40000010203 */
[----:B------:R-:W-:Y:S02]  /*0a90*/  @!P4 MOV R2, R38 ;  /* 0x000000260002c202 */ /* 0x000fe40000000f00 */
[----:B------:R-:W-:Y:S01]  /*0aa0*/  @!P4 MOV R3, R37 ;  /* 0x000000250003c202 */ /* 0x000fe20000000f00 */
[----:B------:R-:W2:Y:S01]  /*0ab0*/  @!P3 LDC.64 R16, c[0x0][0x3a0] ;  /* 0x0000e800ff10bb82 */ /* 0x000ea20000000a00 */
[----:B------:R-:W-:Y:S02]  /*0ac0*/  @!P5 IADD3 R60, P0, PT, R35, R60, RZ ;  /* 0x0000003c233cd210 */ /* 0x000fe40007f1e0ff */
[----:B------:R-:W-:Y:S01]  /*0ad0*/  LOP3.LUT R14, R14, 0xfff7ffff, RZ, 0xc0, !PT ;  /* 0xfff7ffff0e0e7812 */ /* 0x000fe200078ec0ff */
[----:B------:R-:W-:Y:S01]  /*0ae0*/  @!P4 IMAD.WIDE.U32 R2, R11, R22, R2 ;  /* 0x000000160b02c225 */ /* 0x000fe200078e0002 */
[C---:B------:R-:W-:Y:S02]  /*0af0*/  @!P5 IADD3.X R61, PT, PT, R0.reuse, R61, RZ, P0, !PT ;  /* 0x0000003d003dd210 */ /* 0x040fe400007fe4ff */
[----:B----4-:R-:W-:Y:S01]  /*0b00*/  @!P5 IADD3 R34, P0, PT, R35, R18, RZ ;  /* 0x000000122322d210 */ /* 0x010fe20007f1e0ff */
[----:B------:R-:W3:Y:S01]  /*0b10*/  @!P3 LDC.64 R10, c[0x0][0x398] ;  /* 0x0000e600ff0abb82 */ /* 0x000ee20000000a00 */
[----:B------:R-:W-:Y:S01]  /*0b20*/  @!P4 IADD3 R3, PT, PT, R3, R7, RZ ;  /* 0x000000070303c210 */ /* 0x000fe20007ffe0ff */
[----:B0-----:R-:W-:Y:S01]  /*0b30*/  @!P3 IMAD R4, R13, R20, RZ ;  /* 0x000000140d04b224 */ /* 0x001fe200078e02ff */
[----:B------:R-:W-:-:S02]  /*0b40*/  @!P5 IADD3.X R35, PT, PT, R0, R19, RZ, P0, !PT ;  /* 0x000000130023d210 */ /* 0x000fc400007fe4ff */
[C---:B------:R-:W-:Y:S01]  /*0b50*/  @!P4 SHF.L.U32 R57, R2.reuse, 0x1, RZ ;  /* 0x000000010239c819 */ /* 0x040fe200000006ff */
[----:B------:R-:W-:Y:S01]  /*0b60*/  @!P3 IMAD R7, R5, R21, R4 ;  /* 0x000000150507b224 */ /* 0x000fe200078e0204 */
[----:B------:R-:W-:Y:S02]  /*0b70*/  @!P4 SHF.L.U64.HI R0, R2, 0x1, R3 ;  /* 0x000000010200c819 */ /* 0x000fe40000010203 */
[----:B------:R-:W-:Y:S02]  /*0b80*/  @!P3 MOV R2, R38 ;  /* 0x000000260002b202 */ /* 0x000fe40000000f00 */
[----:B------:R-:W-:Y:S02]  /*0b90*/  @!P3 MOV R3, R37 ;  /* 0x000000250003b202 */ /* 0x000fe40000000f00 */
[----:B------:R-:W-:Y:S02]  /*0ba0*/  @!P4 IADD3 R58, P0, PT, R57, R58, RZ ;  /* 0x0000003a393ac210 */ /* 0x000fe40007f1e0ff */
[----:B------:R-:W-:Y:S01]  /*0bb0*/  @P3 LOP3.LUT R14, R14, 0x80000, RZ, 0xfc, !PT ;  /* 0x000800000e0e3812 */ /* 0x000fe200078efcff */
[----:B------:R-:W-:Y:S01]  /*0bc0*/  @!P3 IMAD.WIDE.U32 R2, R5, R20, R2 ;  /* 0x000000140502b225 */ /* 0x000fe200078e0002 */
[----:B------:R-:W-:-:S02]  /*0bd0*/  @!P4 IADD3.X R59, PT, PT, R0, R59, RZ, P0, !PT ;  /* 0x0000003b003bc210 */ /* 0x000fc400007fe4ff */
[----:B-1----:R-:W-:Y:S02]  /*0be0*/  @!P4 IADD3 R56, P0, PT, R57, R8, RZ ;  /* 0x000000083938c210 */ /* 0x002fe40007f1e0ff */
[----:B------:R-:W-:Y:S02]  /*0bf0*/  @!P3 IADD3 R3, PT, PT, R3, R7, RZ ;  /* 0x000000070303b210 */ /* 0x000fe40007ffe0ff */
[----:B------:R-:W-:Y:S02]  /*0c00*/  @!P3 SHF.L.U32 R33, R2, 0x1, RZ ;  /* 0x000000010221b819 */ /* 0x000fe400000006ff */
[----:B------:R-:W-:Y:S02]  /*0c10*/  @!P4 IADD3.X R57, PT, PT, R0, R9, RZ, P0, !PT ;  /* 0x000000090039c210 */ /* 0x000fe400007fe4ff */
[----:B------:R-:W-:Y:S02]  /*0c20*/  @!P3 SHF.L.U64.HI R2, R2, 0x1, R3 ;  /* 0x000000010202b819 */ /* 0x000fe40000010203 */
[----:B--2---:R-:W-:-:S02]  /*0c30*/  @!P3 IADD3 R8, P0, PT, R33, R16, RZ ;  /* 0x000000102108b210 */ /* 0x004fc40007f1e0ff */
[----:B------:R-:W-:Y:S02]  /*0c40*/  IADD3 R5, PT, PT, R52, 0x30, RZ ;  /* 0x0000003034057810 */ /* 0x000fe40007ffe0ff */
[C---:B------:R-:W-:Y:S02]  /*0c50*/  @!P3 IADD3.X R9, PT, PT, R2.reuse, R17, RZ, P0, !PT ;  /* 0x000000110209b210 */ /* 0x040fe400007fe4ff */
[----:B---3--:R-:W-:Y:S02]  /*0c60*/  @!P3 IADD3 R32, P0, PT, R33, R10, RZ ;  /* 0x0000000a2120b210 */ /* 0x008fe40007f1e0ff */
[----:B------:R-:W-:Y:S02]  /*0c70*/  SHF.R.S32.HI R3, RZ, 0x1f, R5 ;  /* 0x0000001fff037819 */ /* 0x000fe40000011405 */
[----:B------:R-:W-:Y:S02]  /*0c80*/  @!P3 IADD3.X R33, PT, PT, R2, R11, RZ, P0, !PT ;  /* 0x0000000b0221b210 */ /* 0x000fe400007fe4ff */
[----:B------:R-:W-:-:S02]  /*0c90*/  ISETP.GE.U32.AND P0, PT, R5, UR16, PT ;  /* 0x0000001005007c0c */ /* 0x000fc4000bf06070 */
        /* <DEDUP_REMOVED lines=72> */
[C---:B------:R-:W-:Y:S01]  /*1120*/  @!P1 IMAD R7, R5.reuse, R7, R0 ;  /* 0x0000000705079224 */ /* 0x040fe200078e0200 */
[----:B------:R-:W-:Y:S01]  /*1130*/  P2R R0, PR, RZ, 0x2 ;  /* 0x00000002ff007803 */ /* 0x000fe20000000000 */
        /* <DEDUP_REMOVED lines=14> */
[----:B------:R-:W-:-:S04]  /*1220*/  @P2 LOP3.LUT R14, R14, 0x4000, RZ, 0xfc, !PT ;  /* 0x000040000e0e2812 */ /* 0x000fc800078efcff */
[----:B------:R-:W-:-:S03]  /*1230*/  LOP3.LUT R14, R14, 0xffffdfff, RZ, 0xc0, !PT ;  /* 0xffffdfff0e0e7812 */ /* 0x000fc600078ec0ff */
[----:B------:R-:W1:Y:S01]  /*1240*/  @!P2 LDC.64 R48, c[0x0][0x3a0] ;  /* 0x0000e800ff30ab82 */ /* 0x000e620000000a00 */
[----:B0-----:R-:W-:Y:S01]  /*1250*/  @!P2 IMAD R2, R3, R6, RZ ;  /* 0x000000060302a224 */ /* 0x001fe200078e02ff */
[----:B------:R-:W-:-:S03]  /*1260*/  @!P2 MOV R3, R37 ;  /* 0x000000250003a202 */ /* 0x000fc60000000f00 */
[----:B------:R-:W-:Y:S01]  /*1270*/  @!P2 IMAD R7, R5, R7, R2 ;  /* 0x000000070507a224 */ /* 0x000fe200078e0202 */
[----:B------:R-:W-:-:S05]  /*1280*/  @!P2 MOV R2, R38 ;  /* 0x000000260002a202 */ /* 0x000fca0000000f00 */
[----:B------:R-:W-:Y:S02]  /*1290*/  @!P2 IMAD.WIDE.U32 R2, R5, R6, R2 ;  /* 0x000000060502a225 */ /* 0x000fe400078e0002 */
[----:B------:R-:W0:Y:S03]  /*12a0*/  @!P2 LDC.64 R4, c[0x0][0x398] ;  /* 0x0000e600ff04ab82 */ /* 0x000e260000000a00 */
[----:B------:R-:W-:Y:S02]  /*12b0*/  @!P2 IADD3 R3, PT, PT, R3, R7, RZ ;  /* 0x000000070303a210 */ /* 0x000fe40007ffe0ff */
        /* <DEDUP_REMOVED lines=9> */
[----:B------:R-:W-:-:S04]  /*1350*/  ISETP.GE.AND.EX P2, PT, R3, UR17, PT, P0 ;  /* 0x0000001103007c0c */ /* 0x000fc8000bf46300 */
[----:B------:R-:W-:-:S09]  /*1360*/  P2R R15, PR, RZ, 0x4 ;  /* 0x00000004ff0f7803 */ /* 0x000fd20000000000 */
        /* <DEDUP_REMOVED lines=108> */
[----:B------:R-:W-:-:S07]  /*1a30*/  @P1 LOP3.LUT R14, R14, 0x100, RZ, 0xfc, !PT ;  /* 0x000001000e0e1812 */ /* 0x000fce00078efcff */
        /* <DEDUP_REMOVED lines=14> */
[----:B------:R-:W-:Y:S02]  /*1b20*/  IADD3 R45, PT, PT, R52, 0x88, RZ ;  /* 0x00000088342d7810 */ /* 0x000fe40007ffe0ff */
[C---:B------:R-:W-:Y:S02]  /*1b30*/  LOP3.LUT P1, RZ, R14.reuse, 0x1000000, RZ, 0xc0, !PT ;  /* 0x010000000eff7812 */ /* 0x040fe4000782c0ff */
[----:B------:R-:W-:Y:S02]  /*1b40*/  SHF.R.S32.HI R3, RZ, 0x1f, R45 ;  /* 0x0000001fff037819 */ /* 0x000fe4000001142d */
[----:B------:R-:W-:Y:S02]  /*1b50*/  ISETP.GE.U32.AND P0, PT, R45, UR16, PT ;  /* 0x000000102d007c0c */ /* 0x000fe4000bf06070 */
[----:B------:R-:W-:-:S02]  /*1b60*/  LOP3.LUT R14, R14, 0xffffff7f, RZ, 0xc0, !PT ;  /* 0xffffff7f0e0e7812 */ /* 0x000fc400078ec0ff */
[----:B------:R-:W-:-:S05]  /*1b70*/  ISETP.GE.AND.EX P5, PT, R3, UR17, PT, P0 ;  /* 0x0000001103007c0c */ /* 0x000fca000bfa6300 */
[----:B------:R-:W2:Y:S08]  /*1b80*/  @!P1 LDG.E R82, desc[UR10][R70.64] ;  /* 0x0000000a46529981 */ /* 0x000eb0000c1e1900 */
        /* <DEDUP_REMOVED lines=44> */
[----:B------:R-:W-:-:S03]  /*1e50*/  LOP3.LUT P3, RZ, R14, 0x400000, RZ, 0xc0, !PT ;  /* 0x004000000eff7812 */ /* 0x000fc6000786c0ff */
[----:B------:R-:W1:Y:S01]  /*1e60*/  @!P2 LDC.64 R78, c[0x0][0x3a0] ;  /* 0x0000e800ff4eab82 */ /* 0x000e620000000a00 */
[----:B0-----:R-:W-:Y:S01]  /*1e70*/  @!P2 IMAD R44, R45, R72, RZ ;  /* 0x000000482d2ca224 */ /* 0x001fe200078e02ff */
[----:B------:R-:W-:-:S03]  /*1e80*/  @!P2 MOV R45, R37 ;  /* 0x00000025002da202 */ /* 0x000fc60000000f00 */
[----:B------:R-:W-:Y:S01]  /*1e90*/  @!P2 IMAD R73, R55, R73, R44 ;  /* 0x000000493749a224 */ /* 0x000fe200078e022c */
[----:B------:R-:W-:-:S05]  /*1ea0*/  @!P2 MOV R44, R38 ;  /* 0x00000026002ca202 */ /* 0x000fca0000000f00 */
[----:B------:R-:W-:-:S05]  /*1eb0*/  @!P2 IMAD.WIDE.U32 R44, R55, R72, R44 ;  /* 0x00000048372ca225 */ /* 0x000fca00078e002c */
[----:B------:R-:W-:Y:S02]  /*1ec0*/  @!P2 IADD3 R55, PT, PT, R45, R73, RZ ;  /* 0x000000492d37a210 */ /* 0x000fe40007ffe0ff */
[C---:B------:R-:W-:Y:S02]  /*1ed0*/  @!P2 SHF.L.U32 R45, R44.reuse, 0x1, RZ ;  /* 0x000000012c2da819 */ /* 0x040fe400000006ff */
[----:B------:R-:W-:Y:S02]  /*1ee0*/  @!P2 SHF.L.U64.HI R72, R44, 0x1, R55 ;  /* 0x000000012c48a819 */ /* 0x000fe40000010237 */
[----:B-1----:R-:W-:-:S04]  /*1ef0*/  @!P2 IADD3 R54, P0, PT, R45, R78, RZ ;  /* 0x0000004e2d36a210 */ /* 0x002fc80007f1e0ff */
[----:B------:R-:W-:Y:S02]  /*1f00*/  @!P2 IADD3.X R55, PT, PT, R72, R79, RZ, P0, !PT ;  /* 0x0000004f4837a210 */ /* 0x000fe400007fe4ff */
[----:B------:R-:W0:Y:S02]  /*1f10*/  @!P2 LDC.64 R78, c[0x0][0x398] ;  /* 0x0000e600ff4eab82 */ /* 0x000e240000000a00 */
[----:B0-----:R-:W-:-:S04]  /*1f20*/  @!P2 IADD3 R44, P0, PT, R45, R78, RZ ;  /* 0x0000004e2d2ca210 */ /* 0x001fc80007f1e0ff */
[----:B------:R-:W-:Y:S02]  /*1f30*/  @!P2 IADD3.X R45, PT, PT, R72, R79, RZ, P0, !PT ;  /* 0x0000004f482da210 */ /* 0x000fe400007fe4ff */
[----:B------:R-:W-:Y:S02]  /*1f40*/  IADD3 R79, PT, PT, R52, 0xa0, RZ ;  /* 0x000000a0344f7810 */ /* 0x000fe40007ffe0ff */
[C---:B------:R-:W-:Y:S02]  /*1f50*/  LOP3.LUT P2, RZ, R14.reuse, 0x800000, RZ, 0xc0, !PT ;  /* 0x008000000eff7812 */ /* 0x040fe4000784c0ff */
[----:B------:R-:W-:Y:S02]  /*1f60*/  SHF.R.S32.HI R73, RZ, 0x1f, R79 ;  /* 0x0000001fff497819 */ /* 0x000fe4000001144f */
[----:B------:R-:W-:Y:S02]  /*1f70*/  ISETP.GE.U32.AND P0, PT, R79, UR16, PT ;  /* 0x000000104f007c0c */ /* 0x000fe4000bf06070 */
[----:B------:R-:W-:-:S02]  /*1f80*/  LOP3.LUT R14, R14, 0xffffffef, RZ, 0xc0, !PT ;  /* 0xffffffef0e0e7812 */ /* 0x000fc400078ec0ff */
[----:B------:R-:W-:-:S13]  /*1f90*/  ISETP.GE.AND.EX P4, PT, R73, UR17, PT, P0 ;  /* 0x0000001149007c0c */ /* 0x000fda000bf86300 */
[----:B------:R-:W0:Y:S01]  /*1fa0*/  @!P4 LDC.64 R80, c[0x0][0x3f8] ;  /* 0x0000fe00ff50cb82 */ /* 0x000e220000000a00 */
[----:B------:R-:W-:-:S07]  /*1fb0*/  @P4 LOP3.LUT R14, R14, 0x10, RZ, 0xfc, !PT ;  /* 0x000000100e0e4812 */ /* 0x000fce00078efcff */
[----:B------:R-:W1:Y:S08]  /*1fc0*/  @!P4 LDC.64 R86, c[0x0][0x3a0] ;  /* 0x0000e800ff56cb82 */ /* 0x000e700000000a00 */
[----:B------:R-:W3:Y:S01]  /*1fd0*/  @!P4 LDC.64 R84, c[0x0][0x398] ;  /* 0x0000e600ff54cb82 */ /* 0x000ee20000000a00 */
[----:B0-----:R-:W-:Y:S01]  /*1fe0*/  @!P4 IMAD R72, R73, R80, RZ ;  /* 0x000000504948c224 */ /* 0x001fe200078e02ff */
[----:B------:R-:W-:-:S03]  /*1ff0*/  @!P4 MOV R73, R37 ;  /* 0x000000250049c202 */ /* 0x000fc60000000f00 */
[----:B------:R-:W-:Y:S01]  /*2000*/  @!P4 IMAD R81, R79, R81, R72 ;  /* 0x000000514f51c224 */ /* 0x000fe200078e0248 */
[----:B------:R-:W-:-:S05]  /*2010*/  @!P4 MOV R72, R38 ;  /* 0x000000260048c202 */ /* 0x000fca0000000f00 */
[----:B------:R-:W-:-:S05]  /*2020*/  @!P4 IMAD.WIDE.U32 R72, R79, R80, R72 ;  /* 0x000000504f48c225 */ /* 0x000fca00078e0048 */
[----:B------:R-:W-:-:S04]  /*2030*/  @!P4 IADD3 R73, PT, PT, R73, R81, RZ ;  /* 0x000000514949c210 */ /* 0x000fc80007ffe0ff */
[C---:B------:R-:W-:Y:S02]  /*2040*/  @!P4 SHF.L.U64.HI R76, R72.reuse, 0x1, R73 ;  /* 0x00000001484cc819 */ /* 0x040fe40000010249 */
[----:B------:R-:W-:-:S04]  /*2050*/  @!P4 SHF.L.U32 R73, R72, 0x1, RZ ;  /* 0x000000014849c819 */ /* 0x000fc800000006ff */
[----:B-1----:R-:W-:-:S04]  /*2060*/  @!P4 IADD3 R86, P0, PT, R73, R86, RZ ;  /* 0x000000564956c210 */ /* 0x002fc80007f1e0ff */
[----:B------:R-:W-:Y:S02]  /*2070*/  @!P4 IADD3.X R87, PT, PT, R76, R87, RZ, P0, !PT ;  /* 0x000000574c57c210 */ /* 0x000fe400007fe4ff */
[----:B---3--:R-:W-:Y:S02]  /*2080*/  @!P4 IADD3 R84, P0, PT, R73, R84, RZ ;  /* 0x000000544954c210 */ /* 0x008fe40007f1e0ff */
[----:B------:R-:W-:Y:S02]  /*2090*/  IADD3 R73, PT, PT, R52, 0xa8, RZ ;  /* 0x000000a834497810 */ /* 0x000fe40007ffe0ff */
[----:B------:R-:W-:Y:S02]  /*20a0*/  @!P4 IADD3.X R85, PT, PT, R76, R85, RZ, P0, !PT ;  /* 0x000000554c55c210 */ /* 0x000fe400007fe4ff */
[----:B------:R-:W-:Y:S02]  /*20b0*/  SHF.R.S32.HI R79, RZ, 0x1f, R73 ;  /* 0x0000001fff4f7819 */ /* 0x000fe40000011449 */
[----:B------:R-:W-:-:S04]  /*20c0*/  ISETP.GE.U32.AND P0, PT, R73, UR16, PT ;  /* 0x0000001049007c0c */ /* 0x000fc8000bf06070 */
[----:B------:R-:W-:-:S13]  /*20d0*/  ISETP.GE.AND.EX P4, PT, R79, UR17, PT, P0 ;  /* 0x000000114f007c0c */ /* 0x000fda000bf86300 */
[----:B------:R-:W0:Y:S01]  /*20e0*/  @!P4 LDC.64 R104, c[0x0][0x3f8] ;  /* 0x0000fe00ff68cb82 */ /* 0x000e220000000a00 */
[----:B------:R-:W-:Y:S02]  /*20f0*/  MOV R76, RZ ;  /* 0x000000ff004c7202 */ /* 0x000fe40000000f00 */
[----:B------:R-:W-:-:S04]  /*2100*/  CS2R R80, SRZ ;  /* 0x0000000000507805 */ /* 0x000fc8000001ff00 */
[----:B------:R1:W3:Y:S04]  /*2110*/  @!P1 LDG.E R76, desc[UR10][R64.64] ;  /* 0x0000000a404c9981 */ /* 0x0002e8000c1e1900 */
[----:B------:R4:W3:Y:S04]  /*2120*/  @!P2 LDG.E R80, desc[UR10][R62.64] ;  /* 0x0000000a3e50a981 */ /* 0x0008e8000c1e1900 */
[----:B------:R2:W3:Y:S01]  /*2130*/  @!P2 LDG.E R81, desc[UR10][R68.64] ;  /* 0x0000000a4451a981 */ /* 0x0004e2000c1e1900 */
[----:B-1----:R-:W-:Y:S02]  /*2140*/  @!P4 MOV R64, R38 ;  /* 0x000000260040c202 */ /* 0x002fe40000000f00 */
[----:B------:R-:W-:Y:S01]  /*2150*/  @!P4 MOV R65, R37 ;  /* 0x000000250041c202 */ /* 0x000fe20000000f00 */
[----:B----4-:R-:W1:Y:S01]  /*2160*/  @!P4 LDC.64 R62, c[0x0][0x398] ;  /* 0x0000e600ff3ecb82 */ /* 0x010e620000000a00 */
[----:B0-----:R-:W-:-:S02]  /*2170*/  @!P4 IMAD R70, R79, R104, RZ ;  /* 0x000000684f46c224 */ /* 0x001fc400078e02ff */
[----:B------:R-:W-:-:S04]  /*2180*/  @!P4 IMAD.WIDE.U32 R64, R73, R104, R64 ;  /* 0x000000684940c225 */ /* 0x000fc800078e0040 */
[----:B------:R-:W-:Y:S02]  /*2190*/  @!P4 IMAD R71, R73, R105, R70 ;  /* 0x000000694947c224 */ /* 0x000fe400078e0246 */
[----:B------:R-:W0:Y:S01]  /*21a0*/  @!P4 LDC.64 R72, c[0x0][0x3a0] ;  /* 0x0000e800ff48cb82 */ /* 0x000e220000000a00 */
[----:B--2---:R-:W-:Y:S02]  /*21b0*/  @!P4 SHF.L.U32 R69, R64, 0x1, RZ ;  /* 0x000000014045c819 */ /* 0x004fe400000006ff */
[----:B------:R-:W-:-:S04]  /*21c0*/  @!P4 IADD3 R65, PT, PT, R65, R71, RZ ;  /* 0x000000474141c210 */ /* 0x000fc80007ffe0ff */
[----:B------:R-:W-:Y:S02]  /*21d0*/  @!P4 SHF.L.U64.HI R70, R64, 0x1, R65 ;  /* 0x000000014046c819 */ /* 0x000fe40000010241 */
[----:B------:R-:W-:-:S06]  /*21e0*/  CS2R R78, SRZ ;  /* 0x00000000004e7805 */ /* 0x000fcc000001ff00 */
[----:B------:R2:W4:Y:S01]  /*21f0*/  @!P3 LDG.E R79, desc[UR10][R46.64] ;  /* 0x0000000a2e4fb981 */ /* 0x000522000c1e1900 */
[----:B0-----:R-:W-:-:S04]  /*2200*/  @!P4 IADD3 R64, P0, PT, R69, R72, RZ ;  /* 0x000000484540c210 */ /* 0x001fc80007f1e0ff */
[----:B------:R-:W-:Y:S02]  /*2210*/  @!P4 IADD3.X R65, PT, PT, R70, R73, RZ, P0, !PT ;  /* 0x000000494641c210 */ /* 0x000fe400007fe4ff */
[----:B-1----:R-:W-:Y:S02]  /*2220*/  @!P4 IADD3 R62, P0, PT, R69, R62, RZ ;  /* 0x0000003e453ec210 */ /* 0x002fe40007f1e0ff */
[----:B------:R-:W-:Y:S02]  /*2230*/  IADD3 R69, PT, PT, R52, 0xb0, RZ ;  /* 0x000000b034457810 */ /* 0x000fe40007ffe0ff */
[----:B------:R-:W-:Y:S01]  /*2240*/  @!P4 IADD3.X R63, PT, PT, R70, R63, RZ, P0, !PT ;  /* 0x0000003f463fc210 */ /* 0x000fe200007fe4ff */
[----:B------:R-:W-:Y:S01]  /*2250*/  HFMA2 R70, -RZ, RZ, 0, 0 ;  /* 0x00000000ff467431 */ /* 0x000fe200000001ff */
[----:B------:R-:W-:Y:S02]  /*2260*/  SHF.R.S32.HI R71, RZ, 0x1f, R69 ;  /* 0x0000001fff477819 */ /* 0x000fe40000011445 */
[----:B------:R-:W-:-:S03]  /*2270*/  ISETP.GE.U32.AND P0, PT, R69, UR16, PT ;  /* 0x0000001045007c0c */ /* 0x000fc6000bf06070 */
[----:B------:R0:W4:Y:S01]  /*2280*/  @!P3 LDG.E R70, desc[UR10][R66.64] ;  /* 0x0000000a4246b981 */ /* 0x000122000c1e1900 */
[----:B------:R-:W-:-:S13]  /*2290*/  ISETP.GE.AND.EX P3, PT, R71, UR17, PT, P0 ;  /* 0x0000001147007c0c */ /* 0x000fda000bf66300 */
[----:B------:R-:W0:Y:S01]  /*22a0*/  @!P3 LDC.64 R72, c[0x0][0x3f8] ;  /* 0x0000fe00ff48bb82 */ /* 0x000e220000000a00 */
[C---:B------:R-:W-:Y:S02]  /*22b0*/  LOP3.LUT P1, RZ, R14.reuse, 0x200000, RZ, 0xc0, !PT ;  /* 0x002000000eff7812 */ /* 0x040fe4000782c0ff */
[----:B------:R-:W-:Y:S02]  /*22c0*/  LOP3.LUT R14, R14, 0xfffffff7, RZ, 0xc0, !PT ;  /* 0xfffffff70e0e7812 */ /* 0x000fe400078ec0ff */
[----:B--2---:R-:W-:Y:S02]  /*22d0*/  @!P3 MOV R46, R38 ;  /* 0x00000026002eb202 */ /* 0x004fe40000000f00 */
[----:B------:R-:W-:Y:S02]  /*22e0*/  @!P3 MOV R47, R37 ;  /* 0x00000025002fb202 */ /* 0x000fe40000000f00 */
[----:B------:R-:W-:Y:S02]  /*22f0*/  @P4 LOP3.LUT R14, R14, 0x8, RZ, 0xfc, !PT ;  /* 0x000000080e0e4812 */ /* 0x000fe400078efcff */
[----:B------:R-:W-:-:S02]  /*2300*/  ISETP.NE.AND P4, PT, R77, RZ, PT ;  /* 0x000000ff4d00720c */ /* 0x000fc40003f85270 */
[----:B------:R-:W-:Y:S01]  /*2310*/  MOV R77, RZ ;  /* 0x000000ff004d7202 */ /* 0x000fe20000000f00 */
[----:B------:R-:W2:Y:S05]  /*2320*/  @!P1 LDG.E R78, desc[UR10][R60.64] ;  /* 0x0000000a3c4e9981 */ /* 0x000eaa000c1e1900 */
[----:B------:R1:W4:Y:S01]  /*2330*/  @!P1 LDG.E R77, desc[UR10][R34.64] ;  /* 0x0000000a224d9981 */ /* 0x000322000c1e1900 */
[-C--:B0-----:R-:W-:Y:S02]  /*2340*/  @!P3 IMAD R66, R71, R72.reuse, RZ ;  /* 0x000000484742b224 */ /* 0x081fe400078e02ff */
[C---:B------:R-:W-:Y:S01]  /*2350*/  @!P3 IMAD.WIDE.U32 R46, R69.reuse, R72, R46 ;  /* 0x00000048452eb225 */ /* 0x040fe200078e002e */
[----:B-1----:R-:W0:Y:S03]  /*2360*/  @!P3 LDC.64 R34, c[0x0][0x398] ;  /* 0x0000e600ff22bb82 */ /* 0x002e260000000a00 */
[----:B------:R-:W-:-:S05]  /*2370*/  @!P3 IMAD R67, R69, R73, R66 ;  /* 0x000000494543b224 */ /* 0x000fca00078e0242 */
[----:B------:R-:W1:Y:S01]  /*2380*/  @!P3 LDC.64 R68, c[0x0][0x3a0] ;  /* 0x0000e800ff44bb82 */ /* 0x000e620000000a00 */
[----:B------:R-:W-:Y:S02]  /*2390*/  @!P3 IADD3 R47, PT, PT, R47, R67, RZ ;  /* 0x000000432f2fb210 */ /* 0x000fe40007ffe0ff */
[C---:B------:R-:W-:Y:S02]  /*23a0*/  @!P3 SHF.L.U32 R61, R46.reuse, 0x1, RZ ;  /* 0x000000012e3db819 */ /* 0x040fe400000006ff */
[----:B------:R-:W-:Y:S02]  /*23b0*/  @!P3 SHF.L.U64.HI R66, R46, 0x1, R47 ;  /* 0x000000012e42b819 */ /* 0x000fe4000001022f */
[C---:B------:R-:W-:Y:S02]  /*23c0*/  LOP3.LUT P2, RZ, R14.reuse, 0x100000, RZ, 0xc0, !PT ;  /* 0x001000000eff7812 */ /* 0x040fe4000784c0ff */
[----:B------:R-:W-:Y:S01]  /*23d0*/  LOP3.LUT R14, R14, 0xfffffffb, RZ, 0xc0, !PT ;  /* 0xfffffffb0e0e7812 */ /* 0x000fe200078ec0ff */
[----:B------:R-:W-:-:S03]  /*23e0*/  HFMA2 R71, -RZ, RZ, 0, 0 ;  /* 0x00000000ff477431 */ /* 0x000fc600000001ff */
[----:B------:R-:W-:Y:S02]  /*23f0*/  @P3 LOP3.LUT R14, R14, 0x4, RZ, 0xfc, !PT ;  /* 0x000000040e0e3812 */ /* 0x000fe400078efcff */
[----:B------:R-:W-:-:S05]  /*2400*/  CS2R R72, SRZ ;  /* 0x0000000000487805 */ /* 0x000fca000001ff00 */
[----:B------:R-:W2:Y:S01]  /*2410*/  @!P2 LDG.E R71, desc[UR10][R58.64] ;  /* 0x0000000a3a47a981 */ /* 0x000ea2000c1e1900 */
[----:B-1----:R-:W-:-:S03]  /*2420*/  @!P3 IADD3 R46, P0, PT, R61, R68, RZ ;  /* 0x000000443d2eb210 */ /* 0x002fc60007f1e0ff */
[----:B------:R1:W2:Y:S01]  /*2430*/  @!P2 LDG.E R72, desc[UR10][R56.64] ;  /* 0x0000000a3848a981 */ /* 0x0002a2000c1e1900 */
[----:B------:R-:W-:Y:S02]  /*2440*/  @!P3 IADD3.X R47, PT, PT, R66, R69, RZ, P0, !PT ;  /* 0x00000045422fb210 */ /* 0x000fe400007fe4ff */
[----:B0-----:R-:W-:-:S04]  /*2450*/  @!P3 IADD3 R34, P0, PT, R61, R34, RZ ;  /* 0x000000223d22b210 */ /* 0x001fc80007f1e0ff */
[----:B------:R-:W-:Y:S02]  /*2460*/  @!P3 IADD3.X R35, PT, PT, R66, R35, RZ, P0, !PT ;  /* 0x000000234223b210 */ /* 0x000fe400007fe4ff */
[----:B------:R-:W-:Y:S02]  /*2470*/  ISETP.NE.AND P3, PT, R53, RZ, PT ;  /* 0x000000ff3500720c */ /* 0x000fe40003f65270 */
[----:B------:R-:W-:-:S04]  /*2480*/  IADD3 R53, PT, PT, R52, 0xb8, RZ ;  /* 0x000000b834357810 */ /* 0x000fc80007ffe0ff */
[----:B------:R-:W-:Y:S02]  /*2490*/  SHF.R.S32.HI R61, RZ, 0x1f, R53 ;  /* 0x0000001fff3d7819 */ /* 0x000fe40000011435 */
[----:B------:R-:W-:-:S04]  /*24a0*/  ISETP.GE.U32.AND P0, PT, R53, UR16, PT ;  /* 0x0000001035007c0c */ /* 0x000fc8000bf06070 */
[----:B------:R-:W-:-:S13]  /*24b0*/  ISETP.GE.AND.EX P2, PT, R61, UR17, PT, P0 ;  /* 0x000000113d007c0c */ /* 0x000fda000bf46300 */
[----:B------:R-:W0:Y:S01]  /*24c0*/  @!P2 LDC.64 R104, c[0x0][0x3f8] ;  /* 0x0000fe00ff68ab82 */ /* 0x000e220000000a00 */
[----:B------:R-:W-:Y:S02]  /*24d0*/  LOP3.LUT P0, RZ, R14, 0x80000, RZ, 0xc0, !PT ;  /* 0x000800000eff7812 */ /* 0x000fe4000780c0ff */
[----:B------:R-:W-:Y:S02]  /*24e0*/  CS2R R66, SRZ ;  /* 0x0000000000427805 */ /* 0x000fe4000001ff00 */
[----:B-1----:R-:W-:Y:S02]  /*24f0*/  @!P2 MOV R56, R38 ;  /* 0x000000260038a202 */ /* 0x002fe40000000f00 */
[----:B------:R-:W-:-:S07]  /*2500*/  @!P2 MOV R57, R37 ;  /* 0x000000250039a202 */ /* 0x000fce0000000f00 */
[----:B------:R1:W2:Y:S01]  /*2510*/  @!P0 LDG.E R67, desc[UR10][R32.64] ;  /* 0x0000000a20438981 */ /* 0x0002a2000c1e1900 */
[----:B0-----:R-:W-:Y:S01]  /*2520*/  @!P2 IMAD R58, R61, R104, RZ ;  /* 0x000000683d3aa224 */ /* 0x001fe200078e02ff */
[----:B-1----:R-:W0:Y:S08]  /*2530*/  @!P2 LDC.64 R32, c[0x0][0x398] ;  /* 0x0000e600ff20ab82 */ /* 0x002e300000000a00 */
[----:B------:R-:W1:Y:S01]  /*2540*/  @!P2 LDC.64 R60, c[0x0][0x3a0] ;  /* 0x0000e800ff3cab82 */ /* 0x000e620000000a00 */
[----:B------:R-:W-:-:S02]  /*2550*/  @!P2 IMAD R59, R53, R105, R58 ;  /* 0x00000069353ba224 */ /* 0x000fc400078e023a */
[----:B------:R-:W-:Y:S01]  /*2560*/  @!P2 IMAD.WIDE.U32 R56, R53, R104, R56 ;  /* 0x000000683538a225 */ /* 0x000fe200078e0038 */
[----:B------:R-:W-:-:S04]  /*2570*/  CS2R R68, SRZ ;  /* 0x0000000000447805 */ /* 0x000fc8000001ff00 */
[----:B------:R-:W-:Y:S02]  /*2580*/  @!P2 IADD3 R53, PT, PT, R57, R59, RZ ;  /* 0x0000003b3935a210 */ /* 0x000fe40007ffe0ff */
[C---:B------:R-:W-:Y:S01]  /*2590*/  @!P2 SHF.L.U32 R57, R56.reuse, 0x1, RZ ;  /* 0x000000013839a819 */ /* 0x040fe200000006ff */
[----:B------:R1:W2:Y:S01]  /*25a0*/  @!P0 LDG.E R68, desc[UR10][R8.64] ;  /* 0x0000000a08448981 */ /* 0x0002a2000c1e1900 */
[----:B------:R-:W-:Y:S02]  /*25b0*/  @!P2 SHF.L.U64.HI R58, R56, 0x1, R53 ;  /* 0x00000001383aa819 */ /* 0x000fe40000010235 */
[C---:B------:R-:W-:Y:S02]  /*25c0*/  LOP3.LUT P1, RZ, R14.reuse, 0x40000, RZ, 0xc0, !PT ;  /* 0x000400000eff7812 */ /* 0x040fe4000782c0ff */
[----:B------:R-:W-:Y:S02]  /*25d0*/  LOP3.LUT R14, R14, 0xfffffffd, RZ, 0xc0, !PT ;  /* 0xfffffffd0e0e7812 */ /* 0x000fe400078ec0ff */
[----:B-1----:R-:W-:-:S09]  /*25e0*/  @!P2 IADD3 R8, P0, PT, R57, R60, RZ ;  /* 0x0000003c3908a210 */ /* 0x002fd20007f1e0ff */
[----:B------:R-:W2:Y:S01]  /*25f0*/  @!P1 LDG.E R66, desc[UR10][R42.64] ;  /* 0x0000000a2a429981 */ /* 0x000ea2000c1e1900 */
[----:B------:R-:W-:Y:S02]  /*2600*/  @!P2 IADD3.X R9, PT, PT, R58, R61, RZ, P0, !PT ;  /* 0x0000003d3a09a210 */ /* 0x000fe400007fe4ff */
[----:B0-----:R-:W-:Y:S02]  /*2610*/  @!P2 IADD3 R32, P0, PT, R57, R32, RZ ;  /* 0x000000203920a210 */ /* 0x001fe40007f1e0ff */
[----:B------:R-:W-:Y:S02]  /*2620*/  @P2 LOP3.LUT R14, R14, 0x2, RZ, 0xfc, !PT ;  /* 0x000000020e0e2812 */ /* 0x000fe400078efcff */
[----:B------:R-:W-:Y:S02]  /*2630*/  @!P2 IADD3.X R33, PT, PT, R58, R33, RZ, P0, !PT ;  /* 0x000000213a21a210 */ /* 0x000fe400007fe4ff */
[----:B------:R-:W-:Y:S02]  /*2640*/  ISETP.NE.AND P2, PT, R15, RZ, PT ;  /* 0x000000ff0f00720c */ /* 0x000fe40003f45270 */
[----:B------:R-:W-:-:S02]  /*2650*/  CS2R R60, SRZ ;  /* 0x00000000003c7805 */ /* 0x000fc4000001ff00 */
[----:B------:R-:W-:-:S04]  /*2660*/  IADD3 R15, PT, PT, R52, 0xc0, RZ ;  /* 0x000000c0340f7810 */ /* 0x000fc80007ffe0ff */
[----:B------:R-:W-:Y:S01]  /*2670*/  SHF.R.S32.HI R53, RZ, 0x1f, R15 ;  /* 0x0000001fff357819 */ /* 0x000fe2000001140f */
[----:B------:R0:W2:Y:S01]  /*2680*/  @!P1 LDG.E R61, desc[UR10][R40.64] ;  /* 0x0000000a283d9981 */ /* 0x0000a2000c1e1900 */
[----:B------:R-:W-:-:S04]  /*2690*/  ISETP.GE.U32.AND P0, PT, R15, UR16, PT ;  /* 0x000000100f007c0c */ /* 0x000fc8000bf06070 */
[----:B------:R-:W-:-:S13]  /*26a0*/  ISETP.GE.AND.EX P1, PT, R53, UR17, PT, P0 ;  /* 0x0000001135007c0c */ /* 0x000fda000bf26300 */
[----:B------:R-:W1:Y:S01]  /*26b0*/  @!P1 LDC.64 R58, c[0x0][0x3f8] ;  /* 0x0000fe00ff3a9b82 */ /* 0x000e620000000a00 */
[----:B0-----:R-:W-:Y:S02]  /*26c0*/  @!P1 MOV R40, R38 ;  /* 0x0000002600289202 */ /* 0x001fe40000000f00 */
[----:B------:R-:W-:Y:S02]  /*26d0*/  @!P1 MOV R41, R37 ;  /* 0x0000002500299202 */ /* 0x000fe40000000f00 */
[----:B------:R-:W-:Y:S01]  /*26e0*/  LOP3.LUT P0, RZ, R14, 0x20000, RZ, 0xc0, !PT ;  /* 0x000200000eff7812 */ /* 0x000fe2000780c0ff */
[----:B------:R-:W-:-:S12]  /*26f0*/  HFMA2 R56, -RZ, RZ, 0, 0 ;  /* 0x00000000ff387431 */ /* 0x000fd800000001ff */
[----:B------:R0:W2:Y:S04]  /*2700*/  @!P0 LDG.E R60, desc[UR10][R30.64] ;  /* 0x0000000a1e3c8981 */ /* 0x0000a8000c1e1900 */
[----:B------:R-:W2:Y:S01]  /*2710*/  @!P0 LDG.E R56, desc[UR10][R28.64] ;  /* 0x0000000a1c388981 */ /* 0x000ea2000c1e1900 */
[-C--:B-1----:R-:W-:Y:S02]  /*2720*/  @!P1 IMAD R42, R53, R58.reuse, RZ ;  /* 0x0000003a352a9224 */ /* 0x082fe400078e02ff */
[----:B------:R-:W-:-:S04]  /*2730*/  @!P1 IMAD.WIDE.U32 R40, R15, R58, R40 ;  /* 0x0000003a0f289225 */ /* 0x000fc800078e0028 */
[----:B------:R-:W-:Y:S02]  /*2740*/  @!P1 IMAD R43, R15, R59, R42 ;  /* 0x0000003b0f2b9224 */ /* 0x000fe400078e022a */
[----:B------:R-:W0:Y:S03]  /*2750*/  @!P1 LDC.64 R58, c[0x0][0x3a0] ;  /* 0x0000e800ff3a9b82 */ /* 0x000e260000000a00 */
[----:B------:R-:W-:Y:S02]  /*2760*/  @!P1 IADD3 R15, PT, PT, R41, R43, RZ ;  /* 0x0000002b290f9210 */ /* 0x000fe40007ffe0ff */
[C---:B------:R-:W-:Y:S02]  /*2770*/  @!P1 SHF.L.U32 R41, R40.reuse, 0x1, RZ ;  /* 0x0000000128299819 */ /* 0x040fe400000006ff */
[----:B------:R-:W-:Y:S02]  /*2780*/  @!P1 SHF.L.U64.HI R42, R40, 0x1, R15 ;  /* 0x00000001282a9819 */ /* 0x000fe4000001020f */
[----:B0-----:R-:W-:-:S04]  /*2790*/  @!P1 IADD3 R30, P0, PT, R41, R58, RZ ;  /* 0x0000003a291e9210 */ /* 0x001fc80007f1e0ff */
[----:B------:R-:W-:Y:S02]  /*27a0*/  @!P1 IADD3.X R31, PT, PT, R42, R59, RZ, P0, !PT ;  /* 0x0000003b2a1f9210 */ /* 0x000fe400007fe4ff */
[----:B------:R-:W0:Y:S01]  /*27b0*/  @!P1 LDC.64 R58, c[0x0][0x398] ;  /* 0x0000e600ff3a9b82 */ /* 0x000e220000000a00 */
[----:B------:R-:W-:-:S04]  /*27c0*/  LOP3.LUT R14, R14, 0xfffffffe, RZ, 0xc0, !PT ;  /* 0xfffffffe0e0e7812 */ /* 0x000fc800078ec0ff */
[----:B------:R-:W-:Y:S01]  /*27d0*/  @P1 LOP3.LUT R14, R14, 0x1, RZ, 0xfc, !PT ;  /* 0x000000010e0e1812 */ /* 0x000fe200078efcff */
[----:B------:R-:W-:Y:S01]  /*27e0*/  HFMA2 R43, -RZ, RZ, 0, 0 ;  /* 0x00000000ff2b7431 */ /* 0x000fe200000001ff */
[----:B------:R-:W-:Y:S02]  /*27f0*/  IADD3 R15, PT, PT, R52, 0xc8, RZ ;  /* 0x000000c8340f7810 */ /* 0x000fe40007ffe0ff */
[----:B0-----:R-:W-:-:S04]  /*2800*/  @!P1 IADD3 R58, P0, PT, R41, R58, RZ ;  /* 0x0000003a293a9210 */ /* 0x001fc80007f1e0ff */
[----:B------:R-:W-:Y:S02]  /*2810*/  @!P1 IADD3.X R59, PT, PT, R42, R59, RZ, P0, !PT ;  /* 0x0000003b2a3b9210 */ /* 0x000fe400007fe4ff */
[----:B------:R-:W-:Y:S02]  /*2820*/  LOP3.LUT P0, RZ, R14, 0x10000, RZ, 0xc0, !PT ;  /* 0x000100000eff7812 */ /* 0x000fe4000780c0ff */
[----:B------:R-:W-:Y:S02]  /*2830*/  CS2R R40, SRZ ;  /* 0x0000000000287805 */ /* 0x000fe4000001ff00 */
[----:B------:R-:W-:-:S09]  /*2840*/  SHF.R.S32.HI R53, RZ, 0x1f, R15 ;  /* 0x0000001fff357819 */ /* 0x000fd2000001140f */
[----:B------:R0:W2:Y:S04]  /*2850*/  @!P0 LDG.E R43, desc[UR10][R26.64] ;  /* 0x0000000a1a2b8981 */ /* 0x0000a8000c1e1900 */
[----:B------:R1:W2:Y:S01]  /*2860*/  @!P0 LDG.E R40, desc[UR10][R24.64] ;  /* 0x0000000a18288981 */ /* 0x0002a2000c1e1900 */
[----:B------:R-:W-:-:S04]  /*2870*/  ISETP.GE.U32.AND P0, PT, R15, UR16, PT ;  /* 0x000000100f007c0c */ /* 0x000fc8000bf06070 */
[----:B------:R-:W-:-:S13]  /*2880*/  ISETP.GE.AND.EX P0, PT, R53, UR17, PT, P0 ;  /* 0x0000001135007c0c */ /* 0x000fda000bf06300 */
[----:B0-----:R-:W0:Y:S08]  /*2890*/  @!P0 LDC.64 R26, c[0x0][0x3f8] ;  /* 0x0000fe00ff1a8b82 */ /* 0x001e300000000a00 */
[----:B------:R-:W3:Y:S01]  /*28a0*/  @!P0 LDC.64 R104, c[0x0][0x3a0] ;  /* 0x0000e800ff688b82 */ /* 0x000ee20000000a00 */
[----:B------:R-:W-:Y:S02]  /*28b0*/  ISETP.NE.AND P1, PT, R0, RZ, PT ;  /* 0x000000ff0000720c */ /* 0x000fe40003f25270 */
[----:B-1----:R-:W-:-:S05]  /*28c0*/  @!P0 MOV R24, R38 ;  /* 0x0000002600188202 */ /* 0x002fca0000000f00 */
[----:B------:R-:W1:Y:S01]  /*28d0*/  @!P0 LDC.64 R112, c[0x0][0x398] ;  /* 0x0000e600ff708b82 */ /* 0x000e620000000a00 */
[----:B------:R-:W-:Y:S02]  /*28e0*/  @!P0 MOV R25, R37 ;  /* 0x0000002500198202 */ /* 0x000fe40000000f00 */
[----:B------:R-:W-:-:S03]  /*28f0*/  MOV R29, RZ ;  /* 0x000000ff001d7202 */ /* 0x000fc60000000f00 */
[----:B------:R4:W2:Y:S01]  /*2900*/  @!P1 LDG.E R41, desc[UR10][R22.64] ;  /* 0x0000000a16299981 */ /* 0x0008a2000c1e1900 */
[-C--:B0-----:R-:W-:Y:S02]  /*2910*/  @!P0 IMAD R0, R53, R26.reuse, RZ ;  /* 0x0000001a35008224 */ /* 0x081fe400078e02ff */
[C---:B------:R-:W-:Y:S01]  /*2920*/  @!P0 IMAD.WIDE.U32 R24, R15.reuse, R26, R24 ;  /* 0x0000001a0f188225 */ /* 0x040fe200078e0018 */
[----:B------:R0:W2:Y:S03]  /*2930*/  @!P1 LDG.E R29, desc[UR10][R20.64] ;  /* 0x0000000a141d9981 */ /* 0x0000a6000c1e1900 */
[----:B------:R-:W-:-:S05]  /*2940*/  @!P0 IMAD R27, R15, R27, R0 ;  /* 0x0000001b0f1b8224 */ /* 0x000fca00078e0200 */
[----:B------:R-:W-:Y:S02]  /*2950*/  @!P0 IADD3 R15, PT, PT, R25, R27, RZ ;  /* 0x0000001b190f8210 */ /* 0x000fe40007ffe0ff */
[C---:B------:R-:W-:Y:S02]  /*2960*/  @!P0 SHF.L.U32 R25, R24.reuse, 0x1, RZ ;  /* 0x0000000118198819 */ /* 0x040fe400000006ff */
[----:B------:R-:W-:Y:S02]  /*2970*/  @!P0 SHF.L.U64.HI R0, R24, 0x1, R15 ;  /* 0x0000000118008819 */ /* 0x000fe4000001020f */
[----:B---3--:R-:W-:-:S04]  /*2980*/  @!P0 IADD3 R26, P1, PT, R25, R104, RZ ;  /* 0x00000068191a8210 */ /* 0x008fc80007f3e0ff */
[----:B------:R-:W-:Y:S02]  /*2990*/  @!P0 IADD3.X R27, PT, PT, R0, R105, RZ, P1, !PT ;  /* 0x00000069001b8210 */ /* 0x000fe40000ffe4ff */
[----:B-1----:R-:W-:-:S04]  /*29a0*/  @!P0 IADD3 R112, P1, PT, R25, R112, RZ ;  /* 0x0000007019708210 */ /* 0x002fc80007f3e0ff */
[----:B------:R-:W-:Y:S02]  /*29b0*/  @!P0 IADD3.X R113, PT, PT, R0, R113, RZ, P1, !PT ;  /* 0x0000007100718210 */ /* 0x000fe40000ffe4ff */
[----:B------:R-:W-:Y:S02]  /*29c0*/  LOP3.LUT P1, RZ, R14, 0x4000, RZ, 0xc0, !PT ;  /* 0x000040000eff7812 */ /* 0x000fe4000782c0ff */
[----:B----4-:R-:W-:Y:S02]  /*29d0*/  CS2R R22, SRZ ;  /* 0x0000000000167805 */ /* 0x010fe4000001ff00 */
[----:B0-----:R-:W-:Y:S02]  /*29e0*/  CS2R R20, SRZ ;  /* 0x0000000000147805 */ /* 0x001fe4000001ff00 */
[----:B------:R-:W-:-:S04]  /*29f0*/  IADD3 R15, PT, PT, R52, 0xd0, RZ ;  /* 0x000000d0340f7810 */ /* 0x000fc80007ffe0ff */
[----:B------:R-:W-:Y:S01]  /*2a00*/  SHF.R.S32.HI R53, RZ, 0x1f, R15 ;  /* 0x0000001fff357819 */ /* 0x000fe2000001140f */
[----:B------:R-:W3:Y:S04]  /*2a10*/  @!P2 LDG.E R20, desc[UR10][R12.64] ;  /* 0x0000000a0c14a981 */ /* 0x000ee8000c1e1900 */
[----:B------:R0:W4:Y:S04]  /*2a20*/  @!P1 LDG.E R23, desc[UR10][R48.64] ;  /* 0x0000000a30179981 */ /* 0x000128000c1e1900 */
[----:B------:R1:W4:Y:S01]  /*2a30*/  @!P1 LDG.E R21, desc[UR10][R18.64] ;  /* 0x0000000a12159981 */ /* 0x000322000c1e1900 */
[----:B------:R-:W-:-:S04]  /*2a40*/  ISETP.GE.U32.AND P1, PT, R15, UR16, PT ;  /* 0x000000100f007c0c */ /* 0x000fc8000bf26070 */
[----:B------:R-:W-:-:S13]  /*2a50*/  ISETP.GE.AND.EX P1, PT, R53, UR17, PT, P1 ;  /* 0x0000001135007c0c */ /* 0x000fda000bf26310 */
[----:B0-----:R-:W0:Y:S01]  /*2a60*/  @!P1 LDC.64 R48, c[0x0][0x3f8] ;  /* 0x0000fe00ff309b82 */ /* 0x001e220000000a00 */
[----:B------:R-:W-:Y:S02]  /*2a70*/  @!P1 MOV R12, R38 ;  /* 0x00000026000c9202 */ /* 0x000fe40000000f00 */
[----:B------:R-:W-:-:S05]  /*2a80*/  @!P1 MOV R13, R37 ;  /* 0x00000025000d9202 */ /* 0x000fca0000000f00 */
[----:B------:R-:W1:Y:S01]  /*2a90*/  @!P1 LDC.64 R110, c[0x0][0x3a0] ;  /* 0x0000e800ff6e9b82 */ /* 0x000e620000000a00 */
[----:B0-----:R-:W-:-:S04]  /*2aa0*/  @!P1 IMAD R0, R53, R48, RZ ;  /* 0x0000003035009224 */ /* 0x001fc800078e02ff */
[C---:B-1----:R-:W-:Y:S02]  /*2ab0*/  @!P1 IMAD R19, R15.reuse, R49, R0 ;  /* 0x000000310f139224 */ /* 0x042fe400078e0200 */
[----:B------:R-:W-:Y:S02]  /*2ac0*/  @!P1 IMAD.WIDE.U32 R48, R15, R48, R12 ;  /* 0x000000300f309225 */ /* 0x000fe400078e000c */
[----:B------:R-:W0:Y:S02]  /*2ad0*/  @!P1 LDC.64 R12, c[0x0][0x398] ;  /* 0x0000e600ff0c9b82 */ /* 0x000e240000000a00 */
[----:B------:R-:W-:Y:S01]  /*2ae0*/  HFMA2 R25, -RZ, RZ, 0, 0 ;  /* 0x00000000ff197431 */ /* 0x000fe200000001ff */
[----:B------:R-:W-:Y:S02]  /*2af0*/  @!P1 IADD3 R15, PT, PT, R49, R19, RZ ;  /* 0x00000013310f9210 */ /* 0x000fe40007ffe0ff */
[----:B------:R-:W-:-:S03]  /*2b00*/  @!P1 SHF.L.U32 R49, R48, 0x1, RZ ;  /* 0x0000000130319819 */ /* 0x000fc600000006ff */
[----:B------:R1:W4:Y:S01]  /*2b10*/  @!P2 LDG.E R25, desc[UR10][R16.64] ;  /* 0x0000000a1019a981 */ /* 0x000322000c1e1900 */
[----:B------:R-:W-:Y:S02]  /*2b20*/  @!P1 SHF.L.U64.HI R0, R48, 0x1, R15 ;  /* 0x0000000130009819 */ /* 0x000fe4000001020f */
[C---:B------:R-:W-:Y:S02]  /*2b30*/  @!P1 IADD3 R110, P2, PT, R49.reuse, R110, RZ ;  /* 0x0000006e316e9210 */ /* 0x040fe40007f5e0ff */
[----:B------:R-:W-:Y:S02]  /*2b40*/  IADD3 R15, PT, PT, R52, 0xd8, RZ ;  /* 0x000000d8340f7810 */ /* 0x000fe40007ffe0ff */
[----:B------:R-:W-:Y:S02]  /*2b50*/  @!P1 IADD3.X R111, PT, PT, R0, R111, RZ, P2, !PT ;  /* 0x0000006f006f9210 */ /* 0x000fe400017fe4ff */
[----:B-1----:R-:W-:Y:S02]  /*2b60*/  SHF.R.S32.HI R17, RZ, 0x1f, R15 ;  /* 0x0000001fff117819 */ /* 0x002fe4000001140f */
[----:B0-----:R-:W-:-:S04]  /*2b70*/  @!P1 IADD3 R48, P2, PT, R49, R12, RZ ;  /* 0x0000000c31309210 */ /* 0x001fc80007f5e0ff */
[----:B------:R-:W-:Y:S02]  /*2b80*/  @!P1 IADD3.X R49, PT, PT, R0, R13, RZ, P2, !PT ;  /* 0x0000000d00319210 */ /* 0x000fe400017fe4ff */
[----:B------:R-:W-:-:S04]  /*2b90*/  ISETP.GE.U32.AND P2, PT, R15, UR16, PT ;  /* 0x000000100f007c0c */ /* 0x000fc8000bf46070 */
[----:B------:R-:W-:Y:S01]  /*2ba0*/  ISETP.GE.AND.EX P2, PT, R17, UR17, PT, P2 ;  /* 0x0000001111007c0c */ /* 0x000fe2000bf46320 */
[----:B------:R-:W-:-:S06]  /*2bb0*/  HFMA2 R18, -RZ, RZ, 0, 0 ;  /* 0x00000000ff127431 */ /* 0x000fcc00000001ff */
[----:B------:R0:W4:Y:S01]  /*2bc0*/  @!P3 LDG.E R18, desc[UR10][R10.64] ;  /* 0x0000000a0a12b981 */ /* 0x000122000c1e1900 */
[----:B------:R-:W-:-:S05]  /*2bd0*/  MOV R16, RZ ;  /* 0x000000ff00107202 */ /* 0x000fca0000000f00 */
[----:B------:R-:W1:Y:S01]  /*2be0*/  @!P2 LDC.64 R108, c[0x0][0x3a0] ;  /* 0x0000e800ff6cab82 */ /* 0x000e620000000a00 */
[----:B------:R0:W4:Y:S07]  /*2bf0*/  @!P3 LDG.E R16, desc[UR10][R100.64] ;  /* 0x0000000a6410b981 */ /* 0x00012e000c1e1900 */
[----:B0-----:R-:W0:Y:S01]  /*2c00*/  @!P2 LDC.64 R10, c[0x0][0x3f8] ;  /* 0x0000fe00ff0aab82 */ /* 0x001e220000000a00 */
[----:B------:R-:W-:-:S07]  /*2c10*/  @!P2 MOV R100, R38 ;  /* 0x000000260064a202 */ /* 0x000fce0000000f00 */
[----:B------:R-:W1:Y:S01]  /*2c20*/  @!P2 LDC.64 R106, c[0x0][0x398] ;  /* 0x0000e600ff6aab82 */ /* 0x000e620000000a00 */
[----:B------:R-:W-:Y:S01]  /*2c30*/  @!P2 MOV R101, R37 ;  /* 0x000000250065a202 */ /* 0x000fe20000000f00 */
[-C--:B0-----:R-:W-:Y:S02]  /*2c40*/  @!P2 IMAD R0, R17, R10.reuse, RZ ;  /* 0x0000000a1100a224 */ /* 0x081fe400078e02ff */
[----:B------:R-:W-:-:S04]  /*2c50*/  @!P2 IMAD.WIDE.U32 R100, R15, R10, R100 ;  /* 0x0000000a0f64a225 */ /* 0x000fc800078e0064 */
[----:B------:R-:W-:-:S05]  /*2c60*/  @!P2 IMAD R11, R15, R11, R0 ;  /* 0x0000000b0f0ba224 */ /* 0x000fca00078e0200 */
[----:B------:R-:W-:Y:S02]  /*2c70*/  @!P2 IADD3 R11, PT, PT, R101, R11, RZ ;  /* 0x0000000b650ba210 */ /* 0x000fe40007ffe0ff */
[C---:B------:R-:W-:Y:S02]  /*2c80*/  @!P2 SHF.L.U32 R101, R100.reuse, 0x1, RZ ;  /* 0x000000016465a819 */ /* 0x040fe400000006ff */
[----:B------:R-:W-:Y:S02]  /*2c90*/  @!P2 SHF.L.U64.HI R0, R100, 0x1, R11 ;  /* 0x000000016400a819 */ /* 0x000fe4000001020b */
[----:B-1----:R-:W-:Y:S02]  /*2ca0*/  @!P2 IADD3 R108, P3, PT, R101, R108, RZ ;  /* 0x0000006c656ca210 */ /* 0x002fe40007f7e0ff */
[----:B------:R-:W-:Y:S02]  /*2cb0*/  IADD3 R17, PT, PT, R52, 0xe0, RZ ;  /* 0x000000e034117810 */ /* 0x000fe40007ffe0ff */
[----:B------:R-:W-:-:S02]  /*2cc0*/  @!P2 IADD3.X R109, PT, PT, R0, R109, RZ, P3, !PT ;  /* 0x0000006d006da210 */ /* 0x000fc40001ffe4ff */
[----:B------:R-:W-:Y:S02]  /*2cd0*/  @!P2 IADD3 R106, P3, PT, R101, R106, RZ ;  /* 0x0000006a656aa210 */ /* 0x000fe40007f7e0ff */
[----:B------:R-:W-:Y:S02]  /*2ce0*/  SHF.R.S32.HI R19, RZ, 0x1f, R17 ;  /* 0x0000001fff137819 */ /* 0x000fe40000011411 */
[----:B------:R-:W-:Y:S02]  /*2cf0*/  @!P2 IADD3.X R107, PT, PT, R0, R107, RZ, P3, !PT ;  /* 0x0000006b006ba210 */ /* 0x000fe40001ffe4ff */
[----:B------:R-:W-:-:S04]  /*2d00*/  ISETP.GE.U32.AND P3, PT, R17, UR16, PT ;  /* 0x0000001011007c0c */ /* 0x000fc8000bf66070 */
[----:B------:R-:W-:Y:S02]  /*2d10*/  ISETP.GE.AND.EX P3, PT, R19, UR17, PT, P3 ;  /* 0x0000001113007c0c */ /* 0x000fe4000bf66330 */
[----:B------:R-:W-:Y:S02]  /*2d20*/  CS2R R12, SRZ ;  /* 0x00000000000c7805 */ /* 0x000fe4000001ff00 */
[----:B------:R-:W-:-:S04]  /*2d30*/  P2R R28, PR, RZ, 0x1 ;  /* 0x00000001ff1c7803 */ /* 0x000fc80000000000 */
[----:B------:R0:W4:Y:S01]  /*2d40*/  @!P4 LDG.E R12, desc[UR10][R4.64] ;  /* 0x0000000a040cc981 */ /* 0x000122000c1e1900 */
[----:B------:R-:W-:Y:S01]  /*2d50*/  LOP3.LUT P0, RZ, R14, 0x800, RZ, 0xc0, !PT ;  /* 0x000008000eff7812 */ /* 0x000fe2000780c0ff */
[----:B------:R-:W-:-:S03]  /*2d60*/  HFMA2 R15, -RZ, RZ, 0, 0 ;  /* 0x00000000ff0f7431 */ /* 0x000fc600000001ff */
[----:B------:R-:W1:Y:S03]  /*2d70*/  @!P3 LDC.64 R104, c[0x0][0x3a0] ;  /* 0x0000e800ff68bb82 */ /* 0x000e660000000a00 */
[----:B------:R2:W4:Y:S05]  /*2d80*/  @!P4 LDG.E R15, desc[UR10][R94.64] ;  /* 0x0000000a5e0fc981 */ /* 0x00052a000c1e1900 */
[----:B0-----:R-:W0:Y:S01]  /*2d90*/  @!P3 LDC.64 R4, c[0x0][0x3f8] ;  /* 0x0000fe00ff04bb82 */ /* 0x001e220000000a00 */
[----:B------:R2:W4:Y:S02]  /*2da0*/  @!P0 LDG.E R22, desc[UR10][R102.64] ;  /* 0x0000000a66168981 */ /* 0x000524000c1e1900 */
[----:B--2---:R-:W-:-:S02]  /*2db0*/  @!P3 MOV R94, R38 ;  /* 0x00000026005eb202 */ /* 0x004fc40000000f00 */
[----:B------:R-:W-:Y:S02]  /*2dc0*/  P2R R24, PR, RZ, 0x4 ;  /* 0x00000004ff187803 */ /* 0x000fe40000000000 */
[----:B------:R-:W-:Y:S02]  /*2dd0*/  P2R R42, PR, RZ, 0x2 ;  /* 0x00000002ff2a7803 */ /* 0x000fe40000000000 */
[----:B------:R-:W-:Y:S01]  /*2de0*/  CS2R R10, SRZ ;  /* 0x00000000000a7805 */ /* 0x000fe2000001ff00 */
[----:B------:R-:W2:Y:S01]  /*2df0*/  @!P0 LDG.E R13, desc[UR10][R50.64] ;  /* 0x0000000a320d8981 */ /* 0x000ea2000c1e1900 */
[----:B------:R-:W3:Y:S01]  /*2e00*/  @!P3 LDC.64 R102, c[0x0][0x398] ;  /* 0x0000e600ff66bb82 */ /* 0x000ee20000000a00 */
        /* <DEDUP_REMOVED lines=10> */
[----:B---3--:R-:W-:Y:S02]  /*2eb0*/  @!P3 IADD3 R102, P4, PT, R95, R102, RZ ;  /* 0x000000665f66b210 */ /* 0x008fe40007f9e0ff */
[----:B------:R-:W-:Y:S02]  /*2ec0*/  SHF.R.S32.HI R17, RZ, 0x1f, R5 ;  /* 0x0000001fff117819 */ /* 0x000fe40000011405 */
[----:B------:R-:W-:Y:S02]  /*2ed0*/  @!P3 IADD3.X R103, PT, PT, R0, R103, RZ, P4, !PT ;  /* 0x000000670067b210 */ /* 0x000fe400027fe4ff */
[----:B------:R-:W-:-:S04]  /*2ee0*/  ISETP.GE.U32.AND P4, PT, R5, UR16, PT ;  /* 0x0000001005007c0c */ /* 0x000fc8000bf86070 */
[----:B------:R-:W-:Y:S02]  /*2ef0*/  ISETP.GE.AND.EX P4, PT, R17, UR17, PT, P4 ;  /* 0x0000001111007c0c */ /* 0x000fe4000bf86340 */
[----:B------:R-:W-:Y:S02]  /*2f00*/  MOV R4, RZ ;  /* 0x000000ff00047202 */ /* 0x000fe40000000f00 */
[----:B------:R-:W-:-:S04]  /*2f10*/  LOP3.LUT P2, RZ, R14, 0x100, RZ, 0xc0, !PT ;  /* 0x000001000eff7812 */ /* 0x000fc8000784c0ff */
[----:B------:R0:W3:Y:S01]  /*2f20*/  @!P5 LDG.E R4, desc[UR10][R2.64] ;  /* 0x0000000a0204d981 */ /* 0x0000e2000c1e1900 */
[----:B------:R-:W-:Y:S01]  /*2f30*/  LOP3.LUT P1, RZ, R14, 0x400, RZ, 0xc0, !PT ;  /* 0x000004000eff7812 */ /* 0x000fe2000782c0ff */
[----:B------:R-:W-:-:S03]  /*2f40*/  HFMA2 R0, -RZ, RZ, 0, 0 ;  /* 0x00000000ff007431 */ /* 0x000fc600000001ff */
[----:B------:R-:W1:Y:S04]  /*2f50*/  @!P4 LDC.64 R100, c[0x0][0x3a0] ;  /* 0x0000e800ff64cb82 */ /* 0x000e680000000a00 */
[----:B------:R0:W3:Y:S04]  /*2f60*/  @!P2 LDG.E R0, desc[UR10][R6.64] ;  /* 0x0000000a0600a981 */ /* 0x0000e8000c1e1900 */
[----:B0-----:R-:W0:Y:S01]  /*2f70*/  @!P4 LDC.64 R2, c[0x0][0x3f8] ;  /* 0x0000fe00ff02cb82 */ /* 0x001e220000000a00 */
[----:B------:R1:W3:Y:S01]  /*2f80*/  @!P1 LDG.E R11, desc[UR10][R98.64] ;  /* 0x0000000a620b9981 */ /* 0x0002e2000c1e1900 */
[----:B------:R-:W-:-:S03]  /*2f90*/  P2R R19, PR, RZ, 0x8 ;  /* 0x00000008ff137803 */ /* 0x000fc60000000000 */
[----:B------:R-:W3:Y:S01]  /*2fa0*/  @!P1 LDG.E R10, desc[UR10][R96.64] ;  /* 0x0000000a600a9981 */ /* 0x000ee2000c1e1900 */
[----:B------:R-:W-:Y:S02]  /*2fb0*/  CS2R R6, SRZ ;  /* 0x0000000000067805 */ /* 0x000fe4000001ff00 */
[----:B-1----:R-:W1:Y:S04]  /*2fc0*/  @!P4 LDC.64 R98, c[0x0][0x398] ;  /* 0x0000e600ff62cb82 */ /* 0x002e680000000a00 */
[----:B------:R0:W3:Y:S04]  /*2fd0*/  @!P5 LDG.E R6, desc[UR10][R90.64] ;  /* 0x0000000a5a06d981 */ /* 0x0000e8000c1e1900 */
[----:B------:R1:W3:Y:S01]  /*2fe0*/  @!P2 LDG.E R7, desc[UR10][R92.64] ;  /* 0x0000000a5c07a981 */ /* 0x0002e2000c1e1900 */
[----:B0-----:R-:W-:-:S02]  /*2ff0*/  @!P4 MOV R90, R38 ;  /* 0x00000026005ac202 */ /* 0x001fc40000000f00 */
[----:B------:R-:W-:Y:S01]  /*3000*/  @!P4 MOV R91, R37 ;  /* 0x00000025005bc202 */ /* 0x000fe20000000f00 */
[----:B------:R-:W-:-:S04]  /*3010*/  @!P4 IMAD R94, R17, R2, RZ ;  /* 0x00000002115ec224 */ /* 0x000fc800078e02ff */
[C---:B------:R-:W-:Y:S02]  /*3020*/  @!P4 IMAD R17, R5.reuse, R3, R94 ;  /* 0x000000030511c224 */ /* 0x040fe400078e025e */
[----:B------:R-:W-:-:S05]  /*3030*/  @!P4 IMAD.WIDE.U32 R90, R5, R2, R90 ;  /* 0x00000002055ac225 */ /* 0x000fca00078e005a */
[----:B------:R-:W-:Y:S02]  /*3040*/  @!P4 IADD3 R5, PT, PT, R91, R17, RZ ;  /* 0x000000115b05c210 */ /* 0x000fe40007ffe0ff */
[C---:B------:R-:W-:Y:S02]  /*3050*/  @!P4 SHF.L.U32 R91, R90.reuse, 0x1, RZ ;  /* 0x000000015a5bc819 */ /* 0x040fe400000006ff */
[----:B-1----:R-:W-:Y:S02]  /*3060*/  @!P4 SHF.L.U64.HI R92, R90, 0x1, R5 ;  /* 0x000000015a5cc819 */ /* 0x002fe40000010205 */
[----:B------:R-:W-:Y:S02]  /*3070*/  @!P4 IADD3 R100, P5, PT, R91, R100, RZ ;  /* 0x000000645b64c210 */ /* 0x000fe40007fbe0ff */
[----:B------:R-:W-:Y:S02]  /*3080*/  IADD3 R5, PT, PT, R52, 0xf0, RZ ;  /* 0x000000f034057810 */ /* 0x000fe40007ffe0ff */
[----:B------:R-:W-:-:S02]  /*3090*/  @!P4 IADD3.X R101, PT, PT, R92, R101, RZ, P5, !PT ;  /* 0x000000655c65c210 */ /* 0x000fc40002ffe4ff */
[----:B------:R-:W-:Y:S02]  /*30a0*/  @!P4 IADD3 R98, P5, PT, R91, R98, RZ ;  /* 0x000000625b62c210 */ /* 0x000fe40007fbe0ff */
[----:B------:R-:W-:Y:S02]  /*30b0*/  SHF.R.S32.HI R51, RZ, 0x1f, R5 ;  /* 0x0000001fff337819 */ /* 0x000fe40000011405 */
[----:B------:R-:W-:Y:S02]  /*30c0*/  @!P4 IADD3.X R99, PT, PT, R92, R99, RZ, P5, !PT ;  /* 0x000000635c63c210 */ /* 0x000fe40002ffe4ff */
[----:B------:R-:W-:Y:S02]  /*30d0*/  ISETP.GE.U32.AND P5, PT, R5, UR16, PT ;  /* 0x0000001005007c0c */ /* 0x000fe4000bfa6070 */
[----:B------:R-:W-:Y:S02]  /*30e0*/  CS2R R2, SRZ ;  /* 0x0000000000027805 */ /* 0x000fe4000001ff00 */
[----:B------:R-:W-:-:S02]  /*30f0*/  LOP3.LUT P3, RZ, R14, 0x20, RZ, 0xc0, !PT ;  /* 0x000000200eff7812 */ /* 0x000fc4000786c0ff */
[----:B------:R-:W-:Y:S02]  /*3100*/  ISETP.GE.AND.EX P5, PT, R51, UR17, PT, P5 ;  /* 0x0000001133007c0c */ /* 0x000fe4000bfa6350 */
[----:B------:R0:W3:Y:S04]  /*3110*/  @!P6 LDG.E R3, desc[UR10][R74.64] ;  /* 0x0000000a4a03e981 */ /* 0x0000e8000c1e1900 */
[----:B------:R-:W3:Y:S01]  /*3120*/  @!P6 LDG.E R2, desc[UR10][R88.64] ;  /* 0x0000000a5802e981 */ /* 0x000ee2000c1e1900 */
[----:B0-----:R-:W-:-:S06]  /*3130*/  CS2R R74, SRZ ;  /* 0x00000000004a7805 */ /* 0x001fcc000001ff00 */
[----:B------:R-:W0:Y:S01]  /*3140*/  @!P5 LDC.64 R96, c[0x0][0x398] ;  /* 0x0000e600ff60db82 */ /* 0x000e220000000a00 */
[----:B------:R1:W3:Y:S04]  /*3150*/  @!P3 LDG.E R74, desc[UR10][R44.64] ;  /* 0x0000000a2c4ab981 */ /* 0x0002e8000c1e1900 */
[----:B------:R1:W3:Y:S03]  /*3160*/  @!P3 LDG.E R75, desc[UR10][R54.64] ;  /* 0x0000000a364bb981 */ /* 0x0002e6000c1e1900 */
[----:B-1----:R-:W1:Y:S01]  /*3170*/  @!P5 LDC.64 R44, c[0x0][0x3f8] ;  /* 0x0000fe00ff2cdb82 */ /* 0x002e620000000a00 */
[----:B------:R-:W-:Y:S02]  /*3180*/  @!P5 MOV R54, R38 ;  /* 0x000000260036d202 */ /* 0x000fe40000000f00 */
[----:B------:R-:W-:Y:S01]  /*3190*/  @!P5 MOV R55, R37 ;  /* 0x000000250037d202 */ /* 0x000fe20000000f00 */
[----:B-1----:R-:W-:-:S04]  /*31a0*/  @!P5 IMAD R88, R51, R44, RZ ;  /* 0x0000002c3358d224 */ /* 0x002fc800078e02ff */
[C---:B------:R-:W-:Y:S02]  /*31b0*/  @!P5 IMAD R51, R5.reuse, R45, R88 ;  /* 0x0000002d0533d224 */ /* 0x040fe400078e0258 */
[----:B------:R-:W-:Y:S02]  /*31c0*/  @!P5 IMAD.WIDE.U32 R44, R5, R44, R54 ;  /* 0x0000002c052cd225 */ /* 0x000fe400078e0036 */
[----:B------:R-:W1:Y:S03]  /*31d0*/  @!P5 LDC.64 R54, c[0x0][0x3a0] ;  /* 0x0000e800ff36db82 */ /* 0x000e660000000a00 */
[----:B------:R-:W-:-:S04]  /*31e0*/  @!P5 IADD3 R5, PT, PT, R45, R51, RZ ;  /* 0x000000332d05d210 */ /* 0x000fc80007ffe0ff */
[C---:B------:R-:W-:Y:S02]  /*31f0*/  @!P5 SHF.L.U64.HI R88, R44.reuse, 0x1, R5 ;  /* 0x000000012c58d819 */ /* 0x040fe40000010205 */
[----:B------:R-:W-:Y:S02]  /*3200*/  @!P5 SHF.L.U32 R5, R44, 0x1, RZ ;  /* 0x000000012c05d819 */ /* 0x000fe400000006ff */
[----:B------:R-:W-:Y:S02]  /*3210*/  P2R R17, PR, RZ, 0x10 ;  /* 0x00000010ff117803 */ /* 0x000fe40000000000 */
[----:B-1----:R-:W-:-:S04]  /*3220*/  @!P5 IADD3 R54, P6, PT, R5, R54, RZ ;  /* 0x000000360536d210 */ /* 0x002fc80007fde0ff */
[----:B------:R-:W-:Y:S02]  /*3230*/  @!P5 IADD3.X R55, PT, PT, R88, R55, RZ, P6, !PT ;  /* 0x000000375837d210 */ /* 0x000fe400037fe4ff */
[----:B0-----:R-:W-:Y:S02]  /*3240*/  @!P5 IADD3 R96, P6, PT, R5, R96, RZ ;  /* 0x000000600560d210 */ /* 0x001fe40007fde0ff */
[----:B------:R-:W-:Y:S02]  /*3250*/  IADD3 R5, PT, PT, R52, 0xf8, RZ ;  /* 0x000000f834057810 */ /* 0x000fe40007ffe0ff */
[----:B------:R-:W-:Y:S02]  /*3260*/  @!P5 IADD3.X R97, PT, PT, R88, R97, RZ, P6, !PT ;  /* 0x000000615861d210 */ /* 0x000fe400037fe4ff */
[----:B------:R-:W-:Y:S02]  /*3270*/  SHF.R.S32.HI R83, RZ, 0x1f, R5 ;  /* 0x0000001fff537819 */ /* 0x000fe40000011405 */
[----:B------:R-:W-:-:S02]  /*3280*/  ISETP.GE.U32.AND P6, PT, R5, UR16, PT ;  /* 0x0000001005007c0c */ /* 0x000fc4000bfc6070 */
[----:B------:R-:W-:Y:S02]  /*3290*/  LOP3.LUT P4, RZ, R14, 0x8, RZ, 0xc0, !PT ;  /* 0x000000080eff7812 */ /* 0x000fe4000788c0ff */
[----:B------:R-:W-:Y:S02]  /*32a0*/  ISETP.GE.AND.EX P6, PT, R83, UR17, PT, P6 ;  /* 0x0000001153007c0c */ /* 0x000fe4000bfc6360 */
[----:B------:R-:W-:-:S09]  /*32b0*/  CS2R R44, SRZ ;  /* 0x00000000002c7805 */ /* 0x000fd2000001ff00 */
[----:B------:R0:W3:Y:S01]  /*32c0*/  @!P4 LDG.E R44, desc[UR10][R62.64] ;  /* 0x0000000a3e2cc981 */ /* 0x0000e2000c1e1900 */
[----:B------:R-:W-:Y:S01]  /*32d0*/  LOP3.LUT P1, RZ, R14, 0x10, RZ, 0xc0, !PT ;  /* 0x000000100eff7812 */ /* 0x000fe2000782c0ff */
[----:B------:R-:W1:Y:S02]  /*32e0*/  @!P6 LDC.64 R94, c[0x0][0x3a0] ;  /* 0x0000e800ff5eeb82 */ /* 0x000e640000000a00 */
[----:B------:R4:W3:Y:S06]  /*32f0*/  @!P4 LDG.E R45, desc[UR10][R64.64] ;  /* 0x0000000a402dc981 */ /* 0x0008ec000c1e1900 */
[----:B0-----:R-:W0:Y:S04]  /*3300*/  @!P6 LDC.64 R62, c[0x0][0x3f8] ;  /* 0x0000fe00ff3eeb82 */ /* 0x001e280000000a00 */
[----:B------:R0:W3:Y:S04]  /*3310*/  @!P1 LDG.E R73, desc[UR10][R86.64] ;  /* 0x0000000a56499981 */ /* 0x0000e8000c1e1900 */
[----:B------:R-:W2:Y:S01]  /*3320*/  @!P6 LDC.64 R88, c[0x0][0x398] ;  /* 0x0000e600ff58eb82 */ /* 0x000ea20000000a00 */
[----:B----4-:R-:W-:Y:S01]  /*3330*/  @!P6 MOV R64, R38 ;  /* 0x000000260040e202 */ /* 0x010fe20000000f00 */
[----:B------:R4:W3:Y:S01]  /*3340*/  @!P1 LDG.E R69, desc[UR10][R84.64] ;  /* 0x0000000a54459981 */ /* 0x0008e2000c1e1900 */
[----:B------:R-:W-:-:S02]  /*3350*/  @!P6 MOV R65, R37 ;  /* 0x000000250041e202 */ /* 0x000fc40000000f00 */
[----:B------:R-:W-:Y:S01]  /*3360*/  P2R R57, PR, RZ, 0x4 ;  /* 0x00000004ff397803 */ /* 0x000fe20000000000 */
[-C--:B0-----:R-:W-:Y:S02]  /*3370*/  @!P6 IMAD R86, R83, R62.reuse, RZ ;  /* 0x0000003e5356e224 */ /* 0x081fe400078e02ff */
[----:B------:R-:W-:-:S04]  /*3380*/  @!P6 IMAD.WIDE.U32 R64, R5, R62, R64 ;  /* 0x0000003e0540e225 */ /* 0x000fc800078e0040 */
[----:B------:R-:W-:Y:S01]  /*3390*/  @!P6 IMAD R83, R5, R63, R86 ;  /* 0x0000003f0553e224 */ /* 0x000fe200078e0256 */
[----:B------:R-:W-:-:S04]  /*33a0*/  LOP3.LUT P2, RZ, R14, 0x1000000, RZ, 0xc0, !PT ;  /* 0x010000000eff7812 */ /* 0x000fc8000784c0ff */
[----:B------:R-:W-:Y:S02]  /*33b0*/  @!P6 IADD3 R5, PT, PT, R65, R83, RZ ;  /* 0x000000534105e210 */ /* 0x000fe40007ffe0ff */
[C---:B------:R-:W-:Y:S02]  /*33c0*/  @!P6 SHF.L.U32 R65, R64.reuse, 0x1, RZ ;  /* 0x000000014041e819 */ /* 0x040fe400000006ff */
[----:B----4-:R-:W-:Y:S02]  /*33d0*/  @!P6 SHF.L.U64.HI R84, R64, 0x1, R5 ;  /* 0x000000014054e819 */ /* 0x010fe40000010205 */
[----:B-1----:R-:W-:Y:S02]  /*33e0*/  @!P6 IADD3 R94, P1, PT, R65, R94, RZ ;  /* 0x0000005e415ee210 */ /* 0x002fe40007f3e0ff */
[----:B------:R-:W-:Y:S02]  /*33f0*/  P2R R53, PR, RZ, 0x20 ;  /* 0x00000020ff357803 */ /* 0x000fe40000000000 */
[----:B------:R-:W-:-:S02]  /*3400*/  @!P6 IADD3.X R95, PT, PT, R84, R95, RZ, P1, !PT ;  /* 0x0000005f545fe210 */ /* 0x000fc40000ffe4ff */
[----:B--2---:R-:W-:Y:S02]  /*3410*/  @!P6 IADD3 R88, P1, PT, R65, R88, RZ ;  /* 0x000000584158e210 */ /* 0x004fe40007f3e0ff */
[----:B------:R-:W-:Y:S02]  /*3420*/  LOP3.LUT P5, RZ, R14, 0x800000, RZ, 0xc0, !PT ;  /* 0x008000000eff7812 */ /* 0x000fe400078ac0ff */
[----:B------:R-:W-:Y:S02]  /*3430*/  PRMT R114, RZ, 0x5410, RZ ;  /* 0x00005410ff727816 */ /* 0x000fe400000000ff */
[----:B------:R-:W-:Y:S02]  /*3440*/  @!P6 IADD3.X R89, PT, PT, R84, R89, RZ, P1, !PT ;  /* 0x000000595459e210 */ /* 0x000fe40000ffe4ff */
[----:B------:R-:W-:Y:S02]  /*3450*/  LOP3.LUT P1, RZ, R14, 0x200000, RZ, 0xc0, !PT ;  /* 0x002000000eff7812 */ /* 0x000fe4000782c0ff */
[----:B------:R-:W-:-:S02]  /*3460*/  @!P2 PRMT R114, R114, 0x5410, R82 ;  /* 0x000054107272a816 */ /* 0x000fc40000000052 */
[----:B------:R-:W-:Y:S02]  /*3470*/  PRMT R93, R93, 0x5410, RZ ;  /* 0x000054105d5d7816 */ /* 0x000fe400000000ff */
[----:B------:R-:W-:Y:S01]  /*3480*/  PRMT R84, R84, 0x5410, RZ ;  /* 0x0000541054547816 */ /* 0x000fe200000000ff */
[----:B------:R0:W-:Y:S01]  /*3490*/  STL [R1+0x90], R76 ;  /* 0x0000904c01007387 */ /* 0x0001e20000100800 */
[----:B------:R-:W-:Y:S02]  /*34a0*/  @!P2 PRMT R114, R82, 0x7632, R114 ;  /* 0x000076325272a816 */ /* 0x000fe40000000072 */
[--C-:B------:R-:W-:Y:S02]  /*34b0*/  @!P2 PRMT R93, R93, 0x5410, R76.reuse ;  /* 0x000054105d5da816 */ /* 0x100fe4000000004c */
[----:B------:R-:W-:Y:S02]  /*34c0*/  @!P2 PRMT R84, R84, 0x7610, R76 ;  /* 0x000076105454a816 */ /* 0x000fe4000000004c */
[----:B------:R-:W-:-:S02]  /*34d0*/  LOP3.LUT P2, RZ, R14, 0x100000, RZ, 0xc0, !PT ;  /* 0x001000000eff7812 */ /* 0x000fc4000784c0ff */
[----:B0-----:R-:W-:Y:S02]  /*34e0*/  PRMT R76, RZ, 0x5410, RZ ;  /* 0x00005410ff4c7816 */ /* 0x001fe400000000ff */
[----:B------:R-:W-:Y:S02]  /*34f0*/  PRMT R62, R62, 0x5410, RZ ;  /* 0x000054103e3e7816 */ /* 0x000fe400000000ff */
[----:B------:R-:W-:Y:S01]  /*3500*/  @!P5 PRMT R76, R76, 0x5410, R81 ;  /* 0x000054104c4cd816 */ /* 0x000fe20000000051 */
[----:B------:R0:W-:Y:S01]  /*3510*/  STL [R1+0x14], R81 ;  /* 0x0000145101007387 */ /* 0x0001e20000100800 */
[----:B------:R-:W-:Y:S02]  /*3520*/  @!P1 PRMT R62, R62, 0x5410, R77 ;  /* 0x000054103e3e9816 */ /* 0x000fe4000000004d */
[----:B------:R-:W-:Y:S02]  /*3530*/  @!P5 PRMT R76, R81, 0x7632, R76 ;  /* 0x00007632514cd816 */ /* 0x000fe4000000004c */
[----:B------:R-:W-:-:S02]  /*3540*/  PRMT R84, RZ, 0x7610, R84 ;  /* 0x00007610ff547816 */ /* 0x000fc40000000054 */
[----:B------:R-:W-:Y:S02]  /*3550*/  PRMT R83, RZ, 0x7610, R83 ;  /* 0x00007610ff537816 */ /* 0x000fe40000000053 */
[----:B0-----:R-:W-:Y:S02]  /*3560*/  PRMT R81, RZ, 0x7610, R81 ;  /* 0x00007610ff517816 */ /* 0x001fe40000000051 */
[----:B------:R-:W-:Y:S02]  /*3570*/  PRMT R62, RZ, 0x7610, R62 ;  /* 0x00007610ff3e7816 */ /* 0x000fe4000000003e */
[----:B------:R-:W-:Y:S01]  /*3580*/  @!P2 PRMT R81, R71, 0x7632, R81 ;  /* 0x000076324751a816 */ /* 0x000fe20000000051 */
[----:B------:R0:W-:Y:S01]  /*3590*/  STL [R1+0x20], R71 ;  /* 0x0000204701007387 */ /* 0x0001e20000100800 */
[C---:B------:R-:W-:Y:S02]  /*35a0*/  @!P5 PRMT R84, R80.reuse, 0x7610, R84 ;  /* 0x000076105054d816 */ /* 0x040fe40000000054 */
[----:B------:R-:W-:-:S02]  /*35b0*/  @!P5 PRMT R83, R80, 0x7632, R83 ;  /* 0x000076325053d816 */ /* 0x000fc40000000053 */
[C---:B------:R-:W-:Y:S02]  /*35c0*/  LOP3.LUT P5, RZ, R14.reuse, 0x80000, RZ, 0xc0, !PT ;  /* 0x000800000eff7812 */ /* 0x040fe400078ac0ff */
[----:B------:R-:W-:Y:S02]  /*35d0*/  @!P2 PRMT R62, R71, 0x7610, R62 ;  /* 0x00007610473ea816 */ /* 0x000fe4000000003e */
[----:B------:R-:W-:Y:S02]  /*35e0*/  PRMT R81, R81, 0x5410, RZ ;  /* 0x0000541051517816 */ /* 0x000fe400000000ff */
[----:B0-----:R-:W-:Y:S02]  /*35f0*/  PRMT R71, R71, 0x5410, RZ ;  /* 0x0000541047477816 */ /* 0x001fe400000000ff */
[--C-:B------:R-:W-:Y:S02]  /*3600*/  @!P2 PRMT R81, R81, 0x5410, R72.reuse ;  /* 0x000054105151a816 */ /* 0x100fe40000000048 */
[----:B------:R-:W-:Y:S01]  /*3610*/  @!P2 PRMT R71, R71, 0x7610, R72 ;  /* 0x000076104747a816 */ /* 0x000fe20000000048 */
[----:B------:R0:W-:Y:S01]  /*3620*/  STL [R1+0xa0], R72 ;  /* 0x0000a04801007387 */ /* 0x0001e20000100800 */
[----:B------:R-:W-:-:S02]  /*3630*/  LOP3.LUT P2, RZ, R14, 0x4, RZ, 0xc0, !PT ;  /* 0x000000040eff7812 */ /* 0x000fc4000784c0ff */
[----:B------:R-:W-:Y:S01]  /*3640*/  PRMT R71, RZ, 0x7610, R71 ;  /* 0x00007610ff477816 */ /* 0x000fe20000000047 */
[----:B------:R1:W-:Y:S01]  /*3650*/  STL [R1+0x24], R68 ;  /* 0x0000244401007387 */ /* 0x0003e20000100800 */
[----:B------:R-:W-:Y:S02]  /*3660*/  P2R R5, PR, RZ, 0x40 ;  /* 0x00000040ff057803 */ /* 0x000fe40000000000 */
[----:B0-----:R-:W-:Y:S02]  /*3670*/  PRMT R72, R72, 0x5410, RZ ;  /* 0x0000541048487816 */ /* 0x001fe400000000ff */
[----:B------:R-:W-:Y:S02]  /*3680*/  @!P5 PRMT R71, R68, 0x7610, R71 ;  /* 0x000076104447d816 */ /* 0x000fe40000000047 */
[----:B------:R-:W-:Y:S01]  /*3690*/  @!P5 PRMT R72, R72, 0x7610, R68 ;  /* 0x000076104848d816 */ /* 0x000fe20000000044 */
[----:B-1----:R-:W-:Y:S01]  /*36a0*/  HFMA2 R68, -RZ, RZ, 0, 0 ;  /* 0x00000000ff447431 */ /* 0x002fe200000001ff */
[----:B------:R-:W-:-:S05]  /*36b0*/  LOP3.LUT P6, RZ, R14, 0x1, RZ, 0xc0, !PT ;  /* 0x000000010eff7812 */ /* 0x000fca00078cc0ff */
[----:B------:R0:W2:Y:S02]  /*36c0*/  @!P2 LDG.E R68, desc[UR10][R46.64] ;  /* 0x0000000a2e44a981 */ /* 0x0000a4000c1e1900 */
[----:B0-----:R-:W-:-:S06]  /*36d0*/  CS2R R46, SRZ ;  /* 0x00000000002e7805 */ /* 0x001fcc000001ff00 */
[----:B------:R0:W4:Y:S04]  /*36e0*/  @!P6 LDG.E R46, desc[UR10][R30.64] ;  /* 0x0000000a1e2ee981 */ /* 0x000128000c1e1900 */
[----:B------:R-:W2:Y:S01]  /*36f0*/  @!P6 LDG.E R47, desc[UR10][R58.64] ;  /* 0x0000000a3a2fe981 */ /* 0x000ea2000c1e1900 */
[----:B------:R-:W-:Y:S02]  /*3700*/  P2R R50, PR, RZ, 0x1 ;  /* 0x00000001ff327803 */ /* 0x000fe40000000000 */
[----:B------:R-:W-:Y:S01]  /*3710*/  LOP3.LUT P0, RZ, R14, 0x400000, RZ, 0xc0, !PT ;  /* 0x004000000eff7812 */ /* 0x000fe2000780c0ff */
[----:B------:R1:W-:Y:S01]  /*3720*/  STL [R1+0x10], R82 ;  /* 0x0000105201007387 */ /* 0x0003e20000100800 */
[----:B------:R-:W-:-:S03]  /*3730*/  PRMT R83, R83, 0x5410, RZ ;  /* 0x0000541053537816 */ /* 0x000fc600000000ff */
[----:B------:R0:W-:Y:S01]  /*3740*/  STL [R1+0x18], R70 ;  /* 0x0000184601007387 */ /* 0x0001e20000100800 */
[----:B-1----:R-:W-:-:S07]  /*3750*/  PRMT R82, R82, 0x5410, RZ ;  /* 0x0000541052527816 */ /* 0x002fce00000000ff */
[--C-:B------:R-:W-:Y:S02]  /*3760*/  @!P0 PRMT R83, R83, 0x5410, R70.reuse ;  /* 0x0000541053538816 */ /* 0x100fe40000000046 */
[----:B------:R-:W-:Y:S02]  /*3770*/  @!P0 PRMT R82, R82, 0x7610, R70 ;  /* 0x0000761052528816 */ /* 0x000fe40000000046 */
[----:B0-----:R-:W-:-:S04]  /*3780*/  PRMT R70, R70, 0x5410, RZ ;  /* 0x0000541046467816 */ /* 0x001fc800000000ff */
[--C-:B------:R-:W-:Y:S02]  /*3790*/  @!P0 PRMT R70, R70, 0x5410, R79.reuse ;  /* 0x0000541046468816 */ /* 0x100fe4000000004f */
[----:B------:R-:W-:Y:S02]  /*37a0*/  PRMT R63, R63, 0x5410, RZ ;  /* 0x000054103f3f7816 */ /* 0x000fe400000000ff */
[----:B------:R-:W-:Y:S01]  /*37b0*/  PRMT R70, RZ, 0x7610, R70 ;  /* 0x00007610ff467816 */ /* 0x000fe20000000046 */
[----:B------:R0:W-:Y:S01]  /*37c0*/  STL [R1+0x9c], R77 ;  /* 0x00009c4d01007387 */ /* 0x0001e20000100800 */
[----:B------:R-:W-:Y:S02]  /*37d0*/  @!P0 PRMT R63, R63, 0x7610, R79 ;  /* 0x000076103f3f8816 */ /* 0x000fe4000000004f */
[----:B------:R-:W-:Y:S02]  /*37e0*/  LOP3.LUT P0, RZ, R14, 0x40000, RZ, 0xc0, !PT ;  /* 0x000400000eff7812 */ /* 0x000fe4000780c0ff */
[----:B------:R-:W-:-:S02]  /*37f0*/  @!P1 PRMT R70, R77, 0x7632, R70 ;  /* 0x000076324d469816 */ /* 0x000fc40000000046 */
[----:B------:R-:W-:Y:S02]  /*3800*/  PRMT R82, RZ, 0x7610, R82 ;  /* 0x00007610ff527816 */ /* 0x000fe40000000052 */
[----:B0-----:R-:W-:Y:S02]  /*3810*/  PRMT R77, R77, 0x5410, RZ ;  /* 0x000054104d4d7816 */ /* 0x001fe400000000ff */
[----:B------:R-:W-:Y:S02]  /*3820*/  PRMT R63, RZ, 0x7610, R63 ;  /* 0x00007610ff3f7816 */ /* 0x000fe4000000003f */
[----:B------:R-:W-:Y:S01]  /*3830*/  @!P5 PRMT R77, R77, 0x5410, R67 ;  /* 0x000054104d4dd816 */ /* 0x000fe20000000043 */
[----:B------:R0:W-:Y:S01]  /*3840*/  STL [R1+0x1c], R78 ;  /* 0x00001c4e01007387 */ /* 0x0001e20000100800 */
[C---:B------:R-:W-:Y:S02]  /*3850*/  @!P1 PRMT R82, R78.reuse, 0x7610, R82 ;  /* 0x000076104e529816 */ /* 0x040fe40000000052 */
[----:B------:R-:W-:-:S02]  /*3860*/  @!P1 PRMT R63, R78, 0x7632, R63 ;  /* 0x000076324e3f9816 */ /* 0x000fc4000000003f */
[----:B------:R-:W-:Y:S02]  /*3870*/  PRMT R72, RZ, 0x7610, R72 ;  /* 0x00007610ff487816 */ /* 0x000fe40000000048 */
[----:B------:R-:W-:Y:S02]  /*3880*/  PRMT R77, RZ, 0x7610, R77 ;  /* 0x00007610ff4d7816 */ /* 0x000fe4000000004d */
[----:B0-----:R-:W-:Y:S01]  /*3890*/  PRMT R78, R78, 0x5410, RZ ;  /* 0x000054104e4e7816 */ /* 0x001fe200000000ff */
[----:B------:R-:W-:Y:S01]  /*38a0*/  STL [R1+0xa4], R67 ;  /* 0x0000a44301007387 */ /* 0x000fe20000100800 */
[----:B------:R-:W-:Y:S02]  /*38b0*/  @!P5 PRMT R72, R67, 0x7632, R72 ;  /* 0x000076324348d816 */ /* 0x000fe40000000048 */
[----:B------:R-:W-:Y:S01]  /*38c0*/  @!P0 PRMT R77, R66, 0x7610, R77 ;  /* 0x00007610424d8816 */ /* 0x000fe2000000004d */
[----:B------:R0:W-:Y:S01]  /*38d0*/  STL [R1+0x28], R66 ;  /* 0x0000284201007387 */ /* 0x0001e20000100800 */
[----:B------:R-:W-:-:S02]  /*38e0*/  @!P0 PRMT R78, R78, 0x7610, R66 ;  /* 0x000076104e4e8816 */ /* 0x000fc40000000042 */
[----:B------:R-:W-:Y:S02]  /*38f0*/  LOP3.LUT P5, RZ, R14, 0x2, RZ, 0xc0, !PT ;  /* 0x000000020eff7812 */ /* 0x000fe400078ac0ff */
[----:B0-----:R-:W-:-:S06]  /*3900*/  CS2R R66, SRZ ;  /* 0x0000000000427805 */ /* 0x001fcc000001ff00 */
[----:B------:R0:W2:Y:S01]  /*3910*/  @!P2 LDG.E R67, desc[UR10][R34.64] ;  /* 0x0000000a2243a981 */ /* 0x0000a2000c1e1900 */
[----:B------:R-:W-:-:S04]  /*3920*/  CS2R R64, SRZ ;  /* 0x0000000000407805 */ /* 0x000fc8000001ff00 */
[----:B------:R1:W2:Y:S04]  /*3930*/  @!P5 LDG.E R66, desc[UR10][R8.64] ;  /* 0x0000000a0842d981 */ /* 0x0002a8000c1e1900 */
[----:B------:R1:W2:Y:S01]  /*3940*/  @!P5 LDG.E R65, desc[UR10][R32.64] ;  /* 0x0000000a2041d981 */ /* 0x0002a2000c1e1900 */
[C---:B------:R-:W-:Y:S02]  /*3950*/  LOP3.LUT P1, RZ, R14.reuse, 0x20000, RZ, 0xc0, !PT ;  /* 0x000200000eff7812 */ /* 0x040fe4000782c0ff */
[----:B------:R-:W-:Y:S02]  /*3960*/  P2R R51, PR, RZ, 0x10 ;  /* 0x00000010ff337803 */ /* 0x000fe40000000000 */
[----:B------:R-:W-:Y:S01]  /*3970*/  LOP3.LUT P4, RZ, R14, 0x10000, RZ, 0xc0, !PT ;  /* 0x000100000eff7812 */ /* 0x000fe2000788c0ff */
[----:B------:R0:W-:Y:S01]  /*3980*/  STL [R1+0x94], R80 ;  /* 0x0000945001007387 */ /* 0x0001e20000100800 */
[----:B------:R-:W-:-:S03]  /*3990*/  PRMT R78, RZ, 0x7610, R78 ;  /* 0x00007610ff4e7816 */ /* 0x000fc6000000004e */
[----:B------:R1:W-:Y:S01]  /*39a0*/  STL [R1+0x98], R79 ;  /* 0x0000984f01007387 */ /* 0x0003e20000100800 */
[----:B------:R-:W-:Y:S02]  /*39b0*/  @!P0 PRMT R78, R61, 0x7632, R78 ;  /* 0x000076323d4e8816 */ /* 0x000fe4000000004e */
[----:B0-----:R-:W-:Y:S02]  /*39c0*/  PRMT R80, R80, 0x5410, RZ ;  /* 0x0000541050507816 */ /* 0x001fe400000000ff */
[----:B-1----:R-:W-:Y:S02]  /*39d0*/  PRMT R79, RZ, 0x7610, R79 ;  /* 0x00007610ff4f7816 */ /* 0x002fe4000000004f */
[----:B------:R-:W-:Y:S02]  /*39e0*/  @!P0 PRMT R80, R80, 0x5410, R61 ;  /* 0x0000541050508816 */ /* 0x000fe4000000003d */
[----:B------:R-:W-:Y:S02]  /*39f0*/  LOP3.LUT P0, RZ, R14, 0x8000, RZ, 0xc0, !PT ;  /* 0x000080000eff7812 */ /* 0x000fe4000780c0ff */
[----:B------:R-:W-:-:S02]  /*3a00*/  @!P1 PRMT R79, R60, 0x7632, R79 ;  /* 0x000076323c4f9816 */ /* 0x000fc4000000004f */
[----:B------:R-:W-:Y:S02]  /*3a10*/  PRMT R92, RZ, 0x5410, RZ ;  /* 0x00005410ff5c7816 */ /* 0x000fe400000000ff */
[----:B------:R-:W-:Y:S02]  /*3a20*/  PRMT R79, R79, 0x5410, RZ ;  /* 0x000054104f4f7816 */ /* 0x000fe400000000ff */
[----:B------:R-:W-:Y:S02]  /*3a30*/  PRMT R93, RZ, 0x7610, R93 ;  /* 0x00007610ff5d7816 */ /* 0x000fe4000000005d */
[----:B------:R-:W-:Y:S02]  /*3a40*/  PRMT R91, R91, 0x5410, RZ ;  /* 0x000054105b5b7816 */ /* 0x000fe400000000ff */
[----:B------:R-:W-:Y:S02]  /*3a50*/  PRMT R85, R85, 0x5410, RZ ;  /* 0x0000541055557816 */ /* 0x000fe400000000ff */
[----:B------:R-:W-:-:S02]  /*3a60*/  @!P4 PRMT R92, R92, 0x5410, R43 ;  /* 0x000054105c5cc816 */ /* 0x000fc4000000002b */
[----:B------:R-:W-:Y:S01]  /*3a70*/  PRMT R80, RZ, 0x7610, R80 ;  /* 0x00007610ff507816 */ /* 0x000fe20000000050 */
[----:B------:R0:W-:Y:S01]  /*3a80*/  STL [R1+0xac], R56 ;  /* 0x0000ac3801007387 */ /* 0x0001e20000100800 */
[----:B------:R-:W-:Y:S02]  /*3a90*/  @!P1 PRMT R79, R79, 0x5410, R56 ;  /* 0x000054104f4f9816 */ /* 0x000fe40000000038 */
[----:B------:R-:W-:Y:S02]  /*3aa0*/  @!P1 PRMT R93, R56, 0x7632, R93 ;  /* 0x00007632385d9816 */ /* 0x000fe4000000005d */
[----:B------:R-:W-:Y:S02]  /*3ab0*/  @!P4 PRMT R91, R91, 0x7610, R43 ;  /* 0x000076105b5bc816 */ /* 0x000fe4000000002b */
[----:B------:R-:W-:Y:S02]  /*3ac0*/  @!P4 PRMT R92, R40, 0x7610, R92 ;  /* 0x00007610285cc816 */ /* 0x000fe4000000005c */
[----:B------:R-:W-:-:S02]  /*3ad0*/  @!P4 PRMT R85, R85, 0x7610, R40 ;  /* 0x000076105555c816 */ /* 0x000fc40000000028 */
[----:B------:R-:W-:Y:S02]  /*3ae0*/  PRMT R86, RZ, 0x5410, RZ ;  /* 0x00005410ff567816 */ /* 0x000fe400000000ff */
[----:B0-----:R-:W-:Y:S02]  /*3af0*/  P2R R56, PR, RZ, 0x20 ;  /* 0x00000020ff387803 */ /* 0x001fe40000000000 */
[----:B------:R-:W-:Y:S02]  /*3b00*/  @!P1 PRMT R80, R60, 0x7610, R80 ;  /* 0x000076103c509816 */ /* 0x000fe40000000050 */
[C---:B------:R-:W-:Y:S02]  /*3b10*/  LOP3.LUT P4, RZ, R14.reuse, 0x2000, RZ, 0xc0, !PT ;  /* 0x000020000eff7812 */ /* 0x040fe4000788c0ff */
[C---:B------:R-:W-:Y:S02]  /*3b20*/  LOP3.LUT P5, RZ, R14.reuse, 0x1000, RZ, 0xc0, !PT ;  /* 0x000010000eff7812 */ /* 0x040fe400078ac0ff */
[----:B------:R-:W-:-:S02]  /*3b30*/  LOP3.LUT P1, RZ, R14, 0x4000, RZ, 0xc0, !PT ;  /* 0x000040000eff7812 */ /* 0x000fc4000782c0ff */
[----:B------:R-:W-:Y:S02]  /*3b40*/  PRMT R85, RZ, 0x7610, R85 ;  /* 0x00007610ff557816 */ /* 0x000fe40000000055 */
[----:B------:R-:W-:Y:S02]  /*3b50*/  PRMT R91, RZ, 0x7610, R91 ;  /* 0x00007610ff5b7816 */ /* 0x000fe4000000005b */
[----:B------:R-:W-:Y:S01]  /*3b60*/  @!P0 PRMT R86, R86, 0x7610, R41 ;  /* 0x0000761056568816 */ /* 0x000fe20000000029 */
[----:B------:R0:W-:Y:S01]  /*3b70*/  STL [R1+0x30], R43 ;  /* 0x0000302b01007387 */ /* 0x0001e20000100800 */
[----:B------:R-:W-:Y:S02]  /*3b80*/  @!P0 PRMT R85, R41, 0x7610, R85 ;  /* 0x0000761029558816 */ /* 0x000fe40000000055 */
[C---:B------:R-:W-:Y:S02]  /*3b90*/  @!P0 PRMT R91, R29.reuse, 0x7610, R91 ;  /* 0x000076101d5b8816 */ /* 0x040fe4000000005b */
[----:B------:R-:W-:-:S02]  /*3ba0*/  @!P0 PRMT R86, R29, 0x7632, R86 ;  /* 0x000076321d568816 */ /* 0x000fc40000000056 */
[----:B------:R-:W-:Y:S02]  /*3bb0*/  ISETP.NE.AND P0, PT, R50, RZ, PT ;  /* 0x000000ff3200720c */ /* 0x000fe40003f05270 */
[----:B------:R-:W-:Y:S02]  /*3bc0*/  PRMT R31, RZ, 0x7610, R31 ;  /* 0x00007610ff1f7816 */ /* 0x000fe4000000001f */
[----:B0-----:R-:W-:Y:S02]  /*3bd0*/  PRMT R43, R43, 0x5410, RZ ;  /* 0x000054102b2b7816 */ /* 0x001fe400000000ff */
[----:B------:R-:W-:Y:S02]  /*3be0*/  PRMT R34, R34, 0x5410, RZ ;  /* 0x0000541022227816 */ /* 0x000fe400000000ff */
[----:B------:R-:W-:Y:S02]  /*3bf0*/  PRMT R9, R9, 0x5410, RZ ;  /* 0x0000541009097816 */ /* 0x000fe400000000ff */
[----:B------:R-:W-:-:S02]  /*3c00*/  @!P4 PRMT R43, R43, 0x7610, R20 ;  /* 0x000076102b2bc816 */ /* 0x000fc40000000014 */
[----:B------:R-:W-:Y:S02]  /*3c10*/  @!P5 PRMT R31, R18, 0x7632, R31 ;  /* 0x00007632121fd816 */ /* 0x000fe4000000001f */
[--C-:B------:R-:W-:Y:S01]  /*3c20*/  @!P1 PRMT R34, R34, 0x5410, R23.reuse ;  /* 0x0000541022229816 */ /* 0x100fe20000000017 */
[----:B------:R0:W-:Y:S01]  /*3c30*/  STL [R1+0xb4], R29 ;  /* 0x0000b41d01007387 */ /* 0x0001e20000100800 */
[----:B------:R-:W-:Y:S02]  /*3c40*/  @!P1 PRMT R9, R9, 0x7610, R23 ;  /* 0x0000761009099816 */ /* 0x000fe40000000017 */
[----:B------:R-:W-:Y:S01]  /*3c50*/  PRMT R31, R31, 0x5410, RZ ;  /* 0x000054101f1f7816 */ /* 0x000fe200000000ff */
[----:B------:R1:W-:Y:S01]  /*3c60*/  STL [R1+0x38], R23 ;  /* 0x0000381701007387 */ /* 0x0003e20000100800 */
[----:B------:R-:W-:Y:S02]  /*3c70*/  PRMT R43, RZ, 0x7610, R43 ;  /* 0x00007610ff2b7816 */ /* 0x000fe4000000002b */
[----:B------:R-:W-:-:S02]  /*3c80*/  PRMT R33, R33, 0x5410, RZ ;  /* 0x0000541021217816 */ /* 0x000fc400000000ff */
[----:B------:R-:W-:Y:S02]  /*3c90*/  PRMT R8, R8, 0x5410, RZ ;  /* 0x0000541008087816 */ /* 0x000fe400000000ff */
[----:B0-----:R-:W-:Y:S02]  /*3ca0*/  PRMT R29, R29, 0x5410, RZ ;  /* 0x000054101d1d7816 */ /* 0x001fe400000000ff */
[----:B------:R-:W-:Y:S02]  /*3cb0*/  PRMT R34, RZ, 0x7610, R34 ;  /* 0x00007610ff227816 */ /* 0x000fe40000000022 */
[----:B-1----:R-:W-:Y:S02]  /*3cc0*/  PRMT R23, R23, 0x5410, RZ ;  /* 0x0000541017177816 */ /* 0x002fe400000000ff */
[--C-:B------:R-:W-:Y:S02]  /*3cd0*/  @!P0 PRMT R29, R29, 0x5410, R22.reuse ;  /* 0x000054101d1d8816 */ /* 0x100fe40000000016 */
[----:B------:R-:W-:-:S02]  /*3ce0*/  @!P0 PRMT R23, R23, 0x7610, R22 ;  /* 0x0000761017178816 */ /* 0x000fc40000000016 */
[----:B------:R-:W-:Y:S02]  /*3cf0*/  @!P0 PRMT R31, R31, 0x5410, R13 ;  /* 0x000054101f1f8816 */ /* 0x000fe4000000000d */
[----:B------:R-:W-:Y:S02]  /*3d00*/  @!P0 PRMT R43, R13, 0x7632, R43 ;  /* 0x000076320d2b8816 */ /* 0x000fe4000000002b */
[--C-:B------:R-:W-:Y:S02]  /*3d10*/  @!P4 PRMT R33, R33, 0x5410, R25.reuse ;  /* 0x000054102121c816 */ /* 0x100fe40000000019 */
[----:B------:R-:W-:Y:S02]  /*3d20*/  @!P4 PRMT R8, R8, 0x7610, R25 ;  /* 0x000076100808c816 */ /* 0x000fe40000000019 */
[----:B------:R-:W-:Y:S02]  /*3d30*/  @!P4 PRMT R34, R20, 0x7610, R34 ;  /* 0x000076101422c816 */ /* 0x000fe40000000022 */
[----:B------:R-:W-:-:S02]  /*3d40*/  PRMT R32, RZ, 0x5410, RZ ;  /* 0x00005410ff207816 */ /* 0x000fc400000000ff */
[----:B------:R-:W-:Y:S02]  /*3d50*/  ISETP.NE.AND P0, PT, R28, RZ, PT ;  /* 0x000000ff1c00720c */ /* 0x000fe40003f05270 */
[----:B------:R-:W-:Y:S02]  /*3d60*/  LOP3.LUT P4, RZ, R14, 0x400, RZ, 0xc0, !PT ;  /* 0x000004000eff7812 */ /* 0x000fe4000788c0ff */
[----:B------:R-:W-:Y:S02]  /*3d70*/  PRMT R33, RZ, 0x7610, R33 ;  /* 0x00007610ff217816 */ /* 0x000fe40000000021 */
[----:B------:R-:W-:Y:S02]  /*3d80*/  @!P5 PRMT R32, R18, 0x7610, R32 ;  /* 0x000076101220d816 */ /* 0x000fe40000000020 */
[----:B------:R-:W-:Y:S01]  /*3d90*/  CS2R R58, SRZ ;  /* 0x00000000003a7805 */ /* 0x000fe2000001ff00 */
[----:B------:R0:W-:Y:S01]  /*3da0*/  STL [R1+0xb0], R40 ;  /* 0x0000b02801007387 */ /* 0x0001e20000100800 */
[----:B------:R-:W-:-:S02]  /*3db0*/  @!P5 PRMT R33, R16, 0x7610, R33 ;  /* 0x000076101021d816 */ /* 0x000fc40000000021 */
[----:B------:R-:W-:Y:S02]  /*3dc0*/  @!P5 PRMT R32, R32, 0x7610, R16 ;  /* 0x000076102020d816 */ /* 0x000fe40000000010 */
[----:B------:R-:W-:Y:S01]  /*3dd0*/  PRMT R35, RZ, 0x7610, R35 ;  /* 0x00007610ff237816 */ /* 0x000fe20000000023 */
[----:B------:R1:W-:Y:S01]  /*3de0*/  STL [R1+0xb8], R21 ;  /* 0x0000b81501007387 */ /* 0x0003e20000100800 */
[----:B------:R-:W-:Y:S02]  /*3df0*/  LOP3.LUT P5, RZ, R14, 0x200, RZ, 0xc0, !PT ;  /* 0x000002000eff7812 */ /* 0x000fe400078ac0ff */
[----:B------:R-:W-:Y:S01]  /*3e00*/  PRMT R30, RZ, 0x5410, RZ ;  /* 0x00005410ff1e7816 */ /* 0x000fe200000000ff */
[----:B------:R3:W2:Y:S01]  /*3e10*/  @!P0 LDG.E R59, desc[UR10][R26.64] ;  /* 0x0000000a1a3b8981 */ /* 0x0006a2000c1e1900 */
[----:B0-----:R-:W-:Y:S02]  /*3e20*/  PRMT R40, RZ, 0x7610, R40 ;  /* 0x00007610ff287816 */ /* 0x001fe40000000028 */
[----:B------:R-:W-:-:S02]  /*3e30*/  ISETP.NE.AND P2, PT, R57, RZ, PT ;  /* 0x000000ff3900720c */ /* 0x000fc40003f45270 */
[C---:B------:R-:W-:Y:S02]  /*3e40*/  @!P1 PRMT R40, R21.reuse, 0x7610, R40 ;  /* 0x0000761015289816 */ /* 0x040fe40000000028 */
[C---:B------:R-:W-:Y:S02]  /*3e50*/  @!P1 PRMT R35, R21.reuse, 0x7632, R35 ;  /* 0x0000763215239816 */ /* 0x040fe40000000023 */
[----:B-1----:R-:W-:Y:S02]  /*3e60*/  PRMT R21, R21, 0x5410, RZ ;  /* 0x0000541015157816 */ /* 0x002fe400000000ff */
[----:B---3--:R-:W-:Y:S02]  /*3e70*/  PRMT R27, RZ, 0x7610, R27 ;  /* 0x00007610ff1b7816 */ /* 0x008fe4000000001b */
[----:B------:R-:W-:Y:S01]  /*3e80*/  @!P4 PRMT R30, R30, 0x5410, R10 ;  /* 0x000054101e1ec816 */ /* 0x000fe2000000000a */
[----:B------:R0:W-:Y:S01]  /*3e90*/  STL [R1+0x3c], R25 ;  /* 0x00003c1901007387 */ /* 0x0001e20000100800 */
[----:B------:R-:W-:-:S02]  /*3ea0*/  ISETP.NE.AND P1, PT, R42, RZ, PT ;  /* 0x000000ff2a00720c */ /* 0x000fc40003f25270 */
[----:B------:R-:W-:Y:S02]  /*3eb0*/  @!P4 PRMT R27, R11, 0x7610, R27 ;  /* 0x000076100b1bc816 */ /* 0x000fe4000000001b */
[----:B------:R-:W-:Y:S02]  /*3ec0*/  @!P4 PRMT R21, R21, 0x7610, R11 ;  /* 0x000076101515c816 */ /* 0x000fe4000000000b */
[----:B------:R-:W-:Y:S02]  /*3ed0*/  @!P4 PRMT R30, R10, 0x7632, R30 ;  /* 0x000076320a1ec816 */ /* 0x000fe4000000001e */
[----:B------:R-:W-:Y:S02]  /*3ee0*/  PRMT R28, R28, 0x5410, RZ ;  /* 0x000054101c1c7816 */ /* 0x000fe400000000ff */
[----:B0-----:R-:W-:Y:S02]  /*3ef0*/  PRMT R25, RZ, 0x7610, R25 ;  /* 0x00007610ff197816 */ /* 0x001fe40000000019 */
[----:B------:R-:W-:Y:S01]  /*3f00*/  PRMT R29, RZ, 0x7610, R29 ;  /* 0x00007610ff1d7816 */ /* 0x000fe2000000001d */
[----:B------:R0:W-:Y:S01]  /*3f10*/  STL [R1+0xbc], R20 ;  /* 0x0000bc1401007387 */ /* 0x0001e20000100800 */
[----:B------:R-:W-:-:S02]  /*3f20*/  PRMT R42, R42, 0x5410, RZ ;  /* 0x000054102a2a7816 */ /* 0x000fc400000000ff */
[----:B------:R-:W-:Y:S01]  /*3f30*/  LOP3.LUT P4, RZ, R14, 0x80, RZ, 0xc0, !PT ;  /* 0x000000800eff7812 */ /* 0x000fe2000788c0ff */
[----:B------:R1:W-:Y:S01]  /*3f40*/  STL [R1+0x40], R18 ;  /* 0x0000401201007387 */ /* 0x0003e20000100800 */
[----:B------:R-:W-:Y:S02]  /*3f50*/  PRMT R26, R26, 0x5410, RZ ;  /* 0x000054101a1a7816 */ /* 0x000fe400000000ff */
[----:B------:R-:W-:Y:S01]  /*3f60*/  @!P5 PRMT R25, R15, 0x7610, R25 ;  /* 0x000076100f19d816 */ /* 0x000fe20000000019 */
[----:B------:R3:W-:Y:S01]  /*3f70*/  STL [R1+0xc0], R16 ;  /* 0x0000c01001007387 */ /* 0x0007e20000100800 */
[----:B------:R-:W-:Y:S02]  /*3f80*/  @!P5 PRMT R28, R28, 0x7610, R15 ;  /* 0x000076101c1cd816 */ /* 0x000fe4000000000f */
[----:B------:R-:W-:Y:S01]  /*3f90*/  @!P5 PRMT R29, R12, 0x7610, R29 ;  /* 0x000076100c1dd816 */ /* 0x000fe2000000001d */
[----:B------:R-:W-:Y:S01]  /*3fa0*/  STL [R1+0xc4], R13 ;  /* 0x0000c40d01007387 */ /* 0x000fe20000100800 */
[----:B------:R-:W-:-:S02]  /*3fb0*/  @!P5 PRMT R42, R42, 0x7610, R12 ;  /* 0x000076102a2ad816 */ /* 0x000fc4000000000c */
[----:B------:R-:W-:Y:S01]  /*3fc0*/  LOP3.LUT P5, RZ, R14, 0x40, RZ, 0xc0, !PT ;  /* 0x000000400eff7812 */ /* 0x000fe200078ac0ff */
[----:B------:R-:W-:Y:S01]  /*3fd0*/  STL [R1+0xcc], R12 ;  /* 0x0000cc0c01007387 */ /* 0x000fe20000100800 */
[----:B------:R-:W-:Y:S02]  /*3fe0*/  @!P2 PRMT R26, R26, 0x7610, R7 ;  /* 0x000076101a1aa816 */ /* 0x000fe40000000007 */
[----:B0-----:R-:W-:Y:S01]  /*3ff0*/  PRMT R20, RZ, 0x7610, R20 ;  /* 0x00007610ff147816 */ /* 0x001fe20000000014 */
[----:B------:R-:W-:Y:S01]  /*4000*/  STL [R1+0x44], R22 ;  /* 0x0000441601007387 */ /* 0x000fe20000100800 */
[----:B------:R-:W-:Y:S02]  /*4010*/  PRMT R28, RZ, 0x7610, R28 ;  /* 0x00007610ff1c7816 */ /* 0x000fe4000000001c */
[----:B------:R-:W-:Y:S01]  /*4020*/  PRMT R27, R27, 0x5410, RZ ;  /* 0x000054101b1b7816 */ /* 0x000fe200000000ff */
[----:B------:R-:W-:Y:S01]  /*4030*/  STL [R1+0x34], R41 ;  /* 0x0000342901007387 */ /* 0x000fe20000100800 */
[----:B-1----:R-:W-:-:S02]  /*4040*/  PRMT R18, RZ, 0x7610, R18 ;  /* 0x00007610ff127816 */ /* 0x002fc40000000012 */
[----:B------:R-:W-:Y:S01]  /*4050*/  PRMT R26, RZ, 0x7610, R26 ;  /* 0x00007610ff1a7816 */ /* 0x000fe2000000001a */
[----:B------:R-:W-:Y:S01]  /*4060*/  STL [R1+0x50], R0 ;  /* 0x0000500001007387 */ /* 0x000fe20000100800 */
[----:B------:R-:W-:Y:S02]  /*4070*/  PRMT R25, R25, 0x5410, RZ ;  /* 0x0000541019197816 */ /* 0x000fe400000000ff */
[----:B------:R-:W-:Y:S01]  /*4080*/  PRMT R42, RZ, 0x7610, R42 ;  /* 0x00007610ff2a7816 */ /* 0x000fe2000000002a */
[----:B------:R-:W-:Y:S01]  /*4090*/  STL [R1+0x48], R11 ;  /* 0x0000480b01007387 */ /* 0x000fe20000100800 */
[C---:B------:R-:W-:Y:S02]  /*40a0*/  @!P2 PRMT R20, R0.reuse, 0x7610, R20 ;  /* 0x000076100014a816 */ /* 0x040fe40000000014 */
[----:B------:R-:W-:Y:S01]  /*40b0*/  @!P2 PRMT R28, R0, 0x7632, R28 ;  /* 0x00007632001ca816 */ /* 0x000fe2000000001c */
[----:B------:R-:W-:Y:S01]  /*40c0*/  STL [R1+0xc8], R10 ;  /* 0x0000c80a01007387 */ /* 0x000fe20000100800 */
[----:B------:R-:W-:-:S02]  /*40d0*/  @!P2 PRMT R27, R27, 0x5410, R7 ;  /* 0x000054101b1ba816 */ /* 0x000fc40000000007 */
[----:B------:R-:W-:Y:S01]  /*40e0*/  ISETP.NE.AND P2, PT, R24, RZ, PT ;  /* 0x000000ff1800720c */ /* 0x000fe20003f45270 */
[----:B------:R-:W-:Y:S01]  /*40f0*/  STL [R1+0xd0], R7 ;  /* 0x0000d00701007387 */ /* 0x000fe20000100800 */
[C---:B------:R-:W-:Y:S02]  /*4100*/  @!P4 PRMT R18, R6.reuse, 0x7610, R18 ;  /* 0x000076100612c816 */ /* 0x040fe40000000012 */
[----:B------:R-:W-:Y:S01]  /*4110*/  @!P4 PRMT R26, R6, 0x7632, R26 ;  /* 0x00007632061ac816 */ /* 0x000fe2000000001a */
[----:B------:R0:W-:Y:S01]  /*4120*/  STL [R1+0x54], R6 ;  /* 0x0000540601007387 */ /* 0x0001e20000100800 */
[----:B------:R-:W-:Y:S02]  /*4130*/  @!P4 PRMT R25, R25, 0x5410, R4 ;  /* 0x000054101919c816 */ /* 0x000fe40000000004 */
[----:B------:R-:W-:Y:S01]  /*4140*/  @!P4 PRMT R42, R4, 0x7632, R42 ;  /* 0x00007632042ac816 */ /* 0x000fe2000000002a */
[----:B------:R-:W-:Y:S01]  /*4150*/  STL [R1+0xa8], R61 ;  /* 0x0000a83d01007387 */ /* 0x000fe20000100800 */
[----:B------:R-:W-:-:S02]  /*4160*/  PRMT R24, RZ, 0x5410, RZ ;  /* 0x00005410ff187816 */ /* 0x000fc400000000ff */
[----:B------:R-:W-:Y:S01]  /*4170*/  LOP3.LUT P4, RZ, R14, 0x10, RZ, 0xc0, !PT ;  /* 0x000000100eff7812 */ /* 0x000fe2000788c0ff */
[----:B------:R1:W-:Y:S01]  /*4180*/  STL [R1+0x2c], R60 ;  /* 0x00002c3c01007387 */ /* 0x0003e20000100800 */
[----:B---3--:R-:W-:Y:S01]  /*4190*/  PRMT R16, R16, 0x5410, RZ ;  /* 0x0000541010107816 */ /* 0x008fe200000000ff */
[----:B0-----:R-:W0:Y:S01]  /*41a0*/  LDC.64 R6, c[0x0][0x3a8] ;  /* 0x0000ea00ff067b82 */ /* 0x001e220000000a00 */
[----:B------:R-:W-:Y:S01]  /*41b0*/  PRMT R23, RZ, 0x7610, R23 ;  /* 0x00007610ff177816 */ /* 0x000fe20000000017 */
[----:B------:R3:W-:Y:S01]  /*41c0*/  STL [R1+0x4c], R15 ;  /* 0x00004c0f01007387 */ /* 0x0007e20000100800 */
[--C-:B------:R-:W-:Y:S02]  /*41d0*/  @!P5 PRMT R24, R24, 0x7610, R2.reuse ;  /* 0x000076101818d816 */ /* 0x100fe40000000002 */
[----:B------:R-:W-:Y:S01]  /*41e0*/  @!P5 PRMT R16, R16, 0x5410, R2 ;  /* 0x000054101010d816 */ /* 0x000fe20000000002 */
[----:B------:R3:W-:Y:S01]  /*41f0*/  STL [R1+0x58], R2 ;  /* 0x0000580201007387 */ /* 0x0007e20000100800 */
[----:B------:R-:W-:-:S02]  /*4200*/  @!P5 PRMT R24, R3, 0x7610, R24 ;  /* 0x000076100318d816 */ /* 0x000fc40000000018 */
[----:B------:R-:W-:Y:S01]  /*4210*/  @!P5 PRMT R23, R3, 0x7632, R23 ;  /* 0x000076320317d816 */ /* 0x000fe20000000017 */
[----:B------:R-:W-:Y:S01]  /*4220*/  UIMAD.WIDE UR6, UR8, 0x8, UR6 ;  /* 0x00000008080678a5 */ /* 0x000fe2000f8e0206 */
[C---:B------:R-:W-:Y:S01]  /*4230*/  LOP3.LUT P5, RZ, R14.reuse, 0x4, RZ, 0xc0, !PT ;  /* 0x000000040eff7812 */ /* 0x040fe200078ac0ff */
[----:B------:R3:W3:Y:S01]  /*4240*/  @!P1 LDG.E R64, desc[UR10][R48.64] ;  /* 0x0000000a30409981 */ /* 0x0006e2000c1e1900 */
[----:B------:R-:W-:Y:S02]  /*4250*/  PRMT R14, R14, 0x5410, RZ ;  /* 0x000054100e0e7816 */ /* 0x000fe400000000ff */
[----:B------:R-:W-:Y:S02]  /*4260*/  PRMT R13, RZ, 0x7610, R13 ;  /* 0x00007610ff0d7816 */ /* 0x000fe4000000000d */
[----:B------:R-:W-:Y:S02]  /*4270*/  @!P3 PRMT R14, R14, 0x5410, R75 ;  /* 0x000054100e0eb816 */ /* 0x000fe4000000004b */
[----:B------:R-:W-:-:S02]  /*4280*/  @!P4 PRMT R13, R73, 0x7610, R13 ;  /* 0x00007610490dc816 */ /* 0x000fc4000000000d */
[----:B------:R-:W-:Y:S02]  /*4290*/  PRMT R9, RZ, 0x7610, R9 ;  /* 0x00007610ff097816 */ /* 0x000fe40000000009 */
[----:B------:R-:W-:Y:S02]  /*42a0*/  PRMT R14, RZ, 0x7610, R14 ;  /* 0x00007610ff0e7816 */ /* 0x000fe4000000000e */
[----:B------:R-:W-:Y:S02]  /*42b0*/  PRMT R13, R13, 0x5410, RZ ;  /* 0x000054100d0d7816 */ /* 0x000fe400000000ff */
[----:B------:R-:W-:Y:S02]  /*42c0*/  PRMT R12, R12, 0x5410, RZ ;  /* 0x000054100c0c7816 */ /* 0x000fe400000000ff */
[C---:B----4-:R-:W-:Y:S02]  /*42d0*/  @!P6 PRMT R9, R46.reuse, 0x7610, R9 ;  /* 0x000076102e09e816 */ /* 0x050fe40000000009 */
[----:B------:R-:W-:-:S02]  /*42e0*/  @!P6 PRMT R14, R46, 0x7632, R14 ;  /* 0x000076322e0ee816 */ /* 0x000fc4000000000e */
[--C-:B--2---:R-:W-:Y:S02]  /*42f0*/  @!P6 PRMT R13, R13, 0x5410, R47.reuse ;  /* 0x000054100d0de816 */ /* 0x104fe4000000002f */
[----:B------:R-:W-:Y:S02]  /*4300*/  @!P6 PRMT R12, R12, 0x7610, R47 ;  /* 0x000076100c0ce816 */ /* 0x000fe4000000002f */
[----:B------:R-:W-:Y:S02]  /*4310*/  ISETP.NE.AND P6, PT, R5, RZ, PT ;  /* 0x000000ff0500720c */ /* 0x000fe40003fc5270 */
[----:B------:R-:W2:Y:S01]  /*4320*/  S2R R5, SR_TID.X ;  /* 0x0000000000057919 */ /* 0x000ea20000002100 */
[----:B------:R-:W-:Y:S02]  /*4330*/  PRMT R22, RZ, 0x5410, RZ ;  /* 0x00005410ff167816 */ /* 0x000fe400000000ff */
[----:B------:R-:W-:Y:S02]  /*4340*/  PRMT R41, R41, 0x5410, RZ ;  /* 0x0000541029297816 */ /* 0x000fe400000000ff */
[----:B------:R-:W-:-:S02]  /*4350*/  @!P3 PRMT R22, R22, 0x7610, R75 ;  /* 0x000076101616b816 */ /* 0x000fc4000000004b */
[----:B------:R-:W-:Y:S02]  /*4360*/  @!P3 PRMT R41, R41, 0x7610, R74 ;  /* 0x000076102929b816 */ /* 0x000fe4000000004a */
[----:B------:R-:W-:Y:S02]  /*4370*/  @!P3 PRMT R22, R74, 0x7610, R22 ;  /* 0x000076104a16b816 */ /* 0x000fe40000000016 */
[C---:B------:R-:W-:Y:S02]  /*4380*/  ISETP.NE.AND P3, PT, R19.reuse, RZ, PT ;  /* 0x000000ff1300720c */ /* 0x040fe40003f65270 */
[----:B------:R-:W-:Y:S02]  /*4390*/  PRMT R21, RZ, 0x7610, R21 ;  /* 0x00007610ff157816 */ /* 0x000fe40000000015 */
[----:B------:R-:W-:Y:S02]  /*43a0*/  PRMT R20, R20, 0x5410, RZ ;  /* 0x0000541014147816 */ /* 0x000fe400000000ff */
[----:B------:R-:W-:-:S02]  /*43b0*/  PRMT R19, R19, 0x5410, RZ ;  /* 0x0000541013137816 */ /* 0x000fc400000000ff */
[----:B------:R-:W-:Y:S02]  /*43c0*/  @!P4 PRMT R21, R73, 0x7632, R21 ;  /* 0x000076324915c816 */ /* 0x000fe40000000015 */
[--C-:B------:R-:W-:Y:S02]  /*43d0*/  @!P4 PRMT R20, R20, 0x5410, R69.reuse ;  /* 0x000054101414c816 */ /* 0x100fe40000000045 */
[----:B------:R-:W-:Y:S02]  /*43e0*/  @!P4 PRMT R19, R19, 0x7610, R69 ;  /* 0x000076101313c816 */ /* 0x000fe40000000045 */
[----:B------:R-:W-:Y:S02]  /*43f0*/  ISETP.NE.AND P4, PT, R51, RZ, PT ;  /* 0x000000ff3300720c */ /* 0x000fe40003f85270 */
[----:B--2---:R-:W-:Y:S02]  /*4400*/  LOP3.LUT R0, R5, 0xffff, RZ, 0xc0, !PT ;  /* 0x0000ffff05007812 */ /* 0x004fe400078ec0ff */
[----:B------:R-:W-:-:S03]  /*4410*/  PRMT R11, RZ, 0x7610, R11 ;  /* 0x00007610ff0b7816 */ /* 0x000fc6000000000b */
[----:B------:R-:W-:Y:S01]  /*4420*/  IMAD R0, R0, 0x493, RZ ;  /* 0x0000049300007824 */ /* 0x000fe200078e02ff */
[----:B------:R-:W-:Y:S02]  /*4430*/  PRMT R19, RZ, 0x7610, R19 ;  /* 0x00007610ff137816 */ /* 0x000fe40000000013 */
[----:B------:R-:W-:Y:S02]  /*4440*/  PRMT R18, R18, 0x5410, RZ ;  /* 0x0000541012127816 */ /* 0x000fe400000000ff */
[----:B------:R-:W-:Y:S02]  /*4450*/  PRMT R41, RZ, 0x7610, R41 ;  /* 0x00007610ff297816 */ /* 0x000fe40000000029 */
[----:B------:R-:W-:Y:S02]  /*4460*/  SHF.R.U32.HI R0, RZ, 0x10, R0 ;  /* 0x00000010ff007819 */ /* 0x000fe40000011600 */
[C---:B------:R-:W-:Y:S02]  /*4470*/  @!P4 PRMT R11, R45.reuse, 0x7610, R11 ;  /* 0x000076102d0bc816 */ /* 0x040fe4000000000b */
[----:B------:R-:W-:-:S02]  /*4480*/  @!P4 PRMT R19, R45, 0x7632, R19 ;  /* 0x000076322d13c816 */ /* 0x000fc40000000013 */
[----:B------:R-:W-:Y:S02]  /*4490*/  @!P4 PRMT R18, R18, 0x5410, R44 ;  /* 0x000054101212c816 */ /* 0x000fe4000000002c */
[----:B------:R-:W-:Y:S02]  /*44a0*/  @!P4 PRMT R41, R44, 0x7632, R41 ;  /* 0x000076322c29c816 */ /* 0x000fe40000000029 */
[----:B------:R-:W-:Y:S02]  /*44b0*/  ISETP.NE.AND P4, PT, R17, RZ, PT ;  /* 0x000000ff1100720c */ /* 0x000fe40003f85270 */
[----:B------:R-:W-:Y:S02]  /*44c0*/  PRMT R17, RZ, 0x5410, RZ ;  /* 0x00005410ff117816 */ /* 0x000fe400000000ff */
[----:B------:R-:W-:Y:S02]  /*44d0*/  PRMT R0, R0, 0x9910, RZ ;  /* 0x0000991000007816 */ /* 0x000fe400000000ff */
[----:B------:R-:W-:-:S02]  /*44e0*/  PRMT R10, R10, 0x5410, RZ ;  /* 0x000054100a0a7816 */ /* 0x000fc400000000ff */
[----:B------:R-:W-:Y:S01]  /*44f0*/  PRMT R16, RZ, 0x7610, R16 ;  /* 0x00007610ff107816 */ /* 0x000fe20000000010 */
[----:B------:R-:W-:Y:S01]  /*4500*/  IMAD R0, R0, 0x38, RZ ;  /* 0x0000003800007824 */ /* 0x000fe200078e02ff */
[--C-:B------:R-:W-:Y:S02]  /*4510*/  @!P5 PRMT R17, R17, 0x7610, R68.reuse ;  /* 0x000076101111d816 */ /* 0x100fe40000000044 */
[----:B------:R-:W-:Y:S02]  /*4520*/  @!P5 PRMT R10, R10, 0x5410, R68 ;  /* 0x000054100a0ad816 */ /* 0x000fe40000000044 */
[----:B-1----:R-:W-:Y:S02]  /*4530*/  CS2R R60, SRZ ;  /* 0x00000000003c7805 */ /* 0x002fe4000001ff00 */
[----:B------:R-:W-:Y:S02]  /*4540*/  @!P5 PRMT R17, R67, 0x7610, R17 ;  /* 0x000076104311d816 */ /* 0x000fe40000000011 */
[----:B---3--:R-:W-:-:S02]  /*4550*/  PRMT R15, RZ, 0x5410, RZ ;  /* 0x00005410ff0f7816 */ /* 0x008fc400000000ff */
[----:B------:R-:W-:Y:S01]  /*4560*/  PRMT R40, R40, 0x5410, RZ ;  /* 0x0000541028287816 */ /* 0x000fe200000000ff */
[----:B------:R-:W2:Y:S01]  /*4570*/  @!P0 LDG.E R60, desc[UR10][R112.64] ;  /* 0x0000000a703c8981 */ /* 0x000ea2000c1e1900 */
[----:B------:R-:W-:Y:S02]  /*4580*/  @!P5 PRMT R16, R67, 0x7632, R16 ;  /* 0x000076324310d816 */ /* 0x000fe40000000010 */
[----:B------:R-:W-:Y:S02]  /*4590*/  ISETP.NE.AND P5, PT, R56, RZ, PT ;  /* 0x000000ff3800720c */ /* 0x000fe40003fa5270 */
[----:B------:R-:W-:Y:S02]  /*45a0*/  MOV R2, UR13 ;  /* 0x0000000d00027c02 */ /* 0x000fe40008000f00 */
[----:B------:R-:W-:Y:S02]  /*45b0*/  CS2R R48, SRZ ;  /* 0x0000000000307805 */ /* 0x000fe4000001ff00 */
[----:B------:R-:W-:Y:S01]  /*45c0*/  IADD3 R0, PT, PT, RZ, -R0, RZ ;  /* 0x80000000ff007210 */ /* 0x000fe20007ffe0ff */
[----:B------:R-:W3:Y:S03]  /*45d0*/  @!P1 LDG.E R61, desc[UR10][R110.64] ;  /* 0x0000000a6e3d9981 */ /* 0x000ee6000c1e1900 */
[----:B------:R-:W-:Y:S01]  /*45e0*/  PRMT R0, R0, 0x7710, RZ ;  /* 0x0000771000007816 */ /* 0x000fe200000000ff */
[----:B------:R-:W4:Y:S03]  /*45f0*/  @!P4 LDG.E R58, desc[UR10][R100.64] ;  /* 0x0000000a643ac981 */ /* 0x000f26000c1e1900 */
[----:B------:R-:W-:-:S02]  /*4600*/  IADD3 R0, PT, PT, R0, R5, RZ ;  /* 0x0000000500007210 */ /* 0x000fc40007ffe0ff */
[----:B------:R-:W-:Y:S01]  /*4610*/  PRMT R10, RZ, 0x7610, R10 ;  /* 0x00007610ff0a7816 */ /* 0x000fe2000000000a */
[----:B------:R-:W-:Y:S01]  /*4620*/  HFMA2 R56, -RZ, RZ, 0, 0 ;  /* 0x00000000ff387431 */ /* 0x000fe200000001ff */
[----:B------:R-:W-:Y:S01]  /*4630*/  @!P5 PRMT R15, R15, 0x7610, R66 ;  /* 0x000076100f0fd816 */ /* 0x000fe20000000042 */
[----:B------:R-:W3:Y:S01]  /*4640*/  @!P2 LDG.E R48, desc[UR10][R108.64] ;  /* 0x0000000a6c30a981 */ /* 0x000ee2000c1e1900 */
[----:B------:R-:W-:Y:S02]  /*4650*/  SHF.L.U32 R0, R0, 0x1, RZ ;  /* 0x0000000100007819 */ /* 0x000fe400000006ff */
[----:B------:R-:W-:Y:S01]  /*4660*/  @!P5 PRMT R10, R66, 0x7610, R10 ;  /* 0x00007610420ad816 */ /* 0x000fe2000000000a */
[----:B------:R-:W4:Y:S01]  /*4670*/  @!P2 LDG.E R49, desc[UR10][R106.64] ;  /* 0x0000000a6a31a981 */ /* 0x000f22000c1e1900 */
[----:B------:R-:W-:Y:S02]  /*4680*/  @!P5 PRMT R15, R65, 0x7610, R15 ;  /* 0x00007610410fd816 */ /* 0x000fe4000000000f */
[----:B------:R-:W-:-:S02]  /*4690*/  @!P5 PRMT R40, R40, 0x7610, R65 ;  /* 0x000076102828d816 */ /* 0x000fc40000000041 */
[----:B------:R-:W-:Y:S02]  /*46a0*/  LOP3.LUT R0, R0, 0xffff, RZ, 0xc0, !PT ;  /* 0x0000ffff00007812 */ /* 0x000fe400078ec0ff */
[----:B------:R-:W-:Y:S02]  /*46b0*/  ISETP.NE.AND P5, PT, R53, RZ, PT ;  /* 0x000000ff3500720c */ /* 0x000fe40003fa5270 */
[----:B------:R-:W-:Y:S01]  /*46c0*/  MOV R53, RZ ;  /* 0x000000ff00357202 */ /* 0x000fe20000000f00 */
[----:B------:R-:W-:-:S05]  /*46d0*/  IMAD R2, R2, 0x70, R0 ;  /* 0x0000007002027824 */ /* 0x000fca00078e0200 */
[----:B------:R0:W4:Y:S01]  /*46e0*/  @!P6 LDG.E R53, desc[UR10][R88.64] ;  /* 0x0000000a5835e981 */ /* 0x000122000c1e1900 */
[----:B------:R-:W-:-:S04]  /*46f0*/  MOV R57, RZ ;  /* 0x000000ff00397202 */ /* 0x000fc80000000f00 */
[----:B------:R1:W4:Y:S01]  /*4700*/  @!P5 LDG.E R56, desc[UR10][R54.64] ;  /* 0x0000000a3638d981 */ /* 0x000322000c1e1900 */
[----:B------:R-:W-:Y:S01]  /*4710*/  MOV R50, RZ ;  /* 0x000000ff00327202 */ /* 0x000fe20000000f00 */
[----:B------:R-:W-:Y:S02]  /*4720*/  HFMA2 R51, -RZ, RZ, 0, 0 ;  /* 0x00000000ff337431 */ /* 0x000fe400000001ff */
[----:B------:R-:W4:Y:S01]  /*4730*/  @!P4 LDG.E R57, desc[UR10][R98.64] ;  /* 0x0000000a6239c981 */ /* 0x000f22000c1e1900 */
[----:B0-----:R-:W-:Y:S01]  /*4740*/  IMAD.WIDE R88, R2, 0x4, R6 ;  /* 0x0000000402587825 */ /* 0x001fe200078e0206 */
[----:B------:R-:W-:Y:S02]  /*4750*/  MOV R6, UR6 ;  /* 0x0000000600067c02 */ /* 0x000fe40008000f00 */
[----:B------:R-:W-:Y:S01]  /*4760*/  MOV R7, UR7 ;  /* 0x0000000700077c02 */ /* 0x000fe20008000f00 */
[----:B------:R-:W4:Y:S01]  /*4770*/  @!P3 LDG.E R50, desc[UR10][R104.64] ;  /* 0x0000000a6832b981 */ /* 0x000f22000c1e1900 */
[----:B-1----:R-:W-:-:S03]  /*4780*/  CS2R R54, SRZ ;  /* 0x0000000000367805 */ /* 0x002fc6000001ff00 */
[----:B------:R-:W4:Y:S04]  /*4790*/  @!P3 LDG.E R51, desc[UR10][R102.64] ;  /* 0x0000000a6633b981 */ /* 0x000f28000c1e1900 */
[----:B------:R-:W3:Y:S04]  /*47a0*/  LDG.E.64 R6, desc[UR10][R6.64] ;  /* 0x0000000a06067981 */ /* 0x000ee8000c1e1b00 */
[----:B------:R-:W4:Y:S04]  /*47b0*/  @!P5 LDG.E R55, desc[UR10][R96.64] ;  /* 0x0000000a6037d981 */ /* 0x000f28000c1e1900 */
[----:B------:R-:W4:Y:S01]  /*47c0*/  @!P6 LDG.E R54, desc[UR10][R94.64] ;  /* 0x0000000a5e36e981 */ /* 0x000f22000c1e1900 */
[----:B------:R-:W-:-:S02]  /*47d0*/  PRMT R8, RZ, 0x7610, R8 ;  /* 0x00007610ff087816 */ /* 0x000fc40000000008 */
[----:B------:R-:W-:Y:S02]  /*47e0*/  PRMT R12, RZ, 0x7610, R12 ;  /* 0x00007610ff0c7816 */ /* 0x000fe4000000000c */
[----:B------:R-:W-:Y:S02]  /*47f0*/  PRMT R11, R11, 0x5410, RZ ;  /* 0x000054100b0b7816 */ /* 0x000fe400000000ff */
[----:B------:R-:W-:Y:S01]  /*4800*/  PRMT R35, R35, 0x5410, RZ ;  /* 0x0000541023237816 */ /* 0x000fe200000000ff */
[----:B------:R-:W-:Y:S01]  /*4810*/  STL [R1+0xd4], R4 ;  /* 0x0000d40401007387 */ /* 0x000fe20000100800 */
[C---:B------:R-:W-:Y:S02]  /*4820*/  @!P0 PRMT R8, R59.reuse, 0x7610, R8 ;  /* 0x000076103b088816 */ /* 0x040fe40000000008 */
[----:B------:R-:W-:Y:S01]  /*4830*/  @!P0 PRMT R12, R59, 0x7632, R12 ;  /* 0x000076323b0c8816 */ /* 0x000fe2000000000c */
[----:B------:R-:W-:Y:S04]  /*4840*/  STL [R1+0xd8], R3 ;  /* 0x0000d80301007387 */ /* 0x000fe80000100800 */
[----:B------:R0:W-:Y:S04]  /*4850*/  STL [R1+0x70], R46 ;  /* 0x0000702e01007387 */ /* 0x0001e80000100800 */
[----:B------:R1:W-:Y:S01]  /*4860*/  STL [R1+0xf0], R47 ;  /* 0x0000f02f01007387 */ /* 0x0003e20000100800 */
[----:B0-----:R-:W-:-:S02]  /*4870*/  PRMT R46, RZ, 0x5410, RZ ;  /* 0x00005410ff2e7816 */ /* 0x001fc400000000ff */
[----:B-1----:R-:W-:Y:S01]  /*4880*/  PRMT R47, RZ, 0x5410, RZ ;  /* 0x00005410ff2f7816 */ /* 0x002fe200000000ff */
        /* <DEDUP_REMOVED lines=9> */
[----:B------:R-:W-:Y:S01]  /*4920*/  UISETP.NE.AND UP1, UPT, UR9, URZ, UPT ;  /* 0x000000ff0900728c */ /* 0x000fe2000bf25270 */
[----:B------:R-:W-:-:S02]  /*4930*/  PRMT R87, RZ, 0x5410, RZ ;  /* 0x00005410ff577816 */ /* 0x000fc400000000ff */
[----:B------:R0:W-:Y:S01]  /*4940*/  STL [R1+0x64], R45 ;  /* 0x0000642d01007387 */ /* 0x0001e20000100800 */
[----:B------:R-:W-:-:S03]  /*4950*/  PRMT R90, RZ, 0x5410, RZ ;  /* 0x00005410ff5a7816 */ /* 0x000fc600000000ff */
[----:B------:R1:W-:Y:S01]  /*4960*/  STL [R1+0xe4], R44 ;  /* 0x0000e42c01007387 */ /* 0x0003e20000100800 */
[----:B0-----:R-:W-:Y:S02]  /*4970*/  PRMT R45, RZ, 0x5410, RZ ;  /* 0x00005410ff2d7816 */ /* 0x001fe400000000ff */
[----:B-1----:R-:W-:Y:S01]  /*4980*/  PRMT R44, RZ, 0x5410, RZ ;  /* 0x00005410ff2c7816 */ /* 0x002fe200000000ff */
[----:B------:R-:W-:Y:S01]  /*4990*/  STL [R1+0xf8], R64 ;  /* 0x0000f84001007387 */ /* 0x000fe20000100800 */
[--C-:B--2---:R-:W-:Y:S02]  /*49a0*/  @!P0 PRMT R11, R11, 0x5410, R60.reuse ;  /* 0x000054100b0b8816 */ /* 0x104fe4000000003c */
[----:B------:R-:W-:Y:S02]  /*49b0*/  @!P0 PRMT R35, R35, 0x7610, R60 ;  /* 0x0000761023238816 */ /* 0x000fe4000000003c */
[----:B------:R-:W-:-:S13]  /*49c0*/  ISETP.NE.AND P0, PT, RZ, UR9, PT ;  /* 0x00000009ff007c0c */ /* 0x000fda000bf05270 */
[----:B------:R-:W0:Y:S02]  /*49d0*/  @P0 LDC.64 R4, c[0x0][0x3b0] ;  /* 0x0000ec00ff040b82 */ /* 0x000e240000000a00 */
[----:B0-----:R-:W-:Y:S01]  /*49e0*/  @P0 IMAD.WIDE R4, R2, 0x4, R4 ;  /* 0x0000000402040825 */ /* 0x001fe200078e0204 */
[----:B------:R-:W-:-:S06]  /*49f0*/  CS2R R2, SRZ ;  /* 0x0000000000027805 */ /* 0x000fcc000001ff00 */
[----:B------:R-:W5:Y:S01]  /*4a00*/  @P0 LDG.E.64 R2, desc[UR10][R4.64] ;  /* 0x0000000a04020981 */ /* 0x000f62000c1e1b00 */
[----:B---3--:R-:W-:-:S03]  /*4a10*/  R2UR UR28, R6 ;  /* 0x00000000061c72ca */ /* 0x008fc600000e0000 */
[----:B------:R-:W-:Y:S01]  /*4a20*/  STL [R1+0xf4], R60 ;  /* 0x0000f43c01007387 */ /* 0x000fe20000100800 */
[----:B------:R-:W-:Y:S02]  /*4a30*/  @!P2 PRMT R46, R48, 0x7610, R46 ;  /* 0x00007610302ea816 */ /* 0x000fe4000000002e */
[----:B----4-:R-:W-:Y:S01]  /*4a40*/  @!P2 PRMT R47, R49, 0x7610, R47 ;  /* 0x00007610312fa816 */ /* 0x010fe2000000002f */
[----:B------:R-:W-:Y:S04]  /*4a50*/  STL [R1+0x78], R61 ;  /* 0x0000783d01007387 */ /* 0x000fe80000100800 */
[----:B------:R-:W-:Y:S02]  /*4a60*/  STL [R1+0x84], R58 ;  /* 0x0000843a01007387 */ /* 0x000fe40000100800 */
[----:B------:R-:W-:-:S02]  /*4a70*/  MOV R6, UR28 ;  /* 0x0000001c00067c02 */ /* 0x000fc40008000f00 */
[----:B------:R-:W-:Y:S03]  /*4a80*/  STL [R1+0x104], R57 ;  /* 0x0001043901007387 */ /* 0x000fe60000100800 */
[----:B------:R-:W-:Y:S01]  /*4a90*/  FFMA.FTZ R7, -R6, UR28, R7 ;  /* 0x0000001c06077c23 */ /* 0x000fe20008010107 */
[----:B------:R-:W-:Y:S04]  /*4aa0*/  STL [R1+0x88], R56 ;  /* 0x0000883801007387 */ /* 0x000fe80000100800 */
[C---:B------:R-:W-:Y:S01]  /*4ab0*/  FSETP.GTU.FTZ.AND P0, PT, R7.reuse, RZ, PT ;  /* 0x000000ff0700720b */ /* 0x040fe20003f1c000 */
[----:B------:R-:W-:Y:S04]  /*4ac0*/  STL [R1+0x108], R55 ;  /* 0x0001083701007387 */ /* 0x000fe80000100800 */
[----:B------:R-:W-:Y:S04]  /*4ad0*/  STL [R1+0x8c], R54 ;  /* 0x00008c3601007387 */ /* 0x000fe80000100800 */
[----:B------:R-:W-:Y:S04]  /*4ae0*/  STL [R1+0x10c], R53 ;  /* 0x00010c3501007387 */ /* 0x000fe80000100800 */
[----:B------:R-:W-:Y:S01]  /*4af0*/  VOTEU.ANY UP0, P0 ;  /* 0x0000000000ff7886 */ /* 0x000fe20000000100 */
[----:B------:R0:W-:Y:S04]  /*4b00*/  STL [R1+0x7c], R48 ;  /* 0x00007c3001007387 */ /* 0x0001e80000100800 */
[----:B------:R-:W1:Y:S01]  /*4b10*/  @UP0 LDCU UR5, c[0x0][0x3c0] ;  /* 0x00007800ff0507ac */ /* 0x000e620008000800 */
[----:B------:R-:W-:Y:S01]  /*4b20*/  PLOP3.LUT P0, PT, PT, PT, UP0, 0x80, 0x8 ;  /* 0x000000000008781c */ /* 0x000fe20003f0f008 */
[----:B------:R2:W-:Y:S04]  /*4b30*/  STL [R1+0xfc], R49 ;  /* 0x0000fc3101007387 */ /* 0x0005e80000100800 */
[----:B------:R3:W5:Y:S08]  /*4b40*/  LDG.E.64 R4, desc[UR10][R88.64] ;  /* 0x0000000a58047981 */ /* 0x000770000c1e1b00 */
[----:B-1----:R-:W-:-:S06]  /*4b50*/  @P0 FADD.FTZ R6, R7, UR5 ;  /* 0x0000000507060e21 */ /* 0x002fcc0008010000 */
[----:B------:R-:W1:Y:S01]  /*4b60*/  @P0 MUFU.RSQ R6, R6 ;  /* 0x0000000600060308 */ /* 0x000e620000001400 */
[----:B------:R-:W-:Y:S02]  /*4b70*/  @!P2 PRMT R46, R46, 0x7610, R48 ;  /* 0x000076102e2ea816 */ /* 0x000fe40000000030 */
[----:B------:R-:W-:Y:S02]  /*4b80*/  @!P2 PRMT R47, R47, 0x7610, R49 ;  /* 0x000076102f2fa816 */ /* 0x000fe40000000031 */
[----:B0-----:R-:W-:Y:S02]  /*4b90*/  PRMT R48, RZ, 0x5410, RZ ;  /* 0x00005410ff307816 */ /* 0x001fe400000000ff */
[----:B--2---:R-:W-:Y:S02]  /*4ba0*/  PRMT R49, RZ, 0x5410, RZ ;  /* 0x00005410ff317816 */ /* 0x004fe400000000ff */
[----:B------:R-:W-:Y:S02]  /*4bb0*/  @!P3 PRMT R48, R50, 0x7610, R48 ;  /* 0x000076103230b816 */ /* 0x000fe40000000030 */
[----:B------:R-:W-:Y:S01]  /*4bc0*/  @!P3 PRMT R49, R51, 0x7610, R49 ;  /* 0x000076103331b816 */ /* 0x000fe20000000031 */
[----:B------:R0:W-:Y:S01]  /*4bd0*/  STL [R1+0x80], R50 ;  /* 0x0000803201007387 */ /* 0x0001e20000100800 */
[----:B------:R-:W-:-:S02]  /*4be0*/  @!P3 PRMT R48, R48, 0x7610, R50 ;  /* 0x000076103030b816 */ /* 0x000fc40000000032 */
[----:B------:R-:W-:Y:S01]  /*4bf0*/  @!P3 PRMT R49, R49, 0x7610, R51 ;  /* 0x000076103131b816 */ /* 0x000fe20000000033 */
[----:B------:R2:W-:Y:S01]  /*4c00*/  STL [R1+0x100], R51 ;  /* 0x0001003301007387 */ /* 0x0005e20000100800 */
[----:B-1----:R-:W-:Y:S02]  /*4c10*/  @P0 R2UR UR5, R6 ;  /* 0x00000000060502ca */ /* 0x002fe400000e0000 */
[----:B---3--:R-:W-:Y:S02]  /*4c20*/  PRMT R88, RZ, 0x5410, RZ ;  /* 0x00005410ff587816 */ /* 0x008fe400000000ff */
[----:B0-----:R-:W-:Y:S02]  /*4c30*/  PRMT R50, RZ, 0x5410, RZ ;  /* 0x00005410ff327816 */ /* 0x001fe400000000ff */
[----:B------:R-:W-:Y:S02]  /*4c40*/  PRMT R89, RZ, 0x5410, RZ ;  /* 0x00005410ff597816 */ /* 0x000fe400000000ff */
[----:B--2---:R-:W-:-:S02]  /*4c50*/  PRMT R51, RZ, 0x5410, RZ ;  /* 0x00005410ff337816 */ /* 0x004fc400000000ff */
[----:B------:R-:W-:Y:S02]  /*4c60*/  @!P1 PRMT R44, R61, 0x7610, R44 ;  /* 0x000076103d2c9816 */ /* 0x000fe4000000002c */
[----:B------:R-:W-:Y:S02]  /*4c70*/  @!P1 PRMT R45, R64, 0x7610, R45 ;  /* 0x00007610402d9816 */ /* 0x000fe4000000002d */
[----:B------:R-:W-:Y:S02]  /*4c80*/  @!P4 PRMT R50, R58, 0x7610, R50 ;  /* 0x000076103a32c816 */ /* 0x000fe40000000032 */
[----:B------:R-:W-:Y:S02]  /*4c90*/  @!P4 PRMT R51, R57, 0x7610, R51 ;  /* 0x000076103933c816 */ /* 0x000fe40000000033 */
[----:B------:R-:W-:Y:S02]  /*4ca0*/  @!P5 PRMT R87, R56, 0x7610, R87 ;  /* 0x000076103857d816 */ /* 0x000fe40000000057 */
[----:B------:R-:W-:-:S02]  /*4cb0*/  @!P5 PRMT R88, R55, 0x7610, R88 ;  /* 0x000076103758d816 */ /* 0x000fc40000000058 */
        /* <DEDUP_REMOVED lines=9> */
[----:B------:R-:W-:Y:S01]  /*4d50*/  @!P6 PRMT R90, R90, 0x7610, R53 ;  /* 0x000076105a5ae816 */ /* 0x000fe20000000035 */
[----:B------:R-:W-:Y:S01]  /*4d60*/  UMOV UR16, 0x3f800000 ;  /* 0x3f80000000107882 */ /* 0x000fe20000000000 */
[----:B------:R-:W-:Y:S01]  /*4d70*/  @UP0 UMOV UR16, UR5 ;  /* 0x0000000500100c82 */ /* 0x000fe20008000000 */
[----:B------:R-:W-:Y:S05]  /*4d80*/  BRA.U UP1, `(.L_x_738) ;  /* 0x0000002501047547 */ /* 0x000fea000b800000 */
[--C-:B------:R-:W-:Y:S02]  /*4d90*/  HADD2.F32 R53, -RZ, R114.reuse.H1_H1 ;  /* 0x30000072ff357230 */ /* 0x100fe40000004100 */
[----:B------:R-:W-:Y:S02]  /*4da0*/  HADD2.F32 R56, -RZ, R93.H1_H1 ;  /* 0x3000005dff387230 */ /* 0x000fe40000004100 */
[----:B------:R-:W-:Y:S02]  /*4db0*/  HADD2.F32 R59, -RZ, R114.H0_H0 ;  /* 0x20000072ff3b7230 */ /* 0x000fe40000004100 */
[----:B------:R-:W-:Y:S01]  /*4dc0*/  FADD.FTZ R53, R53, -UR28 ;  /* 0x8000001c35357e21 */ /* 0x000fe20008010000 */
[----:B------:R-:W-:Y:S02]  /*4dd0*/  HADD2.F32 R57, -RZ, R76.H1_H1 ;  /* 0x3000004cff397230 */ /* 0x000fe40000004100 */
[----:B-----5:R-:W-:Y:S01]  /*4de0*/  FMUL.FTZ R61, R4, R56 ;  /* 0x00000038043d7220 */ /* 0x020fe20000410000 */
[----:B------:R-:W-:-:S02]  /*4df0*/  HADD2.F32 R60, -RZ, R84.H1_H1 ;  /* 0x30000054ff3c7230 */ /* 0x000fc40000004100 */
[----:B------:R-:W-:Y:S01]  /*4e00*/  FMUL.FTZ R53, R53, UR16 ;  /* 0x0000001035357c20 */ /* 0x000fe20008410000 */
[----:B------:R-:W-:Y:S01]  /*4e10*/  FADD.FTZ R59, R59, -UR28 ;  /* 0x8000001c3b3b7e21 */ /* 0x000fe20008010000 */
[----:B------:R-:W-:Y:S01]  /*4e20*/  FADD.FTZ R57, R57, -UR28 ;  /* 0x8000001c39397e21 */ /* 0x000fe20008010000 */
[----:B------:R-:W-:Y:S01]  /*4e30*/  FADD.FTZ R54, RZ, R61 ;  /* 0x0000003dff367221 */ /* 0x000fe20000010000 */
[----:B------:R-:W-:Y:S02]  /*4e40*/  HADD2.F32 R58, -RZ, R76.H0_H0 ;  /* 0x2000004cff3a7230 */ /* 0x000fe40000004100 */
[----:B------:R-:W-:Y:S01]  /*4e50*/  FFMA.FTZ R61, R53, R61, RZ ;  /* 0x0000003d353d7223 */ /* 0x000fe200000100ff */
[----:B------:R-:W-:Y:S02]  /*4e60*/  HADD2.F32 R55, -RZ, R84.H0_H0 ;  /* 0x20000054ff377230 */ /* 0x000fe40000004100 */
[----:B------:R-:W-:Y:S01]  /*4e70*/  FFMA.FTZ R53, R56, R53, RZ ;  /* 0x0000003538357223 */ /* 0x000fe200000100ff */
[----:B------:R-:W-:Y:S01]  /*4e80*/  FMUL.FTZ R6, R5, R60 ;  /* 0x0000003c05067220 */ /* 0x000fe20000410000 */
[----:B------:R-:W-:Y:S01]  /*4e90*/  FMUL.FTZ R59, R59, UR16 ;  /* 0x000000103b3b7c20 */ /* 0x000fe20008410000 */
[----:B------:R-:W-:Y:S01]  /*4ea0*/  FADD.FTZ R56, RZ, R56 ;  /* 0x00000038ff387221 */ /* 0x000fe20000010000 */
[----:B------:R-:W-:Y:S01]  /*4eb0*/  FMUL.FTZ R57, R57, UR16 ;  /* 0x0000001039397c20 */ /* 0x000fe20008410000 */
[----:B------:R-:W-:Y:S01]  /*4ec0*/  FADD.FTZ R58, R58, -UR28 ;  /* 0x8000001c3a3a7e21 */ /* 0x000fe20008010000 */
[----:B------:R-:W-:Y:S01]  /*4ed0*/  FADD.FTZ R54, R6, R54 ;  /* 0x0000003606367221 */ /* 0x000fe20000010000 */
[----:B------:R-:W-:Y:S01]  /*4ee0*/  FFMA.FTZ R61, R59, R6, R61 ;  /* 0x000000063b3d7223 */ /* 0x000fe2000001003d */
[----:B------:R-:W-:-:S02]  /*4ef0*/  HADD2.F32 R7, -RZ, R83.H1_H1 ;  /* 0x30000053ff077230 */ /* 0x000fc40000004100 */
[C---:B------:R-:W-:Y:S01]  /*4f00*/  FADD.FTZ R56, R55.reuse, R56 ;  /* 0x0000003837387221 */ /* 0x040fe20000010000 */
[----:B------:R-:W-:Y:S01]  /*4f10*/  FFMA.FTZ R53, R55, R57, R53 ;  /* 0x0000003937357223 */ /* 0x000fe20000010035 */
[----:B------:R-:W-:Y:S02]  /*4f20*/  HADD2.F32 R6, -RZ, R83.H0_H0 ;  /* 0x20000053ff067230 */ /* 0x000fe40000004100 */
[----:B------:R-:W-:Y:S01]  /*4f30*/  FFMA.FTZ R59, R60, R59, RZ ;  /* 0x0000003b3c3b7223 */ /* 0x000fe200000100ff */
[----:B------:R-:W-:Y:S01]  /*4f40*/  FMUL.FTZ R55, R4, R55 ;  /* 0x0000003704377220 */ /* 0x000fe20000410000 */
[----:B------:R-:W-:Y:S01]  /*4f50*/  FADD.FTZ R60, RZ, R60 ;  /* 0x0000003cff3c7221 */ /* 0x000fe20000010000 */
[----:B------:R-:W-:Y:S01]  /*4f60*/  FMUL.FTZ R58, R58, UR16 ;  /* 0x000000103a3a7c20 */ /* 0x000fe20008410000 */
[----:B------:R-:W-:Y:S01]  /*4f70*/  FADD.FTZ R7, R7, -UR28 ;  /* 0x8000001c07077e21 */ /* 0x000fe20008010000 */
[----:B------:R-:W-:Y:S01]  /*4f80*/  FADD.FTZ R54, R54, R55 ;  /* 0x0000003736367221 */ /* 0x000fe20000010000 */
[C---:B------:R-:W-:Y:S01]  /*4f90*/  FADD.FTZ R60, R6.reuse, R60 ;  /* 0x0000003c063c7221 */ /* 0x040fe20000010000 */
[----:B------:R-:W-:Y:S01]  /*4fa0*/  FFMA.FTZ R59, R6, R58, R59 ;  /* 0x0000003a063b7223 */ /* 0x000fe2000001003b */
[----:B------:R-:W-:Y:S01]  /*4fb0*/  FFMA.FTZ R55, R57, R55, R61 ;  /* 0x0000003739377223 */ /* 0x000fe2000001003d */
[----:B------:R-:W-:Y:S01]  /*4fc0*/  FMUL.FTZ R6, R5, R6 ;  /* 0x0000000605067220 */ /* 0x000fe20000410000 */
[----:B------:R-:W-:-:S02]  /*4fd0*/  HADD2.F32 R57, -RZ, R70.H1_H1 ;  /* 0x30000046ff397230 */ /* 0x000fc40000004100 */
[----:B------:R-:W-:Y:S01]  /*4fe0*/  FMUL.FTZ R7, R7, UR16 ;  /* 0x0000001007077c20 */ /* 0x000fe20008410000 */
[--C-:B------:R-:W-:Y:S02]  /*4ff0*/  HADD2.F32 R61, -RZ, R82.reuse.H1_H1 ;  /* 0x30000052ff3d7230 */ /* 0x100fe40000004100 */
[----:B------:R-:W-:Y:S01]  /*5000*/  FADD.FTZ R54, R6, R54 ;  /* 0x0000003606367221 */ /* 0x000fe20000010000 */
[----:B------:R-:W-:Y:S01]  /*5010*/  FFMA.FTZ R55, R58, R6, R55 ;  /* 0x000000063a377223 */ /* 0x000fe20000010037 */
[----:B------:R-:W-:Y:S01]  /*5020*/  FMUL.FTZ R6, R4, R57 ;  /* 0x0000003904067220 */ /* 0x000fe20000410000 */
[----:B------:R-:W-:Y:S01]  /*5030*/  FADD.FTZ R56, R56, R57 ;  /* 0x0000003938387221 */ /* 0x000fe20000010000 */
[----:B------:R-:W-:Y:S01]  /*5040*/  FFMA.FTZ R57, R57, R7, R53 ;  /* 0x0000000739397223 */ /* 0x000fe20000010035 */
[----:B------:R-:W-:Y:S02]  /*5050*/  HADD2.F32 R53, -RZ, R82.H0_H0 ;  /* 0x20000052ff357230 */ /* 0x000fe40000004100 */
[----:B------:R-:W-:Y:S01]  /*5060*/  FADD.FTZ R61, R61, -UR28 ;  /* 0x8000001c3d3d7e21 */ /* 0x000fe20008010000 */
[----:B------:R-:W-:Y:S01]  /*5070*/  FADD.FTZ R54, R54, R6 ;  /* 0x0000000636367221 */ /* 0x000fe20000010000 */
[----:B------:R-:W-:Y:S01]  /*5080*/  FFMA.FTZ R6, R7, R6, R55 ;  /* 0x0000000607067223 */ /* 0x000fe20000010037 */
[----:B------:R-:W-:-:S02]  /*5090*/  HADD2.F32 R55, -RZ, R63.H1_H1 ;  /* 0x3000003fff377230 */ /* 0x000fc40000004100 */
[----:B------:R-:W-:Y:S01]  /*50a0*/  FADD.FTZ R53, R53, -UR28 ;  /* 0x8000001c35357e21 */ /* 0x000fe20008010000 */
[----:B------:R-:W-:Y:S01]  /*50b0*/  FMUL.FTZ R61, R61, UR16 ;  /* 0x000000103d3d7c20 */ /* 0x000fe20008410000 */
[--C-:B------:R-:W-:Y:S02]  /*50c0*/  HADD2.F32 R58, -RZ, R62.reuse.H1_H1 ;  /* 0x3000003eff3a7230 */ /* 0x100fe40000004100 */
[----:B------:R-:W-:Y:S01]  /*50d0*/  FMUL.FTZ R53, R53, UR16 ;  /* 0x0000001035357c20 */ /* 0x000fe20008410000 */
[----:B------:R-:W-:Y:S01]  /*50e0*/  FADD.FTZ R60, R60, R55 ;  /* 0x000000373c3c7221 */ /* 0x000fe20000010000 */
[----:B------:R-:W-:Y:S01]  /*50f0*/  FFMA.FTZ R59, R55, R61, R59 ;  /* 0x0000003d373b7223 */ /* 0x000fe2000001003b */
[----:B------:R-:W-:Y:S02]  /*5100*/  HADD2.F32 R7, -RZ, R63.H0_H0 ;  /* 0x2000003fff077230 */ /* 0x000fe40000004100 */
[----:B------:R-:W-:Y:S01]  /*5110*/  FMUL.FTZ R55, R5, R55 ;  /* 0x0000003705377220 */ /* 0x000fe20000410000 */
[----:B------:R-:W-:-:S02]  /*5120*/  HADD2.F32 R62, -RZ, R62.H0_H0 ;  /* 0x2000003eff3e7230 */ /* 0x000fc40000004100 */
[----:B------:R-:W-:Y:S01]  /*5130*/  FADD.FTZ R56, R56, R58 ;  /* 0x0000003a38387221 */ /* 0x000fe20000010000 */
[----:B------:R-:W-:Y:S01]  /*5140*/  FFMA.FTZ R57, R58, R53, R57 ;  /* 0x000000353a397223 */ /* 0x000fe20000010039 */
[----:B------:R-:W-:Y:S01]  /*5150*/  FMUL.FTZ R58, R4, R58 ;  /* 0x0000003a043a7220 */ /* 0x000fe20000410000 */
[----:B------:R-:W-:Y:S01]  /*5160*/  FFMA.FTZ R6, R61, R55, R6 ;  /* 0x000000373d067223 */ /* 0x000fe20000010006 */
[----:B------:R-:W-:Y:S02]  /*5170*/  HADD2.F32 R70, -RZ, R70.H0_H0 ;  /* 0x20000046ff467230 */ /* 0x000fe40000004100 */
[----:B------:R-:W-:Y:S01]  /*5180*/  FADD.FTZ R54, R55, R54 ;  /* 0x0000003637367221 */ /* 0x000fe20000010000 */
[----:B------:R-:W-:Y:S01]  /*5190*/  FADD.FTZ R7, R7, -UR28 ;  /* 0x8000001c07077e21 */ /* 0x000fe20008010000 */
[--C-:B------:R-:W-:Y:S02]  /*51a0*/  HADD2.F32 R55, -RZ, R81.reuse.H0_H0 ;  /* 0x20000051ff377230 */ /* 0x100fe40000004100 */
[----:B------:R-:W-:Y:S01]  /*51b0*/  FADD.FTZ R62, R62, -UR28 ;  /* 0x8000001c3e3e7e21 */ /* 0x000fe20008010000 */
[----:B------:R-:W-:Y:S01]  /*51c0*/  FFMA.FTZ R6, R53, R58, R6 ;  /* 0x0000003a35067223 */ /* 0x000fe20000010006 */
[----:B------:R-:W-:Y:S01]  /*51d0*/  FMUL.FTZ R7, R7, UR16 ;  /* 0x0000001007077c20 */ /* 0x000fe20008410000 */
[----:B------:R-:W-:Y:S01]  /*51e0*/  FMUL.FTZ R53, R5, R70 ;  /* 0x0000004605357220 */ /* 0x000fe20000410000 */
[----:B------:R-:W-:-:S02]  /*51f0*/  HADD2.F32 R81, -RZ, R81.H1_H1 ;  /* 0x30000051ff517230 */ /* 0x000fc40000004100 */
[----:B------:R-:W-:Y:S01]  /*5200*/  FADD.FTZ R55, R55, -UR28 ;  /* 0x8000001c37377e21 */ /* 0x000fe20008010000 */
[----:B------:R-:W-:Y:S01]  /*5210*/  FMUL.FTZ R62, R62, UR16 ;  /* 0x000000103e3e7c20 */ /* 0x000fe20008410000 */
[----:B------:R-:W-:Y:S01]  /*5220*/  FADD.FTZ R54, R54, R58 ;  /* 0x0000003a36367221 */ /* 0x000fe20000010000 */
[----:B------:R-:W-:Y:S01]  /*5230*/  FFMA.FTZ R59, R70, R7, R59 ;  /* 0x00000007463b7223 */ /* 0x000fe2000001003b */
[----:B------:R-:W-:Y:S01]  /*5240*/  FFMA.FTZ R6, R7, R53, R6 ;  /* 0x0000003507067223 */ /* 0x000fe20000010006 */
[--C-:B------:R-:W-:Y:S02]  /*5250*/  HADD2.F32 R7, -RZ, R71.reuse.H1_H1 ;  /* 0x30000047ff077230 */ /* 0x100fe40000004100 */
[----:B------:R-:W-:Y:S01]  /*5260*/  FADD.FTZ R60, R60, R70 ;  /* 0x000000463c3c7221 */ /* 0x000fe20000010000 */
[----:B------:R-:W-:Y:S01]  /*5270*/  FMUL.FTZ R55, R55, UR16 ;  /* 0x0000001037377c20 */ /* 0x000fe20008410000 */
[----:B------:R-:W-:Y:S01]  /*5280*/  FADD.FTZ R56, R56, R81 ;  /* 0x0000005138387221 */ /* 0x000fe20000010000 */
[----:B------:R-:W-:Y:S01]  /*5290*/  FFMA.FTZ R57, R81, R62, R57 ;  /* 0x0000003e51397223 */ /* 0x000fe20000010039 */
[----:B------:R-:W-:-:S02]  /*52a0*/  HADD2.F32 R71, -RZ, R71.H0_H0 ;  /* 0x20000047ff477230 */ /* 0x000fc40000004100 */
[----:B------:R-:W-:Y:S01]  /*52b0*/  FMUL.FTZ R81, R4, R81 ;  /* 0x0000005104517220 */ /* 0x000fe20000410000 */
[----:B------:R-:W-:Y:S01]  /*52c0*/  FADD.FTZ R54, R53, R54 ;  /* 0x0000003635367221 */ /* 0x000fe20000010000 */
[----:B------:R-:W-:Y:S01]  /*52d0*/  FADD.FTZ R60, R60, R7 ;  /* 0x000000073c3c7221 */ /* 0x000fe20000010000 */
[----:B------:R-:W-:Y:S01]  /*52e0*/  FFMA.FTZ R59, R7, R55, R59 ;  /* 0x00000037073b7223 */ /* 0x000fe2000001003b */
[----:B------:R-:W-:Y:S01]  /*52f0*/  FMUL.FTZ R7, R5, R7 ;  /* 0x0000000705077220 */ /* 0x000fe20000410000 */
[----:B------:R-:W-:Y:S01]  /*5300*/  FFMA.FTZ R6, R62, R81, R6 ;  /* 0x000000513e067223 */ /* 0x000fe20000010006 */
[--C-:B------:R-:W-:Y:S02]  /*5310*/  HADD2.F32 R53, -RZ, R77.reuse.H1_H1 ;  /* 0x3000004dff357230 */ /* 0x100fe40000004100 */
[----:B------:R-:W-:Y:S01]  /*5320*/  FADD.FTZ R54, R54, R81 ;  /* 0x0000005136367221 */ /* 0x000fe20000010000 */
[----:B------:R-:W-:Y:S01]  /*5330*/  FADD.FTZ R71, R71, -UR28 ;  /* 0x8000001c47477e21 */ /* 0x000fe20008010000 */
[----:B------:R-:W-:Y:S01]  /*5340*/  FFMA.FTZ R6, R55, R7, R6 ;  /* 0x0000000737067223 */ /* 0x000fe20000010006 */
[----:B------:R-:W-:-:S02]  /*5350*/  HADD2.F32 R77, -RZ, R77.H0_H0 ;  /* 0x2000004dff4d7230 */ /* 0x000fc40000004100 */
[----:B------:R-:W-:Y:S01]  /*5360*/  FADD.FTZ R54, R7, R54 ;  /* 0x0000003607367221 */ /* 0x000fe20000010000 */
[----:B------:R-:W-:Y:S01]  /*5370*/  FMUL.FTZ R71, R71, UR16 ;  /* 0x0000001047477c20 */ /* 0x000fe20008410000 */
[----:B------:R-:W-:Y:S01]  /*5380*/  FMUL.FTZ R55, R4, R53 ;  /* 0x0000003504377220 */ /* 0x000fe20000410000 */
[--C-:B------:R-:W-:Y:S02]  /*5390*/  HADD2.F32 R7, -RZ, R72.reuse.H1_H1 ;  /* 0x30000048ff077230 */ /* 0x100fe40000004100 */
[----:B------:R-:W-:Y:S01]  /*53a0*/  FADD.FTZ R56, R56, R53 ;  /* 0x0000003538387221 */ /* 0x000fe20000010000 */
[----:B------:R-:W-:Y:S02]  /*53b0*/  HADD2.F32 R72, -RZ, R72.H0_H0 ;  /* 0x20000048ff487230 */ /* 0x000fe40000004100 */
[----:B------:R-:W-:Y:S01]  /*53c0*/  FADD.FTZ R54, R54, R55 ;  /* 0x0000003736367221 */ /* 0x000fe20000010000 */
[----:B------:R-:W-:Y:S01]  /*53d0*/  FFMA.FTZ R6, R71, R55, R6 ;  /* 0x0000003747067223 */ /* 0x000fe20000010006 */
[----:B------:R-:W-:Y:S01]  /*53e0*/  FADD.FTZ R55, R77, -UR28 ;  /* 0x8000001c4d377e21 */ /* 0x000fe20008010000 */
[----:B------:R-:W-:Y:S01]  /*53f0*/  FADD.FTZ R7, R7, -UR28 ;  /* 0x8000001c07077e21 */ /* 0x000fe20008010000 */
[----:B------:R-:W-:-:S02]  /*5400*/  HADD2.F32 R58, -RZ, R80.H1_H1 ;  /* 0x30000050ff3a7230 */ /* 0x000fc40000004100 */
[----:B------:R-:W-:Y:S01]  /*5410*/  FFMA.FTZ R57, R53, R71, R57 ;  /* 0x0000004735397223 */ /* 0x000fe20000010039 */
[----:B------:R-:W-:Y:S01]  /*5420*/  FMUL.FTZ R55, R55, UR16 ;  /* 0x0000001037377c20 */ /* 0x000fe20008410000 */
[----:B------:R-:W-:Y:S01]  /*5430*/  FMUL.FTZ R61, R5, R72 ;  /* 0x00000048053d7220 */ /* 0x000fe20000410000 */
[----:B------:R-:W-:Y:S01]  /*5440*/  FMUL.FTZ R7, R7, UR16 ;  /* 0x0000001007077c20 */ /* 0x000fe20008410000 */
[--C-:B------:R-:W-:Y:S02]  /*5450*/  HADD2.F32 R53, -RZ, R78.reuse.H1_H1 ;  /* 0x3000004eff357230 */ /* 0x100fe40000004100 */
[----:B------:R-:W-:Y:S01]  /*5460*/  FADD.FTZ R56, R56, R58 ;  /* 0x0000003a38387221 */ /* 0x000fe20000010000 */
[----:B------:R-:W-:Y:S01]  /*5470*/  FFMA.FTZ R57, R58, R55, R57 ;  /* 0x000000373a397223 */ /* 0x000fe20000010039 */
[----:B------:R-:W-:Y:S01]  /*5480*/  FADD.FTZ R63, R61, R54 ;  /* 0x000000363d3f7221 */ /* 0x000fe20000010000 */
[----:B------:R-:W-:Y:S02]  /*5490*/  HADD2.F32 R78, -RZ, R78.H0_H0 ;  /* 0x2000004eff4e7230 */ /* 0x000fe40000004100 */
[----:B------:R-:W-:Y:S01]  /*54a0*/  FMUL.FTZ R58, R4, R58 ;  /* 0x0000003a043a7220 */ /* 0x000fe20000410000 */
[----:B------:R-:W-:Y:S01]  /*54b0*/  FFMA.FTZ R54, R7, R61, R6 ;  /* 0x0000003d07367223 */ /* 0x000fe20000010006 */
[----:B------:R-:W-:Y:S01]  /*54c0*/  FADD.FTZ R53, R53, -UR28 ;  /* 0x8000001c35357e21 */ /* 0x000fe20008010000 */
[----:B------:R-:W-:-:S02]  /*54d0*/  HADD2.F32 R80, -RZ, R80.H0_H0 ;  /* 0x20000050ff507230 */ /* 0x000fc40000004100 */
[----:B------:R-:W-:Y:S01]  /*54e0*/  FFMA.FTZ R59, R72, R7, R59 ;  /* 0x00000007483b7223 */ /* 0x000fe2000001003b */
[----:B------:R-:W-:Y:S01]  /*54f0*/  FADD.FTZ R6, R63, R58 ;  /* 0x0000003a3f067221 */ /* 0x000fe20000010000 */
[----:B------:R-:W-:Y:S01]  /*5500*/  FFMA.FTZ R54, R55, R58, R54 ;  /* 0x0000003a37367223 */ /* 0x000fe20000010036 */
[----:B------:R-:W-:Y:S01]  /*5510*/  FMUL.FTZ R7, R5, R78 ;  /* 0x0000004e05077220 */ /* 0x000fe20000410000 */
[----:B------:R-:W-:Y:S01]  /*5520*/  FMUL.FTZ R53, R53, UR16 ;  /* 0x0000001035357c20 */ /* 0x000fe20008410000 */
[--C-:B------:R-:W-:Y:S02]  /*5530*/  HADD2.F32 R55, -RZ, R79.reuse.H0_H0 ;  /* 0x2000004fff377230 */ /* 0x100fe40000004100 */
[----:B------:R-:W-:Y:S01]  /*5540*/  FADD.FTZ R80, R80, -UR28 ;  /* 0x8000001c50507e21 */ /* 0x000fe20008010000 */
[----:B------:R-:W-:Y:S02]  /*5550*/  HADD2.F32 R58, -RZ, R79.H1_H1 ;  /* 0x3000004fff3a7230 */ /* 0x000fe40000004100 */
[----:B------:R-:W-:Y:S01]  /*5560*/  FADD.FTZ R6, R7, R6 ;  /* 0x0000000607067221 */ /* 0x000fe20000010000 */
[----:B------:R-:W-:Y:S01]  /*5570*/  FFMA.FTZ R59, R78, R53, R59 ;  /* 0x000000354e3b7223 */ /* 0x000fe2000001003b */
[----:B------:R-:W-:Y:S01]  /*5580*/  FFMA.FTZ R7, R53, R7, R54 ;  /* 0x0000000735077223 */ /* 0x000fe20000010036 */
[----:B------:R-:W-:-:S02]  /*5590*/  HADD2.F32 R62, -RZ, R93.H0_H0 ;  /* 0x2000005dff3e7230 */ /* 0x000fc40000004100 */
[----:B------:R-:W-:Y:S01]  /*55a0*/  FADD.FTZ R54, R55, -UR28 ;  /* 0x8000001c37367e21 */ /* 0x000fe20008010000 */
[----:B------:R-:W-:Y:S01]  /*55b0*/  FMUL.FTZ R80, R80, UR16 ;  /* 0x0000001050507c20 */ /* 0x000fe20008410000 */
[--C-:B------:R-:W-:Y:S02]  /*55c0*/  HADD2.F32 R61, -RZ, R92.reuse.H1_H1 ;  /* 0x3000005cff3d7230 */ /* 0x100fe40000004100 */
[----:B------:R-:W-:Y:S01]  /*55d0*/  FMUL.FTZ R53, R4, R58 ;  /* 0x0000003a04357220 */ /* 0x000fe20000410000 */
[----:B------:R-:W-:Y:S01]  /*55e0*/  FMUL.FTZ R54, R54, UR16 ;  /* 0x0000001036367c20 */ /* 0x000fe20008410000 */
[----:B------:R-:W-:Y:S01]  /*55f0*/  FMUL.FTZ R55, R5, R62 ;  /* 0x0000003e05377220 */ /* 0x000fe20000410000 */
[----:B------:R-:W-:Y:S02]  /*5600*/  HADD2.F32 R92, -RZ, R92.H0_H0 ;  /* 0x2000005cff5c7230 */ /* 0x000fe40000004100 */
[----:B------:R-:W-:Y:S01]  /*5610*/  FADD.FTZ R6, R6, R53 ;  /* 0x0000003506067221 */ /* 0x000fe20000010000 */
[----:B------:R-:W-:Y:S01]  /*5620*/  FFMA.FTZ R7, R80, R53, R7 ;  /* 0x0000003550077223 */ /* 0x000fe20000010007 */
[----:B------:R-:W-:Y:S01]  /*5630*/  FADD.FTZ R61, R61, -UR28 ;  /* 0x8000001c3d3d7e21 */ /* 0x000fe20008010000 */
[----:B------:R-:W-:-:S02]  /*5640*/  HADD2.F32 R53, -RZ, R91.H1_H1 ;  /* 0x3000005bff357230 */ /* 0x000fc40000004100 */
[----:B------:R-:W-:Y:S01]  /*5650*/  FADD.FTZ R60, R60, R72 ;  /* 0x000000483c3c7221 */ /* 0x000fe20000010000 */
[----:B------:R-:W-:Y:S01]  /*5660*/  FFMA.FTZ R59, R62, R54, R59 ;  /* 0x000000363e3b7223 */ /* 0x000fe2000001003b */
[----:B------:R-:W-:Y:S01]  /*5670*/  FADD.FTZ R6, R55, R6 ;  /* 0x0000000637067221 */ /* 0x000fe20000010000 */
[----:B------:R-:W-:Y:S01]  /*5680*/  FFMA.FTZ R7, R54, R55, R7 ;  /* 0x0000003736077223 */ /* 0x000fe20000010007 */
[----:B------:R-:W-:Y:S01]  /*5690*/  FFMA.FTZ R57, R58, R80, R57 ;  /* 0x000000503a397223 */ /* 0x000fe20000010039 */
[----:B------:R-:W-:Y:S01]  /*56a0*/  FMUL.FTZ R54, R61, UR16 ;  /* 0x000000103d367c20 */ /* 0x000fe20008410000 */
[----:B------:R-:W-:Y:S01]  /*56b0*/  FMUL.FTZ R55, R4, R92 ;  /* 0x0000005c04377220 */ /* 0x000fe20000410000 */
[----:B------:R-:W-:Y:S01]  /*56c0*/  FADD.FTZ R60, R60, R78 ;  /* 0x0000004e3c3c7221 */ /* 0x000fe20000010000 */
[----:B------:R-:W-:Y:S01]  /*56d0*/  FADD.FTZ R53, R53, -UR28 ;  /* 0x8000001c35357e21 */ /* 0x000fe20008010000 */
[----:B------:R-:W-:Y:S01]  /*56e0*/  FADD.FTZ R56, R56, R58 ;  /* 0x0000003a38387221 */ /* 0x000fe20000010000 */
[----:B------:R-:W-:Y:S01]  /*56f0*/  FFMA.FTZ R57, R92, R54, R57 ;  /* 0x000000365c397223 */ /* 0x000fe20000010039 */
[----:B------:R-:W-:Y:S01]  /*5700*/  FFMA.FTZ R58, R54, R55, R7 ;  /* 0x00000037363a7223 */ /* 0x000fe20000010007 */
[----:B------:R-:W-:-:S02]  /*5710*/  HADD2.F32 R54, -RZ, R85.H1_H1 ;  /* 0x30000055ff367230 */ /* 0x000fc40000004100 */
[----:B------:R-:W-:Y:S01]  /*5720*/  FADD.FTZ R60, R60, R62 ;  /* 0x0000003e3c3c7221 */ /* 0x000fe20000010000 */
[----:B------:R-:W-:Y:S02]  /*5730*/  HADD2.F32 R61, -RZ, R85.H0_H0 ;  /* 0x20000055ff3d7230 */ /* 0x000fe40000004100 */
[----:B------:R-:W-:Y:S01]  /*5740*/  FMUL.FTZ R53, R53, UR16 ;  /* 0x0000001035357c20 */ /* 0x000fe20008410000 */
[----:B------:R-:W-:Y:S02]  /*5750*/  HADD2.F32 R62, -RZ, R91.H0_H0 ;  /* 0x2000005bff3e7230 */ /* 0x000fe40000004100 */
[----:B------:R-:W-:Y:S01]  /*5760*/  FADD.FTZ R60, R60, R54 ;  /* 0x000000363c3c7221 */ /* 0x000fe20000010000 */
[----:B------:R-:W-:Y:S01]  /*5770*/  FADD.FTZ R6, R6, R55 ;  /* 0x0000003706067221 */ /* 0x000fe20000010000 */
[----:B------:R-:W-:Y:S01]  /*5780*/  FFMA.FTZ R59, R54, R53, R59 ;  /* 0x00000035363b7223 */ /* 0x000fe2000001003b */
[----:B------:R-:W-:Y:S01]  /*5790*/  FADD.FTZ R61, R61, -UR28 ;  /* 0x8000001c3d3d7e21 */ /* 0x000fe20008010000 */
[----:B------:R-:W-:-:S02]  /*57a0*/  HADD2.F32 R7, -RZ, R86.H1_H1 ;  /* 0x30000056ff077230 */ /* 0x000fc40000004100 */
[----:B------:R-:W-:Y:S01]  /*57b0*/  FMUL.FTZ R54, R5, R54 ;  /* 0x0000003605367220 */ /* 0x000fe20000410000 */
[----:B------:R-:W-:Y:S01]  /*57c0*/  FMUL.FTZ R55, R4, R62 ;  /* 0x0000003e04377220 */ /* 0x000fe20000410000 */
[----:B------:R-:W-:Y:S01]  /*57d0*/  FMUL.FTZ R61, R61, UR16 ;  /* 0x000000103d3d7c20 */ /* 0x000fe20008410000 */
[----:B------:R-:W-:Y:S02]  /*57e0*/  HADD2.F32 R86, -RZ, R86.H0_H0 ;  /* 0x20000056ff567230 */ /* 0x000fe40000004100 */
[----:B------:R-:W-:Y:S01]  /*57f0*/  FADD.FTZ R6, R54, R6 ;  /* 0x0000000636067221 */ /* 0x000fe20000010000 */
[----:B------:R-:W-:Y:S01]  /*5800*/  FFMA.FTZ R58, R53, R54, R58 ;  /* 0x00000036353a7223 */ /* 0x000fe2000001003a */
[----:B------:R-:W-:Y:S01]  /*5810*/  FADD.FTZ R7, R7, -UR28 ;  /* 0x8000001c07077e21 */ /* 0x000fe20008010000 */
[----:B------:R-:W-:Y:S01]  /*5820*/  FADD.FTZ R56, R56, R92 ;  /* 0x0000005c38387221 */ /* 0x000fe20000010000 */
[----:B------:R-:W-:Y:S01]  /*5830*/  FADD.FTZ R53, R6, R55 ;  /* 0x0000003706357221 */ /* 0x000fe20000010000 */
[----:B------:R-:W-:Y:S01]  /*5840*/  FFMA.FTZ R58, R61, R55, R58 ;  /* 0x000000373d3a7223 */ /* 0x000fe2000001003a */
[----:B------:R-:W-:Y:S01]  /*5850*/  FMUL.FTZ R7, R7, UR16 ;  /* 0x0000001007077c20 */ /* 0x000fe20008410000 */
[----:B------:R-:W-:-:S02]  /*5860*/  HADD2.F32 R55, -RZ, R34.H1_H1 ;  /* 0x30000022ff377230 */ /* 0x000fc40000004100 */
[----:B------:R-:W-:Y:S01]  /*5870*/  FMUL.FTZ R54, R5, R86 ;  /* 0x0000005605367220 */ /* 0x000fe20000410000 */
[----:B------:R-:W-:Y:S01]  /*5880*/  FFMA.FTZ R57, R62, R61, R57 ;  /* 0x0000003d3e397223 */ /* 0x000fe20000010039 */
[----:B------:R-:W-:Y:S01]  /*5890*/  FFMA.FTZ R6, R86, R7, R59 ;  /* 0x0000000756067223 */ /* 0x000fe2000001003b */
[----:B------:R-:W-:Y:S01]  /*58a0*/  FADD.FTZ R56, R56, R62 ;  /* 0x0000003e38387221 */ /* 0x000fe20000010000 */
[----:B------:R-:W-:Y:S01]  /*58b0*/  FFMA.FTZ R58, R7, R54, R58 ;  /* 0x00000036073a7223 */ /* 0x000fe2000001003a */
[----:B------:R-:W-:Y:S01]  /*58c0*/  FADD.FTZ R7, R55, -UR28 ;  /* 0x8000001c37077e21 */ /* 0x000fe20008010000 */
[----:B------:R-:W-:Y:S01]  /*58d0*/  FADD.FTZ R53, R54, R53 ;  /* 0x0000003536357221 */ /* 0x000fe20000010000 */
[----:B------:R-:W-:Y:S02]  /*58e0*/  HADD2.F32 R54, -RZ, R40.H0_H0 ;  /* 0x20000028ff367230 */ /* 0x000fe40000004100 */
[----:B------:R-:W-:Y:S01]  /*58f0*/  FADD.FTZ R60, R60, R86 ;  /* 0x000000563c3c7221 */ /* 0x000fe20000010000 */
[----:B------:R-:W-:-:S02]  /*5900*/  HADD2.F32 R59, -RZ, R9.H1_H1 ;  /* 0x30000009ff3b7230 */ /* 0x000fc40000004100 */
[----:B------:R-:W-:Y:S01]  /*5910*/  FMUL.FTZ R61, R7, UR16 ;  /* 0x00000010073d7c20 */ /* 0x000fe20008410000 */
[----:B------:R-:W-:Y:S02]  /*5920*/  HADD2.F32 R55, -RZ, R35.H0_H0 ;  /* 0x20000023ff377230 */ /* 0x000fe40000004100 */
[----:B------:R-:W-:Y:S01]  /*5930*/  FADD.FTZ R56, R56, R54 ;  /* 0x0000003638387221 */ /* 0x000fe20000010000 */
[----:B------:R-:W-:Y:S02]  /*5940*/  HADD2.F32 R62, -RZ, R33.H1_H1 ;  /* 0x30000021ff3e7230 */ /* 0x000fe40000004100 */
[----:B------:R-:W-:Y:S01]  /*5950*/  FFMA.FTZ R57, R54, R61, R57 ;  /* 0x0000003d36397223 */ /* 0x000fe20000010039 */
[----:B------:R-:W-:Y:S01]  /*5960*/  FADD.FTZ R59, R59, -UR28 ;  /* 0x8000001c3b3b7e21 */ /* 0x000fe20008010000 */
[----:B------:R-:W-:Y:S01]  /*5970*/  FMUL.FTZ R54, R4, R54 ;  /* 0x0000003604367220 */ /* 0x000fe20000410000 */
[----:B------:R-:W-:Y:S01]  /*5980*/  FADD.FTZ R7, R60, R55 ;  /* 0x000000373c077221 */ /* 0x000fe20000010000 */
[----:B------:R-:W-:Y:S01]  /*5990*/  FMUL.FTZ R60, R5, R55 ;  /* 0x00000037053c7220 */ /* 0x000fe20000410000 */
[----:B------:R-:W-:Y:S01]  /*59a0*/  FMUL.FTZ R59, R59, UR16 ;  /* 0x000000103b3b7c20 */ /* 0x000fe20008410000 */
[----:B------:R-:W-:Y:S01]  /*59b0*/  FADD.FTZ R53, R53, R54 ;  /* 0x0000003635357221 */ /* 0x000fe20000010000 */
[----:B------:R-:W-:Y:S01]  /*59c0*/  FFMA.FTZ R58, R61, R54, R58 ;  /* 0x000000363d3a7223 */ /* 0x000fe2000001003a */
[----:B------:R-:W-:Y:S01]  /*59d0*/  FADD.FTZ R62, R62, -UR28 ;  /* 0x8000001c3e3e7e21 */ /* 0x000fe20008010000 */
[----:B------:R-:W-:-:S02]  /*59e0*/  HADD2.F32 R54, -RZ, R34.H0_H0 ;  /* 0x20000022ff367230 */ /* 0x000fc40000004100 */
[----:B------:R-:W-:Y:S01]  /*59f0*/  FFMA.FTZ R6, R55, R59, R6 ;  /* 0x0000003b37067223 */ /* 0x000fe20000010006 */
[----:B------:R-:W-:Y:S02]  /*5a00*/  HADD2.F32 R34, -RZ, R8.H1_H1 ;  /* 0x30000008ff227230 */ /* 0x000fe40000004100 */
[----:B------:R-:W-:Y:S01]  /*5a10*/  FADD.FTZ R53, R60, R53 ;  /* 0x000000353c357221 */ /* 0x000fe20000010000 */
[----:B------:R-:W-:Y:S01]  /*5a20*/  FFMA.FTZ R58, R59, R60, R58 ;  /* 0x0000003c3b3a7223 */ /* 0x000fe2000001003a */
[----:B------:R-:W-:Y:S01]  /*5a30*/  FMUL.FTZ R55, R62, UR16 ;  /* 0x000000103e377c20 */ /* 0x000fe20008410000 */
[----:B------:R-:W-:Y:S01]  /*5a40*/  FMUL.FTZ R60, R4, R54 ;  /* 0x00000036043c7220 */ /* 0x000fe20000410000 */
[----:B------:R-:W-:Y:S01]  /*5a50*/  FADD.FTZ R34, R34, -UR28 ;  /* 0x8000001c22227e21 */ /* 0x000fe20008010000 */
[----:B------:R-:W-:Y:S01]  /*5a60*/  FADD.FTZ R56, R56, R54 ;  /* 0x0000003638387221 */ /* 0x000fe20000010000 */
[----:B------:R-:W-:Y:S01]  /*5a70*/  FFMA.FTZ R57, R54, R55, R57 ;  /* 0x0000003736397223 */ /* 0x000fe20000010039 */
[----:B------:R-:W-:Y:S01]  /*5a80*/  FADD.FTZ R54, R53, R60 ;  /* 0x0000003c35367221 */ /* 0x000fe20000010000 */
[----:B------:R-:W-:-:S02]  /*5a90*/  HADD2.F32 R53, -RZ, R43.H1_H1 ;  /* 0x3000002bff357230 */ /* 0x000fc40000004100 */
[----:B------:R-:W-:Y:S01]  /*5aa0*/  FMUL.FTZ R34, R34, UR16 ;  /* 0x0000001022227c20 */ /* 0x000fe20008410000 */
[----:B------:R-:W-:Y:S01]  /*5ab0*/  FFMA.FTZ R55, R55, R60, R58 ;  /* 0x0000003c37377223 */ /* 0x000fe2000001003a */
[----:B------:R-:W-:Y:S02]  /*5ac0*/  HADD2.F32 R59, -RZ, R32.H0_H0 ;  /* 0x20000020ff3b7230 */ /* 0x000fe40000004100 */
[----:B------:R-:W-:Y:S02]  /*5ad0*/  HADD2.F32 R58, -RZ, R33.H0_H0 ;  /* 0x20000021ff3a7230 */ /* 0x000fe40000004100 */
[----:B------:R-:W-:Y:S01]  /*5ae0*/  FADD.FTZ R7, R7, R53 ;  /* 0x0000003507077221 */ /* 0x000fe20000010000 */
[----:B------:R-:W-:Y:S01]  /*5af0*/  FFMA.FTZ R6, R53, R34, R6 ;  /* 0x0000002235067223 */ /* 0x000fe20000010006 */
[----:B------:R-:W-:Y:S02]  /*5b00*/  HADD2.F32 R33, -RZ, R31.H0_H0 ;  /* 0x2000001fff217230 */ /* 0x000fe40000004100 */
[----:B------:R-:W-:Y:S01]  /*5b10*/  FMUL.FTZ R53, R5, R53 ;  /* 0x0000003505357220 */ /* 0x000fe20000410000 */
[----:B------:R-:W-:Y:S01]  /*5b20*/  FADD.FTZ R59, R59, -UR28 ;  /* 0x8000001c3b3b7e21 */ /* 0x000fe20008010000 */
[----:B------:R-:W-:Y:S01]  /*5b30*/  FADD.FTZ R56, R56, R58 ;  /* 0x0000003a38387221 */ /* 0x000fe20000010000 */
[----:B------:R-:W-:-:S02]  /*5b40*/  HADD2.F32 R43, -RZ, R43.H0_H0 ;  /* 0x2000002bff2b7230 */ /* 0x000fc40000004100 */
[----:B------:R-:W-:Y:S01]  /*5b50*/  FFMA.FTZ R55, R34, R53, R55 ;  /* 0x0000003522377223 */ /* 0x000fe20000010037 */
[----:B------:R-:W-:Y:S01]  /*5b60*/  FADD.FTZ R34, R33, -UR28 ;  /* 0x8000001c21227e21 */ /* 0x000fe20008010000 */
[----:B------:R-:W-:Y:S01]  /*5b70*/  FMUL.FTZ R60, R59, UR16 ;  /* 0x000000103b3c7c20 */ /* 0x000fe20008410000 */
[----:B------:R-:W-:Y:S02]  /*5b80*/  HADD2.F32 R33, -RZ, R32.H1_H1 ;  /* 0x30000020ff217230 */ /* 0x000fe40000004100 */
[----:B------:R-:W-:Y:S01]  /*5b90*/  FMUL.FTZ R59, R4, R58 ;  /* 0x0000003a043b7220 */ /* 0x000fe20000410000 */
[----:B------:R-:W-:Y:S01]  /*5ba0*/  FMUL.FTZ R34, R34, UR16 ;  /* 0x0000001022227c20 */ /* 0x000fe20008410000 */
[----:B------:R-:W-:Y:S01]  /*5bb0*/  FADD.FTZ R54, R53, R54 ;  /* 0x0000003635367221 */ /* 0x000fe20000010000 */
[----:B------:R-:W-:Y:S02]  /*5bc0*/  HADD2.F32 R32, -RZ, R29.H1_H1 ;  /* 0x3000001dff207230 */ /* 0x000fe40000004100 */
[----:B------:R-:W-:Y:S01]  /*5bd0*/  FFMA.FTZ R55, R60, R59, R55 ;  /* 0x0000003b3c377223 */ /* 0x000fe20000010037 */
[----:B------:R-:W-:Y:S01]  /*5be0*/  FMUL.FTZ R53, R5, R33 ;  /* 0x0000002105357220 */ /* 0x000fe20000410000 */
[----:B------:R-:W-:Y:S01]  /*5bf0*/  FADD.FTZ R7, R7, R33 ;  /* 0x0000002107077221 */ /* 0x000fe20000010000 */
[----:B------:R-:W-:Y:S01]  /*5c00*/  FFMA.FTZ R6, R33, R34, R6 ;  /* 0x0000002221067223 */ /* 0x000fe20000010006 */
[----:B------:R-:W-:-:S02]  /*5c10*/  HADD2.F32 R33, -RZ, R23.H1_H1 ;  /* 0x30000017ff217230 */ /* 0x000fc40000004100 */
[----:B------:R-:W-:Y:S01]  /*5c20*/  FFMA.FTZ R55, R34, R53, R55 ;  /* 0x0000003522377223 */ /* 0x000fe20000010037 */
[----:B------:R-:W-:Y:S01]  /*5c30*/  FADD.FTZ R34, R32, -UR28 ;  /* 0x8000001c20227e21 */ /* 0x000fe20008010000 */
[----:B------:R-:W-:Y:S01]  /*5c40*/  FADD.FTZ R54, R54, R59 ;  /* 0x0000003b36367221 */ /* 0x000fe20000010000 */
[----:B------:R-:W-:Y:S02]  /*5c50*/  HADD2.F32 R32, -RZ, R31.H1_H1 ;  /* 0x3000001fff207230 */ /* 0x000fe40000004100 */
[----:B------:R-:W-:Y:S01]  /*5c60*/  FADD.FTZ R33, R33, -UR28 ;  /* 0x8000001c21217e21 */ /* 0x000fe20008010000 */
[----:B------:R-:W-:Y:S01]  /*5c70*/  FFMA.FTZ R57, R58, R60, R57 ;  /* 0x0000003c3a397223 */ /* 0x000fe20000010039 */
[----:B------:R-:W-:Y:S01]  /*5c80*/  FMUL.FTZ R34, R34, UR16 ;  /* 0x0000001022227c20 */ /* 0x000fe20008410000 */
[----:B------:R-:W-:Y:S01]  /*5c90*/  FADD.FTZ R54, R53, R54 ;  /* 0x0000003635367221 */ /* 0x000fe20000010000 */
[----:B------:R-:W-:Y:S01]  /*5ca0*/  FMUL.FTZ R33, R33, UR16 ;  /* 0x0000001021217c20 */ /* 0x000fe20008410000 */
[----:B------:R-:W-:-:S02]  /*5cb0*/  HADD2.F32 R53, -RZ, R27.H0_H0 ;  /* 0x2000001bff357230 */ /* 0x000fc40000004100 */
        /* <DEDUP_REMOVED lines=8> */
[----:B------:R-:W-:Y:S01]  /*5d40*/  FADD.FTZ R53, R53, -UR28 ;  /* 0x8000001c35357e21 */ /* 0x000fe20008010000 */
[----:B------:R-:W-:Y:S02]  /*5d50*/  HADD2.F32 R54, -RZ, R30.H1_H1 ;  /* 0x3000001eff367230 */ /* 0x000fe40000004100 */
[----:B------:R-:W-:Y:S01]  /*5d60*/  FADD.FTZ R43, R32, R43 ;  /* 0x0000002b202b7221 */ /* 0x000fe20000010000 */
[----:B------:R-:W-:Y:S01]  /*5d70*/  FFMA.FTZ R34, R33, R32, R34 ;  /* 0x0000002021227223 */ /* 0x000fe20000010022 */
[----:B------:R-:W-:Y:S01]  /*5d80*/  FMUL.FTZ R53, R53, UR16 ;  /* 0x0000001035357c20 */ /* 0x000fe20008410000 */
[----:B------:R-:W-:-:S02]  /*5d90*/  HADD2.F32 R31, -RZ, R21.H1_H1 ;  /* 0x30000015ff1f7230 */ /* 0x000fc40000004100 */
[----:B------:R-:W-:Y:S01]  /*5da0*/  FMUL.FTZ R32, R4, R54 ;  /* 0x0000003604207220 */ /* 0x000fe20000410000 */
[----:B------:R-:W-:Y:S02]  /*5db0*/  HADD2.F32 R33, -RZ, R25.H0_H0 ;  /* 0x20000019ff217230 */ /* 0x000fe40000004100 */
[----:B------:R-:W-:Y:S01]  /*5dc0*/  FADD.FTZ R56, R56, R54 ;  /* 0x0000003638387221 */ /* 0x000fe20000010000 */
[----:B------:R-:W-:Y:S01]  /*5dd0*/  FFMA.FTZ R57, R54, R53, R57 ;  /* 0x0000003536397223 */ /* 0x000fe20000010039 */
[----:B------:R-:W-:Y:S01]  /*5de0*/  FADD.FTZ R54, R43, R32 ;  /* 0x000000202b367221 */ /* 0x000fe20000010000 */
[----:B------:R-:W-:Y:S01]  /*5df0*/  FFMA.FTZ R53, R53, R32, R34 ;  /* 0x0000002035357223 */ /* 0x000fe20000010022 */
[----:B------:R-:W-:Y:S01]  /*5e00*/  FADD.FTZ R32, R31, -UR28 ;  /* 0x8000001c1f207e21 */ /* 0x000fe20008010000 */
[----:B------:R-:W-:Y:S01]  /*5e10*/  FADD.FTZ R33, R33, -UR28 ;  /* 0x8000001c21217e21 */ /* 0x000fe20008010000 */
[----:B------:R-:W-:Y:S02]  /*5e20*/  HADD2.F32 R31, -RZ, R30.H0_H0 ;  /* 0x2000001eff1f7230 */ /* 0x000fe40000004100 */
[----:B------:R-:W-:Y:S01]  /*5e30*/  FMUL.FTZ R32, R32, UR16 ;  /* 0x0000001020207c20 */ /* 0x000fe20008410000 */
[----:B------:R-:W-:-:S02]  /*5e40*/  HADD2.F32 R30, -RZ, R29.H0_H0 ;  /* 0x2000001dff1e7230 */ /* 0x000fc40000004100 */
[----:B------:R-:W-:Y:S01]  /*5e50*/  FMUL.FTZ R34, R33, UR16 ;  /* 0x0000001021227c20 */ /* 0x000fe20008410000 */
[----:B------:R-:W-:Y:S02]  /*5e60*/  HADD2.F32 R29, -RZ, R28.H1_H1 ;  /* 0x3000001cff1d7230 */ /* 0x000fe40000004100 */
[----:B------:R-:W-:Y:S01]  /*5e70*/  FADD.FTZ R7, R7, R31 ;  /* 0x0000001f07077221 */ /* 0x000fe20000010000 */
[----:B------:R-:W-:Y:S01]  /*5e80*/  FFMA.FTZ R6, R31, R32, R6 ;  /* 0x000000201f067223 */ /* 0x000fe20000010006 */
[----:B------:R-:W-:Y:S01]  /*5e90*/  FMUL.FTZ R31, R5, R31 ;  /* 0x0000001f051f7220 */ /* 0x000fe20000410000 */
[----:B------:R-:W-:Y:S01]  /*5ea0*/  FADD.FTZ R56, R56, R30 ;  /* 0x0000001e38387221 */ /* 0x000fe20000010000 */
[----:B------:R-:W-:Y:S01]  /*5eb0*/  FFMA.FTZ R57, R30, R34, R57 ;  /* 0x000000221e397223 */ /* 0x000fe20000010039 */
[----:B------:R-:W-:Y:S01]  /*5ec0*/  FMUL.FTZ R33, R4, R30 ;  /* 0x0000001e04217220 */ /* 0x000fe20000410000 */
[----:B------:R-:W-:Y:S01]  /*5ed0*/  FADD.FTZ R30, R29, -UR28 ;  /* 0x8000001c1d1e7e21 */ /* 0x000fe20008010000 */
[----:B------:R-:W-:-:S02]  /*5ee0*/  HADD2.F32 R29, -RZ, R42.H1_H1 ;  /* 0x3000002aff1d7230 */ /* 0x000fc40000004100 */
[----:B------:R-:W-:Y:S01]  /*5ef0*/  FFMA.FTZ R53, R32, R31, R53 ;  /* 0x0000001f20357223 */ /* 0x000fe20000010035 */
[----:B------:R-:W-:Y:S01]  /*5f00*/  FADD.FTZ R54, R31, R54 ;  /* 0x000000361f367221 */ /* 0x000fe20000010000 */
[----:B------:R-:W-:Y:S01]  /*5f10*/  FMUL.FTZ R30, R30, UR16 ;  /* 0x000000101e1e7c20 */ /* 0x000fe20008410000 */
[----:B------:R-:W-:Y:S02]  /*5f20*/  HADD2.F32 R32, -RZ, R20.H0_H0 ;  /* 0x20000014ff207230 */ /* 0x000fe40000004100 */
[----:B------:R-:W-:Y:S01]  /*5f30*/  FFMA.FTZ R53, R34, R33, R53 ;  /* 0x0000002122357223 */ /* 0x000fe20000010035 */
[----:B------:R-:W-:Y:S01]  /*5f40*/  FMUL.FTZ R31, R5, R29 ;  /* 0x0000001d051f7220 */ /* 0x000fe20000410000 */
[----:B------:R-:W-:Y:S02]  /*5f50*/  HADD2.F32 R28, -RZ, R28.H0_H0 ;  /* 0x2000001cff1c7230 */ /* 0x000fe40000004100 */
[----:B------:R-:W-:Y:S01]  /*5f60*/  FFMA.FTZ R6, R29, R30, R6 ;  /* 0x0000001e1d067223 */ /* 0x000fe20000010006 */
[----:B------:R-:W-:Y:S01]  /*5f70*/  FADD.FTZ R54, R54, R33 ;  /* 0x0000002136367221 */ /* 0x000fe20000010000 */
[----:B------:R-:W-:Y:S01]  /*5f80*/  FFMA.FTZ R53, R30, R31, R53 ;  /* 0x0000001f1e357223 */ /* 0x000fe20000010035 */
[----:B------:R-:W-:Y:S01]  /*5f90*/  FADD.FTZ R32, R32, -UR28 ;  /* 0x8000001c20207e21 */ /* 0x000fe20008010000 */
[----:B------:R-:W-:-:S02]  /*5fa0*/  HADD2.F32 R30, -RZ, R27.H1_H1 ;  /* 0x3000001bff1e7230 */ /* 0x000fc40000004100 */
[----:B------:R-:W-:Y:S01]  /*5fb0*/  FADD.FTZ R28, R28, -UR28 ;  /* 0x8000001c1c1c7e21 */ /* 0x000fe20008010000 */
[----:B------:R-:W-:Y:S02]  /*5fc0*/  HADD2.F32 R27, -RZ, R26.H1_H1 ;  /* 0x3000001aff1b7230 */ /* 0x000fe40000004100 */
[----:B------:R-:W-:Y:S01]  /*5fd0*/  FADD.FTZ R7, R7, R29 ;  /* 0x0000001d07077221 */ /* 0x000fe20000010000 */
[----:B------:R-:W-:Y:S01]  /*5fe0*/  FADD.FTZ R54, R31, R54 ;  /* 0x000000361f367221 */ /* 0x000fe20000010000 */
[----:B------:R-:W-:Y:S01]  /*5ff0*/  FMUL.FTZ R32, R32, UR16 ;  /* 0x0000001020207c20 */ /* 0x000fe20008410000 */
[----:B------:R-:W-:Y:S01]  /*6000*/  FMUL.FTZ R28, R28, UR16 ;  /* 0x000000101c1c7c20 */ /* 0x000fe20008410000 */
[----:B------:R-:W-:Y:S02]  /*6010*/  HADD2.F32 R31, -RZ, R18.H0_H0 ;  /* 0x20000012ff1f7230 */ /* 0x000fe40000004100 */
[----:B------:R-:W-:Y:S01]  /*6020*/  FMUL.FTZ R29, R4, R30 ;  /* 0x0000001e041d7220 */ /* 0x000fe20000410000 */
[----:B------:R-:W-:Y:S01]  /*6030*/  FADD.FTZ R56, R56, R30 ;  /* 0x0000001e38387221 */ /* 0x000fe20000010000 */
[----:B------:R-:W-:Y:S01]  /*6040*/  FFMA.FTZ R57, R30, R32, R57 ;  /* 0x000000201e397223 */ /* 0x000fe20000010039 */
[----:B------:R-:W-:Y:S01]  /*6050*/  FADD.FTZ R7, R7, R27 ;  /* 0x0000001b07077221 */ /* 0x000fe20000010000 */
[----:B------:R-:W-:Y:S01]  /*6060*/  FFMA.FTZ R6, R27, R28, R6 ;  /* 0x0000001c1b067223 */ /* 0x000fe20000010006 */
[----:B------:R-:W-:Y:S01]  /*6070*/  FMUL.FTZ R27, R5, R27 ;  /* 0x0000001b051b7220 */ /* 0x000fe20000410000 */
[----:B------:R-:W-:Y:S01]  /*6080*/  FFMA.FTZ R53, R32, R29, R53 ;  /* 0x0000001d20357223 */ /* 0x000fe20000010035 */
[----:B------:R-:W-:-:S02]  /*6090*/  HADD2.F32 R30, -RZ, R25.H1_H1 ;  /* 0x30000019ff1e7230 */ /* 0x000fc40000004100 */
[----:B------:R-:W-:Y:S01]  /*60a0*/  FADD.FTZ R31, R31, -UR28 ;  /* 0x8000001c1f1f7e21 */ /* 0x000fe20008010000 */
[----:B------:R-:W-:Y:S01]  /*60b0*/  FADD.FTZ R54, R54, R29 ;  /* 0x0000001d36367221 */ /* 0x000fe20000010000 */
[----:B------:R-:W-:Y:S02]  /*60c0*/  HADD2.F32 R26, -RZ, R26.H0_H0 ;  /* 0x2000001aff1a7230 */ /* 0x000fe40000004100 */
[----:B------:R-:W-:Y:S01]  /*60d0*/  FFMA.FTZ R53, R28, R27, R53 ;  /* 0x0000001b1c357223 */ /* 0x000fe20000010035 */
[----:B------:R-:W-:Y:S01]  /*60e0*/  FMUL.FTZ R28, R31, UR16 ;  /* 0x000000101f1c7c20 */ /* 0x000fe20008410000 */
[----:B------:R-:W-:Y:S01]  /*60f0*/  FMUL.FTZ R25, R4, R30 ;  /* 0x0000001e04197220 */ /* 0x000fe20000410000 */
[----:B------:R-:W-:Y:S01]  /*6100*/  FADD.FTZ R54, R27, R54 ;  /* 0x000000361b367221 */ /* 0x000fe20000010000 */
[----:B------:R-:W-:Y:S01]  /*6110*/  FADD.FTZ R26, R26, -UR28 ;  /* 0x8000001c1a1a7e21 */ /* 0x000fe20008010000 */
[----:B------:R-:W-:Y:S01]  /*6120*/  FFMA.FTZ R57, R30, R28, R57 ;  /* 0x0000001c1e397223 */ /* 0x000fe20000010039 */
[----:B------:R-:W-:Y:S01]  /*6130*/  FFMA.FTZ R53, R28, R25, R53 ;  /* 0x000000191c357223 */ /* 0x000fe20000010035 */
[----:B------:R-:W-:Y:S01]  /*6140*/  FADD.FTZ R54, R54, R25 ;  /* 0x0000001936367221 */ /* 0x000fe20000010000 */
[----:B------:R-:W-:-:S02]  /*6150*/  HADD2.F32 R28, -RZ, R24.H0_H0 ;  /* 0x20000018ff1c7230 */ /* 0x000fc40000004100 */
[----:B------:R-:W-:Y:S01]  /*6160*/  FMUL.FTZ R26, R26, UR16 ;  /* 0x000000101a1a7c20 */ /* 0x000fe20008410000 */
[----:B------:R-:W-:Y:S02]  /*6170*/  HADD2.F32 R27, -RZ, R16.H1_H1 ;  /* 0x30000010ff1b7230 */ /* 0x000fe40000004100 */
[----:B------:R-:W-:Y:S01]  /*6180*/  FADD.FTZ R56, R56, R30 ;  /* 0x0000001e38387221 */ /* 0x000fe20000010000 */
[----:B------:R-:W-:Y:S02]  /*6190*/  HADD2.F32 R25, -RZ, R42.H0_H0 ;  /* 0x2000002aff197230 */ /* 0x000fe40000004100 */
[----:B------:R-:W-:Y:S02]  /*61a0*/  HADD2.F32 R24, -RZ, R24.H1_H1 ;  /* 0x30000018ff187230 */ /* 0x000fe40000004100 */
[----:B------:R-:W-:Y:S01]  /*61b0*/  FADD.FTZ R27, R27, -UR28 ;  /* 0x8000001c1b1b7e21 */ /* 0x000fe20008010000 */
[----:B------:R-:W-:Y:S02]  /*61c0*/  HADD2.F32 R23, -RZ, R23.H0_H0 ;  /* 0x20000017ff177230 */ /* 0x000fe40000004100 */
[----:B------:R-:W-:Y:S01]  /*61d0*/  FADD.FTZ R7, R7, R25 ;  /* 0x0000001907077221 */ /* 0x000fe20000010000 */
[----:B------:R-:W-:Y:S01]  /*61e0*/  FFMA.FTZ R6, R25, R26, R6 ;  /* 0x0000001a19067223 */ /* 0x000fe20000010006 */
[----:B------:R-:W-:Y:S01]  /*61f0*/  FADD.FTZ R24, R24, -UR28 ;  /* 0x8000001c18187e21 */ /* 0x000fe20008010000 */
[----:B------:R-:W-:Y:S01]  /*6200*/  FMUL.FTZ R25, R5, R25 ;  /* 0x0000001905197220 */ /* 0x000fe20000410000 */
[----:B------:R-:W-:Y:S01]  /*6210*/  FMUL.FTZ R30, R27, UR16 ;  /* 0x000000101b1e7c20 */ /* 0x000fe20008410000 */
[----:B------:R-:W-:Y:S01]  /*6220*/  FMUL.FTZ R27, R4, R28 ;  /* 0x0000001c041b7220 */ /* 0x000fe20000410000 */
[----:B------:R-:W-:Y:S01]  /*6230*/  FMUL.FTZ R24, R24, UR16 ;  /* 0x0000001018187c20 */ /* 0x000fe20008410000 */
[----:B------:R-:W-:Y:S01]  /*6240*/  FFMA.FTZ R53, R26, R25, R53 ;  /* 0x000000191a357223 */ /* 0x000fe20000010035 */
[----:B------:R-:W-:Y:S01]  /*6250*/  FADD.FTZ R54, R25, R54 ;  /* 0x0000003619367221 */ /* 0x000fe20000010000 */
[----:B------:R-:W-:Y:S01]  /*6260*/  FMUL.FTZ R25, R5, R23 ;  /* 0x0000001705197220 */ /* 0x000fe20000410000 */
[----:B------:R-:W-:Y:S01]  /*6270*/  FADD.FTZ R7, R7, R23 ;  /* 0x0000001707077221 */ /* 0x000fe20000010000 */
[----:B------:R-:W-:Y:S01]  /*6280*/  FFMA.FTZ R6, R23, R24, R6 ;  /* 0x0000001817067223 */ /* 0x000fe20000010006 */
[----:B------:R-:W-:Y:S01]  /*6290*/  FFMA.FTZ R53, R30, R27, R53 ;  /* 0x0000001b1e357223 */ /* 0x000fe20000010035 */
[----:B------:R-:W-:-:S02]  /*62a0*/  HADD2.F32 R23, -RZ, R22.H1_H1 ;  /* 0x30000016ff177230 */ /* 0x000fc40000004100 */
[----:B------:R-:W-:Y:S01]  /*62b0*/  FADD.FTZ R54, R54, R27 ;  /* 0x0000001b36367221 */ /* 0x000fe20000010000 */
[----:B------:R-:W-:Y:S02]  /*62c0*/  HADD2.F32 R26, -RZ, R14.H1_H1 ;  /* 0x3000000eff1a7230 */ /* 0x000fe40000004100 */
[----:B------:R-:W-:Y:S01]  /*62d0*/  FFMA.FTZ R53, R24, R25, R53 ;  /* 0x0000001918357223 */ /* 0x000fe20000010035 */
[----:B------:R-:W-:Y:S02]  /*62e0*/  HADD2.F32 R22, -RZ, R22.H0_H0 ;  /* 0x20000016ff167230 */ /* 0x000fe40000004100 */
[----:B------:R-:W-:Y:S01]  /*62f0*/  FADD.FTZ R24, R23, -UR28 ;  /* 0x8000001c17187e21 */ /* 0x000fe20008010000 */
[----:B------:R-:W-:Y:S02]  /*6300*/  HADD2.F32 R27, -RZ, R13.H0_H0 ;  /* 0x2000000dff1b7230 */ /* 0x000fe40000004100 */
[----:B------:R-:W-:Y:S01]  /*6310*/  FADD.FTZ R26, R26, -UR28 ;  /* 0x8000001c1a1a7e21 */ /* 0x000fe20008010000 */
[----:B------:R-:W-:-:S02]  /*6320*/  HADD2.F32 R23, -RZ, R41.H1_H1 ;  /* 0x30000029ff177230 */ /* 0x000fc40000004100 */
[----:B------:R-:W-:Y:S01]  /*6330*/  FADD.FTZ R54, R25, R54 ;  /* 0x0000003619367221 */ /* 0x000fe20000010000 */
[----:B------:R-:W-:Y:S01]  /*6340*/  FMUL.FTZ R24, R24, UR16 ;  /* 0x0000001018187c20 */ /* 0x000fe20008410000 */
        /* <DEDUP_REMOVED lines=12> */
[----:B------:R-:W-:-:S02]  /*6410*/  HADD2.F32 R20, -RZ, R20.H1_H1 ;  /* 0x30000014ff147230 */ /* 0x000fc40000004100 */
[----:B------:R-:W-:Y:S01]  /*6420*/  FMUL.FTZ R22, R27, UR16 ;  /* 0x000000101b167c20 */ /* 0x000fe20008410000 */
[----:B------:R-:W-:Y:S02]  /*6430*/  HADD2.F32 R21, -RZ, R21.H0_H0 ;  /* 0x20000015ff157230 */ /* 0x000fe40000004100 */
[----:B------:R-:W-:Y:S01]  /*6440*/  FADD.FTZ R54, R23, R54 ;  /* 0x0000003617367221 */ /* 0x000fe20000010000 */
[----:B------:R-:W-:Y:S01]  /*6450*/  FFMA.FTZ R53, R24, R23, R53 ;  /* 0x0000001718357223 */ /* 0x000fe20000010035 */
[----:B------:R-:W-:Y:S01]  /*6460*/  FMUL.FTZ R23, R4, R20 ;  /* 0x0000001404177220 */ /* 0x000fe20000410000 */
[----:B------:R-:W-:Y:S01]  /*6470*/  FADD.FTZ R56, R56, R20 ;  /* 0x0000001438387221 */ /* 0x000fe20000010000 */
[----:B------:R-:W-:Y:S01]  /*6480*/  FFMA.FTZ R57, R20, R22, R57 ;  /* 0x0000001614397223 */ /* 0x000fe20000010039 */
[----:B------:R-:W-:Y:S01]  /*6490*/  FADD.FTZ R20, R21, -UR28 ;  /* 0x8000001c15147e21 */ /* 0x000fe20008010000 */
[----:B------:R-:W-:Y:S02]  /*64a0*/  HADD2.F32 R24, -RZ, R11.H0_H0 ;  /* 0x2000000bff187230 */ /* 0x000fe40000004100 */
[----:B------:R-:W-:Y:S01]  /*64b0*/  FADD.FTZ R54, R54, R23 ;  /* 0x0000001736367221 */ /* 0x000fe20000010000 */
[----:B------:R-:W-:-:S02]  /*64c0*/  HADD2.F32 R21, -RZ, R19.H1_H1 ;  /* 0x30000013ff157230 */ /* 0x000fc40000004100 */
[----:B------:R-:W-:Y:S01]  /*64d0*/  FMUL.FTZ R20, R20, UR16 ;  /* 0x0000001014147c20 */ /* 0x000fe20008410000 */
[----:B------:R-:W-:Y:S02]  /*64e0*/  HADD2.F32 R18, -RZ, R18.H1_H1 ;  /* 0x30000012ff127230 */ /* 0x000fe40000004100 */
[----:B------:R-:W-:Y:S01]  /*64f0*/  FADD.FTZ R24, R24, -UR28 ;  /* 0x8000001c18187e21 */ /* 0x000fe20008010000 */
[----:B------:R-:W-:Y:S02]  /*6500*/  HADD2.F32 R19, -RZ, R19.H0_H0 ;  /* 0x20000013ff137230 */ /* 0x000fe40000004100 */
[----:B------:R-:W-:Y:S01]  /*6510*/  FADD.FTZ R7, R7, R21 ;  /* 0x0000001507077221 */ /* 0x000fe20000010000 */
[----:B------:R-:W-:Y:S01]  /*6520*/  FFMA.FTZ R6, R21, R20, R6 ;  /* 0x0000001415067223 */ /* 0x000fe20000010006 */
[----:B------:R-:W-:Y:S01]  /*6530*/  FFMA.FTZ R53, R22, R23, R53 ;  /* 0x0000001716357223 */ /* 0x000fe20000010035 */
[----:B------:R-:W-:Y:S01]  /*6540*/  FMUL.FTZ R21, R5, R21 ;  /* 0x0000001505157220 */ /* 0x000fe20000410000 */
[----:B------:R-:W-:Y:S01]  /*6550*/  FMUL.FTZ R24, R24, UR16 ;  /* 0x0000001018187c20 */ /* 0x000fe20008410000 */
[----:B------:R-:W-:-:S02]  /*6560*/  HADD2.F32 R41, -RZ, R41.H0_H0 ;  /* 0x20000029ff297230 */ /* 0x000fc40000004100 */
[----:B------:R-:W-:Y:S01]  /*6570*/  FMUL.FTZ R23, R4, R18 ;  /* 0x0000001204177220 */ /* 0x000fe20000410000 */
[----:B------:R-:W-:Y:S01]  /*6580*/  FADD.FTZ R54, R21, R54 ;  /* 0x0000003615367221 */ /* 0x000fe20000010000 */
[----:B------:R-:W-:Y:S01]  /*6590*/  FFMA.FTZ R53, R20, R21, R53 ;  /* 0x0000001514357223 */ /* 0x000fe20000010035 */
[----:B------:R-:W-:Y:S01]  /*65a0*/  FADD.FTZ R19, R19, -UR28 ;  /* 0x8000001c13137e21 */ /* 0x000fe20008010000 */
[----:B------:R-:W-:Y:S02]  /*65b0*/  HADD2.F32 R20, -RZ, R10.H1_H1 ;  /* 0x3000000aff147230 */ /* 0x000fe40000004100 */
[----:B------:R-:W-:Y:S01]  /*65c0*/  FADD.FTZ R56, R56, R18 ;  /* 0x0000001238387221 */ /* 0x000fe20000010000 */
[----:B------:R-:W-:Y:S01]  /*65d0*/  FFMA.FTZ R57, R18, R24, R57 ;  /* 0x0000001812397223 */ /* 0x000fe20000010039 */
[----:B------:R-:W-:Y:S01]  /*65e0*/  FADD.FTZ R21, R54, R23 ;  /* 0x0000001736157221 */ /* 0x000fe20000010000 */
[----:B------:R-:W-:Y:S01]  /*65f0*/  FFMA.FTZ R24, R24, R23, R53 ;  /* 0x0000001718187223 */ /* 0x000fe20000010035 */
[----:B------:R-:W-:Y:S01]  /*6600*/  FMUL.FTZ R19, R19, UR16 ;  /* 0x0000001013137c20 */ /* 0x000fe20008410000 */
[----:B------:R-:W-:Y:S01]  /*6610*/  FMUL.FTZ R18, R5, R41 ;  /* 0x0000002905127220 */ /* 0x000fe20000410000 */
[----:B------:R-:W-:Y:S01]  /*6620*/  FADD.FTZ R20, R20, -UR28 ;  /* 0x8000001c14147e21 */ /* 0x000fe20008010000 */
[----:B------:R-:W-:-:S02]  /*6630*/  HADD2.F32 R22, -RZ, R17.H1_H1 ;  /* 0x30000011ff167230 */ /* 0x000fc40000004100 */
[----:B------:R-:W-:Y:S01]  /*6640*/  FFMA.FTZ R6, R41, R19, R6 ;  /* 0x0000001329067223 */ /* 0x000fe20000010006 */
[----:B------:R-:W-:Y:S01]  /*6650*/  FADD.FTZ R21, R18, R21 ;  /* 0x0000001512157221 */ /* 0x000fe20000010000 */
[----:B------:R-:W-:Y:S01]  /*6660*/  FFMA.FTZ R24, R19, R18, R24 ;  /* 0x0000001213187223 */ /* 0x000fe20000010018 */
[----:B------:R-:W-:Y:S02]  /*6670*/  HADD2.F32 R18, -RZ, R17.H0_H0 ;  /* 0x20000011ff127230 */ /* 0x000fe40000004100 */
[----:B------:R-:W-:Y:S01]  /*6680*/  FMUL.FTZ R19, R20, UR16 ;  /* 0x0000001014137c20 */ /* 0x000fe20008410000 */
[----:B------:R-:W-:Y:S01]  /*6690*/  FADD.FTZ R22, R22, -UR28 ;  /* 0x8000001c16167e21 */ /* 0x000fe20008010000 */
[----:B------:R-:W-:Y:S02]  /*66a0*/  HADD2.F32 R17, -RZ, R16.H0_H0 ;  /* 0x20000010ff117230 */ /* 0x000fe40000004100 */
[----:B------:R-:W-:Y:S01]  /*66b0*/  FADD.FTZ R7, R7, R41 ;  /* 0x0000002907077221 */ /* 0x000fe20000010000 */
[----:B------:R-:W-:Y:S01]  /*66c0*/  FADD.FTZ R56, R56, R18 ;  /* 0x0000001238387221 */ /* 0x000fe20000010000 */
[----:B------:R-:W-:Y:S01]  /*66d0*/  FFMA.FTZ R57, R18, R19, R57 ;  /* 0x0000001312397223 */ /* 0x000fe20000010039 */
[----:B------:R-:W-:-:S02]  /*66e0*/  HADD2.F32 R16, -RZ, R10.H0_H0 ;  /* 0x2000000aff107230 */ /* 0x000fc40000004100 */
[----:B------:R-:W-:Y:S01]  /*66f0*/  FMUL.FTZ R18, R4, R18 ;  /* 0x0000001204127220 */ /* 0x000fe20000410000 */
[----:B------:R-:W-:Y:S01]  /*6700*/  FMUL.FTZ R22, R22, UR16 ;  /* 0x0000001016167c20 */ /* 0x000fe20008410000 */
[----:B------:R-:W-:Y:S01]  /*6710*/  FADD.FTZ R7, R7, R17 ;  /* 0x0000001107077221 */ /* 0x000fe20000010000 */
[----:B------:R-:W-:Y:S02]  /*6720*/  HADD2.F32 R14, -RZ, R14.H0_H0 ;  /* 0x2000000eff0e7230 */ /* 0x000fe40000004100 */
[----:B------:R-:W-:Y:S01]  /*6730*/  FADD.FTZ R10, R21, R18 ;  /* 0x00000012150a7221 */ /* 0x000fe20000010000 */
[----:B------:R-:W-:Y:S01]  /*6740*/  FFMA.FTZ R19, R19, R18, R24 ;  /* 0x0000001213137223 */ /* 0x000fe20000010018 */
[----:B------:R-:W-:Y:S01]  /*6750*/  FADD.FTZ R18, R16, -UR28 ;  /* 0x8000001c10127e21 */ /* 0x000fe20008010000 */
[----:B------:R-:W-:Y:S01]  /*6760*/  FFMA.FTZ R6, R17, R22, R6 ;  /* 0x0000001611067223 */ /* 0x000fe20000010006 */
[----:B------:R-:W-:Y:S01]  /*6770*/  FMUL.FTZ R17, R5, R17 ;  /* 0x0000001105117220 */ /* 0x000fe20000410000 */
        /* <DEDUP_REMOVED lines=8> */
[----:B------:R-:W-:Y:S02]  /*6800*/  HADD2.F32 R16, -RZ, R9.H0_H0 ;  /* 0x20000009ff107230 */ /* 0x000fe40000004100 */
[----:B------:R-:W-:Y:S01]  /*6810*/  FADD.FTZ R21, R10, R17 ;  /* 0x000000110a157221 */ /* 0x000fe20000010000 */
[----:B------:R-:W-:Y:S01]  /*6820*/  FADD.FTZ R15, R15, -UR28 ;  /* 0x8000001c0f0f7e21 */ /* 0x000fe20008010000 */
[----:B------:R-:W-:-:S02]  /*6830*/  HADD2.F32 R9, -RZ, R40.H1_H1 ;  /* 0x30000028ff097230 */ /* 0x000fc40000004100 */
[----:B------:R-:W-:Y:S01]  /*6840*/  FFMA.FTZ R18, R18, R17, R19 ;  /* 0x0000001112127223 */ /* 0x000fe20000010013 */
[----:B------:R-:W-:Y:S01]  /*6850*/  FADD.FTZ R10, R16, -UR28 ;  /* 0x8000001c100a7e21 */ /* 0x000fe20008010000 */
[----:B------:R-:W-:Y:S02]  /*6860*/  HADD2.F32 R16, -RZ, R13.H1_H1 ;  /* 0x3000000dff107230 */ /* 0x000fe40000004100 */
[----:B------:R-:W-:Y:S01]  /*6870*/  FMUL.FTZ R15, R15, UR16 ;  /* 0x000000100f0f7c20 */ /* 0x000fe20008410000 */
[----:B------:R-:W-:Y:S01]  /*6880*/  FADD.FTZ R14, R14, -UR28 ;  /* 0x8000001c0e0e7e21 */ /* 0x000fe20008010000 */
[----:B------:R-:W-:Y:S01]  /*6890*/  FMUL.FTZ R13, R10, UR16 ;  /* 0x000000100a0d7c20 */ /* 0x000fe20008410000 */
        /* <DEDUP_REMOVED lines=8> */
[----:B------:R-:W-:Y:S01]  /*6920*/  FMUL.FTZ R14, R14, UR16 ;  /* 0x000000100e0e7c20 */ /* 0x000fe20008410000 */
[----:B------:R-:W-:Y:S02]  /*6930*/  HADD2.F32 R8, -RZ, R8.H0_H0 ;  /* 0x20000008ff087230 */ /* 0x000fe40000004100 */
[----:B------:R-:W-:Y:S01]  /*6940*/  FFMA.FTZ R15, R13, R16, R18 ;  /* 0x000000100d0f7223 */ /* 0x000fe20000010012 */
[----:B------:R-:W-:Y:S02]  /*6950*/  HADD2.F32 R12, -RZ, R12.H0_H0 ;  /* 0x2000000cff0c7230 */ /* 0x000fe40000004100 */
[----:B------:R-:W-:Y:S01]  /*6960*/  FMUL.FTZ R13, R5, R9 ;  /* 0x00000009050d7220 */ /* 0x000fe20000410000 */
[----:B------:R-:W-:Y:S01]  /*6970*/  FADD.FTZ R7, R7, R9 ;  /* 0x0000000907077221 */ /* 0x000fe20000010000 */
[----:B------:R-:W-:Y:S01]  /*6980*/  FFMA.FTZ R6, R9, R14, R6 ;  /* 0x0000000e09067223 */ /* 0x000fe20000010006 */
[----:B------:R-:W-:Y:S01]  /*6990*/  FADD.FTZ R9, R8, -UR28 ;  /* 0x8000001c08097e21 */ /* 0x000fe20008010000 */
[----:B------:R-:W-:-:S02]  /*69a0*/  HADD2.F32 R8, -RZ, R11.H1_H1 ;  /* 0x3000000bff087230 */ /* 0x000fc40000004100 */
[----:B------:R-:W-:Y:S01]  /*69b0*/  FADD.FTZ R12, R12, -UR28 ;  /* 0x8000001c0c0c7e21 */ /* 0x000fe20008010000 */
[----:B------:R-:W-:Y:S01]  /*69c0*/  FADD.FTZ R21, R10, R21 ;  /* 0x000000150a157221 */ /* 0x000fe20000010000 */
[----:B------:R-:W-:Y:S01]  /*69d0*/  FFMA.FTZ R15, R14, R13, R15 ;  /* 0x0000000d0e0f7223 */ /* 0x000fe2000001000f */
[----:B------:R-:W-:Y:S02]  /*69e0*/  HADD2.F32 R35, -RZ, R35.H1_H1 ;  /* 0x30000023ff237230 */ /* 0x000fe40000004100 */
[----:B------:R-:W-:Y:S01]  /*69f0*/  FMUL.FTZ R14, R9, UR16 ;  /* 0x00000010090e7c20 */ /* 0x000fe20008410000 */
[----:B------:R-:W-:Y:S01]  /*6a00*/  FMUL.FTZ R12, R12, UR16 ;  /* 0x000000100c0c7c20 */ /* 0x000fe20008410000 */
[--C-:B------:R-:W-:Y:S02]  /*6a10*/  HADD2.F32 R11, -RZ, R44.reuse.H0_H0 ;  /* 0x2000002cff0b7230 */ /* 0x100fe40000004100 */
[----:B------:R-:W-:Y:S01]  /*6a20*/  FMUL.FTZ R9, R4, R8 ;  /* 0x0000000804097220 */ /* 0x000fe20000410000 */
[----:B------:R-:W-:Y:S01]  /*6a30*/  FADD.FTZ R10, R21, R16 ;  /* 0x00000010150a7221 */ /* 0x000fe20000010000 */
[----:B------:R-:W-:Y:S01]  /*6a40*/  FADD.FTZ R7, R7, R35 ;  /* 0x0000002307077221 */ /* 0x000fe20000010000 */
[----:B------:R-:W-:Y:S01]  /*6a50*/  FFMA.FTZ R6, R35, R12, R6 ;  /* 0x0000000c23067223 */ /* 0x000fe20000010006 */
[----:B------:R-:W-:Y:S01]  /*6a60*/  FMUL.FTZ R35, R5, R35 ;  /* 0x0000002305237220 */ /* 0x000fe20000410000 */
[----:B------:R-:W-:Y:S01]  /*6a70*/  FFMA.FTZ R15, R14, R9, R15 ;  /* 0x000000090e0f7223 */ /* 0x000fe2000001000f */
[----:B------:R-:W-:Y:S01]  /*6a80*/  FADD.FTZ R11, R11, -UR28 ;  /* 0x8000001c0b0b7e21 */ /* 0x000fe20008010000 */
[----:B------:R-:W-:Y:S01]  /*6a90*/  FADD.FTZ R10, R13, R10 ;  /* 0x0000000a0d0a7221 */ /* 0x000fe20000010000 */
[----:B------:R-:W-:Y:S01]  /*6aa0*/  FADD.FTZ R56, R56, R8 ;  /* 0x0000000838387221 */ /* 0x000fe20000010000 */
[----:B------:R-:W-:Y:S01]  /*6ab0*/  FFMA.FTZ R57, R8, R14, R57 ;  /* 0x0000000e08397223 */ /* 0x000fe20000010039 */
[----:B------:R-:W-:-:S02]  /*6ac0*/  HADD2.F32 R44, -RZ, R44.H1_H1 ;  /* 0x3000002cff2c7230 */ /* 0x000fc40000004100 */
[----:B------:R-:W-:Y:S01]  /*6ad0*/  FFMA.FTZ R15, R12, R35, R15 ;  /* 0x000000230c0f7223 */ /* 0x000fe2000001000f */
[--C-:B------:R-:W-:Y:S02]  /*6ae0*/  HADD2.F32 R8, -RZ, R45.reuse.H0_H0 ;  /* 0x2000002dff087230 */ /* 0x100fe40000004100 */
[----:B------:R-:W-:Y:S01]  /*6af0*/  FMUL.FTZ R12, R11, UR16 ;  /* 0x000000100b0c7c20 */ /* 0x000fe20008410000 */
[----:B------:R-:W-:Y:S01]  /*6b00*/  FADD.FTZ R10, R10, R9 ;  /* 0x000000090a0a7221 */ /* 0x000fe20000010000 */
[----:B------:R-:W-:Y:S01]  /*6b10*/  FADD.FTZ R44, R44, -UR28 ;  /* 0x8000001c2c2c7e21 */ /* 0x000fe20008010000 */
[----:B------:R-:W-:Y:S02]  /*6b20*/  HADD2.F32 R45, -RZ, R45.H1_H1 ;  /* 0x3000002dff2d7230 */ /* 0x000fe40000004100 */
[----:B------:R-:W-:Y:S01]  /*6b30*/  FMUL.FTZ R9, R4, R8 ;  /* 0x0000000804097220 */ /* 0x000fe20000410000 */
[----:B------:R-:W-:Y:S01]  /*6b40*/  FADD.FTZ R56, R56, R8 ;  /* 0x0000000838387221 */ /* 0x000fe20000010000 */
[----:B------:R-:W-:Y:S01]  /*6b50*/  FFMA.FTZ R57, R8, R12, R57 ;  /* 0x0000000c08397223 */ /* 0x000fe20000010039 */
[----:B------:R-:W-:Y:S01]  /*6b60*/  FADD.FTZ R10, R35, R10 ;  /* 0x0000000a230a7221 */ /* 0x000fe20000010000 */
[----:B------:R-:W-:-:S02]  /*6b70*/  HADD2.F32 R8, -RZ, R46.H0_H0 ;  /* 0x2000002eff087230 */ /* 0x000fc40000004100 */
[----:B------:R-:W-:Y:S01]  /*6b80*/  FMUL.FTZ R44, R44, UR16 ;  /* 0x000000102c2c7c20 */ /* 0x000fe20008410000 */
[----:B------:R-:W-:Y:S01]  /*6b90*/  FFMA.FTZ R15, R12, R9, R15 ;  /* 0x000000090c0f7223 */ /* 0x000fe2000001000f */
[----:B------:R-:W-:Y:S01]  /*6ba0*/  FADD.FTZ R10, R10, R9 ;  /* 0x000000090a0a7221 */ /* 0x000fe20000010000 */
[----:B------:R-:W-:Y:S01]  /*6bb0*/  FADD.FTZ R7, R7, R45 ;  /* 0x0000002d07077221 */ /* 0x000fe20000010000 */
[----:B------:R-:W-:Y:S01]  /*6bc0*/  FADD.FTZ R9, R8, -UR28 ;  /* 0x8000001c08097e21 */ /* 0x000fe20008010000 */
[--C-:B------:R-:W-:Y:S02]  /*6bd0*/  HADD2.F32 R8, -RZ, R47.reuse.H0_H0 ;  /* 0x2000002fff087230 */ /* 0x100fe40000004100 */
[----:B------:R-:W-:Y:S01]  /*6be0*/  FFMA.FTZ R6, R45, R44, R6 ;  /* 0x0000002c2d067223 */ /* 0x000fe20000010006 */
[----:B------:R-:W-:Y:S02]  /*6bf0*/  HADD2.F32 R46, -RZ, R46.H1_H1 ;  /* 0x3000002eff2e7230 */ /* 0x000fe40000004100 */
[----:B------:R-:W-:Y:S01]  /*6c00*/  FMUL.FTZ R45, R5, R45 ;  /* 0x0000002d052d7220 */ /* 0x000fe20000410000 */
[----:B------:R-:W-:Y:S01]  /*6c10*/  FMUL.FTZ R12, R9, UR16 ;  /* 0x00000010090c7c20 */ /* 0x000fe20008410000 */
[----:B------:R-:W-:Y:S01]  /*6c20*/  FMUL.FTZ R9, R4, R8 ;  /* 0x0000000804097220 */ /* 0x000fe20000410000 */
[----:B------:R-:W-:-:S02]  /*6c30*/  HADD2.F32 R47, -RZ, R47.H1_H1 ;  /* 0x3000002fff2f7230 */ /* 0x000fc40000004100 */
[----:B------:R-:W-:Y:S01]  /*6c40*/  FADD.FTZ R10, R45, R10 ;  /* 0x0000000a2d0a7221 */ /* 0x000fe20000010000 */
[----:B------:R-:W-:Y:S01]  /*6c50*/  FFMA.FTZ R15, R44, R45, R15 ;  /* 0x0000002d2c0f7223 */ /* 0x000fe2000001000f */
[----:B------:R-:W-:Y:S01]  /*6c60*/  FADD.FTZ R46, R46, -UR28 ;  /* 0x8000001c2e2e7e21 */ /* 0x000fe20008010000 */
[----:B------:R-:W-:Y:S01]  /*6c70*/  FADD.FTZ R56, R56, R8 ;  /* 0x0000000838387221 */ /* 0x000fe20000010000 */
[----:B------:R-:W-:Y:S01]  /*6c80*/  FFMA.FTZ R57, R8, R12, R57 ;  /* 0x0000000c08397223 */ /* 0x000fe20000010039 */
[----:B------:R-:W-:Y:S01]  /*6c90*/  FADD.FTZ R10, R10, R9 ;  /* 0x000000090a0a7221 */ /* 0x000fe20000010000 */
[----:B------:R-:W-:Y:S01]  /*6ca0*/  FFMA.FTZ R15, R12, R9, R15 ;  /* 0x000000090c0f7223 */ /* 0x000fe2000001000f */
[----:B------:R-:W-:Y:S01]  /*6cb0*/  FMUL.FTZ R46, R46, UR16 ;  /* 0x000000102e2e7c20 */ /* 0x000fe20008410000 */
[--C-:B------:R-:W-:Y:S02]  /*6cc0*/  HADD2.F32 R8, -RZ, R48.reuse.H0_H0 ;  /* 0x20000030ff087230 */ /* 0x100fe40000004100 */
[----:B------:R-:W-:Y:S01]  /*6cd0*/  FMUL.FTZ R9, R5, R47 ;  /* 0x0000002f05097220 */ /* 0x000fe20000410000 */
[----:B------:R-:W-:-:S02]  /*6ce0*/  HADD2.F32 R48, -RZ, R48.H1_H1 ;  /* 0x30000030ff307230 */ /* 0x000fc40000004100 */
[----:B------:R-:W-:Y:S01]  /*6cf0*/  FADD.FTZ R7, R7, R47 ;  /* 0x0000002f07077221 */ /* 0x000fe20000010000 */
[----:B------:R-:W-:Y:S02]  /*6d00*/  HADD2.F32 R11, -RZ, R50.H0_H0 ;  /* 0x20000032ff0b7230 */ /* 0x000fe40000004100 */
[----:B------:R-:W-:Y:S01]  /*6d10*/  FADD.FTZ R10, R9, R10 ;  /* 0x0000000a090a7221 */ /* 0x000fe20000010000 */
[----:B------:R-:W-:Y:S01]  /*6d20*/  FFMA.FTZ R15, R46, R9, R15 ;  /* 0x000000092e0f7223 */ /* 0x000fe2000001000f */
[----:B------:R-:W-:Y:S01]  /*6d30*/  FADD.FTZ R9, R8, -UR28 ;  /* 0x8000001c08097e21 */ /* 0x000fe20008010000 */
[--C-:B------:R-:W-:Y:S02]  /*6d40*/  HADD2.F32 R8, -RZ, R49.reuse.H0_H0 ;  /* 0x20000031ff087230 */ /* 0x100fe40000004100 */
[----:B------:R-:W-:Y:S01]  /*6d50*/  FADD.FTZ R48, R48, -UR28 ;  /* 0x8000001c30307e21 */ /* 0x000fe20008010000 */
[----:B------:R-:W-:Y:S02]  /*6d60*/  HADD2.F32 R49, -RZ, R49.H1_H1 ;  /* 0x30000031ff317230 */ /* 0x000fe40000004100 */
[----:B------:R-:W-:Y:S01]  /*6d70*/  FMUL.FTZ R12, R9, UR16 ;  /* 0x00000010090c7c20 */ /* 0x000fe20008410000 */
        /* <DEDUP_REMOVED lines=8> */
[----:B------:R-:W-:Y:S01]  /*6e00*/  FFMA.FTZ R15, R12, R9, R15 ;  /* 0x000000090c0f7223 */ /* 0x000fe2000001000f */
[----:B------:R-:W-:-:S02]  /*6e10*/  HADD2.F32 R8, -RZ, R51.H0_H0 ;  /* 0x20000033ff087230 */ /* 0x000fc40000004100 */
        /* <DEDUP_REMOVED lines=8> */
[----:B------:R-:W-:Y:S01]  /*6ea0*/  FADD.FTZ R10, R49, R10 ;  /* 0x0000000a310a7221 */ /* 0x000fe20000010000 */
[----:B------:R-:W-:-:S02]  /*6eb0*/  HADD2.F32 R51, -RZ, R51.H1_H1 ;  /* 0x30000033ff337230 */ /* 0x000fc40000004100 */
[----:B------:R-:W-:Y:S01]  /*6ec0*/  FADD.FTZ R50, R50, -UR28 ;  /* 0x8000001c32327e21 */ /* 0x000fe20008010000 */
[--C-:B------:R-:W-:Y:S02]  /*6ed0*/  HADD2.F32 R8, -RZ, R87.reuse.H0_H0 ;  /* 0x20000057ff087230 */ /* 0x100fe40000004100 */
[----:B------:R-:W-:Y:S01]  /*6ee0*/  FFMA.FTZ R15, R12, R9, R15 ;  /* 0x000000090c0f7223 */ /* 0x000fe2000001000f */
[----:B------:R-:W-:Y:S01]  /*6ef0*/  FADD.FTZ R10, R10, R9 ;  /* 0x000000090a0a7221 */ /* 0x000fe20000010000 */
[----:B------:R-:W-:Y:S02]  /*6f00*/  HADD2.F32 R12, -RZ, R88.H0_H0 ;  /* 0x20000058ff0c7230 */ /* 0x000fe40000004100 */
[----:B------:R-:W-:Y:S01]  /*6f10*/  FMUL.FTZ R9, R5, R51 ;  /* 0x0000003305097220 */ /* 0x000fe20000410000 */
[----:B------:R-:W-:Y:S01]  /*6f20*/  FMUL.FTZ R50, R50, UR16 ;  /* 0x0000001032327c20 */ /* 0x000fe20008410000 */
[----:B------:R-:W-:Y:S01]  /*6f30*/  FADD.FTZ R8, R8, -UR28 ;  /* 0x8000001c08087e21 */ /* 0x000fe20008010000 */
[----:B------:R-:W-:-:S02]  /*6f40*/  HADD2.F32 R87, -RZ, R87.H1_H1 ;  /* 0x30000057ff577230 */ /* 0x000fc40000004100 */
        /* <DEDUP_REMOVED lines=8> */
[----:B------:R-:W-:Y:S02]  /*6fd0*/  HADD2.F32 R11, -RZ, R89.H0_H0 ;  /* 0x20000059ff0b7230 */ /* 0x000fe40000004100 */
[----:B------:R-:W-:Y:S01]  /*6fe0*/  FMUL.FTZ R10, R5, R9 ;  /* 0x00000009050a7220 */ /* 0x000fe20000410000 */
[----:B------:R-:W-:Y:S01]  /*6ff0*/  FMUL.FTZ R87, R87, UR16 ;  /* 0x0000001057577c20 */ /* 0x000fe20008410000 */
[----:B------:R-:W-:-:S02]  /*7000*/  HADD2.F32 R15, -RZ, R90.H0_H0 ;  /* 0x2000005aff0f7230 */ /* 0x000fc40000004100 */
[----:B------:R-:W-:Y:S01]  /*7010*/  FADD.FTZ R7, R7, R51 ;  /* 0x0000003307077221 */ /* 0x000fe20000010000 */
[----:B------:R-:W-:Y:S01]  /*7020*/  FADD.FTZ R11, R11, -UR28 ;  /* 0x8000001c0b0b7e21 */ /* 0x000fe20008010000 */
[----:B------:R-:W-:Y:S02]  /*7030*/  HADD2.F32 R89, -RZ, R89.H1_H1 ;  /* 0x30000059ff597230 */ /* 0x000fe40000004100 */
[----:B------:R-:W-:Y:S01]  /*7040*/  FADD.FTZ R13, R10, R13 ;  /* 0x0000000d0a0d7221 */ /* 0x000fe20000010000 */
[----:B------:R-:W-:Y:S01]  /*7050*/  FFMA.FTZ R14, R87, R10, R14 ;  /* 0x0000000a570e7223 */ /* 0x000fe2000001000e */
[----:B------:R-:W-:Y:S02]  /*7060*/  HADD2.F32 R17, -RZ, R90.H1_H1 ;  /* 0x3000005aff117230 */ /* 0x000fe40000004100 */
[----:B------:R-:W-:Y:S01]  /*7070*/  FMUL.FTZ R10, R4, R15 ;  /* 0x0000000f040a7220 */ /* 0x000fe20000410000 */
[----:B------:R-:W-:Y:S01]  /*7080*/  FMUL.FTZ R11, R11, UR16 ;  /* 0x000000100b0b7c20 */ /* 0x000fe20008410000 */
[----:B------:R-:W-:Y:S01]  /*7090*/  FADD.FTZ R89, R89, -UR28 ;  /* 0x8000001c59597e21 */ /* 0x000fe20008010000 */
[----:B------:R-:W-:Y:S01]  /*70a0*/  FFMA.FTZ R6, R51, R50, R6 ;  /* 0x0000003233067223 */ /* 0x000fe20000010006 */
[----:B------:R-:W-:Y:S01]  /*70b0*/  FADD.FTZ R13, R13, R10 ;  /* 0x0000000a0d0d7221 */ /* 0x000fe20000010000 */
[----:B------:R-:W-:Y:S01]  /*70c0*/  FFMA.FTZ R14, R11, R10, R14 ;  /* 0x0000000a0b0e7223 */ /* 0x000fe2000001000e */
[----:B------:R-:W-:Y:S01]  /*70d0*/  FFMA.FTZ R8, R12, R8, R57 ;  /* 0x000000080c087223 */ /* 0x000fe20000010039 */
[----:B------:R-:W-:Y:S01]  /*70e0*/  FMUL.FTZ R10, R5, R17 ;  /* 0x00000011050a7220 */ /* 0x000fe20000410000 */
[----:B------:R-:W-:Y:S01]  /*70f0*/  FMUL.FTZ R89, R89, UR16 ;  /* 0x0000001059597c20 */ /* 0x000fe20008410000 */
[----:B------:R-:W-:Y:S01]  /*7100*/  FADD.FTZ R56, R56, R12 ;  /* 0x0000000c38387221 */ /* 0x000fe20000010000 */
[----:B------:R-:W-:Y:S01]  /*7110*/  FADD.FTZ R7, R7, R9 ;  /* 0x0000000907077221 */ /* 0x000fe20000010000 */
[----:B------:R-:W-:Y:S01]  /*7120*/  FFMA.FTZ R6, R9, R87, R6 ;  /* 0x0000005709067223 */ /* 0x000fe20000010006 */
[----:B------:R-:W-:Y:S01]  /*7130*/  FADD.FTZ R13, R10, R13 ;  /* 0x0000000d0a0d7221 */ /* 0x000fe20000010000 */
[----:B------:R-:W-:Y:S01]  /*7140*/  FFMA.FTZ R14, R89, R10, R14 ;  /* 0x0000000a590e7223 */ /* 0x000fe2000001000e */
[----:B------:R-:W-:Y:S01]  /*7150*/  FFMA.FTZ R8, R15, R11, R8 ;  /* 0x0000000b0f087223 */ /* 0x000fe20000010008 */
[----:B------:R-:W-:Y:S01]  /*7160*/  FADD.FTZ R10, R56, R15 ;  /* 0x0000000f380a7221 */ /* 0x000fe20000010000 */
[----:B------:R-:W-:Y:S01]  /*7170*/  FADD.FTZ R11, R7, R17 ;  /* 0x00000011070b7221 */ /* 0x000fe20000010000 */
[----:B------:R-:W-:Y:S01]  /*7180*/  FFMA.FTZ R9, R17, R89, R6 ;  /* 0x0000005911097223 */ /* 0x000fe20000010006 */
[----:B------:R-:W-:Y:S06]  /*7190*/  BRA `(.L_x_739) ;  /* 0x0000004800007947 */ /* 0x000fec0003800000 */
.L_x_738:
[--C-:B------:R-:W-:Y:S02]  /*71a0*/  HADD2.F32 R6, -RZ, R114.reuse.H0_H0 ;  /* 0x20000072ff067230 */ /* 0x100fe40000004100 */
[----:B------:R-:W-:Y:S02]  /*71b0*/  HADD2.F32 R7, -RZ, R114.H1_H1 ;  /* 0x30000072ff077230 */ /* 0x000fe40000004100 */
[--C-:B------:R-:W-:Y:S02]  /*71c0*/  HADD2.F32 R69, -RZ, R76.reuse.H0_H0 ;  /* 0x2000004cff457230 */ /* 0x100fe40000004100 */
[----:B------:R-:W-:Y:S01]  /*71d0*/  FADD.FTZ R6, R6, -UR28 ;  /* 0x8000001c06067e21 */ /* 0x000fe20008010000 */
[----:B------:R-:W-:Y:S02]  /*71e0*/  HADD2.F32 R75, -RZ, R76.H1_H1 ;  /* 0x3000004cff4b7230 */ /* 0x000fe40000004100 */
[----:B------:R-:W-:Y:S01]  /*71f0*/  FADD.FTZ R7, R7, -UR28 ;  /* 0x8000001c07077e21 */ /* 0x000fe20008010000 */
[----:B------:R-:W-:-:S02]  /*7200*/  HADD2.F32 R68, -RZ, R83.H1_H1 ;  /* 0x30000053ff447230 */ /* 0x000fc40000004100 */
[----:B------:R-:W-:Y:S01]  /*7210*/  FMUL.FTZ R6, R6, UR16 ;  /* 0x0000001006067c20 */ /* 0x000fe20008410000 */
[----:B------:R-:W-:Y:S01]  /*7220*/  FADD.FTZ R69, R69, -UR28 ;  /* 0x8000001c45457e21 */ /* 0x000fe20008010000 */
[----:B------:R-:W-:Y:S01]  /*7230*/  FMUL.FTZ R7, R7, UR16 ;  /* 0x0000001007077c20 */ /* 0x000fe20008410000 */
[----:B------:R-:W-:Y:S01]  /*7240*/  FADD.FTZ R75, R75, -UR28 ;  /* 0x8000001c4b4b7e21 */ /* 0x000fe20008010000 */
[--C-:B-----5:R-:W-:Y:S01]  /*7250*/  FFMA.FTZ R56, R5, R6, R3.reuse ;  /* 0x0000000605387223 */ /* 0x120fe20000010003 */
[----:B------:R-:W-:Y:S01]  /*7260*/  FMUL.FTZ R69, R69, UR16 ;  /* 0x0000001045457c20 */ /* 0x000fe20008410000 */
[--C-:B------:R-:W-:Y:S01]  /*7270*/  FFMA.FTZ R54, R4, R7, R2.reuse ;  /* 0x0000000704367223 */ /* 0x100fe20000010002 */
[----:B------:R-:W-:Y:S01]  /*7280*/  FMUL.FTZ R75, R75, UR16 ;  /* 0x000000104b4b7c20 */ /* 0x000fe20008410000 */
[----:B------:R-:W-:Y:S01]  /*7290*/  FMUL.FTZ R58, R56, -1.4426950216293334961 ;  /* 0xbfb8aa3b383a7820 */ /* 0x000fe20000410000 */
[----:B------:R-:W-:Y:S01]  /*72a0*/  FFMA.FTZ R53, R5, R69, R3 ;  /* 0x0000004505357223 */ /* 0x000fe20000010003 */
[----:B------:R-:W-:Y:S01]  /*72b0*/  FMUL.FTZ R59, R54, -1.4426950216293334961 ;  /* 0xbfb8aa3b363b7820 */ /* 0x000fe20000410000 */
[----:B------:R-:W-:Y:S01]  /*72c0*/  FFMA.FTZ R55, R4, R75, R2 ;  /* 0x0000004b04377223 */ /* 0x000fe20000010002 */
[----:B------:R-:W-:-:S02]  /*72d0*/  HADD2.F32 R60, -RZ, R84.H1_H1 ;  /* 0x30000054ff3c7230 */ /* 0x000fc40000004100 */
[----:B------:R-:W-:Y:S01]  /*72e0*/  FMUL.FTZ R74, R53, -1.4426950216293334961 ;  /* 0xbfb8aa3b354a7820 */ /* 0x000fe20000410000 */
[----:B------:R-:W0:Y:S01]  /*72f0*/  MUFU.EX2 R58, R58 ;  /* 0x0000003a003a7308 */ /* 0x000e220000000800 */
[----:B------:R-:W-:Y:S01]  /*7300*/  FMUL.FTZ R57, R55, -1.4426950216293334961 ;  /* 0xbfb8aa3b37397820 */ /* 0x000fe20000410000 */
[----:B------:R-:W-:Y:S01]  /*7310*/  FADD.FTZ R68, R68, -UR28 ;  /* 0x8000001c44447e21 */ /* 0x000fe20008010000 */
[--C-:B------:R-:W-:Y:S01]  /*7320*/  HADD2.F32 R73, -RZ, R82.reuse.H1_H1 ;  /* 0x30000052ff497230 */ /* 0x100fe20000004100 */
[----:B------:R-:W1:Y:S01]  /*7330*/  MUFU.EX2 R59, R59 ;  /* 0x0000003b003b7308 */ /* 0x000e620000000800 */
[----:B------:R-:W-:Y:S02]  /*7340*/  HADD2.F32 R64, -RZ, R82.H0_H0 ;  /* 0x20000052ff407230 */ /* 0x000fe40000004100 */
[----:B------:R-:W-:Y:S01]  /*7350*/  FMUL.FTZ R68, R68, UR16 ;  /* 0x0000001044447c20 */ /* 0x000fe20008410000 */
[--C-:B------:R-:W-:Y:S01]  /*7360*/  HADD2.F32 R96, -RZ, R30.reuse.H1_H1 ;  /* 0x3000001eff607230 */ /* 0x100fe20000004100 */
[----:B------:R-:W2:Y:S01]  /*7370*/  MUFU.EX2 R74, R74 ;  /* 0x0000004a004a7308 */ /* 0x000ea20000000800 */
[----:B------:R-:W-:Y:S01]  /*7380*/  FADD.FTZ R73, R73, -UR28 ;  /* 0x8000001c49497e21 */ /* 0x000fe20008010000 */
[----:B------:R-:W-:Y:S01]  /*7390*/  FADD.FTZ R64, R64, -UR28 ;  /* 0x8000001c40407e21 */ /* 0x000fe20008010000 */
[----:B------:R-:W-:Y:S01]  /*73a0*/  HADD2.F32 R30, -RZ, R30.H0_H0 ;  /* 0x2000001eff1e7230 */ /* 0x000fe20000004100 */
[----:B------:R-:W3:Y:S01]  /*73b0*/  MUFU.EX2 R57, R57 ;  /* 0x0000003900397308 */ /* 0x000ee20000000800 */
[----:B------:R-:W-:Y:S01]  /*73c0*/  FMUL.FTZ R73, R73, UR16 ;  /* 0x0000001049497c20 */ /* 0x000fe20008410000 */
[----:B0-----:R-:W-:Y:S01]  /*73d0*/  FADD.FTZ R58, R58, 1 ;  /* 0x3f8000003a3a7421 */ /* 0x001fe20000010000 */
[----:B------:R-:W-:-:S03]  /*73e0*/  FMUL.FTZ R64, R64, UR16 ;  /* 0x0000001040407c20 */ /* 0x000fc60008410000 */
[----:B------:R0:W4:Y:S01]  /*73f0*/  MUFU.RCP R76, R58 ;  /* 0x0000003a004c7308 */ /* 0x0001220000001000 */
[----:B-1----:R-:W-:Y:S01]  /*7400*/  FADD.FTZ R59, R59, 1 ;  /* 0x3f8000003b3b7421 */ /* 0x002fe20000010000 */
[----:B------:R-:W-:Y:S01]  /*7410*/  FFMA.FTZ R61, R4, R64, R2 ;  /* 0x00000040043d7223 */ /* 0x000fe20000010002 */
[----:B--2---:R-:W-:-:S05]  /*7420*/  FADD.FTZ R74, R74, 1 ;  /* 0x3f8000004a4a7421 */ /* 0x004fca0000010000 */
[----:B------:R1:W2:Y:S01]  /*7430*/  MUFU.RCP R67, R59 ;  /* 0x0000003b00437308 */ /* 0x0002a20000001000 */
[----:B---3--:R-:W-:Y:S01]  /*7440*/  FADD.FTZ R57, R57, 1 ;  /* 0x3f80000039397421 */ /* 0x008fe20000010000 */
[----:B0-----:R-:W-:-:S06]  /*7450*/  HADD2.F32 R58, -RZ, R93.H1_H1 ;  /* 0x3000005dff3a7230 */ /* 0x001fcc0000004100 */
[----:B------:R-:W0:Y:S01]  /*7460*/  MUFU.RCP R74, R74 ;  /* 0x0000004a004a7308 */ /* 0x000e220000001000 */
[----:B-1----:R-:W-:Y:S02]  /*7470*/  HADD2.F32 R59, -RZ, R83.H0_H0 ;  /* 0x20000053ff3b7230 */ /* 0x002fe40000004100 */
[----:B----4-:R-:W-:Y:S01]  /*7480*/  FMUL.FTZ R60, R60, R76 ;  /* 0x0000004c3c3c7220 */ /* 0x010fe20000410000 */
[----:B------:R-:W-:-:S04]  /*7490*/  FADD.FTZ R76, -R76, 1 ;  /* 0x3f8000004c4c7421 */ /* 0x000fc80000010100 */
[----:B------:R-:W-:Y:S01]  /*74a0*/  FFMA.FTZ R76, R56, R76, 1 ;  /* 0x3f800000384c7423 */ /* 0x000fe2000001004c */
[----:B------:R-:W-:Y:S01]  /*74b0*/  FFMA.FTZ R56, R4, R68, R2 ;  /* 0x0000004404387223 */ /* 0x000fe20000010002 */
[----:B------:R1:W3:Y:S01]  /*74c0*/  MUFU.RCP R65, R57 ;  /* 0x0000003900417308 */ /* 0x0002e20000001000 */
[----:B--2---:R-:W-:Y:S01]  /*74d0*/  FMUL.FTZ R58, R58, R67 ;  /* 0x000000433a3a7220 */ /* 0x004fe20000410000 */
[----:B------:R-:W-:Y:S01]  /*74e0*/  FADD.FTZ R67, -R67, 1 ;  /* 0x3f80000043437421 */ /* 0x000fe20000010100 */
[----:B------:R-:W-:Y:S01]  /*74f0*/  FMUL.FTZ R83, R56, -1.4426950216293334961 ;  /* 0xbfb8aa3b38537820 */ /* 0x000fe20000410000 */
[----:B------:R-:W-:Y:S02]  /*7500*/  FMUL.FTZ R76, R60, R76 ;  /* 0x0000004c3c4c7220 */ /* 0x000fe40000410000 */
[----:B------:R-:W-:Y:S01]  /*7510*/  FFMA.FTZ R67, R54, R67, 1 ;  /* 0x3f80000036437423 */ /* 0x000fe20000010043 */
[----:B------:R-:W-:Y:S02]  /*7520*/  HADD2.F32 R54, -RZ, R84.H0_H0 ;  /* 0x20000054ff367230 */ /* 0x000fe40000004100 */
[----:B------:R-:W-:Y:S01]  /*7530*/  FFMA.FTZ R84, R5, R73, R3 ;  /* 0x0000004905547223 */ /* 0x000fe20000010003 */
[----:B0-----:R-:W-:Y:S01]  /*7540*/  FMUL.FTZ R59, R59, R74 ;  /* 0x0000004a3b3b7220 */ /* 0x001fe20000410000 */
[----:B------:R-:W-:Y:S01]  /*7550*/  FADD.FTZ R74, -R74, 1 ;  /* 0x3f8000004a4a7421 */ /* 0x000fe20000010100 */
[----:B------:R-:W0:Y:S01]  /*7560*/  MUFU.EX2 R83, R83 ;  /* 0x0000005300537308 */ /* 0x000e220000000800 */
[----:B-1----:R-:W-:-:S02]  /*7570*/  HADD2.F32 R57, -RZ, R70.H1_H1 ;  /* 0x30000046ff397230 */ /* 0x002fc40000004100 */
[----:B------:R-:W-:Y:S01]  /*7580*/  FMUL.FTZ R67, R58, R67 ;  /* 0x000000433a437220 */ /* 0x000fe20000410000 */
[----:B------:R-:W-:Y:S01]  /*7590*/  FFMA.FTZ R74, R53, R74, 1 ;  /* 0x3f800000354a7423 */ /* 0x000fe2000001004a */
[----:B------:R-:W-:Y:S01]  /*75a0*/  FMUL.FTZ R53, R84, -1.4426950216293334961 ;  /* 0xbfb8aa3b54357820 */ /* 0x000fe20000410000 */
[----:B------:R-:W-:Y:S02]  /*75b0*/  HADD2.F32 R70, -RZ, R70.H0_H0 ;  /* 0x20000046ff467230 */ /* 0x000fe40000004100 */
[----:B------:R-:W-:Y:S01]  /*75c0*/  FADD.FTZ R82, RZ, R76 ;  /* 0x0000004cff527221 */ /* 0x000fe20000010000 */
[----:B---3--:R-:W-:Y:S01]  /*75d0*/  FMUL.FTZ R54, R54, R65 ;  /* 0x0000004136367220 */ /* 0x008fe20000410000 */
[----:B------:R-:W-:Y:S01]  /*75e0*/  FADD.FTZ R65, -R65, 1 ;  /* 0x3f80000041417421 */ /* 0x000fe20000010100 */
[----:B------:R-:W-:Y:S01]  /*75f0*/  FMUL.FTZ R74, R59, R74 ;  /* 0x0000004a3b4a7220 */ /* 0x000fe20000410000 */
[----:B------:R-:W1:Y:S02]  /*7600*/  MUFU.EX2 R53, R53 ;  /* 0x0000003500357308 */ /* 0x000e640000000800 */
[----:B------:R-:W-:Y:S01]  /*7610*/  FFMA.FTZ R65, R55, R65, 1 ;  /* 0x3f80000037417423 */ /* 0x000fe20000010041 */
[----:B------:R-:W-:Y:S01]  /*7620*/  FMUL.FTZ R55, R61, -1.4426950216293334961 ;  /* 0xbfb8aa3b3d377820 */ /* 0x000fe20000410000 */
[----:B0-----:R-:W-:Y:S01]  /*7630*/  FADD.FTZ R83, R83, 1 ;  /* 0x3f80000053537421 */ /* 0x001fe20000010000 */
[----:B------:R-:W-:Y:S01]  /*7640*/  FADD.FTZ R82, R82, R74 ;  /* 0x0000004a52527221 */ /* 0x000fe20000010000 */
[----:B------:R-:W-:Y:S01]  /*7650*/  FMUL.FTZ R65, R54, R65 ;  /* 0x0000004136417220 */ /* 0x000fe20000410000 */
[----:B------:R-:W-:-:S02]  /*7660*/  HADD2.F32 R54, -RZ, R81.H1_H1 ;  /* 0x30000051ff367230 */ /* 0x000fc40000004100 */
[----:B------:R-:W0:Y:S04]  /*7670*/  MUFU.EX2 R55, R55 ;  /* 0x0000003700377308 */ /* 0x000e280000000800 */
[----:B------:R-:W2:Y:S01]  /*7680*/  MUFU.RCP R83, R83 ;  /* 0x0000005300537308 */ /* 0x000ea20000001000 */
[----:B-1----:R-:W-:-:S07]  /*7690*/  FADD.FTZ R53, R53, 1 ;  /* 0x3f80000035357421 */ /* 0x002fce0000010000 */
[----:B------:R-:W1:Y:S01]  /*76a0*/  MUFU.RCP R53, R53 ;  /* 0x0000003500357308 */ /* 0x000e620000001000 */
[----:B0-----:R-:W-:-:S07]  /*76b0*/  FADD.FTZ R55, R55, 1 ;  /* 0x3f80000037377421 */ /* 0x001fce0000010000 */
[----:B------:R-:W0:Y:S01]  /*76c0*/  MUFU.RCP R55, R55 ;  /* 0x0000003700377308 */ /* 0x000e220000001000 */
[----:B--2---:R-:W-:Y:S01]  /*76d0*/  FMUL.FTZ R57, R57, R83 ;  /* 0x0000005339397220 */ /* 0x004fe20000410000 */
[----:B------:R-:W-:-:S04]  /*76e0*/  FADD.FTZ R83, -R83, 1 ;  /* 0x3f80000053537421 */ /* 0x000fc80000010100 */
[----:B------:R-:W-:Y:S01]  /*76f0*/  FFMA.FTZ R83, R56, R83, 1 ;  /* 0x3f80000038537423 */ /* 0x000fe20000010053 */
[--C-:B------:R-:W-:Y:S02]  /*7700*/  HADD2.F32 R56, -RZ, R63.reuse.H1_H1 ;  /* 0x3000003fff387230 */ /* 0x100fe40000004100 */
[----:B------:R-:W-:Y:S02]  /*7710*/  HADD2.F32 R63, -RZ, R63.H0_H0 ;  /* 0x2000003fff3f7230 */ /* 0x000fe40000004100 */
[----:B------:R-:W-:Y:S01]  /*7720*/  FMUL.FTZ R83, R57, R83 ;  /* 0x0000005339537220 */ /* 0x000fe20000410000 */
[----:B------:R-:W-:Y:S02]  /*7730*/  HADD2.F32 R57, -RZ, R71.H1_H1 ;  /* 0x30000047ff397230 */ /* 0x000fe40000004100 */
[----:B-1----:R-:W-:Y:S01]  /*7740*/  FMUL.FTZ R56, R56, R53 ;  /* 0x0000003538387220 */ /* 0x002fe20000410000 */
[----:B------:R-:W-:Y:S01]  /*7750*/  FADD.FTZ R53, -R53, 1 ;  /* 0x3f80000035357421 */ /* 0x000fe20000010100 */
[----:B------:R-:W-:-:S03]  /*7760*/  FADD.FTZ R63, R63, -UR28 ;  /* 0x8000001c3f3f7e21 */ /* 0x000fc60008010000 */
[----:B------:R-:W-:Y:S01]  /*7770*/  FFMA.FTZ R84, R84, R53, 1 ;  /* 0x3f80000054547423 */ /* 0x000fe20000010035 */
[--C-:B------:R-:W-:Y:S02]  /*7780*/  HADD2.F32 R53, -RZ, R62.reuse.H1_H1 ;  /* 0x3000003eff357230 */ /* 0x100fe40000004100 */
[----:B------:R-:W-:Y:S01]  /*7790*/  FMUL.FTZ R63, R63, UR16 ;  /* 0x000000103f3f7c20 */ /* 0x000fe20008410000 */
[----:B------:R-:W-:Y:S02]  /*77a0*/  HADD2.F32 R62, -RZ, R62.H0_H0 ;  /* 0x2000003eff3e7230 */ /* 0x000fe40000004100 */
[----:B------:R-:W-:Y:S01]  /*77b0*/  FMUL.FTZ R84, R56, R84 ;  /* 0x0000005438547220 */ /* 0x000fe20000410000 */
[----:B0-----:R-:W-:Y:S01]  /*77c0*/  FMUL.FTZ R53, R53, R55 ;  /* 0x0000003735357220 */ /* 0x001fe20000410000 */
[----:B------:R-:W-:Y:S01]  /*77d0*/  FADD.FTZ R55, -R55, 1 ;  /* 0x3f80000037377421 */ /* 0x000fe20000010100 */
[----:B------:R-:W-:Y:S01]  /*77e0*/  FADD.FTZ R62, R62, -UR28 ;  /* 0x8000001c3e3e7e21 */ /* 0x000fe20008010000 */
[----:B------:R-:W-:-:S02]  /*77f0*/  FADD.FTZ R82, R82, R84 ;  /* 0x0000005452527221 */ /* 0x000fc40000010000 */
[----:B------:R-:W-:Y:S01]  /*7800*/  FFMA.FTZ R55, R61, R55, 1 ;  /* 0x3f8000003d377423 */ /* 0x000fe20000010037 */
[----:B------:R-:W-:Y:S01]  /*7810*/  FFMA.FTZ R61, R5, R63, R3 ;  /* 0x0000003f053d7223 */ /* 0x000fe20000010003 */
[----:B------:R-:W-:Y:S02]  /*7820*/  FMUL.FTZ R62, R62, UR16 ;  /* 0x000000103e3e7c20 */ /* 0x000fe40008410000 */
[----:B------:R-:W-:Y:S01]  /*7830*/  FMUL.FTZ R55, R53, R55 ;  /* 0x0000003735377220 */ /* 0x000fe20000410000 */
[----:B------:R-:W-:Y:S01]  /*7840*/  FMUL.FTZ R58, R61, -1.4426950216293334961 ;  /* 0xbfb8aa3b3d3a7820 */ /* 0x000fe20000410000 */
[----:B------:R-:W-:Y:S01]  /*7850*/  FFMA.FTZ R66, R4, R62, R2 ;  /* 0x0000003e04427223 */ /* 0x000fe20000010002 */
[----:B------:R-:W-:-:S03]  /*7860*/  HADD2.F32 R53, -RZ, R77.H1_H1 ;  /* 0x3000004dff357230 */ /* 0x000fc60000004100 */
[----:B------:R-:W-:Y:S01]  /*7870*/  FMUL.FTZ R60, R66, -1.4426950216293334961 ;  /* 0xbfb8aa3b423c7820 */ /* 0x000fe20000410000 */
[----:B------:R-:W0:Y:S05]  /*7880*/  MUFU.EX2 R58, R58 ;  /* 0x0000003a003a7308 */ /* 0x000e2a0000000800 */
[----:B------:R-:W1:Y:S01]  /*7890*/  MUFU.EX2 R60, R60 ;  /* 0x0000003c003c7308 */ /* 0x000e620000000800 */
[----:B0-----:R-:W-:Y:S01]  /*78a0*/  FADD.FTZ R58, R58, 1 ;  /* 0x3f8000003a3a7421 */ /* 0x001fe20000010000 */
[----:B-1----:R-:W-:-:S05]  /*78b0*/  FADD.FTZ R60, R60, 1 ;  /* 0x3f8000003c3c7421 */ /* 0x002fca0000010000 */
[----:B------:R-:W0:Y:S08]  /*78c0*/  MUFU.RCP R58, R58 ;  /* 0x0000003a003a7308 */ /* 0x000e300000001000 */
[----:B------:R-:W1:Y:S01]  /*78d0*/  MUFU.RCP R60, R60 ;  /* 0x0000003c003c7308 */ /* 0x000e620000001000 */
[----:B0-----:R-:W-:Y:S01]  /*78e0*/  FMUL.FTZ R70, R70, R58 ;  /* 0x0000003a46467220 */ /* 0x001fe20000410000 */
[----:B------:R-:W-:-:S04]  /*78f0*/  FADD.FTZ R58, -R58, 1 ;  /* 0x3f8000003a3a7421 */ /* 0x000fc80000010100 */
[----:B------:R-:W-:Y:S01]  /*7900*/  FFMA.FTZ R58, R61, R58, 1 ;  /* 0x3f8000003d3a7423 */ /* 0x000fe2000001003a */
[----:B------:R-:W-:Y:S02]  /*7910*/  HADD2.F32 R61, -RZ, R81.H0_H0 ;  /* 0x20000051ff3d7230 */ /* 0x000fe40000004100 */
[----:B------:R-:W-:Y:S01]  /*7920*/  FFMA.FTZ R81, R6, R76, RZ ;  /* 0x0000004c06517223 */ /* 0x000fe200000100ff */
[----:B-1----:R-:W-:Y:S01]  /*7930*/  FMUL.FTZ R54, R54, R60 ;  /* 0x0000003c36367220 */ /* 0x002fe20000410000 */
[----:B------:R-:W-:Y:S01]  /*7940*/  FADD.FTZ R60, -R60, 1 ;  /* 0x3f8000003c3c7421 */ /* 0x000fe20000010100 */
[----:B------:R-:W-:Y:S01]  /*7950*/  FMUL.FTZ R58, R70, R58 ;  /* 0x0000003a463a7220 */ /* 0x000fe20000410000 */
[----:B------:R-:W-:Y:S01]  /*7960*/  FADD.FTZ R61, R61, -UR28 ;  /* 0x8000001c3d3d7e21 */ /* 0x000fe20008010000 */
[----:B------:R-:W-:Y:S01]  /*7970*/  FFMA.FTZ R81, R69, R74, R81 ;  /* 0x0000004a45517223 */ /* 0x000fe20000010051 */
[----:B------:R-:W-:Y:S01]  /*7980*/  FFMA.FTZ R66, R66, R60, 1 ;  /* 0x3f80000042427423 */ /* 0x000fe2000001003c */
[----:B------:R-:W-:Y:S01]  /*7990*/  FMUL.FTZ R74, R5, R74 ;  /* 0x0000004a054a7220 */ /* 0x000fe20000410000 */
[----:B------:R-:W-:Y:S01]  /*79a0*/  FMUL.FTZ R61, R61, UR16 ;  /* 0x000000103d3d7c20 */ /* 0x000fe20008410000 */
[----:B------:R-:W-:Y:S01]  /*79b0*/  FFMA.FTZ R81, R73, R84, R81 ;  /* 0x0000005449517223 */ /* 0x000fe20000010051 */
[----:B------:R-:W-:Y:S01]  /*79c0*/  FMUL.FTZ R54, R54, R66 ;  /* 0x0000004236367220 */ /* 0x000fe20000410000 */
[C---:B------:R-:W-:Y:S01]  /*79d0*/  FMUL.FTZ R84, R5.reuse, R84 ;  /* 0x0000005405547220 */ /* 0x040fe20000410000 */
[----:B------:R-:W-:Y:S01]  /*79e0*/  FFMA.FTZ R60, R5, R61, R3 ;  /* 0x0000003d053c7223 */ /* 0x000fe20000010003 */
[----:B------:R-:W-:Y:S01]  /*79f0*/  FADD.FTZ R82, R82, R58 ;  /* 0x0000003a52527221 */ /* 0x000fe20000010000 */
[-C--:B------:R-:W-:Y:S01]  /*7a00*/  FFMA.FTZ R81, R63, R58.reuse, R81 ;  /* 0x0000003a3f517223 */ /* 0x080fe20000010051 */
        /* <DEDUP_REMOVED lines=8> */
[----:B------:R-:W-:-:S03]  /*7a90*/  HADD2.F32 R60, -RZ, R71.H0_H0 ;  /* 0x20000047ff3c7230 */ /* 0x000fc60000004100 */
[----:B------:R-:W-:Y:S01]  /*7aa0*/  FMUL.FTZ R57, R57, R59 ;  /* 0x0000003b39397220 */ /* 0x000fe20000410000 */
[--C-:B------:R-:W-:Y:S02]  /*7ab0*/  HADD2.F32 R59, -RZ, R72.reuse.H1_H1 ;  /* 0x30000048ff3b7230 */ /* 0x100fe40000004100 */
[----:B------:R-:W-:Y:S01]  /*7ac0*/  FADD.FTZ R60, R60, -UR28 ;  /* 0x8000001c3c3c7e21 */ /* 0x000fe20008010000 */
[----:B------:R-:W-:Y:S02]  /*7ad0*/  HADD2.F32 R72, -RZ, R72.H0_H0 ;  /* 0x20000048ff487230 */ /* 0x000fe40000004100 */
[----:B------:R-:W-:Y:S01]  /*7ae0*/  FADD.FTZ R82, R82, R57 ;  /* 0x0000003952527221 */ /* 0x000fe20000010000 */
[-C--:B------:R-:W-:Y:S01]  /*7af0*/  FFMA.FTZ R81, R61, R57.reuse, R81 ;  /* 0x000000393d517223 */ /* 0x080fe20000010051 */
[----:B------:R-:W-:Y:S01]  /*7b00*/  FMUL.FTZ R60, R60, UR16 ;  /* 0x000000103c3c7c20 */ /* 0x000fe20008410000 */
[----:B------:R-:W-:Y:S01]  /*7b10*/  FADD.FTZ R59, R59, -UR28 ;  /* 0x8000001c3b3b7e21 */ /* 0x000fe20008010000 */
[----:B------:R-:W-:-:S02]  /*7b20*/  FMUL.FTZ R57, R5, R57 ;  /* 0x0000003905397220 */ /* 0x000fc40000410000 */
[----:B------:R-:W-:Y:S01]  /*7b30*/  FFMA.FTZ R71, R4, R60, R2 ;  /* 0x0000003c04477223 */ /* 0x000fe20000010002 */
[----:B------:R-:W-:-:S03]  /*7b40*/  FMUL.FTZ R59, R59, UR16 ;  /* 0x000000103b3b7c20 */ /* 0x000fc60008410000 */
        /* <DEDUP_REMOVED lines=9> */
[----:B------:R-:W-:Y:S01]  /*7be0*/  FFMA.FTZ R66, R7, R71, RZ ;  /* 0x0000004707427223 */ /* 0x000fe200000100ff */
[----:B------:R-:W-:Y:S01]  /*7bf0*/  FADD.FTZ R71, RZ, R71 ;  /* 0x00000047ff477221 */ /* 0x000fe20000010000 */
[----:B------:R-:W-:-:S04]  /*7c00*/  FMUL.FTZ R56, R5, R76 ;  /* 0x0000004c05387220 */ /* 0x000fc80000410000 */
        /* <DEDUP_REMOVED lines=11> */
[----:B------:R-:W-:Y:S02]  /*7cc0*/  HADD2.F32 R7, -RZ, R77.H0_H0 ;  /* 0x2000004dff077230 */ /* 0x000fe40000004100 */
[----:B------:R-:W-:Y:S01]  /*7cd0*/  FMUL.FTZ R56, R72, R56 ;  /* 0x0000003848387220 */ /* 0x000fe20000410000 */
[----:B------:R-:W-:Y:S01]  /*7ce0*/  FADD.FTZ R72, RZ, R67 ;  /* 0x00000043ff487221 */ /* 0x000fe20000010000 */
[-C--:B------:R-:W-:Y:S01]  /*7cf0*/  FFMA.FTZ R70, R75, R65.reuse, R70 ;  /* 0x000000414b467223 */ /* 0x080fe20000010046 */
[----:B------:R-:W-:Y:S01]  /*7d00*/  FADD.FTZ R67, R7, -UR28 ;  /* 0x8000001c07437e21 */ /* 0x000fe20008010000 */
[----:B------:R-:W-:Y:S01]  /*7d10*/  FADD.FTZ R82, R82, R56 ;  /* 0x0000003852527221 */ /* 0x000fe20000010000 */
[----:B------:R-:W-:Y:S01]  /*7d20*/  FADD.FTZ R72, R72, R65 ;  /* 0x0000004148487221 */ /* 0x000fe20000010000 */
[----:B------:R-:W-:Y:S01]  /*7d30*/  FMUL.FTZ R65, R4, R65 ;  /* 0x0000004104417220 */ /* 0x000fe20000410000 */
[----:B------:R-:W-:Y:S01]  /*7d40*/  FMUL.FTZ R67, R67, UR16 ;  /* 0x0000001043437c20 */ /* 0x000fe20008410000 */
[----:B------:R-:W-:Y:S01]  /*7d50*/  FFMA.FTZ R70, R68, R83, R70 ;  /* 0x0000005344467223 */ /* 0x000fe20000010046 */
[----:B------:R-:W-:Y:S01]  /*7d60*/  FADD.FTZ R72, R72, R83 ;  /* 0x0000005348487221 */ /* 0x000fe20000010000 */
[----:B------:R-:W-:Y:S01]  /*7d70*/  FFMA.FTZ R75, R75, R65, R66 ;  /* 0x000000414b4b7223 */ /* 0x000fe20000010042 */
[C---:B------:R-:W-:Y:S01]  /*7d80*/  FFMA.FTZ R77, R4.reuse, R67, R2 ;  /* 0x00000043044d7223 */ /* 0x040fe20000010002 */
[----:B------:R-:W-:Y:S01]  /*7d90*/  FADD.FTZ R71, R71, R65 ;  /* 0x0000004147477221 */ /* 0x000fe20000010000 */
[----:B------:R-:W-:Y:S01]  /*7da0*/  FMUL.FTZ R83, R4, R83 ;  /* 0x0000005304537220 */ /* 0x000fe20000410000 */
[----:B------:R-:W-:Y:S01]  /*7db0*/  FFMA.FTZ R6, R69, R74, R75 ;  /* 0x0000004a45067223 */ /* 0x000fe2000001004b */
[----:B------:R-:W-:Y:S01]  /*7dc0*/  FMUL.FTZ R7, R77, -1.4426950216293334961 ;  /* 0xbfb8aa3b4d077820 */ /* 0x000fe20000410000 */
[----:B------:R-:W-:Y:S01]  /*7dd0*/  FADD.FTZ R71, R74, R71 ;  /* 0x000000474a477221 */ /* 0x000fe20000010000 */
[----:B------:R-:W-:Y:S01]  /*7de0*/  FADD.FTZ R72, R72, R55 ;  /* 0x0000003748487221 */ /* 0x000fe20000010000 */
[----:B------:R-:W-:Y:S01]  /*7df0*/  FFMA.FTZ R6, R68, R83, R6 ;  /* 0x0000005344067223 */ /* 0x000fe20000010006 */
[-C--:B------:R-:W-:Y:S01]  /*7e00*/  FFMA.FTZ R70, R64, R55.reuse, R70 ;  /* 0x0000003740467223 */ /* 0x080fe20000010046 */
[----:B------:R-:W-:Y:S01]  /*7e10*/  FADD.FTZ R83, R71, R83 ;  /* 0x0000005347537221 */ /* 0x000fe20000010000 */
[----:B------:R-:W0:Y:S01]  /*7e20*/  MUFU.EX2 R7, R7 ;  /* 0x0000000700077308 */ /* 0x000e220000000800 */
[----:B------:R-:W-:Y:S01]  /*7e30*/  FFMA.FTZ R73, R73, R84, R6 ;  /* 0x0000005449497223 */ /* 0x000fe20000010006 */
[----:B------:R-:W-:Y:S01]  /*7e40*/  FMUL.FTZ R55, R4, R55 ;  /* 0x0000003704377220 */ /* 0x000fe20000410000 */
[----:B------:R-:W-:Y:S01]  /*7e50*/  FADD.FTZ R83, R84, R83 ;  /* 0x0000005354537221 */ /* 0x000fe20000010000 */
[----:B------:R-:W-:Y:S01]  /*7e60*/  FADD.FTZ R72, R72, R54 ;  /* 0x0000003648487221 */ /* 0x000fe20000010000 */
[-C--:B------:R-:W-:Y:S01]  /*7e70*/  FFMA.FTZ R70, R62, R54.reuse, R70 ;  /* 0x000000363e467223 */ /* 0x080fe20000010046 */
[----:B------:R-:W-:Y:S01]  /*7e80*/  FMUL.FTZ R54, R4, R54 ;  /* 0x0000003604367220 */ /* 0x000fe20000410000 */
[----:B------:R-:W-:Y:S01]  /*7e90*/  FFMA.FTZ R81, R59, R56, R81 ;  /* 0x000000383b517223 */ /* 0x000fe20000010051 */
[----:B------:R-:W-:Y:S01]  /*7ea0*/  FADD.FTZ R72, R72, R53 ;  /* 0x0000003548487221 */ /* 0x000fe20000010000 */
[----:B------:R-:W-:Y:S01]  /*7eb0*/  FFMA.FTZ R70, R60, R53, R70 ;  /* 0x000000353c467223 */ /* 0x000fe20000010046 */
[----:B0-----:R-:W-:-:S04]  /*7ec0*/  FADD.FTZ R7, R7, 1 ;  /* 0x3f80000007077421 */ /* 0x001fc80000010000 */
[----:B------:R0:W1:Y:S02]  /*7ed0*/  MUFU.RCP R66, R7 ;  /* 0x0000000700427308 */ /* 0x0000640000001000 */
[--C-:B0-----:R-:W-:Y:S02]  /*7ee0*/  HADD2.F32 R7, -RZ, R80.reuse.H1_H1 ;  /* 0x30000050ff077230 */ /* 0x101fe40000004100 */
[----:B------:R-:W-:-:S05]  /*7ef0*/  HADD2.F32 R80, -RZ, R80.H0_H0 ;  /* 0x20000050ff507230 */ /* 0x000fca0000004100 */
[----:B------:R-:W-:Y:S01]  /*7f00*/  FADD.FTZ R80, R80, -UR28 ;  /* 0x8000001c50507e21 */ /* 0x000fe20008010000 */
[----:B-1----:R-:W-:Y:S01]  /*7f10*/  FMUL.FTZ R7, R7, R66 ;  /* 0x0000004207077220 */ /* 0x002fe20000410000 */
[----:B------:R-:W-:Y:S02]  /*7f20*/  FADD.FTZ R66, -R66, 1 ;  /* 0x3f80000042427421 */ /* 0x000fe40000010100 */
[----:B------:R-:W-:Y:S02]  /*7f30*/  FMUL.FTZ R80, R80, UR16 ;  /* 0x0000001050507c20 */ /* 0x000fe40008410000 */
[----:B------:R-:W-:Y:S02]  /*7f40*/  FFMA.FTZ R77, R77, R66, 1 ;  /* 0x3f8000004d4d7423 */ /* 0x000fe40000010042 */
[----:B------:R-:W-:Y:S01]  /*7f50*/  FFMA.FTZ R76, R4, R80, R2 ;  /* 0x00000050044c7223 */ /* 0x000fe20000010002 */
[--C-:B------:R-:W-:Y:S02]  /*7f60*/  HADD2.F32 R66, -RZ, R78.reuse.H1_H1 ;  /* 0x3000004eff427230 */ /* 0x100fe40000004100 */
[----:B------:R-:W-:Y:S01]  /*7f70*/  FMUL.FTZ R7, R7, R77 ;  /* 0x0000004d07077220 */ /* 0x000fe20000410000 */
[----:B------:R-:W-:Y:S01]  /*7f80*/  FMUL.FTZ R69, R76, -1.4426950216293334961 ;  /* 0xbfb8aa3b4c457820 */ /* 0x000fe20000410000 */
[----:B------:R-:W-:-:S02]  /*7f90*/  HADD2.F32 R78, -RZ, R78.H0_H0 ;  /* 0x2000004eff4e7230 */ /* 0x000fc40000004100 */
[----:B------:R-:W-:Y:S01]  /*7fa0*/  FADD.FTZ R66, R66, -UR28 ;  /* 0x8000001c42427e21 */ /* 0x000fe20008010000 */
[----:B------:R-:W-:Y:S02]  /*7fb0*/  FADD.FTZ R72, R72, R7 ;  /* 0x0000000748487221 */ /* 0x000fe40000010000 */
[----:B------:R-:W0:Y:S01]  /*7fc0*/  MUFU.EX2 R69, R69 ;  /* 0x0000004500457308 */ /* 0x000e220000000800 */
[----:B------:R-:W-:-:S04]  /*7fd0*/  FMUL.FTZ R66, R66, UR16 ;  /* 0x0000001042427c20 */ /* 0x000fc80008410000 */
[----:B------:R-:W-:-:S04]  /*7fe0*/  FFMA.FTZ R77, R5, R66, R3 ;  /* 0x00000042054d7223 */ /* 0x000fc80000010003 */
[----:B------:R-:W-:Y:S01]  /*7ff0*/  FMUL.FTZ R65, R77, -1.4426950216293334961 ;  /* 0xbfb8aa3b4d417820 */ /* 0x000fe20000410000 */
[----:B0-----:R-:W-:-:S05]  /*8000*/  FADD.FTZ R69, R69, 1 ;  /* 0x3f80000045457421 */ /* 0x001fca0000010000 */
[----:B------:R-:W0:Y:S04]  /*8010*/  MUFU.EX2 R65, R65 ;  /* 0x0000004100417308 */ /* 0x000e280000000800 */
[----:B------:R1:W2:Y:S02]  /*8020*/  MUFU.RCP R75, R69 ;  /* 0x00000045004b7308 */ /* 0x0002a40000001000 */
[--C-:B-1----:R-:W-:Y:S02]  /*8030*/  HADD2.F32 R69, -RZ, R79.reuse.H1_H1 ;  /* 0x3000004fff457230 */ /* 0x102fe40000004100 */
[----:B0-----:R-:W-:Y:S01]  /*8040*/  FADD.FTZ R65, R65, 1 ;  /* 0x3f80000041417421 */ /* 0x001fe20000010000 */
[----:B------:R-:W-:-:S05]  /*8050*/  HADD2.F32 R79, -RZ, R79.H0_H0 ;  /* 0x2000004fff4f7230 */ /* 0x000fca0000004100 */
[----:B------:R-:W-:Y:S01]  /*8060*/  FADD.FTZ R79, R79, -UR28 ;  /* 0x8000001c4f4f7e21 */ /* 0x000fe20008010000 */
[----:B------:R-:W0:Y:S01]  /*8070*/  MUFU.RCP R65, R65 ;  /* 0x0000004100417308 */ /* 0x000e220000001000 */
[----:B--2---:R-:W-:Y:S01]  /*8080*/  FMUL.FTZ R69, R69, R75 ;  /* 0x0000004b45457220 */ /* 0x004fe20000410000 */
[----:B------:R-:W-:Y:S01]  /*8090*/  FADD.FTZ R75, -R75, 1 ;  /* 0x3f8000004b4b7421 */ /* 0x000fe20000010100 */
[----:B------:R-:W-:-:S03]  /*80a0*/  FMUL.FTZ R79, R79, UR16 ;  /* 0x000000104f4f7c20 */ /* 0x000fc60008410000 */
[----:B------:R-:W-:Y:S01]  /*80b0*/  FFMA.FTZ R76, R76, R75, 1 ;  /* 0x3f8000004c4c7423 */ /* 0x000fe2000001004b */
[----:B------:R-:W-:-:S03]  /*80c0*/  FFMA.FTZ R75, R5, R79, R3 ;  /* 0x0000004f054b7223 */ /* 0x000fc60000010003 */
[----:B------:R-:W-:Y:S01]  /*80d0*/  FMUL.FTZ R69, R69, R76 ;  /* 0x0000004c45457220 */ /* 0x000fe20000410000 */
[----:B------:R-:W-:Y:S01]  /*80e0*/  FMUL.FTZ R74, R75, -1.4426950216293334961 ;  /* 0xbfb8aa3b4b4a7820 */ /* 0x000fe20000410000 */
[----:B------:R-:W-:Y:S02]  /*80f0*/  HADD2.F32 R76, -RZ, R93.H0_H0 ;  /* 0x2000005dff4c7230 */ /* 0x000fe40000004100 */
[--C-:B------:R-:W-:Y:S02]  /*8100*/  HADD2.F32 R93, -RZ, R43.reuse.H1_H1 ;  /* 0x3000002bff5d7230 */ /* 0x100fe40000004100 */
[----:B------:R-:W-:Y:S01]  /*8110*/  HADD2.F32 R43, -RZ, R43.H0_H0 ;  /* 0x2000002bff2b7230 */ /* 0x000fe20000004100 */
[----:B------:R-:W1:Y:S01]  /*8120*/  MUFU.EX2 R74, R74 ;  /* 0x0000004a004a7308 */ /* 0x000e620000000800 */
[----:B0-----:R-:W-:Y:S01]  /*8130*/  FMUL.FTZ R78, R78, R65 ;  /* 0x000000414e4e7220 */ /* 0x001fe20000410000 */
[----:B------:R-:W-:-:S04]  /*8140*/  FADD.FTZ R65, -R65, 1 ;  /* 0x3f80000041417421 */ /* 0x000fc80000010100 */
[----:B------:R-:W-:Y:S01]  /*8150*/  FFMA.FTZ R65, R77, R65, 1 ;  /* 0x3f8000004d417423 */ /* 0x000fe20000010041 */
[----:B------:R-:W-:-:S03]  /*8160*/  HADD2.F32 R77, -RZ, R91.H1_H1 ;  /* 0x3000005bff4d7230 */ /* 0x000fc60000004100 */
[----:B------:R-:W-:Y:S01]  /*8170*/  FMUL.FTZ R65, R78, R65 ;  /* 0x000000414e417220 */ /* 0x000fe20000410000 */
[----:B------:R-:W-:Y:S02]  /*8180*/  HADD2.F32 R78, -RZ, R92.H1_H1 ;  /* 0x3000005cff4e7230 */ /* 0x000fe40000004100 */
[----:B------:R-:W-:Y:S01]  /*8190*/  FADD.FTZ R77, R77, -UR28 ;  /* 0x8000001c4d4d7e21 */ /* 0x000fe20008010000 */
[----:B-1----:R-:W-:Y:S02]  /*81a0*/  FADD.FTZ R74, R74, 1 ;  /* 0x3f8000004a4a7421 */ /* 0x002fe40000010000 */
[----:B------:R-:W-:Y:S01]  /*81b0*/  FADD.FTZ R78, R78, -UR28 ;  /* 0x8000001c4e4e7e21 */ /* 0x000fe20008010000 */
[----:B------:R-:W-:-:S03]  /*81c0*/  FMUL.FTZ R77, R77, UR16 ;  /* 0x000000104d4d7c20 */ /* 0x000fc60008410000 */
[----:B------:R-:W0:Y:S01]  /*81d0*/  MUFU.RCP R74, R74 ;  /* 0x0000004a004a7308 */ /* 0x000e220000001000 */
        /* <DEDUP_REMOVED lines=9> */
[----:B------:R0:W1:Y:S02]  /*8270*/  MUFU.RCP R75, R68 ;  /* 0x00000044004b7308 */ /* 0x0000640000001000 */
[----:B0-----:R-:W-:Y:S02]  /*8280*/  HADD2.F32 R68, -RZ, R92.H0_H0 ;  /* 0x2000005cff447230 */ /* 0x001fe40000004100 */
[----:B------:R-:W-:-:S03]  /*8290*/  HADD2.F32 R92, -RZ, R35.H0_H0 ;  /* 0x20000023ff5c7230 */ /* 0x000fc60000004100 */
[----:B-1----:R-:W-:Y:S01]  /*82a0*/  FMUL.FTZ R68, R68, R75 ;  /* 0x0000004b44447220 */ /* 0x002fe20000410000 */
[----:B------:R-:W-:-:S04]  /*82b0*/  FADD.FTZ R75, -R75, 1 ;  /* 0x3f8000004b4b7421 */ /* 0x000fc80000010100 */
[----:B------:R-:W-:Y:S01]  /*82c0*/  FFMA.FTZ R76, R76, R75, 1 ;  /* 0x3f8000004c4c7423 */ /* 0x000fe2000001004b */
[----:B------:R-:W-:-:S03]  /*82d0*/  FFMA.FTZ R75, R5, R77, R3 ;  /* 0x0000004d054b7223 */ /* 0x000fc60000010003 */
[----:B------:R-:W-:Y:S01]  /*82e0*/  FMUL.FTZ R68, R68, R76 ;  /* 0x0000004c44447220 */ /* 0x000fe20000410000 */
[----:B------:R-:W-:Y:S01]  /*82f0*/  FMUL.FTZ R71, R75, -1.4426950216293334961 ;  /* 0xbfb8aa3b4b477820 */ /* 0x000fe20000410000 */
[----:B------:R-:W-:-:S05]  /*8300*/  HADD2.F32 R76, -RZ, R85.H1_H1 ;  /* 0x30000055ff4c7230 */ /* 0x000fca0000004100 */
[----:B------:R-:W0:Y:S02]  /*8310*/  MUFU.EX2 R71, R71 ;  /* 0x0000004700477308 */ /* 0x000e240000000800 */
[----:B0-----:R-:W-:-:S06]  /*8320*/  FADD.FTZ R71, R71, 1 ;  /* 0x3f80000047477421 */ /* 0x001fcc0000010000 */
[----:B------:R-:W0:Y:S02]  /*8330*/  MUFU.RCP R71, R71 ;  /* 0x0000004700477308 */ /* 0x000e240000001000 */
[----:B0-----:R-:W-:Y:S01]  /*8340*/  FMUL.FTZ R76, R76, R71 ;  /* 0x000000474c4c7220 */ /* 0x001fe20000410000 */
[----:B------:R-:W-:-:S04]  /*8350*/  FADD.FTZ R71, -R71, 1 ;  /* 0x3f80000047477421 */ /* 0x000fc80000010100 */
[----:B------:R-:W-:-:S04]  /*8360*/  FFMA.FTZ R71, R75, R71, 1 ;  /* 0x3f8000004b477423 */ /* 0x000fc80000010047 */
[----:B------:R-:W-:Y:S01]  /*8370*/  FMUL.FTZ R71, R76, R71 ;  /* 0x000000474c477220 */ /* 0x000fe20000410000 */
[----:B------:R-:W-:-:S05]  /*8380*/  HADD2.F32 R76, -RZ, R85.H0_H0 ;  /* 0x20000055ff4c7230 */ /* 0x000fca0000004100 */
[----:B------:R-:W-:-:S04]  /*8390*/  FADD.FTZ R76, R76, -UR28 ;  /* 0x8000001c4c4c7e21 */ /* 0x000fc80008010000 */
[----:B------:R-:W-:-:S04]  /*83a0*/  FMUL.FTZ R76, R76, UR16 ;  /* 0x000000104c4c7c20 */ /* 0x000fc80008410000 */
        /* <DEDUP_REMOVED lines=10> */
[--C-:B------:R-:W-:Y:S02]  /*8450*/  HADD2.F32 R75, -RZ, R86.reuse.H1_H1 ;  /* 0x30000056ff4b7230 */ /* 0x100fe40000004100 */
[----:B------:R-:W-:Y:S02]  /*8460*/  HADD2.F32 R86, -RZ, R86.H0_H0 ;  /* 0x20000056ff567230 */ /* 0x000fe40000004100 */
[----:B------:R-:W-:Y:S01]  /*8470*/  FMUL.FTZ R6, R6, R85 ;  /* 0x0000005506067220 */ /* 0x000fe20000410000 */
[----:B------:R-:W-:-:S04]  /*8480*/  FADD.FTZ R75, R75, -UR28 ;  /* 0x8000001c4b4b7e21 */ /* 0x000fc80008010000 */
        /* <DEDUP_REMOVED lines=11> */
[--C-:B------:R-:W-:Y:S02]  /*8540*/  HADD2.F32 R84, -RZ, R34.reuse.H1_H1 ;  /* 0x30000022ff547230 */ /* 0x100fe40000004100 */
[----:B------:R-:W-:Y:S01]  /*8550*/  FFMA.FTZ R85, R63, R58, R85 ;  /* 0x0000003a3f557223 */ /* 0x000fe20000010055 */
[----:B------:R-:W-:Y:S02]  /*8560*/  HADD2.F32 R34, -RZ, R34.H0_H0 ;  /* 0x20000022ff227230 */ /* 0x000fe40000004100 */
[----:B------:R-:W-:Y:S01]  /*8570*/  FADD.FTZ R84, R84, -UR28 ;  /* 0x8000001c54547e21 */ /* 0x000fe20008010000 */
[----:B------:R-:W-:-:S03]  /*8580*/  FFMA.FTZ R85, R62, R54, R85 ;  /* 0x000000363e557223 */ /* 0x000fc60000010055 */
[----:B------:R-:W-:Y:S01]  /*8590*/  FMUL.FTZ R84, R84, UR16 ;  /* 0x0000001054547c20 */ /* 0x000fe20008410000 */
[----:B------:R-:W-:-:S03]  /*85a0*/  FFMA.FTZ R85, R61, R57, R85 ;  /* 0x000000393d557223 */ /* 0x000fc60000010055 */
        /* <DEDUP_REMOVED lines=8> */
[--C-:B------:R-:W-:Y:S02]  /*8630*/  HADD2.F32 R73, -RZ, R9.reuse.H1_H1 ;  /* 0x30000009ff497230 */ /* 0x100fe40000004100 */
[----:B------:R-:W-:Y:S02]  /*8640*/  HADD2.F32 R9, -RZ, R9.H0_H0 ;  /* 0x20000009ff097230 */ /* 0x000fe40000004100 */
[----:B------:R-:W-:Y:S01]  /*8650*/  FMUL.FTZ R64, R91, R64 ;  /* 0x000000405b407220 */ /* 0x000fe20000410000 */
[----:B------:R-:W-:Y:S01]  /*8660*/  FADD.FTZ R91, R83, R55 ;  /* 0x00000037535b7221 */ /* 0x000fe20000010000 */
[----:B------:R-:W-:Y:S01]  /*8670*/  FADD.FTZ R73, R73, -UR28 ;  /* 0x8000001c49497e21 */ /* 0x000fe20008010000 */
[----:B------:R-:W-:Y:S02]  /*8680*/  FADD.FTZ R9, R9, -UR28 ;  /* 0x8000001c09097e21 */ /* 0x000fe40008010000 */
[----:B------:R-:W-:Y:S01]  /*8690*/  FADD.FTZ R91, R58, R91 ;  /* 0x0000005b3a5b7221 */ /* 0x000fe20000010000 */
[----:B------:R-:W-:Y:S01]  /*86a0*/  FMUL.FTZ R73, R73, UR16 ;  /* 0x0000001049497c20 */ /* 0x000fe20008410000 */
[----:B------:R-:W-:-:S02]  /*86b0*/  FMUL.FTZ R9, R9, UR16 ;  /* 0x0000001009097c20 */ /* 0x000fc40008410000 */
[----:B------:R-:W-:Y:S01]  /*86c0*/  FADD.FTZ R91, R91, R54 ;  /* 0x000000365b5b7221 */ /* 0x000fe20000010000 */
[----:B------:R-:W-:-:S03]  /*86d0*/  FFMA.FTZ R83, R5, R73, R3 ;  /* 0x0000004905537223 */ /* 0x000fc60000010003 */
[----:B------:R-:W-:Y:S01]  /*86e0*/  FADD.FTZ R91, R57, R91 ;  /* 0x0000005b395b7221 */ /* 0x000fe20000010000 */
        /* <DEDUP_REMOVED lines=8> */
[--C-:B------:R-:W-:Y:S02]  /*8770*/  HADD2.F32 R55, -RZ, R33.reuse.H1_H1 ;  /* 0x30000021ff377230 */ /* 0x100fe40000004100 */
[----:B------:R-:W-:-:S03]  /*8780*/  HADD2.F32 R33, -RZ, R33.H0_H0 ;  /* 0x20000021ff217230 */ /* 0x000fc60000004100 */
        /* <DEDUP_REMOVED lines=13> */
[----:B------:R-:W-:Y:S02]  /*8860*/  FADD.FTZ R83, R83, -UR28 ;  /* 0x8000001c53537e21 */ /* 0x000fe40008010000 */
[----:B------:R-:W-:Y:S02]  /*8870*/  FADD.FTZ R8, R8, -UR28 ;  /* 0x8000001c08087e21 */ /* 0x000fe40008010000 */
        /* <DEDUP_REMOVED lines=10> */
[--C-:B------:R-:W-:Y:S02]  /*8920*/  HADD2.F32 R58, -RZ, R32.reuse.H0_H0 ;  /* 0x20000020ff3a7230 */ /* 0x100fe40000004100 */
        /* <DEDUP_REMOVED lines=11> */
[--C-:B------:R-:W-:Y:S02]  /*89e0*/  HADD2.F32 R63, -RZ, R31.reuse.H0_H0 ;  /* 0x2000001fff3f7230 */ /* 0x100fe40000004100 */
[----:B------:R-:W-:Y:S02]  /*89f0*/  HADD2.F32 R31, -RZ, R31.H1_H1 ;  /* 0x3000001fff1f7230 */ /* 0x000fe40000004100 */
        /* <DEDUP_REMOVED lines=24> */
[----:B------:R-:W-:-:S03]  /*8b80*/  HADD2.F32 R62, -RZ, R23.H1_H1 ;  /* 0x30000017ff3e7230 */ /* 0x000fc60000004100 */
[----:B------:R-:W-:Y:S02]  /*8b90*/  FMUL.FTZ R31, R31, R61 ;  /* 0x0000003d1f1f7220 */ /* 0x000fe40000410000 */
        /* <DEDUP_REMOVED lines=12> */
[----:B------:R-:W-:Y:S01]  /*8c60*/  FMUL.FTZ R94, R4, R53 ;  /* 0x00000035045e7220 */ /* 0x000fe20000410000 */
[----:B------:R-:W-:-:S03]  /*8c70*/  FADD.FTZ R57, R57, -UR28 ;  /* 0x8000001c39397e21 */ /* 0x000fc60008010000 */
[----:B------:R-:W-:Y:S01]  /*8c80*/  FFMA.FTZ R60, R60, R94, R85 ;  /* 0x0000005e3c3c7223 */ /* 0x000fe20000010055 */
[----:B------:R-:W-:Y:S01]  /*8c90*/  FMUL.FTZ R57, R57, UR16 ;  /* 0x0000001039397c20 */ /* 0x000fe20008410000 */
[----:B------:R-:W-:-:S03]  /*8ca0*/  FADD.FTZ R91, R91, R94 ;  /* 0x0000005e5b5b7221 */ /* 0x000fc60000010000 */
        /* <DEDUP_REMOVED lines=8> */
[--C-:B------:R-:W-:Y:S02]  /*8d30*/  HADD2.F32 R53, -RZ, R21.reuse.H1_H1 ;  /* 0x30000015ff357230 */ /* 0x100fe40000004100 */
[----:B------:R-:W-:-:S03]  /*8d40*/  HADD2.F32 R21, -RZ, R21.H0_H0 ;  /* 0x20000015ff157230 */ /* 0x000fc60000004100 */
[----:B------:R-:W-:Y:S01]  /*8d50*/  FADD.FTZ R61, R53, -UR28 ;  /* 0x8000001c353d7e21 */ /* 0x000fe20008010000 */
[----:B------:R-:W-:Y:S01]  /*8d60*/  FMUL.FTZ R53, R85, R96 ;  /* 0x0000006055357220 */ /* 0x000fe20000410000 */
[----:B------:R-:W-:Y:S02]  /*8d70*/  FADD.FTZ R21, R21, -UR28 ;  /* 0x8000001c15157e21 */ /* 0x000fe40008010000 */
[----:B------:R-:W-:-:S04]  /*8d80*/  FMUL.FTZ R96, R61, UR16 ;  /* 0x000000103d607c20 */ /* 0x000fc80008410000 */
[----:B------:R-:W-:-:S04]  /*8d90*/  FFMA.FTZ R61, R5, R96, R3 ;  /* 0x00000060053d7223 */ /* 0x000fc80000010003 */
[----:B------:R-:W-:-:S06]  /*8da0*/  FMUL.FTZ R94, R61, -1.4426950216293334961 ;  /* 0xbfb8aa3b3d5e7820 */ /* 0x000fcc0000410000 */
[----:B------:R-:W0:Y:S02]  /*8db0*/  MUFU.EX2 R94, R94 ;  /* 0x0000005e005e7308 */ /* 0x000e240000000800 */
[----:B0-----:R-:W-:-:S04]  /*8dc0*/  FADD.FTZ R95, R94, 1 ;  /* 0x3f8000005e5f7421 */ /* 0x001fc80000010000 */
        /* <DEDUP_REMOVED lines=8> */
[----:B------:R-:W-:-:S05]  /*8e50*/  HADD2.F32 R61, -RZ, R25.H0_H0 ;  /* 0x20000019ff3d7230 */ /* 0x000fca0000004100 */
        /* <DEDUP_REMOVED lines=10> */
[--C-:B------:R-:W-:Y:S02]  /*8f00*/  HADD2.F32 R95, -RZ, R28.reuse.H1_H1 ;  /* 0x3000001cff5f7230 */ /* 0x100fe40000004100 */
[----:B------:R-:W-:Y:S02]  /*8f10*/  HADD2.F32 R28, -RZ, R28.H0_H0 ;  /* 0x2000001cff1c7230 */ /* 0x000fe40000004100 */
[----:B------:R-:W-:Y:S01]  /*8f20*/  FMUL.FTZ R29, R29, R56 ;  /* 0x000000381d1d7220 */ /* 0x000fe20000410000 */
[----:B------:R-:W-:Y:S02]  /*8f30*/  FADD.FTZ R95, R95, -UR28 ;  /* 0x8000001c5f5f7e21 */ /* 0x000fe40008010000 */
[----:B------:R-:W-:Y:S02]  /*8f40*/  FADD.FTZ R28, R28, -UR28 ;  /* 0x8000001c1c1c7e21 */ /* 0x000fe40008010000 */
[----:B------:R-:W-:Y:S01]  /*8f50*/  FMUL.FTZ R56, R95, UR16 ;  /* 0x000000105f387c20 */ /* 0x000fe20008410000 */
[----:B------:R-:W-:-:S02]  /*8f60*/  HADD2.F32 R95, -RZ, R42.H1_H1 ;  /* 0x3000002aff5f7230 */ /* 0x000fc40000004100 */
[----:B------:R-:W-:Y:S01]  /*8f70*/  FMUL.FTZ R28, R28, UR16 ;  /* 0x000000101c1c7c20 */ /* 0x000fe20008410000 */
[----:B------:R-:W-:Y:S02]  /*8f80*/  HADD2.F32 R42, -RZ, R42.H0_H0 ;  /* 0x2000002aff2a7230 */ /* 0x000fe40000004100 */
[----:B------:R-:W-:-:S04]  /*8f90*/  FFMA.FTZ R59, R5, R56, R3 ;  /* 0x00000038053b7223 */ /* 0x000fc80000010003 */
[----:B------:R-:W-:-:S06]  /*8fa0*/  FMUL.FTZ R85, R59, -1.4426950216293334961 ;  /* 0xbfb8aa3b3b557820 */ /* 0x000fcc0000410000 */
[----:B------:R-:W0:Y:S02]  /*8fb0*/  MUFU.EX2 R85, R85 ;  /* 0x0000005500557308 */ /* 0x000e240000000800 */
[----:B0-----:R-:W-:Y:S01]  /*8fc0*/  FADD.FTZ R94, R85, 1 ;  /* 0x3f800000555e7421 */ /* 0x001fe20000010000 */
[----:B------:R-:W-:-:S04]  /*8fd0*/  FFMA.FTZ R85, R67, R7, R70 ;  /* 0x0000000743557223 */ /* 0x000fc80000010046 */
[----:B------:R-:W-:Y:S01]  /*8fe0*/  FFMA.FTZ R85, R80, R69, R85 ;  /* 0x0000004550557223 */ /* 0x000fe20000010055 */
[----:B------:R-:W0:Y:S03]  /*8ff0*/  MUFU.RCP R94, R94 ;  /* 0x0000005e005e7308 */ /* 0x000e260000001000 */
[----:B------:R-:W-:-:S04]  /*9000*/  FFMA.FTZ R85, R78, R68, R85 ;  /* 0x000000444e557223 */ /* 0x000fc80000010055 */
[----:B------:R-:W-:Y:S01]  /*9010*/  FFMA.FTZ R85, R76, R6, R85 ;  /* 0x000000064c557223 */ /* 0x000fe20000010055 */
[----:B0-----:R-:W-:Y:S01]  /*9020*/  FADD.FTZ R98, -R94, 1 ;  /* 0x3f8000005e627421 */ /* 0x001fe20000010100 */
[----:B------:R-:W-:Y:S01]  /*9030*/  FMUL.FTZ R95, R95, R94 ;  /* 0x0000005e5f5f7220 */ /* 0x000fe20000410000 */
[----:B------:R-:W-:Y:S02]  /*9040*/  HADD2.F32 R94, -RZ, R27.H1_H1 ;  /* 0x3000001bff5e7230 */ /* 0x000fe40000004100 */
[----:B------:R-:W-:-:S04]  /*9050*/  FFMA.FTZ R98, R59, R98, 1 ;  /* 0x3f8000003b627423 */ /* 0x000fc80000010062 */
[----:B------:R-:W-:Y:S01]  /*9060*/  FMUL.FTZ R59, R95, R98 ;  /* 0x000000625f3b7220 */ /* 0x000fe20000410000 */
[----:B------:R-:W-:Y:S02]  /*9070*/  HADD2.F32 R95, -RZ, R20.H0_H0 ;  /* 0x20000014ff5f7230 */ /* 0x000fe40000004100 */
[--C-:B------:R-:W-:Y:S02]  /*9080*/  HADD2.F32 R98, -RZ, R26.reuse.H1_H1 ;  /* 0x3000001aff627230 */ /* 0x100fe40000004100 */
[----:B------:R-:W-:Y:S02]  /*9090*/  HADD2.F32 R26, -RZ, R26.H0_H0 ;  /* 0x2000001aff1a7230 */ /* 0x000fe40000004100 */
[----:B------:R-:W-:Y:S01]  /*90a0*/  FADD.FTZ R97, R95, -UR28 ;  /* 0x8000001c5f617e21 */ /* 0x000fe20008010000 */
[----:B------:R-:W-:Y:S01]  /*90b0*/  FMUL.FTZ R95, R4, R7 ;  /* 0x00000007045f7220 */ /* 0x000fe20000410000 */
[----:B------:R-:W-:Y:S02]  /*90c0*/  HADD2.F32 R20, -RZ, R20.H1_H1 ;  /* 0x30000014ff147230 */ /* 0x000fe40000004100 */
[----:B------:R-:W-:Y:S01]  /*90d0*/  FMUL.FTZ R7, R97, UR16 ;  /* 0x0000001061077c20 */ /* 0x000fe20008410000 */
[----:B------:R-:W-:Y:S01]  /*90e0*/  FFMA.FTZ R67, R67, R95, R60 ;  /* 0x0000005f43437223 */ /* 0x000fe2000001003c */
[----:B------:R-:W-:-:S02]  /*90f0*/  FADD.FTZ R26, R26, -UR28 ;  /* 0x8000001c1a1a7e21 */ /* 0x000fc40008010000 */
[----:B------:R-:W-:Y:S02]  /*9100*/  FFMA.FTZ R60, R4, R7, R2 ;  /* 0x00000007043c7223 */ /* 0x000fe40000010002 */
[----:B------:R-:W-:Y:S02]  /*9110*/  FMUL.FTZ R26, R26, UR16 ;  /* 0x000000101a1a7c20 */ /* 0x000fe40008410000 */
        /* <DEDUP_REMOVED lines=9> */
[----:B------:R-:W-:-:S04]  /*91b0*/  FFMA.FTZ R60, R5, R28, R3 ;  /* 0x0000001c053c7223 */ /* 0x000fc80000010003 */
[----:B------:R-:W-:-:S06]  /*91c0*/  FMUL.FTZ R70, R60, -1.4426950216293334961 ;  /* 0xbfb8aa3b3c467820 */ /* 0x000fcc0000410000 */
[----:B------:R-:W0:Y:S02]  /*91d0*/  MUFU.EX2 R70, R70 ;  /* 0x0000004600467308 */ /* 0x000e240000000800 */
[----:B0-----:R-:W-:Y:S01]  /*91e0*/  FADD.FTZ R95, R70, 1 ;  /* 0x3f800000465f7421 */ /* 0x001fe20000010000 */
[----:B------:R-:W-:-:S05]  /*91f0*/  FFMA.FTZ R70, R66, R65, R81 ;  /* 0x0000004142467223 */ /* 0x000fca0000010051 */
[----:B------:R-:W0:Y:S02]  /*9200*/  MUFU.RCP R95, R95 ;  /* 0x0000005f005f7308 */ /* 0x000e240000001000 */
[----:B0-----:R-:W-:Y:S01]  /*9210*/  FADD.FTZ R97, -R95, 1 ;  /* 0x3f8000005f617421 */ /* 0x001fe20000010100 */
[----:B------:R-:W-:Y:S01]  /*9220*/  FMUL.FTZ R91, R98, R95 ;  /* 0x0000005f625b7220 */ /* 0x000fe20000410000 */
[----:B------:R-:W-:Y:S02]  /*9230*/  HADD2.F32 R98, -RZ, R25.H1_H1 ;  /* 0x30000019ff627230 */ /* 0x000fe40000004100 */
[----:B------:R-:W-:-:S04]  /*9240*/  FFMA.FTZ R60, R60, R97, 1 ;  /* 0x3f8000003c3c7423 */ /* 0x000fc80000010061 */
[----:B------:R-:W-:Y:S01]  /*9250*/  FMUL.FTZ R60, R91, R60 ;  /* 0x0000003c5b3c7220 */ /* 0x000fe20000410000 */
[----:B------:R-:W-:-:S05]  /*9260*/  HADD2.F32 R91, -RZ, R18.H0_H0 ;  /* 0x20000012ff5b7230 */ /* 0x000fca0000004100 */
[----:B------:R-:W-:Y:S01]  /*9270*/  FADD.FTZ R97, R91, -UR28 ;  /* 0x8000001c5b617e21 */ /* 0x000fe20008010000 */
[----:B------:R-:W-:Y:S01]  /*9280*/  FADD.FTZ R91, R82, R65 ;  /* 0x00000041525b7221 */ /* 0x000fe20000010000 */
[----:B------:R-:W-:Y:S02]  /*9290*/  FMUL.FTZ R82, R5, R65 ;  /* 0x0000004105527220 */ /* 0x000fe40000410000 */
[----:B------:R-:W-:Y:S02]  /*92a0*/  FMUL.FTZ R65, R97, UR16 ;  /* 0x0000001061417c20 */ /* 0x000fe40008410000 */
[----:B------:R-:W-:Y:S01]  /*92b0*/  FFMA.FTZ R95, R66, R82, R67 ;  /* 0x00000052425f7223 */ /* 0x000fe20000010043 */
[----:B------:R-:W-:Y:S01]  /*92c0*/  FADD.FTZ R94, R82, R94 ;  /* 0x0000005e525e7221 */ /* 0x000fe20000010000 */
[C---:B------:R-:W-:Y:S01]  /*92d0*/  FFMA.FTZ R66, R4.reuse, R65, R2 ;  /* 0x0000004104427223 */ /* 0x040fe20000010002 */
[----:B------:R-:W-:-:S03]  /*92e0*/  FMUL.FTZ R82, R4, R69 ;  /* 0x0000004504527220 */ /* 0x000fc60000410000 */
[----:B------:R-:W-:Y:S01]  /*92f0*/  FMUL.FTZ R67, R66, -1.4426950216293334961 ;  /* 0xbfb8aa3b42437820 */ /* 0x000fe20000410000 */
[----:B------:R-:W-:-:S05]  /*9300*/  FADD.FTZ R94, R94, R82 ;  /* 0x000000525e5e7221 */ /* 0x000fca0000010000 */
[----:B------:R-:W0:Y:S02]  /*9310*/  MUFU.EX2 R67, R67 ;  /* 0x0000004300437308 */ /* 0x000e240000000800 */
[----:B0-----:R-:W-:-:S06]  /*9320*/  FADD.FTZ R81, R67, 1 ;  /* 0x3f80000043517421 */ /* 0x001fcc0000010000 */
[----:B------:R-:W0:Y:S02]  /*9330*/  MUFU.RCP R81, R81 ;  /* 0x0000005100517308 */ /* 0x000e240000001000 */
[----:B0-----:R-:W-:Y:S01]  /*9340*/  FADD.FTZ R97, -R81, 1 ;  /* 0x3f80000051617421 */ /* 0x001fe20000010100 */
[----:B------:R-:W-:Y:S01]  /*9350*/  FMUL.FTZ R25, R98, R81 ;  /* 0x0000005162197220 */ /* 0x000fe20000410000 */
[----:B------:R-:W-:Y:S02]  /*9360*/  HADD2.F32 R98, -RZ, R41.H1_H1 ;  /* 0x30000029ff627230 */ /* 0x000fe40000004100 */
[----:B------:R-:W-:-:S04]  /*9370*/  FFMA.FTZ R66, R66, R97, 1 ;  /* 0x3f80000042427423 */ /* 0x000fc80000010061 */
[----:B------:R-:W-:Y:S01]  /*9380*/  FMUL.FTZ R25, R25, R66 ;  /* 0x0000004219197220 */ /* 0x000fe20000410000 */
        /* <DEDUP_REMOVED lines=8> */
[----:B------:R-:W-:-:S03]  /*9410*/  HADD2.F32 R66, -RZ, R16.H1_H1 ;  /* 0x30000010ff427230 */ /* 0x000fc60000004100 */
[----:B------:R-:W-:Y:S01]  /*9420*/  FMUL.FTZ R42, R42, R81 ;  /* 0x000000512a2a7220 */ /* 0x000fe20000410000 */
[----:B------:R-:W-:Y:S01]  /*9430*/  FADD.FTZ R81, R72, R69 ;  /* 0x0000004548517221 */ /* 0x000fe20000010000 */
[----:B------:R-:W-:Y:S01]  /*9440*/  FADD.FTZ R66, R66, -UR28 ;  /* 0x8000001c42427e21 */ /* 0x000fe20008010000 */
[----:B------:R-:W-:Y:S01]  /*9450*/  FFMA.FTZ R72, R80, R82, R95 ;  /* 0x0000005250487223 */ /* 0x000fe2000001005f */
[--C-:B------:R-:W-:Y:S02]  /*9460*/  HADD2.F32 R95, -RZ, R24.reuse.H0_H0 ;  /* 0x20000018ff5f7230 */ /* 0x100fe40000004100 */
[----:B------:R-:W-:Y:S01]  /*9470*/  FADD.FTZ R81, R81, R68 ;  /* 0x0000004451517221 */ /* 0x000fe20000010000 */
[----:B------:R-:W-:Y:S01]  /*9480*/  FMUL.FTZ R67, R66, UR16 ;  /* 0x0000001042437c20 */ /* 0x000fe20008410000 */
[----:B------:R-:W-:Y:S02]  /*9490*/  HADD2.F32 R24, -RZ, R24.H1_H1 ;  /* 0x30000018ff187230 */ /* 0x000fe40000004100 */
[----:B------:R-:W-:-:S02]  /*94a0*/  HADD2.F32 R82, -RZ, R23.H0_H0 ;  /* 0x20000017ff527230 */ /* 0x000fc40000004100 */
[----:B------:R-:W-:Y:S01]  /*94b0*/  FFMA.FTZ R66, R4, R67, R2 ;  /* 0x0000004304427223 */ /* 0x000fe20000010002 */
[----:B------:R-:W-:-:S03]  /*94c0*/  FADD.FTZ R81, R81, R6 ;  /* 0x0000000651517221 */ /* 0x000fc60000010000 */
[----:B------:R-:W-:Y:S01]  /*94d0*/  FMUL.FTZ R69, R66, -1.4426950216293334961 ;  /* 0xbfb8aa3b42457820 */ /* 0x000fe20000410000 */
[----:B------:R-:W-:-:S05]  /*94e0*/  FADD.FTZ R81, R81, R64 ;  /* 0x0000004051517221 */ /* 0x000fca0000010000 */
[----:B------:R-:W0:Y:S02]  /*94f0*/  MUFU.EX2 R69, R69 ;  /* 0x0000004500457308 */ /* 0x000e240000000800 */
[----:B0-----:R-:W-:-:S06]  /*9500*/  FADD.FTZ R80, R69, 1 ;  /* 0x3f80000045507421 */ /* 0x001fcc0000010000 */
[----:B------:R-:W0:Y:S02]  /*9510*/  MUFU.RCP R80, R80 ;  /* 0x0000005000507308 */ /* 0x000e240000001000 */
[----:B0-----:R-:W-:Y:S01]  /*9520*/  FADD.FTZ R97, -R80, 1 ;  /* 0x3f80000050617421 */ /* 0x001fe20000010100 */
[----:B------:R-:W-:-:S03]  /*9530*/  FMUL.FTZ R95, R95, R80 ;  /* 0x000000505f5f7220 */ /* 0x000fc60000410000 */
[----:B------:R-:W-:Y:S01]  /*9540*/  FFMA.FTZ R66, R66, R97, 1 ;  /* 0x3f80000042427423 */ /* 0x000fe20000010061 */
[----:B------:R-:W-:-:S03]  /*9550*/  FADD.FTZ R97, R24, -UR28 ;  /* 0x8000001c18617e21 */ /* 0x000fc60008010000 */
[----:B------:R-:W-:Y:S01]  /*9560*/  FMUL.FTZ R24, R95, R66 ;  /* 0x000000425f187220 */ /* 0x000fe20000410000 */
[----:B------:R-:W-:Y:S01]  /*9570*/  FMUL.FTZ R66, R97, UR16 ;  /* 0x0000001061427c20 */ /* 0x000fe20008410000 */
[----:B------:R-:W-:-:S03]  /*9580*/  FMUL.FTZ R95, R5, R74 ;  /* 0x0000004a055f7220 */ /* 0x000fc60000410000 */
[----:B------:R-:W-:Y:S01]  /*9590*/  FFMA.FTZ R69, R5, R66, R3 ;  /* 0x0000004205457223 */ /* 0x000fe20000010003 */
[----:B------:R-:W-:-:S03]  /*95a0*/  FADD.FTZ R94, R95, R94 ;  /* 0x0000005e5f5e7221 */ /* 0x000fc60000010000 */
[----:B------:R-:W-:-:S06]  /*95b0*/  FMUL.FTZ R80, R69, -1.4426950216293334961 ;  /* 0xbfb8aa3b45507820 */ /* 0x000fcc0000410000 */
[----:B------:R-:W0:Y:S02]  /*95c0*/  MUFU.EX2 R80, R80 ;  /* 0x0000005000507308 */ /* 0x000e240000000800 */
[----:B0-----:R-:W-:Y:S01]  /*95d0*/  FADD.FTZ R97, R80, 1 ;  /* 0x3f80000050617421 */ /* 0x001fe20000010000 */
[----:B------:R-:W-:-:S04]  /*95e0*/  FFMA.FTZ R80, R79, R74, R70 ;  /* 0x0000004a4f507223 */ /* 0x000fc80000010046 */
[----:B------:R-:W-:Y:S01]  /*95f0*/  FFMA.FTZ R80, R77, R71, R80 ;  /* 0x000000474d507223 */ /* 0x000fe20000010050 */
[----:B------:R-:W0:Y:S03]  /*9600*/  MUFU.RCP R97, R97 ;  /* 0x0000006100617308 */ /* 0x000e260000001000 */
[----:B------:R-:W-:-:S04]  /*9610*/  FFMA.FTZ R80, R75, R86, R80 ;  /* 0x000000564b507223 */ /* 0x000fc80000010050 */
[----:B------:R-:W-:-:S04]  /*9620*/  FFMA.FTZ R80, R73, R92, R80 ;  /* 0x0000005c49507223 */ /* 0x000fc80000010050 */
[----:B------:R-:W-:Y:S01]  /*9630*/  FFMA.FTZ R80, R83, R93, R80 ;  /* 0x0000005d53507223 */ /* 0x000fe20000010050 */
        /* <DEDUP_REMOVED lines=8> */
[----:B------:R-:W-:Y:S01]  /*96c0*/  FFMA.FTZ R91, R79, R95, R72 ;  /* 0x0000005f4f5b7223 */ /* 0x000fe20000010048 */
[--C-:B------:R-:W-:Y:S02]  /*96d0*/  HADD2.F32 R79, -RZ, R22.reuse.H0_H0 ;  /* 0x20000016ff4f7230 */ /* 0x100fe40000004100 */
[----:B------:R-:W-:Y:S01]  /*96e0*/  FADD.FTZ R14, R14, -UR28 ;  /* 0x8000001c0e0e7e21 */ /* 0x000fe20008010000 */
[----:B------:R-:W-:Y:S01]  /*96f0*/  FMUL.FTZ R69, R69, UR16 ;  /* 0x0000001045457c20 */ /* 0x000fe20008410000 */
[----:B------:R-:W-:-:S02]  /*9700*/  HADD2.F32 R22, -RZ, R22.H1_H1 ;  /* 0x30000016ff167230 */ /* 0x000fc40000004100 */
[----:B------:R-:W-:Y:S01]  /*9710*/  FMUL.FTZ R14, R14, UR16 ;  /* 0x000000100e0e7c20 */ /* 0x000fe20008410000 */
        /* <DEDUP_REMOVED lines=19> */
[----:B0-----:R-:W-:Y:S01]  /*9850*/  FADD.FTZ R97, -R79, 1 ;  /* 0x3f8000004f617421 */ /* 0x001fe20000010100 */
[----:B------:R-:W-:Y:S01]  /*9860*/  FMUL.FTZ R95, R98, R79 ;  /* 0x0000004f625f7220 */ /* 0x000fe20000410000 */
[--C-:B------:R-:W-:Y:S02]  /*9870*/  HADD2.F32 R98, -RZ, R19.reuse.H1_H1 ;  /* 0x30000013ff627230 */ /* 0x100fe40000004100 */
[----:B------:R-:W-:Y:S01]  /*9880*/  FFMA.FTZ R72, R72, R97, 1 ;  /* 0x3f80000048487423 */ /* 0x000fe20000010061 */
[----:B------:R-:W-:-:S03]  /*9890*/  HADD2.F32 R19, -RZ, R19.H0_H0 ;  /* 0x20000013ff137230 */ /* 0x000fc60000004100 */
[----:B------:R-:W-:Y:S01]  /*98a0*/  FMUL.FTZ R72, R95, R72 ;  /* 0x000000485f487220 */ /* 0x000fe20000410000 */
[----:B------:R-:W-:Y:S02]  /*98b0*/  HADD2.F32 R95, -RZ, R13.H0_H0 ;  /* 0x2000000dff5f7230 */ /* 0x000fe40000004100 */
[----:B------:R-:W-:-:S03]  /*98c0*/  FADD.FTZ R19, R19, -UR28 ;  /* 0x8000001c13137e21 */ /* 0x000fc60008010000 */
        /* <DEDUP_REMOVED lines=10> */
[----:B------:R-:W-:Y:S01]  /*9970*/  FFMA.FTZ R97, R68, R97, 1 ;  /* 0x3f80000044617423 */ /* 0x000fe20000010061 */
[----:B------:R-:W-:Y:S01]  /*9980*/  FMUL.FTZ R68, R21, UR16 ;  /* 0x0000001015447c20 */ /* 0x000fe20008410000 */
[----:B------:R-:W-:Y:S01]  /*9990*/  FFMA.FTZ R77, R77, R95, R78 ;  /* 0x0000005f4d4d7223 */ /* 0x000fe2000001004e */
[----:B------:R-:W-:Y:S01]  /*99a0*/  FADD.FTZ R94, R95, R94 ;  /* 0x0000005e5f5e7221 */ /* 0x000fe20000010000 */
        /* <DEDUP_REMOVED lines=8> */
[----:B------:R-:W-:-:S03]  /*9a30*/  HADD2.F32 R97, -RZ, R18.H1_H1 ;  /* 0x30000012ff617230 */ /* 0x000fc60000004100 */
[----:B------:R-:W-:-:S04]  /*9a40*/  FFMA.FTZ R98, R21, R98, 1 ;  /* 0x3f80000015627423 */ /* 0x000fc80000010062 */
[----:B------:R-:W-:Y:S01]  /*9a50*/  FMUL.FTZ R21, R91, R98 ;  /* 0x000000625b157220 */ /* 0x000fe20000410000 */
[--C-:B------:R-:W-:Y:S02]  /*9a60*/  HADD2.F32 R91, -RZ, R11.reuse.H0_H0 ;  /* 0x2000000bff5b7230 */ /* 0x100fe40000004100 */
[----:B------:R-:W-:-:S03]  /*9a70*/  HADD2.F32 R11, -RZ, R11.H1_H1 ;  /* 0x3000000bff0b7230 */ /* 0x000fc60000004100 */
[----:B------:R-:W-:Y:S01]  /*9a80*/  FADD.FTZ R98, R91, -UR28 ;  /* 0x8000001c5b627e21 */ /* 0x000fe20008010000 */
[----:B------:R-:W-:-:S03]  /*9a90*/  FADD.FTZ R91, R82, R71 ;  /* 0x00000047525b7221 */ /* 0x000fc60000010000 */
[----:B------:R-:W-:Y:S01]  /*9aa0*/  FMUL.FTZ R71, R98, UR16 ;  /* 0x0000001062477c20 */ /* 0x000fe20008410000 */
[----:B------:R-:W-:-:S03]  /*9ab0*/  FADD.FTZ R91, R91, R86 ;  /* 0x000000565b5b7221 */ /* 0x000fc60000010000 */
[----:B------:R-:W-:-:S04]  /*9ac0*/  FFMA.FTZ R74, R4, R71, R2 ;  /* 0x00000047044a7223 */ /* 0x000fc80000010002 */
[----:B------:R-:W-:-:S06]  /*9ad0*/  FMUL.FTZ R78, R74, -1.4426950216293334961 ;  /* 0xbfb8aa3b4a4e7820 */ /* 0x000fcc0000410000 */
[----:B------:R-:W0:Y:S02]  /*9ae0*/  MUFU.EX2 R78, R78 ;  /* 0x0000004e004e7308 */ /* 0x000e240000000800 */
[----:B0-----:R-:W-:-:S06]  /*9af0*/  FADD.FTZ R82, R78, 1 ;  /* 0x3f8000004e527421 */ /* 0x001fcc0000010000 */
[----:B------:R-:W0:Y:S02]  /*9b00*/  MUFU.RCP R82, R82 ;  /* 0x0000005200527308 */ /* 0x000e240000001000 */
[----:B0-----:R-:W-:Y:S01]  /*9b10*/  FMUL.FTZ R18, R97, R82 ;  /* 0x0000005261127220 */ /* 0x001fe20000410000 */
[----:B------:R-:W-:Y:S01]  /*9b20*/  FADD.FTZ R97, -R82, 1 ;  /* 0x3f80000052617421 */ /* 0x000fe20000010100 */
[----:B------:R-:W-:-:S03]  /*9b30*/  HADD2.F32 R82, -RZ, R41.H0_H0 ;  /* 0x20000029ff527230 */ /* 0x000fc60000004100 */
        /* <DEDUP_REMOVED lines=13> */
[----:B------:R-:W-:Y:S01]  /*9c10*/  FMUL.FTZ R82, R4, R6 ;  /* 0x0000000604527220 */ /* 0x000fe20000410000 */
[----:B------:R-:W-:Y:S02]  /*9c20*/  HADD2.F32 R10, -RZ, R10.H0_H0 ;  /* 0x2000000aff0a7230 */ /* 0x000fe40000004100 */
[----:B------:R-:W-:Y:S01]  /*9c30*/  FADD.FTZ R41, R41, -UR28 ;  /* 0x8000001c29297e21 */ /* 0x000fe20008010000 */
[----:B------:R-:W-:Y:S01]  /*9c40*/  FFMA.FTZ R78, R76, R82, R77 ;  /* 0x000000524c4e7223 */ /* 0x000fe2000001004d */
[--C-:B------:R-:W-:Y:S02]  /*9c50*/  HADD2.F32 R76, -RZ, R17.reuse.H0_H0 ;  /* 0x20000011ff4c7230 */ /* 0x100fe40000004100 */
[----:B------:R-:W-:Y:S01]  /*9c60*/  FADD.FTZ R94, R94, R82 ;  /* 0x000000525e5e7221 */ /* 0x000fe20000010000 */
[----:B------:R-:W-:Y:S01]  /*9c70*/  FMUL.FTZ R41, R41, UR16 ;  /* 0x0000001029297c20 */ /* 0x000fe20008410000 */
[----:B------:R-:W-:-:S02]  /*9c80*/  HADD2.F32 R17, -RZ, R17.H1_H1 ;  /* 0x30000011ff117230 */ /* 0x000fc40000004100 */
[----:B------:R-:W-:Y:S01]  /*9c90*/  FADD.FTZ R10, R10, -UR28 ;  /* 0x8000001c0a0a7e21 */ /* 0x000fe20008010000 */
[----:B------:R-:W-:Y:S02]  /*9ca0*/  FFMA.FTZ R6, R4, R41, R2 ;  /* 0x0000002904067223 */ /* 0x000fe40000010002 */
[----:B------:R-:W-:Y:S02]  /*9cb0*/  FADD.FTZ R17, R17, -UR28 ;  /* 0x8000001c11117e21 */ /* 0x000fe40008010000 */
[----:B------:R-:W-:-:S06]  /*9cc0*/  FMUL.FTZ R77, R6, -1.4426950216293334961 ;  /* 0xbfb8aa3b064d7820 */ /* 0x000fcc0000410000 */
[----:B------:R-:W0:Y:S02]  /*9cd0*/  MUFU.EX2 R77, R77 ;  /* 0x0000004d004d7308 */ /* 0x000e240000000800 */
[----:B0-----:R-:W-:-:S06]  /*9ce0*/  FADD.FTZ R95, R77, 1 ;  /* 0x3f8000004d5f7421 */ /* 0x001fcc0000010000 */
[----:B------:R-:W0:Y:S02]  /*9cf0*/  MUFU.RCP R95, R95 ;  /* 0x0000005f005f7308 */ /* 0x000e240000001000 */
[----:B0-----:R-:W-:Y:S01]  /*9d00*/  FADD.FTZ R97, -R95, 1 ;  /* 0x3f8000005f617421 */ /* 0x001fe20000010100 */
[----:B------:R-:W-:Y:S01]  /*9d10*/  FMUL.FTZ R76, R76, R95 ;  /* 0x0000005f4c4c7220 */ /* 0x000fe20000410000 */
[----:B------:R-:W-:Y:S02]  /*9d20*/  HADD2.F32 R95, -RZ, R16.H0_H0 ;  /* 0x20000010ff5f7230 */ /* 0x000fe40000004100 */
[----:B------:R-:W-:-:S04]  /*9d30*/  FFMA.FTZ R97, R6, R97, 1 ;  /* 0x3f80000006617423 */ /* 0x000fc80000010061 */
        /* <DEDUP_REMOVED lines=12> */
[--C-:B------:R-:W-:Y:S02]  /*9e00*/  HADD2.F32 R95, -RZ, R15.reuse.H0_H0 ;  /* 0x2000000fff5f7230 */ /* 0x100fe40000004100 */
[----:B------:R-:W-:Y:S01]  /*9e10*/  FFMA.FTZ R17, R17, R98, 1 ;  /* 0x3f80000011117423 */ /* 0x000fe20000010062 */
[----:B------:R-:W-:-:S03]  /*9e20*/  HADD2.F32 R15, -RZ, R15.H1_H1 ;  /* 0x3000000fff0f7230 */ /* 0x000fc60000004100 */
[----:B------:R-:W-:Y:S01]  /*9e30*/  FMUL.FTZ R16, R16, R17 ;  /* 0x0000001110107220 */ /* 0x000fe20000410000 */
[----:B------:R-:W-:Y:S01]  /*9e40*/  FMUL.FTZ R17, R10, UR16 ;  /* 0x000000100a117c20 */ /* 0x000fe20008410000 */
[----:B------:R-:W-:-:S03]  /*9e50*/  FADD.FTZ R15, R15, -UR28 ;  /* 0x8000001c0f0f7e21 */ /* 0x000fc60008010000 */
        /* <DEDUP_REMOVED lines=9> */
[----:B------:R-:W-:Y:S01]  /*9ef0*/  FMUL.FTZ R78, R15, UR16 ;  /* 0x000000100f4e7c20 */ /* 0x000fe20008410000 */
[----:B------:R-:W-:-:S03]  /*9f00*/  HADD2.F32 R95, -RZ, R40.H1_H1 ;  /* 0x30000028ff5f7230 */ /* 0x000fc60000004100 */
[----:B------:R-:W-:-:S04]  /*9f10*/  FFMA.FTZ R15, R5, R78, R3 ;  /* 0x0000004e050f7223 */ /* 0x000fc80000010003 */
[----:B------:R-:W-:-:S06]  /*9f20*/  FMUL.FTZ R77, R15, -1.4426950216293334961 ;  /* 0xbfb8aa3b0f4d7820 */ /* 0x000fcc0000410000 */
[----:B------:R-:W0:Y:S02]  /*9f30*/  MUFU.EX2 R77, R77 ;  /* 0x0000004d004d7308 */ /* 0x000e240000000800 */
[----:B0-----:R-:W-:-:S06]  /*9f40*/  FADD.FTZ R86, R77, 1 ;  /* 0x3f8000004d567421 */ /* 0x001fcc0000010000 */
[----:B------:R-:W0:Y:S02]  /*9f50*/  MUFU.RCP R86, R86 ;  /* 0x0000005600567308 */ /* 0x000e240000001000 */
[----:B0-----:R-:W-:Y:S01]  /*9f60*/  FADD.FTZ R82, -R86, 1 ;  /* 0x3f80000056527421 */ /* 0x001fe20000010100 */
[----:B------:R-:W-:Y:S01]  /*9f70*/  FMUL.FTZ R40, R95, R86 ;  /* 0x000000565f287220 */ /* 0x000fe20000410000 */
[----:B------:R-:W-:Y:S02]  /*9f80*/  HADD2.F32 R86, -RZ, R13.H1_H1 ;  /* 0x3000000dff567230 */ /* 0x000fe40000004100 */
[----:B------:R-:W-:Y:S01]  /*9f90*/  FFMA.FTZ R15, R15, R82, 1 ;  /* 0x3f8000000f0f7423 */ /* 0x000fe20000010052 */
[-C--:B------:R-:W-:Y:S01]  /*9fa0*/  FFMA.FTZ R82, R84, R64.reuse, R85 ;  /* 0x0000004054527223 */ /* 0x080fe20000010055 */
[----:B------:R-:W-:Y:S02]  /*9fb0*/  FMUL.FTZ R64, R4, R64 ;  /* 0x0000004004407220 */ /* 0x000fe40000410000 */
[----:B------:R-:W-:Y:S01]  /*9fc0*/  FMUL.FTZ R15, R40, R15 ;  /* 0x0000000f280f7220 */ /* 0x000fe20000410000 */
[----:B------:R-:W-:Y:S01]  /*9fd0*/  FFMA.FTZ R40, R4, R9, R2 ;  /* 0x0000000904287223 */ /* 0x000fe20000010002 */
[----:B------:R-:W-:Y:S01]  /*9fe0*/  FFMA.FTZ R84, R84, R64, R75 ;  /* 0x0000004054547223 */ /* 0x000fe2000001004b */
[----:B------:R-:W-:Y:S01]  /*9ff0*/  FADD.FTZ R94, R94, R64 ;  /* 0x000000405e5e7221 */ /* 0x000fe20000010000 */
[----:B------:R-:W-:-:S02]  /*a000*/  HADD2.F32 R64, -RZ, R12.H1_H1 ;  /* 0x3000000cff407230 */ /* 0x000fc40000004100 */
[----:B------:R-:W-:Y:S01]  /*a010*/  FMUL.FTZ R75, R40, -1.4426950216293334961 ;  /* 0xbfb8aa3b284b7820 */ /* 0x000fe20000410000 */
[----:B------:R-:W-:-:S05]  /*a020*/  HADD2.F32 R12, -RZ, R12.H0_H0 ;  /* 0x2000000cff0c7230 */ /* 0x000fca0000004100 */
[----:B------:R-:W0:Y:S01]  /*a030*/  MUFU.EX2 R75, R75 ;  /* 0x0000004b004b7308 */ /* 0x000e220000000800 */
[----:B------:R-:W-:-:S04]  /*a040*/  FADD.FTZ R12, R12, -UR28 ;  /* 0x8000001c0c0c7e21 */ /* 0x000fc80008010000 */
[----:B------:R-:W-:Y:S01]  /*a050*/  FMUL.FTZ R12, R12, UR16 ;  /* 0x000000100c0c7c20 */ /* 0x000fe20008410000 */
[----:B0-----:R-:W-:-:S06]  /*a060*/  FADD.FTZ R77, R75, 1 ;  /* 0x3f8000004b4d7421 */ /* 0x001fcc0000010000 */
[----:B------:R-:W0:Y:S02]  /*a070*/  MUFU.RCP R77, R77 ;  /* 0x0000004d004d7308 */ /* 0x000e240000001000 */
[----:B0-----:R-:W-:Y:S01]  /*a080*/  FADD.FTZ R85, -R77, 1 ;  /* 0x3f8000004d557421 */ /* 0x001fe20000010100 */
[----:B------:R-:W-:-:S03]  /*a090*/  FMUL.FTZ R13, R86, R77 ;  /* 0x0000004d560d7220 */ /* 0x000fc60000410000 */
[----:B------:R-:W-:-:S04]  /*a0a0*/  FFMA.FTZ R40, R40, R85, 1 ;  /* 0x3f80000028287423 */ /* 0x000fc80000010055 */
[----:B------:R-:W-:Y:S01]  /*a0b0*/  FMUL.FTZ R13, R13, R40 ;  /* 0x000000280d0d7220 */ /* 0x000fe20000410000 */
[----:B------:R-:W-:-:S04]  /*a0c0*/  FFMA.FTZ R40, R5, R14, R3 ;  /* 0x0000000e05287223 */ /* 0x000fc80000010003 */
[----:B------:R-:W-:-:S06]  /*a0d0*/  FMUL.FTZ R75, R40, -1.4426950216293334961 ;  /* 0xbfb8aa3b284b7820 */ /* 0x000fcc0000410000 */
[----:B------:R-:W0:Y:S02]  /*a0e0*/  MUFU.EX2 R75, R75 ;  /* 0x0000004b004b7308 */ /* 0x000e240000000800 */
[----:B0-----:R-:W-:Y:S01]  /*a0f0*/  FADD.FTZ R85, R75, 1 ;  /* 0x3f8000004b557421 */ /* 0x001fe20000010000 */
[----:B------:R-:W-:-:S04]  /*a100*/  FMUL.FTZ R75, R8, UR16 ;  /* 0x00000010084b7c20 */ /* 0x000fc80008410000 */
[----:B------:R-:W-:Y:S01]  /*a110*/  FFMA.FTZ R8, R4, R75, R2 ;  /* 0x0000004b04087223 */ /* 0x000fe20000010002 */
[----:B------:R-:W0:Y:S02]  /*a120*/  MUFU.RCP R85, R85 ;  /* 0x0000005500557308 */ /* 0x000e240000001000 */
[----:B0-----:R-:W-:Y:S01]  /*a130*/  FADD.FTZ R77, -R85, 1 ;  /* 0x3f800000554d7421 */ /* 0x001fe20000010100 */
[----:B------:R-:W-:-:S03]  /*a140*/  FMUL.FTZ R64, R64, R85 ;  /* 0x0000005540407220 */ /* 0x000fc60000410000 */
[----:B------:R-:W-:-:S04]  /*a150*/  FFMA.FTZ R77, R40, R77, 1 ;  /* 0x3f800000284d7423 */ /* 0x000fc8000001004d */
[----:B------:R-:W-:Y:S01]  /*a160*/  FMUL.FTZ R40, R64, R77 ;  /* 0x0000004d40287220 */ /* 0x000fe20000410000 */
[----:B------:R-:W-:Y:S01]  /*a170*/  FMUL.FTZ R77, R5, R92 ;  /* 0x0000005c054d7220 */ /* 0x000fe20000410000 */
[----:B------:R-:W-:-:S03]  /*a180*/  FADD.FTZ R64, R91, R92 ;  /* 0x0000005c5b407221 */ /* 0x000fc60000010000 */
[----:B------:R-:W-:Y:S01]  /*a190*/  FFMA.FTZ R86, R73, R77, R84 ;  /* 0x0000004d49567223 */ /* 0x000fe20000010054 */
[----:B------:R-:W-:Y:S01]  /*a1a0*/  FMUL.FTZ R73, R8, -1.4426950216293334961 ;  /* 0xbfb8aa3b08497820 */ /* 0x000fe20000410000 */
[----:B------:R-:W-:Y:S01]  /*a1b0*/  FADD.FTZ R94, R77, R94 ;  /* 0x0000005e4d5e7221 */ /* 0x000fe20000010000 */
[----:B------:R-:W-:-:S04]  /*a1c0*/  FMUL.FTZ R77, R4, R34 ;  /* 0x00000022044d7220 */ /* 0x000fc80000410000 */
[----:B------:R-:W0:Y:S01]  /*a1d0*/  MUFU.EX2 R73, R73 ;  /* 0x0000004900497308 */ /* 0x000e220000000800 */
[----:B------:R-:W-:Y:S01]  /*a1e0*/  FFMA.FTZ R86, R55, R77, R86 ;  /* 0x0000004d37567223 */ /* 0x000fe20000010056 */
[----:B------:R-:W-:Y:S01]  /*a1f0*/  FADD.FTZ R94, R94, R77 ;  /* 0x0000004d5e5e7221 */ /* 0x000fe20000010000 */
[----:B------:R-:W-:Y:S01]  /*a200*/  FADD.FTZ R77, R64, R93 ;  /* 0x0000005d404d7221 */ /* 0x000fe20000010000 */
[----:B------:R-:W-:-:S04]  /*a210*/  FMUL.FTZ R93, R5, R93 ;  /* 0x0000005d055d7220 */ /* 0x000fc80000410000 */
[----:B------:R-:W-:Y:S01]  /*a220*/  FFMA.FTZ R83, R83, R93, R86 ;  /* 0x0000005d53537223 */ /* 0x000fe20000010056 */
[----:B------:R-:W-:Y:S01]  /*a230*/  FADD.FTZ R94, R93, R94 ;  /* 0x0000005e5d5e7221 */ /* 0x000fe20000010000 */
        /* <DEDUP_REMOVED lines=10> */
[----:B0-----:R-:W-:Y:S01]  /*a2e0*/  FADD.FTZ R85, R73, 1 ;  /* 0x3f80000049557421 */ /* 0x001fe20000010000 */
[----:B------:R-:W-:Y:S01]  /*a2f0*/  FFMA.FTZ R73, R55, R34, R82 ;  /* 0x0000002237497223 */ /* 0x000fe20000010052 */
[--C-:B------:R-:W-:Y:S02]  /*a300*/  HADD2.F32 R82, -RZ, R45.reuse.H0_H0 ;  /* 0x2000002dff527230 */ /* 0x100fe40000004100 */
[----:B------:R-:W-:Y:S02]  /*a310*/  HADD2.F32 R45, -RZ, R45.H1_H1 ;  /* 0x3000002dff2d7230 */ /* 0x000fe40000004100 */
[----:B------:R-:W0:Y:S02]  /*a320*/  MUFU.RCP R85, R85 ;  /* 0x0000005500557308 */ /* 0x000e240000001000 */
[----:B0-----:R-:W-:Y:S01]  /*a330*/  FMUL.FTZ R35, R84, R85 ;  /* 0x0000005554237220 */ /* 0x001fe20000410000 */
[----:B------:R-:W-:-:S04]  /*a340*/  FADD.FTZ R84, -R85, 1 ;  /* 0x3f80000055547421 */ /* 0x000fc80000010100 */
[----:B------:R-:W-:-:S04]  /*a350*/  FFMA.FTZ R84, R11, R84, 1 ;  /* 0x3f8000000b547423 */ /* 0x000fc80000010054 */
[----:B------:R-:W-:Y:S01]  /*a360*/  FMUL.FTZ R11, R35, R84 ;  /* 0x00000054230b7220 */ /* 0x000fe20000410000 */
[--C-:B------:R-:W-:Y:S02]  /*a370*/  HADD2.F32 R35, -RZ, R44.reuse.H0_H0 ;  /* 0x2000002cff237230 */ /* 0x100fe40000004100 */
[----:B------:R-:W-:Y:S01]  /*a380*/  FADD.FTZ R84, R81, R34 ;  /* 0x0000002251547221 */ /* 0x000fe20000010000 */
[----:B------:R-:W-:Y:S02]  /*a390*/  HADD2.F32 R44, -RZ, R44.H1_H1 ;  /* 0x3000002cff2c7230 */ /* 0x000fe40000004100 */
[----:B------:R-:W-:Y:S01]  /*a3a0*/  FADD.FTZ R35, R35, -UR28 ;  /* 0x8000001c23237e21 */ /* 0x000fe20008010000 */
[----:B------:R-:W-:Y:S02]  /*a3b0*/  FADD.FTZ R84, R84, R33 ;  /* 0x0000002154547221 */ /* 0x000fe40000010000 */
[----:B------:R-:W-:Y:S01]  /*a3c0*/  FADD.FTZ R44, R44, -UR28 ;  /* 0x8000001c2c2c7e21 */ /* 0x000fe20008010000 */
[----:B------:R-:W-:-:S03]  /*a3d0*/  FMUL.FTZ R35, R35, UR16 ;  /* 0x0000001023237c20 */ /* 0x000fc60008410000 */
[----:B------:R-:W-:Y:S01]  /*a3e0*/  FMUL.FTZ R44, R44, UR16 ;  /* 0x000000102c2c7c20 */ /* 0x000fe20008410000 */
[----:B------:R-:W-:-:S04]  /*a3f0*/  FFMA.FTZ R34, R4, R35, R2 ;  /* 0x0000002304227223 */ /* 0x000fc80000010002 */
[----:B------:R-:W-:-:S06]  /*a400*/  FMUL.FTZ R55, R34, -1.4426950216293334961 ;  /* 0xbfb8aa3b22377820 */ /* 0x000fcc0000410000 */
[----:B------:R-:W0:Y:S02]  /*a410*/  MUFU.EX2 R55, R55 ;  /* 0x0000003700377308 */ /* 0x000e240000000800 */
[----:B0-----:R-:W-:Y:S01]  /*a420*/  FADD.FTZ R81, R55, 1 ;  /* 0x3f80000037517421 */ /* 0x001fe20000010000 */
[----:B------:R-:W-:-:S05]  /*a430*/  FFMA.FTZ R55, R5, R44, R3 ;  /* 0x0000002c05377223 */ /* 0x000fca0000010003 */
[----:B------:R-:W0:Y:S02]  /*a440*/  MUFU.RCP R81, R81 ;  /* 0x0000005100517308 */ /* 0x000e240000001000 */
[----:B0-----:R-:W-:Y:S01]  /*a450*/  FMUL.FTZ R82, R82, R81 ;  /* 0x0000005152527220 */ /* 0x001fe20000410000 */
[----:B------:R-:W-:Y:S01]  /*a460*/  FADD.FTZ R85, -R81, 1 ;  /* 0x3f80000051557421 */ /* 0x000fe20000010100 */
[----:B------:R-:W-:-:S03]  /*a470*/  FMUL.FTZ R81, R55, -1.4426950216293334961 ;  /* 0xbfb8aa3b37517820 */ /* 0x000fc60000410000 */
[----:B------:R-:W-:-:S03]  /*a480*/  FFMA.FTZ R85, R34, R85, 1 ;  /* 0x3f80000022557423 */ /* 0x000fc60000010055 */
[----:B------:R-:W0:Y:S01]  /*a490*/  MUFU.EX2 R81, R81 ;  /* 0x0000005100517308 */ /* 0x000e220000000800 */
[----:B------:R-:W-:Y:S01]  /*a4a0*/  FMUL.FTZ R34, R82, R85 ;  /* 0x0000005552227220 */ /* 0x000fe20000410000 */
[----:B------:R-:W-:Y:S02]  /*a4b0*/  HADD2.F32 R85, -RZ, R47.H0_H0 ;  /* 0x2000002fff557230 */ /* 0x000fe40000004100 */
[----:B0-----:R-:W-:-:S06]  /*a4c0*/  FADD.FTZ R82, R81, 1 ;  /* 0x3f80000051527421 */ /* 0x001fcc0000010000 */
[----:B------:R-:W0:Y:S02]  /*a4d0*/  MUFU.RCP R82, R82 ;  /* 0x0000005200527308 */ /* 0x000e240000001000 */
[----:B0-----:R-:W-:Y:S01]  /*a4e0*/  FADD.FTZ R92, -R82, 1 ;  /* 0x3f800000525c7421 */ /* 0x001fe20000010100 */
[----:B------:R-:W-:-:S03]  /*a4f0*/  FMUL.FTZ R45, R45, R82 ;  /* 0x000000522d2d7220 */ /* 0x000fc60000410000 */
[----:B------:R-:W-:Y:S01]  /*a500*/  FFMA.FTZ R92, R55, R92, 1 ;  /* 0x3f800000375c7423 */ /* 0x000fe2000001005c */
[--C-:B------:R-:W-:Y:S02]  /*a510*/  HADD2.F32 R55, -RZ, R46.reuse.H0_H0 ;  /* 0x2000002eff377230 */ /* 0x100fe40000004100 */
[----:B------:R-:W-:Y:S02]  /*a520*/  HADD2.F32 R46, -RZ, R46.H1_H1 ;  /* 0x3000002eff2e7230 */ /* 0x000fe40000004100 */
[----:B------:R-:W-:Y:S01]  /*a530*/  FMUL.FTZ R45, R45, R92 ;  /* 0x0000005c2d2d7220 */ /* 0x000fe20000410000 */
[----:B------:R-:W-:Y:S01]  /*a540*/  FMUL.FTZ R92, R4, R31 ;  /* 0x0000001f045c7220 */ /* 0x000fe20000410000 */
[----:B------:R-:W-:Y:S01]  /*a550*/  FADD.FTZ R55, R55, -UR28 ;  /* 0x8000001c37377e21 */ /* 0x000fe20008010000 */
[----:B------:R-:W-:-:S03]  /*a560*/  FADD.FTZ R86, R46, -UR28 ;  /* 0x8000001c2e567e21 */ /* 0x000fc60008010000 */
        /* <DEDUP_REMOVED lines=10> */
[----:B------:R-:W-:Y:S01]  /*a610*/  FMUL.FTZ R64, R86, UR16 ;  /* 0x0000001056407c20 */ /* 0x000fe20008410000 */
[----:B------:R-:W-:-:S03]  /*a620*/  HADD2.F32 R86, -RZ, R47.H1_H1 ;  /* 0x3000002fff567230 */ /* 0x000fc60000004100 */
[----:B------:R-:W-:-:S04]  /*a630*/  FFMA.FTZ R81, R5, R64, R3 ;  /* 0x0000004005517223 */ /* 0x000fc80000010003 */
[----:B------:R-:W-:-:S06]  /*a640*/  FMUL.FTZ R82, R81, -1.4426950216293334961 ;  /* 0xbfb8aa3b51527820 */ /* 0x000fcc0000410000 */
[----:B------:R-:W0:Y:S02]  /*a650*/  MUFU.EX2 R82, R82 ;  /* 0x0000005200527308 */ /* 0x000e240000000800 */
[----:B0-----:R-:W-:Y:S01]  /*a660*/  FADD.FTZ R85, R82, 1 ;  /* 0x3f80000052557421 */ /* 0x001fe20000010000 */
[----:B------:R-:W-:-:S04]  /*a670*/  FMUL.FTZ R82, R4, R33 ;  /* 0x0000002104527220 */ /* 0x000fc80000410000 */
[----:B------:R-:W-:Y:S01]  /*a680*/  FFMA.FTZ R83, R58, R82, R83 ;  /* 0x000000523a537223 */ /* 0x000fe20000010053 */
[----:B------:R-:W0:Y:S02]  /*a690*/  MUFU.RCP R85, R85 ;  /* 0x0000005500557308 */ /* 0x000e240000001000 */
[----:B0-----:R-:W-:Y:S01]  /*a6a0*/  FMUL.FTZ R47, R86, R85 ;  /* 0x00000055562f7220 */ /* 0x001fe20000410000 */
[----:B------:R-:W-:Y:S01]  /*a6b0*/  FADD.FTZ R86, -R85, 1 ;  /* 0x3f80000055567421 */ /* 0x000fe20000010100 */
[----:B------:R-:W-:-:S03]  /*a6c0*/  HADD2.F32 R85, -RZ, R49.H0_H0 ;  /* 0x20000031ff557230 */ /* 0x000fc60000004100 */
[----:B------:R-:W-:Y:S01]  /*a6d0*/  FFMA.FTZ R86, R81, R86, 1 ;  /* 0x3f80000051567423 */ /* 0x000fe20000010056 */
[--C-:B------:R-:W-:Y:S02]  /*a6e0*/  HADD2.F32 R81, -RZ, R48.reuse.H0_H0 ;  /* 0x20000030ff517230 */ /* 0x100fe40000004100 */
[----:B------:R-:W-:Y:S02]  /*a6f0*/  HADD2.F32 R48, -RZ, R48.H1_H1 ;  /* 0x30000030ff307230 */ /* 0x000fe40000004100 */
[----:B------:R-:W-:Y:S01]  /*a700*/  FMUL.FTZ R47, R47, R86 ;  /* 0x000000562f2f7220 */ /* 0x000fe20000410000 */
[----:B------:R-:W-:Y:S01]  /*a710*/  FADD.FTZ R86, R81, -UR28 ;  /* 0x8000001c51567e21 */ /* 0x000fe20008010000 */
[----:B------:R-:W-:-:S03]  /*a720*/  FFMA.FTZ R81, R58, R33, R73 ;  /* 0x000000213a517223 */ /* 0x000fc60000010049 */
        /* <DEDUP_REMOVED lines=12> */
[----:B------:R-:W-:Y:S01]  /*a7f0*/  FADD.FTZ R85, R94, R82 ;  /* 0x000000525e557221 */ /* 0x000fe20000010000 */
[----:B------:R-:W-:Y:S02]  /*a800*/  HADD2.F32 R82, -RZ, R49.H1_H1 ;  /* 0x30000031ff527230 */ /* 0x000fe40000004100 */
        /* <DEDUP_REMOVED lines=12> */
[----:B------:R-:W-:Y:S01]  /*a8d0*/  FADD.FTZ R82, R77, R32 ;  /* 0x000000204d527221 */ /* 0x000fe20000010000 */
[----:B------:R-:W-:Y:S01]  /*a8e0*/  FADD.FTZ R73, R73, -UR28 ;  /* 0x8000001c49497e21 */ /* 0x000fe20008010000 */
[-C--:B------:R-:W-:Y:S01]  /*a8f0*/  FFMA.FTZ R77, R63, R32.reuse, R80 ;  /* 0x000000203f4d7223 */ /* 0x080fe20000010050 */
[----:B------:R-:W-:Y:S01]  /*a900*/  FMUL.FTZ R80, R5, R32 ;  /* 0x0000002005507220 */ /* 0x000fe20000410000 */
[----:B------:R-:W-:Y:S01]  /*a910*/  FADD.FTZ R50, R50, -UR28 ;  /* 0x8000001c32327e21 */ /* 0x000fe20008010000 */
[----:B------:R-:W-:-:S02]  /*a920*/  FMUL.FTZ R73, R73, UR16 ;  /* 0x0000001049497c20 */ /* 0x000fc40008410000 */
[----:B------:R-:W-:Y:S01]  /*a930*/  FFMA.FTZ R83, R63, R80, R83 ;  /* 0x000000503f537223 */ /* 0x000fe20000010053 */
[----:B------:R-:W-:Y:S01]  /*a940*/  FMUL.FTZ R50, R50, UR16 ;  /* 0x0000001032327c20 */ /* 0x000fe20008410000 */
[----:B------:R-:W-:Y:S01]  /*a950*/  FFMA.FTZ R32, R4, R73, R2 ;  /* 0x0000004904207223 */ /* 0x000fe20000010002 */
[----:B------:R-:W-:Y:S01]  /*a960*/  FADD.FTZ R85, R80, R85 ;  /* 0x0000005550557221 */ /* 0x000fe20000010000 */
[----:B------:R-:W-:Y:S02]  /*a970*/  FFMA.FTZ R94, R54, R92, R83 ;  /* 0x0000005c365e7223 */ /* 0x000fe40000010053 */
[----:B------:R-:W-:Y:S01]  /*a980*/  FMUL.FTZ R63, R32, -1.4426950216293334961 ;  /* 0xbfb8aa3b203f7820 */ /* 0x000fe20000410000 */
[----:B------:R-:W-:Y:S01]  /*a990*/  FADD.FTZ R92, R85, R92 ;  /* 0x0000005c555c7221 */ /* 0x000fe20000010000 */
[----:B------:R-:W-:-:S04]  /*a9a0*/  FMUL.FTZ R85, R5, R43 ;  /* 0x0000002b05557220 */ /* 0x000fc80000410000 */
[----:B------:R-:W0:Y:S01]  /*a9b0*/  MUFU.EX2 R63, R63 ;  /* 0x0000003f003f7308 */ /* 0x000e220000000800 */
[----:B------:R-:W-:Y:S01]  /*a9c0*/  FFMA.FTZ R94, R62, R85, R94 ;  /* 0x000000553e5e7223 */ /* 0x000fe2000001005e */
[----:B------:R-:W-:Y:S01]  /*a9d0*/  FADD.FTZ R92, R85, R92 ;  /* 0x0000005c555c7221 */ /* 0x000fe20000010000 */
[----:B0-----:R-:W-:Y:S01]  /*a9e0*/  FADD.FTZ R86, R63, 1 ;  /* 0x3f8000003f567421 */ /* 0x001fe20000010000 */
[----:B------:R-:W-:-:S04]  /*a9f0*/  FFMA.FTZ R63, R5, R50, R3 ;  /* 0x00000032053f7223 */ /* 0x000fc80000010003 */
[----:B------:R-:W-:Y:S01]  /*aa00*/  FMUL.FTZ R80, R63, -1.4426950216293334961 ;  /* 0xbfb8aa3b3f507820 */ /* 0x000fe20000410000 */
[----:B------:R-:W0:Y:S08]  /*aa10*/  MUFU.RCP R86, R86 ;  /* 0x0000005600567308 */ /* 0x000e300000001000 */
[----:B------:R-:W1:Y:S01]  /*aa20*/  MUFU.EX2 R80, R80 ;  /* 0x0000005000507308 */ /* 0x000e620000000800 */
[----:B0-----:R-:W-:Y:S01]  /*aa30*/  FADD.FTZ R93, -R86, 1 ;  /* 0x3f800000565d7421 */ /* 0x001fe20000010100 */
[----:B------:R-:W-:Y:S01]  /*aa40*/  FMUL.FTZ R91, R91, R86 ;  /* 0x000000565b5b7220 */ /* 0x000fe20000410000 */
[----:B------:R-:W-:-:S02]  /*aa50*/  HADD2.F32 R86, -RZ, R51.H1_H1 ;  /* 0x30000033ff567230 */ /* 0x000fc40000004100 */
[----:B------:R-:W-:-:S04]  /*aa60*/  FFMA.FTZ R32, R32, R93, 1 ;  /* 0x3f80000020207423 */ /* 0x000fc8000001005d */
[----:B------:R-:W-:Y:S01]  /*aa70*/  FMUL.FTZ R32, R91, R32 ;  /* 0x000000205b207220 */ /* 0x000fe20000410000 */
[----:B-1----:R-:W-:Y:S01]  /*aa80*/  FADD.FTZ R91, R80, 1 ;  /* 0x3f800000505b7421 */ /* 0x002fe20000010000 */
[--C-:B------:R-:W-:Y:S02]  /*aa90*/  HADD2.F32 R80, -RZ, R88.reuse.H0_H0 ;  /* 0x20000058ff507230 */ /* 0x100fe40000004100 */
[----:B------:R-:W-:-:S03]  /*aaa0*/  HADD2.F32 R88, -RZ, R88.H1_H1 ;  /* 0x30000058ff587230 */ /* 0x000fc60000004100 */
[----:B------:R-:W0:Y:S02]  /*aab0*/  MUFU.RCP R91, R91 ;  /* 0x0000005b005b7308 */ /* 0x000e240000001000 */
[----:B0-----:R-:W-:Y:S01]  /*aac0*/  FMUL.FTZ R51, R86, R91 ;  /* 0x0000005b56337220 */ /* 0x001fe20000410000 */
[----:B------:R-:W-:-:S04]  /*aad0*/  FADD.FTZ R86, -R91, 1 ;  /* 0x3f8000005b567421 */ /* 0x000fc80000010100 */
[----:B------:R-:W-:Y:S01]  /*aae0*/  FFMA.FTZ R86, R63, R86, 1 ;  /* 0x3f8000003f567423 */ /* 0x000fe20000010056 */
[--C-:B------:R-:W-:Y:S02]  /*aaf0*/  HADD2.F32 R63, -RZ, R87.reuse.H0_H0 ;  /* 0x20000057ff3f7230 */ /* 0x100fe40000004100 */
[----:B------:R-:W-:Y:S02]  /*ab00*/  HADD2.F32 R87, -RZ, R87.H1_H1 ;  /* 0x30000057ff577230 */ /* 0x000fe40000004100 */
[----:B------:R-:W-:Y:S01]  /*ab10*/  FMUL.FTZ R51, R51, R86 ;  /* 0x0000005633337220 */ /* 0x000fe20000410000 */
[----:B------:R-:W-:Y:S01]  /*ab20*/  FADD.FTZ R86, R84, R31 ;  /* 0x0000001f54567221 */ /* 0x000fe20000010000 */
[----:B------:R-:W-:Y:S01]  /*ab30*/  FADD.FTZ R63, R63, -UR28 ;  /* 0x8000001c3f3f7e21 */ /* 0x000fe20008010000 */
[----:B------:R-:W-:Y:S01]  /*ab40*/  FFMA.FTZ R84, R54, R31, R81 ;  /* 0x0000001f36547223 */ /* 0x000fe20000010051 */
[----:B------:R-:W-:Y:S01]  /*ab50*/  FADD.FTZ R87, R87, -UR28 ;  /* 0x8000001c57577e21 */ /* 0x000fe20008010000 */
[----:B------:R-:W-:Y:S01]  /*ab60*/  FADD.FTZ R86, R86, R53 ;  /* 0x0000003556567221 */ /* 0x000fe20000010000 */
[----:B------:R-:W-:Y:S01]  /*ab70*/  FMUL.FTZ R31, R63, UR16 ;  /* 0x000000103f1f7c20 */ /* 0x000fe20008410000 */
[----:B------:R-:W-:-:S02]  /*ab80*/  FFMA.FTZ R84, R57, R53, R84 ;  /* 0x0000003539547223 */ /* 0x000fc40000010054 */
[----:B------:R-:W-:Y:S01]  /*ab90*/  FADD.FTZ R86, R86, R29 ;  /* 0x0000001d56567221 */ /* 0x000fe20000010000 */
[C---:B------:R-:W-:Y:S01]  /*aba0*/  FFMA.FTZ R54, R4.reuse, R31, R2 ;  /* 0x0000001f04367223 */ /* 0x040fe20000010002 */
[-C--:B------:R-:W-:Y:S01]  /*abb0*/  FFMA.FTZ R84, R61, R29.reuse, R84 ;  /* 0x0000001d3d547223 */ /* 0x080fe20000010054 */
[----:B------:R-:W-:Y:S01]  /*abc0*/  FMUL.FTZ R29, R4, R29 ;  /* 0x0000001d041d7220 */ /* 0x000fe20000410000 */
[----:B------:R-:W-:Y:S01]  /*abd0*/  FADD.FTZ R86, R86, R27 ;  /* 0x0000001b56567221 */ /* 0x000fe20000010000 */
[----:B------:R-:W-:Y:S01]  /*abe0*/  FMUL.FTZ R63, R54, -1.4426950216293334961 ;  /* 0xbfb8aa3b363f7820 */ /* 0x000fe20000410000 */
[----:B------:R-:W-:-:S04]  /*abf0*/  FFMA.FTZ R84, R7, R27, R84 ;  /* 0x0000001b07547223 */ /* 0x000fc80000010054 */
[----:B------:R-:W-:Y:S01]  /*ac00*/  FFMA.FTZ R84, R65, R25, R84 ;  /* 0x0000001941547223 */ /* 0x000fe20000010054 */
[----:B------:R-:W0:Y:S03]  /*ac10*/  MUFU.EX2 R63, R63 ;  /* 0x0000003f003f7308 */ /* 0x000e260000000800 */
[----:B------:R-:W-:-:S04]  /*ac20*/  FFMA.FTZ R84, R67, R24, R84 ;  /* 0x0000001843547223 */ /* 0x000fc80000010054 */
[----:B------:R-:W-:-:S04]  /*ac30*/  FFMA.FTZ R84, R69, R22, R84 ;  /* 0x0000001645547223 */ /* 0x000fc80000010054 */
[----:B------:R-:W-:Y:S01]  /*ac40*/  FFMA.FTZ R84, R79, R20, R84 ;  /* 0x000000144f547223 */ /* 0x000fe20000010054 */
[----:B0-----:R-:W-:-:S03]  /*ac50*/  FADD.FTZ R81, R63, 1 ;  /* 0x3f8000003f517421 */ /* 0x001fc60000010000 */
[----:B------:R-:W-:-:S04]  /*ac60*/  FFMA.FTZ R84, R71, R18, R84 ;  /* 0x0000001247547223 */ /* 0x000fc80000010054 */
[----:B------:R-:W-:Y:S01]  /*ac70*/  FFMA.FTZ R84, R41, R6, R84 ;  /* 0x0000000629547223 */ /* 0x000fe20000010054 */
[----:B------:R-:W0:Y:S03]  /*ac80*/  MUFU.RCP R81, R81 ;  /* 0x0000005100517308 */ /* 0x000e260000001000 */
[----:B------:R-:W-:-:S04]  /*ac90*/  FFMA.FTZ R84, R17, R10, R84 ;  /* 0x0000000a11547223 */ /* 0x000fc80000010054 */
[----:B------:R-:W-:-:S04]  /*aca0*/  FFMA.FTZ R84, R9, R13, R84 ;  /* 0x0000000d09547223 */ /* 0x000fc80000010054 */
[----:B------:R-:W-:-:S04]  /*acb0*/  FFMA.FTZ R84, R75, R8, R84 ;  /* 0x000000084b547223 */ /* 0x000fc80000010054 */
[----:B------:R-:W-:Y:S01]  /*acc0*/  FFMA.FTZ R84, R35, R34, R84 ;  /* 0x0000002223547223 */ /* 0x000fe20000010054 */
[----:B0-----:R-:W-:Y:S01]  /*acd0*/  FADD.FTZ R83, -R81, 1 ;  /* 0x3f80000051537421 */ /* 0x001fe20000010100 */
[----:B------:R-:W-:Y:S02]  /*ace0*/  FMUL.FTZ R80, R80, R81 ;  /* 0x0000005150507220 */ /* 0x000fe40000410000 */
[----:B------:R-:W-:Y:S01]  /*acf0*/  FFMA.FTZ R84, R55, R46, R84 ;  /* 0x0000002e37547223 */ /* 0x000fe20000010054 */
[----:B------:R-:W-:-:S03]  /*ad00*/  FFMA.FTZ R83, R54, R83, 1 ;  /* 0x3f80000036537423 */ /* 0x000fc60000010053 */
[----:B------:R-:W-:Y:S01]  /*ad10*/  FFMA.FTZ R84, R33, R48, R84 ;  /* 0x0000003021547223 */ /* 0x000fe20000010054 */
[----:B------:R-:W-:Y:S01]  /*ad20*/  FMUL.FTZ R54, R80, R83 ;  /* 0x0000005350367220 */ /* 0x000fe20000410000 */
[----:B------:R-:W-:-:S04]  /*ad30*/  FMUL.FTZ R80, R87, UR16 ;  /* 0x0000001057507c20 */ /* 0x000fc80008410000 */
        /* <DEDUP_REMOVED lines=9> */
[----:B------:R-:W-:-:S04]  /*add0*/  FFMA.FTZ R83, R26, R42, R83 ;  /* 0x0000002a1a537223 */ /* 0x000fc80000010053 */
[----:B------:R-:W-:Y:S01]  /*ade0*/  FFMA.FTZ R83, R66, R23, R83 ;  /* 0x0000001742537223 */ /* 0x000fe20000010053 */
[----:B0-----:R-:W-:Y:S01]  /*adf0*/  FMUL.FTZ R81, R88, R87 ;  /* 0x0000005758517220 */ /* 0x001fe20000410000 */
[----:B------:R-:W-:Y:S02]  /*ae00*/  FADD.FTZ R88, -R87, 1 ;  /* 0x3f80000057587421 */ /* 0x000fe40000010100 */
[----:B------:R-:W-:Y:S02]  /*ae10*/  FFMA.FTZ R83, R70, R72, R83 ;  /* 0x0000004846537223 */ /* 0x000fe40000010053 */
[----:B------:R-:W-:Y:S02]  /*ae20*/  FFMA.FTZ R88, R63, R88, 1 ;  /* 0x3f8000003f587423 */ /* 0x000fe40000010058 */
[----:B------:R-:W-:Y:S02]  /*ae30*/  FFMA.FTZ R83, R68, R21, R83 ;  /* 0x0000001544537223 */ /* 0x000fe40000010053 */
[----:B------:R-:W-:Y:S01]  /*ae40*/  FMUL.FTZ R63, R81, R88 ;  /* 0x00000058513f7220 */ /* 0x000fe20000410000 */
[----:B------:R-:W-:-:S02]  /*ae50*/  HADD2.F32 R81, -RZ, R89.H0_H0 ;  /* 0x20000059ff517230 */ /* 0x000fc40000004100 */
[----:B------:R-:W-:Y:S01]  /*ae60*/  FFMA.FTZ R83, R74, R19, R83 ;  /* 0x000000134a537223 */ /* 0x000fe20000010053 */
[----:B------:R-:W-:Y:S02]  /*ae70*/  HADD2.F32 R89, -RZ, R89.H1_H1 ;  /* 0x30000059ff597230 */ /* 0x000fe40000004100 */
[----:B------:R-:W-:Y:S01]  /*ae80*/  FADD.FTZ R88, R81, -UR28 ;  /* 0x8000001c51587e21 */ /* 0x000fe20008010000 */
[----:B------:R-:W-:Y:S02]  /*ae90*/  FADD.FTZ R81, R82, R43 ;  /* 0x0000002b52517221 */ /* 0x000fe40000010000 */
[----:B------:R-:W-:Y:S01]  /*aea0*/  FADD.FTZ R89, R89, -UR28 ;  /* 0x8000001c59597e21 */ /* 0x000fe20008010000 */
[----:B------:R-:W-:Y:S01]  /*aeb0*/  FFMA.FTZ R83, R76, R16, R83 ;  /* 0x000000104c537223 */ /* 0x000fe20000010053 */
[----:B------:R-:W-:Y:S01]  /*aec0*/  FMUL.FTZ R43, R88, UR16 ;  /* 0x00000010582b7c20 */ /* 0x000fe20008410000 */
[----:B------:R-:W-:Y:S02]  /*aed0*/  HADD2.F32 R88, -RZ, R90.H0_H0 ;  /* 0x2000005aff587230 */ /* 0x000fe40000004100 */
[----:B------:R-:W-:Y:S01]  /*aee0*/  FFMA.FTZ R83, R78, R15, R83 ;  /* 0x0000000f4e537223 */ /* 0x000fe20000010053 */
[----:B------:R-:W-:-:S03]  /*aef0*/  FFMA.FTZ R62, R4, R43, R2 ;  /* 0x0000002b043e7223 */ /* 0x000fc60000010002 */
[----:B------:R-:W-:Y:S01]  /*af00*/  FFMA.FTZ R83, R14, R40, R83 ;  /* 0x000000280e537223 */ /* 0x000fe20000010053 */
[----:B------:R-:W-:-:S03]  /*af10*/  FMUL.FTZ R82, R62, -1.4426950216293334961 ;  /* 0xbfb8aa3b3e527820 */ /* 0x000fc60000410000 */
[----:B------:R-:W-:-:S03]  /*af20*/  FFMA.FTZ R83, R12, R11, R83 ;  /* 0x0000000b0c537223 */ /* 0x000fc60000010053 */
[----:B------:R-:W0:Y:S01]  /*af30*/  MUFU.EX2 R82, R82 ;  /* 0x0000005200527308 */ /* 0x000e220000000800 */
[----:B------:R-:W-:-:S04]  /*af40*/  FFMA.FTZ R83, R44, R45, R83 ;  /* 0x0000002d2c537223 */ /* 0x000fc80000010053 */
[----:B------:R-:W-:-:S04]  /*af50*/  FFMA.FTZ R83, R64, R47, R83 ;  /* 0x0000002f40537223 */ /* 0x000fc80000010053 */
[----:B------:R-:W-:-:S04]  /*af60*/  FFMA.FTZ R83, R58, R49, R83 ;  /* 0x000000313a537223 */ /* 0x000fc80000010053 */
[----:B------:R-:W-:Y:S01]  /*af70*/  FFMA.FTZ R83, R50, R51, R83 ;  /* 0x0000003332537223 */ /* 0x000fe20000010053 */
[----:B0-----:R-:W-:-:S03]  /*af80*/  FADD.FTZ R87, R82, 1 ;  /* 0x3f80000052577421 */ /* 0x001fc60000010000 */
[----:B------:R-:W-:-:S03]  /*af90*/  FFMA.FTZ R83, R80, R63, R83 ;  /* 0x0000003f50537223 */ /* 0x000fc60000010053 */
        /* <DEDUP_REMOVED lines=18> */
[----:B------:R-:W-:Y:S01]  /*b0c0*/  FMUL.FTZ R57, R5, R30 ;  /* 0x0000001e05397220 */ /* 0x000fe20000410000 */
[----:B------:R-:W-:Y:S01]  /*b0d0*/  FADD.FTZ R92, R92, R85 ;  /* 0x000000555c5c7221 */ /* 0x000fe20000010000 */
[----:B------:R-:W-:Y:S02]  /*b0e0*/  FADD.FTZ R82, R81, R30 ;  /* 0x0000001e51527221 */ /* 0x000fe40000010000 */
[----:B------:R-:W-:Y:S01]  /*b0f0*/  FFMA.FTZ R94, R96, R57, R94 ;  /* 0x00000039605e7223 */ /* 0x000fe2000001005e */
[----:B------:R-:W-:Y:S01]  /*b100*/  FADD.FTZ R92, R57, R92 ;  /* 0x0000005c395c7221 */ /* 0x000fe20000010000 */
[----:B------:R-:W-:Y:S01]  /*b110*/  FMUL.FTZ R57, R5, R59 ;  /* 0x0000003b05397220 */ /* 0x000fe20000410000 */
[----:B------:R-:W-:Y:S01]  /*b120*/  FADD.FTZ R59, R82, R59 ;  /* 0x0000003b523b7221 */ /* 0x000fe20000010000 */
[----:B------:R-:W-:Y:S01]  /*b130*/  FFMA.FTZ R94, R61, R29, R94 ;  /* 0x0000001d3d5e7223 */ /* 0x000fe2000001005e */
[----:B------:R-:W-:Y:S01]  /*b140*/  FADD.FTZ R92, R92, R29 ;  /* 0x0000001d5c5c7221 */ /* 0x000fe20000010000 */
[C---:B------:R-:W-:Y:S01]  /*b150*/  FMUL.FTZ R29, R4.reuse, R27 ;  /* 0x0000001b041d7220 */ /* 0x040fe20000410000 */
        /* <DEDUP_REMOVED lines=8> */
[----:B------:R-:W-:-:S02]  /*b1e0*/  FADD.FTZ R25, R25, R24 ;  /* 0x0000001819197221 */ /* 0x000fc40000010000 */
[----:B------:R-:W-:Y:S01]  /*b1f0*/  FFMA.FTZ R94, R28, R7, R94 ;  /* 0x000000071c5e7223 */ /* 0x000fe2000001005e */
        /* <DEDUP_REMOVED lines=92> */
[-C--:B------:R-:W-:Y:S01]  /*b7c0*/  FMUL.FTZ R9, R4, R32.reuse ;  /* 0x0000002004097220 */ /* 0x080fe20000410000 */
[----:B------:R-:W-:Y:S01]  /*b7d0*/  FADD.FTZ R40, R40, R49 ;  /* 0x0000003128287221 */ /* 0x000fe20000010000 */
[----:B------:R-:W-:Y:S01]  /*b7e0*/  FFMA.FTZ R94, R58, R7, R94 ;  /* 0x000000073a5e7223 */ /* 0x000fe2000001005e */
[----:B------:R-:W-:Y:S01]  /*b7f0*/  FADD.FTZ R92, R7, R92 ;  /* 0x0000005c075c7221 */ /* 0x000fe20000010000 */
[----:B------:R-:W-:Y:S01]  /*b800*/  FFMA.FTZ R7, R73, R32, R84 ;  /* 0x0000002049077223 */ /* 0x000fe20000010054 */
[----:B------:R-:W-:Y:S01]  /*b810*/  FADD.FTZ R13, R13, R32 ;  /* 0x000000200d0d7221 */ /* 0x000fe20000010000 */
[----:B------:R-:W-:Y:S01]  /*b820*/  FFMA.FTZ R94, R73, R9, R94 ;  /* 0x00000009495e7223 */ /* 0x000fe2000001005e */
[----:B------:R-:W-:Y:S01]  /*b830*/  FADD.FTZ R92, R92, R9 ;  /* 0x000000095c5c7221 */ /* 0x000fe20000010000 */
[-C--:B------:R-:W-:Y:S01]  /*b840*/  FMUL.FTZ R9, R4, R54.reuse ;  /* 0x0000003604097220 */ /* 0x080fe20000410000 */
[----:B------:R-:W-:Y:S01]  /*b850*/  FFMA.FTZ R8, R31, R54, R7 ;  /* 0x000000361f087223 */ /* 0x000fe20000010007 */
[----:B------:R-:W-:Y:S01]  /*b860*/  FFMA.FTZ R94, R50, R11, R94 ;  /* 0x0000000b325e7223 */ /* 0x000fe2000001005e */
[----:B------:R-:W-:Y:S01]  /*b870*/  FADD.FTZ R92, R11, R92 ;  /* 0x0000005c0b5c7221 */ /* 0x000fe20000010000 */
[----:B------:R-:W-:Y:S01]  /*b880*/  FMUL.FTZ R11, R5, R63 ;  /* 0x0000003f050b7220 */ /* 0x000fe20000410000 */
[----:B------:R-:W-:Y:S01]  /*b890*/  FMUL.FTZ R7, R4, R77 ;  /* 0x0000004d04077220 */ /* 0x000fe20000410000 */
[----:B------:R-:W-:Y:S01]  /*b8a0*/  FFMA.FTZ R15, R31, R9, R94 ;  /* 0x000000091f0f7223 */ /* 0x000fe2000001005e */
[----:B------:R-:W-:Y:S01]  /*b8b0*/  FADD.FTZ R92, R92, R9 ;  /* 0x000000095c5c7221 */ /* 0x000fe20000010000 */
[----:B------:R-:W-:Y:S01]  /*b8c0*/  FADD.FTZ R40, R40, R51 ;  /* 0x0000003328287221 */ /* 0x000fe20000010000 */
[----:B------:R-:W-:Y:S01]  /*b8d0*/  FADD.FTZ R10, R13, R54 ;  /* 0x000000360d0a7221 */ /* 0x000fe20000010000 */
[----:B------:R-:W-:Y:S01]  /*b8e0*/  FFMA.FTZ R6, R80, R11, R15 ;  /* 0x0000000b50067223 */ /* 0x000fe2000001000f */
[----:B------:R-:W-:Y:S01]  /*b8f0*/  FADD.FTZ R92, R11, R92 ;  /* 0x0000005c0b5c7221 */ /* 0x000fe20000010000 */
[----:B------:R-:W-:Y:S01]  /*b900*/  FMUL.FTZ R13, R5, R53 ;  /* 0x00000035050d7220 */ /* 0x000fe20000410000 */
[----:B------:R-:W-:Y:S01]  /*b910*/  FADD.FTZ R40, R40, R63 ;  /* 0x0000003f28287221 */ /* 0x000fe20000010000 */
[C---:B------:R-:W-:Y:S01]  /*b920*/  FFMA.FTZ R9, R43.reuse, R7, R6 ;  /* 0x000000072b097223 */ /* 0x040fe20000010006 */
[----:B------:R-:W-:Y:S01]  /*b930*/  FADD.FTZ R92, R92, R7 ;  /* 0x000000075c5c7221 */ /* 0x000fe20000010000 */
[----:B------:R-:W-:Y:S01]  /*b940*/  FFMA.FTZ R8, R43, R77, R8 ;  /* 0x0000004d2b087223 */ /* 0x000fe20000010008 */
[----:B------:R-:W-:Y:S01]  /*b950*/  FADD.FTZ R10, R10, R77 ;  /* 0x0000004d0a0a7221 */ /* 0x000fe20000010000 */
[C---:B------:R-:W-:Y:S01]  /*b960*/  FFMA.FTZ R14, R62.reuse, R13, R9 ;  /* 0x0000000d3e0e7223 */ /* 0x040fe20000010009 */
[----:B------:R-:W-:Y:S01]  /*b970*/  FADD.FTZ R13, R13, R92 ;  /* 0x0000005c0d0d7221 */ /* 0x000fe20000010000 */
[----:B------:R-:W-:Y:S01]  /*b980*/  FFMA.FTZ R9, R62, R53, R83 ;  /* 0x000000353e097223 */ /* 0x000fe20000010053 */
[----:B------:R-:W-:-:S07]  /*b990*/  FADD.FTZ R11, R40, R53 ;  /* 0x00000035280b7221 */ /* 0x000fce0000010000 */
.L_x_739:
        /* <DEDUP_REMOVED lines=47> */
.L_x_741:
[----:B------:R-:W-:Y:S05]  /*bc90*/  BSYNC.RECONVERGENT B0 ;  /* 0x0000000000007941 */ /* 0x000fea0003800200 */
.L_x_740:
[----:B------:R-:W-:Y:S06]  /*bca0*/  BAR.SYNC.DEFER_BLOCKING 0x0 ;  /* 0x0000000000007b1d */ /* 0x000fec0000010000 */
[----:B------:R-:W-:Y:S04]  /*bcb0*/  BSSY.RECONVERGENT B0, `(.L_x_742) ;  /* 0x0000024000007945 */ /* 0x000fe80003800200 */
[----:B------:R-:W-:Y:S05]  /*bcc0*/  @P0 BRA `(.L_x_743) ;  /* 0x0000000000880947 */ /* 0x000fea0003800000 */
[----:B------:R-:W-:-:S09]  /*bcd0*/  ULEA UR5, UR7, UR6, 0x18 ;  /* 0x0000000607057291 */ /* 0x000fd2000f8ec0ff */
[----:B------:R-:W4:Y:S04]  /*bce0*/  LDS.64 R20, [UR5+0x18] ;  /* 0x00001805ff147984 */ /* 0x000f280008000a00 */
[----:B------:R-:W5:Y:S04]  /*bcf0*/  LDS.128 R28, [UR5+0x20] ;  /* 0x00002005ff1c7984 */ /* 0x000f680008000c00 */
[----:B------:R-:W5:Y:S04]  /*bd00*/  LDS.128 R32, [UR5+0x30] ;  /* 0x00003005ff207984 */ /* 0x000f680008000c00 */
[----:B------:R-:W5:Y:S04]  /*bd10*/  LDS.128 R40, [UR5+0x40] ;  /* 0x00004005ff287984 */ /* 0x000f680008000c00 */
[----:B------:R-:W5:Y:S04]  /*bd20*/  LDS.128 R16, [UR5+0x50] ;  /* 0x00005005ff107984 */ /* 0x000f680008000c00 */
[----:B-123--:R-:W1:Y:S01]  /*bd30*/  LDS.128 R12, [UR5+0x60] ;  /* 0x00006005ff0c7984 */ /* 0x00ee620008000c00 */
[----:B----4-:R-:W-:Y:S01]  /*bd40*/  FADD.FTZ R25, R22, R20 ;  /* 0x0000001416197221 */ /* 0x010fe20000010000 */
[----:B------:R-:W-:-:S02]  /*bd50*/  FADD.FTZ R24, R23, R21 ;  /* 0x0000001517187221 */ /* 0x000fc40000010000 */
[----:B0-----:R-:W0:Y:S01]  /*bd60*/  LDS.128 R20, [UR5+0x70] ;  /* 0x00007005ff147984 */ /* 0x001e220008000c00 */
[----:B-----5:R-:W-:Y:S01]  /*bd70*/  FADD.FTZ R25, R25, R28 ;  /* 0x0000001c19197221 */ /* 0x020fe20000010000 */
        /* <DEDUP_REMOVED lines=23> */
.L_x_743:
[----:B------:R-:W-:Y:S05]  /*bef0*/  BSYNC.RECONVERGENT B0 ;  /* 0x0000000000007941 */ /* 0x000fea0003800200 */
.L_x_742:
[----:B------:R-:W-:Y:S06]  /*bf00*/  BAR.SYNC.DEFER_BLOCKING 0x0 ;  /* 0x0000000000007b1d */ /* 0x000fec0000010000 */
[----:B------:R-:W-:Y:S04]  /*bf10*/  BSSY.RECONVERGENT B0, `(.L_x_744) ;  /* 0x0000025000007945 */ /* 0x000fe80003800200 */
[----:B------:R-:W-:Y:S05]  /*bf20*/  @P3 BRA `(.L_x_745) ;  /* 0x00000000008c3947 */ /* 0x000fea0003800000 */
[----:B------:R-:W4:Y:S04]  /*bf30*/  LDS.128 R32, [R6+0x380] ;  /* 0x0003800006207984 */ /* 0x000f280000000c00 */
[----:B------:R-:W5:Y:S04]  /*bf40*/  LDS.128 R40, [R6+0x700] ;  /* 0x0007000006287984 */ /* 0x000f680000000c00 */
[----:B------:R-:W5:Y:S04]  /*bf50*/  LDS.128 R44, [R6+0xa80] ;  /* 0x000a8000062c7984 */ /* 0x000f680000000c00 */
[----:B------:R-:W5:Y:S04]  /*bf60*/  LDS.128 R24, [R6+0xe00] ;  /* 0x000e000006187984 */ /* 0x000f680000000c00 */
[----:B------:R-:W5:Y:S04]  /*bf70*/  LDS.128 R16, [R6+0x1180] ;  /* 0x0011800006107984 */ /* 0x000f680000000c00 */
[----:B-123--:R-:W1:Y:S04]  /*bf80*/  LDS.128 R12, [R6+0x1500] ;  /* 0x00150000060c7984 */ /* 0x00ee680000000c00 */
[----:B------:R2:W3:Y:S01]  /*bf90*/  LDS.128 R28, [R6+0x1880] ;  /* 0x00188000061c7984 */ /* 0x0004e20000000c00 */
[----:B----4-:R-:W-:Y:S01]  /*bfa0*/  FADD.FTZ R21, R8, R32 ;  /* 0x0000002008157221 */ /* 0x010fe20000010000 */
[----:B0-----:R-:W-:Y:S01]  /*bfb0*/  FADD.FTZ R8, R9, R33 ;  /* 0x0000002109087221 */ /* 0x001fe20000010000 */
[----:B------:R-:W-:Y:S01]  /*bfc0*/  FADD.FTZ R9, R10, R34 ;  /* 0x000000220a097221 */ /* 0x000fe20000010000 */
[----:B------:R-:W-:Y:S01]  /*bfd0*/  FADD.FTZ R10, R11, R35 ;  /* 0x000000230b0a7221 */ /* 0x000fe20000010000 */
[----:B-----5:R-:W-:Y:S01]  /*bfe0*/  FADD.FTZ R21, R21, R40 ;  /* 0x0000002815157221 */ /* 0x020fe20000010000 */
        /* <DEDUP_REMOVED lines=16> */
[----:B--2---:R-:W-:Y:S01]  /*c0f0*/  FADD.FTZ R6, R8, R13 ;  /* 0x0000000d08067221 */ /* 0x004fe20000010000 */
[----:B------:R-:W-:Y:S01]  /*c100*/  FADD.FTZ R11, R9, R14 ;  /* 0x0000000e090b7221 */ /* 0x000fe20000010000 */
[----:B------:R-:W-:Y:S01]  /*c110*/  FADD.FTZ R12, R10, R15 ;  /* 0x0000000f0a0c7221 */ /* 0x000fe20000010000 */
[----:B---3--:R-:W-:Y:S01]  /*c120*/  FADD.FTZ R8, R21, R28 ;  /* 0x0000001c15087221 */ /* 0x008fe20000010000 */
[----:B------:R-:W-:Y:S01]  /*c130*/  FADD.FTZ R9, R6, R29 ;  /* 0x0000001d06097221 */ /* 0x000fe20000010000 */
[----:B------:R-:W-:Y:S01]  /*c140*/  FADD.FTZ R10, R11, R30 ;  /* 0x0000001e0b0a7221 */ /* 0x000fe20000010000 */
[----:B------:R-:W-:-:S07]  /*c150*/  FADD.FTZ R11, R12, R31 ;  /* 0x0000001f0c0b7221 */ /* 0x000fce0000010000 */
.L_x_745:
[----:B------:R-:W-:Y:S05]  /*c160*/  BSYNC.RECONVERGENT B0 ;  /* 0x0000000000007941 */ /* 0x000fea0003800200 */
.L_x_744:
[----:B------:R-:W-:Y:S04]  /*c170*/  BSSY.RECONVERGENT B0, `(.L_x_746) ;  /* 0x000001e000007945 */ /* 0x000fe80003800200 */
[----:B------:R-:W-:Y:S05]  /*c180*/  @P3 BRA `(.L_x_747) ;  /* 0x0000000000703947 */ /* 0x000fea0003800000 */
[----:B------:R-:W1:Y:S01]  /*c190*/  LDC.64 R26, c[0x0][0x3f8] ;  /* 0x0000fe00ff1a7b82 */ /* 0x000e620000000a00 */
[----:B0-----:R-:W-:-:S05]  /*c1a0*/  MOV R6, UR13 ;  /* 0x0000000d00067c02 */ /* 0x001fca0008000f00 */
[----:B------:R-:W-:Y:S02]  /*c1b0*/  IMAD R19, R6, 0x38, R7 ;  /* 0x0000003806137824 */ /* 0x000fe400078e0207 */
[----:B--23--:R-:W0:Y:S01]  /*c1c0*/  LDC.64 R12, c[0x0][0x3d8] ;  /* 0x0000f600ff0c7b82 */ /* 0x00ce220000000a00 */
[----:B-1----:R-:W-:Y:S01]  /*c1d0*/  IMAD.WIDE.U32 R14, R26, 0x3, RZ ;  /* 0x000000031a0e7825 */ /* 0x002fe200078e00ff */
[C---:B------:R-:W-:Y:S02]  /*c1e0*/  LEA R17, R27.reuse, R27, 0x1 ;  /* 0x0000001b1b117211 */ /* 0x040fe400078e08ff */
[----:B------:R-:W-:Y:S02]  /*c1f0*/  LEA.HI R25, P1, R27, R26, RZ, 0x1 ;  /* 0x0000001a1b197211 */ /* 0x000fe400078308ff */
[----:B------:R-:W-:Y:S02]  /*c200*/  IADD3 R17, PT, PT, R15, R17, RZ ;  /* 0x000000110f117210 */ /* 0x000fe40007ffe0ff */
[----:B------:R-:W-:Y:S01]  /*c210*/  IADD3.X R6, PT, PT, RZ, R27, RZ, P1, !PT ;  /* 0x0000001bff067210 */ /* 0x000fe20000ffe4ff */
[----:B0-----:R-:W-:Y:S01]  /*c220*/  IMAD.WIDE R12, R19, 0x4, R12 ;  /* 0x00000004130c7825 */ /* 0x001fe200078e020c */
        /* <DEDUP_REMOVED lines=18> */
.L_x_747:
[----:B------:R-:W-:Y:S05]  /*c350*/  BSYNC.RECONVERGENT B0 ;  /* 0x0000000000007941 */ /* 0x000fea0003800200 */
.L_x_746:
        /* <DEDUP_REMOVED lines=13> */
[----:B------:R-:W2:Y:S01]  /*c430*/  LDC.64 R10, c[0x0][0x3c8] ;  /* 0x0000f200ff0a7b82 */ /* 0x000ea20000000a00 */
[----:B------:R-:W-:Y:S02]  /*c440*/  UIADD3 UR7, UPT, UPT, UR6, UR14, URZ ;  /* 0x0000000e06077290 */ /* 0x000fe4000fffe0ff */
[----:B------:R-:W-:Y:S02]  /*c450*/  UIMAD UR13, UR29, UR9, UR14 ;  /* 0x000000091d0d72a4 */ /* 0x000fe4000f8e020e */
[----:B------:R-:W-:Y:S02]  /*c460*/  ULOP3.LUT UP0, UR5, UR4, 0x2, URZ, 0xc0, !UPT ;  /* 0x0000000204057892 */ /* 0x000fe4000f80c0ff */
[----:B---3--:R-:W-:Y:S02]  /*c470*/  MOV R13, UR7 ;  /* 0x00000007000d7c02 */ /* 0x008fe40008000f00 */
[----:B------:R-:W-:Y:S01]  /*c480*/  UIADD3 UR5, UPT, UPT, -UR5, 0x1, URZ ;  /* 0x0000000105057890 */ /* 0x000fe2000fffe1ff */
[----:B------:R-:W-:-:S02]  /*c490*/  MOV R15, UR13 ;  /* 0x0000000d000f7c02 */ /* 0x000fc40008000f00 */
[----:B------:R-:W-:Y:S01]  /*c4a0*/  MOV R6, 0xffffffff ;  /* 0xffffffff00067802 */ /* 0x000fe20000000f00 */
[----:B--2---:R-:W-:-:S04]  /*c4b0*/  IMAD.WIDE.U32 R12, R13, 0x4, R10 ;  /* 0x000000040d0c7825 */ /* 0x004fc800078e000a */
        /* <DEDUP_REMOVED lines=12> */
.L_x_751:
[----:B------:R-:W2:Y:S04]  /*c580*/  LDG.E.STRONG.GPU R6, desc[UR10][R12.64] ;  /* 0x0000000a0c067981 */ /* 0x000ea8000c1ef900 */
[----:B--2---:R-:W-:Y:S04]  /*c590*/  CCTL.IVALL ;  /* 0x00000000ff00798f */ /* 0x004fe80002000000 */
[----:B------:R0:W-:Y:S01]  /*c5a0*/  STL [R1], R6 ;  /* 0x0000000601007387 */ /* 0x0001e20000100800 */
[----:B------:R-:W-:-:S13]  /*c5b0*/  ISETP.NE.AND P0, PT, R6, UR5, PT ;  /* 0x0000000506007c0c */ /* 0x000fda000bf05270 */
[----:B0-----:R-:W-:Y:S05]  /*c5c0*/  @P0 BRA `(.L_x_751) ;  /* 0xfffffffc00ec0947 */ /* 0x001fea000383ffff */
.L_x_750:
[----:B------:R-:W-:Y:S05]  /*c5d0*/  BSYNC.RECONVERGENT B0 ;  /* 0x0000000000007941 */ /* 0x000fea0003800200 */
.L_x_749:
        /* <DEDUP_REMOVED lines=15> */
.L_x_753:
[----:B------:R-:W-:Y:S02]  /*c6d0*/  ISETP.NE.AND P1, PT, RZ, UR23, PT ;  /* 0x00000017ff007c0c */ /* 0x000fe4000bf25270 */
[----:B------:R-:W-:Y:S02]  /*c6e0*/  MOV R11, UR6 ;  /* 0x00000006000b7c02 */ /* 0x000fe40008000f00 */
[----:B------:R-:W-:-:S13]  /*c6f0*/  ISETP.NE.OR P1, PT, R7, RZ, !P1 ;  /* 0x000000ff0700720c */ /* 0x000fda0004f25670 */
[----:B------:R-:W-:-:S06]  /*c700*/  @!P1 IMAD.WIDE.U32 R10, R11, 0x8, R8 ;  /* 0x000000080b0a9825 */ /* 0x000fcc00078e0008 */
[----:B------:R-:W4:Y:S01]  /*c710*/  @!P1 LDG.E.64 R10, desc[UR10][R10.64] ;  /* 0x0000000a0a0a9981 */ /* 0x000f22000c1e1b00 */
[----:B------:R-:W-:Y:S01]  /*c720*/  UIADD3 UR24, UPT, UPT, UR5, 0x1, URZ ;  /* 0x0000000105187890 */ /* 0x000fe2000fffe0ff */
[----:B---3--:R-:W-:Y:S01]  /*c730*/  MOV R13, UR18 ;  /* 0x00000012000d7c02 */ /* 0x008fe20008000f00 */
        /* <DEDUP_REMOVED lines=11> */
[C---:B------:R-:W-:Y:S01]  /*c7f0*/  ISETP.NE.AND P3, PT, R6.reuse, UR26, PT ;  /* 0x0000001a06007c0c */ /* 0x040fe2000bf65270 */
[----:B------:R-:W-:Y:S01]  /*c800*/  UIADD3 UR26, UPT, UPT, UR5, 0x7, URZ ;  /* 0x00000007051a7890 */ /* 0x000fe2000fffe0ff */
[C---:B------:R-:W-:Y:S02]  /*c810*/  ISETP.NE.OR P4, PT, R7.reuse, RZ, !P4 ;  /* 0x000000ff0700720c */ /* 0x040fe40006785670 */
[C---:B------:R-:W-:Y:S02]  /*c820*/  ISETP.NE.AND P2, PT, R6.reuse, UR27, PT ;  /* 0x0000001b06007c0c */ /* 0x040fe4000bf45270 */
[C---:B------:R-:W-:Y:S02]  /*c830*/  ISETP.NE.OR P3, PT, R7.reuse, RZ, !P3 ;  /* 0x000000ff0700720c */ /* 0x040fe40005f65670 */
[----:B------:R-:W-:Y:S02]  /*c840*/  ISETP.NE.OR P2, PT, R7, RZ, !P2 ;  /* 0x000000ff0700720c */ /* 0x000fe40005745670 */
[----:B------:R-:W-:-:S02]  /*c850*/  ISETP.NE.AND P6, PT, R6, UR25, PT ;  /* 0x0000001906007c0c */ /* 0x000fc4000bfc5270 */
[----:B------:R-:W-:-:S03]  /*c860*/  ISETP.NE.AND P5, PT, R6, UR26, PT ;  /* 0x0000001a06007c0c */ /* 0x000fc6000bfa5270 */
[----:B--2---:R-:W-:Y:S01]  /*c870*/  @!P4 IMAD.WIDE.U32 R12, R13, 0x8, R8 ;  /* 0x000000080d0cc825 */ /* 0x004fe200078e0008 */
[----:B------:R-:W-:-:S03]  /*c880*/  ISETP.NE.OR P6, PT, R7, RZ, !P6 ;  /* 0x000000ff0700720c */ /* 0x000fc600077c5670 */
[--C-:B-1----:R-:W-:Y:S01]  /*c890*/  @!P3 IMAD.WIDE.U32 R14, R15, 0x8, R8.reuse ;  /* 0x000000080f0eb825 */ /* 0x102fe200078e0008 */
[----:B------:R0:W2:Y:S01]  /*c8a0*/  @!P4 LDG.E.64 R24, desc[UR10][R12.64] ;  /* 0x0000000a0c18c981 */ /* 0x0000a2000c1e1b00 */
[----:B------:R-:W-:Y:S02]  /*c8b0*/  MOV R19, UR21 ;  /* 0x0000001500137c02 */ /* 0x000fe40008000f00 */
[----:B------:R-:W-:Y:S01]  /*c8c0*/  ISETP.NE.OR P5, PT, R7, RZ, !P5 ;  /* 0x000000ff0700720c */ /* 0x000fe20006fa5670 */
[--C-:B------:R-:W-:Y:S01]  /*c8d0*/  @!P2 IMAD.WIDE.U32 R16, R17, 0x8, R8.reuse ;  /* 0x000000081110a825 */ /* 0x100fe200078e0008 */
[----:B------:R-:W3:Y:S01]  /*c8e0*/  @!P3 LDG.E.64 R14, desc[UR10][R14.64] ;  /* 0x0000000a0e0eb981 */ /* 0x000ee2000c1e1b00 */
[----:B------:R-:W-:Y:S02]  /*c8f0*/  MOV R27, UR19 ;  /* 0x00000013001b7c02 */ /* 0x000fe40008000f00 */
[----:B------:R-:W-:Y:S02]  /*c900*/  MOV R29, UR20 ;  /* 0x00000014001d7c02 */ /* 0x000fe40008000f00 */
[----:B------:R-:W5:Y:S06]  /*c910*/  @!P2 LDG.E.64 R16, desc[UR10][R16.64] ;  /* 0x0000000a1010a981 */ /* 0x000f6c000c1e1b00 */
[----:B0-----:R-:W-:-:S06]  /*c920*/  @!P5 IMAD.WIDE.U32 R12, R29, 0x8, R8 ;  /* 0x000000081d0cd825 */ /* 0x001fcc00078e0008 */
[----:B------:R-:W5:Y:S01]  /*c930*/  @!P5 LDG.E.64 R12, desc[UR10][R12.64] ;  /* 0x0000000a0c0cd981 */ /* 0x000f62000c1e1b00 */
        /* <DEDUP_REMOVED lines=9> */
[----:B------:R-:W5:Y:S04]  /*c9d0*/  @!P1 LDG.E.64 R18, desc[UR10][R18.64] ;  /* 0x0000000a12129981 */ /* 0x000f68000c1e1b00 */
[----:B------:R-:W5:Y:S01]  /*c9e0*/  @!P6 LDG.E.64 R10, desc[UR10][R10.64] ;  /* 0x0000000a0a0ae981 */ /* 0x000f62000c1e1b00 */
        /* <DEDUP_REMOVED lines=13> */
[----:B--2---:R-:W-:Y:S01]  /*cac0*/  @!P4 FADD.FTZ R22, R22, R24 ;  /* 0x000000181616c221 */ /* 0x004fe20000010000 */
[----:B------:R-:W-:-:S03]  /*cad0*/  @!P4 FADD.FTZ R23, R23, R25 ;  /* 0x000000191717c221 */ /* 0x000fc60000010000 */
[----:B---3--:R-:W-:Y:S01]  /*cae0*/  @!P3 FADD.FTZ R22, R22, R14 ;  /* 0x0000000e1616b221 */ /* 0x008fe20000010000 */
[----:B------:R-:W-:-:S03]  /*caf0*/  @!P3 FADD.FTZ R23, R23, R15 ;  /* 0x0000000f1717b221 */ /* 0x000fc60000010000 */
[----:B-----5:R-:W-:Y:S01]  /*cb00*/  @!P2 FADD.FTZ R22, R22, R16 ;  /* 0x000000101616a221 */ /* 0x020fe20000010000 */
        /* <DEDUP_REMOVED lines=9> */
.L_x_752:
        /* <DEDUP_REMOVED lines=24> */
[----:B---3--:R-:W-:Y:S01]  /*cd20*/  MOV R13, UR6 ;  /* 0x00000006000d7c02 */ /* 0x008fe20008000f00 */
        /* <DEDUP_REMOVED lines=12> */
[----:B-1----:R-:W-:-:S04]  /*cdf0*/  @!P2 IMAD.WIDE.U32 R14, R15, 0x8, R8 ;  /* 0x000000080f0ea825 */ /* 0x002fc800078e0008 */
[----:B------:R-:W-:Y:S02]  /*ce00*/  @!P3 IMAD.WIDE.U32 R16, R17, 0x8, R8 ;  /* 0x000000081110b825 */ /* 0x000fe400078e0008 */
[----:B------:R-:W4:Y:S04]  /*ce10*/  @!P2 LDG.E.64 R14, desc[UR10][R14.64] ;  /* 0x0000000a0e0ea981 */ /* 0x000f28000c1e1b00 */
[----:B------:R-:W5:Y:S01]  /*ce20*/  @!P3 LDG.E.64 R16, desc[UR10][R16.64] ;  /* 0x0000000a1010b981 */ /* 0x000f62000c1e1b00 */
        /* <DEDUP_REMOVED lines=9> */
[----:B-----5:R-:W-:Y:S01]  /*cec0*/  @!P3 FADD.FTZ R22, R22, R16 ;  /* 0x000000101616b221 */ /* 0x020fe20000010000 */
[----:B------:R-:W-:-:S07]  /*ced0*/  @!P3 FADD.FTZ R23, R23, R17 ;  /* 0x000000111717b221 */ /* 0x000fce0000010000 */
.L_x_754:
[----:B------:R-:W-:Y:S05]  /*cee0*/  BRA.U !UP0, `(.L_x_748) ;  /* 0x00000001089c7547 */ /* 0x000fea000b800000 */
[----:B-1----:R-:W0:Y:S01]  /*cef0*/  S2R R14, SR_CTAID.X ;  /* 0x00000000000e7919 */ /* 0x002e220000002500 */
[----:B------:R-:W-:Y:S02]  /*cf00*/  UISETP.NE.AND UP0, UPT, UR18, 0x1, UPT ;  /* 0x000000011200788c */ /* 0x000fe4000bf05270 */
[----:B------:R-:W-:-:S07]  /*cf10*/  ULOP3.LUT UR6, UR12, 0x1, URZ, 0xc0, !UPT ;  /* 0x000000010c067892 */ /* 0x000fce000f8ec0ff */
[----:B------:R-:W-:Y:S05]  /*cf20*/  BRA.U !UP0, `(.L_x_755) ;  /* 0x0000000108587547 */ /* 0x000fea000b800000 */
[----:B------:R-:W1:Y:S01]  /*cf30*/  S2R R6, SR_CTAID.X ;  /* 0x0000000000067919 */ /* 0x000e620000002500 */
[----:B------:R-:W4:Y:S01]  /*cf40*/  S2R R10, SR_CTAID.Y ;  /* 0x00000000000a7919 */ /* 0x000f220000002600 */
        /* <DEDUP_REMOVED lines=8> */
[----:B----4-:R-:W-:Y:S01]  /*cfd0*/  @!P0 IMAD R11, R11, UR9, R10 ;  /* 0x000000090b0b8c24 */ /* 0x010fe2000f8e020a */
[----:B---3--:R-:W-:-:S03]  /*cfe0*/  MOV R13, UR5 ;  /* 0x00000005000d7c02 */ /* 0x008fc60008000f00 */
[----:B------:R-:W-:-:S04]  /*cff0*/  @!P0 IMAD.WIDE.U32 R10, R11, 0x8, R8 ;  /* 0x000000080b0a8825 */ /* 0x000fc800078e0008 */
[----:B--2---:R-:W-:Y:S02]  /*d000*/  @!P1 IMAD.WIDE.U32 R12, R13, 0x8, R8 ;  /* 0x000000080d0c9825 */ /* 0x004fe400078e0008 */
        /* <DEDUP_REMOVED lines=8> */
.L_x_755:
        /* <DEDUP_REMOVED lines=12> */
.L_x_756:
[----:B------:R-:W-:Y:S05]  /*d150*/  BSYNC.RECONVERGENT B0 ;  /* 0x0000000000007941 */ /* 0x000fea0003800200 */
.L_x_748:
[----:B------:R-:W5:Y:S01]  /*d160*/  S2UR UR6, SR_CgaCtaId ;  /* 0x00000000000679c3 */ /* 0x000f620000008800 */
[----:B------:R-:W-:Y:S01]  /*d170*/  ISETP.NE.AND P0, PT, R7, RZ, PT ;  /* 0x000000ff0700720c */ /* 0x000fe20003f05270 */
[----:B------:R-:W-:Y:S01]  /*d180*/  UMOV UR5, 0x400 ;  /* 0x0000040000057882 */ /* 0x000fe20000000000 */
[----:B------:R-:W0:Y:S01]  /*d190*/  LDCU.U8 UR12, c[0x0][0x414] ;  /* 0x00008280ff0c77ac */ /* 0x000e220008000000 */
[----:B---34-:R-:W-:Y:S01]  /*d1a0*/  HFMA2 R13, -RZ, RZ, 0, 0 ;  /* 0x00000000ff0d7431 */ /* 0x018fe200000001ff */
[----:B------:R-:W3:Y:S01]  /*d1b0*/  LDCU.64 UR20, c[0x0][0x3f8] ;  /* 0x00007f00ff1477ac */ /* 0x000ee20008000a00 */
[----:B------:R-:W4:Y:S01]  /*d1c0*/  LDCU.64 UR18, c[0x0][0x400] ;  /* 0x00008000ff1277ac */ /* 0x000f220008000a00 */
[----:B0-----:R-:W-:Y:S02]  /*d1d0*/  UISETP.NE.AND UP0, UPT, UR12, URZ, UPT ;  /* 0x000000ff0c00728c */ /* 0x001fe4000bf05270 */
[----:B-----5:R-:W-:Y:S01]  /*d1e0*/  ULEA UR5, UR6, UR5, 0x18 ;  /* 0x0000000506057291 */ /* 0x020fe2000f8ec0ff */
[----:B------:R-:W0:Y:S03]  /*d1f0*/  LDCU.64 UR6, c[0x0][0x380] ;  /* 0x00007000ff0677ac */ /* 0x000e260008000a00 */
[----:B------:R-:W-:-:S05]  /*d200*/  PLOP3.LUT P2, PT, PT, PT, UP0, 0x80, 0x8 ;  /* 0x000000000008781c */ /* 0x000fca0003f4f008 */
[----:B------:R-:W-:Y:S01]  /*d210*/  @!P0 STS.64 [UR5+0x88], R22 ;  /* 0x00008816ff008988 */ /* 0x000fe20008000a05 */
[----:B------:R-:W-:Y:S06]  /*d220*/  BAR.SYNC.DEFER_BLOCKING 0x0 ;  /* 0x0000000000007b1d */ /* 0x000fec0000010000 */
[----:B------:R-:W5:Y:S01]  /*d230*/  LDS.64 R6, [UR5+0x88] ;  /* 0x00008805ff067984 */ /* 0x000f620008000a00 */
[----:B------:R-:W5:Y:S02]  /*d240*/  LDCU UR5, c[0x0][0x42c] ;  /* 0x00008580ff0577ac */ /* 0x000f640008000800 */
[----:B-----5:R-:W-:Y:S01]  /*d250*/  FMUL.FTZ R10, R6, UR5 ;  /* 0x00000005060a7c20 */ /* 0x020fe20008410000 */
[----:B0--34-:R-:W-:-:S07]  /*d260*/  FMUL.FTZ R11, R7, UR5 ;  /* 0x00000005070b7c20 */ /* 0x019fce0008410000 */
.L_x_762:
[----:B0-----:R-:W-:-:S05]  /*d270*/  LEA R9, R13, UR15, 0x2 ;  /* 0x0000000f0d097c11 */ /* 0x001fca000f8e10ff */
[----:B------:R-:W3:Y:S04]  /*d280*/  LDL.64 R6, [R9+0x10] ;  /* 0x0000100009067983 */ /* 0x000ee80000100a00 */
[----:B-1----:R-:W4:Y:S01]  /*d290*/  LDL.64 R14, [R9+0x90] ;  /* 0x00009000090e7983 */ /* 0x002f220000100a00 */
[----:B------:R-:W-:Y:S01]  /*d2a0*/  BSSY.RECONVERGENT B0, `(.L_x_757) ;  /* 0x000003b000007945 */ /* 0x000fe20003800200 */
[--C-:B---3--:R-:W-:Y:S02]  /*d2b0*/  HADD2.F32 R8, -RZ, R6.reuse.H0_H0 ;  /* 0x20000006ff087230 */ /* 0x108fe40000004100 */
[----:B------:R-:W-:Y:S02]  /*d2c0*/  HADD2.F32 R6, -RZ, R6.H1_H1 ;  /* 0x30000006ff067230 */ /* 0x000fe40000004100 */
[----:B----4-:R-:W-:-:S02]  /*d2d0*/  HADD2.F32 R9, -RZ, R14.H0_H0 ;  /* 0x2000000eff097230 */ /* 0x010fc40000004100 */
[----:B------:R-:W-:Y:S01]  /*d2e0*/  FADD.FTZ R8, R8, -UR28 ;  /* 0x8000001c08087e21 */ /* 0x000fe20008010000 */
[----:B------:R-:W-:Y:S02]  /*d2f0*/  HADD2.F32 R14, -RZ, R14.H1_H1 ;  /* 0x3000000eff0e7230 */ /* 0x000fe40000004100 */
[----:B------:R-:W-:Y:S01]  /*d300*/  FADD.FTZ R6, R6, -UR28 ;  /* 0x8000001c06067e21 */ /* 0x000fe20008010000 */
[----:B------:R-:W-:-:S03]  /*d310*/  FMUL.FTZ R25, R8, UR16 ;  /* 0x0000001008197c20 */ /* 0x000fc60008410000 */
[----:B------:R-:W-:Y:S01]  /*d320*/  FMUL.FTZ R20, R6, UR16 ;  /* 0x0000001006147c20 */ /* 0x000fe20008410000 */
[----:B------:R-:W-:-:S03]  /*d330*/  @P2 FFMA.FTZ R8, R4, R25, R2 ;  /* 0x0000001904082223 */ /* 0x000fc60000010002 */
[----:B------:R-:W-:Y:S01]  /*d340*/  @P2 FFMA.FTZ R6, R5, R20, R3 ;  /* 0x0000001405062223 */ /* 0x000fe20000010003 */
[----:B--2---:R-:W-:-:S03]  /*d350*/  @P2 FMUL.FTZ R12, R8, -1.4426950216293334961 ;  /* 0xbfb8aa3b080c2820 */ /* 0x004fc60000410000 */
[----:B------:R-:W-:-:S03]  /*d360*/  @P2 FMUL.FTZ R17, R6, -1.4426950216293334961 ;  /* 0xbfb8aa3b06112820 */ /* 0x000fc60000410000 */
[----:B------:R-:W0:Y:S04]  /*d370*/  @P2 MUFU.EX2 R12, R12 ;  /* 0x0000000c000c2308 */ /* 0x000e280000000800 */
[----:B------:R-:W1:Y:S01]  /*d380*/  @P2 MUFU.EX2 R17, R17 ;  /* 0x0000001100112308 */ /* 0x000e620000000800 */
[----:B0-----:R-:W-:Y:S01]  /*d390*/  @P2 FADD.FTZ R16, R12, 1 ;  /* 0x3f8000000c102421 */ /* 0x001fe20000010000 */
[----:B-1----:R-:W-:-:S05]  /*d3a0*/  @P2 FADD.FTZ R18, R17, 1 ;  /* 0x3f80000011122421 */ /* 0x002fca0000010000 */
[----:B------:R-:W0:Y:S08]  /*d3b0*/  @P2 MUFU.RCP R16, R16 ;  /* 0x0000001000102308 */ /* 0x000e300000001000 */
[----:B------:R-:W1:Y:S01]  /*d3c0*/  @P2 MUFU.RCP R19, R18 ;  /* 0x0000001200132308 */ /* 0x000e620000001000 */
[----:B0-----:R-:W-:-:S04]  /*d3d0*/  @P2 FADD.FTZ R21, -R16, 1 ;  /* 0x3f80000010152421 */ /* 0x001fc80000010100 */
[----:B------:R-:W-:Y:S01]  /*d3e0*/  @P2 FFMA.FTZ R21, R8, R21, 1 ;  /* 0x3f80000008152423 */ /* 0x000fe20000010015 */
[----:B-1----:R-:W-:Y:S01]  /*d3f0*/  @P2 FADD.FTZ R23, -R19, 1 ;  /* 0x3f80000013172421 */ /* 0x002fe20000010100 */
[----:B------:R-:W-:-:S03]  /*d400*/  @P2 FMUL.FTZ R19, R14, R19 ;  /* 0x000000130e132220 */ /* 0x000fc60000410000 */
[----:B------:R-:W-:Y:S01]  /*d410*/  @P2 FFMA.FTZ R8, R6, R23, 1 ;  /* 0x3f80000006082423 */ /* 0x000fe20000010017 */
[----:B------:R-:W-:Y:S01]  /*d420*/  LEA R23, R13, R52, 0x3 ;  /* 0x000000340d177211 */ /* 0x000fe200078e18ff */
[----:B------:R-:W-:Y:S02]  /*d430*/  @P2 FMUL.FTZ R6, R9, R16 ;  /* 0x0000001009062220 */ /* 0x000fe40000410000 */
[----:B------:R-:W-:Y:S01]  /*d440*/  @P2 FMUL.FTZ R14, R19, R8 ;  /* 0x00000008130e2220 */ /* 0x000fe20000410000 */
[C---:B------:R-:W-:Y:S01]  /*d450*/  ISETP.GE.U32.AND P0, PT, R23.reuse, UR18, PT ;  /* 0x0000001217007c0c */ /* 0x040fe2000bf06070 */
[----:B------:R-:W-:Y:S01]  /*d460*/  @P2 FMUL.FTZ R9, R6, R21 ;  /* 0x0000001506092220 */ /* 0x000fe20000410000 */
[----:B------:R-:W-:Y:S01]  /*d470*/  SHF.R.S32.HI R16, RZ, 0x1f, R23 ;  /* 0x0000001fff107819 */ /* 0x000fe20000011417 */
[--C-:B------:R-:W-:Y:S01]  /*d480*/  HADD2.F32 R6, -RZ, R7.reuse.H0_H0 ;  /* 0x20000007ff067230 */ /* 0x100fe20000004100 */
[----:B------:R-:W-:Y:S01]  /*d490*/  IADD3 R27, PT, PT, R23, 0x8, RZ ;  /* 0x00000008171b7810 */ /* 0x000fe20007ffe0ff */
[----:B------:R-:W-:Y:S01]  /*d4a0*/  HADD2.F32 R8, -RZ, R7.H1_H1 ;  /* 0x30000007ff087230 */ /* 0x000fe20000004100 */
[----:B------:R-:W-:Y:S01]  /*d4b0*/  ISETP.GE.AND.EX P0, PT, R16, UR19, PT, P0 ;  /* 0x0000001310007c0c */ /* 0x000fe2000bf06300 */
[----:B------:R-:W-:Y:S01]  /*d4c0*/  FFMA.FTZ R7, R10, R25, R11 ;  /* 0x000000190a077223 */ /* 0x000fe2000001000b */
[----:B------:R-:W-:Y:S01]  /*d4d0*/  FADD.FTZ R12, R6, -UR28 ;  /* 0x8000001c060c7e21 */ /* 0x000fe20008010000 */
[----:B------:R-:W-:Y:S01]  /*d4e0*/  ISETP.GE.U32.AND P1, PT, R27, UR18, PT ;  /* 0x000000121b007c0c */ /* 0x000fe2000bf26070 */
[----:B------:R-:W-:Y:S01]  /*d4f0*/  FADD.FTZ R8, R8, -UR28 ;  /* 0x8000001c08087e21 */ /* 0x000fe20008010000 */
[----:B------:R-:W-:Y:S01]  /*d500*/  SHF.R.S32.HI R22, RZ, 0x1f, R27 ;  /* 0x0000001fff167819 */ /* 0x000fe2000001141b */
[----:B------:R-:W-:Y:S01]  /*d510*/  FFMA.FTZ R6, R10, R20, R11 ;  /* 0x000000140a067223 */ /* 0x000fe2000001000b */
[----:B------:R-:W-:Y:S01]  /*d520*/  FMUL.FTZ R25, R12, UR16 ;  /* 0x000000100c197c20 */ /* 0x000fe20008410000 */
[----:B------:R-:W-:Y:S01]  /*d530*/  ISETP.NE.AND P2, PT, RZ, UR12, PT ;  /* 0x0000000cff007c0c */ /* 0x000fe2000bf45270 */
[----:B------:R-:W-:Y:S01]  /*d540*/  FFMA.FTZ R9, R4, R9, -R7 ;  /* 0x0000000904097223 */ /* 0x000fe20000010807 */
[----:B------:R-:W-:Y:S01]  /*d550*/  ISETP.GE.AND.EX P1, PT, R22, UR19, PT, P1 ;  /* 0x0000001316007c0c */ /* 0x000fe2000bf26310 */
[----:B------:R-:W-:Y:S01]  /*d560*/  FMUL.FTZ R18, R8, UR16 ;  /* 0x0000001008127c20 */ /* 0x000fe20008410000 */
[----:B------:R-:W-:Y:S01]  /*d570*/  FFMA.FTZ R12, R5, R14, -R6 ;  /* 0x0000000e050c7223 */ /* 0x000fe20000010806 */
[----:B------:R-:W-:Y:S10]  /*d580*/  @P0 BRA `(.L_x_758) ;  /* 0x0000000000300947 */ /* 0x000ff40003800000 */
        /* <DEDUP_REMOVED lines=10> */
[----:B------:R-:W-:-:S05]  /*d630*/  F2FP.F16.F32.PACK_AB R7, R12, R19 ;  /* 0x000000130c07723e */ /* 0x000fca00000000ff */
[----:B------:R0:W-:Y:S02]  /*d640*/  STG.E desc[UR10][R8.64], R7 ;  /* 0x0000000708007986 */ /* 0x0001e4000c10190a */
.L_x_758:
[----:B------:R-:W-:Y:S05]  /*d650*/  BSYNC.RECONVERGENT B0 ;  /* 0x0000000000007941 */ /* 0x000fea0003800200 */
.L_x_757:
[--C-:B0-----:R-:W-:Y:S02]  /*d660*/  HADD2.F32 R7, -RZ, R15.reuse.H0_H0 ;  /* 0x2000000fff077230 */ /* 0x101fe40000004100 */
[C-C-:B------:R-:W-:Y:S01]  /*d670*/  FFMA.FTZ R21, R10.reuse, R25, R11.reuse ;  /* 0x000000190a157223 */ /* 0x140fe2000001000b */
[----:B------:R-:W-:Y:S01]  /*d680*/  FFMA.FTZ R20, R10, R18, R11 ;  /* 0x000000120a147223 */ /* 0x000fe2000001000b */
        /* <DEDUP_REMOVED lines=20> */
.L_x_759:
        /* <DEDUP_REMOVED lines=16> */
.L_x_761:
[----:B------:R-:W-:Y:S05]  /*d8d0*/  BSYNC.RECONVERGENT B0 ;  /* 0x0000000000007941 */ /* 0x000fea0003800200 */
.L_x_760:
        /* <DEDUP_REMOVED lines=10> */
.L_x_737:
        /* <DEDUP_REMOVED lines=16> */
.L_x_765:
[----:B------:R-:W-:Y:S05]  /*da80*/  BSYNC.RECONVERGENT B0 ;  /* 0x0000000000007941 */ /* 0x000fea0003800200 */
.L_x_764:
        /* <DEDUP_REMOVED lines=11> */
.L_x_767:
[----:B------:R-:W2:Y:S04]  /*db40*/  LDG.E.STRONG.GPU R5, desc[UR10][R2.64] ;  /* 0x0000000a02057981 */ /* 0x000ea8000c1ef900 */
[----:B--2---:R-:W-:Y:S01]  /*db50*/  CCTL.IVALL ;  /* 0x00000000ff00798f */ /* 0x004fe20002000000 */
[----:B------:R-:W-:Y:S05]  /*db60*/  YIELD ;  /* 0x0000000000007946 */ /* 0x000fea0003800000 */
[----:B------:R-:W-:-:S13]  /*db70*/  ISETP.NE.AND P0, PT, R5, R0, PT ;  /* 0x000000000500720c */ /* 0x000fda0003f05270 */
[----:B------:R-:W-:Y:S05]  /*db80*/  @P0 BRA `(.L_x_767) ;  /* 0xfffffffc00ec0947 */ /* 0x000fea000383ffff */
.L_x_766:
        /* <DEDUP_REMOVED lines=76> */
.L_x_770:
        /* <DEDUP_REMOVED lines=29> */
.L_x_769:
[----:B------:R-:W-:Y:S05]  /*e220*/  BSYNC.RECONVERGENT B0 ;  /* 0x0000000000007941 */ /* 0x000fea0003800200 */
.L_x_768:
        /* <DEDUP_REMOVED lines=10> */
.L_x_771:
        /* <DEDUP_REMOVED lines=82> */
.L_x_772:
        /* <DEDUP_REMOVED lines=9> */
.L_x_4894:


//--------------------- .text._Z35group_norm_nhwc_bwd_one_pass_kernelI11Fp16IOFp32WLi512ELi112ELi448EEv26Group_norm_nhwc_bwd_params --------------------------
	.section	.text._Z35group_norm_nhwc_bwd_one_pass_kernelI11Fp16IOFp32WLi512ELi112ELi448EEv26Group_norm_nhwc_bwd_params,"ax",@progbits
	.align	128
        .global         _Z35group_norm_nhwc_bwd_one_pass_kernelI11Fp16IOFp32WLi512ELi112ELi448EEv26Group_norm_nhwc_bwd_params
        .type           _Z35group_norm_nhwc_bwd_one_pass_kernelI11Fp16IOFp32WLi512ELi112ELi448EEv26Group_norm_nhwc_bwd_params,@function
        .size           _Z35group_norm_nhwc_bwd_one_pass_kernelI11Fp16IOFp32WLi512ELi112ELi448EEv26Group_norm_nhwc_bwd_params,(.L_x_4895 - _Z35group_norm_nhwc_bwd_one_pass_kernelI11Fp16IOFp32WLi512ELi112ELi448EEv26Group_norm_nhwc_bwd_params)
        .other          _Z35group_norm_nhwc_bwd_one_pass_kernelI11Fp16IOFp32WLi512ELi112ELi448EEv26Group_norm_nhwc_bwd_params,@"STO_CUDA_ENTRY STV_DEFAULT"
_Z35group_norm_nhwc_bwd_one_pass_kernelI11Fp16IOFp32WLi512ELi112ELi448EEv26Group_norm_nhwc_bwd_params:
.text._Z35group_norm_nhwc_bwd_one_pass_kernelI11Fp16IOFp32WLi512ELi112ELi448EEv26Group_norm_nhwc_bwd_params:
        /* <DEDUP_REMOVED lines=28> */
.L_x_799:
[----:B------:R-:W2:Y:S01]  /*01c0*/  LDL R8, [R1+0x3e0] ;  /* 0x0003e00001087983 */ /* 0x000ea20000100800 */
[----:B------:R-:W1:Y:S03]  /*01d0*/  LDCU UR14, c[0x0][0x410] ;  /* 0x00008200ff0e77ac */ /* 0x000e660008000800 */
[----:B------:R-:W3:Y:S01]  /*01e0*/  LDL.LU R9, [R1+0x3d0] ;  /* 0x0003d00001097983 */ /* 0x000ee20000300800 */
[----:B------:R-:W-:Y:S01]  /*01f0*/  IABS R7, UR8 ;  /* 0x0000000800077c13 */ /* 0x000fe20008000000 */
[----:B------:R-:W-:Y:S01]  /*0200*/  UMOV UR6, URZ ;  /* 0x000000ff00067c82 */ /* 0x000fe20008000000 */
[----:B------:R-:W4:Y:S01]  /*0210*/  LDCU.128 UR16, c[0x0][0x400] ;  /* 0x00008000ff1077ac */ /* 0x000f220008000c00 */
[----:B-1----:R-:W-:-:S04]  /*0220*/  MOV R5, UR14 ;  /* 0x0000000e00057c02 */ /* 0x002fc80008000f00 */
[----:B------:R-:W-:-:S04]  /*0230*/  IABS R5, R5 ;  /* 0x0000000500057213 */ /* 0x000fc80000000000 */
[----:B------:R-:W-:-:S13]  /*0240*/  R2UR UR13, R5 ;  /* 0x00000000050d72ca */ /* 0x000fda00000e0000 */
[----:B------:R-:W1:Y:S08]  /*0250*/  I2F.RP R5, UR13 ;  /* 0x0000000d00057d06 */ /* 0x000e700008209400 */
[----:B-1----:R-:W1:Y:S02]  /*0260*/  MUFU.RCP R5, R5 ;  /* 0x0000000500057308 */ /* 0x002e640000001000 */
[----:B-1----:R-:W-:-:S06]  /*0270*/  IADD3 R6, PT, PT, R5, 0xffffffe, RZ ;  /* 0x0ffffffe05067810 */ /* 0x002fcc0007ffe0ff */
[----:B------:R-:W1:Y:S01]  /*0280*/  F2I.FTZ.U32.TRUNC.NTZ R6, R6 ;  /* 0x0000000600067305 */ /* 0x000e62000021f000 */
[----:B------:R-:W-:Y:S02]  /*0290*/  R2UR UR9, R7 ;  /* 0x00000000070972ca */ /* 0x000fe400000e0000 */
[----:B-1----:R-:W-:-:S13]  /*02a0*/  R2UR UR7, R6 ;  /* 0x00000000060772ca */ /* 0x002fda00000e0000 */
[----:B------:R-:W-:-:S04]  /*02b0*/  UIADD3 UR5, UPT, UPT, URZ, -UR7, URZ ;  /* 0x80000007ff057290 */ /* 0x000fc8000fffe0ff */
[----:B------:R-:W-:-:S04]  /*02c0*/  UIMAD UR5, UR5, UR13, URZ ;  /* 0x0000000d050572a4 */ /* 0x000fc8000f8e02ff */
[----:B------:R-:W-:-:S04]  /*02d0*/  UIMAD.WIDE.U32 UR6, UR7, UR5, UR6 ;  /* 0x00000005070672a5 */ /* 0x000fc8000f8e0006 */
[----:B------:R-:W-:-:S04]  /*02e0*/  UIMAD.WIDE.U32 UR6, UR7, UR9, URZ ;  /* 0x00000009070672a5 */ /* 0x000fc8000f8e00ff */
[----:B------:R-:W-:-:S04]  /*02f0*/  UIADD3 UR5, UPT, UPT, -UR7, URZ, URZ ;  /* 0x000000ff07057290 */ /* 0x000fc8000fffe1ff */
[----:B------:R-:W-:-:S04]  /*0300*/  UIMAD UR5, UR13, UR5, UR9 ;  /* 0x000000050d0572a4 */ /* 0x000fc8000f8e0209 */
[----:B------:R-:W-:Y:S01]  /*0310*/  UISETP.GT.U32.AND UP2, UPT, UR13, UR5, UPT ;  /* 0x000000050d00728c */ /* 0x000fe2000bf44070 */
[----:B----4-:R-:W-:Y:S01]  /*0320*/  ISETP.GE.U32.AND P0, PT, R4, UR16, PT ;  /* 0x0000001004007c0c */ /* 0x010fe2000bf06070 */
        /* <DEDUP_REMOVED lines=19> */
[----:B0-----:R-:W-:Y:S01]  /*0460*/  SHF.R.S32.HI R15, RZ, 0x1f, R5 ;  /* 0x0000001fff0f7819 */ /* 0x001fe20000011405 */
[----:B------:R-:W1:Y:S02]  /*0470*/  LDCU.U8 UR9, c[0x0][0x414] ;  /* 0x00008280ff0977ac */ /* 0x000e640008000000 */
[----:B------:R-:W-:Y:S02]  /*0480*/  MOV R7, UR5 ;  /* 0x0000000500077c02 */ /* 0x000fe40008000f00 */
[----:B------:R-:W-:Y:S02]  /*0490*/  ISETP.GE.AND.EX P4, PT, R15, UR17, PT, P1 ;  /* 0x000000110f007c0c */ /* 0x000fe4000bf86310 */
[----:B------:R-:W-:-:S04]  /*04a0*/  IADD3 R25, PT, PT, R4, 0x10, RZ ;  /* 0x0000001004197810 */ /* 0x000fc80007ffe0ff */
[----:B------:R-:W-:Y:S02]  /*04b0*/  ISETP.GE.U32.AND P1, PT, R25, UR16, PT ;  /* 0x0000001019007c0c */ /* 0x000fe4000bf26070 */
[----:B------:R-:W-:-:S04]  /*04c0*/  SHF.R.S32.HI R27, RZ, 0x1f, R25 ;  /* 0x0000001fff1b7819 */ /* 0x000fc80000011419 */
[----:B------:R-:W-:Y:S01]  /*04d0*/  ISETP.GE.AND.EX P3, PT, R27, UR17, PT, P1 ;  /* 0x000000111b007c0c */ /* 0x000fe2000bf66310 */
[----:B------:R-:W4:Y:S01]  /*04e0*/  @!P4 LDC.64 R20, c[0x0][0x3f8] ;  /* 0x0000fe00ff14cb82 */ /* 0x000f220000000a00 */
[----:B0-----:R-:W-:Y:S02]  /*04f0*/  LOP3.LUT R0, R0, 0xfeffffff, RZ, 0xc0, !PT ;  /* 0xfeffffff00007812 */ /* 0x001fe400078ec0ff */
[----:B------:R-:W-:Y:S02]  /*0500*/  IADD3 R22, PT, PT, R4, 0x18, RZ ;  /* 0x0000001804167810 */ /* 0x000fe40007ffe0ff */
[----:B------:R-:W-:Y:S02]  /*0510*/  @P4 LOP3.LUT R0, R0, 0x1000000, RZ, 0xfc, !PT ;  /* 0x0100000000004812 */ /* 0x000fe400078efcff */
[----:B------:R-:W-:Y:S01]  /*0520*/  ISETP.GE.U32.AND P1, PT, R22, UR16, PT ;  /* 0x0000001016007c0c */ /* 0x000fe2000bf26070 */
[----:B------:R-:W0:Y:S01]  /*0530*/  @!P4 LDC.64 R62, c[0x0][0x3a0] ;  /* 0x0000e800ff3ecb82 */ /* 0x000e220000000a00 */
[----:B------:R-:W-:-:S02]  /*0540*/  LOP3.LUT R0, R0, 0xff7fffff, RZ, 0xc0, !PT ;  /* 0xff7fffff00007812 */ /* 0x000fc400078ec0ff */
[----:B------:R-:W-:Y:S02]  /*0550*/  SHF.R.S32.HI R17, RZ, 0x1f, R22 ;  /* 0x0000001fff117819 */ /* 0x000fe40000011416 */
[----:B------:R-:W-:Y:S02]  /*0560*/  @P3 LOP3.LUT R0, R0, 0x800000, RZ, 0xfc, !PT ;  /* 0x0080000000003812 */ /* 0x000fe400078efcff */
[----:B------:R-:W-:Y:S01]  /*0570*/  ISETP.GE.AND.EX P6, PT, R17, UR17, PT, P1 ;  /* 0x0000001111007c0c */ /* 0x000fe2000bfc6310 */
[----:B----4-:R-:W-:-:S12]  /*0580*/  @!P4 IMAD R16, R15, R20, RZ ;  /* 0x000000140f10c224 */ /* 0x010fd800078e02ff */
[----:B------:R-:W4:Y:S01]  /*0590*/  @!P6 LDC.64 R54, c[0x0][0x3a0] ;  /* 0x0000e800ff36eb82 */ /* 0x000f220000000a00 */
[----:B--2---:R-:W-:-:S13]  /*05a0*/  ISETP.GE.AND.EX P0, PT, R8, UR17, PT, P0 ;  /* 0x0000001108007c0c */ /* 0x004fda000bf06300 */
[----:B------:R-:W2:Y:S01]  /*05b0*/  @!P0 LDC.64 R10, c[0x0][0x3f8] ;  /* 0x0000fe00ff0a8b82 */ /* 0x000ea20000000a00 */
[----:B---3--:R-:W-:Y:S01]  /*05c0*/  IADD3 R6, P2, PT, R9, UR5, RZ ;  /* 0x0000000509067c10 */ /* 0x008fe2000ff5e0ff */
[----:B------:R-:W-:Y:S01]  /*05d0*/  USHF.R.S32.HI UR5, URZ, 0x1f, UR7 ;  /* 0x0000001fff057899 */ /* 0x000fe20008011407 */
[----:B------:R-:W-:Y:S02]  /*05e0*/  @!P0 SHF.R.S32.HI R8, RZ, 0x1f, R4 ;  /* 0x0000001fff088819 */ /* 0x000fe40000011404 */
[----:B------:R-:W-:Y:S01]  /*05f0*/  LEA.HI.X.SX32 R7, R7, RZ, 0x1, P2 ;  /* 0x000000ff07077211 */ /* 0x000fe200010f0eff */
[----:B------:R-:W-:Y:S02]  /*0600*/  UIMAD UR5, UR5, UR18, URZ ;  /* 0x00000012050572a4 */ /* 0x000fe4000f8e02ff */
[----:B------:R-:W-:Y:S01]  /*0610*/  MOV R9, UR18 ;  /* 0x0000001200097c02 */ /* 0x000fe20008000f00 */
[----:B------:R-:W3:Y:S01]  /*0620*/  @!P0 LDC.64 R18, c[0x0][0x398] ;  /* 0x0000e600ff128b82 */ /* 0x000ee20000000a00 */
[----:B------:R2:W-:Y:S01]  /*0630*/  @!P0 STL [R1+0x3e0], R8 ;  /* 0x0003e00801008387 */ /* 0x0005e20000100800 */
[----:B------:R-:W-:-:S02]  /*0640*/  UIMAD UR5, UR7, UR19, UR5 ;  /* 0x00000013070572a4 */ /* 0x000fc4000f8e0205 */
[----:B------:R-:W-:Y:S01]  /*0650*/  IMAD.WIDE.U32 R6, R9, UR7, R6 ;  /* 0x0000000709067c25 */ /* 0x000fe2000f8e0006 */
[----:B------:R-:W-:Y:S01]  /*0660*/  LOP3.LUT R3, R3, 0xfffffeff, RZ, 0xc0, !PT ;  /* 0xfffffeff03037812 */ /* 0x000fe200078ec0ff */
[----:B------:R-:W1:Y:S02]  /*0670*/  LDCU.64 UR6, c[0x0][0x3b8] ;  /* 0x00007700ff0677ac */ /* 0x000e640008000a00 */
[----:B------:R-:W0:Y:S01]  /*0680*/  @!P0 LDC.64 R56, c[0x0][0x3a0] ;  /* 0x0000e800ff388b82 */ /* 0x000e220000000a00 */
[----:B------:R-:W-:Y:S01]  /*0690*/  IADD3 R9, PT, PT, R7, UR5, RZ ;  /* 0x0000000507097c10 */ /* 0x000fe2000fffe0ff */
[----:B--2---:R-:W-:-:S04]  /*06a0*/  @!P0 IMAD R8, R8, R10, RZ ;  /* 0x0000000a08088224 */ /* 0x004fc800078e02ff */
[----:B------:R-:W-:Y:S01]  /*06b0*/  @!P0 IMAD R11, R4, R11, R8 ;  /* 0x0000000b040b8224 */ /* 0x000fe200078e0208 */
[----:B------:R-:W-:-:S05]  /*06c0*/  @!P0 MOV R8, R6 ;  /* 0x0000000600088202 */ /* 0x000fca0000000f00 */
[----:B------:R-:W-:-:S05]  /*06d0*/  @!P0 IMAD.WIDE.U32 R12, R4, R10, R8 ;  /* 0x0000000a040c8225 */ /* 0x000fca00078e0008 */
[----:B------:R-:W-:Y:S02]  /*06e0*/  @!P0 IADD3 R13, PT, PT, R13, R11, RZ ;  /* 0x0000000b0d0d8210 */ /* 0x000fe40007ffe0ff */
[----:B------:R-:W2:Y:S01]  /*06f0*/  @!P3 LDC.64 R10, c[0x0][0x3f8] ;  /* 0x0000fe00ff0abb82 */ /* 0x000ea20000000a00 */
[C---:B------:R-:W-:Y:S02]  /*0700*/  @!P0 SHF.L.U32 R59, R12.reuse, 0x1, RZ ;  /* 0x000000010c3b8819 */ /* 0x040fe400000006ff */
[----:B------:R-:W-:Y:S02]  /*0710*/  @!P0 SHF.L.U64.HI R14, R12, 0x1, R13 ;  /* 0x000000010c0e8819 */ /* 0x000fe4000001020d */
[C---:B---3--:R-:W-:Y:S02]  /*0720*/  @!P0 IADD3 R58, P3, PT, R59.reuse, R18, RZ ;  /* 0x000000123b3a8210 */ /* 0x048fe40007f7e0ff */
[----:B------:R-:W-:Y:S02]  /*0730*/  IADD3 R12, PT, PT, R4, 0x20, RZ ;  /* 0x00000020040c7810 */ /* 0x000fe40007ffe0ff */
[----:B0-----:R-:W-:-:S02]  /*0740*/  @!P0 IADD3 R56, P2, PT, R59, R56, RZ ;  /* 0x000000383b388210 */ /* 0x001fc40007f5e0ff */
[----:B------:R-:W-:Y:S02]  /*0750*/  @!P0 IADD3.X R59, PT, PT, R14, R19, RZ, P3, !PT ;  /* 0x000000130e3b8210 */ /* 0x000fe40001ffe4ff */
[----:B------:R-:W-:Y:S02]  /*0760*/  ISETP.GE.U32.AND P1, PT, R12, UR16, PT ;  /* 0x000000100c007c0c */ /* 0x000fe4000bf26070 */
[----:B------:R-:W-:Y:S02]  /*0770*/  SHF.R.S32.HI R23, RZ, 0x1f, R12 ;  /* 0x0000001fff177819 */ /* 0x000fe4000001140c */
[----:B------:R-:W-:Y:S02]  /*0780*/  LOP3.LUT P3, RZ, R0, 0x800000, RZ, 0xc0, !PT ;  /* 0x0080000000ff7812 */ /* 0x000fe4000786c0ff */
[----:B------:R-:W-:Y:S02]  /*0790*/  @!P4 MOV R18, R6 ;  /* 0x000000060012c202 */ /* 0x000fe40000000f00 */
[----:B------:R-:W-:-:S02]  /*07a0*/  @!P4 MOV R19, R9 ;  /* 0x000000090013c202 */ /* 0x000fc40000000f00 */
[----:B------:R-:W-:Y:S01]  /*07b0*/  ISETP.GE.AND.EX P5, PT, R23, UR17, PT, P1 ;  /* 0x0000001117007c0c */ /* 0x000fe2000bfa6310 */
[C---:B------:R-:W-:Y:S01]  /*07c0*/  @!P4 IMAD R13, R5.reuse, R21, R16 ;  /* 0x00000015050dc224 */ /* 0x040fe200078e0210 */
[----:B------:R-:W-:Y:S01]  /*07d0*/  LOP3.LUT R0, R0, 0xffbfffff, RZ, 0xc0, !PT ;  /* 0xffbfffff00007812 */ /* 0x000fe200078ec0ff */
[----:B------:R-:W-:Y:S01]  /*07e0*/  @!P4 IMAD.WIDE.U32 R18, R5, R20, R18 ;  /* 0x000000140512c225 */ /* 0x000fe200078e0012 */
[----:B------:R-:W-:Y:S01]  /*07f0*/  @!P0 IADD3.X R57, PT, PT, R14, R57, RZ, P2, !PT ;  /* 0x000000390e398210 */ /* 0x000fe200017fe4ff */
[----:B------:R-:W0:Y:S01]  /*0800*/  @!P6 LDC.64 R20, c[0x0][0x3f8] ;  /* 0x0000fe00ff14eb82 */ /* 0x000e220000000a00 */
[----:B------:R-:W-:Y:S02]  /*0810*/  @P6 LOP3.LUT R0, R0, 0x400000, RZ, 0xfc, !PT ;  /* 0x0040000000006812 */ /* 0x000fe400078efcff */
[----:B------:R-:W-:Y:S02]  /*0820*/  @!P4 IADD3 R13, PT, PT, R19, R13, RZ ;  /* 0x0000000d130dc210 */ /* 0x000fe40007ffe0ff */
[----:B------:R-:W-:-:S03]  /*0830*/  IADD3 R5, PT, PT, R4, 0x28, RZ ;  /* 0x0000002804057810 */ /* 0x000fc60007ffe0ff */
[----:B------:R-:W3:Y:S01]  /*0840*/  @!P4 LDC.64 R14, c[0x0][0x398] ;  /* 0x0000e600ff0ecb82 */ /* 0x000ee20000000a00 */
[----:B------:R-:W-:Y:S01]  /*0850*/  LOP3.LUT R0, R0, 0xffdfffff, RZ, 0xc0, !PT ;  /* 0xffdfffff00007812 */ /* 0x000fe200078ec0ff */
[----:B--2---:R-:W-:Y:S01]  /*0860*/  @!P3 IMAD R24, R27, R10, RZ ;  /* 0x0000000a1b18b224 */ /* 0x004fe200078e02ff */
[C---:B------:R-:W-:Y:S02]  /*0870*/  @!P4 SHF.L.U32 R27, R18.reuse, 0x1, RZ ;  /* 0x00000001121bc819 */ /* 0x040fe400000006ff */
[----:B------:R-:W-:Y:S02]  /*0880*/  @!P4 SHF.L.U64.HI R16, R18, 0x1, R13 ;  /* 0x000000011210c819 */ /* 0x000fe4000001020d */
[----:B------:R-:W-:Y:S01]  /*0890*/  ISETP.GE.U32.AND P2, PT, R5, UR16, PT ;  /* 0x0000001005007c0c */ /* 0x000fe2000bf46070 */
[----:B------:R-:W2:Y:S01]  /*08a0*/  @!P3 LDC.64 R50, c[0x0][0x3a0] ;  /* 0x0000e800ff32bb82 */ /* 0x000ea20000000a00 */
[----:B------:R-:W-:Y:S02]  /*08b0*/  SHF.R.S32.HI R13, RZ, 0x1f, R5 ;  /* 0x0000001fff0d7819 */ /* 0x000fe40000011405 */
[----:B------:R-:W-:-:S02]  /*08c0*/  @P5 LOP3.LUT R0, R0, 0x200000, RZ, 0xfc, !PT ;  /* 0x0020000000005812 */ /* 0x000fc400078efcff */
[----:B------:R-:W-:Y:S02]  /*08d0*/  @!P4 IADD3 R62, P1, PT, R27, R62, RZ ;  /* 0x0000003e1b3ec210 */ /* 0x000fe40007f3e0ff */
[----:B------:R-:W-:Y:S01]  /*08e0*/  ISETP.GE.AND.EX P4, PT, R13, UR17, PT, P2 ;  /* 0x000000110d007c0c */ /* 0x000fe2000bf86320 */
[----:B------:R-:W4:Y:S01]  /*08f0*/  @!P3 LDC.64 R52, c[0x0][0x398] ;  /* 0x0000e600ff34bb82 */ /* 0x000f220000000a00 */
[----:B------:R-:W-:Y:S02]  /*0900*/  LOP3.LUT P2, RZ, R0, 0x1000000, RZ, 0xc0, !PT ;  /* 0x0100000000ff7812 */ /* 0x000fe4000784c0ff */
[----:B------:R-:W-:Y:S02]  /*0910*/  @!P3 MOV R18, R6 ;  /* 0x000000060012b202 */ /* 0x000fe40000000f00 */
[----:B------:R-:W-:Y:S01]  /*0920*/  @!P3 MOV R19, R9 ;  /* 0x000000090013b202 */ /* 0x000fe20000000f00 */
[C---:B------:R-:W-:Y:S02]  /*0930*/  @!P3 IMAD R29, R25.reuse, R11, R24 ;  /* 0x0000000b191db224 */ /* 0x040fe400078e0218 */
[----:B------:R-:W1:Y:S01]  /*0940*/  @!P5 LDC.64 R44, c[0x0][0x3a0] ;  /* 0x0000e800ff2cdb82 */ /* 0x000e620000000a00 */
[----:B------:R-:W-:-:S05]  /*0950*/  @!P3 IMAD.WIDE.U32 R18, R25, R10, R18 ;  /* 0x0000000a1912b225 */ /* 0x000fca00078e0012 */
[----:B------:R-:W-:Y:S02]  /*0960*/  @!P2 IADD3.X R63, PT, PT, R16, R63, RZ, P1, !PT ;  /* 0x0000003f103fa210 */ /* 0x000fe40000ffe4ff */
[----:B------:R-:W1:Y:S01]  /*0970*/  @!P5 LDC.64 R10, c[0x0][0x3f8] ;  /* 0x0000fe00ff0adb82 */ /* 0x000e620000000a00 */
[----:B---3--:R-:W-:Y:S02]  /*0980*/  @!P2 IADD3 R14, P1, PT, R27, R14, RZ ;  /* 0x0000000e1b0ea210 */ /* 0x008fe40007f3e0ff */
[----:B------:R-:W-:Y:S02]  /*0990*/  @!P3 IADD3 R19, PT, PT, R19, R29, RZ ;  /* 0x0000001d1313b210 */ /* 0x000fe40007ffe0ff */
[----:B------:R-:W-:Y:S02]  /*09a0*/  @!P3 SHF.L.U32 R25, R18, 0x1, RZ ;  /* 0x000000011219b819 */ /* 0x000fe400000006ff */
[----:B------:R-:W-:Y:S01]  /*09b0*/  @!P2 IADD3.X R15, PT, PT, R16, R15, RZ, P1, !PT ;  /* 0x0000000f100fa210 */ /* 0x000fe20000ffe4ff */
[----:B0-----:R-:W-:Y:S01]  /*09c0*/  @!P6 IMAD R24, R17, R20, RZ ;  /* 0x000000141118e224 */ /* 0x001fe200078e02ff */
[----:B------:R-:W-:Y:S01]  /*09d0*/  @!P3 SHF.L.U64.HI R26, R18, 0x1, R19 ;  /* 0x00000001121ab819 */ /* 0x000fe20000010213 */
[----:B------:R-:W0:Y:S01]  /*09e0*/  @!P4 LDC.64 R16, c[0x0][0x3f8] ;  /* 0x0000fe00ff10cb82 */ /* 0x000e220000000a00 */
[----:B--2---:R-:W-:Y:S01]  /*09f0*/  @!P3 IADD3 R50, P1, PT, R25, R50, RZ ;  /* 0x000000321932b210 */ /* 0x004fe20007f3e0ff */
[----:B------:R-:W-:Y:S01]  /*0a00*/  @!P6 IMAD R27, R22, R21, R24 ;  /* 0x00000015161be224 */ /* 0x000fe200078e0218 */
[----:B------:R-:W-:-:S02]  /*0a10*/  @!P6 MOV R24, R6 ;  /* 0x000000060018e202 */ /* 0x000fc40000000f00 */
[----:B------:R-:W-:Y:S02]  /*0a20*/  @!P3 IADD3.X R51, PT, PT, R26, R51, RZ, P1, !PT ;  /* 0x000000331a33b210 */ /* 0x000fe40000ffe4ff */
[----:B----4-:R-:W-:Y:S01]  /*0a30*/  @!P3 IADD3 R52, P1, PT, R25, R52, RZ ;  /* 0x000000341934b210 */ /* 0x010fe20007f3e0ff */
[----:B------:R-:W2:Y:S01]  /*0a40*/  @!P6 LDC.64 R18, c[0x0][0x398] ;  /* 0x0000e600ff12eb82 */ /* 0x000ea20000000a00 */
[----:B------:R-:W-:-:S03]  /*0a50*/  @!P6 MOV R25, R9 ;  /* 0x000000090019e202 */ /* 0x000fc60000000f00 */
[----:B------:R-:W-:-:S04]  /*0a60*/  @!P6 IMAD.WIDE.U32 R20, R22, R20, R24 ;  /* 0x000000141614e225 */ /* 0x000fc800078e0018 */
[----:B------:R-:W3:Y:S01]  /*0a70*/  @!P5 LDC.64 R46, c[0x0][0x398] ;  /* 0x0000e600ff2edb82 */ /* 0x000ee20000000a00 */
[----:B------:R-:W-:Y:S01]  /*0a80*/  @!P6 IADD3 R21, PT, PT, R21, R27, RZ ;  /* 0x0000001b1515e210 */ /* 0x000fe20007ffe0ff */
[----:B-1----:R-:W-:Y:S01]  /*0a90*/  @!P5 IMAD R24, R23, R10, RZ ;  /* 0x0000000a1718d224 */ /* 0x002fe200078e02ff */
[C---:B------:R-:W-:Y:S02]  /*0aa0*/  @!P6 SHF.L.U32 R23, R20.reuse, 0x1, RZ ;  /* 0x000000011417e819 */ /* 0x040fe400000006ff */
[----:B------:R-:W-:-:S03]  /*0ab0*/  @!P6 SHF.L.U64.HI R22, R20, 0x1, R21 ;  /* 0x000000011416e819 */ /* 0x000fc60000010215 */
[----:B------:R-:W1:Y:S01]  /*0ac0*/  @!P4 LDC.64 R48, c[0x0][0x3a0] ;  /* 0x0000e800ff30cb82 */ /* 0x000e620000000a00 */
[----:B------:R-:W-:Y:S02]  /*0ad0*/  @!P5 MOV R20, R6 ;  /* 0x000000060014d202 */ /* 0x000fe40000000f00 */
[----:B------:R-:W-:Y:S01]  /*0ae0*/  @!P5 MOV R21, R9 ;  /* 0x000000090015d202 */ /* 0x000fe20000000f00 */
[----:B------:R-:W-:Y:S01]  /*0af0*/  @!P5 IMAD R25, R12, R11, R24 ;  /* 0x0000000b0c19d224 */ /* 0x000fe200078e0218 */
[----:B------:R-:W-:Y:S01]  /*0b00*/  @!P3 IADD3.X R53, PT, PT, R26, R53, RZ, P1, !PT ;  /* 0x000000351a35b210 */ /* 0x000fe20000ffe4ff */
[----:B------:R-:W-:Y:S01]  /*0b10*/  @!P5 IMAD.WIDE.U32 R10, R12, R10, R20 ;  /* 0x0000000a0c0ad225 */ /* 0x000fe200078e0014 */
[----:B------:R-:W-:Y:S01]  /*0b20*/  @!P6 IADD3 R54, P1, PT, R23, R54, RZ ;  /* 0x000000361736e210 */ /* 0x000fe20007f3e0ff */
[----:B------:R-:W4:Y:S03]  /*0b30*/  @!P4 LDC.64 R34, c[0x0][0x398] ;  /* 0x0000e600ff22cb82 */ /* 0x000f260000000a00 */
[----:B------:R-:W-:Y:S01]  /*0b40*/  @!P5 IADD3 R11, PT, PT, R11, R25, RZ ;  /* 0x000000190b0bd210 */ /* 0x000fe20007ffe0ff */
[----:B0-----:R-:W-:Y:S01]  /*0b50*/  @!P4 IMAD R20, R13, R16, RZ ;  /* 0x000000100d14c224 */ /* 0x001fe200078e02ff */
[----:B------:R-:W-:-:S02]  /*0b60*/  @!P6 IADD3.X R55, PT, PT, R22, R55, RZ, P1, !PT ;  /* 0x000000371637e210 */ /* 0x000fc40000ffe4ff */
[----:B--2---:R-:W-:Y:S02]  /*0b70*/  @!P6 IADD3 R18, P1, PT, R23, R18, RZ ;  /* 0x000000121712e210 */ /* 0x004fe40007f3e0ff */
[C---:B------:R-:W-:Y:S02]  /*0b80*/  @!P5 SHF.L.U32 R13, R10.reuse, 0x1, RZ ;  /* 0x000000010a0dd819 */ /* 0x040fe400000006ff */
[----:B------:R-:W-:Y:S02]  /*0b90*/  @!P5 SHF.L.U64.HI R12, R10, 0x1, R11 ;  /* 0x000000010a0cd819 */ /* 0x000fe4000001020b */
[----:B------:R-:W-:Y:S02]  /*0ba0*/  @!P4 MOV R10, R6 ;  /* 0x00000006000ac202 */ /* 0x000fe40000000f00 */
[----:B------:R-:W-:Y:S01]  /*0bb0*/  @!P4 MOV R11, R9 ;  /* 0x00000009000bc202 */ /* 0x000fe20000000f00 */
[----:B------:R-:W-:Y:S01]  /*0bc0*/  @!P4 IMAD R21, R5, R17, R20 ;  /* 0x000000110515c224 */ /* 0x000fe200078e0214 */
[----:B------:R-:W-:-:S02]  /*0bd0*/  @!P6 IADD3.X R19, PT, PT, R22, R19, RZ, P1, !PT ;  /* 0x000000131613e210 */ /* 0x000fc40000ffe4ff */
[----:B------:R-:W-:Y:S01]  /*0be0*/  @!P5 IADD3 R44, P1, PT, R13, R44, RZ ;  /* 0x0000002c0d2cd210 */ /* 0x000fe20007f3e0ff */
[----:B------:R-:W-:-:S03]  /*0bf0*/  @!P4 IMAD.WIDE.U32 R16, R5, R16, R10 ;  /* 0x000000100510c225 */ /* 0x000fc600078e000a */
[----:B------:R-:W-:Y:S02]  /*0c00*/  @!P5 IADD3.X R45, PT, PT, R12, R45, RZ, P1, !PT ;  /* 0x0000002d0c2dd210 */ /* 0x000fe40000ffe4ff */
[----:B---3--:R-:W-:Y:S02]  /*0c10*/  @!P5 IADD3 R46, P1, PT, R13, R46, RZ ;  /* 0x0000002e0d2ed210 */ /* 0x008fe40007f3e0ff */
[----:B------:R-:W-:Y:S02]  /*0c20*/  @!P4 IADD3 R11, PT, PT, R17, R21, RZ ;  /* 0x00000015110bc210 */ /* 0x000fe40007ffe0ff */
[----:B------:R-:W-:Y:S02]  /*0c30*/  @!P4 SHF.L.U32 R5, R16, 0x1, RZ ;  /* 0x000000011005c819 */ /* 0x000fe400000006ff */
[----:B------:R-:W-:Y:S02]  /*0c40*/  @!P5 IADD3.X R47, PT, PT, R12, R47, RZ, P1, !PT ;  /* 0x0000002f0c2fd210 */ /* 0x000fe40000ffe4ff */
[----:B------:R-:W-:-:S02]  /*0c50*/  @!P4 SHF.L.U64.HI R16, R16, 0x1, R11 ;  /* 0x000000011010c819 */ /* 0x000fc4000001020b */
[----:B-1----:R-:W-:-:S04]  /*0c60*/  @!P4 IADD3 R48, P1, PT, R5, R48, RZ ;  /* 0x000000300530c210 */ /* 0x002fc80007f3e0ff */
[----:B------:R-:W-:Y:S02]  /*0c70*/  @!P4 IADD3.X R49, PT, PT, R16, R49, RZ, P1, !PT ;  /* 0x000000311031c210 */ /* 0x000fe40000ffe4ff */
[----:B----4-:R-:W-:Y:S02]  /*0c80*/  @!P4 IADD3 R34, P1, PT, R5, R34, RZ ;  /* 0x000000220522c210 */ /* 0x010fe40007f3e0ff */
[----:B------:R-:W-:Y:S02]  /*0c90*/  IADD3 R5, PT, PT, R4, 0x30, RZ ;  /* 0x0000003004057810 */ /* 0x000fe40007ffe0ff */
[----:B------:R-:W-:Y:S02]  /*0ca0*/  @!P4 IADD3.X R35, PT, PT, R16, R35, RZ, P1, !PT ;  /* 0x000000231023c210 */ /* 0x000fe40000ffe4ff */
[----:B------:R-:W-:Y:S02]  /*0cb0*/  ISETP.GE.U32.AND P1, PT, R5, UR16, PT ;  /* 0x0000001005007c0c */ /* 0x000fe4000bf26070 */
[----:B------:R-:W-:-:S04]  /*0cc0*/  SHF.R.S32.HI R11, RZ, 0x1f, R5 ;  /* 0x0000001fff0b7819 */ /* 0x000fc80000011405 */
[----:B------:R-:W-:-:S13]  /*0cd0*/  ISETP.GE.AND.EX P2, PT, R11, UR17, PT, P1 ;  /* 0x000000110b007c0c */ /* 0x000fda000bf46310 */
[----:B------:R-:W0:Y:S08]  /*0ce0*/  @!P2 LDC.64 R12, c[0x0][0x3f8] ;  /* 0x0000fe00ff0cab82 */ /* 0x000e300000000a00 */
        /* <DEDUP_REMOVED lines=10> */
[----:B-1----:R-:W-:Y:S02]  /*0d90*/  @!P2 IADD3 R38, P1, PT, R41, R38, RZ ;  /* 0x000000262926a210 */ /* 0x002fe40007f3e0ff */
[----:B------:R-:W-:Y:S02]  /*0da0*/  IADD3 R5, PT, PT, R4, 0x38, RZ ;  /* 0x0000003804057810 */ /* 0x000fe40007ffe0ff */
[----:B------:R-:W-:-:S02]  /*0db0*/  @!P2 IADD3.X R39, PT, PT, R10, R39, RZ, P1, !PT ;  /* 0x000000270a27a210 */ /* 0x000fc40000ffe4ff */
[----:B------:R-:W-:Y:S02]  /*0dc0*/  SHF.R.S32.HI R11, RZ, 0x1f, R5 ;  /* 0x0000001fff0b7819 */ /* 0x000fe40000011405 */
[----:B0-----:R-:W-:-:S04]  /*0dd0*/  @!P2 IADD3 R40, P1, PT, R41, R12, RZ ;  /* 0x0000000c2928a210 */ /* 0x001fc80007f3e0ff */
[----:B------:R-:W-:Y:S02]  /*0de0*/  @!P2 IADD3.X R41, PT, PT, R10, R13, RZ, P1, !PT ;  /* 0x0000000d0a29a210 */ /* 0x000fe40000ffe4ff */
[----:B------:R-:W-:-:S04]  /*0df0*/  ISETP.GE.U32.AND P1, PT, R5, UR16, PT ;  /* 0x0000001005007c0c */ /* 0x000fc8000bf26070 */
        /* <DEDUP_REMOVED lines=13> */
[----:B------:R-:W-:Y:S02]  /*0ed0*/  LOP3.LUT R0, R0, 0xffefffff, RZ, 0xc0, !PT ;  /* 0xffefffff00007812 */ /* 0x000fe400078ec0ff */
[----:B------:R-:W-:-:S02]  /*0ee0*/  @!P6 IADD3.X R43, PT, PT, R10, R43, RZ, P1, !PT ;  /* 0x0000002b0a2be210 */ /* 0x000fc40000ffe4ff */
[----:B------:R-:W-:Y:S02]  /*0ef0*/  @P4 LOP3.LUT R0, R0, 0x100000, RZ, 0xfc, !PT ;  /* 0x0010000000004812 */ /* 0x000fe400078efcff */
[----:B------:R-:W-:Y:S02]  /*0f00*/  IADD3 R5, PT, PT, R4, 0x40, RZ ;  /* 0x0000004004057810 */ /* 0x000fe40007ffe0ff */
[----:B------:R-:W-:Y:S02]  /*0f10*/  LOP3.LUT R0, R0, 0xfff7ffff, RZ, 0xc0, !PT ;  /* 0xfff7ffff00007812 */ /* 0x000fe400078ec0ff */
[----:B------:R-:W-:Y:S02]  /*0f20*/  SHF.R.S32.HI R11, RZ, 0x1f, R5 ;  /* 0x0000001fff0b7819 */ /* 0x000fe40000011405 */
[----:B0-----:R-:W-:-:S04]  /*0f30*/  @!P6 IADD3 R22, P1, PT, R23, R12, RZ ;  /* 0x0000000c1716e210 */ /* 0x001fc80007f3e0ff */
[----:B------:R-:W-:Y:S02]  /*0f40*/  @!P6 IADD3.X R23, PT, PT, R10, R13, RZ, P1, !PT ;  /* 0x0000000d0a17e210 */ /* 0x000fe40000ffe4ff */
[----:B------:R-:W-:Y:S02]  /*0f50*/  ISETP.GE.U32.AND P1, PT, R5, UR16, PT ;  /* 0x0000001005007c0c */ /* 0x000fe4000bf26070 */
[----:B------:R-:W-:Y:S02]  /*0f60*/  @P2 LOP3.LUT R0, R0, 0x80000, RZ, 0xfc, !PT ;  /* 0x0008000000002812 */ /* 0x000fe400078efcff */
        /* <DEDUP_REMOVED lines=25> */
[----:B------:R-:W1:Y:S08]  /*1100*/  @!P2 LDC.64 R36, c[0x0][0x3a0] ;  /* 0x0000e800ff24ab82 */ /* 0x000e700000000a00 */
[----:B------:R-:W2:Y:S01]  /*1110*/  @!P2 LDC.64 R16, c[0x0][0x398] ;  /* 0x0000e600ff10ab82 */ /* 0x000ea20000000a00 */
        /* <DEDUP_REMOVED lines=8> */
[----:B-1----:R-:W-:Y:S02]  /*11a0*/  @!P2 IADD3 R36, P1, PT, R13, R36, RZ ;  /* 0x000000240d24a210 */ /* 0x002fe40007f3e0ff */
[----:B------:R-:W-:Y:S02]  /*11b0*/  IADD3 R5, PT, PT, R4, 0x50, RZ ;  /* 0x0000005004057810 */ /* 0x000fe40007ffe0ff */
[----:B------:R-:W-:-:S02]  /*11c0*/  @!P2 IADD3.X R37, PT, PT, R10, R37, RZ, P1, !PT ;  /* 0x000000250a25a210 */ /* 0x000fc40000ffe4ff */
[----:B--2---:R-:W-:Y:S02]  /*11d0*/  @!P2 IADD3 R12, P1, PT, R13, R16, RZ ;  /* 0x000000100d0ca210 */ /* 0x004fe40007f3e0ff */
[----:B------:R-:W-:Y:S02]  /*11e0*/  LOP3.LUT R0, R0, 0xfffeffff, RZ, 0xc0, !PT ;  /* 0xfffeffff00007812 */ /* 0x000fe400078ec0ff */
[----:B------:R-:W-:Y:S02]  /*11f0*/  @!P2 IADD3.X R13, PT, PT, R10, R17, RZ, P1, !PT ;  /* 0x000000110a0da210 */ /* 0x000fe40000ffe4ff */
[----:B------:R-:W-:Y:S02]  /*1200*/  SHF.R.S32.HI R11, RZ, 0x1f, R5 ;  /* 0x0000001fff0b7819 */ /* 0x000fe40000011405 */
[----:B------:R-:W-:Y:S02]  /*1210*/  ISETP.GE.U32.AND P1, PT, R5, UR16, PT ;  /* 0x0000001005007c0c */ /* 0x000fe4000bf26070 */
[----:B------:R-:W-:-:S02]  /*1220*/  @P2 LOP3.LUT R0, R0, 0x10000, RZ, 0xfc, !PT ;  /* 0x0001000000002812 */ /* 0x000fc400078efcff */
        /* <DEDUP_REMOVED lines=15> */
[----:B------:R-:W-:-:S04]  /*1320*/  LOP3.LUT R0, R0, 0xffff7fff, RZ, 0xc0, !PT ;  /* 0xffff7fff00007812 */ /* 0x000fc800078ec0ff */
[----:B------:R-:W-:Y:S02]  /*1330*/  @P2 LOP3.LUT R0, R0, 0x8000, RZ, 0xfc, !PT ;  /* 0x0000800000002812 */ /* 0x000fe400078efcff */
[----:B0-----:R-:W-:-:S04]  /*1340*/  @!P2 IADD3 R24, P1, PT, R25, R16, RZ ;  /* 0x000000101918a210 */ /* 0x001fc80007f3e0ff */
[----:B------:R-:W-:Y:S02]  /*1350*/  @!P2 IADD3.X R25, PT, PT, R10, R17, RZ, P1, !PT ;  /* 0x000000110a19a210 */ /* 0x000fe40000ffe4ff */
[----:B------:R-:W-:Y:S02]  /*1360*/  SHF.R.S32.HI R17, RZ, 0x1f, R5 ;  /* 0x0000001fff117819 */ /* 0x000fe40000011405 */
        /* <DEDUP_REMOVED lines=15> */
[----:B------:R-:W-:Y:S02]  /*1460*/  LOP3.LUT R0, R0, 0xffffbfff, RZ, 0xc0, !PT ;  /* 0xffffbfff00007812 */ /* 0x000fe400078ec0ff */
[----:B0-----:R-:W-:Y:S02]  /*1470*/  @!P2 IADD3 R60, P1, PT, R5, R16, RZ ;  /* 0x00000010053ca210 */ /* 0x001fe40007f3e0ff */
[----:B------:R-:W-:Y:S02]  /*1480*/  IADD3 R5, PT, PT, R4, 0x60, RZ ;  /* 0x0000006004057810 */ /* 0x000fe40007ffe0ff */
[----:B------:R-:W-:Y:S02]  /*1490*/  @!P2 IADD3.X R61, PT, PT, R10, R17, RZ, P1, !PT ;  /* 0x000000110a3da210 */ /* 0x000fe40000ffe4ff */
[----:B------:R-:W-:-:S02]  /*14a0*/  SHF.R.S32.HI R29, RZ, 0x1f, R5 ;  /* 0x0000001fff1d7819 */ /* 0x000fc40000011405 */
[----:B------:R-:W-:Y:S01]  /*14b0*/  ISETP.GE.U32.AND P1, PT, R5, UR16, PT ;  /* 0x0000001005007c0c */ /* 0x000fe2000bf26070 */
[----:B------:R-:W-:Y:S01]  /*14c0*/  @!P2 STL.64 [R1+0x238], R60 ;  /* 0x0002383c0100a387 */ /* 0x000fe20000100a00 */
        /* <DEDUP_REMOVED lines=22> */
[----:B------:R-:W-:Y:S01]  /*1630*/  ISETP.GE.U32.AND P1, PT, R5, UR16, PT ;  /* 0x0000001005007c0c */ /* 0x000fe2000bf26070 */
[----:B------:R-:W-:Y:S03]  /*1640*/  @!P2 STL.64 [R1+0x348], R14 ;  /* 0x0003480e0100a387 */ /* 0x000fe60000100a00 */
        /* <DEDUP_REMOVED lines=26> */
[----:B0-----:R-:W-:-:S04]  /*17f0*/  @!P2 IMAD R64, R64, R28, RZ ;  /* 0x0000001c4040a224 */ /* 0x001fc800078e02ff */
        /* <DEDUP_REMOVED lines=10> */
[----:B------:R-:W-:-:S03]  /*18a0*/  LOP3.LUT R0, R0, 0xfffff7ff, RZ, 0xc0, !PT ;  /* 0xfffff7ff00007812 */ /* 0x000fc600078ec0ff */
[----:B------:R-:W-:Y:S01]  /*18b0*/  @!P2 STL.64 [R1+0x360], R14 ;  /* 0x0003600e0100a387 */ /* 0x000fe20000100a00 */
        /* <DEDUP_REMOVED lines=10> */
[----:B0-----:R-:W-:-:S04]  /*1960*/  @!P2 IMAD R64, R64, R60, RZ ;  /* 0x0000003c4040a224 */ /* 0x001fc800078e02ff */
[----:B------:R-:W-:Y:S01]  /*1970*/  @!P2 IMAD R61, R5, R61, R64 ;  /* 0x0000003d053da224 */ /* 0x000fe200078e0240 */
[----:B------:R-:W-:-:S05]  /*1980*/  @!P2 MOV R64, R6 ;  /* 0x000000060040a202 */ /* 0x000fca0000000f00 */
[----:B------:R-:W-:Y:S01]  /*1990*/  @!P2 IMAD.WIDE.U32 R64, R5, R60, R64 ;  /* 0x0000003c0540a225 */ /* 0x000fe200078e0040 */
[----:B------:R1:W-:Y:S04]  /*19a0*/  STL.64 [R1+0x730], R34 ;  /* 0x0007302201007387 */ /* 0x0003e80000100a00 */
[----:B------:R-:W-:Y:S02]  /*19b0*/  @!P2 IADD3 R61, PT, PT, R65, R61, RZ ;  /* 0x0000003d413da210 */ /* 0x000fe40007ffe0ff */
[C---:B------:R-:W-:Y:S02]  /*19c0*/  @!P2 SHF.L.U32 R5, R64.reuse, 0x1, RZ ;  /* 0x000000014005a819 */ /* 0x040fe400000006ff */
[----:B------:R-:W-:Y:S02]  /*19d0*/  @!P2 SHF.L.U64.HI R64, R64, 0x1, R61 ;  /* 0x000000014040a819 */ /* 0x000fe4000001023d */
[----:B-1----:R-:W-:-:S04]  /*19e0*/  @!P2 IADD3 R34, P1, PT, R5, R28, RZ ;  /* 0x0000001c0522a210 */ /* 0x002fc80007f3e0ff */
[----:B------:R-:W-:Y:S02]  /*19f0*/  @!P2 IADD3.X R35, PT, PT, R64, R29, RZ, P1, !PT ;  /* 0x0000001d4023a210 */ /* 0x000fe40000ffe4ff */
[----:B------:R-:W0:Y:S01]  /*1a00*/  @!P2 LDC.64 R28, c[0x0][0x398] ;  /* 0x0000e600ff1cab82 */ /* 0x000e220000000a00 */
        /* <DEDUP_REMOVED lines=20> */
[----:B------:R1:W-:Y:S01]  /*1b50*/  STL.64 [R1+0x740], R46 ;  /* 0x0007402e01007387 */ /* 0x0003e20000100a00 */
[----:B------:R-:W-:Y:S02]  /*1b60*/  LOP3.LUT R0, R0, 0xfffffdff, RZ, 0xc0, !PT ;  /* 0xfffffdff00007812 */ /* 0x000fe400078ec0ff */
[----:B-1----:R-:W-:-:S04]  /*1b70*/  @!P2 IADD3 R46, P1, PT, R5, R60, RZ ;  /* 0x0000003c052ea210 */ /* 0x002fc80007f3e0ff */
[----:B------:R-:W-:Y:S02]  /*1b80*/  @!P2 IADD3.X R47, PT, PT, R64, R61, RZ, P1, !PT ;  /* 0x0000003d402fa210 */ /* 0x000fe40000ffe4ff */
        /* <DEDUP_REMOVED lines=9> */
[----:B------:R-:W-:-:S07]  /*1c20*/  @!P2 MOV R65, R9 ;  /* 0x000000090041a202 */ /* 0x000fce0000000f00 */
[----:B------:R-:W2:Y:S01]  /*1c30*/  @!P2 LDC.64 R60, c[0x0][0x3a0] ;  /* 0x0000e800ff3cab82 */ /* 0x000ea20000000a00 */
[----:B-1----:R-:W-:-:S04]  /*1c40*/  @!P2 IMAD R64, R64, R28, RZ ;  /* 0x0000001c4040a224 */ /* 0x002fc800078e02ff */
[----:B------:R-:W-:Y:S01]  /*1c50*/  @!P2 IMAD R29, R5, R29, R64 ;  /* 0x0000001d051da224 */ /* 0x000fe200078e0240 */
[----:B------:R-:W-:-:S05]  /*1c60*/  @!P2 MOV R64, R6 ;  /* 0x000000060040a202 */ /* 0x000fca0000000f00 */
[----:B------:R-:W-:-:S05]  /*1c70*/  @!P2 IMAD.WIDE.U32 R64, R5, R28, R64 ;  /* 0x0000001c0540a225 */ /* 0x000fca00078e0040 */
[----:B------:R-:W-:Y:S02]  /*1c80*/  @!P2 IADD3 R29, PT, PT, R65, R29, RZ ;  /* 0x0000001d411da210 */ /* 0x000fe40007ffe0ff */
[C---:B------:R-:W-:Y:S02]  /*1c90*/  @!P2 SHF.L.U32 R5, R64.reuse, 0x1, RZ ;  /* 0x000000014005a819 */ /* 0x040fe400000006ff */
[----:B------:R-:W-:Y:S02]  /*1ca0*/  @!P2 SHF.L.U64.HI R64, R64, 0x1, R29 ;  /* 0x000000014040a819 */ /* 0x000fe4000001021d */
[----:B------:R-:W0:Y:S01]  /*1cb0*/  @!P2 LDC.64 R28, c[0x0][0x398] ;  /* 0x0000e600ff1cab82 */ /* 0x000e220000000a00 */
[----:B--2---:R-:W-:-:S04]  /*1cc0*/  @!P2 IADD3 R66, P1, PT, R5, R60, RZ ;  /* 0x0000003c0542a210 */ /* 0x004fc80007f3e0ff */
[----:B------:R-:W-:Y:S02]  /*1cd0*/  @!P2 IADD3.X R67, PT, PT, R64, R61, RZ, P1, !PT ;  /* 0x0000003d4043a210 */ /* 0x000fe40000ffe4ff */
        /* <DEDUP_REMOVED lines=29> */
[----:B------:R0:W-:Y:S01]  /*1eb0*/  @!P2 STL.64 [R1+0x320], R50 ;  /* 0x000320320100a387 */ /* 0x0001e20000100a00 */
[----:B------:R-:W-:Y:S02]  /*1ec0*/  @P2 LOP3.LUT R0, R0, 0x80, RZ, 0xfc, !PT ;  /* 0x0000008000002812 */ /* 0x000fe400078efcff */
[----:B------:R-:W-:-:S13]  /*1ed0*/  ISETP.GE.AND.EX P2, PT, R64, UR17, PT, P1 ;  /* 0x0000001140007c0c */ /* 0x000fda000bf46310 */
[----:B------:R-:W1:Y:S01]  /*1ee0*/  @!P2 LDC.64 R28, c[0x0][0x3f8] ;  /* 0x0000fe00ff1cab82 */ /* 0x000e620000000a00 */
[----:B------:R-:W-:-:S07]  /*1ef0*/  @!P2 MOV R65, R9 ;  /* 0x000000090041a202 */ /* 0x000fce0000000f00 */
[----:B------:R-:W0:Y:S01]  /*1f00*/  @!P2 LDC.64 R60, c[0x0][0x3a0] ;  /* 0x0000e800ff3cab82 */ /* 0x000e220000000a00 */
[----:B-1----:R-:W-:-:S04]  /*1f10*/  @!P2 IMAD R64, R64, R28, RZ ;  /* 0x0000001c4040a224 */ /* 0x002fc800078e02ff */
[----:B------:R-:W-:Y:S01]  /*1f20*/  @!P2 IMAD R29, R5, R29, R64 ;  /* 0x0000001d051da224 */ /* 0x000fe200078e0240 */
[----:B------:R-:W-:-:S05]  /*1f30*/  @!P2 MOV R64, R6 ;  /* 0x000000060040a202 */ /* 0x000fca0000000f00 */
[----:B------:R-:W-:-:S05]  /*1f40*/  @!P2 IMAD.WIDE.U32 R64, R5, R28, R64 ;  /* 0x0000001c0540a225 */ /* 0x000fca00078e0040 */
[----:B------:R-:W-:Y:S02]  /*1f50*/  @!P2 IADD3 R29, PT, PT, R65, R29, RZ ;  /* 0x0000001d411da210 */ /* 0x000fe40007ffe0ff */
[C---:B------:R-:W-:Y:S02]  /*1f60*/  @!P2 SHF.L.U32 R5, R64.reuse, 0x1, RZ ;  /* 0x000000014005a819 */ /* 0x040fe400000006ff */
        /* <DEDUP_REMOVED lines=48> */
[----:B0-----:R-:W-:Y:S01]  /*2270*/  @!P2 IADD3 R50, P1, PT, R5, R60, RZ ;  /* 0x0000003c0532a210 */ /* 0x001fe20007f3e0ff */
[----:B------:R1:W-:Y:S03]  /*2280*/  STL.64 [R1+0x768], R58 ;  /* 0x0007683a01007387 */ /* 0x0003e60000100a00 */
[----:B------:R-:W-:-:S02]  /*2290*/  @!P2 IADD3.X R51, PT, PT, R64, R61, RZ, P1, !PT ;  /* 0x0000003d4033a210 */ /* 0x000fc40000ffe4ff */
[----:B-1----:R-:W-:Y:S02]  /*22a0*/  @!P2 IADD3 R58, P1, PT, R5, R28, RZ ;  /* 0x0000001c053aa210 */ /* 0x002fe40007f3e0ff */
        /* <DEDUP_REMOVED lines=16> */
[----:B------:R1:W-:Y:S01]  /*23b0*/  @!P2 STL.64 [R1+0x268], R50 ;  /* 0x000268320100a387 */ /* 0x0003e20000100a00 */
[----:B------:R-:W-:Y:S02]  /*23c0*/  @P6 LOP3.LUT R3, R3, 0x100, RZ, 0xfc, !PT ;  /* 0x0000010003036812 */ /* 0x000fe400078efcff */
[----:B-1----:R-:W-:-:S04]  /*23d0*/  @!P3 IADD3 R50, P1, PT, R5, R60, RZ ;  /* 0x0000003c0532b210 */ /* 0x002fc80007f3e0ff */
[----:B------:R-:W-:-:S05]  /*23e0*/  @!P3 IADD3.X R51, PT, PT, R64, R61, RZ, P1, !PT ;  /* 0x0000003d4033b210 */ /* 0x000fca0000ffe4ff */
[----:B------:R0:W-:Y:S01]  /*23f0*/  @!P3 STL.64 [R1+0x2e8], R50 ;  /* 0x0002e8320100b387 */ /* 0x0001e20000100a00 */
[----:B------:R-:W-:Y:S02]  /*2400*/  LOP3.LUT R0, R0, 0xffffffef, RZ, 0xc0, !PT ;  /* 0xffffffef00007812 */ /* 0x000fe400078ec0ff */
[----:B------:R-:W-:Y:S02]  /*2410*/  LOP3.LUT R3, R3, 0xffffff7f, RZ, 0xc0, !PT ;  /* 0xffffff7f03037812 */ /* 0x000fe400078ec0ff */
[----:B0-----:R-:W-:Y:S02]  /*2420*/  @!P3 IADD3 R50, P1, PT, R5, R28, RZ ;  /* 0x0000001c0532b210 */ /* 0x001fe40007f3e0ff */
[----:B------:R-:W-:Y:S02]  /*2430*/  IADD3 R5, PT, PT, R4, 0xb8, RZ ;  /* 0x000000b804057810 */ /* 0x000fe40007ffe0ff */
[----:B------:R-:W-:Y:S02]  /*2440*/  @!P3 IADD3.X R51, PT, PT, R64, R29, RZ, P1, !PT ;  /* 0x0000001d4033b210 */ /* 0x000fe40000ffe4ff */
[----:B------:R-:W-:-:S02]  /*2450*/  SHF.R.S32.HI R64, RZ, 0x1f, R5 ;  /* 0x0000001fff407819 */ /* 0x000fc40000011405 */
[----:B------:R-:W-:Y:S02]  /*2460*/  ISETP.GE.U32.AND P1, PT, R5, UR16, PT ;  /* 0x0000001005007c0c */ /* 0x000fe4000bf26070 */
[----:B------:R-:W-:Y:S02]  /*2470*/  @P2 LOP3.LUT R0, R0, 0x10, RZ, 0xfc, !PT ;  /* 0x0000001000002812 */ /* 0x000fe400078efcff */
[----:B------:R-:W-:Y:S02]  /*2480*/  @P2 LOP3.LUT R3, R3, 0x80, RZ, 0xfc, !PT ;  /* 0x0000008003032812 */ /* 0x000fe400078efcff */
        /* <DEDUP_REMOVED lines=12> */
[----:B-1----:R-:W-:-:S04]  /*2550*/  @!P2 IADD3 R68, P1, PT, R5, R60, RZ ;  /* 0x0000003c0544a210 */ /* 0x002fc80007f3e0ff */
[----:B------:R-:W-:Y:S02]  /*2560*/  @!P2 IADD3.X R69, PT, PT, R64, R61, RZ, P1, !PT ;  /* 0x0000003d4045a210 */ /* 0x000fe40000ffe4ff */
[----:B------:R-:W-:-:S03]  /*2570*/  LOP3.LUT R0, R0, 0xfffffff7, RZ, 0xc0, !PT ;  /* 0xfffffff700007812 */ /* 0x000fc600078ec0ff */
[----:B------:R0:W-:Y:S01]  /*2580*/  @!P2 STL.64 [R1+0x2d0], R68 ;  /* 0x0002d0440100a387 */ /* 0x0001e20000100a00 */
[----:B------:R-:W-:-:S04]  /*2590*/  @P3 LOP3.LUT R0, R0, 0x8, RZ, 0xfc, !PT ;  /* 0x0000000800003812 */ /* 0x000fc800078efcff */
        /* <DEDUP_REMOVED lines=40> */
[----:B------:R1:W-:Y:S02]  /*2820*/  @!P2 STL.64 [R1+0x2c0], R68 ;  /* 0x0002c0440100a387 */ /* 0x0003e40000100a00 */
        /* <DEDUP_REMOVED lines=8> */
[----:B------:R-:W-:-:S02]  /*28b0*/  ISETP.GE.U32.AND P1, PT, R5, UR16, PT ;  /* 0x0000001005007c0c */ /* 0x000fc4000bf26070 */
        /* <DEDUP_REMOVED lines=70> */
[----:B------:R-:W-:Y:S01]  /*2d20*/  @!P4 MOV R61, R9 ;  /* 0x00000009003dc202 */ /* 0x000fe20000000f00 */
[----:B------:R1:W-:Y:S06]  /*2d30*/  @!P2 STL.64 [R1+0x288], R68 ;  /* 0x000288440100a387 */ /* 0x0003ec0000100a00 */
[----:B-1----:R-:W1:Y:S01]  /*2d40*/  @!P4 LDC.64 R68, c[0x0][0x3a0] ;  /* 0x0000e800ff44cb82 */ /* 0x002e620000000a00 */
        /* <DEDUP_REMOVED lines=10> */
[----:B------:R-:W-:-:S04]  /*2df0*/  LOP3.LUT R2, R2, 0xdfffffff, RZ, 0xc0, !PT ;  /* 0xdfffffff02027812 */ /* 0x000fc800078ec0ff */
[----:B------:R-:W-:Y:S02]  /*2e00*/  @P2 LOP3.LUT R2, R2, 0x20000000, RZ, 0xfc, !PT ;  /* 0x2000000002022812 */ /* 0x000fe400078efcff */
[----:B0-----:R-:W-:Y:S02]  /*2e10*/  @!P4 IADD3 R64, P1, PT, R5, R28, RZ ;  /* 0x0000001c0540c210 */ /* 0x001fe40007f3e0ff */
[----:B------:R-:W-:Y:S02]  /*2e20*/  IADD3 R5, PT, PT, R4, 0xf0, RZ ;  /* 0x000000f004057810 */ /* 0x000fe40007ffe0ff */
[----:B------:R-:W-:Y:S02]  /*2e30*/  @!P4 IADD3.X R65, PT, PT, R60, R29, RZ, P1, !PT ;  /* 0x0000001d3c41c210 */ /* 0x000fe40000ffe4ff */
[----:B------:R-:W-:-:S03]  /*2e40*/  ISETP.GE.U32.AND P1, PT, R5, UR16, PT ;  /* 0x0000001005007c0c */ /* 0x000fc6000bf26070 */
[----:B------:R0:W-:Y:S02]  /*2e50*/  @!P4 STL.64 [R1+0x2a0], R64 ;  /* 0x0002a0400100c387 */ /* 0x0001e40000100a00 */
[----:B0-----:R-:W-:-:S04]  /*2e60*/  SHF.R.S32.HI R64, RZ, 0x1f, R5 ;  /* 0x0000001fff407819 */ /* 0x001fc80000011405 */
[----:B------:R-:W-:-:S13]  /*2e70*/  ISETP.GE.AND.EX P2, PT, R64, UR17, PT, P1 ;  /* 0x0000001140007c0c */ /* 0x000fda000bf46310 */
[----:B------:R-:W0:Y:S08]  /*2e80*/  @!P2 LDC.64 R28, c[0x0][0x3f8] ;  /* 0x0000fe00ff1cab82 */ /* 0x000e300000000a00 */
[----:B------:R-:W1:Y:S01]  /*2e90*/  @!P2 LDC.64 R60, c[0x0][0x3a0] ;  /* 0x0000e800ff3cab82 */ /* 0x000e620000000a00 */
[----:B------:R-:W-:Y:S01]  /*2ea0*/  @!P2 MOV R65, R9 ;  /* 0x000000090041a202 */ /* 0x000fe20000000f00 */
[----:B0-----:R-:W-:-:S04]  /*2eb0*/  @!P2 IMAD R64, R64, R28, RZ ;  /* 0x0000001c4040a224 */ /* 0x001fc800078e02ff */
[----:B------:R-:W-:Y:S01]  /*2ec0*/  @!P2 IMAD R29, R5, R29, R64 ;  /* 0x0000001d051da224 */ /* 0x000fe200078e0240 */
[----:B------:R-:W-:-:S05]  /*2ed0*/  @!P2 MOV R64, R6 ;  /* 0x000000060040a202 */ /* 0x000fca0000000f00 */
[----:B------:R-:W-:-:S05]  /*2ee0*/  @!P2 IMAD.WIDE.U32 R64, R5, R28, R64 ;  /* 0x0000001c0540a225 */ /* 0x000fca00078e0040 */
[----:B------:R-:W-:Y:S02]  /*2ef0*/  @!P2 IADD3 R29, PT, PT, R65, R29, RZ ;  /* 0x0000001d411da210 */ /* 0x000fe40007ffe0ff */
[C---:B------:R-:W-:Y:S02]  /*2f00*/  @!P2 SHF.L.U32 R5, R64.reuse, 0x1, RZ ;  /* 0x000000014005a819 */ /* 0x040fe400000006ff */
[----:B------:R-:W-:Y:S02]  /*2f10*/  @!P2 SHF.L.U64.HI R64, R64, 0x1, R29 ;  /* 0x000000014040a819 */ /* 0x000fe4000001021d */
[----:B-1----:R-:W-:-:S04]  /*2f20*/  @!P2 IADD3 R28, P1, PT, R5, R60, RZ ;  /* 0x0000003c051ca210 */ /* 0x002fc80007f3e0ff */
[----:B------:R-:W-:-:S05]  /*2f30*/  @!P2 IADD3.X R29, PT, PT, R64, R61, RZ, P1, !PT ;  /* 0x0000003d401da210 */ /* 0x000fca0000ffe4ff */
[----:B------:R0:W-:Y:S02]  /*2f40*/  @!P2 STL.64 [R1+0x280], R28 ;  /* 0x0002801c0100a387 */ /* 0x0001e40000100a00 */
[----:B0-----:R-:W0:Y:S01]  /*2f50*/  @!P2 LDC.64 R28, c[0x0][0x398] ;  /* 0x0000e600ff1cab82 */ /* 0x001e220000000a00 */
[----:B------:R-:W-:-:S04]  /*2f60*/  LOP3.LUT R2, R2, 0xefffffff, RZ, 0xc0, !PT ;  /* 0xefffffff02027812 */ /* 0x000fc800078ec0ff */
[----:B------:R-:W-:-:S04]  /*2f70*/  @P4 LOP3.LUT R2, R2, 0x10000000, RZ, 0xfc, !PT ;  /* 0x1000000002024812 */ /* 0x000fc800078efcff */
        /* <DEDUP_REMOVED lines=11> */
[----:B------:R-:W-:Y:S01]  /*3030*/  @!P2 MOV R65, R9 ;  /* 0x000000090041a202 */ /* 0x000fe20000000f00 */
[----:B-1----:R-:W-:-:S04]  /*3040*/  @!P2 IMAD R64, R64, R28, RZ ;  /* 0x0000001c4040a224 */ /* 0x002fc800078e02ff */
[----:B------:R-:W-:Y:S01]  /*3050*/  @!P2 IMAD R29, R5, R29, R64 ;  /* 0x0000001d051da224 */ /* 0x000fe200078e0240 */
[----:B------:R-:W-:-:S05]  /*3060*/  @!P2 MOV R64, R6 ;  /* 0x000000060040a202 */ /* 0x000fca0000000f00 */
[----:B------:R-:W-:-:S05]  /*3070*/  @!P2 IMAD.WIDE.U32 R64, R5, R28, R64 ;  /* 0x0000001c0540a225 */ /* 0x000fca00078e0040 */
[----:B------:R-:W-:Y:S02]  /*3080*/  @!P2 IADD3 R29, PT, PT, R65, R29, RZ ;  /* 0x0000001d411da210 */ /* 0x000fe40007ffe0ff */
[C---:B------:R-:W-:Y:S02]  /*3090*/  @!P2 SHF.L.U32 R5, R64.reuse, 0x1, RZ ;  /* 0x000000014005a819 */ /* 0x040fe400000006ff */
[----:B------:R-:W-:Y:S02]  /*30a0*/  @!P2 SHF.L.U64.HI R64, R64, 0x1, R29 ;  /* 0x000000014040a819 */ /* 0x000fe4000001021d */
[----:B0-----:R-:W-:-:S04]  /*30b0*/  @!P2 IADD3 R28, P1, PT, R5, R60, RZ ;  /* 0x0000003c051ca210 */ /* 0x001fc80007f3e0ff */
        /* <DEDUP_REMOVED lines=35> */
[----:B0-----:R-:W0:Y:S01]  /*32f0*/  @!P2 LDC.64 R60, c[0x0][0x3f8] ;  /* 0x0000fe00ff3cab82 */ /* 0x001e220000000a00 */
        /* <DEDUP_REMOVED lines=11> */
[----:B------:R-:W-:-:S05]  /*33b0*/  @!P2 IADD3.X R29, PT, PT, R64, R29, RZ, P1, !PT ;  /* 0x0000001d401da210 */ /* 0x000fca0000ffe4ff */
[----:B------:R0:W-:Y:S02]  /*33c0*/  STL.64 [R1+0x728], R28 ;  /* 0x0007281c01007387 */ /* 0x0001e40000100a00 */
[----:B0-----:R-:W-:-:S04]  /*33d0*/  @!P2 IADD3 R28, P1, PT, R5, R60, RZ ;  /* 0x0000003c051ca210 */ /* 0x001fc80007f3e0ff */
[----:B------:R-:W-:-:S05]  /*33e0*/  @!P2 IADD3.X R29, PT, PT, R64, R61, RZ, P1, !PT ;  /* 0x0000003d401da210 */ /* 0x000fca0000ffe4ff */
[----:B------:R0:W-:Y:S01]  /*33f0*/  @!P2 STL.64 [R1+0x240], R28 ;  /* 0x0002401c0100a387 */ /* 0x0001e20000100a00 */
[----:B------:R-:W-:Y:S02]  /*3400*/  LOP3.LUT R2, R2, 0xfeffffff, RZ, 0xc0, !PT ;  /* 0xfeffffff02027812 */ /* 0x000fe400078ec0ff */
[----:B0-----:R-:W-:Y:S02]  /*3410*/  MOV R28, R66 ;  /* 0x00000042001c7202 */ /* 0x001fe40000000f00 */
[----:B------:R-:W-:-:S04]  /*3420*/  IADD3 R66, PT, PT, R4, 0x110, RZ ;  /* 0x0000011004427810 */ /* 0x000fc80007ffe0ff */
[----:B------:R-:W-:Y:S02]  /*3430*/  SHF.R.S32.HI R5, RZ, 0x1f, R66 ;  /* 0x0000001fff057819 */ /* 0x000fe40000011442 */
[----:B------:R-:W-:Y:S02]  /*3440*/  ISETP.GE.U32.AND P1, PT, R66, UR16, PT ;  /* 0x0000001042007c0c */ /* 0x000fe4000bf26070 */
[----:B------:R-:W-:Y:S02]  /*3450*/  @P2 LOP3.LUT R2, R2, 0x1000000, RZ, 0xfc, !PT ;  /* 0x0100000002022812 */ /* 0x000fe400078efcff */
[----:B------:R-:W-:-:S13]  /*3460*/  ISETP.GE.AND.EX P2, PT, R5, UR17, PT, P1 ;  /* 0x0000001105007c0c */ /* 0x000fda000bf46310 */
[----:B------:R-:W0:Y:S01]  /*3470*/  @!P2 LDC.64 R64, c[0x0][0x3f8] ;  /* 0x0000fe00ff40ab82 */ /* 0x000e220000000a00 */
[----:B------:R-:W-:Y:S02]  /*3480*/  @!P2 MOV R60, R6 ;  /* 0x00000006003ca202 */ /* 0x000fe40000000f00 */
[----:B------:R-:W-:Y:S01]  /*3490*/  @!P2 MOV R61, R9 ;  /* 0x00000009003da202 */ /* 0x000fe20000000f00 */
[----:B0-----:R-:W-:-:S04]  /*34a0*/  @!P2 IMAD R5, R5, R64, RZ ;  /* 0x000000400505a224 */ /* 0x001fc800078e02ff */
[C---:B------:R-:W-:Y:S02]  /*34b0*/  @!P2 IMAD R5, R66.reuse, R65, R5 ;  /* 0x000000414205a224 */ /* 0x040fe400078e0205 */
[----:B------:R-:W-:Y:S02]  /*34c0*/  @!P2 IMAD.WIDE.U32 R64, R66, R64, R60 ;  /* 0x000000404240a225 */ /* 0x000fe400078e003c */
[----:B------:R-:W0:Y:S03]  /*34d0*/  @!P2 LDC.64 R60, c[0x0][0x3a0] ;  /* 0x0000e800ff3cab82 */ /* 0x000e260000000a00 */
[----:B------:R-:W-:Y:S02]  /*34e0*/  @!P2 IADD3 R65, PT, PT, R65, R5, RZ ;  /* 0x000000054141a210 */ /* 0x000fe40007ffe0ff */
[----:B------:R-:W-:Y:S02]  /*34f0*/  @!P2 SHF.L.U32 R5, R64, 0x1, RZ ;  /* 0x000000014005a819 */ /* 0x000fe400000006ff */
[----:B------:R-:W-:-:S02]  /*3500*/  MOV R66, R56 ;  /* 0x0000003800427202 */ /* 0x000fc40000000f00 */
[----:B------:R-:W-:Y:S02]  /*3510*/  @!P2 SHF.L.U64.HI R64, R64, 0x1, R65 ;  /* 0x000000014040a819 */ /* 0x000fe40000010241 */
[----:B------:R-:W-:Y:S02]  /*3520*/  MOV R29, R67 ;  /* 0x00000043001d7202 */ /* 0x000fe40000000f00 */
[----:B------:R-:W-:Y:S02]  /*3530*/  MOV R67, R57 ;  /* 0x0000003900437202 */ /* 0x000fe40000000f00 */
[----:B0-----:R-:W-:-:S04]  /*3540*/  @!P2 IADD3 R56, P1, PT, R5, R60, RZ ;  /* 0x0000003c0538a210 */ /* 0x001fc80007f3e0ff */
[----:B------:R-:W-:Y:S02]  /*3550*/  @!P2 IADD3.X R57, PT, PT, R64, R61, RZ, P1, !PT ;  /* 0x0000003d4039a210 */ /* 0x000fe40000ffe4ff */
[----:B------:R-:W0:Y:S03]  /*3560*/  @!P2 LDC.64 R60, c[0x0][0x398] ;  /* 0x0000e600ff3cab82 */ /* 0x000e260000000a00 */
[----:B------:R1:W-:Y:S04]  /*3570*/  @!P2 STL.64 [R1+0x218], R56 ;  /* 0x000218380100a387 */ /* 0x0003e80000100a00 */
[----:B-1----:R-:W2:Y:S01]  /*3580*/  LDL.LU.64 R56, [R1+0x770] ;  /* 0x0007700001387983 */ /* 0x002ea20000300a00 */
[----:B0-----:R-:W-:-:S04]  /*3590*/  @!P2 IADD3 R60, P1, PT, R5, R60, RZ ;  /* 0x0000003c053ca210 */ /* 0x001fc80007f3e0ff */
[----:B------:R-:W-:-:S05]  /*35a0*/  @!P2 IADD3.X R61, PT, PT, R64, R61, RZ, P1, !PT ;  /* 0x0000003d403da210 */ /* 0x000fca0000ffe4ff */
[----:B------:R0:W-:Y:S02]  /*35b0*/  STL.64 [R1+0x720], R60 ;  /* 0x0007203c01007387 */ /* 0x0001e40000100a00 */
[----:B0-----:R-:W-:Y:S02]  /*35c0*/  MOV R60, R58 ;  /* 0x0000003a003c7202 */ /* 0x001fe40000000f00 */
[----:B------:R-:W-:Y:S02]  /*35d0*/  MOV R61, R59 ;  /* 0x0000003b003d7202 */ /* 0x000fe40000000f00 */
[----:B------:R-:W3:Y:S01]  /*35e0*/  LDL.LU.64 R58, [R1+0x768] ;  /* 0x00076800013a7983 */ /* 0x000ee20000300a00 */
[----:B------:R-:W-:Y:S01]  /*35f0*/  HFMA2 R5, -RZ, RZ, 0, 0 ;  /* 0x00000000ff057431 */ /* 0x000fe200000001ff */
[----:B------:R-:W-:Y:S02]  /*3600*/  LOP3.LUT R0, R0, 0xfffffffe, RZ, 0xc0, !PT ;  /* 0xfffffffe00007812 */ /* 0x000fe400078ec0ff */
[----:B------:R-:W-:-:S02]  /*3610*/  LOP3.LUT R3, R3, 0xffffffbf, RZ, 0xc0, !PT ;  /* 0xffffffbf03037812 */ /* 0x000fc400078ec0ff */
[----:B------:R-:W-:Y:S02]  /*3620*/  @P3 LOP3.LUT R0, R0, 0x1, RZ, 0xfc, !PT ;  /* 0x0000000100003812 */ /* 0x000fe400078efcff */
[----:B------:R-:W-:Y:S02]  /*3630*/  @P3 LOP3.LUT R3, R3, 0x40, RZ, 0xfc, !PT ;  /* 0x0000004003033812 */ /* 0x000fe400078efcff */
[----:B------:R-:W-:Y:S02]  /*3640*/  LOP3.LUT P3, RZ, R0, 0x1000000, RZ, 0xc0, !PT ;  /* 0x0100000000ff7812 */ /* 0x000fe4000786c0ff */
[----:B------:R-:W-:Y:S01]  /*3650*/  MOV R65, RZ ;  /* 0x000000ff00417202 */ /* 0x000fe20000000f00 */
[----:B--2---:R0:W2:Y:S02]  /*3660*/  @!P0 LDG.E R5, desc[UR10][R56.64] ;  /* 0x0000000a38058981 */ /* 0x0040a4000c1e1900 */
[----:B0-----:R-:W-:-:S08]  /*3670*/  HFMA2 R56, -RZ, RZ, 0, 0 ;  /* 0x00000000ff387431 */ /* 0x001fd000000001ff */
[----:B------:R-:W4:Y:S04]  /*3680*/  @!P3 LDG.E R56, desc[UR10][R62.64] ;  /* 0x0000000a3e38b981 */ /* 0x000f28000c1e1900 */
[----:B---3--:R0:W3:Y:S04]  /*3690*/  @!P0 LDG.E R65, desc[UR10][R58.64] ;  /* 0x0000000a3a418981 */ /* 0x0080e8000c1e1900 */
[----:B--2---:R1:W-:Y:S02]  /*36a0*/  STL [R1+0x3dc], R5 ;  /* 0x0003dc0501007387 */ /* 0x0043e40000100800 */
[----:B-1----:R-:W-:-:S04]  /*36b0*/  IADD3 R5, PT, PT, R4, 0x118, RZ ;  /* 0x0000011804057810 */ /* 0x002fc80007ffe0ff */
[----:B------:R-:W-:Y:S02]  /*36c0*/  SHF.R.S32.HI R64, RZ, 0x1f, R5 ;  /* 0x0000001fff407819 */ /* 0x000fe40000011405 */
[----:B------:R-:W-:-:S04]  /*36d0*/  ISETP.GE.U32.AND P1, PT, R5, UR16, PT ;  /* 0x0000001005007c0c */ /* 0x000fc8000bf26070 */
[----:B------:R-:W-:Y:S01]  /*36e0*/  ISETP.GE.AND.EX P5, PT, R64, UR17, PT, P1 ;  /* 0x0000001140007c0c */ /* 0x000fe2000bfa6310 */
[----:B----4-:R1:W-:-:S12]  /*36f0*/  STL [R1+0x3d4], R56 ;  /* 0x0003d43801007387 */ /* 0x0103d80000100800 */
[----:B-1----:R-:W1:Y:S01]  /*3700*/  @!P5 LDC.64 R56, c[0x0][0x3f8] ;  /* 0x0000fe00ff38db82 */ /* 0x002e620000000a00 */
[----:B0-----:R-:W-:Y:S02]  /*3710*/  @!P5 MOV R58, R6 ;  /* 0x00000006003ad202 */ /* 0x001fe40000000f00 */
[----:B------:R-:W-:-:S05]  /*3720*/  @!P5 MOV R59, R9 ;  /* 0x00000009003bd202 */ /* 0x000fca0000000f00 */
[----:B------:R-:W0:Y:S01]  /*3730*/  @!P5 LDC.64 R62, c[0x0][0x3a0] ;  /* 0x0000e800ff3edb82 */ /* 0x000e220000000a00 */
[----:B-1----:R-:W-:-:S04]  /*3740*/  @!P5 IMAD R64, R64, R56, RZ ;  /* 0x000000384040d224 */ /* 0x002fc800078e02ff */
[C---:B------:R-:W-:Y:S02]  /*3750*/  @!P5 IMAD R64, R5.reuse, R57, R64 ;  /* 0x000000390540d224 */ /* 0x040fe400078e0240 */
[----:B------:R-:W-:-:S05]  /*3760*/  @!P5 IMAD.WIDE.U32 R56, R5, R56, R58 ;  /* 0x000000380538d225 */ /* 0x000fca00078e003a */
[----:B------:R-:W-:Y:S02]  /*3770*/  @!P5 IADD3 R5, PT, PT, R57, R64, RZ ;  /* 0x000000403905d210 */ /* 0x000fe40007ffe0ff */
[C---:B------:R-:W-:Y:S02]  /*3780*/  @!P5 SHF.L.U32 R58, R56.reuse, 0x1, RZ ;  /* 0x00000001383ad819 */ /* 0x040fe400000006ff */
[----:B------:R-:W-:Y:S02]  /*3790*/  @!P5 SHF.L.U64.HI R5, R56, 0x1, R5 ;  /* 0x000000013805d819 */ /* 0x000fe40000010205 */
[----:B------:R-:W1:Y:S01]  /*37a0*/  @!P5 LDC.64 R56, c[0x0][0x398] ;  /* 0x0000e600ff38db82 */ /* 0x000e620000000a00 */
[----:B0-----:R-:W-:Y:S02]  /*37b0*/  @!P5 IADD3 R62, P1, PT, R58, R62, RZ ;  /* 0x0000003e3a3ed210 */ /* 0x001fe40007f3e0ff */
[----:B------:R-:W-:Y:S02]  /*37c0*/  MOV R64, R14 ;  /* 0x0000000e00407202 */ /* 0x000fe40000000f00 */
[----:B------:R-:W-:Y:S01]  /*37d0*/  @!P5 IADD3.X R63, PT, PT, R5, R63, RZ, P1, !PT ;  /* 0x0000003f053fd210 */ /* 0x000fe20000ffe4ff */
[----:B---3--:R0:W-:Y:S02]  /*37e0*/  STL [R1+0x3d8], R65 ;  /* 0x0003d84101007387 */ /* 0x0081e40000100800 */
[----:B0-----:R-:W-:-:S02]  /*37f0*/  MOV R65, R15 ;  /* 0x0000000f00417202 */ /* 0x001fc40000000f00 */
[----:B-1----:R-:W-:-:S04]  /*3800*/  @!P5 IADD3 R14, P1, PT, R58, R56, RZ ;  /* 0x000000383a0ed210 */ /* 0x002fc80007f3e0ff */
[----:B------:R-:W-:-:S05]  /*3810*/  @!P5 IADD3.X R15, PT, PT, R5, R57, RZ, P1, !PT ;  /* 0x00000039050fd210 */ /* 0x000fca0000ffe4ff */
[----:B------:R0:W-:Y:S04]  /*3820*/  @!P5 STL.64 [R1+0x210], R14 ;  /* 0x0002100e0100d387 */ /* 0x0001e80000100a00 */
[----:B0-----:R-:W2:Y:S01]  /*3830*/  LDL.LU.64 R14, [R1+0x758] ;  /* 0x00075800010e7983 */ /* 0x001ea20000300a00 */
[----:B------:R-:W-:Y:S01]  /*3840*/  HFMA2 R5, -RZ, RZ, 0, 0 ;  /* 0x00000000ff057431 */ /* 0x000fe200000001ff */
[----:B------:R-:W-:Y:S02]  /*3850*/  MOV R56, R50 ;  /* 0x0000003200387202 */ /* 0x000fe40000000f00 */
[----:B------:R-:W-:Y:S02]  /*3860*/  MOV R57, R51 ;  /* 0x0000003300397202 */ /* 0x000fe40000000f00 */
[----:B------:R-:W3:Y:S01]  /*3870*/  LDL.LU.64 R50, [R1+0x750] ;  /* 0x0007500001327983 */ /* 0x000ee20000300a00 */
[----:B------:R-:W-:-:S02]  /*3880*/  MOV R58, R52 ;  /* 0x00000034003a7202 */ /* 0x000fc40000000f00 */
[----:B------:R-:W-:Y:S02]  /*3890*/  MOV R59, R53 ;  /* 0x00000035003b7202 */ /* 0x000fe40000000f00 */
[----:B------:R-:W4:Y:S04]  /*38a0*/  LDL.LU.64 R52, [R1+0x760] ;  /* 0x0007600001347983 */ /* 0x000f280000300a00 */
[----:B--2---:R0:W2:Y:S01]  /*38b0*/  @!P3 LDG.E R5, desc[UR10][R14.64] ;  /* 0x0000000a0e05b981 */ /* 0x0040a2000c1e1900 */
[----:B------:R-:W-:Y:S02]  /*38c0*/  LOP3.LUT P6, RZ, R0, 0x800000, RZ, 0xc0, !PT ;  /* 0x0080000000ff7812 */ /* 0x000fe400078cc0ff */
[----:B0-----:R-:W-:Y:S02]  /*38d0*/  MOV R14, R54 ;  /* 0x00000036000e7202 */ /* 0x001fe40000000f00 */
[----:B------:R-:W-:-:S02]  /*38e0*/  MOV R15, R55 ;  /* 0x00000037000f7202 */ /* 0x000fc40000000f00 */
[----:B------:R-:W4:Y:S04]  /*38f0*/  LDL.LU.64 R54, [R1+0x748] ;  /* 0x0007480001367983 */ /* 0x000f280000300a00 */
[----:B--2---:R0:W-:Y:S02]  /*3900*/  STL [R1+0x3d0], R5 ;  /* 0x0003d00501007387 */ /* 0x0041e40000100800 */
[----:B0-----:R-:W-:-:S06]  /*3910*/  HFMA2 R5, -RZ, RZ, 0, 0 ;  /* 0x00000000ff057431 */ /* 0x001fcc00000001ff */
[----:B---3--:R0:W2:Y:S02]  /*3920*/  @!P6 LDG.E R5, desc[UR10][R50.64] ;  /* 0x0000000a3205e981 */ /* 0x0080a4000c1e1900 */
[----:B0-----:R-:W-:-:S06]  /*3930*/  MOV R51, RZ ;  /* 0x000000ff00337202 */ /* 0x001fcc0000000f00 */
[----:B----4-:R-:W3:Y:S01]  /*3940*/  @!P6 LDG.E R51, desc[UR10][R52.64] ;  /* 0x0000000a3433e981 */ /* 0x010ee2000c1e1900 */
[----:B------:R-:W-:-:S04]  /*3950*/  LOP3.LUT R2, R2, 0xff7fffff, RZ, 0xc0, !PT ;  /* 0xff7fffff02027812 */ /* 0x000fc800078ec0ff */
[----:B------:R-:W-:Y:S02]  /*3960*/  @P2 LOP3.LUT R2, R2, 0x800000, RZ, 0xfc, !PT ;  /* 0x0080000002022812 */ /* 0x000fe400078efcff */
[----:B------:R-:W-:Y:S01]  /*3970*/  LOP3.LUT P2, RZ, R0, 0x400000, RZ, 0xc0, !PT ;  /* 0x0040000000ff7812 */ /* 0x000fe2000784c0ff */
[----:B---3--:R0:W-:Y:S02]  /*3980*/  STL [R1+0x3c8], R51 ;  /* 0x0003c83301007387 */ /* 0x0081e40000100800 */
[----:B0-----:R-:W-:-:S10]  /*3990*/  HFMA2 R51, -RZ, RZ, 0, 0 ;  /* 0x00000000ff337431 */ /* 0x001fd400000001ff */
[----:B------:R0:W3:Y:S04]  /*39a0*/  @!P2 LDG.E R51, desc[UR10][R54.64] ;  /* 0x0000000a3633a981 */ /* 0x0000e8000c1e1900 */
[----:B--2---:R1:W-:Y:S02]  /*39b0*/  STL [R1+0x3cc], R5 ;  /* 0x0003cc0501007387 */ /* 0x0043e40000100800 */
[----:B-1----:R-:W-:-:S04]  /*39c0*/  IADD3 R5, PT, PT, R4, 0x120, RZ ;  /* 0x0000012004057810 */ /* 0x002fc80007ffe0ff */
[----:B------:R-:W-:Y:S02]  /*39d0*/  SHF.R.S32.HI R50, RZ, 0x1f, R5 ;  /* 0x0000001fff327819 */ /* 0x000fe40000011405 */
[----:B------:R-:W-:-:S04]  /*39e0*/  ISETP.GE.U32.AND P1, PT, R5, UR16, PT ;  /* 0x0000001005007c0c */ /* 0x000fc8000bf26070 */
[----:B------:R-:W-:Y:S02]  /*39f0*/  ISETP.GE.AND.EX P3, PT, R50, UR17, PT, P1 ;  /* 0x0000001132007c0c */ /* 0x000fe4000bf66310 */
[----:B0-----:R-:W-:Y:S02]  /*3a00*/  MOV R54, R14 ;  /* 0x0000000e00367202 */ /* 0x001fe40000000f00 */
[----:B------:R-:W-:-:S09]  /*3a10*/  MOV R55, R15 ;  /* 0x0000000f00377202 */ /* 0x000fd20000000f00 */
[----:B------:R-:W0:Y:S02]  /*3a20*/  @!P3 LDC.64 R14, c[0x0][0x3f8] ;  /* 0x0000fe00ff0ebb82 */ /* 0x000e240000000a00 */
[----:B0-----:R-:W-:Y:S01]  /*3a30*/  @!P3 IMAD R52, R50, R14, RZ ;  /* 0x0000000e3234b224 */ /* 0x001fe200078e02ff */
[----:B------:R-:W-:-:S03]  /*3a40*/  @!P3 MOV R50, R6 ;  /* 0x000000060032b202 */ /* 0x000fc60000000f00 */
[----:B------:R-:W-:Y:S01]  /*3a50*/  @!P3 IMAD R52, R5, R15, R52 ;  /* 0x0000000f0534b224 */ /* 0x000fe200078e0234 */
[----:B---3--:R0:W-:Y:S02]  /*3a60*/  STL [R1+0x3c4], R51 ;  /* 0x0003c43301007387 */ /* 0x0081e40000100800 */
[----:B0-----:R-:W-:-:S03]  /*3a70*/  @!P3 MOV R51, R9 ;  /* 0x000000090033b202 */ /* 0x001fc60000000f00 */
[----:B------:R-:W-:Y:S01]  /*3a80*/  @!P3 IMAD.WIDE.U32 R14, R5, R14, R50 ;  /* 0x0000000e050eb225 */ /* 0x000fe200078e0032 */
[----:B------:R-:W-:Y:S02]  /*3a90*/  MOV R50, R64 ;  /* 0x0000004000327202 */ /* 0x000fe40000000f00 */
[----:B------:R-:W-:Y:S02]  /*3aa0*/  MOV R51, R65 ;  /* 0x0000004100337202 */ /* 0x000fe40000000f00 */
[----:B------:R-:W0:Y:S01]  /*3ab0*/  @!P3 LDC.64 R64, c[0x0][0x3a0] ;  /* 0x0000e800ff40bb82 */ /* 0x000e220000000a00 */
[----:B------:R-:W-:Y:S02]  /*3ac0*/  @!P3 IADD3 R5, PT, PT, R15, R52, RZ ;  /* 0x000000340f05b210 */ /* 0x000fe40007ffe0ff */
[----:B------:R-:W-:Y:S02]  /*3ad0*/  MOV R52, R50 ;  /* 0x0000003200347202 */ /* 0x000fe40000000f00 */
[----:B------:R-:W-:-:S02]  /*3ae0*/  @!P3 SHF.L.U64.HI R5, R14, 0x1, R5 ;  /* 0x000000010e05b819 */ /* 0x000fc40000010205 */
[----:B------:R-:W-:Y:S02]  /*3af0*/  @!P3 SHF.L.U32 R50, R14, 0x1, RZ ;  /* 0x000000010e32b819 */ /* 0x000fe400000006ff */
[----:B------:R-:W1:Y:S01]  /*3b00*/  @!P3 LDC.64 R14, c[0x0][0x398] ;  /* 0x0000e600ff0ebb82 */ /* 0x000e620000000a00 */
[----:B------:R-:W-:Y:S02]  /*3b10*/  MOV R53, R51 ;  /* 0x0000003300357202 */ /* 0x000fe40000000f00 */
[----:B------:R-:W-:Y:S02]  /*3b20*/  MOV R51, R47 ;  /* 0x0000002f00337202 */ /* 0x000fe40000000f00 */
[----:B0-----:R-:W-:-:S04]  /*3b30*/  @!P3 IADD3 R64, P1, PT, R50, R64, RZ ;  /* 0x000000403240b210 */ /* 0x001fc80007f3e0ff */
[C---:B------:R-:W-:Y:S02]  /*3b40*/  @!P3 IADD3.X R65, PT, PT, R5.reuse, R65, RZ, P1, !PT ;  /* 0x000000410541b210 */ /* 0x040fe40000ffe4ff */
[----:B-1----:R-:W-:Y:S02]  /*3b50*/  @!P3 IADD3 R14, P1, PT, R50, R14, RZ ;  /* 0x0000000e320eb210 */ /* 0x002fe40007f3e0ff */
[----:B------:R-:W-:Y:S02]  /*3b60*/  MOV R50, R46 ;  /* 0x0000002e00327202 */ /* 0x000fe40000000f00 */
[----:B------:R-:W2:Y:S01]  /*3b70*/  LDL.LU.64 R46, [R1+0x740] ;  /* 0x00074000012e7983 */ /* 0x000ea20000300a00 */
[----:B------:R-:W-:Y:S01]  /*3b80*/  @!P3 IADD3.X R15, PT, PT, R5, R15, RZ, P1, !PT ;  /* 0x0000000f050fb210 */ /* 0x000fe20000ffe4ff */
[----:B------:R-:W-:-:S06]  /*3b90*/  HFMA2 R5, -RZ, RZ, 0, 0 ;  /* 0x00000000ff057431 */ /* 0x000fcc00000001ff */
[----:B------:R0:W3:Y:S01]  /*3ba0*/  @!P2 LDG.E R5, desc[UR10][R18.64] ;  /* 0x0000000a1205a981 */ /* 0x0000e2000c1e1900 */
[----:B------:R-:W-:-:S04]  /*3bb0*/  LOP3.LUT R3, R3, 0xfffffffe, RZ, 0xc0, !PT ;  /* 0xfffffffe03037812 */ /* 0x000fc800078ec0ff */
[----:B------:R-:W-:Y:S02]  /*3bc0*/  @P0 LOP3.LUT R3, R3, 0x1, RZ, 0xfc, !PT ;  /* 0x0000000103030812 */ /* 0x000fe400078efcff */
[----:B------:R-:W-:Y:S02]  /*3bd0*/  LOP3.LUT R2, R2, 0xffbfffff, RZ, 0xc0, !PT ;  /* 0xffbfffff02027812 */ /* 0x000fe400078ec0ff */
[----:B------:R-:W-:Y:S02]  /*3be0*/  LOP3.LUT R3, R3, 0xffffffdf, RZ, 0xc0, !PT ;  /* 0xffffffdf03037812 */ /* 0x000fe400078ec0ff */
[----:B------:R-:W-:Y:S02]  /*3bf0*/  @P5 LOP3.LUT R2, R2, 0x400000, RZ, 0xfc, !PT ;  /* 0x0040000002025812 */ /* 0x000fe400078efcff */
[----:B------:R-:W-:Y:S02]  /*3c00*/  @P5 LOP3.LUT R3, R3, 0x20, RZ, 0xfc, !PT ;  /* 0x0000002003035812 */ /* 0x000fe400078efcff */
[----:B------:R-:W-:Y:S01]  /*3c10*/  LOP3.LUT P5, RZ, R0, 0x200000, RZ, 0xc0, !PT ;  /* 0x0020000000ff7812 */ /* 0x000fe200078ac0ff */
[----:B0-----:R-:W-:-:S12]  /*3c20*/  HFMA2 R19, -RZ, RZ, 0, 0 ;  /* 0x00000000ff137431 */ /* 0x001fd800000001ff */
[----:B--2---:R-:W2:Y:S04]  /*3c30*/  @!P5 LDG.E R19, desc[UR10][R46.64] ;  /* 0x0000000a2e13d981 */ /* 0x004ea8000c1e1900 */
[----:B---3--:R0:W-:Y:S02]  /*3c40*/  STL [R1+0x3c0], R5 ;  /* 0x0003c00501007387 */ /* 0x0081e40000100800 */
[----:B0-----:R-:W-:-:S06]  /*3c50*/  MOV R5, RZ ;  /* 0x000000ff00057202 */ /* 0x001fcc0000000f00 */
[----:B------:R-:W3:Y:S01]  /*3c60*/  @!P5 LDG.E R5, desc[UR10][R44.64] ;  /* 0x0000000a2c05d981 */ /* 0x000ee2000c1e1900 */
[----:B------:R-:W-:-:S03]  /*3c70*/  LOP3.LUT P0, RZ, R0, 0x100000, RZ, 0xc0, !PT ;  /* 0x0010000000ff7812 */ /* 0x000fc6000780c0ff */
[----:B--2---:R0:W-:Y:S02]  /*3c80*/  STL [R1+0x3b8], R19 ;  /* 0x0003b81301007387 */ /* 0x0041e40000100800 */
[----:B0-----:R-:W-:-:S08]  /*3c90*/  MOV R19, RZ ;  /* 0x000000ff00137202 */ /* 0x001fd00000000f00 */
[----:B------:R0:W2:Y:S04]  /*3ca0*/  @!P0 LDG.E R19, desc[UR10][R48.64] ;  /* 0x0000000a30138981 */ /* 0x0000a8000c1e1900 */
[----:B---3--:R1:W-:Y:S02]  /*3cb0*/  STL [R1+0x3bc], R5 ;  /* 0x0003bc0501007387 */ /* 0x0083e40000100800 */
[----:B-1----:R-:W-:-:S04]  /*3cc0*/  IADD3 R5, PT, PT, R4, 0x128, RZ ;  /* 0x0000012804057810 */ /* 0x002fc80007ffe0ff */
[----:B------:R-:W-:Y:S02]  /*3cd0*/  SHF.R.S32.HI R18, RZ, 0x1f, R5 ;  /* 0x0000001fff127819 */ /* 0x000fe40000011405 */
[----:B------:R-:W-:-:S04]  /*3ce0*/  ISETP.GE.U32.AND P1, PT, R5, UR16, PT ;  /* 0x0000001005007c0c */ /* 0x000fc8000bf26070 */
[----:B------:R-:W-:-:S13]  /*3cf0*/  ISETP.GE.AND.EX P2, PT, R18, UR17, PT, P1 ;  /* 0x0000001112007c0c */ /* 0x000fda000bf46310 */
[----:B------:R-:W1:Y:S02]  /*3d00*/  @!P2 LDC.64 R44, c[0x0][0x3f8] ;  /* 0x0000fe00ff2cab82 */ /* 0x000e640000000a00 */
[----:B-1----:R-:W-:Y:S01]  /*3d10*/  @!P2 IMAD R46, R18, R44, RZ ;  /* 0x0000002c122ea224 */ /* 0x002fe200078e02ff */
[----:B------:R-:W-:-:S03]  /*3d20*/  @!P2 MOV R18, R6 ;  /* 0x000000060012a202 */ /* 0x000fc60000000f00 */
[----:B------:R-:W-:Y:S01]  /*3d30*/  @!P2 IMAD R46, R5, R45, R46 ;  /* 0x0000002d052ea224 */ /* 0x000fe200078e022e */
[----:B0-----:R-:W-:Y:S02]  /*3d40*/  MOV R48, R50 ;  /* 0x0000003200307202 */ /* 0x001fe40000000f00 */
[----:B------:R-:W-:Y:S02]  /*3d50*/  MOV R50, R52 ;  /* 0x0000003400327202 */ /* 0x000fe40000000f00 */
[----:B------:R-:W-:Y:S02]  /*3d60*/  MOV R52, R34 ;  /* 0x0000002200347202 */ /* 0x000fe40000000f00 */
[----:B------:R-:W-:Y:S02]  /*3d70*/  MOV R49, R51 ;  /* 0x0000003300317202 */ /* 0x000fe40000000f00 */
[----:B------:R-:W-:Y:S02]  /*3d80*/  MOV R51, R53 ;  /* 0x0000003500337202 */ /* 0x000fe40000000f00 */
[----:B------:R-:W-:-:S02]  /*3d90*/  MOV R53, R35 ;  /* 0x0000002300357202 */ /* 0x000fc40000000f00 */
[----:B------:R-:W-:Y:S01]  /*3da0*/  MOV R47, R41 ;  /* 0x00000029002f7202 */ /* 0x000fe20000000f00 */
[----:B--2---:R0:W-:Y:S02]  /*3db0*/  STL [R1+0x3b4], R19 ;  /* 0x0003b41301007387 */ /* 0x0041e40000100800 */
[----:B0-----:R-:W-:-:S03]  /*3dc0*/  @!P2 MOV R19, R9 ;  /* 0x000000090013a202 */ /* 0x001fc60000000f00 */
[----:B------:R-:W-:-:S03]  /*3dd0*/  @!P2 IMAD.WIDE.U32 R44, R5, R44, R18 ;  /* 0x0000002c052ca225 */ /* 0x000fc600078e0012 */
[----:B------:R-:W0:Y:S02]  /*3de0*/  @!P2 LDC.64 R18, c[0x0][0x3a0] ;  /* 0x0000e800ff12ab82 */ /* 0x000e240000000a00 */
[----:B------:R-:W-:Y:S02]  /*3df0*/  @!P2 IADD3 R5, PT, PT, R45, R46, RZ ;  /* 0x0000002e2d05a210 */ /* 0x000fe40007ffe0ff */
[C---:B------:R-:W-:Y:S02]  /*3e00*/  @!P2 SHF.L.U32 R46, R44.reuse, 0x1, RZ ;  /* 0x000000012c2ea819 */ /* 0x040fe400000006ff */
[----:B------:R-:W-:Y:S02]  /*3e10*/  @!P2 SHF.L.U64.HI R5, R44, 0x1, R5 ;  /* 0x000000012c05a819 */ /* 0x000fe40000010205 */
[----:B------:R-:W1:Y:S01]  /*3e20*/  @!P2 LDC.64 R44, c[0x0][0x398] ;  /* 0x0000e600ff2cab82 */ /* 0x000e620000000a00 */
[----:B0-----:R-:W-:-:S04]  /*3e30*/  @!P2 IADD3 R18, P1, PT, R46, R18, RZ ;  /* 0x000000122e12a210 */ /* 0x001fc80007f3e0ff */
[----:B------:R-:W-:Y:S02]  /*3e40*/  @!P2 IADD3.X R19, PT, PT, R5, R19, RZ, P1, !PT ;  /* 0x000000130513a210 */ /* 0x000fe40000ffe4ff */
[----:B-1----:R-:W-:-:S04]  /*3e50*/  @!P2 IADD3 R34, P1, PT, R46, R44, RZ ;  /* 0x0000002c2e22a210 */ /* 0x002fc80007f3e0ff */
[----:B------:R-:W-:-:S05]  /*3e60*/  @!P2 IADD3.X R35, PT, PT, R5, R45, RZ, P1, !PT ;  /* 0x0000002d0523a210 */ /* 0x000fca0000ffe4ff */
[----:B------:R0:W-:Y:S01]  /*3e70*/  @!P2 STL.64 [R1+0x220], R34 ;  /* 0x000220220100a387 */ /* 0x0001e20000100a00 */
[----:B------:R-:W-:-:S03]  /*3e80*/  MOV R46, R40 ;  /* 0x00000028002e7202 */ /* 0x000fc60000000f00 */
[----:B------:R-:W2:Y:S04]  /*3e90*/  LDL.LU.64 R40, [R1+0x738] ;  /* 0x0007380001287983 */ /* 0x000ea80000300a00 */
[----:B0-----:R-:W3:Y:S01]  /*3ea0*/  LDL.LU.64 R34, [R1+0x730] ;  /* 0x0007300001227983 */ /* 0x001ee20000300a00 */
[----:B------:R-:W-:Y:S01]  /*3eb0*/  LOP3.LUT R2, R2, 0xffdfffff, RZ, 0xc0, !PT ;  /* 0xffdfffff02027812 */ /* 0x000fe200078ec0ff */
[----:B------:R-:W-:-:S03]  /*3ec0*/  HFMA2 R44, -RZ, RZ, 0, 0 ;  /* 0x00000000ff2c7431 */ /* 0x000fc600000001ff */
[----:B------:R-:W-:Y:S02]  /*3ed0*/  @P3 LOP3.LUT R2, R2, 0x200000, RZ, 0xfc, !PT ;  /* 0x0020000002023812 */ /* 0x000fe400078efcff */
[----:B------:R-:W-:Y:S02]  /*3ee0*/  LOP3.LUT P3, RZ, R0, 0x80000, RZ, 0xc0, !PT ;  /* 0x0008000000ff7812 */ /* 0x000fe4000786c0ff */
[----:B------:R-:W-:Y:S02]  /*3ef0*/  MOV R5, RZ ;  /* 0x000000ff00057202 */ /* 0x000fe40000000f00 */
[----:B------:R-:W-:-:S09]  /*3f00*/  LOP3.LUT P6, RZ, R3, 0x100, RZ, 0xc0, !PT ;  /* 0x0000010003ff7812 */ /* 0x000fd200078cc0ff */
[----:B------:R-:W4:Y:S04]  /*3f10*/  @!P3 LDG.E R5, desc[UR10][R38.64] ;  /* 0x0000000a2605b981 */ /* 0x000f28000c1e1900 */
[----:B---3--:R0:W3:Y:S02]  /*3f20*/  @!P0 LDG.E R44, desc[UR10][R34.64] ;  /* 0x0000000a222c8981 */ /* 0x0080e4000c1e1900 */
[----:B0-----:R-:W-:-:S06]  /*3f30*/  HFMA2 R34, -RZ, RZ, 0, 0 ;  /* 0x00000000ff227431 */ /* 0x001fcc00000001ff */
[----:B--2---:R0:W2:Y:S01]  /*3f40*/  @!P3 LDG.E R34, desc[UR10][R40.64] ;  /* 0x0000000a2822b981 */ /* 0x0040a2000c1e1900 */
[----:B------:R-:W-:-:S04]  /*3f50*/  LOP3.LUT R2, R2, 0xffefffff, RZ, 0xc0, !PT ;  /* 0xffefffff02027812 */ /* 0x000fc800078ec0ff */
[----:B------:R-:W-:Y:S02]  /*3f60*/  @P2 LOP3.LUT R2, R2, 0x100000, RZ, 0xfc, !PT ;  /* 0x0010000002022812 */ /* 0x000fe400078efcff */
[----:B------:R-:W-:Y:S01]  /*3f70*/  LOP3.LUT P2, RZ, R0, 0x20000, RZ, 0xc0, !PT ;  /* 0x0002000000ff7812 */ /* 0x000fe2000784c0ff */
[----:B0-----:R-:W-:-:S06]  /*3f80*/  HFMA2 R41, -RZ, RZ, 0, 0 ;  /* 0x00000000ff297431 */ /* 0x001fcc00000001ff */
[----:B------:R0:W3:Y:S02]  /*3f90*/  @!P6 LDG.E R41, desc[UR10][R22.64] ;  /* 0x0000000a1629e981 */ /* 0x0000e4000c1e1900 */
[----:B0-----:R-:W-:-:S06]  /*3fa0*/  HFMA2 R23, -RZ, RZ, 0, 0 ;  /* 0x00000000ff177431 */ /* 0x001fcc00000001ff */
[----:B------:R0:W3:Y:S04]  /*3fb0*/  @!P2 LDG.E R23, desc[UR10][R32.64] ;  /* 0x0000000a2017a981 */ /* 0x0000e8000c1e1900 */
[----:B--2---:R1:W-:Y:S02]  /*3fc0*/  STL [R1+0x3a8], R34 ;  /* 0x0003a82201007387 */ /* 0x0043e40000100800 */
[----:B-1----:R-:W-:-:S06]  /*3fd0*/  MOV R34, RZ ;  /* 0x000000ff00227202 */ /* 0x002fcc0000000f00 */
[----:B------:R-:W2:Y:S04]  /*3fe0*/  @!P6 LDG.E R34, desc[UR10][R42.64] ;  /* 0x0000000a2a22e981 */ /* 0x000ea8000c1e1900 */
[----:B----4-:R1:W-:Y:S01]  /*3ff0*/  STL [R1+0x3ac], R5 ;  /* 0x0003ac0501007387 */ /* 0x0103e20000100800 */
[----:B------:R-:W-:-:S03]  /*4000*/  MOV R45, R47 ;  /* 0x0000002f002d7202 */ /* 0x000fc60000000f00 */
[----:B---3--:R3:W-:Y:S01]  /*4010*/  STL [R1+0x3b0], R44 ;  /* 0x0003b02c01007387 */ /* 0x0087e20000100800 */
[C---:B------:R-:W-:Y:S01]  /*4020*/  LOP3.LUT P3, RZ, R0.reuse, 0x10000, RZ, 0xc0, !PT ;  /* 0x0001000000ff7812 */ /* 0x040fe2000786c0ff */
[----:B0-----:R-:W-:Y:S01]  /*4030*/  HFMA2 R33, -RZ, RZ, 0, 0 ;  /* 0x00000000ff217431 */ /* 0x001fe200000001ff */
[----:B------:R-:W-:Y:S02]  /*4040*/  LOP3.LUT P5, RZ, R0, 0x8000, RZ, 0xc0, !PT ;  /* 0x0000800000ff7812 */ /* 0x000fe400078ac0ff */
[----:B------:R-:W-:Y:S02]  /*4050*/  LOP3.LUT R2, R2, 0xfff7ffff, RZ, 0xc0, !PT ;  /* 0xfff7ffff02027812 */ /* 0x000fe400078ec0ff */
[----:B------:R-:W-:Y:S01]  /*4060*/  LOP3.LUT R3, R3, 0xffffffef, RZ, 0xc0, !PT ;  /* 0xffffffef03037812 */ /* 0x000fe200078ec0ff */
[----:B------:R0:W-:Y:S01]  /*4070*/  STL [R1+0x398], R23 ;  /* 0x0003981701007387 */ /* 0x0001e20000100800 */
[----:B-1----:R-:W-:-:S03]  /*4080*/  IADD3 R5, PT, PT, R4, 0x130, RZ ;  /* 0x0000013004057810 */ /* 0x002fc60007ffe0ff */
[----:B------:R-:W-:Y:S01]  /*4090*/  STL [R1+0x3a0], R41 ;  /* 0x0003a02901007387 */ /* 0x000fe20000100800 */
[----:B------:R-:W-:Y:S02]  /*40a0*/  SHF.R.S32.HI R38, RZ, 0x1f, R5 ;  /* 0x0000001fff267819 */ /* 0x000fe40000011405 */
[----:B------:R-:W-:Y:S01]  /*40b0*/  ISETP.GE.U32.AND P1, PT, R5, UR16, PT ;  /* 0x0000001005007c0c */ /* 0x000fe2000bf26070 */
[----:B------:R1:W4:Y:S03]  /*40c0*/  @!P3 LDG.E R33, desc[UR10][R12.64] ;  /* 0x0000000a0c21b981 */ /* 0x000326000c1e1900 */
[----:B------:R-:W-:Y:S01]  /*40d0*/  ISETP.GE.AND.EX P0, PT, R38, UR17, PT, P1 ;  /* 0x0000001126007c0c */ /* 0x000fe2000bf06310 */
[----:B------:R-:W4:Y:S01]  /*40e0*/  LDL.LU.64 R42, [R1+0x348] ;  /* 0x00034800012a7983 */ /* 0x000f220000300a00 */
[----:B---3--:R-:W-:Y:S02]  /*40f0*/  MOV R44, R46 ;  /* 0x0000002e002c7202 */ /* 0x008fe40000000f00 */
[----:B------:R-:W-:-:S09]  /*4100*/  MOV R46, R54 ;  /* 0x00000036002e7202 */ /* 0x000fd20000000f00 */
[----:B------:R-:W-:Y:S02]  /*4110*/  @!P0 MOV R39, R9 ;  /* 0x0000000900278202 */ /* 0x000fe40000000f00 */
[----:B------:R-:W-:Y:S02]  /*4120*/  MOV R47, R55 ;  /* 0x00000037002f7202 */ /* 0x000fe40000000f00 */
[----:B------:R-:W-:Y:S02]  /*4130*/  MOV R54, R66 ;  /* 0x0000004200367202 */ /* 0x000fe40000000f00 */
[----:B------:R-:W-:Y:S02]  /*4140*/  MOV R55, R67 ;  /* 0x0000004300377202 */ /* 0x000fe40000000f00 */
[----:B------:R-:W3:Y:S01]  /*4150*/  @!P0 LDC.64 R66, c[0x0][0x3a0] ;  /* 0x0000e800ff428b82 */ /* 0x000ee20000000a00 */
[----:B0-----:R-:W-:-:S06]  /*4160*/  MOV R23, RZ ;  /* 0x000000ff00177202 */ /* 0x001fcc0000000f00 */
[----:B------:R-:W4:Y:S01]  /*4170*/  @!P3 LDG.E R23, desc[UR10][R36.64] ;  /* 0x0000000a2417b981 */ /* 0x000f22000c1e1900 */
[----:B-1----:R-:W-:-:S06]  /*4180*/  HFMA2 R12, -RZ, RZ, 0, 0 ;  /* 0x00000000ff0c7431 */ /* 0x002fcc00000001ff */
[----:B------:R-:W4:Y:S04]  /*4190*/  @!P5 LDG.E R12, desc[UR10][R24.64] ;  /* 0x0000000a180cd981 */ /* 0x000f28000c1e1900 */
[----:B--2---:R0:W-:Y:S02]  /*41a0*/  STL [R1+0x3a4], R34 ;  /* 0x0003a42201007387 */ /* 0x0041e40000100800 */
[----:B0-----:R-:W0:Y:S02]  /*41b0*/  @!P0 LDC.64 R34, c[0x0][0x3f8] ;  /* 0x0000fe00ff228b82 */ /* 0x001e240000000a00 */
[----:B0-----:R-:W-:Y:S01]  /*41c0*/  @!P0 IMAD R40, R38, R34, RZ ;  /* 0x0000002226288224 */ /* 0x001fe200078e02ff */
[----:B------:R-:W-:-:S03]  /*41d0*/  @!P0 MOV R38, R6 ;  /* 0x0000000600268202 */ /* 0x000fc60000000f00 */
[C---:B------:R-:W-:Y:S02]  /*41e0*/  @!P0 IMAD R40, R5.reuse, R35, R40 ;  /* 0x0000002305288224 */ /* 0x040fe400078e0228 */
[----:B------:R-:W-:-:S05]  /*41f0*/  @!P0 IMAD.WIDE.U32 R34, R5, R34, R38 ;  /* 0x0000002205228225 */ /* 0x000fca00078e0026 */
[----:B------:R-:W-:Y:S02]  /*4200*/  @!P0 IADD3 R5, PT, PT, R35, R40, RZ ;  /* 0x0000002823058210 */ /* 0x000fe40007ffe0ff */
[C---:B------:R-:W-:Y:S01]  /*4210*/  @!P0 SHF.L.U32 R38, R34.reuse, 0x1, RZ ;  /* 0x0000000122268819 */ /* 0x040fe200000006ff */
[----:B------:R-:W2:Y:S01]  /*4220*/  LDL.64 R40, [R1+0x238] ;  /* 0x0002380001287983 */ /* 0x000ea20000100a00 */
[----:B------:R-:W-:Y:S02]  /*4230*/  @!P0 SHF.L.U64.HI R5, R34, 0x1, R5 ;  /* 0x0000000122058819 */ /* 0x000fe40000010205 */
[----:B------:R-:W0:Y:S01]  /*4240*/  @!P0 LDC.64 R34, c[0x0][0x398] ;  /* 0x0000e600ff228b82 */ /* 0x000e220000000a00 */
[----:B---3--:R-:W-:-:S04]  /*4250*/  @!P0 IADD3 R66, P1, PT, R38, R66, RZ ;  /* 0x0000004226428210 */ /* 0x008fc80007f3e0ff */
[----:B------:R-:W-:Y:S02]  /*4260*/  @!P0 IADD3.X R67, PT, PT, R5, R67, RZ, P1, !PT ;  /* 0x0000004305438210 */ /* 0x000fe40000ffe4ff */
[----:B0-----:R-:W-:-:S04]  /*4270*/  @!P0 IADD3 R34, P1, PT, R38, R34, RZ ;  /* 0x0000002226228210 */ /* 0x001fc80007f3e0ff */
[----:B------:R-:W-:Y:S02]  /*4280*/  @!P0 IADD3.X R35, PT, PT, R5, R35, RZ, P1, !PT ;  /* 0x0000002305238210 */ /* 0x000fe40000ffe4ff */
[----:B------:R-:W-:-:S06]  /*4290*/  MOV R5, RZ ;  /* 0x000000ff00057202 */ /* 0x000fcc0000000f00 */
[----:B------:R-:W3:Y:S04]  /*42a0*/  @!P2 LDG.E R5, desc[UR10][R26.64] ;  /* 0x0000000a1a05a981 */ /* 0x000ee8000c1e1900 */
[----:B----4-:R-:W-:Y:S01]  /*42b0*/  STL [R1+0x394], R23 ;  /* 0x0003941701007387 */ /* 0x010fe20000100800 */
[----:B------:R-:W-:-:S03]  /*42c0*/  LOP3.LUT P2, RZ, R0, 0x4000, RZ, 0xc0, !PT ;  /* 0x0000400000ff7812 */ /* 0x000fc6000784c0ff */
[----:B------:R0:W-:Y:S02]  /*42d0*/  STL [R1+0x388], R12 ;  /* 0x0003880c01007387 */ /* 0x0001e40000100800 */
[----:B0-----:R-:W-:-:S08]  /*42e0*/  MOV R12, RZ ;  /* 0x000000ff000c7202 */ /* 0x001fd00000000f00 */
[----:B------:R-:W4:Y:S04]  /*42f0*/  @!P2 LDG.E R12, desc[UR10][R30.64] ;  /* 0x0000000a1e0ca981 */ /* 0x000f28000c1e1900 */
[----:B---3--:R0:W-:Y:S02]  /*4300*/  STL [R1+0x39c], R5 ;  /* 0x00039c0501007387 */ /* 0x0081e40000100800 */
[----:B0-----:R-:W-:-:S04]  /*4310*/  IADD3 R5, PT, PT, R4, 0x138, RZ ;  /* 0x0000013804057810 */ /* 0x001fc80007ffe0ff */
[----:B------:R-:W-:Y:S02]  /*4320*/  SHF.R.S32.HI R22, RZ, 0x1f, R5 ;  /* 0x0000001fff167819 */ /* 0x000fe40000011405 */
[----:B------:R-:W-:-:S04]  /*4330*/  ISETP.GE.U32.AND P1, PT, R5, UR16, PT ;  /* 0x0000001005007c0c */ /* 0x000fc8000bf26070 */
[----:B------:R-:W-:-:S13]  /*4340*/  ISETP.GE.AND.EX P6, PT, R22, UR17, PT, P1 ;  /* 0x0000001116007c0c */ /* 0x000fda000bfc6310 */
[----:B------:R-:W0:Y:S01]  /*4350*/  @!P6 LDC.64 R26, c[0x0][0x3f8] ;  /* 0x0000fe00ff1aeb82 */ /* 0x000e220000000a00 */
[----:B------:R-:W-:Y:S01]  /*4360*/  @!P6 MOV R23, R9 ;  /* 0x000000090017e202 */ /* 0x000fe20000000f00 */
        /* <DEDUP_REMOVED lines=8> */
[----:B------:R-:W1:Y:S01]  /*43f0*/  @!P6 LDC.64 R26, c[0x0][0x398] ;  /* 0x0000e600ff1aeb82 */ /* 0x000e620000000a00 */
[----:B0-----:R-:W-:-:S04]  /*4400*/  @!P6 IADD3 R22, P1, PT, R32, R22, RZ ;  /* 0x000000162016e210 */ /* 0x001fc80007f3e0ff */
[----:B------:R-:W-:Y:S02]  /*4410*/  @!P6 IADD3.X R23, PT, PT, R5, R23, RZ, P1, !PT ;  /* 0x000000170517e210 */ /* 0x000fe40000ffe4ff */
[----:B-1----:R-:W-:-:S04]  /*4420*/  @!P6 IADD3 R26, P1, PT, R32, R26, RZ ;  /* 0x0000001a201ae210 */ /* 0x002fc80007f3e0ff */
[----:B------:R-:W-:Y:S02]  /*4430*/  @!P6 IADD3.X R27, PT, PT, R5, R27, RZ, P1, !PT ;  /* 0x0000001b051be210 */ /* 0x000fe40000ffe4ff */
[----:B------:R-:W-:-:S06]  /*4440*/  MOV R5, RZ ;  /* 0x000000ff00057202 */ /* 0x000fcc0000000f00 */
[----:B------:R-:W3:Y:S04]  /*4450*/  @!P5 LDG.E R5, desc[UR10][R20.64] ;  /* 0x0000000a1405d981 */ /* 0x000ee8000c1e1900 */
[----:B----4-:R-:W-:Y:S01]  /*4460*/  STL [R1+0x384], R12 ;  /* 0x0003840c01007387 */ /* 0x010fe20000100800 */
[----:B------:R-:W-:-:S04]  /*4470*/  @P0 LOP3.LUT R2, R2, 0x80000, RZ, 0xfc, !PT ;  /* 0x0008000002020812 */ /* 0x000fc800078efcff */
[----:B------:R-:W-:Y:S02]  /*4480*/  LOP3.LUT R2, R2, 0xfffbffff, RZ, 0xc0, !PT ;  /* 0xfffbffff02027812 */ /* 0x000fe400078ec0ff */
[----:B------:R-:W-:Y:S02]  /*4490*/  @P6 LOP3.LUT R3, R3, 0x10, RZ, 0xfc, !PT ;  /* 0x0000001003036812 */ /* 0x000fe400078efcff */
[----:B------:R-:W-:Y:S02]  /*44a0*/  @P6 LOP3.LUT R2, R2, 0x40000, RZ, 0xfc, !PT ;  /* 0x0004000002026812 */ /* 0x000fe400078efcff */
[C---:B------:R-:W-:Y:S02]  /*44b0*/  LOP3.LUT P6, RZ, R0.reuse, 0x2000, RZ, 0xc0, !PT ;  /* 0x0000200000ff7812 */ /* 0x040fe400078cc0ff */
[----:B------:R-:W-:Y:S01]  /*44c0*/  LOP3.LUT P0, RZ, R0, 0x1000, RZ, 0xc0, !PT ;  /* 0x0000100000ff7812 */ /* 0x000fe2000780c0ff */
[----:B---3--:R0:W-:Y:S02]  /*44d0*/  STL [R1+0x38c], R5 ;  /* 0x00038c0501007387 */ /* 0x0081e40000100800 */
[----:B0-----:R-:W-:-:S04]  /*44e0*/  IADD3 R5, PT, PT, R4, 0x140, RZ ;  /* 0x0000014004057810 */ /* 0x001fc80007ffe0ff */
        /* <DEDUP_REMOVED lines=18> */
[----:B------:R-:W-:-:S06]  /*4610*/  MOV R5, RZ ;  /* 0x000000ff00057202 */ /* 0x000fcc0000000f00 */
[----:B------:R0:W3:Y:S02]  /*4620*/  @!P6 LDG.E R5, desc[UR10][R10.64] ;  /* 0x0000000a0a05e981 */ /* 0x0000e4000c1e1900 */
[----:B0-----:R-:W-:-:S06]  /*4630*/  HFMA2 R10, -RZ, RZ, 0, 0 ;  /* 0x00000000ff0a7431 */ /* 0x001fcc00000001ff */
[----:B------:R-:W4:Y:S01]  /*4640*/  @!P0 LDG.E R10, desc[UR10][R16.64] ;  /* 0x0000000a100a8981 */ /* 0x000f22000c1e1900 */
[----:B------:R-:W-:Y:S02]  /*4650*/  IADD3 R20, PT, PT, R4, 0x148, RZ ;  /* 0x0000014804147810 */ /* 0x000fe40007ffe0ff */
[----:B------:R-:W-:Y:S02]  /*4660*/  LOP3.LUT R2, R2, 0xfffdffff, RZ, 0xc0, !PT ;  /* 0xfffdffff02027812 */ /* 0x000fe400078ec0ff */
[----:B------:R-:W-:Y:S02]  /*4670*/  ISETP.GE.U32.AND P1, PT, R20, UR16, PT ;  /* 0x0000001014007c0c */ /* 0x000fe4000bf26070 */
[----:B------:R-:W-:Y:S01]  /*4680*/  @P3 LOP3.LUT R2, R2, 0x20000, RZ, 0xfc, !PT ;  /* 0x0002000002023812 */ /* 0x000fe200078efcff */
[----:B------:R-:W-:-:S06]  /*4690*/  HFMA2 R25, -RZ, RZ, 0, 0 ;  /* 0x00000000ff197431 */ /* 0x000fcc00000001ff */
[----:B--2---:R-:W2:Y:S01]  /*46a0*/  @!P2 LDG.E R25, desc[UR10][R40.64] ;  /* 0x0000000a2819a981 */ /* 0x004ea2000c1e1900 */
[----:B------:R-:W-:Y:S01]  /*46b0*/  HFMA2 R21, -RZ, RZ, 0, 0 ;  /* 0x00000000ff157431 */ /* 0x000fe200000001ff */
[----:B------:R-:W-:-:S05]  /*46c0*/  LOP3.LUT P5, RZ, R0, 0x800, RZ, 0xc0, !PT ;  /* 0x0000080000ff7812 */ /* 0x000fca00078ac0ff */
[----:B------:R0:W2:Y:S02]  /*46d0*/  @!P6 LDG.E R21, desc[UR10][R42.64] ;  /* 0x0000000a2a15e981 */ /* 0x0000a4000c1e1900 */
[----:B0-----:R-:W-:Y:S02]  /*46e0*/  MOV R42, R44 ;  /* 0x0000002c002a7202 */ /* 0x001fe40000000f00 */
[----:B------:R-:W-:Y:S02]  /*46f0*/  MOV R43, R45 ;  /* 0x0000002d002b7202 */ /* 0x000fe40000000f00 */
[----:B------:R-:W2:Y:S04]  /*4700*/  LDL.LU.64 R44, [R1+0x360] ;  /* 0x00036000012c7983 */ /* 0x000ea80000300a00 */
[----:B---3--:R0:W-:Y:S02]  /*4710*/  STL [R1+0x37c], R5 ;  /* 0x00037c0501007387 */ /* 0x0081e40000100800 */
[----:B0-----:R-:W-:-:S04]  /*4720*/  SHF.R.S32.HI R5, RZ, 0x1f, R20 ;  /* 0x0000001fff057819 */ /* 0x001fc80000011414 */
[----:B------:R-:W-:Y:S01]  /*4730*/  ISETP.GE.AND.EX P3, PT, R5, UR17, PT, P1 ;  /* 0x0000001105007c0c */ /* 0x000fe2000bf66310 */
[----:B----4-:R0:W-:-:S12]  /*4740*/  STL [R1+0x374], R10 ;  /* 0x0003740a01007387 */ /* 0x0101d80000100800 */
[----:B0-----:R-:W0:Y:S01]  /*4750*/  @!P3 LDC.64 R10, c[0x0][0x3f8] ;  /* 0x0000fe00ff0abb82 */ /* 0x001e220000000a00 */
[----:B------:R-:W-:Y:S02]  /*4760*/  @!P3 MOV R16, R6 ;  /* 0x000000060010b202 */ /* 0x000fe40000000f00 */
[----:B------:R-:W-:-:S05]  /*4770*/  @!P3 MOV R17, R9 ;  /* 0x000000090011b202 */ /* 0x000fca0000000f00 */
[----:B------:R-:W1:Y:S08]  /*4780*/  @!P3 LDC.64 R38, c[0x0][0x3a0] ;  /* 0x0000e800ff26bb82 */ /* 0x000e700000000a00 */
[----:B------:R-:W3:Y:S01]  /*4790*/  @!P3 LDC.64 R40, c[0x0][0x398] ;  /* 0x0000e600ff28bb82 */ /* 0x000ee20000000a00 */
[----:B0-----:R-:W-:-:S04]  /*47a0*/  @!P3 IMAD R5, R5, R10, RZ ;  /* 0x0000000a0505b224 */ /* 0x001fc800078e02ff */
[C---:B------:R-:W-:Y:S02]  /*47b0*/  @!P3 IMAD R5, R20.reuse, R11, R5 ;  /* 0x0000000b1405b224 */ /* 0x040fe400078e0205 */
[----:B------:R-:W-:-:S05]  /*47c0*/  @!P3 IMAD.WIDE.U32 R10, R20, R10, R16 ;  /* 0x0000000a140ab225 */ /* 0x000fca00078e0010 */
[----:B------:R-:W-:-:S04]  /*47d0*/  @!P3 IADD3 R5, PT, PT, R11, R5, RZ ;  /* 0x000000050b05b210 */ /* 0x000fc80007ffe0ff */
[C---:B------:R-:W-:Y:S02]  /*47e0*/  @!P3 SHF.L.U64.HI R5, R10.reuse, 0x1, R5 ;  /* 0x000000010a05b819 */ /* 0x040fe40000010205 */
[----:B------:R-:W-:-:S04]  /*47f0*/  @!P3 SHF.L.U32 R10, R10, 0x1, RZ ;  /* 0x000000010a0ab819 */ /* 0x000fc800000006ff */
[----:B-1----:R-:W-:-:S04]  /*4800*/  @!P3 IADD3 R38, P1, PT, R10, R38, RZ ;  /* 0x000000260a26b210 */ /* 0x002fc80007f3e0ff */
[----:B------:R-:W-:Y:S02]  /*4810*/  @!P3 IADD3.X R39, PT, PT, R5, R39, RZ, P1, !PT ;  /* 0x000000270527b210 */ /* 0x000fe40000ffe4ff */
[----:B---3--:R-:W-:Y:S01]  /*4820*/  @!P3 IADD3 R40, P1, PT, R10, R40, RZ ;  /* 0x000000280a28b210 */ /* 0x008fe20007f3e0ff */
[----:B------:R-:W-:-:S06]  /*4830*/  HFMA2 R10, -RZ, RZ, 0, 0 ;  /* 0x00000000ff0a7431 */ /* 0x000fcc00000001ff */
[----:B------:R-:W3:Y:S01]  /*4840*/  @!P5 LDG.E R10, desc[UR10][R46.64] ;  /* 0x0000000a2e0ad981 */ /* 0x000ee2000c1e1900 */
[----:B------:R-:W-:Y:S02]  /*4850*/  @!P3 IADD3.X R41, PT, PT, R5, R41, RZ, P1, !PT ;  /* 0x000000290529b210 */ /* 0x000fe40000ffe4ff */
[----:B------:R-:W-:Y:S02]  /*4860*/  MOV R5, RZ ;  /* 0x000000ff00057202 */ /* 0x000fe40000000f00 */
[----:B------:R-:W-:-:S04]  /*4870*/  LOP3.LUT P2, RZ, R0, 0x400, RZ, 0xc0, !PT ;  /* 0x0000040000ff7812 */ /* 0x000fc8000784c0ff */
[----:B--2---:R-:W2:Y:S01]  /*4880*/  @!P5 LDG.E R5, desc[UR10][R44.64] ;  /* 0x0000000a2c05d981 */ /* 0x004ea2000c1e1900 */
[----:B------:R-:W-:-:S03]  /*4890*/  IADD3 R20, PT, PT, R4, 0x150, RZ ;  /* 0x0000015004147810 */ /* 0x000fc60007ffe0ff */
[----:B------:R-:W-:Y:S04]  /*48a0*/  STL [R1+0x378], R21 ;  /* 0x0003781501007387 */ /* 0x000fe80000100800 */
[----:B---3--:R0:W-:Y:S02]  /*48b0*/  STL [R1+0x360], R10 ;  /* 0x0003600a01007387 */ /* 0x0081e40000100800 */
[----:B0-----:R-:W-:-:S06]  /*48c0*/  MOV R10, RZ ;  /* 0x000000ff000a7202 */ /* 0x001fcc0000000f00 */
[----:B------:R-:W3:Y:S04]  /*48d0*/  @!P2 LDG.E R10, desc[UR10][R52.64] ;  /* 0x0000000a340aa981 */ /* 0x000ee8000c1e1900 */
[----:B------:R-:W4:Y:S01]  /*48e0*/  LDL.LU.64 R52, [R1+0x338] ;  /* 0x0003380001347983 */ /* 0x000f220000300a00 */
[----:B------:R-:W-:Y:S01]  /*48f0*/  HFMA2 R21, -RZ, RZ, 0, 0 ;  /* 0x00000000ff157431 */ /* 0x000fe200000001ff */
[----:B------:R-:W-:Y:S02]  /*4900*/  ISETP.GE.U32.AND P1, PT, R20, UR16, PT ;  /* 0x0000001014007c0c */ /* 0x000fe4000bf26070 */
[----:B--2---:R0:W-:Y:S04]  /*4910*/  STL [R1+0x368], R5 ;  /* 0x0003680501007387 */ /* 0x0041e80000100800 */
[----:B------:R-:W2:Y:S01]  /*4920*/  @!P0 LDG.E R21, desc[UR10][R42.64] ;  /* 0x0000000a2a158981 */ /* 0x000ea2000c1e1900 */
[----:B0-----:R-:W-:-:S04]  /*4930*/  SHF.R.S32.HI R5, RZ, 0x1f, R20 ;  /* 0x0000001fff057819 */ /* 0x001fc80000011414 */
[----:B------:R-:W-:Y:S01]  /*4940*/  ISETP.GE.AND.EX P0, PT, R5, UR17, PT, P1 ;  /* 0x0000001105007c0c */ /* 0x000fe2000bf06310 */
[----:B------:R-:W2:-:S12]  /*4950*/  LDL.LU.64 R42, [R1+0x350] ;  /* 0x00035000012a7983 */ /* 0x000e980000300a00 */
[----:B------:R-:W0:Y:S01]  /*4960*/  @!P0 LDC.64 R44, c[0x0][0x3a0] ;  /* 0x0000e800ff2c8b82 */ /* 0x000e220000000a00 */
[----:B------:R-:W-:Y:S02]  /*4970*/  @!P0 MOV R16, R6 ;  /* 0x0000000600108202 */ /* 0x000fe40000000f00 */
[----:B------:R-:W-:-:S05]  /*4980*/  @!P0 MOV R17, R9 ;  /* 0x0000000900118202 */ /* 0x000fca0000000f00 */
[----:B------:R-:W1:Y:S01]  /*4990*/  @!P0 LDC.64 R46, c[0x0][0x398] ;  /* 0x0000e600ff2e8b82 */ /* 0x000e620000000a00 */
[----:B------:R-:W-:-:S04]  /*49a0*/  LOP3.LUT R2, R2, 0xfffeffff, RZ, 0xc0, !PT ;  /* 0xfffeffff02027812 */ /* 0x000fc800078ec0ff */
[----:B------:R-:W-:Y:S02]  /*49b0*/  @P3 LOP3.LUT R2, R2, 0x10000, RZ, 0xfc, !PT ;  /* 0x0001000002023812 */ /* 0x000fe400078efcff */
[----:B------:R-:W-:Y:S01]  /*49c0*/  LOP3.LUT P3, RZ, R0, 0x200, RZ, 0xc0, !PT ;  /* 0x0000020000ff7812 */ /* 0x000fe2000786c0ff */
[----:B---3--:R3:W-:Y:S02]  /*49d0*/  STL [R1+0x35c], R10 ;  /* 0x00035c0a01007387 */ /* 0x0087e40000100800 */
[----:B---3--:R-:W3:Y:S02]  /*49e0*/  @!P0 LDC.64 R10, c[0x0][0x3f8] ;  /* 0x0000fe00ff0a8b82 */ /* 0x008ee40000000a00 */
[----:B---3--:R-:W-:-:S04]  /*49f0*/  @!P0 IMAD R5, R5, R10, RZ ;  /* 0x0000000a05058224 */ /* 0x008fc800078e02ff */
[C---:B------:R-:W-:Y:S02]  /*4a00*/  @!P0 IMAD R5, R20.reuse, R11, R5 ;  /* 0x0000000b14058224 */ /* 0x040fe400078e0205 */
[----:B------:R-:W-:-:S05]  /*4a10*/  @!P0 IMAD.WIDE.U32 R10, R20, R10, R16 ;  /* 0x0000000a140a8225 */ /* 0x000fca00078e0010 */
[----:B------:R-:W-:-:S04]  /*4a20*/  @!P0 IADD3 R5, PT, PT, R11, R5, RZ ;  /* 0x000000050b058210 */ /* 0x000fc80007ffe0ff */
[C---:B------:R-:W-:Y:S02]  /*4a30*/  @!P0 SHF.L.U64.HI R5, R10.reuse, 0x1, R5 ;  /* 0x000000010a058819 */ /* 0x040fe40000010205 */
[----:B------:R-:W-:-:S04]  /*4a40*/  @!P0 SHF.L.U32 R10, R10, 0x1, RZ ;  /* 0x000000010a0a8819 */ /* 0x000fc800000006ff */
[----:B0-----:R-:W-:-:S04]  /*4a50*/  @!P0 IADD3 R44, P1, PT, R10, R44, RZ ;  /* 0x0000002c0a2c8210 */ /* 0x001fc80007f3e0ff */
[----:B------:R-:W-:Y:S02]  /*4a60*/  @!P0 IADD3.X R45, PT, PT, R5, R45, RZ, P1, !PT ;  /* 0x0000002d052d8210 */ /* 0x000fe40000ffe4ff */
[----:B-1----:R-:W-:Y:S01]  /*4a70*/  @!P0 IADD3 R46, P1, PT, R10, R46, RZ ;  /* 0x0000002e0a2e8210 */ /* 0x002fe20007f3e0ff */
[----:B------:R-:W-:-:S06]  /*4a80*/  HFMA2 R10, -RZ, RZ, 0, 0 ;  /* 0x00000000ff0a7431 */ /* 0x000fcc00000001ff */
[----:B----4-:R-:W3:Y:S01]  /*4a90*/  @!P3 LDG.E R10, desc[UR10][R52.64] ;  /* 0x0000000a340ab981 */ /* 0x010ee2000c1e1900 */
[----:B------:R-:W-:Y:S02]  /*4aa0*/  @!P0 IADD3.X R47, PT, PT, R5, R47, RZ, P1, !PT ;  /* 0x0000002f052f8210 */ /* 0x000fe40000ffe4ff */
[----:B------:R-:W-:Y:S02]  /*4ab0*/  MOV R5, RZ ;  /* 0x000000ff00057202 */ /* 0x000fe40000000f00 */
[----:B------:R-:W-:-:S04]  /*4ac0*/  LOP3.LUT P6, RZ, R0, 0x100, RZ, 0xc0, !PT ;  /* 0x0000010000ff7812 */ /* 0x000fc800078cc0ff */
[----:B------:R-:W4:Y:S01]  /*4ad0*/  @!P3 LDG.E R5, desc[UR10][R48.64] ;  /* 0x0000000a3005b981 */ /* 0x000f22000c1e1900 */
[----:B------:R-:W-:-:S03]  /*4ae0*/  IADD3 R20, PT, PT, R4, 0x158, RZ ;  /* 0x0000015804147810 */ /* 0x000fc60007ffe0ff */
[----:B---3--:R0:W-:Y:S01]  /*4af0*/  STL [R1+0x350], R10 ;  /* 0x0003500a01007387 */ /* 0x0081e20000100800 */
[----:B------:R-:W-:-:S03]  /*4b00*/  LOP3.LUT R2, R2, 0xffff7fff, RZ, 0xc0, !PT ;  /* 0xffff7fff02027812 */ /* 0x000fc600078ec0ff */
[----:B--2---:R1:W-:Y:S04]  /*4b10*/  STL [R1+0x370], R21 ;  /* 0x0003701501007387 */ /* 0x0043e80000100800 */
[----:B------:R-:W2:Y:S01]  /*4b20*/  LDL.LU.64 R48, [R1+0x320] ;  /* 0x0003200001307983 */ /* 0x000ea20000300a00 */
[----:B0-----:R-:W-:-:S06]  /*4b30*/  MOV R10, RZ ;  /* 0x000000ff000a7202 */ /* 0x001fcc0000000f00 */
[----:B------:R-:W3:Y:S01]  /*4b40*/  @!P6 LDG.E R10, desc[UR10][R28.64] ;  /* 0x0000000a1c0ae981 */ /* 0x000ee2000c1e1900 */
[----:B------:R-:W-:-:S03]  /*4b50*/  ISETP.GE.U32.AND P1, PT, R20, UR16, PT ;  /* 0x0000001014007c0c */ /* 0x000fc6000bf26070 */
[----:B----4-:R0:W-:Y:S01]  /*4b60*/  STL [R1+0x354], R5 ;  /* 0x0003540501007387 */ /* 0x0101e20000100800 */
[----:B------:R-:W-:Y:S01]  /*4b70*/  @P0 LOP3.LUT R2, R2, 0x8000, RZ, 0xfc, !PT ;  /* 0x0000800002020812 */ /* 0x000fe200078efcff */
[----:B-1----:R-:W-:Y:S02]  /*4b80*/  HFMA2 R21, -RZ, RZ, 0, 0 ;  /* 0x00000000ff157431 */ /* 0x002fe400000001ff */
[----:B------:R-:W4:Y:S01]  /*4b90*/  LDL.64 R28, [R1+0x258] ;  /* 0x00025800011c7983 */ /* 0x000f220000100a00 */
[----:B0-----:R-:W-:-:S03]  /*4ba0*/  SHF.R.S32.HI R5, RZ, 0x1f, R20 ;  /* 0x0000001fff057819 */ /* 0x001fc60000011414 */
[----:B------:R0:W4:Y:S01]  /*4bb0*/  @!P2 LDG.E R21, desc[UR10][R42.64] ;  /* 0x0000000a2a15a981 */ /* 0x000122000c1e1900 */
[----:B------:R-:W-:Y:S02]  /*4bc0*/  ISETP.GE.AND.EX P0, PT, R5, UR17, PT, P1 ;  /* 0x0000001105007c0c */ /* 0x000fe4000bf06310 */
[----:B0-----:R-:W-:Y:S02]  /*4bd0*/  MOV R42, R50 ;  /* 0x00000032002a7202 */ /* 0x001fe40000000f00 */
[----:B------:R-:W-:-:S09]  /*4be0*/  MOV R43, R51 ;  /* 0x00000033002b7202 */ /* 0x000fd20000000f00 */
[----:B------:R-:W0:Y:S01]  /*4bf0*/  @!P0 LDC.64 R50, c[0x0][0x3a0] ;  /* 0x0000e800ff328b82 */ /* 0x000e220000000a00 */
[----:B------:R-:W-:Y:S02]  /*4c00*/  @!P0 MOV R16, R6 ;  /* 0x0000000600108202 */ /* 0x000fe40000000f00 */
[----:B------:R-:W-:-:S05]  /*4c10*/  @!P0 MOV R17, R9 ;  /* 0x0000000900118202 */ /* 0x000fca0000000f00 */
[----:B------:R-:W1:Y:S01]  /*4c20*/  @!P0 LDC.64 R52, c[0x0][0x398] ;  /* 0x0000e600ff348b82 */ /* 0x000e620000000a00 */
[----:B------:R-:W-:Y:S01]  /*4c30*/  LOP3.LUT P2, RZ, R0, 0x80, RZ, 0xc0, !PT ;  /* 0x0000008000ff7812 */ /* 0x000fe2000784c0ff */
[----:B---3--:R3:W-:Y:S06]  /*4c40*/  STL [R1+0x348], R10 ;  /* 0x0003480a01007387 */ /* 0x0087ec0000100800 */
        /* <DEDUP_REMOVED lines=11> */
[----:B------:R-:W3:Y:S01]  /*4d00*/  @!P2 LDG.E R10, desc[UR10][R54.64] ;  /* 0x0000000a360aa981 */ /* 0x000ee2000c1e1900 */
[----:B------:R-:W-:Y:S02]  /*4d10*/  @!P0 IADD3.X R53, PT, PT, R5, R53, RZ, P1, !PT ;  /* 0x0000003505358210 */ /* 0x000fe40000ffe4ff */
[----:B------:R-:W-:Y:S02]  /*4d20*/  MOV R5, RZ ;  /* 0x000000ff00057202 */ /* 0x000fe40000000f00 */
[----:B------:R-:W-:-:S04]  /*4d30*/  LOP3.LUT P3, RZ, R0, 0x40, RZ, 0xc0, !PT ;  /* 0x0000004000ff7812 */ /* 0x000fc8000786c0ff */
[----:B--2---:R-:W2:Y:S04]  /*4d40*/  @!P2 LDG.E R5, desc[UR10][R48.64] ;  /* 0x0000000a3005a981 */ /* 0x004ea8000c1e1900 */
[----:B----4-:R0:W-:Y:S01]  /*4d50*/  STL [R1+0x358], R21 ;  /* 0x0003581501007387 */ /* 0x0101e20000100800 */
[----:B------:R-:W-:-:S03]  /*4d60*/  IADD3 R20, PT, PT, R4, 0x160, RZ ;  /* 0x0000016004147810 */ /* 0x000fc60007ffe0ff */
[----:B------:R-:W4:Y:S01]  /*4d70*/  LDL.LU.64 R48, [R1+0x2f8] ;  /* 0x0002f80001307983 */ /* 0x000f220000300a00 */
[----:B0-----:R-:W-:-:S06]  /*4d80*/  HFMA2 R21, -RZ, RZ, 0, 0 ;  /* 0x00000000ff157431 */ /* 0x001fcc00000001ff */
[----:B------:R0:W4:Y:S04]  /*4d90*/  @!P6 LDG.E R21, desc[UR10][R42.64] ;  /* 0x0000000a2a15e981 */ /* 0x000128000c1e1900 */
[----:B------:R-:W4:Y:S04]  /*4da0*/  LDL.LU.64 R42, [R1+0x310] ;  /* 0x00031000012a7983 */ /* 0x000f280000300a00 */
[----:B---3--:R1:W-:Y:S02]  /*4db0*/  STL [R1+0x340], R10 ;  /* 0x0003400a01007387 */ /* 0x0083e40000100800 */
[----:B-1----:R-:W-:-:S06]  /*4dc0*/  MOV R10, RZ ;  /* 0x000000ff000a7202 */ /* 0x002fcc0000000f00 */
[----:B------:R-:W3:Y:S01]  /*4dd0*/  @!P3 LDG.E R10, desc[UR10][R28.64] ;  /* 0x0000000a1c0ab981 */ /* 0x000ee2000c1e1900 */
[----:B------:R-:W-:-:S03]  /*4de0*/  ISETP.GE.U32.AND P1, PT, R20, UR16, PT ;  /* 0x0000001014007c0c */ /* 0x000fc6000bf26070 */
[----:B--2---:R1:W-:Y:S01]  /*4df0*/  STL [R1+0x344], R5 ;  /* 0x0003440501007387 */ /* 0x0043e20000100800 */
[----:B------:R-:W-:-:S03]  /*4e00*/  LOP3.LUT P5, RZ, R0, 0x20, RZ, 0xc0, !PT ;  /* 0x0000002000ff7812 */ /* 0x000fc600078ac0ff */
[----:B------:R-:W2:Y:S01]  /*4e10*/  LDL.64 R28, [R1+0x268] ;  /* 0x00026800011c7983 */ /* 0x000ea20000100a00 */
[----:B-1----:R-:W-:-:S04]  /*4e20*/  SHF.R.S32.HI R5, RZ, 0x1f, R20 ;  /* 0x0000001fff057819 */ /* 0x002fc80000011414 */
[----:B------:R-:W-:-:S13]  /*4e30*/  ISETP.GE.AND.EX P6, PT, R5, UR17, PT, P1 ;  /* 0x0000001105007c0c */ /* 0x000fda000bfc6310 */
[----:B------:R-:W-:Y:S01]  /*4e40*/  @!P6 MOV R16, R6 ;  /* 0x000000060010e202 */ /* 0x000fe20000000f00 */
[----:B------:R-:W1:Y:S01]  /*4e50*/  @!P6 LDC.64 R54, c[0x0][0x3a0] ;  /* 0x0000e800ff36eb82 */ /* 0x000e620000000a00 */
[----:B------:R-:W-:Y:S01]  /*4e60*/  @!P6 MOV R17, R9 ;  /* 0x000000090011e202 */ /* 0x000fe20000000f00 */
[----:B---3--:R3:W-:Y:S06]  /*4e70*/  STL [R1+0x33c], R10 ;  /* 0x00033c0a01007387 */ /* 0x0087ec0000100800 */
[----:B---3--:R-:W3:Y:S02]  /*4e80*/  @!P6 LDC.64 R10, c[0x0][0x3f8] ;  /* 0x0000fe00ff0aeb82 */ /* 0x008ee40000000a00 */
[----:B---3--:R-:W-:-:S04]  /*4e90*/  @!P6 IMAD R5, R5, R10, RZ ;  /* 0x0000000a0505e224 */ /* 0x008fc800078e02ff */
[C---:B------:R-:W-:Y:S02]  /*4ea0*/  @!P6 IMAD R5, R20.reuse, R11, R5 ;  /* 0x0000000b1405e224 */ /* 0x040fe400078e0205 */
[----:B------:R-:W-:-:S05]  /*4eb0*/  @!P6 IMAD.WIDE.U32 R10, R20, R10, R16 ;  /* 0x0000000a140ae225 */ /* 0x000fca00078e0010 */
[----:B------:R-:W-:Y:S02]  /*4ec0*/  @!P6 IADD3 R5, PT, PT, R11, R5, RZ ;  /* 0x000000050b05e210 */ /* 0x000fe40007ffe0ff */
[C---:B------:R-:W-:Y:S02]  /*4ed0*/  @!P6 SHF.L.U32 R16, R10.reuse, 0x1, RZ ;  /* 0x000000010a10e819 */ /* 0x040fe400000006ff */
[----:B------:R-:W-:Y:S02]  /*4ee0*/  @!P6 SHF.L.U64.HI R5, R10, 0x1, R5 ;  /* 0x000000010a05e819 */ /* 0x000fe40000010205 */
[----:B------:R-:W3:Y:S01]  /*4ef0*/  @!P6 LDC.64 R10, c[0x0][0x398] ;  /* 0x0000e600ff0aeb82 */ /* 0x000ee20000000a00 */
[----:B-1----:R-:W-:-:S04]  /*4f00*/  @!P6 IADD3 R54, P1, PT, R16, R54, RZ ;  /* 0x000000361036e210 */ /* 0x002fc80007f3e0ff */
[----:B------:R-:W-:Y:S02]  /*4f10*/  @!P6 IADD3.X R55, PT, PT, R5, R55, RZ, P1, !PT ;  /* 0x000000370537e210 */ /* 0x000fe40000ffe4ff */
[----:B---3--:R-:W-:Y:S01]  /*4f20*/  @!P6 IADD3 R24, P1, PT, R16, R10, RZ ;  /* 0x0000000a1018e210 */ /* 0x008fe20007f3e0ff */
[----:B------:R-:W-:-:S06]  /*4f30*/  HFMA2 R10, -RZ, RZ, 0, 0 ;  /* 0x00000000ff0a7431 */ /* 0x000fcc00000001ff */
[----:B----4-:R-:W3:Y:S04]  /*4f40*/  @!P3 LDG.E R10, desc[UR10][R42.64] ;  /* 0x0000000a2a0ab981 */ /* 0x010ee8000c1e1900 */
[----:B------:R-:W-:Y:S04]  /*4f50*/  STL [R1+0x380], R25 ;  /* 0x0003801901007387 */ /* 0x000fe80000100800 */
[----:B---3--:R1:W-:Y:S02]  /*4f60*/  STL [R1+0x338], R10 ;  /* 0x0003380a01007387 */ /* 0x0083e40000100800 */
[----:B-1----:R-:W-:-:S06]  /*4f70*/  HFMA2 R10, -RZ, RZ, 0, 0 ;  /* 0x00000000ff0a7431 */ /* 0x002fcc00000001ff */
[----:B------:R-:W3:Y:S01]  /*4f80*/  @!P5 LDG.E R10, desc[UR10][R48.64] ;  /* 0x0000000a300ad981 */ /* 0x000ee2000c1e1900 */
[----:B------:R-:W-:Y:S02]  /*4f90*/  @!P6 IADD3.X R25, PT, PT, R5, R11, RZ, P1, !PT ;  /* 0x0000000b0519e210 */ /* 0x000fe40000ffe4ff */
[----:B------:R-:W-:Y:S02]  /*4fa0*/  MOV R5, RZ ;  /* 0x000000ff00057202 */ /* 0x000fe40000000f00 */
[----:B------:R-:W-:-:S04]  /*4fb0*/  LOP3.LUT P2, RZ, R3, 0x80, RZ, 0xc0, !PT ;  /* 0x0000008003ff7812 */ /* 0x000fc8000784c0ff */
[----:B------:R-:W4:Y:S01]  /*4fc0*/  @!P5 LDG.E R5, desc[UR10][R58.64] ;  /* 0x0000000a3a05d981 */ /* 0x000f22000c1e1900 */
[----:B------:R-:W-:-:S03]  /*4fd0*/  IADD3 R20, PT, PT, R4, 0x168, RZ ;  /* 0x0000016804147810 */ /* 0x000fc60007ffe0ff */
[----:B---3--:R1:W-:Y:S02]  /*4fe0*/  STL [R1+0x330], R10 ;  /* 0x0003300a01007387 */ /* 0x0083e40000100800 */
[----:B-1----:R-:W-:-:S06]  /*4ff0*/  MOV R10, RZ ;  /* 0x000000ff000a7202 */ /* 0x002fcc0000000f00 */
[----:B--2---:R-:W2:Y:S01]  /*5000*/  @!P2 LDG.E R10, desc[UR10][R28.64] ;  /* 0x0000000a1c0aa981 */ /* 0x004ea2000c1e1900 */
[----:B------:R-:W-:-:S03]  /*5010*/  ISETP.GE.U32.AND P1, PT, R20, UR16, PT ;  /* 0x0000001014007c0c */ /* 0x000fc6000bf26070 */
[----:B----4-:R1:W-:Y:S01]  /*5020*/  STL [R1+0x334], R5 ;  /* 0x0003340501007387 */ /* 0x0103e20000100800 */
[----:B------:R-:W-:-:S03]  /*5030*/  MOV R58, R60 ;  /* 0x0000003c003a7202 */ /* 0x000fc60000000f00 */
[----:B------:R-:W-:Y:S01]  /*5040*/  @!P6 STL.64 [R1+0x258], R24 ;  /* 0x000258180100e387 */ /* 0x000fe20000100a00 */
[----:B------:R-:W-:Y:S02]  /*5050*/  MOV R59, R61 ;  /* 0x0000003d003b7202 */ /* 0x000fe40000000f00 */
[----:B------:R-:W-:Y:S01]  /*5060*/  LOP3.LUT R2, R2, 0xffffbfff, RZ, 0xc0, !PT ;  /* 0xffffbfff02027812 */ /* 0x000fe200078ec0ff */
[----:B------:R-:W3:Y:S01]  /*5070*/  LDL.LU.64 R60, [R1+0x2e8] ;  /* 0x0002e800013c7983 */ /* 0x000ee20000300a00 */
[----:B-1----:R-:W-:-:S03]  /*5080*/  SHF.R.S32.HI R5, RZ, 0x1f, R20 ;  /* 0x0000001fff057819 */ /* 0x002fc60000011414 */
[----:B------:R-:W4:Y:S01]  /*5090*/  LDL.LU.64 R28, [R1+0x2d0] ;  /* 0x0002d000011c7983 */ /* 0x000f220000300a00 */
[----:B------:R-:W-:-:S13]  /*50a0*/  ISETP.GE.AND.EX P3, PT, R5, UR17, PT, P1 ;  /* 0x0000001105007c0c */ /* 0x000fda000bf66310 */
[----:B------:R-:W-:Y:S01]  /*50b0*/  @!P3 MOV R16, R6 ;  /* 0x000000060010b202 */ /* 0x000fe20000000f00 */
[----:B------:R-:W1:Y:S01]  /*50c0*/  @!P3 LDC.64 R36, c[0x0][0x3a0] ;  /* 0x0000e800ff24bb82 */ /* 0x000e620000000a00 */
[----:B------:R-:W-:Y:S01]  /*50d0*/  @!P3 MOV R17, R9 ;  /* 0x000000090011b202 */ /* 0x000fe20000000f00 */
[----:B--2---:R2:W-:Y:S06]  /*50e0*/  STL [R1+0x32c], R10 ;  /* 0x00032c0a01007387 */ /* 0x0045ec0000100800 */
[----:B--2---:R-:W2:Y:S02]  /*50f0*/  @!P3 LDC.64 R10, c[0x0][0x3f8] ;  /* 0x0000fe00ff0abb82 */ /* 0x004ea40000000a00 */
[----:B--2---:R-:W-:-:S04]  /*5100*/  @!P3 IMAD R5, R5, R10, RZ ;  /* 0x0000000a0505b224 */ /* 0x004fc800078e02ff */
[C---:B------:R-:W-:Y:S02]  /*5110*/  @!P3 IMAD R5, R20.reuse, R11, R5 ;  /* 0x0000000b1405b224 */ /* 0x040fe400078e0205 */
[----:B------:R-:W-:-:S05]  /*5120*/  @!P3 IMAD.WIDE.U32 R10, R20, R10, R16 ;  /* 0x0000000a140ab225 */ /* 0x000fca00078e0010 */
[----:B------:R-:W-:Y:S02]  /*5130*/  @!P3 IADD3 R5, PT, PT, R11, R5, RZ ;  /* 0x000000050b05b210 */ /* 0x000fe40007ffe0ff */
[C---:B------:R-:W-:Y:S02]  /*5140*/  @!P3 SHF.L.U32 R16, R10.reuse, 0x1, RZ ;  /* 0x000000010a10b819 */ /* 0x040fe400000006ff */
[----:B------:R-:W-:Y:S02]  /*5150*/  @!P3 SHF.L.U64.HI R5, R10, 0x1, R5 ;  /* 0x000000010a05b819 */ /* 0x000fe40000010205 */
[----:B------:R-:W2:Y:S01]  /*5160*/  @!P3 LDC.64 R10, c[0x0][0x398] ;  /* 0x0000e600ff0abb82 */ /* 0x000ea20000000a00 */
[----:B-1----:R-:W-:-:S04]  /*5170*/  @!P3 IADD3 R36, P1, PT, R16, R36, RZ ;  /* 0x000000241024b210 */ /* 0x002fc80007f3e0ff */
[----:B------:R-:W-:Y:S02]  /*5180*/  @!P3 IADD3.X R37, PT, PT, R5, R37, RZ, P1, !PT ;  /* 0x000000250525b210 */ /* 0x000fe40000ffe4ff */
[----:B--2---:R-:W-:Y:S01]  /*5190*/  @!P3 IADD3 R24, P1, PT, R16, R10, RZ ;  /* 0x0000000a1018b210 */ /* 0x004fe20007f3e0ff */
[----:B------:R-:W-:-:S06]  /*51a0*/  HFMA2 R10, -RZ, RZ, 0, 0 ;  /* 0x00000000ff0a7431 */ /* 0x000fcc00000001ff */
[----:B------:R-:W2:Y:S01]  /*51b0*/  @!P2 LDG.E R10, desc[UR10][R58.64] ;  /* 0x0000000a3a0aa981 */ /* 0x000ea2000c1e1900 */
[----:B------:R-:W-:-:S04]  /*51c0*/  @P0 LOP3.LUT R2, R2, 0x4000, RZ, 0xfc, !PT ;  /* 0x0000400002020812 */ /* 0x000fc800078efcff */
[----:B------:R-:W-:-:S04]  /*51d0*/  LOP3.LUT R2, R2, 0xffffdfff, RZ, 0xc0, !PT ;  /* 0xffffdfff02027812 */ /* 0x000fc800078ec0ff */
[----:B------:R-:W-:Y:S01]  /*51e0*/  @P6 LOP3.LUT R2, R2, 0x2000, RZ, 0xfc, !PT ;  /* 0x0000200002026812 */ /* 0x000fe200078efcff */
[----:B------:R-:W4:Y:S01]  /*51f0*/  LDL.LU.64 R58, [R1+0x2f0] ;  /* 0x0002f000013a7983 */ /* 0x000f220000300a00 */
[----:B------:R-:W-:-:S03]  /*5200*/  LOP3.LUT P6, RZ, R0, 0x8, RZ, 0xc0, !PT ;  /* 0x0000000800ff7812 */ /* 0x000fc600078cc0ff */
[----:B--2---:R1:W-:Y:S02]  /*5210*/  STL [R1+0x328], R10 ;  /* 0x0003280a01007387 */ /* 0x0043e40000100800 */
[----:B-1----:R-:W-:-:S08]  /*5220*/  HFMA2 R10, -RZ, RZ, 0, 0 ;  /* 0x00000000ff0a7431 */ /* 0x002fd000000001ff */
[----:B------:R-:W2:Y:S01]  /*5230*/  @!P6 LDG.E R10, desc[UR10][R56.64] ;  /* 0x0000000a380ae981 */ /* 0x000ea2000c1e1900 */
[----:B------:R-:W-:Y:S02]  /*5240*/  @!P3 IADD3.X R25, PT, PT, R5, R11, RZ, P1, !PT ;  /* 0x0000000b0519b210 */ /* 0x000fe40000ffe4ff */
[----:B------:R-:W-:Y:S02]  /*5250*/  MOV R5, RZ ;  /* 0x000000ff00057202 */ /* 0x000fe40000000f00 */
[----:B------:R-:W-:-:S04]  /*5260*/  LOP3.LUT P5, RZ, R0, 0x4, RZ, 0xc0, !PT ;  /* 0x0000000400ff7812 */ /* 0x000fc800078ac0ff */
[----:B---3--:R-:W3:Y:S01]  /*5270*/  @!P6 LDG.E R5, desc[UR10][R60.64] ;  /* 0x0000000a3c05e981 */ /* 0x008ee2000c1e1900 */
[----:B------:R-:W-:Y:S02]  /*5280*/  IADD3 R20, PT, PT, R4, 0x170, RZ ;  /* 0x0000017004147810 */ /* 0x000fe40007ffe0ff */
[----:B------:R-:W-:Y:S01]  /*5290*/  LOP3.LUT R2, R2, 0xffffefff, RZ, 0xc0, !PT ;  /* 0xffffefff02027812 */ /* 0x000fe200078ec0ff */
[----:B------:R-:W3:Y:S04]  /*52a0*/  LDL.64 R56, [R1+0x250] ;  /* 0x0002500001387983 */ /* 0x000ee80000100a00 */
[----:B--2---:R1:W-:Y:S04]  /*52b0*/  STL [R1+0x320], R10 ;  /* 0x0003200a01007387 */ /* 0x0043e80000100800 */
[----:B------:R-:W-:Y:S04]  /*52c0*/  @!P3 STL.64 [R1+0x268], R24 ;  /* 0x000268180100b387 */ /* 0x000fe80000100a00 */
[----:B------:R-:W2:Y:S01]  /*52d0*/  LDL.LU.64 R60, [R1+0x2c8] ;  /* 0x0002c800013c7983 */ /* 0x000ea20000300a00 */
[----:B-1----:R-:W-:-:S06]  /*52e0*/  MOV R10, RZ ;  /* 0x000000ff000a7202 */ /* 0x002fcc0000000f00 */
[----:B----4-:R-:W4:Y:S01]  /*52f0*/  @!P5 LDG.E R10, desc[UR10][R28.64] ;  /* 0x0000000a1c0ad981 */ /* 0x010f22000c1e1900 */
[----:B------:R-:W-:-:S03]  /*5300*/  ISETP.GE.U32.AND P1, PT, R20, UR16, PT ;  /* 0x0000001014007c0c */ /* 0x000fc6000bf26070 */
[----:B---3--:R1:W-:Y:S04]  /*5310*/  STL [R1+0x324], R5 ;  /* 0x0003240501007387 */ /* 0x0083e80000100800 */
[----:B------:R-:W3:Y:S01]  /*5320*/  LDL.LU.64 R28, [R1+0x2c0] ;  /* 0x0002c000011c7983 */ /* 0x000ee20000300a00 */
[----:B-1----:R-:W-:-:S04]  /*5330*/  SHF.R.S32.HI R5, RZ, 0x1f, R20 ;  /* 0x0000001fff057819 */ /* 0x002fc80000011414 */
[----:B------:R-:W-:-:S13]  /*5340*/  ISETP.GE.AND.EX P2, PT, R5, UR17, PT, P1 ;  /* 0x0000001105007c0c */ /* 0x000fda000bf46310 */
[----:B------:R-:W-:Y:S01]  /*5350*/  @!P2 MOV R16, R6 ;  /* 0x000000060010a202 */ /* 0x000fe20000000f00 */
[----:B0-----:R-:W0:Y:S01]  /*5360*/  @!P2 LDC.64 R42, c[0x0][0x3a0] ;  /* 0x0000e800ff2aab82 */ /* 0x001e220000000a00 */
[----:B------:R-:W-:Y:S01]  /*5370*/  @!P2 MOV R17, R9 ;  /* 0x000000090011a202 */ /* 0x000fe20000000f00 */
[----:B----4-:R1:W-:Y:S06]  /*5380*/  STL [R1+0x318], R10 ;  /* 0x0003180a01007387 */ /* 0x0103ec0000100800 */
[----:B-1----:R-:W1:Y:S02]  /*5390*/  @!P2 LDC.64 R10, c[0x0][0x3f8] ;  /* 0x0000fe00ff0aab82 */ /* 0x002e640000000a00 */
[----:B-1----:R-:W-:-:S04]  /*53a0*/  @!P2 IMAD R5, R5, R10, RZ ;  /* 0x0000000a0505a224 */ /* 0x002fc800078e02ff */
[C---:B------:R-:W-:Y:S02]  /*53b0*/  @!P2 IMAD R5, R20.reuse, R11, R5 ;  /* 0x0000000b1405a224 */ /* 0x040fe400078e0205 */
[----:B------:R-:W-:-:S05]  /*53c0*/  @!P2 IMAD.WIDE.U32 R10, R20, R10, R16 ;  /* 0x0000000a140aa225 */ /* 0x000fca00078e0010 */
[----:B------:R-:W-:Y:S02]  /*53d0*/  @!P2 IADD3 R5, PT, PT, R11, R5, RZ ;  /* 0x000000050b05a210 */ /* 0x000fe40007ffe0ff */
[C---:B------:R-:W-:Y:S02]  /*53e0*/  @!P2 SHF.L.U32 R16, R10.reuse, 0x1, RZ ;  /* 0x000000010a10a819 */ /* 0x040fe400000006ff */
[----:B------:R-:W-:Y:S02]  /*53f0*/  @!P2 SHF.L.U64.HI R5, R10, 0x1, R5 ;  /* 0x000000010a05a819 */ /* 0x000fe40000010205 */
[----:B------:R-:W1:Y:S01]  /*5400*/  @!P2 LDC.64 R10, c[0x0][0x398] ;  /* 0x0000e600ff0aab82 */ /* 0x000e620000000a00 */
[----:B0-----:R-:W-:-:S04]  /*5410*/  @!P2 IADD3 R42, P1, PT, R16, R42, RZ ;  /* 0x0000002a102aa210 */ /* 0x001fc80007f3e0ff */
[----:B------:R-:W-:Y:S02]  /*5420*/  @!P2 IADD3.X R43, PT, PT, R5, R43, RZ, P1, !PT ;  /* 0x0000002b052ba210 */ /* 0x000fe40000ffe4ff */
[----:B-1----:R-:W-:Y:S01]  /*5430*/  @!P2 IADD3 R24, P1, PT, R16, R10, RZ ;  /* 0x0000000a1018a210 */ /* 0x002fe20007f3e0ff */
[----:B------:R-:W-:-:S06]  /*5440*/  HFMA2 R10, -RZ, RZ, 0, 0 ;  /* 0x00000000ff0a7431 */ /* 0x000fcc00000001ff */
[----:B------:R-:W4:Y:S01]  /*5450*/  @!P5 LDG.E R10, desc[UR10][R58.64] ;  /* 0x0000000a3a0ad981 */ /* 0x000f22000c1e1900 */
[----:B------:R-:W-:Y:S02]  /*5460*/  @P3 LOP3.LUT R2, R2, 0x1000, RZ, 0xfc, !PT ;  /* 0x0000100002023812 */ /* 0x000fe400078efcff */
[----:B------:R-:W-:Y:S02]  /*5470*/  LOP3.LUT P3, RZ, R3, 0x40, RZ, 0xc0, !PT ;  /* 0x0000004003ff7812 */ /* 0x000fe4000786c0ff */
[C---:B------:R-:W-:Y:S02]  /*5480*/  LOP3.LUT P6, RZ, R2.reuse, 0x80000000, RZ, 0xc0, !PT ;  /* 0x8000000002ff7812 */ /* 0x040fe400078cc0ff */
[----:B------:R-:W-:Y:S02]  /*5490*/  @!P2 IADD3.X R25, PT, PT, R5, R11, RZ, P1, !PT ;  /* 0x0000000b0519a210 */ /* 0x000fe40000ffe4ff */
[----:B------:R-:W-:Y:S01]  /*54a0*/  LOP3.LUT R2, R2, 0xfffff7ff, RZ, 0xc0, !PT ;  /* 0xfffff7ff02027812 */ /* 0x000fe200078ec0ff */
[----:B------:R-:W2:Y:S01]  /*54b0*/  LDL.LU.64 R58, [R1+0x2d8] ;  /* 0x0002d800013a7983 */ /* 0x000ea20000300a00 */
[----:B------:R-:W-:-:S02]  /*54c0*/  LOP3.LUT R3, R3, 0xfffffff7, RZ, 0xc0, !PT ;  /* 0xfffffff703037812 */ /* 0x000fc400078ec0ff */
[----:B------:R-:W-:Y:S01]  /*54d0*/  @P2 LOP3.LUT R2, R2, 0x800, RZ, 0xfc, !PT ;  /* 0x0000080002022812 */ /* 0x000fe200078efcff */
[----:B------:R-:W-:Y:S01]  /*54e0*/  @!P2 STL.64 [R1+0x238], R24 ;  /* 0x000238180100a387 */ /* 0x000fe20000100a00 */
[----:B------:R-:W-:Y:S02]  /*54f0*/  @P2 LOP3.LUT R3, R3, 0x8, RZ, 0xfc, !PT ;  /* 0x0000000803032812 */ /* 0x000fe400078efcff */
[----:B------:R-:W-:Y:S01]  /*5500*/  LOP3.LUT P2, RZ, R0, 0x2, RZ, 0xc0, !PT ;  /* 0x0000000200ff7812 */ /* 0x000fe2000784c0ff */
[----:B----4-:R0:W-:Y:S02]  /*5510*/  STL [R1+0x314], R10 ;  /* 0x0003140a01007387 */ /* 0x0101e40000100800 */
[----:B0-----:R-:W-:-:S10]  /*5520*/  HFMA2 R10, -RZ, RZ, 0, 0 ;  /* 0x00000000ff0a7431 */ /* 0x001fd400000001ff */
[----:B---3--:R-:W3:Y:S01]  /*5530*/  @!P2 LDG.E R10, desc[UR10][R28.64] ;  /* 0x0000000a1c0aa981 */ /* 0x008ee2000c1e1900 */
[----:B------:R-:W-:-:S06]  /*5540*/  MOV R5, RZ ;  /* 0x000000ff00057202 */ /* 0x000fcc0000000f00 */
[----:B--2---:R-:W2:Y:S01]  /*5550*/  @!P2 LDG.E R5, desc[UR10][R60.64] ;  /* 0x0000000a3c05a981 */ /* 0x004ea2000c1e1900 */
[----:B------:R-:W-:-:S03]  /*5560*/  IADD3 R20, PT, PT, R4, 0x178, RZ ;  /* 0x0000017804147810 */ /* 0x000fc60007ffe0ff */
[----:B------:R-:W4:Y:S04]  /*5570*/  LDL.LU.64 R28, [R1+0x2b0] ;  /* 0x0002b000011c7983 */ /* 0x000f280000300a00 */
[----:B---3--:R0:W-:Y:S04]  /*5580*/  STL [R1+0x30c], R10 ;  /* 0x00030c0a01007387 */ /* 0x0081e80000100800 */
[----:B------:R-:W3:Y:S01]  /*5590*/  LDL.LU.64 R60, [R1+0x2a8] ;  /* 0x0002a800013c7983 */ /* 0x000ee20000300a00 */
[----:B0-----:R-:W-:-:S06]  /*55a0*/  MOV R10, RZ ;  /* 0x000000ff000a7202 */ /* 0x001fcc0000000f00 */
[----:B------:R-:W4:Y:S01]  /*55b0*/  @!P3 LDG.E R10, desc[UR10][R56.64] ;  /* 0x0000000a380ab981 */ /* 0x000f22000c1e1900 */
[----:B------:R-:W-:-:S03]  /*55c0*/  ISETP.GE.U32.AND P1, PT, R20, UR16, PT ;  /* 0x0000001014007c0c */ /* 0x000fc6000bf26070 */
[----:B--2---:R0:W-:Y:S04]  /*55d0*/  STL [R1+0x310], R5 ;  /* 0x0003100501007387 */ /* 0x0041e80000100800 */
[----:B------:R-:W2:Y:S01]  /*55e0*/  LDL.LU.64 R56, [R1+0x298] ;  /* 0x0002980001387983 */ /* 0x000ea20000300a00 */
[----:B0-----:R-:W-:-:S04]  /*55f0*/  SHF.R.S32.HI R5, RZ, 0x1f, R20 ;  /* 0x0000001fff057819 */ /* 0x001fc80000011414 */
[----:B------:R-:W-:-:S13]  /*5600*/  ISETP.GE.AND.EX P5, PT, R5, UR17, PT, P1 ;  /* 0x0000001105007c0c */ /* 0x000fda000bfa6310 */
[----:B------:R-:W-:Y:S01]  /*5610*/  @!P5 MOV R16, R6 ;  /* 0x000000060010d202 */ /* 0x000fe20000000f00 */
[----:B------:R-:W0:Y:S01]  /*5620*/  @!P5 LDC.64 R24, c[0x0][0x3a0] ;  /* 0x0000e800ff18db82 */ /* 0x000e220000000a00 */
        /* <DEDUP_REMOVED lines=14> */
[----:B------:R-:W4:Y:S04]  /*5710*/  @!P3 LDG.E R10, desc[UR10][R58.64] ;  /* 0x0000000a3a0ab981 */ /* 0x000f28000c1e1900 */
[----:B------:R0:W-:Y:S01]  /*5720*/  STL [R1+0x390], R33 ;  /* 0x0003902101007387 */ /* 0x0001e20000100800 */
[----:B------:R-:W-:Y:S02]  /*5730*/  LOP3.LUT P2, RZ, R2, 0x40000000, RZ, 0xc0, !PT ;  /* 0x4000000002ff7812 */ /* 0x000fe4000784c0ff */
[----:B------:R-:W-:Y:S01]  /*5740*/  IADD3 R20, PT, PT, R4, 0x180, RZ ;  /* 0x0000018004147810 */ /* 0x000fe20007ffe0ff */
[----:B------:R-:W-:Y:S04]  /*5750*/  STL [R1+0x34c], R21 ;  /* 0x00034c1501007387 */ /* 0x000fe80000100800 */
[----:B------:R-:W2:Y:S01]  /*5760*/  LDL.LU.64 R58, [R1+0x2b8] ;  /* 0x0002b800013a7983 */ /* 0x000ea20000300a00 */
[----:B0-----:R-:W-:-:S02]  /*5770*/  @!P5 IADD3.X R33, PT, PT, R5, R11, RZ, P1, !PT ;  /* 0x0000000b0521d210 */ /* 0x001fc40000ffe4ff */
[----:B------:R-:W-:-:S06]  /*5780*/  MOV R5, RZ ;  /* 0x000000ff00057202 */ /* 0x000fcc0000000f00 */
[----:B---3--:R-:W3:Y:S04]  /*5790*/  @!P6 LDG.E R5, desc[UR10][R60.64] ;  /* 0x0000000a3c05e981 */ /* 0x008ee8000c1e1900 */
[----:B------:R-:W2:Y:S04]  /*57a0*/  LDL.LU.64 R60, [R1+0x290] ;  /* 0x00029000013c7983 */ /* 0x000ea80000300a00 */
[----:B----4-:R0:W-:Y:S02]  /*57b0*/  STL [R1+0x300], R10 ;  /* 0x0003000a01007387 */ /* 0x0101e40000100800 */
[----:B0-----:R-:W-:-:S06]  /*57c0*/  HFMA2 R10, -RZ, RZ, 0, 0 ;  /* 0x00000000ff0a7431 */ /* 0x001fcc00000001ff */
[----:B------:R-:W4:Y:S04]  /*57d0*/  @!P6 LDG.E R10, desc[UR10][R28.64] ;  /* 0x0000000a1c0ae981 */ /* 0x000f28000c1e1900 */
[----:B------:R-:W2:Y:S01]  /*57e0*/  LDL.64 R28, [R1+0x288] ;  /* 0x00028800011c7983 */ /* 0x000ea20000100a00 */
[----:B------:R-:W-:-:S03]  /*57f0*/  ISETP.GE.U32.AND P1, PT, R20, UR16, PT ;  /* 0x0000001014007c0c */ /* 0x000fc6000bf26070 */
[----:B---3--:R0:W-:Y:S02]  /*5800*/  STL [R1+0x2fc], R5 ;  /* 0x0002fc0501007387 */ /* 0x0081e40000100800 */
[----:B0-----:R-:W-:-:S04]  /*5810*/  SHF.R.S32.HI R5, RZ, 0x1f, R20 ;  /* 0x0000001fff057819 */ /* 0x001fc80000011414 */
[----:B------:R-:W-:-:S13]  /*5820*/  ISETP.GE.AND.EX P3, PT, R5, UR17, PT, P1 ;  /* 0x0000001105007c0c */ /* 0x000fda000bf66310 */
[----:B------:R-:W0:Y:S01]  /*5830*/  @!P3 LDC.64 R16, c[0x0][0x3f8] ;  /* 0x0000fe00ff10bb82 */ /* 0x000e220000000a00 */
[----:B----4-:R1:W-:Y:S02]  /*5840*/  STL [R1+0x2f8], R10 ;  /* 0x0002f80a01007387 */ /* 0x0103e40000100800 */
[----:B-1----:R-:W-:-:S06]  /*5850*/  MOV R10, RZ ;  /* 0x000000ff000a7202 */ /* 0x002fcc0000000f00 */
[----:B--2---:R-:W2:Y:S01]  /*5860*/  @!P2 LDG.E R10, desc[UR10][R56.64] ;  /* 0x0000000a380aa981 */ /* 0x004ea2000c1e1900 */
[----:B0-----:R-:W-:Y:S01]  /*5870*/  @!P3 IMAD R5, R5, R16, RZ ;  /* 0x000000100505b224 */ /* 0x001fe200078e02ff */
[----:B------:R-:W-:-:S03]  /*5880*/  @!P3 MOV R11, R9 ;  /* 0x00000009000bb202 */ /* 0x000fc60000000f00 */
[----:B------:R-:W-:Y:S01]  /*5890*/  @!P3 IMAD R5, R20, R17, R5 ;  /* 0x000000111405b224 */ /* 0x000fe200078e0205 */
[----:B------:R-:W-:Y:S01]  /*58a0*/  LOP3.LUT R2, R2, 0xfffffbff, RZ, 0xc0, !PT ;  /* 0xfffffbff02027812 */ /* 0x000fe200078ec0ff */
[----:B------:R-:W-:Y:S03]  /*58b0*/  @!P5 STL.64 [R1+0x250], R32 ;  /* 0x000250200100d387 */ /* 0x000fe60000100a00 */
[----:B------:R-:W-:Y:S01]  /*58c0*/  @P5 LOP3.LUT R2, R2, 0x400, RZ, 0xfc, !PT ;  /* 0x0000040002025812 */ /* 0x000fe200078efcff */
[----:B------:R-:W3:Y:S03]  /*58d0*/  LDL.64 R56, [R1+0x260] ;  /* 0x0002600001387983 */ /* 0x000ee60000100a00 */
[----:B------:R-:W-:Y:S01]  /*58e0*/  LOP3.LUT P5, RZ, R2, 0x20000000, RZ, 0xc0, !PT ;  /* 0x2000000002ff7812 */ /* 0x000fe200078ac0ff */
[----:B--2---:R0:W-:Y:S02]  /*58f0*/  STL [R1+0x2f4], R10 ;  /* 0x0002f40a01007387 */ /* 0x0041e40000100800 */
[----:B0-----:R-:W-:-:S05]  /*5900*/  @!P3 MOV R10, R6 ;  /* 0x00000006000ab202 */ /* 0x001fca0000000f00 */
[----:B------:R-:W-:Y:S02]  /*5910*/  @!P3 IMAD.WIDE.U32 R16, R20, R16, R10 ;  /* 0x000000101410b225 */ /* 0x000fe400078e000a */
[----:B------:R-:W0:Y:S03]  /*5920*/  @!P3 LDC.64 R10, c[0x0][0x3a0] ;  /* 0x0000e800ff0abb82 */ /* 0x000e260000000a00 */
[----:B------:R-:W-:Y:S02]  /*5930*/  @!P3 IADD3 R5, PT, PT, R17, R5, RZ ;  /* 0x000000051105b210 */ /* 0x000fe40007ffe0ff */
[C---:B------:R-:W-:Y:S02]  /*5940*/  @!P3 SHF.L.U32 R20, R16.reuse, 0x1, RZ ;  /* 0x000000011014b819 */ /* 0x040fe400000006ff */
[----:B------:R-:W-:Y:S02]  /*5950*/  @!P3 SHF.L.U64.HI R5, R16, 0x1, R5 ;  /* 0x000000011005b819 */ /* 0x000fe40000010205 */
[----:B------:R-:W1:Y:S01]  /*5960*/  @!P3 LDC.64 R16, c[0x0][0x398] ;  /* 0x0000e600ff10bb82 */ /* 0x000e620000000a00 */
[----:B0-----:R-:W-:-:S04]  /*5970*/  @!P3 IADD3 R10, P1, PT, R20, R10, RZ ;  /* 0x0000000a140ab210 */ /* 0x001fc80007f3e0ff */
[----:B------:R-:W-:Y:S02]  /*5980*/  @!P3 IADD3.X R11, PT, PT, R5, R11, RZ, P1, !PT ;  /* 0x0000000b050bb210 */ /* 0x000fe40000ffe4ff */
[----:B-1----:R-:W-:Y:S02]  /*5990*/  @!P3 IADD3 R16, P1, PT, R20, R16, RZ ;  /* 0x000000101410b210 */ /* 0x002fe40007f3e0ff */
[----:B------:R-:W-:-:S06]  /*59a0*/  CS2R R20, SRZ ;  /* 0x0000000000147805 */ /* 0x000fcc000001ff00 */
[----:B------:R-:W2:Y:S01]  /*59b0*/  @!P5 LDG.E R20, desc[UR10][R28.64] ;  /* 0x0000000a1c14d981 */ /* 0x000ea2000c1e1900 */
[----:B------:R-:W-:Y:S01]  /*59c0*/  @!P3 IADD3.X R17, PT, PT, R5, R17, RZ, P1, !PT ;  /* 0x000000110511b210 */ /* 0x000fe20000ffe4ff */
[----:B------:R-:W-:Y:S02]  /*59d0*/  HFMA2 R5, -RZ, RZ, 0, 0 ;  /* 0x00000000ff057431 */ /* 0x000fe400000001ff */
[----:B------:R-:W4:Y:S04]  /*59e0*/  @!P2 LDG.E R21, desc[UR10][R58.64] ;  /* 0x0000000a3a15a981 */ /* 0x000f28000c1e1900 */
[----:B------:R-:W3:Y:S04]  /*59f0*/  @!P5 LDG.E R5, desc[UR10][R60.64] ;  /* 0x0000000a3c05d981 */ /* 0x000ee8000c1e1900 */
[----:B------:R0:W-:Y:S04]  /*5a00*/  STL.64 [R1+0x710], R42 ;  /* 0x0007102a01007387 */ /* 0x0001e80000100a00 */
[----:B------:R-:W4:Y:S04]  /*5a10*/  LDL.LU.64 R28, [R1+0x278] ;  /* 0x00027800011c7983 */ /* 0x000f280000300a00 */
[----:B------:R-:W3:Y:S01]  /*5a20*/  LDL.LU.64 R60, [R1+0x2a0] ;  /* 0x0002a000013c7983 */ /* 0x000ee20000300a00 */
[----:B0-----:R-:W-:Y:S01]  /*5a30*/  HFMA2 R42, -RZ, RZ, 0, 0 ;  /* 0x00000000ff2a7431 */ /* 0x001fe200000001ff */
[----:B------:R-:W-:-:S02]  /*5a40*/  IADD3 R48, PT, PT, R4, 0x188, RZ ;  /* 0x0000018804307810 */ /* 0x000fc40007ffe0ff */
[----:B------:R-:W4:Y:S01]  /*5a50*/  LDL.LU.64 R58, [R1+0x280] ;  /* 0x00028000013a7983 */ /* 0x000f220000300a00 */
[C---:B------:R-:W-:Y:S02]  /*5a60*/  LOP3.LUT P6, RZ, R2.reuse, 0x8000000, RZ, 0xc0, !PT ;  /* 0x0800000002ff7812 */ /* 0x040fe400078cc0ff */
[----:B------:R-:W-:Y:S02]  /*5a70*/  LOP3.LUT R2, R2, 0xfffffdff, RZ, 0xc0, !PT ;  /* 0xfffffdff02027812 */ /* 0x000fe400078ec0ff */
[----:B------:R-:W-:Y:S02]  /*5a80*/  LOP3.LUT R3, R3, 0xfffffffb, RZ, 0xc0, !PT ;  /* 0xfffffffb03037812 */ /* 0x000fe400078ec0ff */
[----:B------:R-:W-:Y:S01]  /*5a90*/  ISETP.GE.U32.AND P1, PT, R48, UR16, PT ;  /* 0x0000001030007c0c */ /* 0x000fe2000bf26070 */
[----:B--2---:R0:W-:Y:S02]  /*5aa0*/  STL [R1+0x2e8], R20 ;  /* 0x0002e81401007387 */ /* 0x0041e40000100800 */
[----:B0-----:R-:W-:-:S06]  /*5ab0*/  MOV R20, RZ ;  /* 0x000000ff00147202 */ /* 0x001fcc0000000f00 */
[----:B------:R-:W2:Y:S04]  /*5ac0*/  @!P4 LDG.E R20, desc[UR10][R68.64] ;  /* 0x0000000a4414c981 */ /* 0x000ea8000c1e1900 */
[----:B---3--:R-:W3:Y:S04]  /*5ad0*/  @!P4 LDG.E R42, desc[UR10][R60.64] ;  /* 0x0000000a3c2ac981 */ /* 0x008ee8000c1e1900 */
[----:B------:R0:W-:Y:S01]  /*5ae0*/  STL [R1+0x2ec], R5 ;  /* 0x0002ec0501007387 */ /* 0x0001e20000100800 */
[----:B------:R-:W-:Y:S02]  /*5af0*/  @P3 LOP3.LUT R2, R2, 0x200, RZ, 0xfc, !PT ;  /* 0x0000020002023812 */ /* 0x000fe400078efcff */
[----:B------:R-:W-:Y:S01]  /*5b00*/  @P3 LOP3.LUT R3, R3, 0x4, RZ, 0xfc, !PT ;  /* 0x0000000403033812 */ /* 0x000fe200078efcff */
[----:B----4-:R1:W-:Y:S04]  /*5b10*/  STL [R1+0x2f0], R21 ;  /* 0x0002f01501007387 */ /* 0x0103e80000100800 */
[----:B------:R-:W4:Y:S01]  /*5b20*/  LDL.LU.64 R60, [R1+0x270] ;  /* 0x00027000013c7983 */ /* 0x000f220000300a00 */
[----:B0-----:R-:W-:-:S04]  /*5b30*/  SHF.R.S32.HI R5, RZ, 0x1f, R48 ;  /* 0x0000001fff057819 */ /* 0x001fc80000011430 */
[----:B------:R-:W-:-:S13]  /*5b40*/  ISETP.GE.AND.EX P3, PT, R5, UR17, PT, P1 ;  /* 0x0000001105007c0c */ /* 0x000fda000bf66310 */
[----:B------:R-:W0:Y:S01]  /*5b50*/  @!P3 LDC.64 R32, c[0x0][0x3f8] ;  /* 0x0000fe00ff20bb82 */ /* 0x000e220000000a00 */
[----:B-1----:R-:W-:Y:S01]  /*5b60*/  @!P3 MOV R21, R9 ;  /* 0x000000090015b202 */ /* 0x002fe20000000f00 */
[----:B0-----:R-:W-:-:S04]  /*5b70*/  @!P3 IMAD R5, R5, R32, RZ ;  /* 0x000000200505b224 */ /* 0x001fc800078e02ff */
[----:B------:R-:W-:Y:S01]  /*5b80*/  @!P3 IMAD R5, R48, R33, R5 ;  /* 0x000000213005b224 */ /* 0x000fe200078e0205 */
        /* <DEDUP_REMOVED lines=12> */
[----:B------:R-:W-:-:S06]  /*5c50*/  MOV R48, RZ ;  /* 0x000000ff00307202 */ /* 0x000fcc0000000f00 */
[----:B------:R-:W2:Y:S04]  /*5c60*/  @!P2 LDG.E R48, desc[UR10][R56.64] ;  /* 0x0000000a3830a981 */ /* 0x000ea8000c1e1900 */
[----:B---3--:R0:W-:Y:S02]  /*5c70*/  STL [R1+0x2e0], R42 ;  /* 0x0002e02a01007387 */ /* 0x0081e40000100800 */
[----:B0-----:R-:W-:-:S06]  /*5c80*/  CS2R R42, SRZ ;  /* 0x00000000002a7805 */ /* 0x001fcc000001ff00 */
[----:B------:R-:W3:Y:S01]  /*5c90*/  @!P6 LDG.E R43, desc[UR10][R28.64] ;  /* 0x0000000a1c2be981 */ /* 0x000ee2000c1e1900 */
[----:B------:R-:W-:-:S03]  /*5ca0*/  @!P3 IADD3.X R33, PT, PT, R5, R33, RZ, P1, !PT ;  /* 0x000000210521b210 */ /* 0x000fc60000ffe4ff */
[----:B------:R0:W3:Y:S04]  /*5cb0*/  @!P6 LDG.E R42, desc[UR10][R58.64] ;  /* 0x0000000a3a2ae981 */ /* 0x0000e8000c1e1900 */
[----:B------:R-:W4:Y:S01]  /*5cc0*/  LDL.LU.64 R28, [R1+0x228] ;  /* 0x00022800011c7983 */ /* 0x000f220000300a00 */
[----:B------:R-:W-:-:S04]  /*5cd0*/  IADD3 R5, PT, PT, R4, 0x190, RZ ;  /* 0x0000019004057810 */ /* 0x000fc80007ffe0ff */
[----:B0-----:R-:W-:Y:S02]  /*5ce0*/  SHF.R.S32.HI R58, RZ, 0x1f, R5 ;  /* 0x0000001fff3a7819 */ /* 0x001fe40000011405 */
[----:B------:R-:W-:-:S04]  /*5cf0*/  ISETP.GE.U32.AND P1, PT, R5, UR16, PT ;  /* 0x0000001005007c0c */ /* 0x000fc8000bf26070 */
[----:B------:R-:W-:-:S13]  /*5d00*/  ISETP.GE.AND.EX P4, PT, R58, UR17, PT, P1 ;  /* 0x000000113a007c0c */ /* 0x000fda000bf86310 */
[----:B------:R-:W0:Y:S01]  /*5d10*/  @!P4 LDC.64 R56, c[0x0][0x3f8] ;  /* 0x0000fe00ff38cb82 */ /* 0x000e220000000a00 */
[----:B------:R-:W-:Y:S01]  /*5d20*/  @!P4 MOV R49, R9 ;  /* 0x000000090031c202 */ /* 0x000fe20000000f00 */
[----:B------:R-:W-:Y:S04]  /*5d30*/  STL [R1+0x6d4], R69 ;  /* 0x0006d44501007387 */ /* 0x000fe80000100800 */
[----:B------:R1:W-:Y:S04]  /*5d40*/  STL [R1+0x6dc], R69 ;  /* 0x0006dc4501007387 */ /* 0x0003e80000100800 */
[----:B-1----:R-:W3:Y:S01]  /*5d50*/  LDL.LU.64 R68, [R1+0x248] ;  /* 0x0002480001447983 */ /* 0x002ee20000300a00 */
[----:B0-----:R-:W-:-:S04]  /*5d60*/  @!P4 IMAD R58, R58, R56, RZ ;  /* 0x000000383a3ac224 */ /* 0x001fc800078e02ff */
[----:B------:R-:W-:Y:S01]  /*5d70*/  @!P4 IMAD R58, R5, R57, R58 ;  /* 0x00000039053ac224 */ /* 0x000fe200078e023a */
[----:B------:R-:W-:-:S04]  /*5d80*/  LOP3.LUT R2, R2, 0xfffffeff, RZ, 0xc0, !PT ;  /* 0xfffffeff02027812 */ /* 0x000fc800078ec0ff */
[----:B------:R-:W-:-:S04]  /*5d90*/  @P3 LOP3.LUT R2, R2, 0x100, RZ, 0xfc, !PT ;  /* 0x0000010002023812 */ /* 0x000fc800078efcff */
        /* <DEDUP_REMOVED lines=13> */
[----:B----4-:R-:W2:Y:S04]  /*5e70*/  @!P5 LDG.E R58, desc[UR10][R28.64] ;  /* 0x0000000a1c3ad981 */ /* 0x010ea8000c1e1900 */
[----:B------:R-:W4:Y:S04]  /*5e80*/  @!P2 LDG.E R59, desc[UR10][R60.64] ;  /* 0x0000000a3c3ba981 */ /* 0x000f28000c1e1900 */
[----:B------:R-:W4:Y:S04]  /*5e90*/  LDL.LU.64 R28, [R1+0x728] ;  /* 0x00072800011c7983 */ /* 0x000f280000300a00 */
[----:B------:R-:W4:Y:S01]  /*5ea0*/  LDL.64 R60, [R1+0x240] ;  /* 0x00024000013c7983 */ /* 0x000f220000100a00 */
[----:B------:R-:W-:Y:S01]  /*5eb0*/  @!P4 IADD3.X R57, PT, PT, R5, R57, RZ, P1, !PT ;  /* 0x000000390539c210 */ /* 0x000fe20000ffe4ff */
[----:B------:R-:W-:-:S06]  /*5ec0*/  HFMA2 R5, -RZ, RZ, 0, 0 ;  /* 0x00000000ff057431 */ /* 0x000fcc00000001ff */
[----:B---3--:R0:W3:Y:S01]  /*5ed0*/  @!P5 LDG.E R5, desc[UR10][R68.64] ;  /* 0x0000000a4405d981 */ /* 0x0080e2000c1e1900 */
[----:B------:R-:W-:-:S03]  /*5ee0*/  LOP3.LUT P6, RZ, R2, 0x1000000, RZ, 0xc0, !PT ;  /* 0x0100000002ff7812 */ /* 0x000fc600078cc0ff */
[----:B------:R1:W-:Y:S01]  /*5ef0*/  STL.64 [R1+0x718], R66 ;  /* 0x0007184201007387 */ /* 0x0003e20000100a00 */
[----:B0-----:R-:W-:-:S03]  /*5f00*/  HFMA2 R69, -RZ, RZ, 0, 0 ;  /* 0x00000000ff457431 */ /* 0x001fc600000001ff */
[----:B-1----:R-:W3:Y:S04]  /*5f10*/  LDL.LU.64 R66, [R1+0x218] ;  /* 0x0002180001427983 */ /* 0x002ee80000300a00 */
[----:B--2---:R0:W-:Y:S02]  /*5f20*/  STL [R1+0x2c8], R58 ;  /* 0x0002c83a01007387 */ /* 0x0041e40000100800 */
[----:B0-----:R-:W-:Y:S02]  /*5f30*/  MOV R58, RZ ;  /* 0x000000ff003a7202 */ /* 0x001fe40000000f00 */
[----:B----4-:R-:W2:Y:S04]  /*5f40*/  @!P6 LDG.E R69, desc[UR10][R60.64] ;  /* 0x0000000a3c45e981 */ /* 0x010ea8000c1e1900 */
[----:B------:R0:W4:Y:S04]  /*5f50*/  @!P6 LDG.E R58, desc[UR10][R28.64] ;  /* 0x0000000a1c3ae981 */ /* 0x000128000c1e1900 */
[----:B------:R-:W2:Y:S01]  /*5f60*/  LDL.LU.64 R60, [R1+0x720] ;  /* 0x00072000013c7983 */ /* 0x000ea20000300a00 */
[----:B------:R-:W-:-:S03]  /*5f70*/  IADD3 R68, PT, PT, R4, 0x198, RZ ;  /* 0x0000019804447810 */ /* 0x000fc60007ffe0ff */
[----:B---3--:R1:W-:Y:S01]  /*5f80*/  STL [R1+0x2cc], R5 ;  /* 0x0002cc0501007387 */ /* 0x0083e20000100800 */
[----:B------:R-:W-:Y:S02]  /*5f90*/  ISETP.GE.U32.AND P1, PT, R68, UR16, PT ;  /* 0x0000001044007c0c */ /* 0x000fe4000bf26070 */
[----:B-1----:R-:W-:-:S04]  /*5fa0*/  SHF.R.S32.HI R5, RZ, 0x1f, R68 ;  /* 0x0000001fff057819 */ /* 0x002fc80000011444 */
[----:B------:R-:W-:-:S13]  /*5fb0*/  ISETP.GE.AND.EX P2, PT, R5, UR17, PT, P1 ;  /* 0x0000001105007c0c */ /* 0x000fda000bf46310 */
[----:B0-----:R-:W0:Y:S01]  /*5fc0*/  @!P2 LDC.64 R28, c[0x0][0x3f8] ;  /* 0x0000fe00ff1cab82 */ /* 0x001e220000000a00 */
[----:B------:R1:W-:Y:S02]  /*5fd0*/  STL [R1+0x2d0], R59 ;  /* 0x0002d03b01007387 */ /* 0x0003e40000100800 */
[----:B-1----:R-:W-:Y:S01]  /*5fe0*/  @!P2 MOV R59, R9 ;  /* 0x00000009003ba202 */ /* 0x002fe20000000f00 */
[----:B0-----:R-:W-:-:S04]  /*5ff0*/  @!P2 IMAD R5, R5, R28, RZ ;  /* 0x0000001c0505a224 */ /* 0x001fc800078e02ff */
[----:B------:R-:W-:Y:S01]  /*6000*/  @!P2 IMAD R5, R68, R29, R5 ;  /* 0x0000001d4405a224 */ /* 0x000fe200078e0205 */
[----:B------:R-:W-:Y:S02]  /*6010*/  LOP3.LUT P3, RZ, R2, 0x800000, RZ, 0xc0, !PT ;  /* 0x0080000002ff7812 */ /* 0x000fe4000786c0ff */
[----:B------:R-:W-:Y:S01]  /*6020*/  LOP3.LUT P5, RZ, R3, 0x20, RZ, 0xc0, !PT ;  /* 0x0000002003ff7812 */ /* 0x000fe200078ac0ff */
[----:B----4-:R0:W-:Y:S02]  /*6030*/  STL [R1+0x2c4], R58 ;  /* 0x0002c43a01007387 */ /* 0x0101e40000100800 */
        /* <DEDUP_REMOVED lines=11> */
[----:B------:R-:W3:Y:S04]  /*60f0*/  @!P3 LDG.E R5, desc[UR10][R66.64] ;  /* 0x0000000a4205b981 */ /* 0x000ee8000c1e1900 */
[----:B--2---:R0:W-:Y:S01]  /*6100*/  STL [R1+0x2c0], R69 ;  /* 0x0002c04501007387 */ /* 0x0041e20000100800 */
[----:B------:R-:W-:Y:S02]  /*6110*/  @!P2 IADD3.X R59, PT, PT, R68, R59, RZ, P1, !PT ;  /* 0x0000003b443ba210 */ /* 0x000fe40000ffe4ff */
[----:B------:R-:W-:Y:S01]  /*6120*/  LOP3.LUT R2, R2, 0xffffff7f, RZ, 0xc0, !PT ;  /* 0xffffff7f02027812 */ /* 0x000fe200078ec0ff */
[----:B------:R-:W2:Y:S01]  /*6130*/  LDL.LU.64 R66, [R1+0x210] ;  /* 0x0002100001427983 */ /* 0x000ea20000300a00 */
[----:B0-----:R-:W-:-:S06]  /*6140*/  HFMA2 R69, -RZ, RZ, 0, 0 ;  /* 0x00000000ff457431 */ /* 0x001fcc00000001ff */
[----:B------:R0:W4:Y:S02]  /*6150*/  @!P3 LDG.E R69, desc[UR10][R60.64] ;  /* 0x0000000a3c45b981 */ /* 0x000124000c1e1900 */
[----:B0-----:R-:W-:-:S06]  /*6160*/  MOV R61, RZ ;  /* 0x000000ff003d7202 */ /* 0x001fcc0000000f00 */
[----:B------:R-:W2:Y:S01]  /*6170*/  @!P5 LDG.E R61, desc[UR10][R62.64] ;  /* 0x0000000a3e3dd981 */ /* 0x000ea2000c1e1900 */
[----:B------:R-:W-:-:S04]  /*6180*/  @P4 LOP3.LUT R2, R2, 0x80, RZ, 0xfc, !PT ;  /* 0x0000008002024812 */ /* 0x000fc800078efcff */
[----:B------:R-:W-:-:S04]  /*6190*/  LOP3.LUT R2, R2, 0xffffffbf, RZ, 0xc0, !PT ;  /* 0xffffffbf02027812 */ /* 0x000fc800078ec0ff */
[----:B------:R-:W-:-:S04]  /*61a0*/  @P2 LOP3.LUT R2, R2, 0x40, RZ, 0xfc, !PT ;  /* 0x0000004002022812 */ /* 0x000fc800078efcff */
[----:B------:R-:W-:Y:S01]  /*61b0*/  LOP3.LUT P2, RZ, R2, 0x200000, RZ, 0xc0, !PT ;  /* 0x0020000002ff7812 */ /* 0x000fe2000784c0ff */
[----:B---3--:R0:W-:Y:S02]  /*61c0*/  STL [R1+0x2bc], R5 ;  /* 0x0002bc0501007387 */ /* 0x0081e40000100800 */
[----:B0-----:R-:W-:-:S04]  /*61d0*/  IADD3 R5, PT, PT, R4, 0x1a0, RZ ;  /* 0x000001a004057810 */ /* 0x001fc80007ffe0ff */
[----:B------:R-:W-:Y:S02]  /*61e0*/  SHF.R.S32.HI R68, RZ, 0x1f, R5 ;  /* 0x0000001fff447819 */ /* 0x000fe40000011405 */
[----:B------:R-:W-:-:S04]  /*61f0*/  ISETP.GE.U32.AND P1, PT, R5, UR16, PT ;  /* 0x0000001005007c0c */ /* 0x000fc8000bf26070 */
[----:B------:R-:W-:Y:S01]  /*6200*/  ISETP.GE.AND.EX P6, PT, R68, UR17, PT, P1 ;  /* 0x0000001144007c0c */ /* 0x000fe2000bfc6310 */
[----:B--2---:R0:W-:-:S12]  /*6210*/  STL [R1+0x2b4], R61 ;  /* 0x0002b43d01007387 */ /* 0x0041d80000100800 */
[----:B0-----:R-:W0:Y:S01]  /*6220*/  @!P6 LDC.64 R60, c[0x0][0x3f8] ;  /* 0x0000fe00ff3ceb82 */ /* 0x001e220000000a00 */
[----:B------:R-:W-:Y:S02]  /*6230*/  @!P6 MOV R62, R6 ;  /* 0x00000006003ee202 */ /* 0x000fe40000000f00 */
[----:B------:R-:W-:Y:S01]  /*6240*/  @!P6 MOV R63, R9 ;  /* 0x00000009003fe202 */ /* 0x000fe20000000f00 */
[-C--:B0-----:R-:W-:Y:S02]  /*6250*/  @!P6 IMAD R68, R68, R60.reuse, RZ ;  /* 0x0000003c4444e224 */ /* 0x081fe400078e02ff */
[----:B------:R-:W-:-:S04]  /*6260*/  @!P6 IMAD.WIDE.U32 R62, R5, R60, R62 ;  /* 0x0000003c053ee225 */ /* 0x000fc800078e003e */
[----:B------:R-:W-:Y:S02]  /*6270*/  @!P6 IMAD R68, R5, R61, R68 ;  /* 0x0000003d0544e224 */ /* 0x000fe400078e0244 */
[----:B------:R-:W0:Y:S03]  /*6280*/  @!P6 LDC.64 R60, c[0x0][0x3a0] ;  /* 0x0000e800ff3ceb82 */ /* 0x000e260000000a00 */
[----:B------:R-:W-:Y:S02]  /*6290*/  @!P6 IADD3 R68, PT, PT, R63, R68, RZ ;  /* 0x000000443f44e210 */ /* 0x000fe40007ffe0ff */
[C---:B------:R-:W-:Y:S02]  /*62a0*/  @!P6 SHF.L.U32 R5, R62.reuse, 0x1, RZ ;  /* 0x000000013e05e819 */ /* 0x040fe400000006ff */
[----:B------:R-:W-:Y:S02]  /*62b0*/  @!P6 SHF.L.U64.HI R68, R62, 0x1, R68 ;  /* 0x000000013e44e819 */ /* 0x000fe40000010244 */
[----:B------:R-:W1:Y:S01]  /*62c0*/  @!P6 LDC.64 R62, c[0x0][0x398] ;  /* 0x0000e600ff3eeb82 */ /* 0x000e620000000a00 */
[----:B----4-:R-:W-:Y:S04]  /*62d0*/  STL [R1+0x6e0], R69 ;  /* 0x0006e04501007387 */ /* 0x010fe80000100800 */
[----:B------:R-:W-:Y:S01]  /*62e0*/  STL [R1+0x6ec], R69 ;  /* 0x0006ec4501007387 */ /* 0x000fe20000100800 */
[----:B0-----:R-:W-:-:S04]  /*62f0*/  @!P6 IADD3 R60, P1, PT, R5, R60, RZ ;  /* 0x0000003c053ce210 */ /* 0x001fc80007f3e0ff */
[----:B------:R-:W-:Y:S01]  /*6300*/  @!P6 IADD3.X R61, PT, PT, R68, R61, RZ, P1, !PT ;  /* 0x0000003d443de210 */ /* 0x000fe20000ffe4ff */
[----:B------:R-:W-:Y:S01]  /*6310*/  STL [R1+0x6d8], R68 ;  /* 0x0006d84401007387 */ /* 0x000fe20000100800 */
[----:B-1----:R-:W-:-:S03]  /*6320*/  @!P6 IADD3 R62, P1, PT, R5, R62, RZ ;  /* 0x0000003e053ee210 */ /* 0x002fc60007f3e0ff */
[----:B------:R-:W-:Y:S01]  /*6330*/  STL [R1+0x6e4], R68 ;  /* 0x0006e44401007387 */ /* 0x000fe20000100800 */
[----:B------:R-:W-:-:S03]  /*6340*/  @!P6 IADD3.X R63, PT, PT, R68, R63, RZ, P1, !PT ;  /* 0x0000003f443fe210 */ /* 0x000fc60000ffe4ff */
[----:B------:R-:W-:Y:S04]  /*6350*/  STL [R1+0x6f0], R68 ;  /* 0x0006f04401007387 */ /* 0x000fe80000100800 */
[----:B------:R0:W-:Y:S02]  /*6360*/  STL [R1+0x6f4], R68 ;  /* 0x0006f44401007387 */ /* 0x0001e40000100800 */
[----:B0-----:R-:W-:-:S06]  /*6370*/  CS2R R68, SRZ ;  /* 0x0000000000447805 */ /* 0x001fcc000001ff00 */
[----:B------:R-:W2:Y:S01]  /*6380*/  @!P2 LDG.E R68, desc[UR10][R14.64] ;  /* 0x0000000a0e44a981 */ /* 0x000ea2000c1e1900 */
[----:B------:R-:W-:-:S03]  /*6390*/  LOP3.LUT P3, RZ, R2, 0x100000, RZ, 0xc0, !PT ;  /* 0x0010000002ff7812 */ /* 0x000fc6000786c0ff */
[----:B------:R-:W3:Y:S04]  /*63a0*/  @!P5 LDG.E R69, desc[UR10][R66.64] ;  /* 0x0000000a4245d981 */ /* 0x000ee8000c1e1900 */
[----:B------:R-:W4:Y:S01]  /*63b0*/  LDL.LU.64 R66, [R1+0x220] ;  /* 0x0002200001427983 */ /* 0x000f220000300a00 */
[----:B------:R-:W-:-:S06]  /*63c0*/  HFMA2 R5, -RZ, RZ, 0, 0 ;  /* 0x00000000ff057431 */ /* 0x000fcc00000001ff */
[----:B------:R-:W3:Y:S04]  /*63d0*/  @!P2 LDG.E R5, desc[UR10][R64.64] ;  /* 0x0000000a4005a981 */ /* 0x000ee8000c1e1900 */
[----:B--2---:R0:W-:Y:S02]  /*63e0*/  STL [R1+0x2a8], R68 ;  /* 0x0002a84401007387 */ /* 0x0041e40000100800 */
[----:B0-----:R-:W-:-:S06]  /*63f0*/  HFMA2 R68, -RZ, RZ, 0, 0 ;  /* 0x00000000ff447431 */ /* 0x001fcc00000001ff */
[----:B------:R0:W2:Y:S04]  /*6400*/  @!P3 LDG.E R68, desc[UR10][R18.64] ;  /* 0x0000000a1244b981 */ /* 0x0000a8000c1e1900 */
[----:B------:R3:W-:Y:S02]  /*6410*/  STL [R1+0x6cc], R65 ;  /* 0x0006cc4101007387 */ /* 0x0007e40000100800 */
[----:B---3--:R-:W-:Y:S02]  /*6420*/  MOV R65, R5 ;  /* 0x0000000500417202 */ /* 0x008fe40000000f00 */
[----:B------:R-:W-:-:S04]  /*6430*/  IADD3 R5, PT, PT, R4, 0x1a8, RZ ;  /* 0x000001a804057810 */ /* 0x000fc80007ffe0ff */
[----:B------:R-:W-:Y:S02]  /*6440*/  SHF.R.S32.HI R64, RZ, 0x1f, R5 ;  /* 0x0000001fff407819 */ /* 0x000fe40000011405 */
[----:B------:R-:W-:-:S04]  /*6450*/  ISETP.GE.U32.AND P1, PT, R5, UR16, PT ;  /* 0x0000001005007c0c */ /* 0x000fc8000bf26070 */
[----:B------:R-:W-:-:S13]  /*6460*/  ISETP.GE.AND.EX P5, PT, R64, UR17, PT, P1 ;  /* 0x0000001140007c0c */ /* 0x000fda000bfa6310 */
[----:B0-----:R-:W0:Y:S01]  /*6470*/  @!P5 LDC.64 R18, c[0x0][0x3f8] ;  /* 0x0000fe00ff12db82 */ /* 0x001e220000000a00 */
[----:B------:R-:W-:Y:S02]  /*6480*/  @!P5 MOV R14, R6 ;  /* 0x00000006000ed202 */ /* 0x000fe40000000f00 */
[----:B------:R-:W-:Y:S01]  /*6490*/  @!P5 MOV R15, R9 ;  /* 0x00000009000fd202 */ /* 0x000fe20000000f00 */
[----:B--2---:R1:W-:Y:S02]  /*64a0*/  STL [R1+0x2a4], R68 ;  /* 0x0002a44401007387 */ /* 0x0043e40000100800 */
[----:B-1----:R-:W-:-:S06]  /*64b0*/  HFMA2 R68, -RZ, RZ, 0, 0 ;  /* 0x00000000ff447431 */ /* 0x002fcc00000001ff */
[----:B----4-:R-:W2:Y:S04]  /*64c0*/  @!P3 LDG.E R68, desc[UR10][R66.64] ;  /* 0x0000000a4244b981 */ /* 0x010ea8000c1e1900 */
[----:B------:R-:W3:Y:S01]  /*64d0*/  LDL.LU.64 R66, [R1+0x718] ;  /* 0x0007180001427983 */ /* 0x000ee20000300a00 */
[----:B0-----:R-:W-:-:S04]  /*64e0*/  @!P5 IMAD R64, R64, R18, RZ ;  /* 0x000000124040d224 */ /* 0x001fc800078e02ff */
[C---:B------:R-:W-:Y:S02]  /*64f0*/  @!P5 IMAD R64, R5.reuse, R19, R64 ;  /* 0x000000130540d224 */ /* 0x040fe400078e0240 */
[----:B------:R-:W-:Y:S02]  /*6500*/  @!P5 IMAD.WIDE.U32 R18, R5, R18, R14 ;  /* 0x000000120512d225 */ /* 0x000fe400078e000e */
[----:B------:R-:W0:Y:S03]  /*6510*/  @!P5 LDC.64 R14, c[0x0][0x3a0] ;  /* 0x0000e800ff0edb82 */ /* 0x000e260000000a00 */
[----:B------:R-:W-:Y:S02]  /*6520*/  @!P5 IADD3 R5, PT, PT, R19, R64, RZ ;  /* 0x000000401305d210 */ /* 0x000fe40007ffe0ff */
[C---:B------:R-:W-:Y:S02]  /*6530*/  @!P5 SHF.L.U32 R64, R18.reuse, 0x1, RZ ;  /* 0x000000011240d819 */ /* 0x040fe400000006ff */
[----:B------:R-:W-:-:S02]  /*6540*/  @!P5 SHF.L.U64.HI R5, R18, 0x1, R5 ;  /* 0x000000011205d819 */ /* 0x000fc40000010205 */
[----:B------:R-:W1:Y:S01]  /*6550*/  @!P5 LDC.64 R18, c[0x0][0x398] ;  /* 0x0000e600ff12db82 */ /* 0x000e620000000a00 */
[----:B------:R-:W-:-:S04]  /*6560*/  LOP3.LUT R2, R2, 0xffffffdf, RZ, 0xc0, !PT ;  /* 0xffffffdf02027812 */ /* 0x000fc800078ec0ff */
[----:B------:R-:W-:-:S04]  /*6570*/  @P6 LOP3.LUT R2, R2, 0x20, RZ, 0xfc, !PT ;  /* 0x0000002002026812 */ /* 0x000fc800078efcff */
[C---:B------:R-:W-:Y:S02]  /*6580*/  LOP3.LUT P2, RZ, R2.reuse, 0x20000, RZ, 0xc0, !PT ;  /* 0x0002000002ff7812 */ /* 0x040fe4000784c0ff */
[----:B------:R-:W-:Y:S02]  /*6590*/  LOP3.LUT R2, R2, 0xffffffef, RZ, 0xc0, !PT ;  /* 0xffffffef02027812 */ /* 0x000fe400078ec0ff */
[----:B0-----:R-:W-:Y:S02]  /*65a0*/  @!P5 IADD3 R14, P1, PT, R64, R14, RZ ;  /* 0x0000000e400ed210 */ /* 0x001fe40007f3e0ff */
[----:B------:R-:W-:Y:S02]  /*65b0*/  LOP3.LUT P6, RZ, R3, 0x10, RZ, 0xc0, !PT ;  /* 0x0000001003ff7812 */ /* 0x000fe400078cc0ff */
[----:B------:R-:W-:Y:S02]  /*65c0*/  @!P5 IADD3.X R15, PT, PT, R5, R15, RZ, P1, !PT ;  /* 0x0000000f050fd210 */ /* 0x000fe40000ffe4ff */
[----:B------:R-:W-:-:S02]  /*65d0*/  LOP3.LUT R3, R3, 0xfffffffd, RZ, 0xc0, !PT ;  /* 0xfffffffd03037812 */ /* 0x000fc400078ec0ff */
[----:B------:R-:W-:Y:S02]  /*65e0*/  @P5 LOP3.LUT R2, R2, 0x10, RZ, 0xfc, !PT ;  /* 0x0000001002025812 */ /* 0x000fe400078efcff */
[----:B-1----:R-:W-:Y:S02]  /*65f0*/  @!P5 IADD3 R18, P1, PT, R64, R18, RZ ;  /* 0x000000124012d210 */ /* 0x002fe40007f3e0ff */
[----:B------:R-:W-:Y:S02]  /*6600*/  @P5 LOP3.LUT R3, R3, 0x2, RZ, 0xfc, !PT ;  /* 0x0000000203035812 */ /* 0x000fe400078efcff */
[----:B------:R-:W-:Y:S02]  /*6610*/  @!P5 IADD3.X R19, PT, PT, R5, R19, RZ, P1, !PT ;  /* 0x000000130513d210 */ /* 0x000fe40000ffe4ff */
[----:B------:R-:W-:Y:S02]  /*6620*/  LOP3.LUT P5, RZ, R2, 0x80000, RZ, 0xc0, !PT ;  /* 0x0008000002ff7812 */ /* 0x000fe400078ac0ff */
[----:B------:R-:W-:-:S11]  /*6630*/  MOV R5, RZ ;  /* 0x000000ff00057202 */ /* 0x000fd60000000f00 */
[----:B---3--:R0:W3:Y:S04]  /*6640*/  @!P5 LDG.E R5, desc[UR10][R66.64] ;  /* 0x0000000a4205d981 */ /* 0x0080e8000c1e1900 */
[----:B------:R-:W-:Y:S04]  /*6650*/  STL [R1+0x6e8], R66 ;  /* 0x0006e84201007387 */ /* 0x000fe80000100800 */
[----:B------:R-:W-:Y:S04]  /*6660*/  STL [R1+0x6f8], R66 ;  /* 0x0006f84201007387 */ /* 0x000fe80000100800 */
[----:B------:R0:W-:Y:S02]  /*6670*/  STL [R1+0x704], R66 ;  /* 0x0007044201007387 */ /* 0x0001e40000100800 */
[----:B0-----:R-:W-:-:S06]  /*6680*/  HFMA2 R66, -RZ, RZ, 0, 0 ;  /* 0x00000000ff427431 */ /* 0x001fcc00000001ff */
[----:B------:R-:W4:Y:S04]  /*6690*/  @!P5 LDG.E R66, desc[UR10][R34.64] ;  /* 0x0000000a2242d981 */ /* 0x000f28000c1e1900 */
[----:B------:R-:W-:Y:S04]  /*66a0*/  STL [R1+0x6d0], R67 ;  /* 0x0006d04301007387 */ /* 0x000fe80000100800 */
[----:B----4-:R0:W-:Y:S02]  /*66b0*/  STL [R1+0x294], R66 ;  /* 0x0002944201007387 */ /* 0x0101e40000100800 */
[----:B0-----:R-:W-:-:S06]  /*66c0*/  CS2R R66, SRZ ;  /* 0x0000000000427805 */ /* 0x001fcc000001ff00 */
[----:B------:R0:W4:Y:S04]  /*66d0*/  @!P6 LDG.E R67, desc[UR10][R26.64] ;  /* 0x0000000a1a43e981 */ /* 0x000128000c1e1900 */
[----:B---3--:R1:W-:Y:S04]  /*66e0*/  STL [R1+0x298], R5 ;  /* 0x0002980501007387 */ /* 0x0083e80000100800 */
[----:B------:R3:W4:Y:S01]  /*66f0*/  @!P6 LDG.E R66, desc[UR10][R22.64] ;  /* 0x0000000a1642e981 */ /* 0x000722000c1e1900 */
[----:B0-----:R-:W-:-:S06]  /*6700*/  MOV R27, RZ ;  /* 0x000000ff001b7202 */ /* 0x001fcc0000000f00 */
[----:B------:R-:W2:Y:S01]  /*6710*/  @!P2 LDG.E R27, desc[UR10][R12.64] ;  /* 0x0000000a0c1ba981 */ /* 0x000ea2000c1e1900 */
[----:B-1----:R-:W-:-:S04]  /*6720*/  IADD3 R5, PT, PT, R4, 0x1b0, RZ ;  /* 0x000001b004057810 */ /* 0x002fc80007ffe0ff */
[----:B------:R-:W-:Y:S02]  /*6730*/  SHF.R.S32.HI R64, RZ, 0x1f, R5 ;  /* 0x0000001fff407819 */ /* 0x000fe40000011405 */
[----:B------:R-:W-:-:S04]  /*6740*/  ISETP.GE.U32.AND P1, PT, R5, UR16, PT ;  /* 0x0000001005007c0c */ /* 0x000fc8000bf26070 */
[----:B------:R-:W-:-:S13]  /*6750*/  ISETP.GE.AND.EX P3, PT, R64, UR17, PT, P1 ;  /* 0x0000001140007c0c */ /* 0x000fda000bf66310 */
[----:B------:R-:W0:Y:S01]  /*6760*/  @!P3 LDC.64 R34, c[0x0][0x3f8] ;  /* 0x0000fe00ff22bb82 */ /* 0x000e220000000a00 */
[----:B---3--:R-:W-:Y:S02]  /*6770*/  @!P3 MOV R22, R6 ;  /* 0x000000060016b202 */ /* 0x008fe40000000f00 */
[----:B------:R-:W-:Y:S01]  /*6780*/  @!P3 MOV R23, R9 ;  /* 0x000000090017b202 */ /* 0x000fe20000000f00 */
        /* <DEDUP_REMOVED lines=11> */
[----:B------:R-:W-:Y:S01]  /*6840*/  @!P3 IADD3.X R35, PT, PT, R5, R35, RZ, P1, !PT ;  /* 0x000000230523b210 */ /* 0x000fe20000ffe4ff */
[----:B------:R-:W-:-:S06]  /*6850*/  HFMA2 R5, -RZ, RZ, 0, 0 ;  /* 0x00000000ff057431 */ /* 0x000fcc00000001ff */
[----:B------:R-:W3:Y:S01]  /*6860*/  @!P2 LDG.E R5, desc[UR10][R30.64] ;  /* 0x0000000a1e05a981 */ /* 0x000ee2000c1e1900 */
[----:B------:R-:W-:-:S04]  /*6870*/  LOP3.LUT R2, R2, 0xfffffff7, RZ, 0xc0, !PT ;  /* 0xfffffff702027812 */ /* 0x000fc800078ec0ff */
[----:B------:R-:W-:-:S04]  /*6880*/  @P3 LOP3.LUT R2, R2, 0x8, RZ, 0xfc, !PT ;  /* 0x0000000802023812 */ /* 0x000fc800078efcff */
[----:B------:R-:W-:Y:S01]  /*6890*/  LOP3.LUT P5, RZ, R2, 0x10000, RZ, 0xc0, !PT ;  /* 0x0001000002ff7812 */ /* 0x000fe200078ac0ff */
[----:B--2---:R0:W-:Y:S02]  /*68a0*/  STL [R1+0x278], R27 ;  /* 0x0002781b01007387 */ /* 0x0041e40000100800 */
[----:B0-----:R-:W-:-:S10]  /*68b0*/  HFMA2 R27, -RZ, RZ, 0, 0 ;  /* 0x00000000ff1b7431 */ /* 0x001fd400000001ff */
[----:B------:R-:W2:Y:S01]  /*68c0*/  @!P5 LDG.E R27, desc[UR10][R38.64] ;  /* 0x0000000a261bd981 */ /* 0x000ea2000c1e1900 */
[----:B------:R-:W-:-:S03]  /*68d0*/  LOP3.LUT P3, RZ, R2, 0x8000, RZ, 0xc0, !PT ;  /* 0x0000800002ff7812 */ /* 0x000fc6000786c0ff */
[----:B---3--:R0:W-:Y:S02]  /*68e0*/  STL [R1+0x27c], R5 ;  /* 0x00027c0501007387 */ /* 0x0081e40000100800 */
[----:B0-----:R-:W-:-:S04]  /*68f0*/  IADD3 R5, PT, PT, R4, 0x1b8, RZ ;  /* 0x000001b804057810 */ /* 0x001fc80007ffe0ff */
[----:B------:R-:W-:Y:S02]  /*6900*/  SHF.R.S32.HI R26, RZ, 0x1f, R5 ;  /* 0x0000001fff1a7819 */ /* 0x000fe40000011405 */
[----:B------:R-:W-:-:S04]  /*6910*/  ISETP.GE.U32.AND P1, PT, R5, UR16, PT ;  /* 0x0000001005007c0c */ /* 0x000fc8000bf26070 */
[----:B------:R-:W-:-:S13]  /*6920*/  ISETP.GE.AND.EX P6, PT, R26, UR17, PT, P1 ;  /* 0x000000111a007c0c */ /* 0x000fda000bfc6310 */
[----:B------:R-:W0:Y:S02]  /*6930*/  @!P6 LDC.64 R12, c[0x0][0x3f8] ;  /* 0x0000fe00ff0ceb82 */ /* 0x000e240000000a00 */
[----:B0-----:R-:W-:Y:S01]  /*6940*/  @!P6 IMAD R30, R26, R12, RZ ;  /* 0x0000000c1a1ee224 */ /* 0x001fe200078e02ff */
[----:B------:R-:W-:-:S03]  /*6950*/  @!P6 MOV R26, R6 ;  /* 0x00000006001ae202 */ /* 0x000fc60000000f00 */
[----:B------:R-:W-:Y:S01]  /*6960*/  @!P6 IMAD R30, R5, R13, R30 ;  /* 0x0000000d051ee224 */ /* 0x000fe200078e021e */
[----:B--2---:R0:W-:Y:S02]  /*6970*/  STL [R1+0x270], R27 ;  /* 0x0002701b01007387 */ /* 0x0041e40000100800 */
[----:B0-----:R-:W-:-:S03]  /*6980*/  @!P6 MOV R27, R9 ;  /* 0x00000009001be202 */ /* 0x001fc60000000f00 */
[----:B------:R-:W-:-:S03]  /*6990*/  @!P6 IMAD.WIDE.U32 R12, R5, R12, R26 ;  /* 0x0000000c050ce225 */ /* 0x000fc600078e001a */
[----:B------:R-:W0:Y:S02]  /*69a0*/  @!P6 LDC.64 R26, c[0x0][0x3a0] ;  /* 0x0000e800ff1aeb82 */ /* 0x000e240000000a00 */
[----:B------:R-:W-:-:S06]  /*69b0*/  @!P6 IADD3 R5, PT, PT, R13, R30, RZ ;  /* 0x0000001e0d05e210 */ /* 0x000fcc0007ffe0ff */
[----:B------:R-:W1:Y:S01]  /*69c0*/  @!P6 LDC.64 R30, c[0x0][0x398] ;  /* 0x0000e600ff1eeb82 */ /* 0x000e620000000a00 */
[C---:B------:R-:W-:Y:S02]  /*69d0*/  @!P6 SHF.L.U64.HI R5, R12.reuse, 0x1, R5 ;  /* 0x000000010c05e819 */ /* 0x040fe40000010205 */
[----:B------:R-:W-:-:S04]  /*69e0*/  @!P6 SHF.L.U32 R12, R12, 0x1, RZ ;  /* 0x000000010c0ce819 */ /* 0x000fc800000006ff */
[----:B0-----:R-:W-:-:S04]  /*69f0*/  @!P6 IADD3 R26, P1, PT, R12, R26, RZ ;  /* 0x0000001a0c1ae210 */ /* 0x001fc80007f3e0ff */
[----:B------:R-:W-:Y:S02]  /*6a00*/  @!P6 IADD3.X R27, PT, PT, R5, R27, RZ, P1, !PT ;  /* 0x0000001b051be210 */ /* 0x000fe40000ffe4ff */
[----:B-1----:R-:W-:Y:S01]  /*6a10*/  @!P6 IADD3 R30, P1, PT, R12, R30, RZ ;  /* 0x0000001e0c1ee210 */ /* 0x002fe20007f3e0ff */
[----:B------:R-:W-:-:S06]  /*6a20*/  HFMA2 R12, -RZ, RZ, 0, 0 ;  /* 0x00000000ff0c7431 */ /* 0x000fcc00000001ff */
[----:B------:R-:W2:Y:S01]  /*6a30*/  @!P3 LDG.E R12, desc[UR10][R46.64] ;  /* 0x0000000a2e0cb981 */ /* 0x000ea2000c1e1900 */
[----:B------:R-:W-:Y:S02]  /*6a40*/  @!P6 IADD3.X R31, PT, PT, R5, R31, RZ, P1, !PT ;  /* 0x0000001f051fe210 */ /* 0x000fe40000ffe4ff */
[----:B------:R-:W-:-:S06]  /*6a50*/  MOV R5, RZ ;  /* 0x000000ff00057202 */ /* 0x000fcc0000000f00 */
[----:B------:R0:W3:Y:S01]  /*6a60*/  @!P3 LDG.E R5, desc[UR10][R44.64] ;  /* 0x0000000a2c05b981 */ /* 0x0000e2000c1e1900 */
[----:B------:R-:W-:-:S06]  /*6a70*/  HFMA2 R39, -RZ, RZ, 0, 0 ;  /* 0x00000000ff277431 */ /* 0x000fcc00000001ff */
[----:B------:R-:W4:Y:S01]  /*6a80*/  @!P5 LDG.E R39, desc[UR10][R40.64] ;  /* 0x0000000a2827d981 */ /* 0x000f22000c1e1900 */
[----:B0-----:R-:W-:-:S06]  /*6a90*/  HFMA2 R44, -RZ, RZ, 0, 0 ;  /* 0x00000000ff2c7431 */ /* 0x001fcc00000001ff */
[----:B------:R-:W4:Y:S04]  /*6aa0*/  @!P0 LDG.E R44, desc[UR10][R52.64] ;  /* 0x0000000a342c8981 */ /* 0x000f28000c1e1900 */
[----:B--2---:R0:W-:Y:S02]  /*6ab0*/  STL [R1+0x234], R12 ;  /* 0x0002340c01007387 */ /* 0x0041e40000100800 */
[----:B0-----:R-:W-:-:S06]  /*6ac0*/  MOV R12, RZ ;  /* 0x000000ff000c7202 */ /* 0x001fcc0000000f00 */
[----:B------:R-:W2:Y:S04]  /*6ad0*/  @!P0 LDG.E R12, desc[UR10][R50.64] ;  /* 0x0000000a320c8981 */ /* 0x000ea8000c1e1900 */
[----:B------:R-:W2:Y:S04]  /*6ae0*/  LDL.LU.64 R50, [R1+0x258] ;  /* 0x0002580001327983 */ /* 0x000ea80000300a00 */
[----:B---3--:R0:W-:Y:S02]  /*6af0*/  STL [R1+0x248], R5 ;  /* 0x0002480501007387 */ /* 0x0081e40000100800 */
[----:B0-----:R-:W-:-:S04]  /*6b00*/  IADD3 R5, PT, PT, R4, 0x1c0, RZ ;  /* 0x000001c004057810 */ /* 0x001fc80007ffe0ff */
[----:B------:R-:W-:Y:S02]  /*6b10*/  SHF.R.S32.HI R38, RZ, 0x1f, R5 ;  /* 0x0000001fff267819 */ /* 0x000fe40000011405 */
[----:B------:R-:W-:-:S04]  /*6b20*/  ISETP.GE.U32.AND P1, PT, R5, UR16, PT ;  /* 0x0000001005007c0c */ /* 0x000fc8000bf26070 */
[----:B------:R-:W-:Y:S01]  /*6b30*/  ISETP.GE.AND.EX P5, PT, R38, UR17, PT, P1 ;  /* 0x0000001126007c0c */ /* 0x000fe2000bfa6310 */
[----:B----4-:R0:W-:-:S12]  /*6b40*/  STL [R1+0x24c], R39 ;  /* 0x00024c2701007387 */ /* 0x0101d80000100800 */
[----:B0-----:R-:W-:Y:S02]  /*6b50*/  @!P5 MOV R39, R9 ;  /* 0x000000090027d202 */ /* 0x001fe40000000f00 */
[----:B------:R-:W-:-:S04]  /*6b60*/  LOP3.LUT R2, R2, 0xfffffffb, RZ, 0xc0, !PT ;  /* 0xfffffffb02027812 */ /* 0x000fc800078ec0ff */
[----:B------:R-:W-:-:S04]  /*6b70*/  @P6 LOP3.LUT R2, R2, 0x4, RZ, 0xfc, !PT ;  /* 0x0000000402026812 */ /* 0x000fc800078efcff */
[C---:B------:R-:W-:Y:S02]  /*6b80*/  LOP3.LUT P2, RZ, R2.reuse, 0x2000, RZ, 0xc0, !PT ;  /* 0x0000200002ff7812 */ /* 0x040fe4000784c0ff */
[----:B------:R-:W-:Y:S02]  /*6b90*/  LOP3.LUT P3, RZ, R2, 0x1000, RZ, 0xc0, !PT ;  /* 0x0000100002ff7812 */ /* 0x000fe4000786c0ff */
[----:B------:R-:W-:Y:S01]  /*6ba0*/  IADD3 R47, PT, PT, R4, 0x1c8, RZ ;  /* 0x000001c8042f7810 */ /* 0x000fe20007ffe0ff */
[----:B--2---:R0:W-:Y:S02]  /*6bb0*/  STL [R1+0x230], R12 ;  /* 0x0002300c01007387 */ /* 0x0041e40000100800 */
[----:B0-----:R-:W0:Y:S02]  /*6bc0*/  @!P5 LDC.64 R12, c[0x0][0x3f8] ;  /* 0x0000fe00ff0cdb82 */ /* 0x001e240000000a00 */
[----:B0-----:R-:W-:Y:S01]  /*6bd0*/  @!P5 IMAD R40, R38, R12, RZ ;  /* 0x0000000c2628d224 */ /* 0x001fe200078e02ff */
[----:B------:R-:W-:-:S03]  /*6be0*/  @!P5 MOV R38, R6 ;  /* 0x000000060026d202 */ /* 0x000fc60000000f00 */
[C---:B------:R-:W-:Y:S02]  /*6bf0*/  @!P5 IMAD R40, R5.reuse, R13, R40 ;  /* 0x0000000d0528d224 */ /* 0x040fe400078e0228 */
[----:B------:R-:W-:Y:S02]  /*6c00*/  @!P5 IMAD.WIDE.U32 R12, R5, R12, R38 ;  /* 0x0000000c050cd225 */ /* 0x000fe400078e0026 */
[----:B------:R-:W0:Y:S03]  /*6c10*/  @!P5 LDC.64 R38, c[0x0][0x3a0] ;  /* 0x0000e800ff26db82 */ /* 0x000e260000000a00 */
[----:B------:R-:W-:-:S05]  /*6c20*/  @!P5 IADD3 R5, PT, PT, R13, R40, RZ ;  /* 0x000000280d05d210 */ /* 0x000fca0007ffe0ff */
[----:B------:R-:W1:Y:S01]  /*6c30*/  @!P5 LDC.64 R40, c[0x0][0x398] ;  /* 0x0000e600ff28db82 */ /* 0x000e620000000a00 */
[C---:B------:R-:W-:Y:S02]  /*6c40*/  @!P5 SHF.L.U64.HI R5, R12.reuse, 0x1, R5 ;  /* 0x000000010c05d819 */ /* 0x040fe40000010205 */
[----:B------:R-:W-:-:S04]  /*6c50*/  @!P5 SHF.L.U32 R12, R12, 0x1, RZ ;  /* 0x000000010c0cd819 */ /* 0x000fc800000006ff */
[----:B0-----:R-:W-:-:S04]  /*6c60*/  @!P5 IADD3 R38, P1, PT, R12, R38, RZ ;  /* 0x000000260c26d210 */ /* 0x001fc80007f3e0ff */
[----:B------:R-:W-:Y:S02]  /*6c70*/  @!P5 IADD3.X R39, PT, PT, R5, R39, RZ, P1, !PT ;  /* 0x000000270527d210 */ /* 0x000fe40000ffe4ff */
[----:B-1----:R-:W-:Y:S02]  /*6c80*/  @!P5 IADD3 R40, P1, PT, R12, R40, RZ ;  /* 0x000000280c28d210 */ /* 0x002fe40007f3e0ff */
[----:B------:R-:W-:-:S06]  /*6c90*/  CS2R R12, SRZ ;  /* 0x00000000000c7805 */ /* 0x000fcc000001ff00 */
[----:B------:R-:W2:Y:S04]  /*6ca0*/  @!P2 LDG.E R12, desc[UR10][R50.64] ;  /* 0x0000000a320ca981 */ /* 0x000ea8000c1e1900 */
[----:B------:R0:W3:Y:S01]  /*6cb0*/  @!P3 LDG.E R13, desc[UR10][R36.64] ;  /* 0x0000000a240db981 */ /* 0x0000e2000c1e1900 */
[----:B------:R-:W-:Y:S02]  /*6cc0*/  @!P5 IADD3.X R41, PT, PT, R5, R41, RZ, P1, !PT ;  /* 0x000000290529d210 */ /* 0x000fe40000ffe4ff */
[----:B------:R-:W-:Y:S01]  /*6cd0*/  ISETP.GE.U32.AND P1, PT, R47, UR16, PT ;  /* 0x000000102f007c0c */ /* 0x000fe2000bf26070 */
[----:B------:R1:W-:Y:S02]  /*6ce0*/  STL [R1+0x220], R44 ;  /* 0x0002202c01007387 */ /* 0x0003e40000100800 */
[----:B-1----:R-:W-:-:S04]  /*6cf0*/  SHF.R.S32.HI R44, RZ, 0x1f, R47 ;  /* 0x0000001fff2c7819 */ /* 0x002fc8000001142f */
[----:B------:R-:W-:-:S13]  /*6d00*/  ISETP.GE.AND.EX P0, PT, R44, UR17, PT, P1 ;  /* 0x000000112c007c0c */ /* 0x000fda000bf06310 */
[----:B0-----:R-:W0:Y:S01]  /*6d10*/  @!P0 LDC.64 R36, c[0x0][0x3f8] ;  /* 0x0000fe00ff248b82 */ /* 0x001e220000000a00 */
        /* <DEDUP_REMOVED lines=10> */
[----:B------:R-:W-:Y:S02]  /*6dc0*/  MOV R51, R69 ;  /* 0x0000004500337202 */ /* 0x000fe40000000f00 */
[----:B------:R-:W-:Y:S02]  /*6dd0*/  MOV R69, R42 ;  /* 0x0000002a00457202 */ /* 0x000fe40000000f00 */
[----:B------:R-:W-:Y:S02]  /*6de0*/  MOV R52, R68 ;  /* 0x0000004400347202 */ /* 0x000fe40000000f00 */
[----:B------:R-:W-:Y:S02]  /*6df0*/  MOV R68, R43 ;  /* 0x0000002b00447202 */ /* 0x000fe40000000f00 */
[----:B0-----:R-:W-:-:S04]  /*6e00*/  @!P0 IADD3 R44, P1, PT, R47, R44, RZ ;  /* 0x0000002c2f2c8210 */ /* 0x001fc80007f3e0ff */
[----:B------:R-:W-:Y:S02]  /*6e10*/  @!P0 IADD3.X R45, PT, PT, R46, R45, RZ, P1, !PT ;  /* 0x0000002d2e2d8210 */ /* 0x000fe40000ffe4ff */
[----:B-1----:R-:W-:-:S04]  /*6e20*/  @!P0 IADD3 R42, P1, PT, R47, R36, RZ ;  /* 0x000000242f2a8210 */ /* 0x002fc80007f3e0ff */
[----:B------:R-:W-:Y:S02]  /*6e30*/  @!P0 IADD3.X R43, PT, PT, R46, R37, RZ, P1, !PT ;  /* 0x000000252e2b8210 */ /* 0x000fe40000ffe4ff */
[----:B------:R-:W4:Y:S04]  /*6e40*/  LDL.64 R46, [R1+0x268] ;  /* 0x00026800012e7983 */ /* 0x000f280000100a00 */
[----:B------:R0:W-:Y:S04]  /*6e50*/  @!P0 STL.64 [R1+0x288], R42 ;  /* 0x0002882a01008387 */ /* 0x0001e80000100a00 */
[----:B0-----:R-:W4:Y:S04]  /*6e60*/  LDL.LU.64 R42, [R1+0x710] ;  /* 0x00071000012a7983 */ /* 0x001f280000300a00 */
[----:B--2---:R-:W-:Y:S04]  /*6e70*/  STL [R1+0x4d8], R12 ;  /* 0x0004d80c01007387 */ /* 0x004fe80000100800 */
[----:B------:R-:W-:Y:S04]  /*6e80*/  STL [R1+0x4e0], R12 ;  /* 0x0004e00c01007387 */ /* 0x000fe80000100800 */
[----:B------:R-:W-:Y:S04]  /*6e90*/  STL [R1+0x550], R12 ;  /* 0x0005500c01007387 */ /* 0x000fe80000100800 */
[----:B------:R-:W-:Y:S04]  /*6ea0*/  STL [R1+0x58c], R12 ;  /* 0x00058c0c01007387 */ /* 0x000fe80000100800 */
[----:B------:R-:W-:Y:S04]  /*6eb0*/  STL [R1+0x594], R12 ;  /* 0x0005940c01007387 */ /* 0x000fe80000100800 */
[----:B---3--:R-:W-:Y:S04]  /*6ec0*/  STL [R1+0x4cc], R13 ;  /* 0x0004cc0d01007387 */ /* 0x008fe80000100800 */
[----:B------:R-:W-:Y:S04]  /*6ed0*/  STL [R1+0x4dc], R13 ;  /* 0x0004dc0d01007387 */ /* 0x000fe80000100800 */
[----:B------:R-:W-:Y:S04]  /*6ee0*/  STL [R1+0x4e4], R13 ;  /* 0x0004e40d01007387 */ /* 0x000fe80000100800 */
[----:B------:R-:W-:Y:S04]  /*6ef0*/  STL [R1+0x4ec], R13 ;  /* 0x0004ec0d01007387 */ /* 0x000fe80000100800 */
[----:B------:R0:W-:Y:S04]  /*6f00*/  STL [R1+0x5d4], R13 ;  /* 0x0005d40d01007387 */ /* 0x0001e80000100800 */
[----:B0-----:R-:W2:Y:S01]  /*6f10*/  LDL.64 R12, [R1+0x238] ;  /* 0x00023800010c7983 */ /* 0x001ea20000100a00 */
[----:B------:R-:W-:-:S06]  /*6f20*/  MOV R5, RZ ;  /* 0x000000ff00057202 */ /* 0x000fcc0000000f00 */
[----:B------:R-:W3:Y:S01]  /*6f30*/  @!P2 LDG.E R5, desc[UR10][R54.64] ;  /* 0x0000000a3605a981 */ /* 0x000ee2000c1e1900 */
[----:B------:R-:W-:Y:S02]  /*6f40*/  LOP3.LUT P2, RZ, R3, 0x8, RZ, 0xc0, !PT ;  /* 0x0000000803ff7812 */ /* 0x000fe4000784c0ff */
[----:B------:R-:W-:-:S06]  /*6f50*/  CS2R R36, SRZ ;  /* 0x0000000000247805 */ /* 0x000fcc000001ff00 */
[----:B----4-:R-:W4:Y:S05]  /*6f60*/  @!P3 LDG.E R36, desc[UR10][R46.64] ;  /* 0x0000000a2e24b981 */ /* 0x010f2a000c1e1900 */
[----:B------:R0:W4:Y:S02]  /*6f70*/  @!P2 LDG.E R37, desc[UR10][R42.64] ;  /* 0x0000000a2a25a981 */ /* 0x000124000c1e1900 */
[----:B0-----:R-:W-:Y:S02]  /*6f80*/  CS2R R42, SRZ ;  /* 0x00000000002a7805 */ /* 0x001fe4000001ff00 */
[----:B------:R-:W-:Y:S02]  /*6f90*/  LOP3.LUT R2, R2, 0xfffffffd, RZ, 0xc0, !PT ;  /* 0xfffffffd02027812 */ /* 0x000fe400078ec0ff */
[----:B------:R-:W-:-:S02]  /*6fa0*/  IADD3 R50, PT, PT, R4, 0x1d0, RZ ;  /* 0x000001d004327810 */ /* 0x000fc40007ffe0ff */
[----:B------:R-:W-:Y:S02]  /*6fb0*/  @P5 LOP3.LUT R2, R2, 0x2, RZ, 0xfc, !PT ;  /* 0x0000000202025812 */ /* 0x000fe400078efcff */
[----:B------:R-:W-:Y:S02]  /*6fc0*/  SHF.R.S32.HI R46, RZ, 0x1f, R50 ;  /* 0x0000001fff2e7819 */ /* 0x000fe40000011432 */
[----:B------:R-:W-:Y:S02]  /*6fd0*/  ISETP.GE.U32.AND P1, PT, R50, UR16, PT ;  /* 0x0000001032007c0c */ /* 0x000fe4000bf26070 */
[----:B------:R-:W-:Y:S02]  /*6fe0*/  LOP3.LUT P5, RZ, R2, 0x400, RZ, 0xc0, !PT ;  /* 0x0000040002ff7812 */ /* 0x000fe400078ac0ff */
[----:B------:R-:W-:-:S11]  /*6ff0*/  ISETP.GE.AND.EX P1, PT, R46, UR17, PT, P1 ;  /* 0x000000112e007c0c */ /* 0x000fd6000bf26310 */
[----:B------:R0:W4:Y:S02]  /*7000*/  @!P5 LDG.E R42, desc[UR10][R24.64] ;  /* 0x0000000a182ad981 */ /* 0x000124000c1e1900 */
[----:B0-----:R-:W0:Y:S02]  /*7010*/  @!P1 LDC.64 R24, c[0x0][0x3f8] ;  /* 0x0000fe00ff189b82 */ /* 0x001e240000000a00 */
[----:B--2---:R-:W2:Y:S04]  /*7020*/  @!P2 LDG.E R43, desc[UR10][R12.64] ;  /* 0x0000000a0c2ba981 */ /* 0x004ea8000c1e1900 */
[----:B------:R-:W2:Y:S01]  /*7030*/  LDL.64 R12, [R1+0x250] ;  /* 0x00025000010c7983 */ /* 0x000ea20000100a00 */
[----:B------:R-:W-:-:S03]  /*7040*/  @!P1 MOV R47, R9 ;  /* 0x00000009002f9202 */ /* 0x000fc60000000f00 */
[----:B---3--:R-:W-:Y:S04]  /*7050*/  STL [R1+0x4d4], R5 ;  /* 0x0004d40501007387 */ /* 0x008fe80000100800 */
[----:B------:R1:W-:Y:S02]  /*7060*/  STL [R1+0x578], R5 ;  /* 0x0005780501007387 */ /* 0x0003e40000100800 */
[----:B-1----:R-:W-:Y:S01]  /*7070*/  MOV R5, R51 ;  /* 0x0000003300057202 */ /* 0x002fe20000000f00 */
[----:B0-----:R-:W-:Y:S01]  /*7080*/  @!P1 IMAD R51, R46, R24, RZ ;  /* 0x000000182e339224 */ /* 0x001fe200078e02ff */
[----:B------:R-:W-:-:S03]  /*7090*/  @!P1 MOV R46, R6 ;  /* 0x00000006002e9202 */ /* 0x000fc60000000f00 */
[C---:B------:R-:W-:Y:S02]  /*70a0*/  @!P1 IMAD R51, R50.reuse, R25, R51 ;  /* 0x0000001932339224 */ /* 0x040fe400078e0233 */
[----:B------:R-:W-:Y:S02]  /*70b0*/  @!P1 IMAD.WIDE.U32 R46, R50, R24, R46 ;  /* 0x00000018322e9225 */ /* 0x000fe400078e002e */
[----:B------:R-:W0:Y:S03]  /*70c0*/  @!P1 LDC.64 R24, c[0x0][0x3a0] ;  /* 0x0000e800ff189b82 */ /* 0x000e260000000a00 */
[----:B------:R-:W-:-:S04]  /*70d0*/  @!P1 IADD3 R47, PT, PT, R47, R51, RZ ;  /* 0x000000332f2f9210 */ /* 0x000fc80007ffe0ff */
[C---:B------:R-:W-:Y:S02]  /*70e0*/  @!P1 SHF.L.U64.HI R47, R46.reuse, 0x1, R47 ;  /* 0x000000012e2f9819 */ /* 0x040fe4000001022f */
[----:B------:R-:W-:Y:S01]  /*70f0*/  @!P1 SHF.L.U32 R46, R46, 0x1, RZ ;  /* 0x000000012e2e9819 */ /* 0x000fe200000006ff */
[----:B----4-:R-:W-:Y:S04]  /*7100*/  STL [R1+0x4d0], R36 ;  /* 0x0004d02401007387 */ /* 0x010fe80000100800 */
[----:B------:R-:W-:Y:S04]  /*7110*/  STL [R1+0x4e8], R36 ;  /* 0x0004e82401007387 */ /* 0x000fe80000100800 */
[----:B------:R-:W-:Y:S04]  /*7120*/  STL [R1+0x4f0], R36 ;  /* 0x0004f02401007387 */ /* 0x000fe80000100800 */
[----:B------:R-:W-:Y:S04]  /*7130*/  STL [R1+0x4f8], R36 ;  /* 0x0004f82401007387 */ /* 0x000fe80000100800 */
[----:B------:R0:W-:Y:S04]  /*7140*/  STL [R1+0x530], R36 ;  /* 0x0005302401007387 */ /* 0x0001e80000100800 */
[----:B------:R-:W-:Y:S01]  /*7150*/  STL [R1+0x4c4], R37 ;  /* 0x0004c42501007387 */ /* 0x000fe20000100800 */
[----:B0-----:R-:W-:-:S03]  /*7160*/  @!P1 IADD3 R36, P2, PT, R46, R24, RZ ;  /* 0x000000182e249210 */ /* 0x001fc60007f5e0ff */
[----:B------:R-:W-:Y:S04]  /*7170*/  STL [R1+0x4f4], R37 ;  /* 0x0004f42501007387 */ /* 0x000fe80000100800 */
[----:B------:R-:W-:Y:S04]  /*7180*/  STL [R1+0x4fc], R37 ;  /* 0x0004fc2501007387 */ /* 0x000fe80000100800 */
[----:B------:R-:W-:Y:S04]  /*7190*/  STL [R1+0x504], R37 ;  /* 0x0005042501007387 */ /* 0x000fe80000100800 */
[----:B------:R-:W-:Y:S04]  /*71a0*/  STL [R1+0x538], R37 ;  /* 0x0005382501007387 */ /* 0x000fe80000100800 */
[----:B------:R-:W-:Y:S04]  /*71b0*/  STL [R1+0x540], R37 ;  /* 0x0005402501007387 */ /* 0x000fe80000100800 */
[----:B------:R0:W-:Y:S02]  /*71c0*/  STL [R1+0x548], R37 ;  /* 0x0005482501007387 */ /* 0x0001e40000100800 */
[----:B0-----:R-:W-:-:S02]  /*71d0*/  @!P1 IADD3.X R37, PT, PT, R47, R25, RZ, P2, !PT ;  /* 0x000000192f259210 */ /* 0x001fc400017fe4ff */
[----:B------:R-:W0:Y:S01]  /*71e0*/  @!P1 LDC.64 R24, c[0x0][0x398] ;  /* 0x0000e600ff189b82 */ /* 0x000e220000000a00 */
[----:B------:R-:W-:Y:S02]  /*71f0*/  LOP3.LUT P3, RZ, R3, 0x4, RZ, 0xc0, !PT ;  /* 0x0000000403ff7812 */ /* 0x000fe4000786c0ff */
[----:B------:R0:W-:Y:S02]  /*7200*/  @!P1 STL.64 [R1+0x268], R36 ;  /* 0x0002682401009387 */ /* 0x0001e40000100a00 */
[----:B0-----:R-:W-:Y:S01]  /*7210*/  @!P1 IADD3 R36, P2, PT, R46, R24, RZ ;  /* 0x000000182e249210 */ /* 0x001fe20007f5e0ff */
[----:B------:R-:W-:-:S03]  /*7220*/  HFMA2 R24, -RZ, RZ, 0, 0 ;  /* 0x00000000ff187431 */ /* 0x000fc600000001ff */
[----:B------:R-:W-:Y:S02]  /*7230*/  @!P1 IADD3.X R37, PT, PT, R47, R25, RZ, P2, !PT ;  /* 0x000000192f259210 */ /* 0x000fe400017fe4ff */
[----:B------:R-:W-:-:S06]  /*7240*/  MOV R25, RZ ;  /* 0x000000ff00197202 */ /* 0x000fcc0000000f00 */
[----:B------:R0:W3:Y:S01]  /*7250*/  @!P3 LDG.E R25, desc[UR10][R10.64] ;  /* 0x0000000a0a19b981 */ /* 0x0000e2000c1e1900 */
[----:B------:R-:W-:-:S04]  /*7260*/  IADD3 R46, PT, PT, R4, 0x1d8, RZ ;  /* 0x000001d8042e7810 */ /* 0x000fc80007ffe0ff */
[----:B------:R-:W-:Y:S02]  /*7270*/  SHF.R.S32.HI R47, RZ, 0x1f, R46 ;  /* 0x0000001fff2f7819 */ /* 0x000fe4000001142e */
[----:B------:R-:W-:-:S04]  /*7280*/  ISETP.GE.U32.AND P2, PT, R46, UR16, PT ;  /* 0x000000102e007c0c */ /* 0x000fc8000bf46070 */
[----:B------:R-:W-:Y:S02]  /*7290*/  ISETP.GE.AND.EX P2, PT, R47, UR17, PT, P2 ;  /* 0x000000112f007c0c */ /* 0x000fe4000bf46320 */
[----:B0-----:R-:W-:Y:S02]  /*72a0*/  CS2R R10, SRZ ;  /* 0x00000000000a7805 */ /* 0x001fe4000001ff00 */
[----:B------:R-:W-:-:S04]  /*72b0*/  LOP3.LUT R2, R2, 0xfffffffe, RZ, 0xc0, !PT ;  /* 0xfffffffe02027812 */ /* 0x000fc800078ec0ff */
[----:B------:R0:W4:Y:S01]  /*72c0*/  @!P3 LDG.E R10, desc[UR10][R16.64] ;  /* 0x0000000a100ab981 */ /* 0x000122000c1e1900 */
[----:B------:R-:W-:Y:S02]  /*72d0*/  LOP3.LUT R0, R0, 0x7fffffff, RZ, 0xc0, !PT ;  /* 0x7fffffff00007812 */ /* 0x000fe400078ec0ff */
[----:B------:R-:W-:Y:S02]  /*72e0*/  @P0 LOP3.LUT R2, R2, 0x1, RZ, 0xfc, !PT ;  /* 0x0000000102020812 */ /* 0x000fe400078efcff */
[----:B0-----:R-:W0:Y:S01]  /*72f0*/  @!P2 LDC.64 R16, c[0x0][0x3f8] ;  /* 0x0000fe00ff10ab82 */ /* 0x001e220000000a00 */
[----:B--2---:R-:W2:Y:S01]  /*7300*/  @!P5 LDG.E R24, desc[UR10][R12.64] ;  /* 0x0000000a0c18d981 */ /* 0x004ea2000c1e1900 */
[----:B------:R-:W-:-:S03]  /*7310*/  @P1 LOP3.LUT R0, R0, 0x80000000, RZ, 0xfc, !PT ;  /* 0x8000000000001812 */ /* 0x000fc600078efcff */
[----:B------:R1:W-:Y:S01]  /*7320*/  @!P1 STL.64 [R1+0x260], R36 ;  /* 0x0002602401009387 */ /* 0x0003e20000100a00 */
[----:B------:R-:W-:Y:S01]  /*7330*/  LOP3.LUT P1, RZ, R2, 0x100, RZ, 0xc0, !PT ;  /* 0x0000010002ff7812 */ /* 0x000fe2000782c0ff */
[----:B0-----:R-:W-:-:S04]  /*7340*/  @!P2 IMAD R47, R47, R16, RZ ;  /* 0x000000102f2fa224 */ /* 0x001fc800078e02ff */
[----:B------:R-:W-:-:S08]  /*7350*/  @!P2 IMAD R47, R46, R17, R47 ;  /* 0x000000112e2fa224 */ /* 0x000fd000078e022f */
[----:B------:R0:W4:Y:S02]  /*7360*/  @!P1 LDG.E R11, desc[UR10][R20.64] ;  /* 0x0000000a140b9981 */ /* 0x000124000c1e1900 */
[----:B0-----:R-:W-:Y:S02]  /*7370*/  @!P2 MOV R20, R6 ;  /* 0x000000060014a202 */ /* 0x001fe40000000f00 */
[----:B------:R-:W-:-:S03]  /*7380*/  @!P2 MOV R21, R9 ;  /* 0x000000090015a202 */ /* 0x000fc60000000f00 */
[----:B------:R-:W-:Y:S02]  /*7390*/  @!P2 IMAD.WIDE.U32 R20, R46, R16, R20 ;  /* 0x000000102e14a225 */ /* 0x000fe400078e0014 */
[----:B------:R-:W0:Y:S03]  /*73a0*/  @!P2 LDC.64 R16, c[0x0][0x3a0] ;  /* 0x0000e800ff10ab82 */ /* 0x000e260000000a00 */
[----:B------:R-:W-:-:S04]  /*73b0*/  @!P2 IADD3 R21, PT, PT, R21, R47, RZ ;  /* 0x0000002f1515a210 */ /* 0x000fc80007ffe0ff */
[C---:B------:R-:W-:Y:S02]  /*73c0*/  @!P2 SHF.L.U64.HI R21, R20.reuse, 0x1, R21 ;  /* 0x000000011415a819 */ /* 0x040fe40000010215 */
[----:B------:R-:W-:-:S04]  /*73d0*/  @!P2 SHF.L.U32 R20, R20, 0x1, RZ ;  /* 0x000000011414a819 */ /* 0x000fc800000006ff */
[----:B0-----:R-:W-:-:S04]  /*73e0*/  @!P2 IADD3 R50, P3, PT, R20, R16, RZ ;  /* 0x000000101432a210 */ /* 0x001fc80007f7e0ff */
[----:B------:R-:W-:Y:S02]  /*73f0*/  @!P2 IADD3.X R51, PT, PT, R21, R17, RZ, P3, !PT ;  /* 0x000000111533a210 */ /* 0x000fe40001ffe4ff */
[----:B------:R-:W0:Y:S01]  /*7400*/  @!P2 LDC.64 R16, c[0x0][0x398] ;  /* 0x0000e600ff10ab82 */ /* 0x000e220000000a00 */
[----:B------:R-:W-:Y:S02]  /*7410*/  LOP3.LUT P5, RZ, R2, 0x40, RZ, 0xc0, !PT ;  /* 0x0000004002ff7812 */ /* 0x000fe400078ac0ff */
[----:B0-----:R-:W-:-:S04]  /*7420*/  @!P2 IADD3 R12, P3, PT, R20, R16, RZ ;  /* 0x00000010140ca210 */ /* 0x001fc80007f7e0ff */
[----:B------:R-:W-:Y:S02]  /*7430*/  @!P2 IADD3.X R13, PT, PT, R21, R17, RZ, P3, !PT ;  /* 0x00000011150da210 */ /* 0x000fe40001ffe4ff */
[----:B------:R-:W-:-:S06]  /*7440*/  CS2R R20, SRZ ;  /* 0x0000000000147805 */ /* 0x000fcc000001ff00 */
[----:B------:R-:W4:Y:S04]  /*7450*/  @!P4 LDG.E R20, desc[UR10][R56.64] ;  /* 0x0000000a3814c981 */ /* 0x000f28000c1e1900 */
[----:B------:R-:W4:Y:S01]  /*7460*/  @!P5 LDG.E R21, desc[UR10][R28.64] ;  /* 0x0000000a1c15d981 */ /* 0x000f22000c1e1900 */
[----:B-1----:R-:W-:-:S03]  /*7470*/  MOV R36, R66 ;  /* 0x0000004200247202 */ /* 0x002fc60000000f00 */
        /* <DEDUP_REMOVED lines=20> */
[----:B---3--:R-:W-:Y:S01]  /*75c0*/  STL [R1+0x4a8], R25 ;  /* 0x0004a81901007387 */ /* 0x008fe20000100800 */
[----:B0-----:R-:W-:-:S04]  /*75d0*/  PRMT R42, RZ, 0x7610, R42 ;  /* 0x00007610ff2a7816 */ /* 0x001fc8000000002a */
[----:B------:R-:W-:Y:S02]  /*75e0*/  PRMT R53, R42, 0x7610, R53 ;  /* 0x000076102a357816 */ /* 0x000fe40000000035 */
[----:B------:R-:W-:Y:S02]  /*75f0*/  CS2R R16, SRZ ;  /* 0x0000000000107805 */ /* 0x000fe4000001ff00 */
[----:B------:R-:W-:-:S04]  /*7600*/  IADD3 R46, PT, PT, R4, 0x1e0, RZ ;  /* 0x000001e0042e7810 */ /* 0x000fc80007ffe0ff */
[----:B------:R-:W-:Y:S01]  /*7610*/  ISETP.GE.U32.AND P3, PT, R46, UR16, PT ;  /* 0x000000102e007c0c */ /* 0x000fe2000bf66070 */
[----:B------:R0:W3:Y:S04]  /*7620*/  @!P1 LDG.E R16, desc[UR10][R32.64] ;  /* 0x0000000a20109981 */ /* 0x0000e8000c1e1900 */
[----:B------:R1:W3:Y:S01]  /*7630*/  @!P4 LDG.E R17, desc[UR10][R48.64] ;  /* 0x0000000a3011c981 */ /* 0x0002e2000c1e1900 */
[----:B0-----:R-:W-:-:S04]  /*7640*/  SHF.R.S32.HI R32, RZ, 0x1f, R46 ;  /* 0x0000001fff207819 */ /* 0x001fc8000001142e */
[----:B------:R-:W-:-:S13]  /*7650*/  ISETP.GE.AND.EX P3, PT, R32, UR17, PT, P3 ;  /* 0x0000001120007c0c */ /* 0x000fda000bf66330 */
[----:B------:R-:W0:Y:S01]  /*7660*/  @!P3 LDC.64 R28, c[0x0][0x3f8] ;  /* 0x0000fe00ff1cbb82 */ /* 0x000e220000000a00 */
[----:B--2---:R-:W-:Y:S04]  /*7670*/  STL [R1+0x4ac], R24 ;  /* 0x0004ac1801007387 */ /* 0x004fe80000100800 */
[----:B------:R-:W-:Y:S04]  /*7680*/  STL.64 [R1+0x4b8], R24 ;  /* 0x0004b81801007387 */ /* 0x000fe80000100a00 */
        /* <DEDUP_REMOVED lines=13> */
[----:B------:R-:W2:Y:S04]  /*7760*/  LDL.LU R66, [R1+0x3dc] ;  /* 0x0003dc0001427983 */ /* 0x000ea80000300800 */
[----:B------:R1:W-:Y:S04]  /*7770*/  STL.S16 [R1+0x228], R42 ;  /* 0x0002282a01007387 */ /* 0x0003e80000100600 */
[----:B------:R-:W-:Y:S04]  /*7780*/  STL.S16 [R1+0x226], RZ ;  /* 0x000226ff01007387 */ /* 0x000fe80000100600 */
[----:B------:R0:W-:Y:S04]  /*7790*/  STL [R1+0x6a4], R24 ;  /* 0x0006a41801007387 */ /* 0x0001e80000100800 */
[----:B------:R-:W3:Y:S04]  /*77a0*/  LDL.LU R43, [R1+0x3d8] ;  /* 0x0003d800012b7983 */ /* 0x000ee80000300800 */
[----:B------:R-:W-:Y:S04]  /*77b0*/  STL.S16 [R1+0x22c], RZ ;  /* 0x00022cff01007387 */ /* 0x000fe80000100600 */
[----:B-1----:R-:W3:Y:S04]  /*77c0*/  LDL.LU.S16 R42, [R1+0x226] ;  /* 0x00022600012a7983 */ /* 0x002ee80000300600 */
[----:B0-----:R-:W3:Y:S01]  /*77d0*/  LDL.LU.S16 R24, [R1+0x22c] ;  /* 0x00022c0001187983 */ /* 0x001ee20000300600 */
[----:B------:R-:W-:Y:S01]  /*77e0*/  @!P3 IMAD R47, R32, R28, RZ ;  /* 0x0000001c202fb224 */ /* 0x000fe200078e02ff */
[----:B------:R-:W-:-:S02]  /*77f0*/  @!P3 MOV R32, R6 ;  /* 0x000000060020b202 */ /* 0x000fc40000000f00 */
[----:B------:R-:W-:Y:S01]  /*7800*/  @!P3 MOV R33, R9 ;  /* 0x000000090021b202 */ /* 0x000fe20000000f00 */
[C---:B------:R-:W-:Y:S02]  /*7810*/  @!P3 IMAD R47, R46.reuse, R29, R47 ;  /* 0x0000001d2e2fb224 */ /* 0x040fe400078e022f */
[----:B------:R-:W-:Y:S02]  /*7820*/  @!P3 IMAD.WIDE.U32 R32, R46, R28, R32 ;  /* 0x0000001c2e20b225 */ /* 0x000fe400078e0020 */
[----:B------:R-:W0:Y:S03]  /*7830*/  @!P3 LDC.64 R28, c[0x0][0x3a0] ;  /* 0x0000e800ff1cbb82 */ /* 0x000e260000000a00 */
[----:B------:R-:W-:-:S04]  /*7840*/  @!P3 IADD3 R33, PT, PT, R33, R47, RZ ;  /* 0x0000002f2121b210 */ /* 0x000fc80007ffe0ff */
[C---:B------:R-:W-:Y:S02]  /*7850*/  @!P3 SHF.L.U64.HI R33, R32.reuse, 0x1, R33 ;  /* 0x000000012021b819 */ /* 0x040fe40000010221 */
[----:B------:R-:W-:Y:S01]  /*7860*/  @!P3 SHF.L.U32 R32, R32, 0x1, RZ ;  /* 0x000000012020b819 */ /* 0x000fe200000006ff */
[----:B------:R0:W-:Y:S03]  /*7870*/  @!P2 STL.64 [R1+0x250], R12 ;  /* 0x0002500c0100a387 */ /* 0x0001e60000100a00 */
[----:B0-----:R-:W-:-:S04]  /*7880*/  @!P3 IADD3 R12, P4, PT, R32, R28, RZ ;  /* 0x0000001c200cb210 */ /* 0x001fc80007f9e0ff */
[----:B------:R-:W-:Y:S02]  /*7890*/  @!P3 IADD3.X R13, PT, PT, R33, R29, RZ, P4, !PT ;  /* 0x0000001d210db210 */ /* 0x000fe400027fe4ff */
[----:B------:R-:W0:Y:S03]  /*78a0*/  @!P3 LDC.64 R28, c[0x0][0x398] ;  /* 0x0000e600ff1cbb82 */ /* 0x000e260000000a00 */
[----:B------:R0:W-:Y:S01]  /*78b0*/  @!P3 STL.64 [R1+0x240], R12 ;  /* 0x0002400c0100b387 */ /* 0x0001e20000100a00 */
[----:B------:R-:W-:Y:S02]  /*78c0*/  IADD3 R48, PT, PT, R4, 0x1e8, RZ ;  /* 0x000001e804307810 */ /* 0x000fe40007ffe0ff */
[----:B------:R-:W-:Y:S02]  /*78d0*/  CS2R R46, SRZ ;  /* 0x00000000002e7805 */ /* 0x000fe4000001ff00 */
[----:B0-----:R-:W-:-:S04]  /*78e0*/  @!P3 IADD3 R12, P4, PT, R32, R28, RZ ;  /* 0x0000001c200cb210 */ /* 0x001fc80007f9e0ff */
[----:B------:R-:W-:Y:S02]  /*78f0*/  @!P3 IADD3.X R13, PT, PT, R33, R29, RZ, P4, !PT ;  /* 0x0000001d210db210 */ /* 0x000fe400027fe4ff */
[----:B------:R-:W-:Y:S02]  /*7900*/  CS2R R28, SRZ ;  /* 0x00000000001c7805 */ /* 0x000fe4000001ff00 */
[----:B------:R-:W-:Y:S02]  /*7910*/  SHF.R.S32.HI R32, RZ, 0x1f, R48 ;  /* 0x0000001fff207819 */ /* 0x000fe40000011430 */
[----:B------:R-:W-:Y:S02]  /*7920*/  ISETP.GE.U32.AND P4, PT, R48, UR16, PT ;  /* 0x0000001030007c0c */ /* 0x000fe4000bf86070 */
[----:B------:R-:W3:Y:S01]  /*7930*/  @!P5 LDG.E R28, desc[UR10][R58.64] ;  /* 0x0000000a3a1cd981 */ /* 0x000ee2000c1e1900 */
[----:B------:R-:W-:Y:S02]  /*7940*/  LOP3.LUT P5, RZ, R3, 0x2, RZ, 0xc0, !PT ;  /* 0x0000000203ff7812 */ /* 0x000fe400078ac0ff */
[----:B------:R-:W-:-:S11]  /*7950*/  ISETP.GE.AND.EX P4, PT, R32, UR17, PT, P4 ;  /* 0x0000001120007c0c */ /* 0x000fd6000bf86340 */
[----:B------:R0:W3:Y:S02]  /*7960*/  @!P5 LDG.E R47, desc[UR10][R14.64] ;  /* 0x0000000a0e2fd981 */ /* 0x0000e4000c1e1900 */
        /* <DEDUP_REMOVED lines=11> */
[----:B------:R-:W-:Y:S01]  /*7a20*/  LOP3.LUT R0, R0, 0xbfffffff, RZ, 0xc0, !PT ;  /* 0xbfffffff00007812 */ /* 0x000fe200078ec0ff */
[----:B------:R-:W-:Y:S03]  /*7a30*/  @!P3 STL.64 [R1+0x238], R12 ;  /* 0x0002380c0100b387 */ /* 0x000fe60000100a00 */
[----:B------:R-:W-:Y:S02]  /*7a40*/  @P3 LOP3.LUT R0, R0, 0x40000000, RZ, 0xfc, !PT ;  /* 0x4000000000003812 */ /* 0x000fe400078efcff */
[----:B------:R-:W-:Y:S01]  /*7a50*/  LOP3.LUT P3, RZ, R2, 0x8, RZ, 0xc0, !PT ;  /* 0x0000000802ff7812 */ /* 0x000fe2000786c0ff */
[----:B----4-:R-:W-:Y:S04]  /*7a60*/  STL [R1+0x484], R20 ;  /* 0x0004841401007387 */ /* 0x010fe80000100800 */
[----:B------:R4:W-:Y:S01]  /*7a70*/  STL.64 [R1+0x488], R20 ;  /* 0x0004881401007387 */ /* 0x0009e20000100a00 */
[----:B0-----:R-:W-:-:S03]  /*7a80*/  @!P4 IADD3 R14, P5, PT, R49, R14, RZ ;  /* 0x0000000e310ec210 */ /* 0x001fc60007fbe0ff */
[----:B------:R0:W-:Y:S01]  /*7a90*/  STL [R1+0x480], R21 ;  /* 0x0004801501007387 */ /* 0x0001e20000100800 */
[----:B------:R-:W-:Y:S02]  /*7aa0*/  @!P4 IADD3.X R15, PT, PT, R48, R15, RZ, P5, !PT ;  /* 0x0000000f300fc210 */ /* 0x000fe40002ffe4ff */
[----:B----4-:R-:W-:Y:S01]  /*7ab0*/  MOV R20, R50 ;  /* 0x0000003200147202 */ /* 0x010fe20000000f00 */
[----:B------:R-:W-:Y:S01]  /*7ac0*/  HFMA2 R50, -RZ, RZ, 0, 0 ;  /* 0x00000000ff327431 */ /* 0x000fe200000001ff */
[----:B0-----:R-:W-:Y:S02]  /*7ad0*/  MOV R21, R51 ;  /* 0x0000003300157202 */ /* 0x001fe40000000f00 */
[----:B-1----:R-:W-:Y:S02]  /*7ae0*/  @!P4 IADD3 R32, P5, PT, R49, R32, RZ ;  /* 0x000000203120c210 */ /* 0x002fe40007fbe0ff */
[----:B------:R-:W-:Y:S01]  /*7af0*/  IADD3 R51, PT, PT, R4, 0x1f0, RZ ;  /* 0x000001f004337810 */ /* 0x000fe20007ffe0ff */
[----:B------:R0:W4:Y:S01]  /*7b00*/  @!P3 LDG.E R50, desc[UR10][R22.64] ;  /* 0x0000000a1632b981 */ /* 0x000122000c1e1900 */
[----:B------:R-:W-:-:S02]  /*7b10*/  LOP3.LUT R0, R0, 0xdfffffff, RZ, 0xc0, !PT ;  /* 0xdfffffff00007812 */ /* 0x000fc400078ec0ff */
[----:B------:R-:W-:Y:S02]  /*7b20*/  @!P4 IADD3.X R33, PT, PT, R48, R33, RZ, P5, !PT ;  /* 0x000000213021c210 */ /* 0x000fe40002ffe4ff */
[----:B------:R-:W-:Y:S02]  /*7b30*/  ISETP.GE.U32.AND P5, PT, R51, UR16, PT ;  /* 0x0000001033007c0c */ /* 0x000fe4000bfa6070 */
[----:B------:R-:W-:Y:S02]  /*7b40*/  @P4 LOP3.LUT R0, R0, 0x20000000, RZ, 0xfc, !PT ;  /* 0x2000000000004812 */ /* 0x000fe400078efcff */
[----:B0-----:R-:W-:Y:S02]  /*7b50*/  SHF.R.S32.HI R22, RZ, 0x1f, R51 ;  /* 0x0000001fff167819 */ /* 0x001fe40000011433 */
[----:B------:R-:W-:Y:S02]  /*7b60*/  LOP3.LUT P4, RZ, R2, 0x10, RZ, 0xc0, !PT ;  /* 0x0000001002ff7812 */ /* 0x000fe4000788c0ff */
[----:B------:R-:W-:-:S02]  /*7b70*/  ISETP.GE.AND.EX P5, PT, R22, UR17, PT, P5 ;  /* 0x0000001116007c0c */ /* 0x000fc4000bfa6350 */
[----:B------:R-:W-:Y:S02]  /*7b80*/  CS2R R48, SRZ ;  /* 0x0000000000307805 */ /* 0x000fe4000001ff00 */
[----:B------:R-:W-:-:S04]  /*7b90*/  LOP3.LUT P1, RZ, R2, 0x20, RZ, 0xc0, !PT ;  /* 0x0000002002ff7812 */ /* 0x000fc8000782c0ff */
[----:B------:R-:W4:Y:S04]  /*7ba0*/  @!P3 LDG.E R49, desc[UR10][R34.64] ;  /* 0x0000000a2231b981 */ /* 0x000f28000c1e1900 */
[----:B------:R0:W4:Y:S01]  /*7bb0*/  @!P4 LDG.E R48, desc[UR10][R18.64] ;  /* 0x0000000a1230c981 */ /* 0x000122000c1e1900 */
[----:B------:R-:W-:-:S04]  /*7bc0*/  @!P5 MOV R23, R9 ;  /* 0x000000090017d202 */ /* 0x000fc80000000f00 */
[----:B------:R-:W4:Y:S04]  /*7bd0*/  @!P1 LDG.E R29, desc[UR10][R60.64] ;  /* 0x0000000a3c1d9981 */ /* 0x000f28000c1e1900 */
[----:B------:R-:W4:Y:S01]  /*7be0*/  @!P1 LDG.E R46, desc[UR10][R62.64] ;  /* 0x0000000a3e2e9981 */ /* 0x000f22000c1e1900 */
[----:B0-----:R-:W0:Y:S01]  /*7bf0*/  @!P5 LDC.64 R18, c[0x0][0x3f8] ;  /* 0x0000fe00ff12db82 */ /* 0x001e220000000a00 */
[----:B------:R-:W-:Y:S02]  /*7c00*/  CS2R R34, SRZ ;  /* 0x0000000000227805 */ /* 0x000fe4000001ff00 */
[----:B------:R-:W-:-:S04]  /*7c10*/  LOP3.LUT P1, RZ, R2, 0x2, RZ, 0xc0, !PT ;  /* 0x0000000202ff7812 */ /* 0x000fc8000782c0ff */
[----:B------:R0:W4:Y:S02]  /*7c20*/  @!P6 LDG.E R34, desc[UR10][R26.64] ;  /* 0x0000000a1a22e981 */ /* 0x000124000c1e1900 */
[----:B0-----:R-:W-:Y:S01]  /*7c30*/  @!P5 IMAD R26, R22, R18, RZ ;  /* 0x00000012161ad224 */ /* 0x001fe200078e02ff */
[----:B------:R-:W-:-:S03]  /*7c40*/  @!P5 MOV R22, R6 ;  /* 0x000000060016d202 */ /* 0x000fc60000000f00 */
[C---:B------:R-:W-:Y:S02]  /*7c50*/  @!P5 IMAD R26, R51.reuse, R19, R26 ;  /* 0x00000013331ad224 */ /* 0x040fe400078e021a */
[----:B------:R-:W-:-:S04]  /*7c60*/  @!P5 IMAD.WIDE.U32 R22, R51, R18, R22 ;  /* 0x000000123316d225 */ /* 0x000fc800078e0016 */
[----:B------:R-:W-:Y:S01]  /*7c70*/  HFMA2 R51, -RZ, RZ, 0, 0 ;  /* 0x00000000ff337431 */ /* 0x000fe200000001ff */
[----:B------:R-:W-:Y:S01]  /*7c80*/  PRMT R55, RZ, 0x7610, R55 ;  /* 0x00007610ff377816 */ /* 0x000fe20000000037 */
[----:B------:R-:W-:Y:S01]  /*7c90*/  STL.S16 [R1+0x224], RZ ;  /* 0x000224ff01007387 */ /* 0x000fe20000100600 */
[----:B------:R-:W-:Y:S01]  /*7ca0*/  MOV R12, R5 ;  /* 0x00000005000c7202 */ /* 0x000fe20000000f00 */
[----:B------:R-:W0:Y:S02]  /*7cb0*/  @!P5 LDC.64 R18, c[0x0][0x3a0] ;  /* 0x0000e800ff12db82 */ /* 0x000e240000000a00 */
[----:B------:R1:W4:Y:S02]  /*7cc0*/  @!P1 LDG.E R51, desc[UR10][R38.64] ;  /* 0x0000000a26339981 */ /* 0x000324000c1e1900 */
[----:B-1----:R-:W-:-:S06]  /*7cd0*/  HFMA2 R39, -RZ, RZ, 0, 0 ;  /* 0x00000000ff277431 */ /* 0x002fcc00000001ff */
[----:B------:R-:W4:Y:S01]  /*7ce0*/  @!P0 LDG.E R39, desc[UR10][R44.64] ;  /* 0x0000000a2c278981 */ /* 0x000f22000c1e1900 */
[----:B------:R-:W-:Y:S02]  /*7cf0*/  LOP3.LUT P0, RZ, R3, 0x1, RZ, 0xc0, !PT ;  /* 0x0000000103ff7812 */ /* 0x000fe4000780c0ff */
[----:B------:R-:W-:Y:S01]  /*7d00*/  PRMT R64, R55, 0x7610, R64 ;  /* 0x0000761037407816 */ /* 0x000fe20000000040 */
[----:B------:R-:W-:Y:S10]  /*7d10*/  STL.S16 [R1+0x22a], R55 ;  /* 0x00022a3701007387 */ /* 0x000ff40000100600 */
[----:B--2---:R-:W-:Y:S01]  /*7d20*/  @!P0 PRMT R64, R66, 0x7632, R64 ;  /* 0x0000763242408816 */ /* 0x004fe20000000040 */
[----:B------:R-:W-:Y:S04]  /*7d30*/  STL [R1+0x10], R66 ;  /* 0x0000104201007387 */ /* 0x000fe80000100800 */
[----:B------:R1:W-:Y:S01]  /*7d40*/  @!P0 STL.S16 [R1+0x22a], R64 ;  /* 0x00022a4001008387 */ /* 0x0003e20000100600 */
[----:B------:R-:W-:-:S02]  /*7d50*/  MOV R5, R67 ;  /* 0x0000004300057202 */ /* 0x000fc40000000f00 */
[----:B------:R-:W-:Y:S01]  /*7d60*/  MOV R67, R68 ;  /* 0x0000004400437202 */ /* 0x000fe20000000f00 */
[----:B------:R-:W-:Y:S04]  /*7d70*/  STL [R1+0x498], R11 ;  /* 0x0004980b01007387 */ /* 0x000fe80000100800 */
[----:B------:R-:W2:Y:S04]  /*7d80*/  LDL.LU R68, [R1+0x3d4] ;  /* 0x0003d40001447983 */ /* 0x000ea80000300800 */
[----:B-1----:R-:W4:Y:S01]  /*7d90*/  LDL.LU R64, [R1+0x708] ;  /* 0x0007080001407983 */ /* 0x002f220000300800 */
[----:B---3--:R-:W-:-:S03]  /*7da0*/  @!P0 PRMT R42, R43, 0x7632, R42 ;  /* 0x000076322b2a8816 */ /* 0x008fc6000000002a */
[----:B------:R-:W-:Y:S01]  /*7db0*/  STL.64 [R1+0x4a0], R10 ;  /* 0x0004a00a01007387 */ /* 0x000fe20000100a00 */
[----:B------:R-:W-:-:S03]  /*7dc0*/  @!P0 PRMT R24, R66, 0x7610, R24 ;  /* 0x0000761042188816 */ /* 0x000fc60000000018 */
[----:B------:R-:W-:Y:S04]  /*7dd0*/  STL [R1+0x56c], R11 ;  /* 0x00056c0b01007387 */ /* 0x000fe80000100800 */
[----:B------:R-:W3:Y:S04]  /*7de0*/  LDL.LU R66, [R1+0x704] ;  /* 0x0007040001427983 */ /* 0x000ee80000300800 */
[----:B------:R1:W-:Y:S01]  /*7df0*/  @!P0 STL.S16 [R1+0x226], R42 ;  /* 0x0002262a01008387 */ /* 0x0003e20000100600 */
[----:B------:R-:W-:Y:S02]  /*7e00*/  @!P5 IADD3 R26, PT, PT, R23, R26, RZ ;  /* 0x0000001a171ad210 */ /* 0x000fe40007ffe0ff */
[----:B------:R-:W-:Y:S01]  /*7e10*/  @!P5 SHF.L.U32 R27, R22, 0x1, RZ ;  /* 0x00000001161bd819 */ /* 0x000fe200000006ff */
[----:B------:R-:W-:Y:S01]  /*7e20*/  STL [R1+0x588], R11 ;  /* 0x0005880b01007387 */ /* 0x000fe20000100800 */
[----:B------:R-:W-:-:S03]  /*7e30*/  LOP3.LUT R0, R0, 0xf7ffffff, RZ, 0xc0, !PT ;  /* 0xf7ffffff00007812 */ /* 0x000fc600078ec0ff */
[----:B------:R-:W-:Y:S04]  /*7e40*/  STL [R1+0x59c], R11 ;  /* 0x00059c0b01007387 */ /* 0x000fe80000100800 */
[----:B-1----:R-:W3:Y:S01]  /*7e50*/  LDL.S16 R42, [R1+0x224] ;  /* 0x00022400012a7983 */ /* 0x002ee20000100600 */
[----:B------:R-:W-:Y:S02]  /*7e60*/  @!P5 SHF.L.U64.HI R26, R22, 0x1, R26 ;  /* 0x00000001161ad819 */ /* 0x000fe4000001021a */
[----:B------:R-:W1:Y:S01]  /*7e70*/  @!P5 LDC.64 R22, c[0x0][0x398] ;  /* 0x0000e600ff16db82 */ /* 0x000e620000000a00 */
[----:B0-----:R-:W-:Y:S01]  /*7e80*/  @!P5 IADD3 R18, P6, PT, R27, R18, RZ ;  /* 0x000000121b12d210 */ /* 0x001fe20007fde0ff */
[----:B------:R-:W-:Y:S03]  /*7e90*/  STL [R1+0x5a4], R11 ;  /* 0x0005a40b01007387 */ /* 0x000fe60000100800 */
[----:B------:R-:W-:Y:S01]  /*7ea0*/  @!P5 IADD3.X R19, PT, PT, R26, R19, RZ, P6, !PT ;  /* 0x000000131a13d210 */ /* 0x000fe200037fe4ff */
[----:B------:R-:W-:Y:S01]  /*7eb0*/  STL [R1+0x5ac], R11 ;  /* 0x0005ac0b01007387 */ /* 0x000fe20000100800 */
[----:B------:R-:W-:-:S03]  /*7ec0*/  @P5 LOP3.LUT R0, R0, 0x8000000, RZ, 0xfc, !PT ;  /* 0x0800000000005812 */ /* 0x000fc600078efcff */
[----:B------:R-:W-:Y:S04]  /*7ed0*/  STL [R1+0x5b4], R11 ;  /* 0x0005b40b01007387 */ /* 0x000fe80000100800 */
[----:B------:R-:W-:Y:S04]  /*7ee0*/  STL [R1+0x5dc], R11 ;  /* 0x0005dc0b01007387 */ /* 0x000fe80000100800 */
[----:B------:R-:W-:Y:S04]  /*7ef0*/  STL [R1+0x60c], R11 ;  /* 0x00060c0b01007387 */ /* 0x000fe80000100800 */
[----:B------:R-:W-:Y:S01]  /*7f00*/  STL [R1+0x654], R11 ;  /* 0x0006540b01007387 */ /* 0x000fe20000100800 */
[----:B-1----:R-:W-:-:S03]  /*7f10*/  @!P5 IADD3 R22, P6, PT, R27, R22, RZ ;  /* 0x000000161b16d210 */ /* 0x002fc60007fde0ff */
[----:B------:R-:W-:Y:S01]  /*7f20*/  STL [R1+0x67c], R11 ;  /* 0x00067c0b01007387 */ /* 0x000fe20000100800 */
[----:B------:R-:W-:Y:S02]  /*7f30*/  @!P5 IADD3.X R23, PT, PT, R26, R23, RZ, P6, !PT ;  /* 0x000000171a17d210 */ /* 0x000fe400037fe4ff */
[----:B------:R-:W-:Y:S01]  /*7f40*/  LOP3.LUT P5, RZ, R2, 0x4, RZ, 0xc0, !PT ;  /* 0x0000000402ff7812 */ /* 0x000fe200078ac0ff */
[----:B------:R-:W-:Y:S01]  /*7f50*/  STL [R1+0x6c4], R11 ;  /* 0x0006c40b01007387 */ /* 0x000fe20000100800 */
[----:B------:R-:W-:Y:S02]  /*7f60*/  LOP3.LUT R0, R0, 0xefffffff, RZ, 0xc0, !PT ;  /* 0xefffffff00007812 */ /* 0x000fe400078ec0ff */
[----:B------:R-:W-:Y:S01]  /*7f70*/  MOV R13, R69 ;  /* 0x00000045000d7202 */ /* 0x000fe20000000f00 */
[----:B------:R-:W-:Y:S04]  /*7f80*/  STL.S16 [R1+0x21c], RZ ;  /* 0x00021cff01007387 */ /* 0x000fe80000100600 */
[----:B------:R-:W3:Y:S04]  /*7f90*/  LDL.LU R69, [R1+0x3d0] ;  /* 0x0003d00001457983 */ /* 0x000ee80000300800 */
[----:B------:R-:W-:Y:S01]  /*7fa0*/  @P5 LOP3.LUT R0, R0, 0x10000000, RZ, 0xfc, !PT ;  /* 0x1000000000005812 */ /* 0x000fe200078efcff */
[----:B------:R0:W3:Y:S03]  /*7fb0*/  @!P5 LDG.E R35, desc[UR10][R30.64] ;  /* 0x0000000a1e23d981 */ /* 0x0000e6000c1e1900 */
[----:B------:R-:W-:Y:S01]  /*7fc0*/  LOP3.LUT P5, RZ, R0, 0x1000000, RZ, 0xc0, !PT ;  /* 0x0100000000ff7812 */ /* 0x000fe200078ac0ff */
[----:B------:R1:W-:Y:S01]  /*7fd0*/  STL [R1+0x110], R43 ;  /* 0x0001102b01007387 */ /* 0x0003e20000100800 */
[----:B------:R-:W-:-:S03]  /*7fe0*/  @!P0 PRMT R53, R43, 0x7610, R53 ;  /* 0x000076102b358816 */ /* 0x000fc60000000035 */
[----:B------:R-:W-:Y:S01]  /*7ff0*/  STL.S16 [R1+0x284], RZ ;  /* 0x000284ff01007387 */ /* 0x000fe20000100600 */
[----:B------:R-:W-:Y:S02]  /*8000*/  MOV R37, R52 ;  /* 0x0000003400257202 */ /* 0x000fe40000000f00 */
[----:B------:R-:W-:Y:S01]  /*8010*/  MOV R38, RZ ;  /* 0x000000ff00267202 */ /* 0x000fe20000000f00 */
[----:B------:R-:W-:Y:S04]  /*8020*/  STL.S16 [R1+0x218], RZ ;  /* 0x000218ff01007387 */ /* 0x000fe80000100600 */
        /* <DEDUP_REMOVED lines=11> */
[----:B------:R-:W-:Y:S04]  /*80e0*/  STL.S16 [R1+0x2a0], RZ ;  /* 0x0002a0ff01007387 */ /* 0x000fe80000100600 */
[----:B------:R-:W-:Y:S04]  /*80f0*/  STL.S16 [R1+0x274], RZ ;  /* 0x000274ff01007387 */ /* 0x000fe80000100600 */
        /* <DEDUP_REMOVED lines=18> */
[----:B------:R-:W-:Y:S01]  /*8220*/  STL.S16 [R1+0x210], RZ ;  /* 0x000210ff01007387 */ /* 0x000fe20000100600 */
[----:B------:R-:W-:-:S02]  /*8230*/  PRMT R58, R58, 0x5410, RZ ;  /* 0x000054103a3a7816 */ /* 0x000fc400000000ff */
[----:B------:R-:W-:Y:S01]  /*8240*/  PRMT R61, R61, 0x5410, RZ ;  /* 0x000054103d3d7816 */ /* 0x000fe200000000ff */
[----:B-1----:R-:W3:Y:S04]  /*8250*/  LDL.LU R43, [R1+0x3c8] ;  /* 0x0003c800012b7983 */ /* 0x002ee80000300800 */
[----:B------:R-:W3:Y:S01]  /*8260*/  LDL.LU R55, [R1+0x70c] ;  /* 0x00070c0001377983 */ /* 0x000ee20000300800 */
[----:B----4-:R-:W-:-:S03]  /*8270*/  PRMT R64, RZ, 0x7610, R64 ;  /* 0x00007610ff407816 */ /* 0x010fc60000000040 */
[----:B--2---:R1:W-:Y:S01]  /*8280*/  STL [R1+0x14], R68 ;  /* 0x0000144401007387 */ /* 0x0043e20000100800 */
[----:B---3--:R-:W-:-:S03]  /*8290*/  @!P5 PRMT R42, R68, 0x7610, R42 ;  /* 0x00007610442ad816 */ /* 0x008fc6000000002a */
[----:B------:R2:W3:Y:S01]  /*82a0*/  @!P1 LDG.E R38, desc[UR10][R40.64] ;  /* 0x0000000a28269981 */ /* 0x0004e2000c1e1900 */
[----:B------:R-:W-:-:S04]  /*82b0*/  PRMT R66, R64, 0x7610, R66 ;  /* 0x0000761040427816 */ /* 0x000fc80000000042 */
[----:B------:R-:W-:Y:S02]  /*82c0*/  @!P5 PRMT R66, R68, 0x7632, R66 ;  /* 0x000076324442d816 */ /* 0x000fe40000000042 */
[----:B-1----:R-:W4:Y:S01]  /*82d0*/  LDL.LU R68, [R1+0x6f4] ;  /* 0x0006f40001447983 */ /* 0x002f220000300800 */
[----:B------:R-:W-:-:S05]  /*82e0*/  PRMT R11, RZ, 0x7610, R11 ;  /* 0x00007610ff0b7816 */ /* 0x000fca000000000b */
[----:B------:R1:W-:Y:S01]  /*82f0*/  STL.S16 [R1+0x21e], R11 ;  /* 0x00021e0b01007387 */ /* 0x0003e20000100600 */
[----:B----4-:R-:W-:-:S03]  /*8300*/  PRMT R68, R11, 0x7610, R68 ;  /* 0x000076100b447816 */ /* 0x010fc60000000044 */
[----:B-1----:R-:W4:Y:S01]  /*8310*/  LDL.S16 R11, [R1+0x21c] ;  /* 0x00021c00010b7983 */ /* 0x002f220000100600 */
[----:B------:R-:W-:-:S03]  /*8320*/  @!P5 PRMT R68, R69, 0x7610, R68 ;  /* 0x000076104544d816 */ /* 0x000fc60000000044 */
[----:B------:R-:W-:Y:S04]  /*8330*/  STL [R1+0x114], R69 ;  /* 0x0001144501007387 */ /* 0x000fe80000100800 */
[----:B------:R1:W-:Y:S04]  /*8340*/  @!P5 STL.S16 [R1+0x21e], R68 ;  /* 0x00021e440100d387 */ /* 0x0003e80000100600 */
[----:B-1----:R-:W2:Y:S01]  /*8350*/  LDL.LU R68, [R1+0x6f0] ;  /* 0x0006f00001447983 */ /* 0x002ea20000300800 */
[----:B----4-:R-:W-:-:S03]  /*8360*/  @!P5 PRMT R11, R69, 0x7632, R11 ;  /* 0x00007632450bd816 */ /* 0x010fc6000000000b */
[----:B------:R-:W4:Y:S01]  /*8370*/  LDL.LU R69, [R1+0x6ec] ;  /* 0x0006ec0001457983 */ /* 0x000f220000300800 */
[----:B------:R-:W-:-:S04]  /*8380*/  IADD3 R52, PT, PT, R4, 0x1f8, RZ ;  /* 0x000001f804347810 */ /* 0x000fc80007ffe0ff */
[----:B0-----:R-:W-:Y:S02]  /*8390*/  SHF.R.S32.HI R30, RZ, 0x1f, R52 ;  /* 0x0000001fff1e7819 */ /* 0x001fe40000011434 */
        /* <DEDUP_REMOVED lines=8> */
[----:B------:R-:W0:Y:S01]  /*8420*/  @!P6 LDC.64 R26, c[0x0][0x3a0] ;  /* 0x0000e800ff1aeb82 */ /* 0x000e220000000a00 */
[----:B----4-:R-:W-:-:S04]  /*8430*/  PRMT R69, RZ, 0x7610, R69 ;  /* 0x00007610ff457816 */ /* 0x010fc80000000045 */
[----:B--2---:R-:W-:Y:S01]  /*8440*/  PRMT R68, R69, 0x7610, R68 ;  /* 0x0000761045447816 */ /* 0x004fe20000000044 */
[----:B------:R1:W-:Y:S04]  /*8450*/  STL.S16 [R1+0x276], R69 ;  /* 0x0002764501007387 */ /* 0x0003e80000100600 */
[----:B-1----:R-:W2:Y:S01]  /*8460*/  LDL.LU.S16 R69, [R1+0x284] ;  /* 0x0002840001457983 */ /* 0x002ea20000300600 */
[----:B------:R-:W-:Y:S02]  /*8470*/  @!P6 IADD3 R3, PT, PT, R31, R3, RZ ;  /* 0x000000031f03e210 */ /* 0x000fe40007ffe0ff */
[C---:B------:R-:W-:Y:S02]  /*8480*/  @!P6 SHF.L.U32 R40, R30.reuse, 0x1, RZ ;  /* 0x000000011e28e819 */ /* 0x040fe400000006ff */
[----:B------:R-:W-:-:S02]  /*8490*/  @!P6 SHF.L.U64.HI R3, R30, 0x1, R3 ;  /* 0x000000011e03e819 */ /* 0x000fc40000010203 */
[----:B------:R-:W1:Y:S01]  /*84a0*/  @!P6 LDC.64 R30, c[0x0][0x398] ;  /* 0x0000e600ff1eeb82 */ /* 0x000e620000000a00 */
[----:B0-----:R-:W-:-:S04]  /*84b0*/  @!P6 IADD3 R26, P1, PT, R40, R26, RZ ;  /* 0x0000001a281ae210 */ /* 0x001fc80007f3e0ff */
[----:B------:R-:W-:Y:S02]  /*84c0*/  @!P6 IADD3.X R27, PT, PT, R3, R27, RZ, P1, !PT ;  /* 0x0000001b031be210 */ /* 0x000fe40000ffe4ff */
[----:B------:R-:W-:Y:S02]  /*84d0*/  LOP3.LUT P3, RZ, R0, 0x400000, RZ, 0xc0, !PT ;  /* 0x0040000000ff7812 */ /* 0x000fe4000786c0ff */
[----:B-1----:R-:W-:-:S04]  /*84e0*/  @!P6 IADD3 R30, P1, PT, R40, R30, RZ ;  /* 0x0000001e281ee210 */ /* 0x002fc80007f3e0ff */
[----:B------:R-:W-:Y:S02]  /*84f0*/  @!P6 IADD3.X R31, PT, PT, R3, R31, RZ, P1, !PT ;  /* 0x0000001f031fe210 */ /* 0x000fe40000ffe4ff */
[C---:B------:R-:W-:Y:S02]  /*8500*/  LOP3.LUT P1, RZ, R0.reuse, 0x200000, RZ, 0xc0, !PT ;  /* 0x0020000000ff7812 */ /* 0x040fe4000782c0ff */
[----:B------:R-:W-:-:S04]  /*8510*/  LOP3.LUT R0, R0, 0xfbffffff, RZ, 0xc0, !PT ;  /* 0xfbffffff00007812 */ /* 0x000fc800078ec0ff */
[----:B------:R-:W-:-:S04]  /*8520*/  @P6 LOP3.LUT R0, R0, 0x4000000, RZ, 0xfc, !PT ;  /* 0x0400000000006812 */ /* 0x000fc800078efcff */
[----:B------:R-:W-:-:S13]  /*8530*/  LOP3.LUT P6, RZ, R0, 0x800000, RZ, 0xc0, !PT ;  /* 0x0080000000ff7812 */ /* 0x000fda00078cc0ff */
[----:B--2---:R-:W-:-:S05]  /*8540*/  @!P6 PRMT R69, R43, 0x7632, R69 ;  /* 0x000076322b45e816 */ /* 0x004fca0000000045 */
[----:B------:R0:W-:Y:S04]  /*8550*/  @!P6 STL.S16 [R1+0x284], R69 ;  /* 0x000284450100e387 */ /* 0x0001e80000100600 */
[----:B0-----:R-:W2:Y:S01]  /*8560*/  LDL.LU R69, [R1+0x6e0] ;  /* 0x0006e00001457983 */ /* 0x001ea20000300800 */
[----:B------:R-:W-:-:S03]  /*8570*/  @!P6 PRMT R68, R43, 0x7610, R68 ;  /* 0x000076102b44e816 */ /* 0x000fc60000000044 */
[----:B------:R-:W-:Y:S04]  /*8580*/  STL [R1+0x118], R43 ;  /* 0x0001182b01007387 */ /* 0x000fe80000100800 */
[----:B------:R0:W-:Y:S04]  /*8590*/  @!P5 STL.S16 [R1+0x224], R42 ;  /* 0x0002242a0100d387 */ /* 0x0001e80000100600 */
[----:B0-----:R-:W4:Y:S01]  /*85a0*/  LDL.LU R42, [R1+0x3c4] ;  /* 0x0003c400012a7983 */ /* 0x001f220000300800 */
[----:B--2---:R-:W-:-:S03]  /*85b0*/  MOV R43, R69 ;  /* 0x00000045002b7202 */ /* 0x004fc60000000f00 */
[----:B------:R-:W4:Y:S04]  /*85c0*/  LDL.S16 R69, [R1+0x218] ;  /* 0x0002180001457983 */ /* 0x000f280000100600 */
[----:B------:R0:W-:Y:S04]  /*85d0*/  @!P6 STL.S16 [R1+0x276], R68 ;  /* 0x000276440100e387 */ /* 0x0001e80000100600 */
[----:B------:R-:W-:Y:S04]  /*85e0*/  STL.S16 [R1+0x21a], R64 ;  /* 0x00021a4001007387 */ /* 0x000fe80000100600 */
[----:B0-----:R-:W2:Y:S04]  /*85f0*/  LDL.LU R68, [R1+0x6e4] ;  /* 0x0006e40001447983 */ /* 0x001ea80000300800 */
[----:B------:R0:W-:Y:S01]  /*8600*/  @!P5 STL.S16 [R1+0x21a], R66 ;  /* 0x00021a420100d387 */ /* 0x0001e20000100600 */
[----:B------:R-:W-:-:S03]  /*8610*/  PRMT R16, RZ, 0x7610, R16 ;  /* 0x00007610ff107816 */ /* 0x000fc60000000010 */
[----:B------:R1:W-:Y:S04]  /*8620*/  @!P5 STL.S16 [R1+0x21c], R11 ;  /* 0x00021c0b0100d387 */ /* 0x0003e80000100600 */
[----:B------:R3:W-:Y:S04]  /*8630*/  @!P0 STL.S16 [R1+0x22c], R24 ;  /* 0x00022c1801008387 */ /* 0x0007e80000100600 */
[----:B0-----:R-:W2:Y:S04]  /*8640*/  LDL.LU R66, [R1+0x6f8] ;  /* 0x0006f80001427983 */ /* 0x001ea80000300800 */
[----:B-1----:R-:W2:Y:S04]  /*8650*/  LDL.LU R11, [R1+0x3c0] ;  /* 0x0003c000010b7983 */ /* 0x002ea80000300800 */
[----:B------:R-:W2:Y:S01]  /*8660*/  LDL.LU R64, [R1+0x6fc] ;  /* 0x0006fc0001407983 */ /* 0x000ea20000300800 */
[----:B----4-:R-:W-:-:S03]  /*8670*/  @!P3 PRMT R69, R42, 0x7610, R69 ;  /* 0x000076102a45b816 */ /* 0x010fc60000000045 */
[----:B------:R-:W-:Y:S04]  /*8680*/  STL.S16 [R1+0x22e], R16 ;  /* 0x00022e1001007387 */ /* 0x000fe80000100600 */
[----:B------:R0:W-:Y:S04]  /*8690*/  @!P3 STL.S16 [R1+0x218], R69 ;  /* 0x000218450100b387 */ /* 0x0001e80000100600 */
[----:B---3--:R-:W3:Y:S04]  /*86a0*/  LDL.LU R24, [R1+0x3cc] ;  /* 0x0003cc0001187983 */ /* 0x008ee80000300800 */
[----:B0-----:R-:W4:Y:S01]  /*86b0*/  LDL.LU R69, [R1+0x6dc] ;  /* 0x0006dc0001457983 */ /* 0x001f220000300800 */
[----:B--2---:R-:W-:-:S03]  /*86c0*/  PRMT R66, R16, 0x7610, R66 ;  /* 0x0000761010427816 */ /* 0x004fc60000000042 */
[----:B------:R-:W3:Y:S01]  /*86d0*/  LDL.LU.S16 R16, [R1+0x274] ;  /* 0x0002740001107983 */ /* 0x000ee20000300600 */
[----:B----4-:R-:W-:-:S04]  /*86e0*/  PRMT R69, RZ, 0x7610, R69 ;  /* 0x00007610ff457816 */ /* 0x010fc80000000045 */
[----:B------:R-:W-:Y:S01]  /*86f0*/  PRMT R68, R69, 0x7610, R68 ;  /* 0x0000761045447816 */ /* 0x000fe20000000044 */
[----:B------:R0:W-:Y:S04]  /*8700*/  STL.S16 [R1+0x286], R69 ;  /* 0x0002864501007387 */ /* 0x0001e80000100600 */
[----:B0-----:R-:W2:Y:S01]  /*8710*/  LDL.LU.S16 R69, [R1+0x2a0] ;  /* 0x0002a00001457983 */ /* 0x001ea20000300600 */
[----:B------:R-:W-:Y:S02]  /*8720*/  @!P3 PRMT R68, R11, 0x7610, R68 ;  /* 0x000076100b44b816 */ /* 0x000fe40000000044 */
[----:B------:R-:W-:Y:S02]  /*8730*/  PRMT R64, R64, 0x5410, RZ ;  /* 0x0000541040407816 */ /* 0x000fe400000000ff */
[----:B---3--:R-:W-:Y:S01]  /*8740*/  @!P6 PRMT R16, R24, 0x7632, R16 ;  /* 0x000076321810e816 */ /* 0x008fe20000000010 */
[----:B------:R0:W-:Y:S01]  /*8750*/  @!P3 STL.S16 [R1+0x286], R68 ;  /* 0x000286440100b387 */ /* 0x0001e20000100600 */
[----:B------:R-:W-:-:S03]  /*8760*/  @!P3 PRMT R64, R64, 0x7610, R42 ;  /* 0x000076104040b816 */ /* 0x000fc6000000002a */
[----:B------:R1:W-:Y:S04]  /*8770*/  STL [R1+0x1c], R42 ;  /* 0x00001c2a01007387 */ /* 0x0003e80000100800 */
[----:B0-----:R-:W3:Y:S04]  /*8780*/  LDL.LU R68, [R1+0x6d8] ;  /* 0x0006d80001447983 */ /* 0x001ee80000300800 */
[----:B-1----:R-:W4:Y:S01]  /*8790*/  LDL.LU R42, [R1+0x3b4] ;  /* 0x0003b400012a7983 */ /* 0x002f220000300800 */
[----:B------:R-:W-:-:S03]  /*87a0*/  PRMT R25, RZ, 0x7610, R25 ;  /* 0x00007610ff197816 */ /* 0x000fc60000000019 */
[----:B------:R0:W-:Y:S01]  /*87b0*/  @!P6 STL.S16 [R1+0x274], R16 ;  /* 0x000274100100e387 */ /* 0x0001e20000100600 */
[----:B------:R-:W-:Y:S02]  /*87c0*/  @!P6 PRMT R66, R24, 0x7610, R66 ;  /* 0x000076101842e816 */ /* 0x000fe40000000042 */
[----:B------:R-:W-:Y:S01]  /*87d0*/  PRMT R10, R25, 0x7610, R10 ;  /* 0x00007610190a7816 */ /* 0x000fe2000000000a */
[----:B0-----:R-:W4:Y:S04]  /*87e0*/  LDL.LU R16, [R1+0x3bc] ;  /* 0x0003bc0001107983 */ /* 0x001f280000300800 */
[----:B------:R0:W-:Y:S04]  /*87f0*/  STL [R1+0x18], R24 ;  /* 0x0000181801007387 */ /* 0x0001e80000100800 */
[----:B------:R1:W-:Y:S04]  /*8800*/  STL.S16 [R1+0x214], R25 ;  /* 0x0002141901007387 */ /* 0x0003e80000100600 */
[----:B0-----:R-:W4:Y:S04]  /*8810*/  LDL.LU R24, [R1+0x3b8] ;  /* 0x0003b80001187983 */ /* 0x001f280000300800 */
[----:B-1----:R-:W4:Y:S01]  /*8820*/  LDL.LU.S16 R25, [R1+0x210] ;  /* 0x0002100001197983 */ /* 0x002f220000300600 */
[----:B--2---:R-:W-:-:S05]  /*8830*/  @!P3 PRMT R69, R11, 0x7632, R69 ;  /* 0x000076320b45b816 */ /* 0x004fca0000000045 */
[----:B------:R0:W-:Y:S04]  /*8840*/  @!P3 STL.S16 [R1+0x2a0], R69 ;  /* 0x0002a0450100b387 */ /* 0x0001e80000100600 */
[----:B0-----:R-:W2:Y:S01]  /*8850*/  LDL.LU R69, [R1+0x6d4] ;  /* 0x0006d40001457983 */ /* 0x001ea20000300800 */
[----:B------:R-:W-:Y:S02]  /*8860*/  LOP3.LUT P5, RZ, R0, 0x100000, RZ, 0xc0, !PT ;  /* 0x0010000000ff7812 */ /* 0x000fe400078ac0ff */
[----:B---3--:R-:W-:Y:S01]  /*8870*/  PRMT R68, RZ, 0x7610, R68 ;  /* 0x00007610ff447816 */ /* 0x008fe20000000044 */
[----:B------:R0:W-:Y:S04]  /*8880*/  @!P6 STL.S16 [R1+0x22e], R66 ;  /* 0x00022e420100e387 */ /* 0x0001e80000100600 */
[----:B----4-:R1:W-:Y:S04]  /*8890*/  STL [R1+0x24], R42 ;  /* 0x0000242a01007387 */ /* 0x0103e80000100800 */
[----:B------:R3:W-:Y:S02]  /*88a0*/  STL [R1+0x11c], R11 ;  /* 0x00011c0b01007387 */ /* 0x0007e40000100800 */
[----:B------:R-:W-:-:S02]  /*88b0*/  @!P5 PRMT R68, R42, 0x7610, R68 ;  /* 0x000076102a44d816 */ /* 0x000fc40000000044 */
[----:B0-----:R-:W4:Y:S01]  /*88c0*/  LDL.LU R66, [R1+0x6e8] ;  /* 0x0006e80001427983 */ /* 0x001f220000300800 */
[----:B------:R-:W-:Y:S02]  /*88d0*/  @!P5 PRMT R58, R58, 0x7610, R42 ;  /* 0x000076103a3ad816 */ /* 0x000fe4000000002a */
[----:B-1----:R-:W-:Y:S01]  /*88e0*/  MOV R42, R65 ;  /* 0x00000041002a7202 */ /* 0x002fe20000000f00 */
[----:B------:R-:W-:Y:S01]  /*88f0*/  STL.S16 [R1+0x216], RZ ;  /* 0x000216ff01007387 */ /* 0x000fe20000100600 */
[----:B------:R-:W-:-:S03]  /*8900*/  @!P1 PRMT R61, R61, 0x7610, R16 ;  /* 0x000076103d3d9816 */ /* 0x000fc60000000010 */
[----:B---3--:R-:W3:Y:S04]  /*8910*/  LDL.LU R11, [R1+0x3b0] ;  /* 0x0003b000010b7983 */ /* 0x008ee80000300800 */
[----:B------:R-:W-:Y:S04]  /*8920*/  STL [R1+0x20], R16 ;  /* 0x0000201001007387 */ /* 0x000fe80000100800 */
[----:B------:R-:W3:Y:S01]  /*8930*/  LDL.S16 R65, [R1+0x216] ;  /* 0x0002160001417983 */ /* 0x000ee20000100600 */
[----:B------:R-:W-:-:S03]  /*8940*/  @!P1 PRMT R10, R24, 0x7610, R10 ;  /* 0x00007610180a9816 */ /* 0x000fc6000000000a */
[----:B------:R0:W-:Y:S01]  /*8950*/  STL [R1+0x120], R24 ;  /* 0x0001201801007387 */ /* 0x0001e20000100800 */
[----:B------:R-:W-:-:S03]  /*8960*/  @!P1 PRMT R25, R24, 0x7632, R25 ;  /* 0x0000763218199816 */ /* 0x000fc60000000019 */
[----:B0-----:R-:W3:Y:S01]  /*8970*/  LDL.LU R24, [R1+0x3a4] ;  /* 0x0003a40001187983 */ /* 0x001ee20000300800 */
[----:B--2---:R-:W-:-:S04]  /*8980*/  PRMT R69, R69, 0x5410, RZ ;  /* 0x0000541045457816 */ /* 0x004fc800000000ff */
[----:B------:R-:W-:Y:S02]  /*8990*/  @!P1 PRMT R69, R69, 0x5410, R16 ;  /* 0x0000541045459816 */ /* 0x000fe40000000010 */
[----:B------:R-:W2:Y:S01]  /*89a0*/  LDL.LU R16, [R1+0x3ac] ;  /* 0x0003ac0001107983 */ /* 0x000ea20000300800 */
[C---:B------:R-:W-:Y:S02]  /*89b0*/  LOP3.LUT P6, RZ, R0.reuse, 0x80000, RZ, 0xc0, !PT ;  /* 0x0008000000ff7812 */ /* 0x040fe400078cc0ff */
[----:B------:R-:W-:Y:S02]  /*89c0*/  LOP3.LUT P3, RZ, R0, 0x40000, RZ, 0xc0, !PT ;  /* 0x0004000000ff7812 */ /* 0x000fe4000786c0ff */
[----:B------:R-:W-:Y:S02]  /*89d0*/  PRMT R55, R55, 0x5410, RZ ;  /* 0x0000541037377816 */ /* 0x000fe400000000ff */
[----:B----4-:R-:W-:Y:S02]  /*89e0*/  PRMT R66, RZ, 0x7610, R66 ;  /* 0x00007610ff427816 */ /* 0x010fe40000000042 */
[----:B------:R-:W-:-:S02]  /*89f0*/  PRMT R69, RZ, 0x7610, R69 ;  /* 0x00007610ff457816 */ /* 0x000fc40000000045 */
[----:B------:R-:W-:Y:S02]  /*8a00*/  PRMT R64, RZ, 0x7610, R64 ;  /* 0x00007610ff407816 */ /* 0x000fe40000000040 */
[----:B------:R-:W-:Y:S02]  /*8a10*/  PRMT R52, R52, 0x5410, RZ ;  /* 0x0000541034347816 */ /* 0x000fe400000000ff */
[C---:B---3--:R-:W-:Y:S01]  /*8a20*/  @!P5 PRMT R65, R11.reuse, 0x7632, R65 ;  /* 0x000076320b41d816 */ /* 0x048fe20000000041 */
[----:B------:R0:W-:Y:S04]  /*8a30*/  STL [R1+0x124], R11 ;  /* 0x0001240b01007387 */ /* 0x0001e80000100800 */
[----:B------:R1:W-:Y:S01]  /*8a40*/  @!P5 STL.S16 [R1+0x216], R65 ;  /* 0x000216410100d387 */ /* 0x0003e20000100600 */
[----:B------:R-:W-:-:S03]  /*8a50*/  @!P5 PRMT R69, R11, 0x7610, R69 ;  /* 0x000076100b45d816 */ /* 0x000fc60000000045 */
[----:B0-----:R-:W3:Y:S04]  /*8a60*/  LDL.LU R11, [R1+0x3a0] ;  /* 0x0003a000010b7983 */ /* 0x001ee80000300800 */
[----:B-1----:R-:W4:Y:S01]  /*8a70*/  LDL.LU R65, [R1+0x6cc] ;  /* 0x0006cc0001417983 */ /* 0x002f220000300800 */
[----:B------:R-:W-:Y:S02]  /*8a80*/  @!P3 PRMT R64, R24, 0x7610, R64 ;  /* 0x000076101840b816 */ /* 0x000fe40000000040 */
[----:B------:R-:W-:Y:S01]  /*8a90*/  @!P3 PRMT R52, R52, 0x7610, R24 ;  /* 0x000076103434b816 */ /* 0x000fe20000000018 */
[----:B------:R0:W-:Y:S04]  /*8aa0*/  STL [R1+0x2c], R24 ;  /* 0x00002c1801007387 */ /* 0x0001e80000100800 */
[----:B0-----:R-:W3:Y:S01]  /*8ab0*/  LDL.LU R24, [R1+0x394] ;  /* 0x0003940001187983 */ /* 0x001ee20000300800 */
[----:B--2---:R-:W-:-:S03]  /*8ac0*/  @!P6 PRMT R66, R16, 0x7610, R66 ;  /* 0x000076101042e816 */ /* 0x004fc60000000042 */
[----:B------:R0:W-:Y:S01]  /*8ad0*/  STL [R1+0x28], R16 ;  /* 0x0000281001007387 */ /* 0x0001e20000100800 */
[----:B------:R-:W-:-:S03]  /*8ae0*/  @!P6 PRMT R55, R55, 0x7610, R16 ;  /* 0x000076103737e816 */ /* 0x000fc60000000010 */
[----:B0-----:R-:W2:Y:S04]  /*8af0*/  LDL.LU R16, [R1+0x39c] ;  /* 0x00039c0001107983 */ /* 0x001ea80000300800 */
[----:B------:R0:W-:Y:S04]  /*8b00*/  @!P1 STL.S16 [R1+0x214], R10 ;  /* 0x0002140a01009387 */ /* 0x0001e80000100600 */
[----:B------:R1:W-:Y:S01]  /*8b10*/  @!P1 STL.S16 [R1+0x210], R25 ;  /* 0x0002101901009387 */ /* 0x0003e20000100600 */
[----:B0-----:R-:W-:-:S03]  /*8b20*/  MOV R10, R67 ;  /* 0x00000043000a7202 */ /* 0x001fc60000000f00 */
[----:B------:R-:W2:Y:S04]  /*8b30*/  LDL.LU R67, [R1+0x6d0] ;  /* 0x0006d00001437983 */ /* 0x000ea80000300800 */
[----:B-1----:R-:W2:Y:S01]  /*8b40*/  LDL.LU R25, [R1+0x3a8] ;  /* 0x0003a80001197983 */ /* 0x002ea20000300800 */
[C---:B------:R-:W-:Y:S02]  /*8b50*/  LOP3.LUT P1, RZ, R0.reuse, 0x20000, RZ, 0xc0, !PT ;  /* 0x0002000000ff7812 */ /* 0x040fe4000782c0ff */
[----:B------:R-:W-:Y:S02]  /*8b60*/  LOP3.LUT P5, RZ, R0, 0x10000, RZ, 0xc0, !PT ;  /* 0x0001000000ff7812 */ /* 0x000fe400078ac0ff */
[----:B------:R-:W-:Y:S02]  /*8b70*/  PRMT R62, R62, 0x5410, RZ ;  /* 0x000054103e3e7816 */ /* 0x000fe400000000ff */
[----:B------:R-:W-:Y:S01]  /*8b80*/  PRMT R45, R45, 0x5410, RZ ;  /* 0x000054102d2d7816 */ /* 0x000fe200000000ff */
[----:B------:R-:W-:Y:S04]  /*8b90*/  STL [R1+0x468], R29 ;  /* 0x0004681d01007387 */ /* 0x000fe80000100800 */
        /* <DEDUP_REMOVED lines=12> */
[----:B----4-:R-:W-:-:S02]  /*8c60*/  PRMT R65, R65, 0x5410, RZ ;  /* 0x0000541041417816 */ /* 0x010fc400000000ff */
[----:B------:R-:W-:Y:S01]  /*8c70*/  PRMT R61, RZ, 0x7610, R61 ;  /* 0x00007610ff3d7816 */ /* 0x000fe2000000003d */
[----:B------:R-:W-:Y:S01]  /*8c80*/  STL [R1+0x5a8], R17 ;  /* 0x0005a81101007387 */ /* 0x000fe20000100800 */
[----:B0-----:R-:W-:-:S03]  /*8c90*/  PRMT R29, RZ, 0x7610, R29 ;  /* 0x00007610ff1d7816 */ /* 0x001fc6000000001d */
        /* <DEDUP_REMOVED lines=8> */
[----:B---3--:R-:W-:-:S02]  /*8d20*/  @!P3 PRMT R65, R65, 0x5410, R11 ;  /* 0x000054104141b816 */ /* 0x008fc4000000000b */
[----:B------:R-:W-:Y:S01]  /*8d30*/  @!P5 PRMT R61, R24, 0x7610, R61 ;  /* 0x00007610183dd816 */ /* 0x000fe2000000003d */
[----:B------:R1:W-:Y:S01]  /*8d40*/  STL [R1+0x12c], R11 ;  /* 0x00012c0b01007387 */ /* 0x0003e20000100800 */
[----:B0-----:R-:W-:-:S03]  /*8d50*/  PRMT R17, R29, 0x7610, R17 ;  /* 0x000076101d117816 */ /* 0x001fc60000000011 */
[----:B------:R-:W-:Y:S01]  /*8d60*/  STL [R1+0x34], R24 ;  /* 0x0000341801007387 */ /* 0x000fe20000100800 */
[----:B------:R-:W-:-:S03]  /*8d70*/  @!P3 PRMT R17, R11, 0x7632, R17 ;  /* 0x000076320b11b816 */ /* 0x000fc60000000011 */
[----:B-1----:R-:W3:Y:S01]  /*8d80*/  LDL.LU R11, [R1+0x390] ;  /* 0x00039000010b7983 */ /* 0x002ee20000300800 */
[----:B--2---:R-:W-:-:S03]  /*8d90*/  @!P1 PRMT R62, R62, 0x5410, R16 ;  /* 0x000054103e3e9816 */ /* 0x004fc60000000010 */
[----:B------:R0:W-:Y:S01]  /*8da0*/  STL [R1+0x30], R16 ;  /* 0x0000301001007387 */ /* 0x0001e20000100800 */
[----:B------:R-:W-:-:S04]  /*8db0*/  @!P1 PRMT R45, R45, 0x7610, R16 ;  /* 0x000076102d2d9816 */ /* 0x000fc80000000010 */
[----:B------:R-:W-:Y:S01]  /*8dc0*/  PRMT R45, RZ, 0x7610, R45 ;  /* 0x00007610ff2d7816 */ /* 0x000fe2000000002d */
[----:B0-----:R-:W2:Y:S03]  /*8dd0*/  LDL.LU R16, [R1+0x38c] ;  /* 0x00038c0001107983 */ /* 0x001ea60000300800 */
[----:B------:R-:W-:Y:S02]  /*8de0*/  @!P5 PRMT R45, R24, 0x7632, R45 ;  /* 0x00007632182dd816 */ /* 0x000fe4000000002d */
[----:B------:R-:W4:Y:S01]  /*8df0*/  LDL.LU R24, [R1+0x384] ;  /* 0x0003840001187983 */ /* 0x000f220000300800 */
[----:B------:R-:W-:Y:S02]  /*8e00*/  PRMT R67, R67, 0x5410, RZ ;  /* 0x0000541043437816 */ /* 0x000fe400000000ff */
[----:B------:R-:W-:Y:S02]  /*8e10*/  PRMT R66, R66, 0x5410, RZ ;  /* 0x0000541042427816 */ /* 0x000fe400000000ff */
[--C-:B------:R-:W-:Y:S01]  /*8e20*/  @!P6 PRMT R67, R67, 0x5410, R25.reuse ;  /* 0x000054104343e816 */ /* 0x100fe20000000019 */
[----:B------:R0:W-:Y:S01]  /*8e30*/  STL [R1+0x128], R25 ;  /* 0x0001281901007387 */ /* 0x0001e20000100800 */
[----:B------:R-:W-:-:S03]  /*8e40*/  @!P6 PRMT R66, R66, 0x7610, R25 ;  /* 0x000076104242e816 */ /* 0x000fc60000000019 */
[----:B0-----:R-:W4:Y:S01]  /*8e50*/  LDL.LU R25, [R1+0x398] ;  /* 0x0003980001197983 */ /* 0x001f220000300800 */
[----:B------:R-:W-:-:S03]  /*8e60*/  LOP3.LUT P6, RZ, R0, 0x8000, RZ, 0xc0, !PT ;  /* 0x0000800000ff7812 */ /* 0x000fc600078cc0ff */
[----:B------:R-:W-:Y:S01]  /*8e70*/  STL.S16 [R1+0x212], R29 ;  /* 0x0002121d01007387 */ /* 0x000fe20000100600 */
[----:B------:R-:W-:-:S03]  /*8e80*/  PRMT R59, R59, 0x5410, RZ ;  /* 0x000054103b3b7816 */ /* 0x000fc600000000ff */
[----:B------:R-:W-:Y:S01]  /*8e90*/  @!P3 STL.S16 [R1+0x212], R17 ;  /* 0x000212110100b387 */ /* 0x000fe20000100600 */
[----:B------:R-:W-:Y:S02]  /*8ea0*/  LOP3.LUT P3, RZ, R0, 0x4000, RZ, 0xc0, !PT ;  /* 0x0000400000ff7812 */ /* 0x000fe4000786c0ff */
[----:B------:R-:W-:Y:S02]  /*8eb0*/  PRMT R44, R44, 0x5410, RZ ;  /* 0x000054102c2c7816 */ /* 0x000fe400000000ff */
[----:B------:R-:W-:Y:S02]  /*8ec0*/  PRMT R62, RZ, 0x7610, R62 ;  /* 0x00007610ff3e7816 */ /* 0x000fe4000000003e */
[----:B------:R-:W-:Y:S02]  /*8ed0*/  PRMT R63, RZ, 0x5410, RZ ;  /* 0x00005410ff3f7816 */ /* 0x000fe400000000ff */
[----:B------:R-:W-:Y:S02]  /*8ee0*/  PRMT R56, R56, 0x5410, RZ ;  /* 0x0000541038387816 */ /* 0x000fe400000000ff */
[----:B------:R-:W-:Y:S01]  /*8ef0*/  PRMT R60, RZ, 0x5410, RZ ;  /* 0x00005410ff3c7816 */ /* 0x000fe200000000ff */
[----:B------:R0:W-:Y:S01]  /*8f00*/  @!P0 STL.S16 [R1+0x228], R53 ;  /* 0x0002283501008387 */ /* 0x0001e20000100600 */
[----:B------:R-:W-:-:S02]  /*8f10*/  PRMT R68, R68, 0x5410, RZ ;  /* 0x0000541044447816 */ /* 0x000fc400000000ff */
[----:B------:R-:W-:Y:S01]  /*8f20*/  PRMT R58, RZ, 0x7610, R58 ;  /* 0x00007610ff3a7816 */ /* 0x000fe2000000003a */
[----:B------:R-:W-:Y:S04]  /*8f30*/  STL.S16 [R1+0x2a2], RZ ;  /* 0x0002a2ff01007387 */ /* 0x000fe80000100600 */
[----:B---3--:R1:W-:Y:S01]  /*8f40*/  STL [R1+0x134], R11 ;  /* 0x0001340b01007387 */ /* 0x0083e20000100800 */
[----:B------:R-:W-:Y:S02]  /*8f50*/  @!P5 PRMT R62, R11, 0x7610, R62 ;  /* 0x000076100b3ed816 */ /* 0x000fe4000000003e */
[----:B------:R-:W-:Y:S01]  /*8f60*/  @!P5 PRMT R68, R68, 0x7610, R11 ;  /* 0x000076104444d816 */ /* 0x000fe2000000000b */
[----:B0-----:R-:W3:Y:S04]  /*8f70*/  LDL.LU R53, [R1+0x700] ;  /* 0x0007000001357983 */ /* 0x001ee80000300800 */
[----:B--2---:R0:W-:Y:S01]  /*8f80*/  STL [R1+0x38], R16 ;  /* 0x0000381001007387 */ /* 0x0041e20000100800 */
[----:B------:R-:W-:-:S02]  /*8f90*/  @!P6 PRMT R59, R59, 0x5410, R16 ;  /* 0x000054103b3be816 */ /* 0x000fc40000000010 */
[----:B------:R-:W-:Y:S01]  /*8fa0*/  @!P6 PRMT R44, R44, 0x7610, R16 ;  /* 0x000076102c2ce816 */ /* 0x000fe20000000010 */
[----:B----4-:R2:W-:Y:S03]  /*8fb0*/  STL [R1+0x3c], R24 ;  /* 0x00003c1801007387 */ /* 0x0105e60000100800 */
[----:B------:R-:W-:Y:S01]  /*8fc0*/  PRMT R44, RZ, 0x7610, R44 ;  /* 0x00007610ff2c7816 */ /* 0x000fe2000000002c */
[----:B-1----:R-:W4:Y:S04]  /*8fd0*/  LDL.LU R11, [R1+0x380] ;  /* 0x00038000010b7983 */ /* 0x002f280000300800 */
[----:B0-----:R-:W3:Y:S01]  /*8fe0*/  LDL.LU R16, [R1+0x37c] ;  /* 0x00037c0001107983 */ /* 0x001ee20000300800 */
[----:B------:R-:W-:-:S02]  /*8ff0*/  @!P3 PRMT R58, R24, 0x7610, R58 ;  /* 0x00007610183ab816 */ /* 0x000fc4000000003a */
[----:B------:R-:W-:Y:S01]  /*9000*/  @!P3 PRMT R44, R24, 0x7632, R44 ;  /* 0x00007632182cb816 */ /* 0x000fe2000000002c */
[----:B------:R-:W4:Y:S04]  /*9010*/  LDL.LU R17, [R1+0x354] ;  /* 0x0003540001117983 */ /* 0x000f280000300800 */
[----:B--2---:R-:W2:Y:S01]  /*9020*/  LDL.LU R24, [R1+0x374] ;  /* 0x0003740001187983 */ /* 0x004ea20000300800 */
[----:B------:R-:W-:-:S03]  /*9030*/  @!P1 PRMT R63, R63, 0x5410, R25 ;  /* 0x000054103f3f9816 */ /* 0x000fc60000000019 */
[----:B------:R0:W-:Y:S01]  /*9040*/  STL [R1+0x130], R25 ;  /* 0x0001301901007387 */ /* 0x0001e20000100800 */
[----:B------:R-:W-:Y:S02]  /*9050*/  @!P1 PRMT R63, R25, 0x7632, R63 ;  /* 0x00007632193f9816 */ /* 0x000fe4000000003f */
[C---:B------:R-:W-:Y:S02]  /*9060*/  LOP3.LUT P1, RZ, R0.reuse, 0x2000, RZ, 0xc0, !PT ;  /* 0x0000200000ff7812 */ /* 0x040fe4000782c0ff */
[----:B------:R-:W-:Y:S02]  /*9070*/  PRMT R57, RZ, 0x5410, RZ ;  /* 0x00005410ff397816 */ /* 0x000fe400000000ff */
[----:B------:R-:W-:Y:S01]  /*9080*/  PRMT R54, RZ, 0x5410, RZ ;  /* 0x00005410ff367816 */ /* 0x000fe200000000ff */
[----:B------:R-:W-:Y:S04]  /*9090*/  STL [R1+0x46c], R28 ;  /* 0x00046c1c01007387 */ /* 0x000fe80000100800 */
[----:B0-----:R-:W2:Y:S01]  /*90a0*/  LDL.LU R25, [R1+0x388] ;  /* 0x0003880001197983 */ /* 0x001ea20000300800 */
[----:B------:R-:W-:-:S02]  /*90b0*/  LOP3.LUT P5, RZ, R0, 0x1000, RZ, 0xc0, !PT ;  /* 0x0000100000ff7812 */ /* 0x000fc400078ac0ff */
[----:B------:R-:W-:Y:S01]  /*90c0*/  PRMT R41, R41, 0x5410, RZ ;  /* 0x0000541029297816 */ /* 0x000fe200000000ff */
[----:B------:R-:W-:Y:S01]  /*90d0*/  STL [R1+0x5d0], R28 ;  /* 0x0005d01c01007387 */ /* 0x000fe20000100800 */
[----:B------:R-:W-:Y:S02]  /*90e0*/  PRMT R59, RZ, 0x7610, R59 ;  /* 0x00007610ff3b7816 */ /* 0x000fe4000000003b */
[----:B------:R-:W-:Y:S01]  /*90f0*/  PRMT R67, RZ, 0x7610, R67 ;  /* 0x00007610ff437816 */ /* 0x000fe20000000043 */
[----:B------:R-:W-:Y:S01]  /*9100*/  STL [R1+0x600], R28 ;  /* 0x0006001c01007387 */ /* 0x000fe20000100800 */
[----:B------:R-:W-:Y:S02]  /*9110*/  PRMT R55, RZ, 0x7610, R55 ;  /* 0x00007610ff377816 */ /* 0x000fe40000000037 */
[----:B------:R-:W-:Y:S01]  /*9120*/  PRMT R40, R40, 0x5410, RZ ;  /* 0x0000541028287816 */ /* 0x000fe200000000ff */
[----:B------:R-:W-:Y:S01]  /*9130*/  STL [R1+0x610], R28 ;  /* 0x0006101c01007387 */ /* 0x000fe20000100800 */
[----:B------:R-:W-:-:S02]  /*9140*/  PRMT R65, RZ, 0x7610, R65 ;  /* 0x00007610ff417816 */ /* 0x000fc40000000041 */
[----:B------:R-:W-:Y:S01]  /*9150*/  PRMT R52, RZ, 0x7610, R52 ;  /* 0x00007610ff347816 */ /* 0x000fe20000000034 */
        /* <DEDUP_REMOVED lines=19> */
[----:B------:R-:W-:Y:S04]  /*9290*/  STL.64 [R1+0x460], R46 ;  /* 0x0004602e01007387 */ /* 0x000fe80000100a00 */
[----:B------:R-:W-:Y:S04]  /*92a0*/  STL [R1+0x43c], R14 ;  /* 0x00043c0e01007387 */ /* 0x000fe80000100800 */
        /* <DEDUP_REMOVED lines=28> */
[----:B------:R-:W2:Y:S01]  /*9470*/  LDL.LU R29, [R1+0x6c8] ;  /* 0x0006c800011d7983 */ /* 0x000ea20000300800 */
[----:B---3--:R-:W-:-:S03]  /*9480*/  @!P1 PRMT R56, R56, 0x5410, R16 ;  /* 0x0000541038389816 */ /* 0x008fc60000000010 */
[----:B------:R0:W-:Y:S01]  /*9490*/  STL [R1+0x40], R16 ;  /* 0x0000401001007387 */ /* 0x0001e20000100800 */
[----:B------:R-:W-:-:S04]  /*94a0*/  @!P1 PRMT R41, R41, 0x7610, R16 ;  /* 0x0000761029299816 */ /* 0x000fc80000000010 */
[----:B------:R-:W-:Y:S01]  /*94b0*/  PRMT R41, RZ, 0x7610, R41 ;  /* 0x00007610ff297816 */ /* 0x000fe20000000029 */
[----:B0-----:R-:W3:Y:S01]  /*94c0*/  LDL.LU R16, [R1+0x368] ;  /* 0x0003680001107983 */ /* 0x001ee20000300800 */
[C---:B----4-:R-:W-:Y:S02]  /*94d0*/  @!P3 PRMT R59, R11.reuse, 0x7610, R59 ;  /* 0x000076100b3bb816 */ /* 0x050fe4000000003b */
[----:B------:R-:W-:Y:S01]  /*94e0*/  @!P3 PRMT R67, R11, 0x7632, R67 ;  /* 0x000076320b43b816 */ /* 0x000fe20000000043 */
[----:B------:R0:W-:Y:S01]  /*94f0*/  STL [R1+0x13c], R11 ;  /* 0x00013c0b01007387 */ /* 0x0001e20000100800 */
[C---:B--2---:R-:W-:Y:S02]  /*9500*/  @!P5 PRMT R55, R24.reuse, 0x7610, R55 ;  /* 0x000076101837d816 */ /* 0x044fe40000000037 */
[----:B------:R-:W-:Y:S01]  /*9510*/  @!P5 PRMT R41, R24, 0x7632, R41 ;  /* 0x000076321829d816 */ /* 0x000fe20000000029 */
[----:B------:R1:W-:Y:S04]  /*9520*/  STL [R1+0x44], R24 ;  /* 0x0000441801007387 */ /* 0x0003e80000100800 */
[----:B0-----:R-:W2:Y:S04]  /*9530*/  LDL.LU R11, [R1+0x370] ;  /* 0x00037000010b7983 */ /* 0x001ea80000300800 */
[----:B-1----:R-:W4:Y:S01]  /*9540*/  LDL.LU R24, [R1+0x35c] ;  /* 0x00035c0001187983 */ /* 0x002f220000300800 */
[----:B------:R-:W-:-:S04]  /*9550*/  @!P6 PRMT R60, R60, 0x5410, R25 ;  /* 0x000054103c3ce816 */ /* 0x000fc80000000019 */
[----:B------:R-:W-:Y:S02]  /*9560*/  @!P6 PRMT R60, R25, 0x7632, R60 ;  /* 0x00007632193ce816 */ /* 0x000fe4000000003c */
[C---:B------:R-:W-:Y:S02]  /*9570*/  LOP3.LUT P6, RZ, R0.reuse, 0x800, RZ, 0xc0, !PT ;  /* 0x0000080000ff7812 */ /* 0x040fe400078cc0ff */
[----:B------:R-:W-:Y:S01]  /*9580*/  LOP3.LUT P3, RZ, R0, 0x400, RZ, 0xc0, !PT ;  /* 0x0000040000ff7812 */ /* 0x000fe2000786c0ff */
[----:B------:R0:W-:Y:S01]  /*9590*/  STL [R1+0x138], R25 ;  /* 0x0001381901007387 */ /* 0x0001e20000100800 */
[----:B------:R-:W-:-:S03]  /*95a0*/  PRMT R56, RZ, 0x7610, R56 ;  /* 0x00007610ff387816 */ /* 0x000fc60000000038 */
[----:B0-----:R-:W4:Y:S06]  /*95b0*/  LDL.LU R25, [R1+0x378] ;  /* 0x0003780001197983 */ /* 0x001f2c0000300800 */
[----:B---3--:R-:W-:-:S04]  /*95c0*/  @!P6 PRMT R40, R40, 0x7610, R16 ;  /* 0x000076102828e816 */ /* 0x008fc80000000010 */
[----:B------:R-:W-:Y:S02]  /*95d0*/  PRMT R40, RZ, 0x7610, R40 ;  /* 0x00007610ff287816 */ /* 0x000fe40000000028 */
[C---:B--2---:R-:W-:Y:S01]  /*95e0*/  @!P5 PRMT R56, R11.reuse, 0x7610, R56 ;  /* 0x000076100b38d816 */ /* 0x044fe20000000038 */
[----:B------:R0:W-:Y:S01]  /*95f0*/  STL [R1+0x144], R11 ;  /* 0x0001440b01007387 */ /* 0x0001e20000100800 */
[----:B------:R-:W-:Y:S02]  /*9600*/  @!P5 PRMT R65, R11, 0x7632, R65 ;  /* 0x000076320b41d816 */ /* 0x000fe40000000041 */
[C---:B----4-:R-:W-:Y:S01]  /*9610*/  @!P3 PRMT R52, R24.reuse, 0x7610, R52 ;  /* 0x000076101834b816 */ /* 0x050fe20000000034 */
[----:B------:R1:W-:Y:S01]  /*9620*/  STL [R1+0x4c], R24 ;  /* 0x00004c1801007387 */ /* 0x0003e20000100800 */
[----:B------:R-:W-:-:S03]  /*9630*/  @!P3 PRMT R40, R24, 0x7632, R40 ;  /* 0x000076321828b816 */ /* 0x000fc60000000028 */
[----:B0-----:R-:W2:Y:S04]  /*9640*/  LDL.LU R11, [R1+0x358] ;  /* 0x00035800010b7983 */ /* 0x001ea80000300800 */
[----:B-1----:R-:W3:Y:S01]  /*9650*/  LDL.S16 R24, [R1+0x2a2] ;  /* 0x0002a20001187983 */ /* 0x002ee20000100600 */
[----:B------:R-:W-:-:S04]  /*9660*/  PRMT R53, R53, 0x5410, RZ ;  /* 0x0000541035357816 */ /* 0x000fc800000000ff */
[----:B------:R-:W-:Y:S02]  /*9670*/  @!P6 PRMT R53, R53, 0x5410, R16 ;  /* 0x000054103535e816 */ /* 0x000fe40000000010 */
[----:B------:R-:W-:Y:S02]  /*9680*/  @!P1 PRMT R57, R57, 0x5410, R25 ;  /* 0x0000541039399816 */ /* 0x000fe40000000019 */
[----:B------:R-:W-:Y:S01]  /*9690*/  PRMT R53, RZ, 0x7610, R53 ;  /* 0x00007610ff357816 */ /* 0x000fe20000000035 */
[----:B------:R0:W-:Y:S01]  /*96a0*/  STL [R1+0x140], R25 ;  /* 0x0001401901007387 */ /* 0x0001e20000100800 */
[----:B------:R-:W-:-:S03]  /*96b0*/  @!P1 PRMT R57, R25, 0x7632, R57 ;  /* 0x0000763219399816 */ /* 0x000fc60000000039 */
[----:B0-----:R-:W4:Y:S01]  /*96c0*/  LDL.LU R25, [R1+0x360] ;  /* 0x0003600001197983 */ /* 0x001f220000300800 */
[----:B--2---:R-:W-:-:S03]  /*96d0*/  @!P3 PRMT R53, R11, 0x7610, R53 ;  /* 0x000076100b35b816 */ /* 0x004fc60000000035 */
[----:B------:R0:W-:Y:S01]  /*96e0*/  STL [R1+0x14c], R11 ;  /* 0x00014c0b01007387 */ /* 0x0001e20000100800 */
[----:B---3--:R-:W-:-:S03]  /*96f0*/  @!P3 PRMT R24, R11, 0x7632, R24 ;  /* 0x000076320b18b816 */ /* 0x008fc60000000018 */
[----:B0-----:R-:W2:Y:S04]  /*9700*/  LDL.LU R11, [R1+0x6c4] ;  /* 0x0006c400010b7983 */ /* 0x001ea80000300800 */
[----:B------:R0:W-:Y:S04]  /*9710*/  STL [R1+0x48], R16 ;  /* 0x0000481001007387 */ /* 0x0001e80000100800 */
[----:B------:R1:W-:Y:S04]  /*9720*/  @!P3 STL.S16 [R1+0x2a2], R24 ;  /* 0x0002a2180100b387 */ /* 0x0003e80000100600 */
[----:B------:R-:W-:Y:S01]  /*9730*/  STL.S16 [R1+0x306], RZ ;  /* 0x000306ff01007387 */ /* 0x000fe20000100600 */
[----:B----4-:R-:W-:-:S03]  /*9740*/  @!P6 PRMT R54, R54, 0x5410, R25 ;  /* 0x000054103636e816 */ /* 0x010fc60000000019 */
[----:B------:R3:W-:Y:S01]  /*9750*/  STL [R1+0x148], R25 ;  /* 0x0001481901007387 */ /* 0x0007e20000100800 */
[----:B------:R-:W-:-:S03]  /*9760*/  @!P6 PRMT R54, R25, 0x7632, R54 ;  /* 0x000076321936e816 */ /* 0x000fc60000000036 */
[----:B0-----:R-:W4:Y:S04]  /*9770*/  LDL.LU R16, [R1+0x350] ;  /* 0x0003500001107983 */ /* 0x001f280000300800 */
[----:B-1----:R-:W4:Y:S04]  /*9780*/  LDL.LU R24, [R1+0x34c] ;  /* 0x00034c0001187983 */ /* 0x002f280000300800 */
[----:B---3--:R-:W3:Y:S01]  /*9790*/  LDL.LU R25, [R1+0x348] ;  /* 0x0003480001197983 */ /* 0x008ee20000300800 */
[----:B--2---:R-:W-:-:S04]  /*97a0*/  PRMT R11, RZ, 0x7610, R11 ;  /* 0x00007610ff0b7816 */ /* 0x004fc8000000000b */
[----:B------:R-:W-:Y:S01]  /*97b0*/  PRMT R28, R11, 0x7610, R28 ;  /* 0x000076100b1c7816 */ /* 0x000fe2000000001c */
[----:B------:R0:W-:Y:S04]  /*97c0*/  STL.S16 [R1+0x304], R11 ;  /* 0x0003040b01007387 */ /* 0x0001e80000100600 */
[----:B0-----:R-:W2:Y:S01]  /*97d0*/  LDL.S16 R11, [R1+0x306] ;  /* 0x00030600010b7983 */ /* 0x001ea20000100600 */
[----:B------:R-:W-:-:S03]  /*97e0*/  LOP3.LUT P1, RZ, R0, 0x200, RZ, 0xc0, !PT ;  /* 0x0000020000ff7812 */ /* 0x000fc6000782c0ff */
[----:B------:R-:W-:Y:S10]  /*97f0*/  STL [R1+0x50], R17 ;  /* 0x0000501101007387 */ /* 0x000ff40000100800 */
[----:B------:R-:W-:-:S05]  /*9800*/  @!P1 PRMT R28, R17, 0x7610, R28 ;  /* 0x00007610111c9816 */ /* 0x000fca000000001c */
[----:B------:R0:W-:Y:S04]  /*9810*/  @!P1 STL.S16 [R1+0x304], R28 ;  /* 0x0003041c01009387 */ /* 0x0001e80000100600 */
[----:B------:R-:W-:Y:S04]  /*9820*/  STL.S16 [R1+0x31c], RZ ;  /* 0x00031cff01007387 */ /* 0x000fe80000100600 */
[----:B0-----:R-:W3:Y:S01]  /*9830*/  LDL.LU R28, [R1+0x6c0] ;  /* 0x0006c000011c7983 */ /* 0x001ee20000300800 */
[----:B--2---:R-:W-:-:S03]  /*9840*/  @!P1 PRMT R11, R17, 0x7632, R11 ;  /* 0x00007632110b9816 */ /* 0x004fc6000000000b */
[----:B------:R-:W2:Y:S01]  /*9850*/  LDL.LU.S16 R17, [R1+0x31c] ;  /* 0x00031c0001117983 */ /* 0x000ea20000300600 */
[----:B------:R-:W-:-:S03]  /*9860*/  PRMT R29, RZ, 0x7610, R29 ;  /* 0x00007610ff1d7816 */ /* 0x000fc6000000001d */
[----:B----4-:R-:W-:Y:S04]  /*9870*/  STL [R1+0x150], R16 ;  /* 0x0001501001007387 */ /* 0x010fe80000100800 */
[----:B------:R0:W-:Y:S01]  /*9880*/  STL.S16 [R1+0x354], R29 ;  /* 0x0003541d01007387 */ /* 0x0001e20000100600 */
[----:B---3--:R-:W-:-:S03]  /*9890*/  PRMT R28, R29, 0x7610, R28 ;  /* 0x000076101d1c7816 */ /* 0x008fc6000000001c */
[----:B------:R-:W-:Y:S01]  /*98a0*/  STL.S16 [R1+0x350], RZ ;  /* 0x000350ff01007387 */ /* 0x000fe20000100600 */
[----:B------:R-:W-:-:S03]  /*98b0*/  @!P1 PRMT R28, R16, 0x7632, R28 ;  /* 0x00007632101c9816 */ /* 0x000fc6000000001c */
[----:B0-----:R-:W3:Y:S04]  /*98c0*/  LDL.LU R29, [R1+0x6bc] ;  /* 0x0006bc00011d7983 */ /* 0x001ee80000300800 */
[----:B------:R0:W-:Y:S04]  /*98d0*/  @!P1 STL.S16 [R1+0x354], R28 ;  /* 0x0003541c01009387 */ /* 0x0001e80000100600 */
[----:B0-----:R-:W4:Y:S01]  /*98e0*/  LDL.LU R28, [R1+0x6b8] ;  /* 0x0006b800011c7983 */ /* 0x001f220000300800 */
[----:B--2---:R-:W-:-:S03]  /*98f0*/  @!P1 PRMT R17, R16, 0x7610, R17 ;  /* 0x0000761010119816 */ /* 0x004fc60000000011 */
[----:B------:R-:W2:Y:S01]  /*9900*/  LDL.LU R16, [R1+0x6b4] ;  /* 0x0006b40001107983 */ /* 0x000ea20000300800 */
[----:B------:R-:W-:Y:S02]  /*9910*/  LOP3.LUT P5, RZ, R0, 0x100, RZ, 0xc0, !PT ;  /* 0x0000010000ff7812 */ /* 0x000fe400078ac0ff */
[----:B--2---:R-:W-:-:S04]  /*9920*/  PRMT R16, RZ, 0x7610, R16 ;  /* 0x00007610ff107816 */ /* 0x004fc80000000010 */
[----:B----4-:R-:W-:Y:S01]  /*9930*/  PRMT R28, R16, 0x7610, R28 ;  /* 0x00007610101c7816 */ /* 0x010fe2000000001c */
[----:B------:R0:W-:Y:S04]  /*9940*/  STL.S16 [R1+0x31e], R16 ;  /* 0x00031e1001007387 */ /* 0x0001e80000100600 */
[----:B0-----:R-:W2:Y:S02]  /*9950*/  LDL.LU.S16 R16, [R1+0x350] ;  /* 0x0003500001107983 */ /* 0x001ea40000300600 */
[----:B--2---:R-:W-:-:S05]  /*9960*/  @!P5 PRMT R16, R25, 0x7632, R16 ;  /* 0x000076321910d816 */ /* 0x004fca0000000010 */
[----:B------:R0:W-:Y:S04]  /*9970*/  @!P5 STL.S16 [R1+0x350], R16 ;  /* 0x000350100100d387 */ /* 0x0001e80000100600 */
[----:B0-----:R-:W2:Y:S04]  /*9980*/  LDL.LU R16, [R1+0x6ac] ;  /* 0x0006ac0001107983 */ /* 0x001ea80000300800 */
[----:B------:R-:W-:Y:S01]  /*9990*/  STL.S16 [R1+0x352], RZ ;  /* 0x000352ff01007387 */ /* 0x000fe20000100600 */
[----:B--2---:R-:W-:-:S04]  /*99a0*/  PRMT R16, RZ, 0x7610, R16 ;  /* 0x00007610ff107816 */ /* 0x004fc80000000010 */
[----:B---3--:R-:W-:Y:S01]  /*99b0*/  PRMT R29, R16, 0x7610, R29 ;  /* 0x00007610101d7816 */ /* 0x008fe2000000001d */
[----:B------:R0:W-:Y:S04]  /*99c0*/  STL.S16 [R1+0x348], R16 ;  /* 0x0003481001007387 */ /* 0x0001e80000100600 */
[----:B0-----:R-:W2:Y:S01]  /*99d0*/  LDL.S16 R16, [R1+0x352] ;  /* 0x0003520001107983 */ /* 0x001ea20000100600 */
[----:B------:R-:W-:Y:S02]  /*99e0*/  @!P5 PRMT R28, R25, 0x7610, R28 ;  /* 0x00007610191cd816 */ /* 0x000fe4000000001c */
[C---:B------:R-:W-:Y:S01]  /*99f0*/  @!P5 PRMT R29, R24.reuse, 0x7610, R29 ;  /* 0x00007610181dd816 */ /* 0x040fe2000000001d */
[----:B------:R-:W-:Y:S04]  /*9a00*/  STL [R1+0x154], R24 ;  /* 0x0001541801007387 */ /* 0x000fe80000100800 */
[----:B------:R0:W-:Y:S04]  /*9a10*/  @!P5 STL.S16 [R1+0x31e], R28 ;  /* 0x00031e1c0100d387 */ /* 0x0001e80000100600 */
[----:B0-----:R-:W3:Y:S01]  /*9a20*/  LDL.LU R28, [R1+0x6b0] ;  /* 0x0006b000011c7983 */ /* 0x001ee20000300800 */
[----:B--2---:R-:W-:-:S03]  /*9a30*/  @!P5 PRMT R16, R24, 0x7632, R16 ;  /* 0x000076321810d816 */ /* 0x004fc60000000010 */
[----:B------:R-:W2:Y:S04]  /*9a40*/  LDL.LU R24, [R1+0x6a4] ;  /* 0x0006a40001187983 */ /* 0x000ea80000300800 */
[----:B------:R0:W-:Y:S04]  /*9a50*/  @!P1 STL.S16 [R1+0x306], R11 ;  /* 0x0003060b01009387 */ /* 0x0001e80000100600 */
[----:B------:R-:W-:Y:S04]  /*9a60*/  STL.S16 [R1+0x34c], RZ ;  /* 0x00034cff01007387 */ /* 0x000fe80000100600 */
[----:B0-----:R-:W4:Y:S01]  /*9a70*/  LDL.LU R11, [R1+0x344] ;  /* 0x00034400010b7983 */ /* 0x001f220000300800 */
[----:B--2---:R-:W-:-:S04]  /*9a80*/  PRMT R24, RZ, 0x7610, R24 ;  /* 0x00007610ff187816 */ /* 0x004fc80000000018 */
[----:B---3--:R-:W-:Y:S01]  /*9a90*/  PRMT R28, R24, 0x7610, R28 ;  /* 0x00007610181c7816 */ /* 0x008fe2000000001c */
[----:B------:R0:W-:Y:S04]  /*9aa0*/  STL.S16 [R1+0x34a], R24 ;  /* 0x00034a1801007387 */ /* 0x0001e80000100600 */
[----:B0-----:R-:W2:Y:S01]  /*9ab0*/  LDL.LU.S16 R24, [R1+0x34c] ;  /* 0x00034c0001187983 */ /* 0x001ea20000300600 */
[----:B------:R-:W-:-:S13]  /*9ac0*/  LOP3.LUT P6, RZ, R0, 0x80, RZ, 0xc0, !PT ;  /* 0x0000008000ff7812 */ /* 0x000fda00078cc0ff */
[----:B----4-:R-:W-:-:S05]  /*9ad0*/  @!P6 PRMT R28, R11, 0x7610, R28 ;  /* 0x000076100b1ce816 */ /* 0x010fca000000001c */
[----:B------:R0:W-:Y:S04]  /*9ae0*/  @!P6 STL.S16 [R1+0x34a], R28 ;  /* 0x00034a1c0100e387 */ /* 0x0001e80000100600 */
[----:B0-----:R-:W3:Y:S01]  /*9af0*/  LDL.LU R28, [R1+0x6a0] ;  /* 0x0006a000011c7983 */ /* 0x001ee20000300800 */
[----:B--2---:R-:W-:-:S05]  /*9b00*/  @!P6 PRMT R24, R11, 0x7632, R24 ;  /* 0x000076320b18e816 */ /* 0x004fca0000000018 */
[----:B------:R0:W-:Y:S04]  /*9b10*/  @!P6 STL.S16 [R1+0x34c], R24 ;  /* 0x00034c180100e387 */ /* 0x0001e80000100600 */
[----:B0-----:R-:W2:Y:S04]  /*9b20*/  LDL.LU R24, [R1+0x69c] ;  /* 0x00069c0001187983 */ /* 0x001ea80000300800 */
[----:B------:R0:W-:Y:S04]  /*9b30*/  @!P1 STL.S16 [R1+0x31c], R17 ;  /* 0x00031c1101009387 */ /* 0x0001e80000100600 */
[----:B------:R-:W-:Y:S04]  /*9b40*/  STL.S16 [R1+0x346], RZ ;  /* 0x000346ff01007387 */ /* 0x000fe80000100600 */
[----:B0-----:R-:W4:Y:S01]  /*9b50*/  LDL.LU R17, [R1+0x340] ;  /* 0x0003400001117983 */ /* 0x001f220000300800 */
[----:B--2---:R-:W-:-:S04]  /*9b60*/  PRMT R24, RZ, 0x7610, R24 ;  /* 0x00007610ff187816 */ /* 0x004fc80000000018 */
[----:B---3--:R-:W-:Y:S01]  /*9b70*/  PRMT R28, R24, 0x7610, R28 ;  /* 0x00007610181c7816 */ /* 0x008fe2000000001c */
[----:B------:R0:W-:Y:S04]  /*9b80*/  STL.S16 [R1+0x344], R24 ;  /* 0x0003441801007387 */ /* 0x0001e80000100600 */
[----:B0-----:R-:W2:Y:S01]  /*9b90*/  LDL.S16 R24, [R1+0x346] ;  /* 0x0003460001187983 */ /* 0x001ea20000100600 */
[----:B----4-:R-:W-:-:S05]  /*9ba0*/  @!P6 PRMT R28, R17, 0x7610, R28 ;  /* 0x00007610111ce816 */ /* 0x010fca000000001c */
[----:B------:R0:W-:Y:S04]  /*9bb0*/  @!P6 STL.S16 [R1+0x344], R28 ;  /* 0x0003441c0100e387 */ /* 0x0001e80000100600 */
[----:B0-----:R-:W3:Y:S01]  /*9bc0*/  LDL.LU R28, [R1+0x698] ;  /* 0x00069800011c7983 */ /* 0x001ee20000300800 */
[----:B--2---:R-:W-:-:S05]  /*9bd0*/  @!P6 PRMT R24, R17, 0x7632, R24 ;  /* 0x000076321118e816 */ /* 0x004fca0000000018 */
[----:B------:R0:W-:Y:S04]  /*9be0*/  @!P6 STL.S16 [R1+0x346], R24 ;  /* 0x000346180100e387 */ /* 0x0001e80000100600 */
[----:B0-----:R-:W2:Y:S04]  /*9bf0*/  LDL.LU R24, [R1+0x694] ;  /* 0x0006940001187983 */ /* 0x001ea80000300800 */
[----:B------:R0:W-:Y:S04]  /*9c00*/  STL [R1+0x54], R25 ;  /* 0x0000541901007387 */ /* 0x0001e80000100800 */
[----:B------:R-:W-:Y:S04]  /*9c10*/  STL.S16 [R1+0x342], RZ ;  /* 0x000342ff01007387 */ /* 0x000fe80000100600 */
[----:B0-----:R-:W4:Y:S01]  /*9c20*/  LDL.LU R25, [R1+0x33c] ;  /* 0x00033c0001197983 */ /* 0x001f220000300800 */
[----:B--2---:R-:W-:-:S04]  /*9c30*/  PRMT R24, RZ, 0x7610, R24 ;  /* 0x00007610ff187816 */ /* 0x004fc80000000018 */
[----:B---3--:R-:W-:Y:S01]  /*9c40*/  PRMT R28, R24, 0x7610, R28 ;  /* 0x00007610181c7816 */ /* 0x008fe2000000001c */
[----:B------:R0:W-:Y:S04]  /*9c50*/  STL.S16 [R1+0x340], R24 ;  /* 0x0003401801007387 */ /* 0x0001e80000100600 */
[----:B0-----:R-:W2:Y:S01]  /*9c60*/  LDL.S16 R24, [R1+0x342] ;  /* 0x0003420001187983 */ /* 0x001ea20000100600 */
        /* <DEDUP_REMOVED lines=8> */
[----:B0-----:R-:W4:Y:S04]  /*9cf0*/  LDL.LU R16, [R1+0x338] ;  /* 0x0003380001107983 */ /* 0x001f280000300800 */
[----:B------:R-:W-:Y:S01]  /*9d00*/  STL.S16 [R1+0x33e], RZ ;  /* 0x00033eff01007387 */ /* 0x000fe20000100600 */
[----:B--2---:R-:W-:-:S04]  /*9d10*/  PRMT R24, RZ, 0x7610, R24 ;  /* 0x00007610ff187816 */ /* 0x004fc80000000018 */
[----:B---3--:R-:W-:Y:S01]  /*9d20*/  PRMT R28, R24, 0x7610, R28 ;  /* 0x00007610181c7816 */ /* 0x008fe2000000001c */
[----:B------:R0:W-:Y:S04]  /*9d30*/  STL.S16 [R1+0x33c], R24 ;  /* 0x00033c1801007387 */ /* 0x0001e80000100600 */
[----:B0-----:R-:W2:Y:S01]  /*9d40*/  LDL.S16 R24, [R1+0x33e] ;  /* 0x00033e0001187983 */ /* 0x001ea20000100600 */
[----:B----4-:R-:W-:-:S03]  /*9d50*/  @!P3 PRMT R28, R16, 0x7610, R28 ;  /* 0x00007610101cb816 */ /* 0x010fc6000000001c */
[----:B------:R0:W-:Y:S04]  /*9d60*/  @!P5 STL.S16 [R1+0x348], R29 ;  /* 0x0003481d0100d387 */ /* 0x0001e80000100600 */
[----:B------:R1:W-:Y:S04]  /*9d70*/  @!P3 STL.S16 [R1+0x33c], R28 ;  /* 0x00033c1c0100b387 */ /* 0x0003e80000100600 */
[----:B0-----:R-:W3:Y:S04]  /*9d80*/  LDL.LU R29, [R1+0x6a8] ;  /* 0x0006a800011d7983 */ /* 0x001ee80000300800 */
[----:B-1----:R-:W4:Y:S04]  /*9d90*/  LDL.LU R28, [R1+0x688] ;  /* 0x00068800011c7983 */ /* 0x002f280000300800 */
[----:B------:R0:W-:Y:S04]  /*9da0*/  STL [R1+0x58], R11 ;  /* 0x0000580b01007387 */ /* 0x0001e80000100800 */
[----:B------:R1:W-:Y:S04]  /*9db0*/  STL [R1+0x15c], R16 ;  /* 0x00015c1001007387 */ /* 0x0003e80000100800 */
[----:B------:R-:W-:Y:S04]  /*9dc0*/  STL.S16 [R1+0x338], RZ ;  /* 0x000338ff01007387 */ /* 0x000fe80000100600 */
[----:B0-----:R-:W4:Y:S01]  /*9dd0*/  LDL.LU R11, [R1+0x334] ;  /* 0x00033400010b7983 */ /* 0x001f220000300800 */
[----:B--2---:R-:W-:-:S03]  /*9de0*/  @!P3 PRMT R24, R16, 0x7632, R24 ;  /* 0x000076321018b816 */ /* 0x004fc60000000018 */
[----:B-1----:R-:W2:Y:S01]  /*9df0*/  LDL.LU.S16 R16, [R1+0x338] ;  /* 0x0003380001107983 */ /* 0x002ea20000300600 */
[----:B------:R-:W-:Y:S02]  /*9e00*/  LOP3.LUT P1, RZ, R0, 0x20, RZ, 0xc0, !PT ;  /* 0x0000002000ff7812 */ /* 0x000fe4000782c0ff */
[----:B---3--:R-:W-:-:S04]  /*9e10*/  PRMT R29, RZ, 0x7610, R29 ;  /* 0x00007610ff1d7816 */ /* 0x008fc8000000001d */
[----:B----4-:R-:W-:Y:S01]  /*9e20*/  PRMT R28, R29, 0x7610, R28 ;  /* 0x000076101d1c7816 */ /* 0x010fe2000000001c */
[----:B------:R0:W-:Y:S04]  /*9e30*/  STL.S16 [R1+0x33a], R29 ;  /* 0x00033a1d01007387 */ /* 0x0001e80000100600 */
[----:B------:R1:W-:Y:S04]  /*9e40*/  STL [R1+0x158], R17 ;  /* 0x0001581101007387 */ /* 0x0003e80000100800 */
[----:B------:R-:W-:Y:S04]  /*9e50*/  STL.S16 [R1+0x336], RZ ;  /* 0x000336ff01007387 */ /* 0x000fe80000100600 */
[----:B0-----:R-:W3:Y:S01]  /*9e60*/  LDL.LU R29, [R1+0x684] ;  /* 0x00068400011d7983 */ /* 0x001ee20000300800 */
[----:B------:R-:W-:-:S03]  /*9e70*/  @!P1 PRMT R28, R11, 0x7632, R28 ;  /* 0x000076320b1c9816 */ /* 0x000fc6000000001c */
[----:B------:R-:W-:Y:S04]  /*9e80*/  STL [R1+0x60], R11 ;  /* 0x0000600b01007387 */ /* 0x000fe80000100800 */
[----:B------:R0:W-:Y:S04]  /*9e90*/  @!P1 STL.S16 [R1+0x33a], R28 ;  /* 0x00033a1c01009387 */ /* 0x0001e80000100600 */
[----:B-1----:R-:W4:Y:S04]  /*9ea0*/  LDL.LU R17, [R1+0x330] ;  /* 0x0003300001117983 */ /* 0x002f280000300800 */
[----:B0-----:R-:W3:Y:S01]  /*9eb0*/  LDL.LU R28, [R1+0x680] ;  /* 0x00068000011c7983 */ /* 0x001ee20000300800 */
[----:B--2---:R-:W-:-:S03]  /*9ec0*/  @!P1 PRMT R16, R11, 0x7610, R16 ;  /* 0x000076100b109816 */ /* 0x004fc60000000010 */
[----:B------:R-:W2:Y:S02]  /*9ed0*/  LDL.LU R11, [R1+0x67c] ;  /* 0x00067c00010b7983 */ /* 0x000ea40000300800 */
[----:B--2---:R-:W-:-:S04]  /*9ee0*/  PRMT R11, RZ, 0x7610, R11 ;  /* 0x00007610ff0b7816 */ /* 0x004fc8000000000b */
[----:B---3--:R-:W-:Y:S01]  /*9ef0*/  PRMT R28, R11, 0x7610, R28 ;  /* 0x000076100b1c7816 */ /* 0x008fe2000000001c */
[----:B------:R0:W-:Y:S04]  /*9f00*/  STL.S16 [R1+0x334], R11 ;  /* 0x0003340b01007387 */ /* 0x0001e80000100600 */
[----:B0-----:R-:W2:Y:S01]  /*9f10*/  LDL.S16 R11, [R1+0x336] ;  /* 0x00033600010b7983 */ /* 0x001ea20000100600 */
[----:B----4-:R-:W-:-:S03]  /*9f20*/  @!P1 PRMT R28, R17, 0x7610, R28 ;  /* 0x00007610111c9816 */ /* 0x010fc6000000001c */
[----:B------:R0:W-:Y:S01]  /*9f30*/  STL [R1+0x160], R17 ;  /* 0x0001601101007387 */ /* 0x0001e20000100800 */
[----:B--2---:R-:W-:-:S03]  /*9f40*/  @!P1 PRMT R11, R17, 0x7632, R11 ;  /* 0x00007632110b9816 */ /* 0x004fc6000000000b */
[----:B0-----:R-:W2:Y:S04]  /*9f50*/  LDL.LU R17, [R1+0x674] ;  /* 0x0006740001117983 */ /* 0x001ea80000300800 */
[----:B------:R0:W-:Y:S04]  /*9f60*/  STL [R1+0x5c], R25 ;  /* 0x00005c1901007387 */ /* 0x0001e80000100800 */
[----:B------:R-:W-:Y:S04]  /*9f70*/  STL.S16 [R1+0x332], RZ ;  /* 0x000332ff01007387 */ /* 0x000fe80000100600 */
[----:B0-----:R-:W3:Y:S01]  /*9f80*/  LDL.LU R25, [R1+0x32c] ;  /* 0x00032c0001197983 */ /* 0x001ee20000300800 */
[----:B--2---:R-:W-:-:S04]  /*9f90*/  PRMT R17, RZ, 0x7610, R17 ;  /* 0x00007610ff117816 */ /* 0x004fc80000000011 */
[----:B------:R-:W-:Y:S01]  /*9fa0*/  PRMT R29, R17, 0x7610, R29 ;  /* 0x00007610111d7816 */ /* 0x000fe2000000001d */
[----:B------:R0:W-:Y:S04]  /*9fb0*/  STL.S16 [R1+0x330], R17 ;  /* 0x0003301101007387 */ /* 0x0001e80000100600 */
[----:B0-----:R-:W2:Y:S01]  /*9fc0*/  LDL.S16 R17, [R1+0x332] ;  /* 0x0003320001117983 */ /* 0x001ea20000100600 */
[----:B------:R-:W-:-:S03]  /*9fd0*/  LOP3.LUT P5, RZ, R0, 0x10, RZ, 0xc0, !PT ;  /* 0x0000001000ff7812 */ /* 0x000fc600078ac0ff */
[----:B---3--:R-:W-:Y:S04]  /*9fe0*/  STL [R1+0x64], R25 ;  /* 0x0000641901007387 */ /* 0x008fe80000100800 */
[----:B------:R0:W-:Y:S06]  /*9ff0*/  @!P1 STL.S16 [R1+0x334], R28 ;  /* 0x0003341c01009387 */ /* 0x0001ec0000100600 */
[C---:B------:R-:W-:Y:S01]  /*a000*/  @!P5 PRMT R29, R25.reuse, 0x7610, R29 ;  /* 0x00007610191dd816 */ /* 0x040fe2000000001d */
        /* <DEDUP_REMOVED lines=22> */
[----:B0-----:R-:W4:Y:S01]  /*a170*/  LDL.S16 R25, [R1+0x32a] ;  /* 0x00032a0001197983 */ /* 0x001f220000100600 */
[----:B------:R-:W-:-:S03]  /*a180*/  LOP3.LUT P6, RZ, R0, 0x8, RZ, 0xc0, !PT ;  /* 0x0000000800ff7812 */ /* 0x000fc600078cc0ff */
[----:B------:R0:W-:Y:S04]  /*a190*/  @!P5 STL.S16 [R1+0x330], R29 ;  /* 0x0003301d0100d387 */ /* 0x0001e80000100600 */
[----:B0-----:R-:W2:Y:S06]  /*a1a0*/  LDL.LU R29, [R1+0x670] ;  /* 0x00067000011d7983 */ /* 0x001eac0000300800 */
[----:B----4-:R-:W-:-:S05]  /*a1b0*/  @!P6 PRMT R25, R16, 0x7632, R25 ;  /* 0x000076321019e816 */ /* 0x010fca0000000019 */
[----:B------:R0:W-:Y:S04]  /*a1c0*/  @!P6 STL.S16 [R1+0x32a], R25 ;  /* 0x00032a190100e387 */ /* 0x0001e80000100600 */
[----:B0-----:R-:W3:Y:S04]  /*a1d0*/  LDL.LU R25, [R1+0x65c] ;  /* 0x00065c0001197983 */ /* 0x001ee80000300800 */
[----:B------:R0:W-:Y:S04]  /*a1e0*/  @!P1 STL.S16 [R1+0x336], R11 ;  /* 0x0003360b01009387 */ /* 0x0001e80000100600 */
[----:B------:R-:W-:Y:S04]  /*a1f0*/  STL.S16 [R1+0x326], RZ ;  /* 0x000326ff01007387 */ /* 0x000fe80000100600 */
[----:B0-----:R-:W4:Y:S01]  /*a200*/  LDL.LU R11, [R1+0x320] ;  /* 0x00032000010b7983 */ /* 0x001f220000300800 */
[----:B---3--:R-:W-:-:S04]  /*a210*/  PRMT R25, RZ, 0x7610, R25 ;  /* 0x00007610ff197816 */ /* 0x008fc80000000019 */
[----:B--2---:R-:W-:Y:S01]  /*a220*/  PRMT R29, R25, 0x7610, R29 ;  /* 0x00007610191d7816 */ /* 0x004fe2000000001d */
[----:B------:R0:W-:Y:S04]  /*a230*/  STL.S16 [R1+0x324], R25 ;  /* 0x0003241901007387 */ /* 0x0001e80000100600 */
[----:B0-----:R-:W2:Y:S01]  /*a240*/  LDL.S16 R25, [R1+0x326] ;  /* 0x0003260001197983 */ /* 0x001ea20000100600 */
[----:B------:R-:W-:Y:S02]  /*a250*/  @!P6 PRMT R28, R16, 0x7610, R28 ;  /* 0x00007610101ce816 */ /* 0x000fe4000000001c */
[C---:B----4-:R-:W-:Y:S01]  /*a260*/  @!P6 PRMT R29, R11.reuse, 0x7610, R29 ;  /* 0x000076100b1de816 */ /* 0x050fe2000000001d */
[----:B------:R-:W-:Y:S04]  /*a270*/  STL [R1+0x168], R11 ;  /* 0x0001680b01007387 */ /* 0x000fe80000100800 */
[----:B------:R0:W-:Y:S04]  /*a280*/  @!P6 STL.S16 [R1+0x328], R28 ;  /* 0x0003281c0100e387 */ /* 0x0001e80000100600 */
[----:B0-----:R-:W3:Y:S01]  /*a290*/  LDL.LU R28, [R1+0x660] ;  /* 0x00066000011c7983 */ /* 0x001ee20000300800 */
[----:B--2---:R-:W-:-:S03]  /*a2a0*/  @!P6 PRMT R25, R11, 0x7632, R25 ;  /* 0x000076320b19e816 */ /* 0x004fc60000000019 */
[----:B------:R-:W2:Y:S04]  /*a2b0*/  LDL.LU R11, [R1+0x654] ;  /* 0x00065400010b7983 */ /* 0x000ea80000300800 */
[----:B------:R0:W-:Y:S04]  /*a2c0*/  @!P5 STL.S16 [R1+0x332], R17 ;  /* 0x000332110100d387 */ /* 0x0001e80000100600 */
[----:B0-----:R-:W4:Y:S04]  /*a2d0*/  LDL.LU R17, [R1+0x318] ;  /* 0x0003180001117983 */ /* 0x001f280000300800 */
[----:B------:R-:W-:Y:S01]  /*a2e0*/  STL.S16 [R1+0x322], RZ ;  /* 0x000322ff01007387 */ /* 0x000fe20000100600 */
[----:B--2---:R-:W-:-:S04]  /*a2f0*/  PRMT R11, RZ, 0x7610, R11 ;  /* 0x00007610ff0b7816 */ /* 0x004fc8000000000b */
[----:B---3--:R-:W-:Y:S01]  /*a300*/  PRMT R28, R11, 0x7610, R28 ;  /* 0x000076100b1c7816 */ /* 0x008fe2000000001c */
[----:B------:R0:W-:Y:S04]  /*a310*/  STL.S16 [R1+0x320], R11 ;  /* 0x0003200b01007387 */ /* 0x0001e80000100600 */
[----:B0-----:R-:W2:Y:S01]  /*a320*/  LDL.S16 R11, [R1+0x322] ;  /* 0x00032200010b7983 */ /* 0x001ea20000100600 */
[----:B------:R-:W-:-:S03]  /*a330*/  LOP3.LUT P3, RZ, R0, 0x4, RZ, 0xc0, !PT ;  /* 0x0000000400ff7812 */ /* 0x000fc6000786c0ff */
[----:B------:R0:W-:Y:S10]  /*a340*/  @!P6 STL.S16 [R1+0x324], R29 ;  /* 0x0003241d0100e387 */ /* 0x0001f40000100600 */
[C---:B----4-:R-:W-:Y:S01]  /*a350*/  @!P3 PRMT R28, R17.reuse, 0x7610, R28 ;  /* 0x00007610111cb816 */ /* 0x050fe2000000001c */
[----:B0-----:R-:W3:Y:S04]  /*a360*/  LDL.LU R29, [R1+0x658] ;  /* 0x00065800011d7983 */ /* 0x001ee80000300800 */
[----:B------:R0:W-:Y:S04]  /*a370*/  @!P3 STL.S16 [R1+0x320], R28 ;  /* 0x0003201c0100b387 */ /* 0x0001e80000100600 */
[----:B------:R1:W-:Y:S04]  /*a380*/  STL [R1+0x164], R24 ;  /* 0x0001641801007387 */ /* 0x0003e80000100800 */
[----:B0-----:R-:W4:Y:S04]  /*a390*/  LDL.LU R28, [R1+0x650] ;  /* 0x00065000011c7983 */ /* 0x001f280000300800 */
[----:B------:R0:W-:Y:S04]  /*a3a0*/  STL [R1+0x6c], R17 ;  /* 0x00006c1101007387 */ /* 0x0001e80000100800 */
[----:B------:R-:W-:Y:S04]  /*a3b0*/  STL.S16 [R1+0x318], RZ ;  /* 0x000318ff01007387 */ /* 0x000fe80000100600 */
[----:B-1----:R-:W4:Y:S01]  /*a3c0*/  LDL.LU R24, [R1+0x314] ;  /* 0x0003140001187983 */ /* 0x002f220000300800 */
[----:B--2---:R-:W-:-:S03]  /*a3d0*/  @!P3 PRMT R11, R17, 0x7632, R11 ;  /* 0x00007632110bb816 */ /* 0x004fc6000000000b */
[----:B0-----:R-:W2:Y:S01]  /*a3e0*/  LDL.LU.S16 R17, [R1+0x318] ;  /* 0x0003180001117983 */ /* 0x001ea20000300600 */
[----:B---3--:R-:W-:-:S05]  /*a3f0*/  PRMT R29, RZ, 0x7610, R29 ;  /* 0x00007610ff1d7816 */ /* 0x008fca000000001d */
[----:B------:R0:W-:Y:S01]  /*a400*/  STL.S16 [R1+0x31a], R29 ;  /* 0x00031a1d01007387 */ /* 0x0001e20000100600 */
[----:B----4-:R-:W-:-:S03]  /*a410*/  PRMT R28, R29, 0x7610, R28 ;  /* 0x000076101d1c7816 */ /* 0x010fc6000000001c */
[----:B------:R1:W-:Y:S04]  /*a420*/  STL [R1+0x68], R16 ;  /* 0x0000681001007387 */ /* 0x0003e80000100800 */
[----:B------:R-:W-:Y:S01]  /*a430*/  STL.S16 [R1+0x316], RZ ;  /* 0x000316ff01007387 */ /* 0x000fe20000100600 */
[----:B------:R-:W-:-:S03]  /*a440*/  LOP3.LUT P1, RZ, R0, 0x2, RZ, 0xc0, !PT ;  /* 0x0000000200ff7812 */ /* 0x000fc6000782c0ff */
        /* <DEDUP_REMOVED lines=11> */
[----:B0-----:R-:W4:Y:S02]  /*a500*/  LDL.S16 R24, [R1+0x316] ;  /* 0x0003160001187983 */ /* 0x001f240000100600 */
[----:B----4-:R-:W-:-:S05]  /*a510*/  @!P1 PRMT R24, R16, 0x7632, R24 ;  /* 0x0000763210189816 */ /* 0x010fca0000000018 */
[----:B------:R0:W-:Y:S04]  /*a520*/  @!P1 STL.S16 [R1+0x316], R24 ;  /* 0x0003161801009387 */ /* 0x0001e80000100600 */
[----:B0-----:R-:W2:Y:S04]  /*a530*/  LDL.LU R24, [R1+0x63c] ;  /* 0x00063c0001187983 */ /* 0x001ea80000300800 */
[----:B------:R0:W-:Y:S04]  /*a540*/  @!P6 STL.S16 [R1+0x326], R25 ;  /* 0x000326190100e387 */ /* 0x0001e80000100600 */
[----:B------:R-:W-:Y:S04]  /*a550*/  STL.S16 [R1+0x312], RZ ;  /* 0x000312ff01007387 */ /* 0x000fe80000100600 */
[----:B0-----:R-:W3:Y:S01]  /*a560*/  LDL.LU R25, [R1+0x30c] ;  /* 0x00030c0001197983 */ /* 0x001ee20000300800 */
[----:B--2---:R-:W-:-:S04]  /*a570*/  PRMT R24, RZ, 0x7610, R24 ;  /* 0x00007610ff187816 */ /* 0x004fc80000000018 */
[----:B------:R-:W-:Y:S01]  /*a580*/  PRMT R29, R24, 0x7610, R29 ;  /* 0x00007610181d7816 */ /* 0x000fe2000000001d */
[----:B------:R0:W-:Y:S04]  /*a590*/  STL.S16 [R1+0x310], R24 ;  /* 0x0003101801007387 */ /* 0x0001e80000100600 */
[----:B0-----:R-:W2:Y:S01]  /*a5a0*/  LDL.S16 R24, [R1+0x312] ;  /* 0x0003120001187983 */ /* 0x001ea20000100600 */
[----:B------:R-:W-:Y:S02]  /*a5b0*/  @!P1 PRMT R28, R16, 0x7610, R28 ;  /* 0x00007610101c9816 */ /* 0x000fe4000000001c */
[C---:B---3--:R-:W-:Y:S01]  /*a5c0*/  @!P1 PRMT R29, R25.reuse, 0x7610, R29 ;  /* 0x00007610191d9816 */ /* 0x048fe2000000001d */
        /* <DEDUP_REMOVED lines=44> */
[----:B0-----:R-:W3:Y:S01]  /*a890*/  LDL.LU R25, [R1+0x61c] ;  /* 0x00061c0001197983 */ /* 0x001ee20000300800 */
[----:B--2---:R-:W-:-:S03]  /*a8a0*/  PRMT R29, RZ, 0x7610, R29 ;  /* 0x00007610ff1d7816 */ /* 0x004fc6000000001d */
[----:B------:R0:W-:Y:S04]  /*a8b0*/  @!P1 STL.S16 [R1+0x312], R24 ;  /* 0x0003121801009387 */ /* 0x0001e80000100600 */
[----:B------:R1:W-:Y:S04]  /*a8c0*/  STL.S16 [R1+0x2fc], R29 ;  /* 0x0002fc1d01007387 */ /* 0x0003e80000100600 */
[----:B------:R-:W-:Y:S04]  /*a8d0*/  STL.S16 [R1+0x2fe], RZ ;  /* 0x0002feff01007387 */ /* 0x000fe80000100600 */
[----:B0-----:R-:W2:Y:S01]  /*a8e0*/  LDL.LU R24, [R1+0x2f8] ;  /* 0x0002f80001187983 */ /* 0x001ea20000300800 */
[----:B---3--:R-:W-:-:S03]  /*a8f0*/  PRMT R25, R29, 0x7610, R25 ;  /* 0x000076101d197816 */ /* 0x008fc60000000019 */
[----:B-1----:R-:W3:Y:S01]  /*a900*/  LDL.S16 R29, [R1+0x2fe] ;  /* 0x0002fe00011d7983 */ /* 0x002ee20000100600 */
[----:B------:R-:W-:-:S05]  /*a910*/  @!P6 PRMT R28, R16, 0x7610, R28 ;  /* 0x00007610101ce816 */ /* 0x000fca000000001c */
[----:B------:R0:W-:Y:S01]  /*a920*/  @!P6 STL.S16 [R1+0x300], R28 ;  /* 0x0003001c0100e387 */ /* 0x0001e20000100600 */
[----:B--2---:R-:W-:-:S03]  /*a930*/  @!P6 PRMT R25, R24, 0x7610, R25 ;  /* 0x000076101819e816 */ /* 0x004fc60000000019 */
[----:B------:R1:W-:Y:S04]  /*a940*/  STL [R1+0x178], R24 ;  /* 0x0001781801007387 */ /* 0x0003e80000100800 */
[----:B0-----:R-:W2:Y:S01]  /*a950*/  LDL.LU R28, [R1+0x620] ;  /* 0x00062000011c7983 */ /* 0x001ea20000300800 */
[----:B---3--:R-:W-:-:S03]  /*a960*/  @!P6 PRMT R29, R24, 0x7632, R29 ;  /* 0x00007632181de816 */ /* 0x008fc6000000001d */
[----:B-1----:R-:W3:Y:S04]  /*a970*/  LDL.LU R24, [R1+0x614] ;  /* 0x0006140001187983 */ /* 0x002ee80000300800 */
[----:B------:R0:W-:Y:S04]  /*a980*/  STL [R1+0x74], R11 ;  /* 0x0000740b01007387 */ /* 0x0001e80000100800 */
[----:B------:R-:W-:Y:S04]  /*a990*/  STL.S16 [R1+0x2fa], RZ ;  /* 0x0002faff01007387 */ /* 0x000fe80000100600 */
[----:B0-----:R-:W4:Y:S01]  /*a9a0*/  LDL.LU R11, [R1+0x2f4] ;  /* 0x0002f400010b7983 */ /* 0x001f220000300800 */
[----:B---3--:R-:W-:-:S04]  /*a9b0*/  PRMT R24, RZ, 0x7610, R24 ;  /* 0x00007610ff187816 */ /* 0x008fc80000000018 */
[----:B--2---:R-:W-:Y:S01]  /*a9c0*/  PRMT R28, R24, 0x7610, R28 ;  /* 0x00007610181c7816 */ /* 0x004fe2000000001c */
[----:B------:R0:W-:Y:S04]  /*a9d0*/  STL.S16 [R1+0x2f8], R24 ;  /* 0x0002f81801007387 */ /* 0x0001e80000100600 */
[----:B0-----:R-:W2:Y:S01]  /*a9e0*/  LDL.S16 R24, [R1+0x2fa] ;  /* 0x0002fa0001187983 */ /* 0x001ea20000100600 */
[----:B------:R-:W-:-:S03]  /*a9f0*/  LOP3.LUT P3, RZ, R2, 0x40000000, RZ, 0xc0, !PT ;  /* 0x4000000002ff7812 */ /* 0x000fc6000786c0ff */
[----:B----4-:R-:W-:Y:S04]  /*aa00*/  STL [R1+0x7c], R11 ;  /* 0x00007c0b01007387 */ /* 0x010fe80000100800 */
[----:B------:R0:W-:Y:S06]  /*aa10*/  @!P6 STL.S16 [R1+0x2fe], R29 ;  /* 0x0002fe1d0100e387 */ /* 0x0001ec0000100600 */
[C---:B------:R-:W-:Y:S01]  /*aa20*/  @!P3 PRMT R28, R11.reuse, 0x7610, R28 ;  /* 0x000076100b1cb816 */ /* 0x040fe2000000001c */
[----:B0-----:R-:W3:Y:S01]  /*aa30*/  LDL.LU R29, [R1+0x618] ;  /* 0x00061800011d7983 */ /* 0x001ee20000300800 */
[----:B--2---:R-:W-:-:S03]  /*aa40*/  @!P3 PRMT R24, R11, 0x7632, R24 ;  /* 0x000076320b18b816 */ /* 0x004fc60000000018 */
[----:B------:R-:W2:Y:S04]  /*aa50*/  LDL.LU R11, [R1+0x60c] ;  /* 0x00060c00010b7983 */ /* 0x000ea80000300800 */
[----:B------:R0:W-:Y:S04]  /*aa60*/  STL [R1+0x174], R17 ;  /* 0x0001741101007387 */ /* 0x0001e80000100800 */
[----:B------:R-:W-:Y:S04]  /*aa70*/  STL.S16 [R1+0x2f6], RZ ;  /* 0x0002f6ff01007387 */ /* 0x000fe80000100600 */
[----:B0-----:R-:W4:Y:S01]  /*aa80*/  LDL.LU R17, [R1+0x2f0] ;  /* 0x0002f00001117983 */ /* 0x001f220000300800 */
[----:B--2---:R-:W-:-:S04]  /*aa90*/  PRMT R11, RZ, 0x7610, R11 ;  /* 0x00007610ff0b7816 */ /* 0x004fc8000000000b */
[----:B---3--:R-:W-:Y:S01]  /*aaa0*/  PRMT R29, R11, 0x7610, R29 ;  /* 0x000076100b1d7816 */ /* 0x008fe2000000001d */
[----:B------:R0:W-:Y:S04]  /*aab0*/  STL.S16 [R1+0x2f4], R11 ;  /* 0x0002f40b01007387 */ /* 0x0001e80000100600 */
[----:B0-----:R-:W2:Y:S01]  /*aac0*/  LDL.S16 R11, [R1+0x2f6] ;  /* 0x0002f600010b7983 */ /* 0x001ea20000100600 */
[----:B----4-:R-:W-:-:S03]  /*aad0*/  @!P3 PRMT R29, R17, 0x7610, R29 ;  /* 0x00007610111db816 */ /* 0x010fc6000000001d */
[----:B------:R-:W-:Y:S04]  /*aae0*/  STL [R1+0x17c], R17 ;  /* 0x00017c1101007387 */ /* 0x000fe80000100800 */
[----:B------:R0:W-:Y:S04]  /*aaf0*/  @!P3 STL.S16 [R1+0x2f8], R28 ;  /* 0x0002f81c0100b387 */ /* 0x0001e80000100600 */
        /* <DEDUP_REMOVED lines=10> */
[----:B------:R-:W-:-:S03]  /*aba0*/  LOP3.LUT P1, RZ, R2, 0x20000000, RZ, 0xc0, !PT ;  /* 0x2000000002ff7812 */ /* 0x000fc6000782c0ff */
[----:B----4-:R0:W-:Y:S10]  /*abb0*/  STL [R1+0x80], R16 ;  /* 0x0000801001007387 */ /* 0x0101f40000100800 */
[----:B------:R-:W-:-:S02]  /*abc0*/  @!P1 PRMT R28, R16, 0x7610, R28 ;  /* 0x00007610101c9816 */ /* 0x000fc4000000001c */
[----:B--2---:R-:W-:Y:S02]  /*abd0*/  @!P1 PRMT R17, R16, 0x7632, R17 ;  /* 0x0000763210119816 */ /* 0x004fe40000000011 */
[----:B0-----:R-:W2:Y:S04]  /*abe0*/  LDL.LU R16, [R1+0x5f8] ;  /* 0x0005f80001107983 */ /* 0x001ea80000300800 */
[----:B------:R0:W-:Y:S04]  /*abf0*/  @!P1 STL.S16 [R1+0x2f2], R17 ;  /* 0x0002f21101009387 */ /* 0x0001e80000100600 */
[----:B0-----:R-:W3:Y:S04]  /*ac00*/  LDL.LU R17, [R1+0x5fc] ;  /* 0x0005fc0001117983 */ /* 0x001ee80000300800 */
[----:B------:R0:W-:Y:S04]  /*ac10*/  @!P6 STL.S16 [R1+0x2fc], R25 ;  /* 0x0002fc190100e387 */ /* 0x0001e80000100600 */
[----:B------:R-:W-:Y:S01]  /*ac20*/  STL.S16 [R1+0x2ee], RZ ;  /* 0x0002eeff01007387 */ /* 0x000fe20000100600 */
[----:B0-----:R-:W-:-:S03]  /*ac30*/  MOV R25, R43 ;  /* 0x0000002b00197202 */ /* 0x001fc60000000f00 */
[----:B------:R-:W4:Y:S01]  /*ac40*/  LDL.LU R43, [R1+0x2e8] ;  /* 0x0002e800012b7983 */ /* 0x000f220000300800 */
[----:B--2---:R-:W-:-:S05]  /*ac50*/  PRMT R16, RZ, 0x7610, R16 ;  /* 0x00007610ff107816 */ /* 0x004fca0000000010 */
[----:B------:R0:W-:Y:S01]  /*ac60*/  STL.S16 [R1+0x2ec], R16 ;  /* 0x0002ec1001007387 */ /* 0x0001e20000100600 */
[----:B---3--:R-:W-:-:S03]  /*ac70*/  PRMT R17, R16, 0x7610, R17 ;  /* 0x0000761010117816 */ /* 0x008fc60000000011 */
[----:B0-----:R-:W2:Y:S01]  /*ac80*/  LDL.S16 R16, [R1+0x2ee] ;  /* 0x0002ee0001107983 */ /* 0x001ea20000100600 */
[----:B----4-:R-:W-:-:S03]  /*ac90*/  @!P1 PRMT R17, R43, 0x7610, R17 ;  /* 0x000076102b119816 */ /* 0x010fc60000000011 */
[----:B------:R0:W-:Y:S01]  /*aca0*/  STL [R1+0x180], R43 ;  /* 0x0001802b01007387 */ /* 0x0001e20000100800 */
[----:B--2---:R-:W-:-:S03]  /*acb0*/  @!P1 PRMT R16, R43, 0x7632, R16 ;  /* 0x000076322b109816 */ /* 0x004fc60000000010 */
[----:B0-----:R-:W2:Y:S04]  /*acc0*/  LDL.LU R43, [R1+0x5ec] ;  /* 0x0005ec00012b7983 */ /* 0x001ea80000300800 */
        /* <DEDUP_REMOVED lines=9> */
[----:B------:R-:W-:-:S03]  /*ad60*/  LOP3.LUT P5, RZ, R2, 0x10000000, RZ, 0xc0, !PT ;  /* 0x1000000002ff7812 */ /* 0x000fc600078ac0ff */
[----:B------:R0:W-:Y:S04]  /*ad70*/  @!P1 STL.S16 [R1+0x2ec], R17 ;  /* 0x0002ec1101009387 */ /* 0x0001e80000100600 */
[----:B----4-:R1:W-:Y:S04]  /*ad80*/  STL [R1+0x84], R24 ;  /* 0x0000841801007387 */ /* 0x0103e80000100800 */
[----:B0-----:R-:W3:Y:S02]  /*ad90*/  LDL.LU R17, [R1+0x5f4] ;  /* 0x0005f40001117983 */ /* 0x001ee40000300800 */
[----:B------:R-:W-:-:S02]  /*ada0*/  @!P5 PRMT R43, R24, 0x7610, R43 ;  /* 0x00007610182bd816 */ /* 0x000fc4000000002b */
[----:B--2---:R-:W-:Y:S02]  /*adb0*/  @!P5 PRMT R16, R24, 0x7632, R16 ;  /* 0x000076321810d816 */ /* 0x004fe40000000010 */
[----:B-1----:R-:W2:Y:S04]  /*adc0*/  LDL.LU R24, [R1+0x5e4] ;  /* 0x0005e40001187983 */ /* 0x002ea80000300800 */
[----:B------:R0:W-:Y:S01]  /*add0*/  @!P3 STL.S16 [R1+0x2f6], R11 ;  /* 0x0002f60b0100b387 */ /* 0x0001e20000100600 */
[----:B---3--:R-:W-:-:S03]  /*ade0*/  PRMT R17, RZ, 0x7610, R17 ;  /* 0x00007610ff117816 */ /* 0x008fc60000000011 */
[----:B------:R-:W-:Y:S04]  /*adf0*/  STL.S16 [R1+0x2e6], RZ ;  /* 0x0002e6ff01007387 */ /* 0x000fe80000100600 */
[----:B------:R1:W-:Y:S04]  /*ae00*/  STL.S16 [R1+0x2e4], R17 ;  /* 0x0002e41101007387 */ /* 0x0003e80000100600 */
[----:B0-----:R-:W3:Y:S01]  /*ae10*/  LDL.LU R11, [R1+0x2e0] ;  /* 0x0002e000010b7983 */ /* 0x001ee20000300800 */
[----:B--2---:R-:W-:-:S03]  /*ae20*/  PRMT R24, R17, 0x7610, R24 ;  /* 0x0000761011187816 */ /* 0x004fc60000000018 */
[----:B-1----:R-:W2:Y:S04]  /*ae30*/  LDL.S16 R17, [R1+0x2e6] ;  /* 0x0002e60001117983 */ /* 0x002ea80000100600 */
[----:B------:R0:W-:Y:S04]  /*ae40*/  @!P5 STL.S16 [R1+0x2ea], R16 ;  /* 0x0002ea100100d387 */ /* 0x0001e80000100600 */
[----:B0-----:R-:W4:Y:S01]  /*ae50*/  LDL.LU R16, [R1+0x5e8] ;  /* 0x0005e80001107983 */ /* 0x001f220000300800 */
[----:B---3--:R-:W-:-:S03]  /*ae60*/  @!P5 PRMT R24, R11, 0x7610, R24 ;  /* 0x000076100b18d816 */ /* 0x008fc60000000018 */
[----:B------:R0:W-:Y:S01]  /*ae70*/  STL [R1+0x184], R11 ;  /* 0x0001840b01007387 */ /* 0x0001e20000100800 */
[----:B--2---:R-:W-:-:S03]  /*ae80*/  @!P5 PRMT R17, R11, 0x7632, R17 ;  /* 0x000076320b11d816 */ /* 0x004fc60000000011 */
[----:B0-----:R-:W2:Y:S01]  /*ae90*/  LDL.LU R11, [R1+0x5dc] ;  /* 0x0005dc00010b7983 */ /* 0x001ea20000300800 */
[----:B------:R-:W-:-:S03]  /*aea0*/  LOP3.LUT P6, RZ, R2, 0x8000000, RZ, 0xc0, !PT ;  /* 0x0800000002ff7812 */ /* 0x000fc600078cc0ff */
[----:B------:R0:W-:Y:S04]  /*aeb0*/  @!P5 STL.S16 [R1+0x2e6], R17 ;  /* 0x0002e6110100d387 */ /* 0x0001e80000100600 */
[----:B0-----:R-:W3:Y:S04]  /*aec0*/  LDL.LU R17, [R1+0x5e0] ;  /* 0x0005e00001117983 */ /* 0x001ee80000300800 */
[----:B------:R0:W-:Y:S04]  /*aed0*/  @!P5 STL.S16 [R1+0x2e8], R43 ;  /* 0x0002e82b0100d387 */ /* 0x0001e80000100600 */
[----:B0-----:R-:W3:Y:S01]  /*aee0*/  LDL.LU R43, [R1+0x2d4] ;  /* 0x0002d400012b7983 */ /* 0x001ee20000300800 */
[----:B--2---:R-:W-:-:S04]  /*aef0*/  PRMT R11, RZ, 0x7610, R11 ;  /* 0x00007610ff0b7816 */ /* 0x004fc8000000000b */
[----:B----4-:R-:W-:-:S04]  /*af00*/  PRMT R16, R11, 0x7610, R16 ;  /* 0x000076100b107816 */ /* 0x010fc80000000010 */
[----:B------:R-:W-:Y:S01]  /*af10*/  @!P6 PRMT R16, R13, 0x7610, R16 ;  /* 0x000076100d10e816 */ /* 0x000fe20000000010 */
[----:B------:R-:W-:Y:S04]  /*af20*/  STL.S16 [R1+0x2e0], R11 ;  /* 0x0002e00b01007387 */ /* 0x000fe80000100600 */
[----:B------:R0:W-:Y:S04]  /*af30*/  @!P6 STL.S16 [R1+0x2e0], R16 ;  /* 0x0002e0100100e387 */ /* 0x0001e80000100600 */
[----:B0-----:R-:W2:Y:S04]  /*af40*/  LDL.LU R16, [R1+0x5d8] ;  /* 0x0005d80001107983 */ /* 0x001ea80000300800 */
[----:B------:R-:W-:Y:S01]  /*af50*/  @!P3 STL.S16 [R1+0x2f4], R29 ;  /* 0x0002f41d0100b387 */ /* 0x000fe20000100600 */
[----:B------:R-:W-:-:S02]  /*af60*/  LOP3.LUT P3, RZ, R2, 0x4000000, RZ, 0xc0, !PT ;  /* 0x0400000002ff7812 */ /* 0x000fc4000786c0ff */
[----:B---3--:R-:W-:-:S05]  /*af70*/  PRMT R17, RZ, 0x7610, R17 ;  /* 0x00007610ff117816 */ /* 0x008fca0000000011 */
[----:B------:R-:W-:Y:S04]  /*af80*/  STL.S16 [R1+0x2da], R17 ;  /* 0x0002da1101007387 */ /* 0x000fe80000100600 */
[----:B------:R0:W-:Y:S04]  /*af90*/  @!P5 STL.S16 [R1+0x2e4], R24 ;  /* 0x0002e4180100d387 */ /* 0x0001e80000100600 */
[----:B------:R-:W-:Y:S04]  /*afa0*/  STL.S16 [R1+0x2e2], RZ ;  /* 0x0002e2ff01007387 */ /* 0x000fe80000100600 */
[----:B------:R-:W3:Y:S04]  /*afb0*/  LDL.S16 R11, [R1+0x2e2] ;  /* 0x0002e200010b7983 */ /* 0x000ee80000100600 */
[----:B0-----:R-:W4:Y:S04]  /*afc0*/  LDL.LU R24, [R1+0x2d0] ;  /* 0x0002d00001187983 */ /* 0x001f280000300800 */
[----:B------:R-:W-:Y:S04]  /*afd0*/  STL [R1+0x88], R13 ;  /* 0x0000880d01007387 */ /* 0x000fe80000100800 */
[----:B------:R0:W-:Y:S04]  /*afe0*/  @!P1 STL.S16 [R1+0x2f0], R28 ;  /* 0x0002f01c01009387 */ /* 0x0001e80000100600 */
[----:B------:R-:W-:Y:S04]  /*aff0*/  STL.S16 [R1+0x2de], RZ ;  /* 0x0002deff01007387 */ /* 0x000fe80000100600 */
[----:B------:R-:W-:Y:S04]  /*b000*/  STL [R1+0x188], R10 ;  /* 0x0001880a01007387 */ /* 0x000fe80000100800 */
[----:B------:R-:W-:Y:S04]  /*b010*/  STL.S16 [R1+0x2d8], RZ ;  /* 0x0002d8ff01007387 */ /* 0x000fe80000100600 */
[----:B------:R-:W-:Y:S04]  /*b020*/  STL [R1+0x8c], R43 ;  /* 0x00008c2b01007387 */ /* 0x000fe80000100800 */
[----:B------:R-:W-:Y:S04]  /*b030*/  STL.S16 [R1+0x2d4], RZ ;  /* 0x0002d4ff01007387 */ /* 0x000fe80000100600 */
[----:B------:R-:W-:Y:S04]  /*b040*/  STL [R1+0x198], R25 ;  /* 0x0001981901007387 */ /* 0x000fe80000100800 */
[----:B------:R-:W-:Y:S04]  /*b050*/  STL.S16 [R1+0x2ba], RZ ;  /* 0x0002baff01007387 */ /* 0x000fe80000100600 */
[----:B------:R-:W3:Y:S01]  /*b060*/  LDL.LU R29, [R1+0x608] ;  /* 0x00060800011d7983 */ /* 0x000ee20000300800 */
[----:B--2---:R-:W-:-:S03]  /*b070*/  PRMT R16, R17, 0x7610, R16 ;  /* 0x0000761011107816 */ /* 0x004fc60000000010 */
[----:B------:R-:W-:Y:S01]  /*b080*/  STL.S16 [R1+0x2d2], RZ ;  /* 0x0002d2ff01007387 */ /* 0x000fe20000100600 */
[----:B------:R-:W-:-:S03]  /*b090*/  @!P3 PRMT R16, R43, 0x7632, R16 ;  /* 0x000076322b10b816 */ /* 0x000fc60000000010 */
[----:B------:R-:W2:Y:S04]  /*b0a0*/  LDL.LU R17, [R1+0x5cc] ;  /* 0x0005cc0001117983 */ /* 0x000ea80000300800 */
[----:B------:R1:W-:Y:S04]  /*b0b0*/  @!P3 STL.S16 [R1+0x2da], R16 ;  /* 0x0002da100100b387 */ /* 0x0003e80000100600 */
[----:B0-----:R-:W3:Y:S04]  /*b0c0*/  LDL.LU R28, [R1+0x600] ;  /* 0x00060000011c7983 */ /* 0x001ee80000300800 */
[----:B-1----:R-:W4:Y:S01]  /*b0d0*/  LDL.LU R16, [R1+0x5c8] ;  /* 0x0005c80001107983 */ /* 0x002f220000300800 */
[----:B--2---:R-:W-:-:S05]  /*b0e0*/  PRMT R17, RZ, 0x7610, R17 ;  /* 0x00007610ff117816 */ /* 0x004fca0000000011 */
[----:B------:R0:W-:Y:S01]  /*b0f0*/  STL.S16 [R1+0x2d6], R17 ;  /* 0x0002d61101007387 */ /* 0x0001e20000100600 */
[----:B----4-:R-:W-:-:S03]  /*b100*/  PRMT R16, R17, 0x7610, R16 ;  /* 0x0000761011107816 */ /* 0x010fc60000000010 */
[----:B0-----:R-:W2:Y:S01]  /*b110*/  LDL.LU R17, [R1+0x5c4] ;  /* 0x0005c40001117983 */ /* 0x001ea20000300800 */
[----:B------:R-:W-:-:S05]  /*b120*/  @!P3 PRMT R16, R24, 0x7632, R16 ;  /* 0x000076321810b816 */ /* 0x000fca0000000010 */
[----:B------:R0:W-:Y:S04]  /*b130*/  @!P3 STL.S16 [R1+0x2d6], R16 ;  /* 0x0002d6100100b387 */ /* 0x0001e80000100600 */
[----:B0-----:R-:W4:Y:S01]  /*b140*/  LDL.LU R16, [R1+0x5c0] ;  /* 0x0005c00001107983 */ /* 0x001f220000300800 */
[----:B---3--:R-:W-:-:S03]  /*b150*/  @!P6 PRMT R11, R13, 0x7632, R11 ;  /* 0x000076320d0be816 */ /* 0x008fc6000000000b */
[----:B------:R-:W3:Y:S04]  /*b160*/  LDL.LU R13, [R1+0x5d4] ;  /* 0x0005d400010d7983 */ /* 0x000ee80000300800 */
[----:B------:R0:W-:Y:S04]  /*b170*/  @!P6 STL.S16 [R1+0x2e2], R11 ;  /* 0x0002e20b0100e387 */ /* 0x0001e80000100600 */
[----:B0-----:R-:W3:Y:S01]  /*b180*/  LDL.LU R11, [R1+0x2cc] ;  /* 0x0002cc00010b7983 */ /* 0x001ee20000300800 */
[----:B----4-:R-:W-:-:S04]  /*b190*/  PRMT R16, RZ, 0x7610, R16 ;  /* 0x00007610ff107816 */ /* 0x010fc80000000010 */
[----:B--2---:R-:W-:Y:S01]  /*b1a0*/  PRMT R17, R16, 0x7610, R17 ;  /* 0x0000761010117816 */ /* 0x004fe20000000011 */
[----:B------:R0:W-:Y:S04]  /*b1b0*/  STL.S16 [R1+0x2d0], R16 ;  /* 0x0002d01001007387 */ /* 0x0001e80000100600 */
[----:B0-----:R-:W2:Y:S01]  /*b1c0*/  LDL.S16 R16, [R1+0x2d2] ;  /* 0x0002d20001107983 */ /* 0x001ea20000100600 */
[----:B------:R-:W-:Y:S02]  /*b1d0*/  LOP3.LUT P1, RZ, R2, 0x2000000, RZ, 0xc0, !PT ;  /* 0x0200000002ff7812 */ /* 0x000fe4000782c0ff */
[----:B---3--:R-:W-:Y:S01]  /*b1e0*/  PRMT R13, RZ, 0x7610, R13 ;  /* 0x00007610ff0d7816 */ /* 0x008fe2000000000d */
[----:B------:R-:W-:Y:S03]  /*b1f0*/  STL [R1+0x90], R11 ;  /* 0x0000900b01007387 */ /* 0x000fe60000100800 */
[----:B------:R-:W-:Y:S01]  /*b200*/  PRMT R28, R13, 0x7610, R28 ;  /* 0x000076100d1c7816 */ /* 0x000fe2000000001c */
[----:B------:R0:W-:Y:S06]  /*b210*/  STL.S16 [R1+0x2dc], R13 ;  /* 0x0002dc0d01007387 */ /* 0x0001ec0000100600 */
[C---:B------:R-:W-:Y:S01]  /*b220*/  @!P1 PRMT R17, R11.reuse, 0x7610, R17 ;  /* 0x000076100b119816 */ /* 0x040fe20000000011 */
[----:B0-----:R-:W3:Y:S01]  /*b230*/  LDL.S16 R13, [R1+0x2de] ;  /* 0x0002de00010d7983 */ /* 0x001ee20000100600 */
[----:B--2---:R-:W-:-:S03]  /*b240*/  @!P1 PRMT R16, R11, 0x7632, R16 ;  /* 0x000076320b109816 */ /* 0x004fc60000000010 */
[----:B------:R-:W2:Y:S04]  /*b250*/  LDL.LU R11, [R1+0x5b4] ;  /* 0x0005b400010b7983 */ /* 0x000ea80000300800 */
[----:B------:R0:W-:Y:S04]  /*b260*/  @!P1 STL.S16 [R1+0x2d2], R16 ;  /* 0x0002d21001009387 */ /* 0x0001e80000100600 */
[----:B0-----:R-:W4:Y:S01]  /*b270*/  LDL.LU R16, [R1+0x5b8] ;  /* 0x0005b80001107983 */ /* 0x001f220000300800 */
[----:B---3--:R-:W-:-:S03]  /*b280*/  @!P6 PRMT R13, R10, 0x7632, R13 ;  /* 0x000076320a0de816 */ /* 0x008fc6000000000d */
[----:B------:R-:W-:Y:S04]  /*b290*/  STL.S16 [R1+0x2ce], RZ ;  /* 0x0002ceff01007387 */ /* 0x000fe80000100600 */
[----:B------:R0:W-:Y:S04]  /*b2a0*/  @!P6 STL.S16 [R1+0x2de], R13 ;  /* 0x0002de0d0100e387 */ /* 0x0001e80000100600 */
[----:B0-----:R-:W3:Y:S01]  /*b2b0*/  LDL.LU R13, [R1+0x2c8] ;  /* 0x0002c800010d7983 */ /* 0x001ee20000300800 */
[----:B--2---:R-:W-:-:S05]  /*b2c0*/  PRMT R11, RZ, 0x7610, R11 ;  /* 0x00007610ff0b7816 */ /* 0x004fca000000000b */
[----:B------:R0:W-:Y:S01]  /*b2d0*/  STL.S16 [R1+0x2cc], R11 ;  /* 0x0002cc0b01007387 */ /* 0x0001e20000100600 */
[----:B----4-:R-:W-:-:S03]  /*b2e0*/  PRMT R16, R11, 0x7610, R16 ;  /* 0x000076100b107816 */ /* 0x010fc60000000010 */
[----:B0-----:R-:W3:Y:S01]  /*b2f0*/  LDL.S16 R11, [R1+0x2ce] ;  /* 0x0002ce00010b7983 */ /* 0x001ee20000100600 */
[----:B------:R-:W-:-:S03]  /*b300*/  @!P6 PRMT R28, R10, 0x7610, R28 ;  /* 0x000076100a1ce816 */ /* 0x000fc6000000001c */
[----:B------:R-:W2:Y:S04]  /*b310*/  LDL.LU.S16 R10, [R1+0x2d8] ;  /* 0x0002d800010a7983 */ /* 0x000ea80000300600 */
[----:B------:R0:W-:Y:S04]  /*b320*/  @!P1 STL.S16 [R1+0x2d0], R17 ;  /* 0x0002d01101009387 */ /* 0x0001e80000100600 */
[----:B0-----:R-:W4:Y:S01]  /*b330*/  LDL.LU R17, [R1+0x5bc] ;  /* 0x0005bc0001117983 */ /* 0x001f220000300800 */
[----:B---3--:R-:W-:-:S05]  /*b340*/  @!P1 PRMT R11, R13, 0x7632, R11 ;  /* 0x000076320d0b9816 */ /* 0x008fca000000000b */
[----:B------:R0:W-:Y:S04]  /*b350*/  @!P1 STL.S16 [R1+0x2ce], R11 ;  /* 0x0002ce0b01009387 */ /* 0x0001e80000100600 */
[----:B0-----:R-:W3:Y:S01]  /*b360*/  LDL.LU R11, [R1+0x5ac] ;  /* 0x0005ac00010b7983 */ /* 0x001ee20000300800 */
[----:B--2---:R-:W-:-:S03]  /*b370*/  @!P3 PRMT R10, R43, 0x7610, R10 ;  /* 0x000076102b0ab816 */ /* 0x004fc6000000000a */
[----:B------:R-:W-:Y:S04]  /*b380*/  STL.S16 [R1+0x2ca], RZ ;  /* 0x0002caff01007387 */ /* 0x000fe80000100600 */
[----:B------:R0:W-:Y:S04]  /*b390*/  @!P3 STL.S16 [R1+0x2d8], R10 ;  /* 0x0002d80a0100b387 */ /* 0x0001e80000100600 */
[----:B0-----:R-:W2:Y:S01]  /*b3a0*/  LDL.LU R10, [R1+0x2c4] ;  /* 0x0002c400010a7983 */ /* 0x001ea20000300800 */
[----:B---3--:R-:W-:-:S04]  /*b3b0*/  PRMT R11, RZ, 0x7610, R11 ;  /* 0x00007610ff0b7816 */ /* 0x008fc8000000000b */
[----:B----4-:R-:W-:Y:S01]  /*b3c0*/  PRMT R17, R11, 0x7610, R17 ;  /* 0x000076100b117816 */ /* 0x010fe20000000011 */
[----:B------:R0:W-:Y:S04]  /*b3d0*/  STL.S16 [R1+0x2c8], R11 ;  /* 0x0002c80b01007387 */ /* 0x0001e80000100600 */
[----:B0-----:R-:W3:Y:S01]  /*b3e0*/  LDL.S16 R11, [R1+0x2ca] ;  /* 0x0002ca00010b7983 */ /* 0x001ee20000100600 */
[----:B------:R-:W-:Y:S02]  /*b3f0*/  LOP3.LUT P5, RZ, R2, 0x1000000, RZ, 0xc0, !PT ;  /* 0x0100000002ff7812 */ /* 0x000fe400078ac0ff */
[----:B------:R-:W-:Y:S01]  /*b400*/  MOV R43, R12 ;  /* 0x0000000c002b7202 */ /* 0x000fe20000000f00 */
[----:B--2---:R0:W-:Y:S04]  /*b410*/  STL [R1+0x94], R10 ;  /* 0x0000940a01007387 */ /* 0x0041e80000100800 */
[----:B------:R-:W2:Y:S06]  /*b420*/  LDL.LU.S16 R12, [R1+0x2d4] ;  /* 0x0002d400010c7983 */ /* 0x000eac0000300600 */
[----:B------:R-:W-:-:S02]  /*b430*/  @!P5 PRMT R17, R10, 0x7610, R17 ;  /* 0x000076100a11d816 */ /* 0x000fc40000000011 */
[----:B---3--:R-:W-:Y:S02]  /*b440*/  @!P5 PRMT R11, R10, 0x7632, R11 ;  /* 0x000076320a0bd816 */ /* 0x008fe4000000000b */
[----:B0-----:R-:W3:Y:S04]  /*b450*/  LDL.LU R10, [R1+0x5a0] ;  /* 0x0005a000010a7983 */ /* 0x001ee80000300800 */
[----:B------:R0:W-:Y:S04]  /*b460*/  @!P5 STL.S16 [R1+0x2ca], R11 ;  /* 0x0002ca0b0100d387 */ /* 0x0001e80000100600 */
[----:B0-----:R-:W4:Y:S01]  /*b470*/  LDL.LU R11, [R1+0x5a4] ;  /* 0x0005a400010b7983 */ /* 0x001f220000300800 */
[----:B--2---:R-:W-:-:S03]  /*b480*/  @!P3 PRMT R12, R24, 0x7610, R12 ;  /* 0x00007610180cb816 */ /* 0x004fc6000000000c */
[----:B------:R-:W-:Y:S04]  /*b490*/  STL.S16 [R1+0x2c6], RZ ;  /* 0x0002c6ff01007387 */ /* 0x000fe80000100600 */
[----:B------:R0:W-:Y:S04]  /*b4a0*/  @!P3 STL.S16 [R1+0x2d4], R12 ;  /* 0x0002d40c0100b387 */ /* 0x0001e80000100600 */
[----:B0-----:R-:W2:Y:S01]  /*b4b0*/  LDL.LU R12, [R1+0x2c0] ;  /* 0x0002c000010c7983 */ /* 0x001ea20000300800 */
[----:B---3--:R-:W-:-:S05]  /*b4c0*/  PRMT R10, RZ, 0x7610, R10 ;  /* 0x00007610ff0a7816 */ /* 0x008fca000000000a */
[----:B------:R0:W-:Y:S01]  /*b4d0*/  STL.S16 [R1+0x2c4], R10 ;  /* 0x0002c40a01007387 */ /* 0x0001e20000100600 */
[----:B----4-:R-:W-:-:S03]  /*b4e0*/  PRMT R11, R10, 0x7610, R11 ;  /* 0x000076100a0b7816 */ /* 0x010fc6000000000b */
[----:B0-----:R-:W3:Y:S01]  /*b4f0*/  LDL.S16 R10, [R1+0x2c6] ;  /* 0x0002c600010a7983 */ /* 0x001ee20000100600 */
[----:B--2---:R-:W-:-:S03]  /*b500*/  @!P5 PRMT R11, R12, 0x7610, R11 ;  /* 0x000076100c0bd816 */ /* 0x004fc6000000000b */
[----:B------:R0:W-:Y:S01]  /*b510*/  STL [R1+0x194], R12 ;  /* 0x0001940c01007387 */ /* 0x0001e20000100800 */
[----:B---3--:R-:W-:-:S03]  /*b520*/  @!P5 PRMT R10, R12, 0x7632, R10 ;  /* 0x000076320c0ad816 */ /* 0x008fc6000000000a */
[----:B0-----:R-:W2:Y:S04]  /*b530*/  LDL.LU R12, [R1+0x594] ;  /* 0x00059400010c7983 */ /* 0x001ea80000300800 */
[----:B------:R0:W-:Y:S04]  /*b540*/  @!P5 STL.S16 [R1+0x2c6], R10 ;  /* 0x0002c60a0100d387 */ /* 0x0001e80000100600 */
[----:B0-----:R-:W3:Y:S04]  /*b550*/  LDL.LU R10, [R1+0x598] ;  /* 0x00059800010a7983 */ /* 0x001ee80000300800 */
[----:B------:R0:W-:Y:S04]  /*b560*/  STL [R1+0x18c], R24 ;  /* 0x00018c1801007387 */ /* 0x0001e80000100800 */
[----:B------:R-:W-:Y:S01]  /*b570*/  STL.S16 [R1+0x2c2], RZ ;  /* 0x0002c2ff01007387 */ /* 0x000fe20000100600 */
[----:B0-----:R-:W-:-:S03]  /*b580*/  MOV R24, R42 ;  /* 0x0000002a00187202 */ /* 0x001fc60000000f00 */
[----:B------:R-:W4:Y:S01]  /*b590*/  LDL.LU R42, [R1+0x2bc] ;  /* 0x0002bc00012a7983 */ /* 0x000f220000300800 */
[----:B--2---:R-:W-:-:S05]  /*b5a0*/  PRMT R12, RZ, 0x7610, R12 ;  /* 0x00007610ff0c7816 */ /* 0x004fca000000000c */
[----:B------:R0:W-:Y:S01]  /*b5b0*/  STL.S16 [R1+0x2c0], R12 ;  /* 0x0002c00c01007387 */ /* 0x0001e20000100600 */
[----:B---3--:R-:W-:-:S03]  /*b5c0*/  PRMT R10, R12, 0x7610, R10 ;  /* 0x000076100c0a7816 */ /* 0x008fc6000000000a */
[----:B0-----:R-:W2:Y:S04]  /*b5d0*/  LDL.S16 R12, [R1+0x2c2] ;  /* 0x0002c200010c7983 */ /* 0x001ea80000100600 */
[----:B------:R-:W-:Y:S01]  /*b5e0*/  @!P6 STL.S16 [R1+0x2dc], R28 ;  /* 0x0002dc1c0100e387 */ /* 0x000fe20000100600 */
[----:B------:R-:W-:-:S03]  /*b5f0*/  LOP3.LUT P6, RZ, R2, 0x800000, RZ, 0xc0, !PT ;  /* 0x0080000002ff7812 */ /* 0x000fc600078cc0ff */
[----:B------:R0:W-:Y:S04]  /*b600*/  @!P5 STL.S16 [R1+0x2c4], R11 ;  /* 0x0002c40b0100d387 */ /* 0x0001e80000100600 */
[----:B------:R-:W-:Y:S01]  /*b610*/  STL.S16 [R1+0x2be], RZ ;  /* 0x0002beff01007387 */ /* 0x000fe20000100600 */
[----:B------:R-:W-:-:S03]  /*b620*/  @!P1 PRMT R16, R13, 0x7610, R16 ;  /* 0x000076100d109816 */ /* 0x000fc60000000010 */
[----:B------:R-:W-:Y:S04]  /*b630*/  STL [R1+0x190], R13 ;  /* 0x0001900d01007387 */ /* 0x000fe80000100800 */
[----:B0-----:R-:W3:Y:S01]  /*b640*/  LDL.LU R11, [R1+0x59c] ;  /* 0x00059c00010b7983 */ /* 0x001ee20000300800 */
[----:B------:R-:W-:-:S03]  /*b650*/  LOP3.LUT P3, RZ, R2, 0x400000, RZ, 0xc0, !PT ;  /* 0x0040000002ff7812 */ /* 0x000fc6000786c0ff */
[----:B------:R-:W-:Y:S04]  /*b660*/  STL [R1+0x19c], R43 ;  /* 0x00019c2b01007387 */ /* 0x000fe80000100800 */
[----:B------:R-:W-:Y:S04]  /*b670*/  @!P5 STL.S16 [R1+0x2c8], R17 ;  /* 0x0002c8110100d387 */ /* 0x000fe80000100600 */
[----:B----4-:R-:W-:Y:S04]  /*b680*/  STL [R1+0x98], R42 ;  /* 0x0000982a01007387 */ /* 0x010fe80000100800 */
[----:B------:R-:W4:Y:S01]  /*b690*/  LDL.LU R28, [R1+0x5d0] ;  /* 0x0005d000011c7983 */ /* 0x000f220000300800 */
[----:B--2---:R-:W-:-:S02]  /*b6a0*/  @!P6 PRMT R12, R42, 0x7632, R12 ;  /* 0x000076322a0ce816 */ /* 0x004fc4000000000c */
[----:B------:R-:W-:Y:S01]  /*b6b0*/  @!P6 PRMT R10, R42, 0x7610, R10 ;  /* 0x000076102a0ae816 */ /* 0x000fe2000000000a */
[----:B------:R-:W-:Y:S04]  /*b6c0*/  @!P1 STL.S16 [R1+0x2cc], R16 ;  /* 0x0002cc1001009387 */ /* 0x000fe80000100600 */
[----:B------:R0:W-:Y:S01]  /*b6d0*/  @!P6 STL.S16 [R1+0x2c2], R12 ;  /* 0x0002c20c0100e387 */ /* 0x0001e20000100600 */
[----:B---3--:R-:W-:-:S03]  /*b6e0*/  PRMT R11, RZ, 0x7610, R11 ;  /* 0x00007610ff0b7816 */ /* 0x008fc6000000000b */
[----:B0-----:R-:W2:Y:S04]  /*b6f0*/  LDL.LU R12, [R1+0x58c] ;  /* 0x00058c00010c7983 */ /* 0x001ea80000300800 */
[----:B------:R-:W-:Y:S04]  /*b700*/  STL.S16 [R1+0x2bc], R11 ;  /* 0x0002bc0b01007387 */ /* 0x000fe80000100600 */
[----:B------:R0:W-:Y:S01]  /*b710*/  @!P6 STL.S16 [R1+0x2c0], R10 ;  /* 0x0002c00a0100e387 */ /* 0x0001e20000100600 */
[----:B------:R-:W-:-:S03]  /*b720*/  MOV R13, R5 ;  /* 0x00000005000d7202 */ /* 0x000fc60000000f00 */
[----:B------:R-:W3:Y:S04]  /*b730*/  LDL.LU R5, [R1+0x2b4] ;  /* 0x0002b40001057983 */ /* 0x000ee80000300800 */
[----:B------:R-:W4:Y:S04]  /*b740*/  LDL.LU R16, [R1+0x5b0] ;  /* 0x0005b00001107983 */ /* 0x000f280000300800 */
[----:B0-----:R-:W3:Y:S04]  /*b750*/  LDL.LU R10, [R1+0x590] ;  /* 0x00059000010a7983 */ /* 0x001ee80000300800 */
[----:B------:R-:W4:Y:S04]  /*b760*/  LDL.LU R17, [R1+0x5a8] ;  /* 0x0005a80001117983 */ /* 0x000f280000300800 */
[----:B------:R-:W4:Y:S01]  /*b770*/  LDL.LU R42, [R1+0x2a8] ;  /* 0x0002a800012a7983 */ /* 0x000f220000300800 */
[----:B--2---:R-:W-:-:S03]  /*b780*/  PRMT R12, R11, 0x7610, R12 ;  /* 0x000076100b0c7816 */ /* 0x004fc6000000000c */
[----:B------:R-:W2:Y:S01]  /*b790*/  LDL.S16 R11, [R1+0x2be] ;  /* 0x0002be00010b7983 */ /* 0x000ea20000100600 */
[C---:B------:R-:W-:Y:S02]  /*b7a0*/  @!P6 PRMT R12, R25.reuse, 0x7610, R12 ;  /* 0x00007610190ce816 */ /* 0x040fe4000000000c */
[----:B--2---:R-:W-:Y:S02]  /*b7b0*/  @!P6 PRMT R11, R25, 0x7632, R11 ;  /* 0x00007632190be816 */ /* 0x004fe4000000000b */
[----:B------:R-:W2:Y:S02]  /*b7c0*/  LDL.LU R25, [R1+0x584] ;  /* 0x0005840001197983 */ /* 0x000ea40000300800 */
[----:B--2---:R-:W-:-:S04]  /*b7d0*/  PRMT R25, RZ, 0x7610, R25 ;  /* 0x00007610ff197816 */ /* 0x004fc80000000019 */
[----:B---3--:R-:W-:Y:S01]  /*b7e0*/  PRMT R10, R25, 0x7610, R10 ;  /* 0x00007610190a7816 */ /* 0x008fe2000000000a */
[----:B------:R0:W-:Y:S04]  /*b7f0*/  STL.S16 [R1+0x2b8], R25 ;  /* 0x0002b81901007387 */ /* 0x0001e80000100600 */
[----:B0-----:R-:W2:Y:S01]  /*b800*/  LDL.S16 R25, [R1+0x2ba] ;  /* 0x0002ba0001197983 */ /* 0x001ea20000100600 */
[----:B------:R-:W-:-:S03]  /*b810*/  @!P3 PRMT R10, R5, 0x7610, R10 ;  /* 0x00007610050ab816 */ /* 0x000fc6000000000a */
[----:B------:R0:W-:Y:S01]  /*b820*/  STL [R1+0x9c], R5 ;  /* 0x00009c0501007387 */ /* 0x0001e20000100800 */
[----:B--2---:R-:W-:-:S03]  /*b830*/  @!P3 PRMT R25, R5, 0x7632, R25 ;  /* 0x000076320519b816 */ /* 0x004fc60000000019 */
[----:B0-----:R-:W2:Y:S04]  /*b840*/  LDL.LU R5, [R1+0x578] ;  /* 0x0005780001057983 */ /* 0x001ea80000300800 */
[----:B------:R0:W-:Y:S04]  /*b850*/  @!P3 STL.S16 [R1+0x2ba], R25 ;  /* 0x0002ba190100b387 */ /* 0x0001e80000100600 */
[----:B0-----:R-:W3:Y:S04]  /*b860*/  LDL.LU R25, [R1+0x57c] ;  /* 0x00057c0001197983 */ /* 0x001ee80000300800 */
[----:B------:R-:W-:Y:S01]  /*b870*/  STL.S16 [R1+0x2b6], RZ ;  /* 0x0002b6ff01007387 */ /* 0x000fe20000100600 */
[----:B--2---:R-:W-:-:S05]  /*b880*/  PRMT R5, RZ, 0x7610, R5 ;  /* 0x00007610ff057816 */ /* 0x004fca0000000005 */
[----:B------:R0:W-:Y:S01]  /*b890*/  STL.S16 [R1+0x2b4], R5 ;  /* 0x0002b40501007387 */ /* 0x0001e20000100600 */
[----:B---3--:R-:W-:-:S03]  /*b8a0*/  PRMT R25, R5, 0x7610, R25 ;  /* 0x0000761005197816 */ /* 0x008fc60000000019 */
[----:B0-----:R-:W2:Y:S04]  /*b8b0*/  LDL.S16 R5, [R1+0x2b6] ;  /* 0x0002b60001057983 */ /* 0x001ea80000100600 */
[----:B------:R0:W-:Y:S01]  /*b8c0*/  @!P6 STL.S16 [R1+0x2be], R11 ;  /* 0x0002be0b0100e387 */ /* 0x0001e20000100600 */
[----:B------:R-:W-:-:S03]  /*b8d0*/  @!P3 PRMT R25, R43, 0x7610, R25 ;  /* 0x000076102b19b816 */ /* 0x000fc60000000019 */
[----:B0-----:R-:W3:Y:S01]  /*b8e0*/  LDL.LU R11, [R1+0x588] ;  /* 0x00058800010b7983 */ /* 0x001ee20000300800 */
[----:B--2---:R-:W-:-:S03]  /*b8f0*/  @!P3 PRMT R5, R43, 0x7632, R5 ;  /* 0x000076322b05b816 */ /* 0x004fc60000000005 */
[----:B------:R-:W2:Y:S04]  /*b900*/  LDL.LU R43, [R1+0x570] ;  /* 0x00057000012b7983 */ /* 0x000ea80000300800 */
[----:B------:R0:W-:Y:S04]  /*b910*/  @!P6 STL.S16 [R1+0x2bc], R12 ;  /* 0x0002bc0c0100e387 */ /* 0x0001e80000100600 */
[----:B------:R1:W-:Y:S01]  /*b920*/  @!P3 STL.S16 [R1+0x2b8], R10 ;  /* 0x0002b80a0100b387 */ /* 0x0003e20000100600 */
[----:B---3--:R-:W-:-:S03]  /*b930*/  PRMT R11, RZ, 0x7610, R11 ;  /* 0x00007610ff0b7816 */ /* 0x008fc6000000000b */
[----:B------:R3:W-:Y:S04]  /*b940*/  @!P3 STL.S16 [R1+0x2b4], R25 ;  /* 0x0002b4190100b387 */ /* 0x0007e80000100600 */
[----:B------:R4:W-:Y:S04]  /*b950*/  @!P3 STL.S16 [R1+0x2b6], R5 ;  /* 0x0002b6050100b387 */ /* 0x0009e80000100600 */
[----:B0-----:R-:W2:Y:S04]  /*b960*/  LDL.LU R12, [R1+0x2a4] ;  /* 0x0002a400010c7983 */ /* 0x001ea80000300800 */
[----:B-1----:R-:W2:Y:S04]  /*b970*/  LDL.LU R10, [R1+0x580] ;  /* 0x00058000010a7983 */ /* 0x002ea80000300800 */
[----:B---3--:R-:W3:Y:S04]  /*b980*/  LDL.LU R25, [R1+0x574] ;  /* 0x0005740001197983 */ /* 0x008ee80000300800 */
[----:B----4-:R-:W4:Y:S04]  /*b990*/  LDL.LU R5, [R1+0x298] ;  /* 0x0002980001057983 */ /* 0x010f280000300800 */
[----:B------:R0:W-:Y:S04]  /*b9a0*/  STL.S16 [R1+0x2b0], R11 ;  /* 0x0002b00b01007387 */ /* 0x0001e80000100600 */
[----:B------:R-:W-:Y:S01]  /*b9b0*/  STL.S16 [R1+0x2b2], RZ ;  /* 0x0002b2ff01007387 */ /* 0x000fe20000100600 */
[----:B--2---:R-:W-:-:S03]  /*b9c0*/  PRMT R43, R11, 0x7610, R43 ;  /* 0x000076100b2b7816 */ /* 0x004fc6000000002b */
[----:B0-----:R-:W2:Y:S01]  /*b9d0*/  LDL.S16 R11, [R1+0x2b2] ;  /* 0x0002b200010b7983 */ /* 0x001ea20000100600 */
[----:B------:R-:W-:-:S03]  /*b9e0*/  LOP3.LUT P1, RZ, R2, 0x200000, RZ, 0xc0, !PT ;  /* 0x0020000002ff7812 */ /* 0x000fc6000782c0ff */
[----:B------:R0:W-:Y:S10]  /*b9f0*/  STL [R1+0xa0], R24 ;  /* 0x0000a01801007387 */ /* 0x0001f40000100800 */
[----:B------:R-:W-:-:S02]  /*ba00*/  @!P1 PRMT R43, R24, 0x7610, R43 ;  /* 0x00007610182b9816 */ /* 0x000fc4000000002b */
[----:B--2---:R-:W-:Y:S02]  /*ba10*/  @!P1 PRMT R11, R24, 0x7632, R11 ;  /* 0x00007632180b9816 */ /* 0x004fe4000000000b */
[----:B0-----:R-:W2:Y:S04]  /*ba20*/  LDL.LU R24, [R1+0x568] ;  /* 0x0005680001187983 */ /* 0x001ea80000300800 */
[----:B------:R-:W-:Y:S01]  /*ba30*/  STL.S16 [R1+0x2ae], RZ ;  /* 0x0002aeff01007387 */ /* 0x000fe20000100600 */
        /* <DEDUP_REMOVED lines=14> */
[----:B0-----:R-:W2:Y:S01]  /*bb20*/  LDL.S16 R42, [R1+0x2aa] ;  /* 0x0002aa00012a7983 */ /* 0x001ea20000100600 */
[----:B------:R-:W-:-:S03]  /*bb30*/  LOP3.LUT P5, RZ, R2, 0x100000, RZ, 0xc0, !PT ;  /* 0x0010000002ff7812 */ /* 0x000fc600078ac0ff */
[----:B------:R-:W-:Y:S10]  /*bb40*/  STL [R1+0xa4], R12 ;  /* 0x0000a40c01007387 */ /* 0x000ff40000100800 */
[----:B------:R-:W-:-:S05]  /*bb50*/  @!P5 PRMT R24, R12, 0x7610, R24 ;  /* 0x000076100c18d816 */ /* 0x000fca0000000018 */
[----:B------:R0:W-:Y:S04]  /*bb60*/  @!P5 STL.S16 [R1+0x2a8], R24 ;  /* 0x0002a8180100d387 */ /* 0x0001e80000100600 */
[----:B0-----:R-:W3:Y:S01]  /*bb70*/  LDL.LU R24, [R1+0x558] ;  /* 0x0005580001187983 */ /* 0x001ee20000300800 */
[----:B--2---:R-:W-:-:S03]  /*bb80*/  @!P5 PRMT R42, R12, 0x7632, R42 ;  /* 0x000076320c2ad816 */ /* 0x004fc6000000002a */
[----:B------:R-:W2:Y:S04]  /*bb90*/  LDL.LU R12, [R1+0x550] ;  /* 0x00055000010c7983 */ /* 0x000ea80000300800 */
[----:B------:R-:W-:Y:S01]  /*bba0*/  STL.S16 [R1+0x2a6], RZ ;  /* 0x0002a6ff01007387 */ /* 0x000fe20000100600 */
[----:B--2---:R-:W-:-:S04]  /*bbb0*/  PRMT R12, RZ, 0x7610, R12 ;  /* 0x00007610ff0c7816 */ /* 0x004fc8000000000c */
[----:B---3--:R-:W-:Y:S01]  /*bbc0*/  PRMT R24, R12, 0x7610, R24 ;  /* 0x000076100c187816 */ /* 0x008fe20000000018 */
[----:B------:R0:W-:Y:S04]  /*bbd0*/  STL.S16 [R1+0x2a4], R12 ;  /* 0x0002a40c01007387 */ /* 0x0001e80000100600 */
[----:B0-----:R-:W2:Y:S01]  /*bbe0*/  LDL.S16 R12, [R1+0x2a6] ;  /* 0x0002a600010c7983 */ /* 0x001ea20000100600 */
[----:B------:R-:W-:-:S03]  /*bbf0*/  @!P5 PRMT R24, R37, 0x7610, R24 ;  /* 0x000076102518d816 */ /* 0x000fc60000000018 */
[----:B------:R-:W-:Y:S04]  /*bc00*/  STL [R1+0x1a4], R37 ;  /* 0x0001a42501007387 */ /* 0x000fe80000100800 */
[----:B------:R0:W-:Y:S04]  /*bc10*/  @!P5 STL.S16 [R1+0x2aa], R42 ;  /* 0x0002aa2a0100d387 */ /* 0x0001e80000100600 */
[----:B0-----:R-:W3:Y:S01]  /*bc20*/  LDL.LU R42, [R1+0x554] ;  /* 0x00055400012a7983 */ /* 0x001ee20000300800 */
[----:B--2---:R-:W-:-:S03]  /*bc30*/  @!P5 PRMT R12, R37, 0x7632, R12 ;  /* 0x00007632250cd816 */ /* 0x004fc6000000000c */
[----:B------:R-:W2:Y:S04]  /*bc40*/  LDL.LU R37, [R1+0x548] ;  /* 0x0005480001257983 */ /* 0x000ea80000300800 */
[----:B------:R-:W-:Y:S01]  /*bc50*/  STL.S16 [R1+0x29e], RZ ;  /* 0x00029eff01007387 */ /* 0x000fe20000100600 */
[----:B------:R-:W-:Y:S02]  /*bc60*/  LOP3.LUT P6, RZ, R2, 0x80000, RZ, 0xc0, !PT ;  /* 0x0008000002ff7812 */ /* 0x000fe400078cc0ff */
[----:B--2---:R-:W-:-:S04]  /*bc70*/  PRMT R37, RZ, 0x7610, R37 ;  /* 0x00007610ff257816 */ /* 0x004fc80000000025 */
[----:B---3--:R-:W-:Y:S01]  /*bc80*/  PRMT R42, R37, 0x7610, R42 ;  /* 0x00007610252a7816 */ /* 0x008fe2000000002a */
[----:B------:R0:W-:Y:S04]  /*bc90*/  STL.S16 [R1+0x29c], R37 ;  /* 0x00029c2501007387 */ /* 0x0001e80000100600 */
[----:B0-----:R-:W2:Y:S02]  /*bca0*/  LDL.S16 R37, [R1+0x29e] ;  /* 0x00029e0001257983 */ /* 0x001ea40000100600 */
        /* <DEDUP_REMOVED lines=18> */
[----:B0-----:R-:W2:Y:S01]  /*bdd0*/  LDL.LU R37, [R1+0x538] ;  /* 0x0005380001257983 */ /* 0x001ea20000300800 */
[----:B------:R-:W-:-:S03]  /*bde0*/  LOP3.LUT P3, RZ, R2, 0x40000, RZ, 0xc0, !PT ;  /* 0x0004000002ff7812 */ /* 0x000fc6000786c0ff */
[----:B------:R0:W-:Y:S04]  /*bdf0*/  @!P5 STL.S16 [R1+0x2a4], R24 ;  /* 0x0002a4180100d387 */ /* 0x0001e80000100600 */
[----:B0-----:R-:W4:Y:S01]  /*be00*/  LDL.LU R24, [R1+0x54c] ;  /* 0x00054c0001187983 */ /* 0x001f220000300800 */
[----:B--2---:R-:W-:-:S04]  /*be10*/  PRMT R37, RZ, 0x7610, R37 ;  /* 0x00007610ff257816 */ /* 0x004fc80000000025 */
[----:B---3--:R-:W-:-:S04]  /*be20*/  PRMT R42, R37, 0x7610, R42 ;  /* 0x00007610252a7816 */ /* 0x008fc8000000002a */
[----:B------:R-:W-:Y:S01]  /*be30*/  @!P3 PRMT R42, R36, 0x7610, R42 ;  /* 0x00007610242ab816 */ /* 0x000fe2000000002a */
[----:B------:R-:W-:Y:S04]  /*be40*/  STL.S16 [R1+0x294], R37 ;  /* 0x0002942501007387 */ /* 0x000fe80000100600 */
[----:B------:R0:W-:Y:S04]  /*be50*/  @!P3 STL.S16 [R1+0x294], R42 ;  /* 0x0002942a0100b387 */ /* 0x0001e80000100600 */
[----:B0-----:R-:W2:Y:S04]  /*be60*/  LDL.LU R42, [R1+0x534] ;  /* 0x00053400012a7983 */ /* 0x001ea80000300800 */
[----:B------:R0:W-:Y:S04]  /*be70*/  @!P5 STL.S16 [R1+0x2a6], R12 ;  /* 0x0002a60c0100d387 */ /* 0x0001e80000100600 */
[----:B------:R-:W-:Y:S04]  /*be80*/  STL.S16 [R1+0x282], RZ ;  /* 0x000282ff01007387 */ /* 0x000fe80000100600 */
[----:B0-----:R-:W3:Y:S04]  /*be90*/  LDL.LU R12, [R1+0x27c] ;  /* 0x00027c00010c7983 */ /* 0x001ee80000300800 */
[----:B------:R-:W-:Y:S04]  /*bea0*/  STL.S16 [R1+0x296], RZ ;  /* 0x000296ff01007387 */ /* 0x000fe80000100600 */
[----:B------:R-:W3:Y:S01]  /*beb0*/  LDL.S16 R37, [R1+0x296] ;  /* 0x0002960001257983 */ /* 0x000ee20000100600 */
[----:B--2---:R-:W-:-:S04]  /*bec0*/  PRMT R42, RZ, 0x7610, R42 ;  /* 0x00007610ff2a7816 */ /* 0x004fc8000000002a */
[----:B----4-:R-:W-:Y:S01]  /*bed0*/  PRMT R24, R42, 0x7610, R24 ;  /* 0x000076102a187816 */ /* 0x010fe20000000018 */
[----:B------:R0:W-:Y:S04]  /*bee0*/  STL.S16 [R1+0x280], R42 ;  /* 0x0002802a01007387 */ /* 0x0001e80000100600 */
[----:B0-----:R-:W2:Y:S04]  /*bef0*/  LDL.S16 R42, [R1+0x282] ;  /* 0x00028200012a7983 */ /* 0x001ea80000100600 */
[----:B------:R-:W-:Y:S04]  /*bf00*/  @!P1 STL.S16 [R1+0x2b2], R11 ;  /* 0x0002b20b01009387 */ /* 0x000fe80000100600 */
[----:B------:R0:W-:Y:S01]  /*bf10*/  @!P1 STL.S16 [R1+0x2ac], R25 ;  /* 0x0002ac1901009387 */ /* 0x0001e20000100600 */
[----:B------:R-:W-:-:S02]  /*bf20*/  LOP3.LUT P1, RZ, R2, 0x20000, RZ, 0xc0, !PT ;  /* 0x0002000002ff7812 */ /* 0x000fc4000782c0ff */
[----:B---3--:R-:W-:Y:S01]  /*bf30*/  @!P3 PRMT R37, R36, 0x7632, R37 ;  /* 0x000076322425b816 */ /* 0x008fe20000000025 */
[----:B------:R1:W-:Y:S04]  /*bf40*/  STL [R1+0xac], R36 ;  /* 0x0000ac2401007387 */ /* 0x0003e80000100800 */
[----:B------:R3:W-:Y:S04]  /*bf50*/  STL [R1+0xa8], R5 ;  /* 0x0000a80501007387 */ /* 0x0007e80000100800 */
[----:B0-----:R-:W4:Y:S02]  /*bf60*/  LDL.LU R25, [R1+0x564] ;  /* 0x0005640001197983 */ /* 0x001f240000300800 */
[----:B------:R-:W-:-:S02]  /*bf70*/  @!P1 PRMT R24, R12, 0x7610, R24 ;  /* 0x000076100c189816 */ /* 0x000fc40000000018 */
[----:B-1----:R-:W4:Y:S04]  /*bf80*/  LDL.LU R36, [R1+0x530] ;  /* 0x0005300001247983 */ /* 0x002f280000300800 */
[----:B------:R0:W-:Y:S04]  /*bf90*/  @!P1 STL.S16 [R1+0x280], R24 ;  /* 0x0002801801009387 */ /* 0x0001e80000100600 */
[----:B------:R-:W-:Y:S04]  /*bfa0*/  STL.S16 [R1+0x27e], RZ ;  /* 0x00027eff01007387 */ /* 0x000fe80000100600 */
[----:B---3--:R-:W3:Y:S04]  /*bfb0*/  LDL.LU R5, [R1+0x278] ;  /* 0x0002780001057983 */ /* 0x008ee80000300800 */
[----:B0-----:R-:W3:Y:S04]  /*bfc0*/  LDL.LU R24, [R1+0x528] ;  /* 0x0005280001187983 */ /* 0x001ee80000300800 */
[----:B------:R-:W-:Y:S04]  /*bfd0*/  STL.S16 [R1+0x292], RZ ;  /* 0x000292ff01007387 */ /* 0x000fe80000100600 */
[----:B------:R0:W-:Y:S01]  /*bfe0*/  STL [R1+0x1a8], R43 ;  /* 0x0001a82b01007387 */ /* 0x0001e20000100800 */
[----:B------:R-:W-:-:S02]  /*bff0*/  LOP3.LUT P5, RZ, R2, 0x10000, RZ, 0xc0, !PT ;  /* 0x0001000002ff7812 */ /* 0x000fc400078ac0ff */
[C---:B------:R-:W-:Y:S01]  /*c000*/  LOP3.LUT P6, RZ, R2.reuse, 0x8000, RZ, 0xc0, !PT ;  /* 0x0000800002ff7812 */ /* 0x040fe200078cc0ff */
[----:B------:R-:W-:Y:S04]  /*c010*/  STL [R1+0x1ac], R13 ;  /* 0x0001ac0d01007387 */ /* 0x000fe80000100800 */
[----:B------:R-:W-:Y:S01]  /*c020*/  STL [R1+0xb0], R12 ;  /* 0x0000b00c01007387 */ /* 0x000fe20000100800 */
[----:B------:R-:W-:-:S03]  /*c030*/  LOP3.LUT P0, RZ, R2, 0x1, RZ, 0xc0, !PT ;  /* 0x0000000102ff7812 */ /* 0x000fc6000780c0ff */
[----:B------:R-:W3:Y:S01]  /*c040*/  LDL.LU R11, [R1+0x56c] ;  /* 0x00056c00010b7983 */ /* 0x000ee20000300800 */
[----:B--2---:R-:W-:Y:S02]  /*c050*/  @!P1 PRMT R42, R12, 0x7632, R42 ;  /* 0x000076320c2a9816 */ /* 0x004fe4000000002a */
[----:B----4-:R-:W-:-:S03]  /*c060*/  PRMT R25, RZ, 0x7610, R25 ;  /* 0x00007610ff197816 */ /* 0x010fc60000000019 */
[----:B------:R1:W-:Y:S04]  /*c070*/  @!P1 STL.S16 [R1+0x282], R42 ;  /* 0x0002822a01009387 */ /* 0x0003e80000100600 */
[----:B------:R-:W-:Y:S04]  /*c080*/  STL.S16 [R1+0x27a], RZ ;  /* 0x00027aff01007387 */ /* 0x000fe80000100600 */
[----:B0-----:R-:W2:Y:S04]  /*c090*/  LDL.LU R43, [R1+0x270] ;  /* 0x00027000012b7983 */ /* 0x001ea80000300800 */
[----:B-1----:R-:W4:Y:S01]  /*c0a0*/  LDL.LU R42, [R1+0x524] ;  /* 0x00052400012a7983 */ /* 0x002f220000300800 */
[----:B------:R-:W-:-:S03]  /*c0b0*/  PRMT R36, R25, 0x7610, R36 ;  /* 0x0000761019247816 */ /* 0x000fc60000000024 */
[----:B------:R0:W-:Y:S04]  /*c0c0*/  STL.S16 [R1+0x290], R25 ;  /* 0x0002901901007387 */ /* 0x0001e80000100600 */
[----:B------:R1:W-:Y:S04]  /*c0d0*/  @!P3 STL.S16 [R1+0x296], R37 ;  /* 0x000296250100b387 */ /* 0x0003e80000100600 */
[----:B------:R-:W2:Y:S04]  /*c0e0*/  LDL.LU R12, [R1+0x230] ;  /* 0x00023000010c7983 */ /* 0x000ea80000300800 */
[----:B0-----:R-:W2:Y:S04]  /*c0f0*/  LDL.S16 R25, [R1+0x292] ;  /* 0x0002920001197983 */ /* 0x001ea80000100600 */
[----:B------:R-:W-:Y:S04]  /*c100*/  STL.S16 [R1+0x272], RZ ;  /* 0x000272ff01007387 */ /* 0x000fe80000100600 */
[----:B-1----:R-:W2:Y:S01]  /*c110*/  LDL.LU R37, [R1+0x24c] ;  /* 0x00024c0001257983 */ /* 0x002ea20000300800 */
[----:B----4-:R-:W-:-:S04]  /*c120*/  PRMT R42, RZ, 0x7610, R42 ;  /* 0x00007610ff2a7816 */ /* 0x010fc8000000002a */
[----:B---3--:R-:W-:Y:S01]  /*c130*/  PRMT R24, R42, 0x7610, R24 ;  /* 0x000076102a187816 */ /* 0x008fe20000000018 */
[----:B------:R0:W-:Y:S04]  /*c140*/  STL.S16 [R1+0x27c], R42 ;  /* 0x00027c2a01007387 */ /* 0x0001e80000100600 */
[----:B0-----:R-:W3:Y:S01]  /*c150*/  LDL.S16 R42, [R1+0x27e] ;  /* 0x00027e00012a7983 */ /* 0x001ee20000100600 */
[----:B--2---:R-:W-:-:S05]  /*c160*/  @!P3 PRMT R25, R13, 0x7632, R25 ;  /* 0x000076320d19b816 */ /* 0x004fca0000000019 */
[----:B------:R0:W-:Y:S04]  /*c170*/  @!P3 STL.S16 [R1+0x292], R25 ;  /* 0x000292190100b387 */ /* 0x0001e80000100600 */
[----:B0-----:R-:W2:Y:S01]  /*c180*/  LDL.LU R25, [R1+0x52c] ;  /* 0x00052c0001197983 */ /* 0x001ea20000300800 */
[----:B---3--:R-:W-:-:S05]  /*c190*/  @!P1 PRMT R42, R5, 0x7632, R42 ;  /* 0x00007632052a9816 */ /* 0x008fca000000002a */
[----:B------:R0:W-:Y:S04]  /*c1a0*/  @!P1 STL.S16 [R1+0x27e], R42 ;  /* 0x00027e2a01009387 */ /* 0x0001e80000100600 */
[----:B0-----:R-:W3:Y:S02]  /*c1b0*/  LDL.LU R42, [R1+0x51c] ;  /* 0x00051c00012a7983 */ /* 0x001ee40000300800 */
[----:B---3--:R-:W-:-:S04]  /*c1c0*/  PRMT R42, RZ, 0x7610, R42 ;  /* 0x00007610ff2a7816 */ /* 0x008fc8000000002a */
[----:B--2---:R-:W-:Y:S01]  /*c1d0*/  PRMT R25, R42, 0x7610, R25 ;  /* 0x000076102a197816 */ /* 0x004fe20000000019 */
[----:B------:R0:W-:Y:S04]  /*c1e0*/  STL.S16 [R1+0x278], R42 ;  /* 0x0002782a01007387 */ /* 0x0001e80000100600 */
[----:B0-----:R-:W2:Y:S01]  /*c1f0*/  LDL.S16 R42, [R1+0x27a] ;  /* 0x00027a00012a7983 */ /* 0x001ea20000100600 */
[----:B------:R-:W-:-:S03]  /*c200*/  @!P5 PRMT R25, R43, 0x7610, R25 ;  /* 0x000076102b19d816 */ /* 0x000fc60000000019 */
[----:B------:R0:W-:Y:S01]  /*c210*/  STL [R1+0xb4], R43 ;  /* 0x0000b42b01007387 */ /* 0x0001e20000100800 */
[----:B--2---:R-:W-:-:S03]  /*c220*/  @!P5 PRMT R42, R43, 0x7632, R42 ;  /* 0x000076322b2ad816 */ /* 0x004fc6000000002a */
[----:B0-----:R-:W2:Y:S04]  /*c230*/  LDL.LU R43, [R1+0x510] ;  /* 0x00051000012b7983 */ /* 0x001ea80000300800 */
[----:B------:R0:W-:Y:S04]  /*c240*/  @!P5 STL.S16 [R1+0x27a], R42 ;  /* 0x00027a2a0100d387 */ /* 0x0001e80000100600 */
[----:B0-----:R-:W3:Y:S01]  /*c250*/  LDL.LU R42, [R1+0x514] ;  /* 0x00051400012a7983 */ /* 0x001ee20000300800 */
[----:B--2---:R-:W-:-:S05]  /*c260*/  PRMT R43, RZ, 0x7610, R43 ;  /* 0x00007610ff2b7816 */ /* 0x004fca000000002b */
[----:B------:R0:W-:Y:S01]  /*c270*/  STL.S16 [R1+0x270], R43 ;  /* 0x0002702b01007387 */ /* 0x0001e20000100600 */
[----:B---3--:R-:W-:-:S03]  /*c280*/  PRMT R42, R43, 0x7610, R42 ;  /* 0x000076102b2a7816 */ /* 0x008fc6000000002a */
[----:B0-----:R-:W2:Y:S01]  /*c290*/  LDL.S16 R43, [R1+0x272] ;  /* 0x00027200012b7983 */ /* 0x001ea20000100600 */
[----:B------:R-:W-:-:S03]  /*c2a0*/  @!P5 PRMT R42, R37, 0x7610, R42 ;  /* 0x00007610252ad816 */ /* 0x000fc6000000002a */
[----:B------:R0:W-:Y:S01]  /*c2b0*/  STL [R1+0x1b4], R37 ;  /* 0x0001b42501007387 */ /* 0x0001e20000100800 */
[----:B--2---:R-:W-:-:S03]  /*c2c0*/  @!P5 PRMT R43, R37, 0x7632, R43 ;  /* 0x00007632252bd816 */ /* 0x004fc6000000002b */
[----:B0-----:R-:W2:Y:S04]  /*c2d0*/  LDL.LU R37, [R1+0x504] ;  /* 0x0005040001257983 */ /* 0x001ea80000300800 */
[----:B------:R0:W-:Y:S04]  /*c2e0*/  @!P5 STL.S16 [R1+0x272], R43 ;  /* 0x0002722b0100d387 */ /* 0x0001e80000100600 */
[----:B0-----:R-:W3:Y:S01]  /*c2f0*/  LDL.LU R43, [R1+0x508] ;  /* 0x00050800012b7983 */ /* 0x001ee20000300800 */
[----:B------:R-:W-:-:S03]  /*c300*/  @!P3 PRMT R36, R13, 0x7610, R36 ;  /* 0x000076100d24b816 */ /* 0x000fc60000000024 */
[----:B------:R-:W-:Y:S04]  /*c310*/  STL.S16 [R1+0x24e], RZ ;  /* 0x00024eff01007387 */ /* 0x000fe80000100600 */
[----:B------:R0:W-:Y:S04]  /*c320*/  @!P3 STL.S16 [R1+0x290], R36 ;  /* 0x000290240100b387 */ /* 0x0001e80000100600 */
[----:B------:R-:W4:Y:S04]  /*c330*/  LDL.LU R13, [R1+0x234] ;  /* 0x00023400010d7983 */ /* 0x000f280000300800 */
[----:B0-----:R-:W4:Y:S01]  /*c340*/  LDL.LU R36, [R1+0x248] ;  /* 0x0002480001247983 */ /* 0x001f220000300800 */
        /* <DEDUP_REMOVED lines=27> */
[----:B------:R0:W-:Y:S10]  /*c500*/  STL [R1+0xbc], R12 ;  /* 0x0000bc0c01007387 */ /* 0x0001f40000100800 */
[----:B------:R-:W-:-:S02]  /*c510*/  @!P3 PRMT R36, R12, 0x7610, R36 ;  /* 0x000076100c24b816 */ /* 0x000fc40000000024 */
[----:B--2---:R-:W-:Y:S02]  /*c520*/  @!P3 PRMT R13, R12, 0x7632, R13 ;  /* 0x000076320c0db816 */ /* 0x004fe4000000000d */
[----:B0-----:R-:W2:Y:S04]  /*c530*/  LDL.LU R12, [R1+0x4e0] ;  /* 0x0004e000010c7983 */ /* 0x001ea80000300800 */
[----:B------:R0:W-:Y:S04]  /*c540*/  @!P3 STL.S16 [R1+0x236], R13 ;  /* 0x0002360d0100b387 */ /* 0x0001e80000100600 */
[----:B0-----:R-:W3:Y:S01]  /*c550*/  LDL.LU R13, [R1+0x4e4] ;  /* 0x0004e400010d7983 */ /* 0x001ee20000300800 */
[----:B------:R-:W-:-:S03]  /*c560*/  @!P1 PRMT R24, R5, 0x7610, R24 ;  /* 0x0000761005189816 */ /* 0x000fc60000000018 */
[----:B------:R0:W-:Y:S04]  /*c570*/  STL [R1+0x1b0], R5 ;  /* 0x0001b00501007387 */ /* 0x0001e80000100800 */
[----:B------:R-:W-:Y:S04]  /*c580*/  STL.S16 [R1+0x232], RZ ;  /* 0x000232ff01007387 */ /* 0x000fe80000100600 */
[----:B0-----:R-:W4:Y:S01]  /*c590*/  LDL.LU R5, [R1+0x220] ;  /* 0x0002200001057983 */ /* 0x001f220000300800 */
[----:B--2---:R-:W-:-:S05]  /*c5a0*/  PRMT R12, RZ, 0x7610, R12 ;  /* 0x00007610ff0c7816 */ /* 0x004fca000000000c */
[----:B------:R0:W-:Y:S01]  /*c5b0*/  STL.S16 [R1+0x230], R12 ;  /* 0x0002300c01007387 */ /* 0x0001e20000100600 */
[----:B---3--:R-:W-:-:S03]  /*c5c0*/  PRMT R13, R12, 0x7610, R13 ;  /* 0x000076100c0d7816 */ /* 0x008fc6000000000d */
[----:B0-----:R-:W4:Y:S04]  /*c5d0*/  LDL.S16 R12, [R1+0x232] ;  /* 0x00023200010c7983 */ /* 0x001f280000100600 */
[----:B------:R0:W-:Y:S04]  /*c5e0*/  @!P3 STL.S16 [R1+0x234], R36 ;  /* 0x000234240100b387 */ /* 0x0001e80000100600 */
[----:B0-----:R-:W2:Y:S01]  /*c5f0*/  LDL.LU R36, [R1+0x4e8] ;  /* 0x0004e80001247983 */ /* 0x001ea20000300800 */
[----:B----4-:R-:W-:-:S05]  /*c600*/  @!P3 PRMT R12, R5, 0x7632, R12 ;  /* 0x00007632050cb816 */ /* 0x010fca000000000c */
[----:B------:R0:W-:Y:S04]  /*c610*/  @!P3 STL.S16 [R1+0x232], R12 ;  /* 0x0002320c0100b387 */ /* 0x0001e80000100600 */
[----:B0-----:R-:W3:Y:S04]  /*c620*/  LDL.LU R12, [R1+0x4d8] ;  /* 0x0004d800010c7983 */ /* 0x001ee80000300800 */
[----:B------:R-:W-:Y:S01]  /*c630*/  @!P1 STL.S16 [R1+0x27c], R24 ;  /* 0x00027c1801009387 */ /* 0x000fe20000100600 */
[----:B------:R-:W-:Y:S02]  /*c640*/  LOP3.LUT P1, RZ, R2, 0x2000, RZ, 0xc0, !PT ;  /* 0x0000200002ff7812 */ /* 0x000fe4000782c0ff */
[----:B--2---:R-:W-:Y:S01]  /*c650*/  PRMT R36, RZ, 0x7610, R36 ;  /* 0x00007610ff247816 */ /* 0x004fe20000000024 */
[----:B------:R0:W-:Y:S04]  /*c660*/  @!P6 STL.S16 [R1+0x24c], R43 ;  /* 0x00024c2b0100e387 */ /* 0x0001e80000100600 */
[----:B------:R1:W-:Y:S04]  /*c670*/  @!P6 STL.S16 [R1+0x248], R37 ;  /* 0x000248250100e387 */ /* 0x0003e80000100600 */
[----:B------:R2:W-:Y:S04]  /*c680*/  @!P5 STL.S16 [R1+0x278], R25 ;  /* 0x000278190100d387 */ /* 0x0005e80000100600 */
[----:B0-----:R-:W4:Y:S04]  /*c690*/  LDL.LU R43, [R1+0x500] ;  /* 0x00050000012b7983 */ /* 0x001f280000300800 */
[----:B-1----:R-:W4:Y:S04]  /*c6a0*/  LDL.LU R37, [R1+0x4f4] ;  /* 0x0004f40001257983 */ /* 0x002f280000300800 */
[----:B------:R0:W-:Y:S01]  /*c6b0*/  @!P5 STL.S16 [R1+0x270], R42 ;  /* 0x0002702a0100d387 */ /* 0x0001e20000100600 */
[----:B------:R-:W-:-:S03]  /*c6c0*/  @!P3 PRMT R13, R5, 0x7610, R13 ;  /* 0x00007610050db816 */ /* 0x000fc6000000000d */
[----:B------:R-:W4:Y:S01]  /*c6d0*/  LDL.LU R24, [R1+0x520] ;  /* 0x0005200001187983 */ /* 0x000f220000300800 */
[----:B---3--:R-:W-:-:S03]  /*c6e0*/  @!P1 PRMT R36, R12, 0x7610, R36 ;  /* 0x000076100c249816 */ /* 0x008fc60000000024 */
[----:B--2---:R-:W2:Y:S04]  /*c6f0*/  LDL.LU R25, [R1+0x518] ;  /* 0x0005180001197983 */ /* 0x004ea80000300800 */
[----:B------:R1:W-:Y:S04]  /*c700*/  STL.S16 [R1+0x356], R36 ;  /* 0x0003562401007387 */ /* 0x0003e80000100600 */
[----:B------:R3:W-:Y:S01]  /*c710*/  STL [R1+0x1bc], R5 ;  /* 0x0001bc0501007387 */ /* 0x0007e20000100800 */
[----:B------:R-:W-:-:S03]  /*c720*/  LOP3.LUT P6, RZ, R2, 0x800, RZ, 0xc0, !PT ;  /* 0x0000080002ff7812 */ /* 0x000fc600078cc0ff */
[----:B0-----:R-:W2:Y:S04]  /*c730*/  LDL.LU R42, [R1+0x50c] ;  /* 0x00050c00012a7983 */ /* 0x001ea80000300800 */
[----:B-1----:R-:W2:Y:S01]  /*c740*/  LDL.LU R36, [R1+0x4d0] ;  /* 0x0004d00001247983 */ /* 0x002ea20000300800 */
[----:B------:R-:W-:Y:S02]  /*c750*/  LOP3.LUT P5, RZ, R2, 0x1000, RZ, 0xc0, !PT ;  /* 0x0000100002ff7812 */ /* 0x000fe400078ac0ff */
[----:B----4-:R-:W-:Y:S01]  /*c760*/  PRMT R43, RZ, 0x7610, R43 ;  /* 0x00007610ff2b7816 */ /* 0x010fe2000000002b */
[----:B---3--:R-:W3:Y:S01]  /*c770*/  LDL.LU R5, [R1+0x4d4] ;  /* 0x0004d40001057983 */ /* 0x008ee20000300800 */
[----:B------:R-:W-:-:S09]  /*c780*/  PRMT R37, RZ, 0x7610, R37 ;  /* 0x00007610ff257816 */ /* 0x000fd20000000025 */
[C---:B--2---:R-:W-:Y:S02]  /*c790*/  @!P5 PRMT R43, R36.reuse, 0x7610, R43 ;  /* 0x00007610242bd816 */ /* 0x044fe4000000002b */
[----:B------:R-:W-:-:S03]  /*c7a0*/  @!P5 PRMT R37, R36, 0x7632, R37 ;  /* 0x000076322425d816 */ /* 0x000fc60000000025 */
[----:B------:R0:W-:Y:S04]  /*c7b0*/  STL.S16 [R1+0x35e], R43 ;  /* 0x00035e2b01007387 */ /* 0x0001e80000100600 */
[----:B------:R1:W-:Y:S04]  /*c7c0*/  STL.S16 [R1+0x362], R37 ;  /* 0x0003622501007387 */ /* 0x0003e80000100600 */
[----:B0-----:R-:W2:Y:S04]  /*c7d0*/  LDL.LU R43, [R1+0x4c8] ;  /* 0x0004c800012b7983 */ /* 0x001ea80000300800 */
[----:B-1----:R-:W4:Y:S01]  /*c7e0*/  LDL.LU R37, [R1+0x4c4] ;  /* 0x0004c40001257983 */ /* 0x002f220000300800 */
[----:B------:R-:W-:-:S02]  /*c7f0*/  PRMT R25, RZ, 0x7610, R25 ;  /* 0x00007610ff197816 */ /* 0x000fc40000000019 */
[----:B------:R-:W-:Y:S02]  /*c800*/  PRMT R24, RZ, 0x7610, R24 ;  /* 0x00007610ff187816 */ /* 0x000fe40000000018 */
[C---:B---3--:R-:W-:Y:S02]  /*c810*/  @!P1 PRMT R25, R5.reuse, 0x7610, R25 ;  /* 0x0000761005199816 */ /* 0x048fe40000000019 */
[----:B------:R-:W-:-:S03]  /*c820*/  @!P1 PRMT R24, R5, 0x7632, R24 ;  /* 0x0000763205189816 */ /* 0x000fc60000000018 */
[----:B------:R-:W-:Y:S04]  /*c830*/  STL.S16 [R1+0x34e], R25 ;  /* 0x00034e1901007387 */ /* 0x000fe80000100600 */
[----:B------:R0:W-:Y:S04]  /*c840*/  STL.S16 [R1+0x358], R24 ;  /* 0x0003581801007387 */ /* 0x0001e80000100600 */
[----:B0-----:R-:W3:Y:S04]  /*c850*/  LDL.LU.64 R24, [R1+0x288] ;  /* 0x0002880001187983 */ /* 0x001ee80000300a00 */
[----:B------:R0:W-:Y:S04]  /*c860*/  @!P3 STL.S16 [R1+0x230], R13 ;  /* 0x0002300d0100b387 */ /* 0x0001e80000100600 */
[----:B0-----:R-:W3:Y:S01]  /*c870*/  LDL.LU R13, [R1+0x4dc] ;  /* 0x0004dc00010d7983 */ /* 0x001ee20000300800 */
[----:B--2---:R-:W-:-:S04]  /*c880*/  PRMT R43, RZ, 0x7610, R43 ;  /* 0x00007610ff2b7816 */ /* 0x004fc8000000002b */
[----:B----4-:R-:W-:-:S05]  /*c890*/  @!P6 PRMT R43, R37, 0x7610, R43 ;  /* 0x00007610252be816 */ /* 0x010fca000000002b */
[----:B------:R0:W-:Y:S04]  /*c8a0*/  STL.S16 [R1+0x364], R43 ;  /* 0x0003642b01007387 */ /* 0x0001e80000100600 */
[----:B0-----:R-:W2:Y:S04]  /*c8b0*/  LDL.LU R43, [R1+0x4c0] ;  /* 0x0004c000012b7983 */ /* 0x001ea80000300800 */
[----:B------:R0:W-:Y:S02]  /*c8c0*/  STL [R1+0xc0], R5 ;  /* 0x0000c00501007387 */ /* 0x0001e40000100800 */
[----:B0-----:R-:W-:-:S02]  /*c8d0*/  PRMT R5, RZ, 0x7610, R5 ;  /* 0x00007610ff057816 */ /* 0x001fc40000000005 */
[----:B---3--:R-:W-:-:S04]  /*c8e0*/  PRMT R13, RZ, 0x7610, R13 ;  /* 0x00007610ff0d7816 */ /* 0x008fc8000000000d */
[----:B------:R-:W-:-:S05]  /*c8f0*/  @!P1 PRMT R13, R12, 0x7632, R13 ;  /* 0x000076320c0d9816 */ /* 0x000fca000000000d */
[----:B------:R0:W-:Y:S04]  /*c900*/  STL.S16 [R1+0x35a], R13 ;  /* 0x00035a0d01007387 */ /* 0x0001e80000100600 */
[----:B0-----:R-:W3:Y:S01]  /*c910*/  LDL.LU R13, [R1+0x4cc] ;  /* 0x0004cc00010d7983 */ /* 0x001ee20000300800 */
[----:B--2---:R-:W-:-:S05]  /*c920*/  @!P6 PRMT R5, R43, 0x7632, R5 ;  /* 0x000076322b05e816 */ /* 0x004fca0000000005 */
[----:B------:R0:W-:Y:S02]  /*c930*/  STL.S16 [R1+0x36a], R5 ;  /* 0x00036a0501007387 */ /* 0x0001e40000100600 */
[----:B0-----:R-:W-:-:S06]  /*c940*/  HFMA2 R5, -RZ, RZ, 0, 0 ;  /* 0x00000000ff057431 */ /* 0x001fcc00000001ff */
[----:B------:R0:W2:Y:S04]  /*c950*/  @!P0 LDG.E R5, desc[UR10][R24.64] ;  /* 0x0000000a18058981 */ /* 0x0000a8000c1e1900 */
[----:B------:R-:W0:Y:S01]  /*c960*/  LDL.LU.64 R24, [R1+0x4b8] ;  /* 0x0004b80001187983 */ /* 0x000e220000300a00 */
[----:B------:R-:W-:Y:S02]  /*c970*/  LOP3.LUT P3, RZ, R2, 0x400, RZ, 0xc0, !PT ;  /* 0x0000040002ff7812 */ /* 0x000fe4000786c0ff */
[----:B------:R-:W-:Y:S02]  /*c980*/  PRMT R17, RZ, 0x7610, R17 ;  /* 0x00007610ff117816 */ /* 0x000fe40000000011 */
[----:B------:R-:W-:Y:S02]  /*c990*/  PRMT R16, RZ, 0x7610, R16 ;  /* 0x00007610ff107816 */ /* 0x000fe40000000010 */
[----:B------:R-:W-:-:S02]  /*c9a0*/  @!P6 PRMT R17, R37, 0x7632, R17 ;  /* 0x000076322511e816 */ /* 0x000fc40000000011 */
[----:B------:R-:W-:-:S03]  /*c9b0*/  @!P6 PRMT R16, R43, 0x7610, R16 ;  /* 0x000076102b10e816 */ /* 0x000fc60000000010 */
[----:B------:R-:W-:Y:S04]  /*c9c0*/  STL.S16 [R1+0x368], R17 ;  /* 0x0003681101007387 */ /* 0x000fe80000100600 */
[----:B------:R1:W-:Y:S01]  /*c9d0*/  STL.S16 [R1+0x366], R16 ;  /* 0x0003661001007387 */ /* 0x0003e20000100600 */
[----:B------:R-:W-:-:S03]  /*c9e0*/  PRMT R11, RZ, 0x7610, R11 ;  /* 0x00007610ff0b7816 */ /* 0x000fc6000000000b */
[----:B-1----:R-:W4:Y:S01]  /*c9f0*/  LDL.LU.64 R16, [R1+0x260] ;  /* 0x0002600001107983 */ /* 0x002f220000300a00 */
[----:B------:R-:W-:Y:S02]  /*ca00*/  PRMT R10, RZ, 0x7610, R10 ;  /* 0x00007610ff0a7816 */ /* 0x000fe4000000000a */
[C---:B---3--:R-:W-:Y:S02]  /*ca10*/  @!P5 PRMT R11, R13.reuse, 0x7610, R11 ;  /* 0x000076100d0bd816 */ /* 0x048fe4000000000b */
[----:B------:R-:W-:-:S03]  /*ca20*/  @!P5 PRMT R10, R13, 0x7632, R10 ;  /* 0x000076320d0ad816 */ /* 0x000fc6000000000a */
[----:B------:R-:W-:Y:S04]  /*ca30*/  STL.S16 [R1+0x35c], R11 ;  /* 0x00035c0b01007387 */ /* 0x000fe80000100600 */
[----:B------:R1:W-:Y:S04]  /*ca40*/  STL.S16 [R1+0x360], R10 ;  /* 0x0003600a01007387 */ /* 0x0003e80000100600 */
[----:B-1----:R-:W3:Y:S01]  /*ca50*/  LDL.LU.64 R10, [R1+0x268] ;  /* 0x00026800010a7983 */ /* 0x002ee20000300a00 */
[----:B0-----:R-:W-:-:S04]  /*ca60*/  PRMT R24, RZ, 0x7610, R24 ;  /* 0x00007610ff187816 */ /* 0x001fc80000000018 */
[----:B------:R-:W-:-:S05]  /*ca70*/  @!P3 PRMT R24, R42, 0x7632, R24 ;  /* 0x000076322a18b816 */ /* 0x000fca0000000018 */
[----:B------:R0:W-:Y:S04]  /*ca80*/  STL.S16 [R1+0x28c], R24 ;  /* 0x00028c1801007387 */ /* 0x0001e80000100600 */
[----:B0-----:R-:W2:Y:S01]  /*ca90*/  LDL.LU R24, [R1+0x4ac] ;  /* 0x0004ac0001187983 */ /* 0x001ea20000300800 */
[----:B------:R-:W-:Y:S02]  /*caa0*/  LOP3.LUT P1, RZ, R0, 0x80000000, RZ, 0xc0, !PT ;  /* 0x8000000000ff7812 */ /* 0x000fe4000782c0ff */
[----:B------:R-:W-:Y:S01]  /*cab0*/  PRMT R25, RZ, 0x7610, R25 ;  /* 0x00007610ff197816 */ /* 0x000fe20000000019 */
[----:B------:R0:W-:Y:S02]  /*cac0*/  STL [R1+0x1c0], R12 ;  /* 0x0001c00c01007387 */ /* 0x0001e40000100800 */
[----:B0-----:R-:W-:-:S02]  /*cad0*/  PRMT R12, RZ, 0x7610, R12 ;  /* 0x00007610ff0c7816 */ /* 0x001fc4000000000c */
[C---:B--2---:R-:W-:Y:S01]  /*cae0*/  @!P3 PRMT R25, R24.reuse, 0x7610, R25 ;  /* 0x000076101819b816 */ /* 0x044fe20000000019 */
[----:B------:R0:W-:Y:S01]  /*caf0*/  STL [R1+0x1cc], R24 ;  /* 0x0001cc1801007387 */ /* 0x0001e20000100800 */
[----:B------:R-:W-:Y:S01]  /*cb00*/  @!P3 PRMT R12, R24, 0x7632, R12 ;  /* 0x00007632180cb816 */ /* 0x000fe2000000000c */
[----:B0-----:R-:W-:-:S06]  /*cb10*/  HFMA2 R24, -RZ, RZ, 0, 0 ;  /* 0x00000000ff187431 */ /* 0x001fcc00000001ff */
[----:B----4-:R-:W2:Y:S04]  /*cb20*/  @!P1 LDG.E R24, desc[UR10][R16.64] ;  /* 0x0000000a10189981 */ /* 0x010ea8000c1e1900 */
[----:B------:R-:W4:Y:S04]  /*cb30*/  LDL.LU.64 R16, [R1+0x490] ;  /* 0x0004900001107983 */ /* 0x000f280000300a00 */
[----:B------:R0:W-:Y:S02]  /*cb40*/  STL.S16 [R1+0x28e], R12 ;  /* 0x00028e0c01007387 */ /* 0x0001e40000100600 */
[----:B0-----:R-:W-:-:S02]  /*cb50*/  MOV R12, RZ ;  /* 0x000000ff000c7202 */ /* 0x001fc40000000f00 */
[----:B------:R0:W-:Y:S04]  /*cb60*/  STL.S16 [R1+0x28a], R25 ;  /* 0x00028a1901007387 */ /* 0x0001e80000100600 */
[----:B---3--:R1:W3:Y:S04]  /*cb70*/  @!P1 LDG.E R12, desc[UR10][R10.64] ;  /* 0x0000000a0a0c9981 */ /* 0x0082e8000c1e1900 */
[----:B0-----:R-:W2:Y:S04]  /*cb80*/  LDL.LU R25, [R1+0x4a8] ;  /* 0x0004a80001197983 */ /* 0x001ea80000300800 */
[----:B------:R-:W1:Y:S01]  /*cb90*/  LDL.LU.64 R10, [R1+0x4a0] ;  /* 0x0004a000010a7983 */ /* 0x000e620000300a00 */
[----:B------:R-:W-:-:S03]  /*cba0*/  LOP3.LUT P6, RZ, R2, 0x100, RZ, 0xc0, !PT ;  /* 0x0000010002ff7812 */ /* 0x000fc600078cc0ff */
[----:B------:R0:W-:Y:S02]  /*cbb0*/  STL [R1+0xc4], R13 ;  /* 0x0000c40d01007387 */ /* 0x0001e40000100800 */
[----:B0-----:R-:W-:Y:S02]  /*cbc0*/  PRMT R13, RZ, 0x7610, R13 ;  /* 0x00007610ff0d7816 */ /* 0x001fe4000000000d */
[----:B------:R-:W-:Y:S02]  /*cbd0*/  LOP3.LUT P5, RZ, R2, 0x200, RZ, 0xc0, !PT ;  /* 0x0000020002ff7812 */ /* 0x000fe400078ac0ff */
[----:B------:R-:W-:-:S04]  /*cbe0*/  PRMT R29, RZ, 0x7610, R29 ;  /* 0x00007610ff1d7816 */ /* 0x000fc8000000001d */
[----:B------:R-:W-:-:S05]  /*cbf0*/  @!P3 PRMT R29, R42, 0x7610, R29 ;  /* 0x000076102a1db816 */ /* 0x000fca000000001d */
[----:B------:R0:W-:Y:S04]  /*cc00*/  STL.S16 [R1+0x288], R29 ;  /* 0x0002881d01007387 */ /* 0x0001e80000100600 */
[----:B0-----:R-:W3:Y:S01]  /*cc10*/  LDL.LU R29, [R1+0x4b0] ;  /* 0x0004b000011d7983 */ /* 0x001ee20000300800 */
[----:B----4-:R-:W-:-:S05]  /*cc20*/  @!P6 PRMT R13, R16, 0x7632, R13 ;  /* 0x00007632100de816 */ /* 0x010fca000000000d */
[----:B------:R0:W-:Y:S02]  /*cc30*/  STL.S16 [R1+0x372], R13 ;  /* 0x0003720d01007387 */ /* 0x0001e40000100600 */
[----:B0-----:R-:W-:-:S06]  /*cc40*/  MOV R13, RZ ;  /* 0x000000ff000d7202 */ /* 0x001fcc0000000f00 */
[----:B------:R0:W4:Y:S04]  /*cc50*/  @!P2 LDG.E R13, desc[UR10][R20.64] ;  /* 0x0000000a140da981 */ /* 0x000128000c1e1900 */
[----:B------:R-:W0:Y:S01]  /*cc60*/  LDL.LU.64 R20, [R1+0x488] ;  /* 0x0004880001147983 */ /* 0x000e220000300a00 */
[----:B-1----:R-:W-:-:S04]  /*cc70*/  PRMT R10, RZ, 0x7610, R10 ;  /* 0x00007610ff0a7816 */ /* 0x002fc8000000000a */
[----:B--2---:R-:W-:-:S05]  /*cc80*/  @!P5 PRMT R10, R25, 0x7610, R10 ;  /* 0x00007610190ad816 */ /* 0x004fca000000000a */
[----:B------:R1:W-:Y:S04]  /*cc90*/  STL.S16 [R1+0x268], R10 ;  /* 0x0002680a01007387 */ /* 0x0003e80000100600 */
[----:B-1----:R-:W2:Y:S01]  /*cca0*/  LDL.LU R10, [R1+0x49c] ;  /* 0x00049c00010a7983 */ /* 0x002ea20000300800 */
[----:B------:R-:W-:Y:S02]  /*ccb0*/  LOP3.LUT P3, RZ, R2, 0x80, RZ, 0xc0, !PT ;  /* 0x0000008002ff7812 */ /* 0x000fe4000786c0ff */
[----:B------:R-:W-:Y:S02]  /*ccc0*/  PRMT R28, RZ, 0x7610, R28 ;  /* 0x00007610ff1c7816 */ /* 0x000fe4000000001c */
[----:B---3--:R-:W-:-:S04]  /*ccd0*/  PRMT R29, RZ, 0x7610, R29 ;  /* 0x00007610ff1d7816 */ /* 0x008fc8000000001d */
[----:B------:R-:W-:-:S05]  /*cce0*/  @!P5 PRMT R29, R25, 0x7632, R29 ;  /* 0x00007632191dd816 */ /* 0x000fca000000001d */
[----:B------:R-:W-:Y:S01]  /*ccf0*/  STL.S16 [R1+0x36c], R29 ;  /* 0x00036c1d01007387 */ /* 0x000fe20000100600 */
[----:B0-----:R-:W-:-:S04]  /*cd00*/  PRMT R20, RZ, 0x7610, R20 ;  /* 0x00007610ff147816 */ /* 0x001fc80000000014 */
[----:B------:R-:W-:-:S05]  /*cd10*/  @!P3 PRMT R20, R17, 0x7632, R20 ;  /* 0x000076321114b816 */ /* 0x000fca0000000014 */
[----:B------:R0:W-:Y:S04]  /*cd20*/  STL.S16 [R1+0x374], R20 ;  /* 0x0003741401007387 */ /* 0x0001e80000100600 */
[----:B0-----:R-:W3:Y:S01]  /*cd30*/  LDL.LU R20, [R1+0x484] ;  /* 0x0004840001147983 */ /* 0x001ee20000300800 */
[----:B--2---:R-:W-:-:S05]  /*cd40*/  @!P5 PRMT R28, R10, 0x7610, R28 ;  /* 0x000076100a1cd816 */ /* 0x004fca000000001c */
[----:B------:R0:W-:Y:S04]  /*cd50*/  STL.S16 [R1+0x26a], R28 ;  /* 0x00026a1c01007387 */ /* 0x0001e80000100600 */
[----:B0-----:R-:W2:Y:S04]  /*cd60*/  LDL.LU.64 R28, [R1+0x250] ;  /* 0x00025000011c7983 */ /* 0x001ea80000300a00 */
[----:B------:R0:W-:Y:S02]  /*cd70*/  STL [R1+0xd0], R25 ;  /* 0x0000d01901007387 */ /* 0x0001e40000100800 */
[----:B0-----:R-:W-:-:S02]  /*cd80*/  PRMT R25, RZ, 0x7610, R25 ;  /* 0x00007610ff197816 */ /* 0x001fc40000000019 */
[----:B------:R-:W-:Y:S02]  /*cd90*/  PRMT R21, RZ, 0x7610, R21 ;  /* 0x00007610ff157816 */ /* 0x000fe40000000015 */
[----:B------:R-:W-:-:S04]  /*cda0*/  PRMT R11, RZ, 0x7610, R11 ;  /* 0x00007610ff0b7816 */ /* 0x000fc8000000000b */
[----:B------:R-:W-:-:S05]  /*cdb0*/  @!P5 PRMT R11, R10, 0x7632, R11 ;  /* 0x000076320a0bd816 */ /* 0x000fca000000000b */
[----:B------:R0:W-:Y:S04]  /*cdc0*/  STL.S16 [R1+0x36e], R11 ;  /* 0x00036e0b01007387 */ /* 0x0001e80000100600 */
[----:B0-----:R-:W4:Y:S01]  /*cdd0*/  LDL.LU R11, [R1+0x498] ;  /* 0x00049800010b7983 */ /* 0x001f220000300800 */
[----:B---3--:R-:W-:-:S05]  /*cde0*/  @!P3 PRMT R25, R20, 0x7632, R25 ;  /* 0x000076321419b816 */ /* 0x008fca0000000019 */
[----:B------:R0:W-:Y:S01]  /*cdf0*/  STL.S16 [R1+0x376], R25 ;  /* 0x0003761901007387 */ /* 0x0001e20000100600 */
[----:B------:R-:W-:Y:S01]  /*ce00*/  @!P3 PRMT R21, R20, 0x7610, R21 ;  /* 0x000076101415b816 */ /* 0x000fe20000000015 */
[----:B0-----:R-:W-:-:S04]  /*ce10*/  HFMA2 R25, -RZ, RZ, 0, 0 ;  /* 0x00000000ff197431 */ /* 0x001fc800000001ff */
[----:B------:R0:W-:Y:S04]  /*ce20*/  STL.S16 [R1+0x25e], R21 ;  /* 0x00025e1501007387 */ /* 0x0001e80000100600 */
[----:B--2---:R1:W2:Y:S04]  /*ce30*/  @!P2 LDG.E R25, desc[UR10][R28.64] ;  /* 0x0000000a1c19a981 */ /* 0x0042a8000c1e1900 */
[----:B0-----:R-:W3:Y:S04]  /*ce40*/  LDL.LU R21, [R1+0x480] ;  /* 0x0004800001157983 */ /* 0x001ee80000300800 */
[----:B------:R-:W1:Y:S01]  /*ce50*/  LDL.LU.64 R28, [R1+0x478] ;  /* 0x00047800011c7983 */ /* 0x000e620000300a00 */
[----:B------:R-:W-:-:S02]  /*ce60*/  LOP3.LUT P5, RZ, R2, 0x40, RZ, 0xc0, !PT ;  /* 0x0000004002ff7812 */ /* 0x000fc400078ac0ff */
[----:B------:R-:W-:Y:S02]  /*ce70*/  PRMT R47, RZ, 0x7610, R47 ;  /* 0x00007610ff2f7816 */ /* 0x000fe4000000002f */
[----:B------:R-:W-:Y:S02]  /*ce80*/  PRMT R46, RZ, 0x7610, R46 ;  /* 0x00007610ff2e7816 */ /* 0x000fe4000000002e */
[C---:B----4-:R-:W-:Y:S02]  /*ce90*/  @!P6 PRMT R47, R11.reuse, 0x7610, R47 ;  /* 0x000076100b2fe816 */ /* 0x050fe4000000002f */
[----:B------:R-:W-:-:S03]  /*cea0*/  @!P6 PRMT R46, R11, 0x7632, R46 ;  /* 0x000076320b2ee816 */ /* 0x000fc6000000002e */
[----:B------:R-:W-:Y:S04]  /*ceb0*/  STL.S16 [R1+0x264], R47 ;  /* 0x0002642f01007387 */ /* 0x000fe80000100600 */
[----:B------:R0:W-:Y:S04]  /*cec0*/  STL.S16 [R1+0x370], R46 ;  /* 0x0003702e01007387 */ /* 0x0001e80000100600 */
[----:B0-----:R-:W4:Y:S01]  /*ced0*/  LDL.LU.64 R46, [R1+0x240] ;  /* 0x00024000012e7983 */ /* 0x001f220000300a00 */
[----:B-1----:R-:W-:-:S04]  /*cee0*/  PRMT R28, RZ, 0x7610, R28 ;  /* 0x00007610ff1c7816 */ /* 0x002fc8000000001c */
[----:B---3--:R-:W-:-:S05]  /*cef0*/  @!P5 PRMT R28, R21, 0x7632, R28 ;  /* 0x00007632151cd816 */ /* 0x008fca000000001c */
[----:B------:R0:W-:Y:S04]  /*cf00*/  STL.S16 [R1+0x254], R28 ;  /* 0x0002541c01007387 */ /* 0x0001e80000100600 */
[----:B0-----:R-:W3:Y:S01]  /*cf10*/  LDL.LU R28, [R1+0x46c] ;  /* 0x00046c00011c7983 */ /* 0x001ee20000300800 */
[----:B------:R-:W-:-:S03]  /*cf20*/  PRMT R14, RZ, 0x7610, R14 ;  /* 0x00007610ff0e7816 */ /* 0x000fc6000000000e */
[----:B------:R0:W-:Y:S01]  /*cf30*/  STL [R1+0x1c4], R36 ;  /* 0x0001c42401007387 */ /* 0x0001e20000100800 */
[----:B------:R-:W-:Y:S02]  /*cf40*/  @!P3 PRMT R14, R17, 0x7610, R14 ;  /* 0x00007610110eb816 */ /* 0x000fe4000000000e */
[----:B------:R-:W-:Y:S02]  /*cf50*/  LOP3.LUT P3, RZ, R0, 0x40000000, RZ, 0xc0, !PT ;  /* 0x4000000000ff7812 */ /* 0x000fe4000786c0ff */
[----:B0-----:R-:W-:Y:S02]  /*cf60*/  PRMT R36, RZ, 0x7610, R36 ;  /* 0x00007610ff247816 */ /* 0x001fe40000000024 */
[----:B------:R-:W-:Y:S02]  /*cf70*/  PRMT R29, RZ, 0x7610, R29 ;  /* 0x00007610ff1d7816 */ /* 0x000fe4000000001d */
[----:B------:R-:W-:-:S04]  /*cf80*/  PRMT R4, RZ, 0x7610, R4 ;  /* 0x00007610ff047816 */ /* 0x000fc80000000004 */
[----:B------:R-:W-:-:S05]  /*cf90*/  @!P1 PRMT R4, R12, 0x7632, R4 ;  /* 0x000076320c049816 */ /* 0x000fca0000000004 */
[----:B------:R0:W-:Y:S04]  /*cfa0*/  STL.S16 [R1+0x3a2], R4 ;  /* 0x0003a20401007387 */ /* 0x0001e80000100600 */
[----:B0-----:R-:W2:Y:S01]  /*cfb0*/  LDL.LU R4, [R1+0x41c] ;  /* 0x00041c0001047983 */ /* 0x001ea20000300800 */
[----:B---3--:R-:W-:-:S05]  /*cfc0*/  @!P5 PRMT R36, R28, 0x7632, R36 ;  /* 0x000076321c24d816 */ /* 0x008fca0000000024 */
[----:B------:R0:W-:Y:S01]  /*cfd0*/  STL.S16 [R1+0x256], R36 ;  /* 0x0002562401007387 */ /* 0x0001e20000100600 */
[----:B------:R-:W-:Y:S02]  /*cfe0*/  @!P5 PRMT R29, R28, 0x7610, R29 ;  /* 0x000076101c1dd816 */ /* 0x000fe4000000001d */
[----:B0-----:R-:W-:-:S03]  /*cff0*/  MOV R36, RZ ;  /* 0x000000ff00247202 */ /* 0x001fc60000000f00 */
[----:B------:R0:W-:Y:S04]  /*d000*/  STL.S16 [R1+0x252], R29 ;  /* 0x0002521d01007387 */ /* 0x0001e80000100600 */
[----:B----4-:R1:W3:Y:S04]  /*d010*/  @!P3 LDG.E R36, desc[UR10][R46.64] ;  /* 0x0000000a2e24b981 */ /* 0x0102e8000c1e1900 */
[----:B0-----:R-:W4:Y:S04]  /*d020*/  LDL.LU R29, [R1+0x468] ;  /* 0x00046800011d7983 */ /* 0x001f280000300800 */
[----:B------:R-:W1:Y:S01]  /*d030*/  LDL.LU.64 R46, [R1+0x460] ;  /* 0x00046000012e7983 */ /* 0x000e620000300a00 */
[----:B------:R-:W-:-:S04]  /*d040*/  PRMT R15, RZ, 0x7610, R15 ;  /* 0x00007610ff0f7816 */ /* 0x000fc8000000000f */
[----:B------:R-:W-:Y:S02]  /*d050*/  @!P6 PRMT R15, R16, 0x7610, R15 ;  /* 0x00007610100fe816 */ /* 0x000fe4000000000f */
[----:B------:R-:W-:Y:S02]  /*d060*/  LOP3.LUT P6, RZ, R2, 0x20, RZ, 0xc0, !PT ;  /* 0x0000002002ff7812 */ /* 0x000fe400078cc0ff */
[----:B------:R-:W-:-:S04]  /*d070*/  PRMT R32, RZ, 0x7610, R32 ;  /* 0x00007610ff207816 */ /* 0x000fc80000000020 */
[----:B------:R-:W-:-:S05]  /*d080*/  @!P5 PRMT R32, R21, 0x7610, R32 ;  /* 0x000076101520d816 */ /* 0x000fca0000000020 */
[----:B------:R0:W-:Y:S04]  /*d090*/  STL.S16 [R1+0x250], R32 ;  /* 0x0002502001007387 */ /* 0x0001e80000100600 */
[----:B0-----:R-:W3:Y:S01]  /*d0a0*/  LDL.LU R32, [R1+0x470] ;  /* 0x0004700001207983 */ /* 0x001ee20000300800 */
[----:B--2---:R-:W-:-:S04]  /*d0b0*/  PRMT R4, RZ, 0x7610, R4 ;  /* 0x00007610ff047816 */ /* 0x004fc80000000004 */
[----:B------:R-:W-:-:S05]  /*d0c0*/  @!P1 PRMT R4, R24, 0x7610, R4 ;  /* 0x0000761018049816 */ /* 0x000fca0000000004 */
[----:B------:R0:W-:Y:S04]  /*d0d0*/  STL.S16 [R1+0x39e], R4 ;  /* 0x00039e0401007387 */ /* 0x0001e80000100600 */
[----:B0-----:R-:W2:Y:S01]  /*d0e0*/  LDL.LU R4, [R1+0x418] ;  /* 0x0004180001047983 */ /* 0x001ea20000300800 */
[----:B-1----:R-:W-:-:S04]  /*d0f0*/  PRMT R46, RZ, 0x7610, R46 ;  /* 0x00007610ff2e7816 */ /* 0x002fc8000000002e */
[----:B----4-:R-:W-:-:S05]  /*d100*/  @!P6 PRMT R46, R29, 0x7632, R46 ;  /* 0x000076321d2ee816 */ /* 0x010fca000000002e */
[----:B------:R0:W-:Y:S04]  /*d110*/  STL.S16 [R1+0x378], R46 ;  /* 0x0003782e01007387 */ /* 0x0001e80000100600 */
[----:B0-----:R-:W4:Y:S01]  /*d120*/  LDL.LU R46, [R1+0x458] ;  /* 0x00045800012e7983 */ /* 0x001f220000300800 */
[----:B------:R-:W-:Y:S02]  /*d130*/  PRMT R33, RZ, 0x7610, R33 ;  /* 0x00007610ff217816 */ /* 0x000fe40000000021 */
[----:B------:R-:W-:Y:S02]  /*d140*/  PRMT R47, RZ, 0x7610, R47 ;  /* 0x00007610ff2f7816 */ /* 0x000fe4000000002f */
[----:B------:R-:W-:Y:S02]  /*d150*/  @!P6 PRMT R33, R29, 0x7610, R33 ;  /* 0x000076101d21e816 */ /* 0x000fe40000000021 */
[----:B---3--:R-:W-:-:S03]  /*d160*/  PRMT R32, RZ, 0x7610, R32 ;  /* 0x00007610ff207816 */ /* 0x008fc60000000020 */
[----:B------:R0:W-:Y:S04]  /*d170*/  STL.S16 [R1+0x240], R33 ;  /* 0x0002402101007387 */ /* 0x0001e80000100600 */
[----:B------:R-:W-:Y:S04]  /*d180*/  STL.S16 [R1+0x266], R15 ;  /* 0x0002660f01007387 */ /* 0x000fe80000100600 */
[----:B0-----:R-:W3:Y:S04]  /*d190*/  LDL.LU R33, [R1+0x45c] ;  /* 0x00045c0001217983 */ /* 0x001ee80000300800 */
[----:B------:R0:W-:Y:S04]  /*d1a0*/  STL.S16 [R1+0x25c], R14 ;  /* 0x00025c0e01007387 */ /* 0x0001e80000100600 */
[----:B0-----:R-:W3:Y:S01]  /*d1b0*/  LDL.LU.64 R14, [R1+0x238] ;  /* 0x00023800010e7983 */ /* 0x001ee20000300a00 */
[----:B------:R-:W-:-:S02]  /*d1c0*/  PRMT R6, RZ, 0x7610, R6 ;  /* 0x00007610ff067816 */ /* 0x000fc40000000006 */
[----:B--2---:R-:W-:Y:S02]  /*d1d0*/  PRMT R4, RZ, 0x7610, R4 ;  /* 0x00007610ff047816 */ /* 0x004fe40000000004 */
[----:B------:R-:W-:Y:S02]  /*d1e0*/  @!P1 PRMT R6, R12, 0x7610, R6 ;  /* 0x000076100c069816 */ /* 0x000fe40000000006 */
[----:B------:R-:W-:-:S03]  /*d1f0*/  @!P2 PRMT R4, R13, 0x7632, R4 ;  /* 0x000076320d04a816 */ /* 0x000fc60000000004 */
[----:B------:R0:W-:Y:S04]  /*d200*/  STL.S16 [R1+0x398], R6 ;  /* 0x0003980601007387 */ /* 0x0001e80000100600 */
[----:B------:R1:W-:Y:S04]  /*d210*/  STL.S16 [R1+0x3ac], R4 ;  /* 0x0003ac0401007387 */ /* 0x0003e80000100600 */
[----:B0-----:R-:W2:Y:S04]  /*d220*/  LDL.LU R6, [R1+0x420] ;  /* 0x0004200001067983 */ /* 0x001ea80000300800 */
[----:B-1----:R-:W2:Y:S01]  /*d230*/  LDL.LU R4, [R1+0x410] ;  /* 0x0004100001047983 */ /* 0x002ea20000300800 */
[----:B----4-:R-:W-:-:S02]  /*d240*/  @!P6 PRMT R32, R46, 0x7610, R32 ;  /* 0x000076102e20e816 */ /* 0x010fc40000000020 */
[----:B------:R-:W-:-:S03]  /*d250*/  @!P6 PRMT R47, R46, 0x7632, R47 ;  /* 0x000076322e2fe816 */ /* 0x000fc6000000002f */
[----:B------:R0:W-:Y:S04]  /*d260*/  STL.S16 [R1+0x242], R32 ;  /* 0x0002422001007387 */ /* 0x0001e80000100600 */
[----:B------:R1:W-:Y:S04]  /*d270*/  STL.S16 [R1+0x37a], R47 ;  /* 0x00037a2f01007387 */ /* 0x0003e80000100600 */
[----:B0-----:R-:W4:Y:S04]  /*d280*/  LDL.LU R32, [R1+0x454] ;  /* 0x0004540001207983 */ /* 0x001f280000300800 */
[----:B-1----:R-:W4:Y:S01]  /*d290*/  LDL.LU R47, [R1+0x450] ;  /* 0x00045000012f7983 */ /* 0x002f220000300800 */
[----:B------:R-:W-:-:S03]  /*d2a0*/  LOP3.LUT P5, RZ, R2, 0x8, RZ, 0xc0, !PT ;  /* 0x0000000802ff7812 */ /* 0x000fc600078ac0ff */
[----:B------:R0:W-:Y:S01]  /*d2b0*/  STL [R1+0x1d4], R16 ;  /* 0x0001d41001007387 */ /* 0x0001e20000100800 */
[----:B---3--:R-:W-:Y:S02]  /*d2c0*/  PRMT R33, RZ, 0x7610, R33 ;  /* 0x00007610ff217816 */ /* 0x008fe40000000021 */
[----:B------:R-:W-:Y:S01]  /*d2d0*/  PRMT R49, RZ, 0x7610, R49 ;  /* 0x00007610ff317816 */ /* 0x000fe20000000031 */
[----:B0-----:R-:W-:-:S06]  /*d2e0*/  HFMA2 R16, -RZ, RZ, 0, 0 ;  /* 0x00000000ff107431 */ /* 0x001fcc00000001ff */
[----:B------:R-:W-:Y:S01]  /*d2f0*/  @!P5 PRMT R49, R50, 0x7632, R49 ;  /* 0x000076323231d816 */ /* 0x000fe20000000031 */
[----:B------:R0:W3:Y:S04]  /*d300*/  @!P3 LDG.E R16, desc[UR10][R14.64] ;  /* 0x0000000a0e10b981 */ /* 0x0000e8000c1e1900 */
[----:B------:R-:W0:Y:S04]  /*d310*/  LDL.LU.64 R14, [R1+0x448] ;  /* 0x00044800010e7983 */ /* 0x000e280000300a00 */
[----:B------:R1:W-:Y:S04]  /*d320*/  STL.S16 [R1+0x384], R49 ;  /* 0x0003843101007387 */ /* 0x0003e80000100600 */
[----:B-1----:R-:W3:Y:S01]  /*d330*/  LDL.LU R49, [R1+0x430] ;  /* 0x0004300001317983 */ /* 0x002ee20000300800 */
[----:B--2---:R-:W-:-:S02]  /*d340*/  PRMT R6, RZ, 0x7610, R6 ;  /* 0x00007610ff067816 */ /* 0x004fc40000000006 */
[----:B------:R-:W-:Y:S02]  /*d350*/  PRMT R4, RZ, 0x7610, R4 ;  /* 0x00007610ff047816 */ /* 0x000fe40000000004 */
[----:B------:R-:W-:Y:S02]  /*d360*/  @!P2 PRMT R6, R13, 0x7610, R6 ;  /* 0x000076100d06a816 */ /* 0x000fe40000000006 */
[----:B------:R-:W-:Y:S02]  /*d370*/  PRMT R34, RZ, 0x7610, R34 ;  /* 0x00007610ff227816 */ /* 0x000fe40000000022 */
[----:B------:R-:W-:Y:S01]  /*d380*/  @!P2 PRMT R4, R25, 0x7632, R4 ;  /* 0x000076321904a816 */ /* 0x000fe20000000004 */
[----:B------:R1:W-:Y:S01]  /*d390*/  STL.S16 [R1+0x3a8], R6 ;  /* 0x0003a80601007387 */ /* 0x0003e20000100600 */
[----:B------:R-:W-:-:S03]  /*d3a0*/  @!P5 PRMT R34, R50, 0x7610, R34 ;  /* 0x000076103222d816 */ /* 0x000fc60000000022 */
[----:B------:R2:W-:Y:S04]  /*d3b0*/  STL.S16 [R1+0x3ae], R4 ;  /* 0x0003ae0401007387 */ /* 0x0005e80000100600 */
[----:B-1----:R-:W3:Y:S04]  /*d3c0*/  LDL.LU R6, [R1+0x414] ;  /* 0x0004140001067983 */ /* 0x002ee80000300800 */
[----:B--2---:R-:W2:Y:S04]  /*d3d0*/  LDL.LU R4, [R1+0x408] ;  /* 0x0004080001047983 */ /* 0x004ea80000300800 */
[----:B------:R1:W-:Y:S04]  /*d3e0*/  STL.S16 [R1+0x380], R34 ;  /* 0x0003802201007387 */ /* 0x0003e80000100600 */
[----:B-1----:R-:W2:Y:S01]  /*d3f0*/  LDL.LU R34, [R1+0x434] ;  /* 0x0004340001227983 */ /* 0x002ea20000300800 */
[----:B----4-:R-:W-:-:S02]  /*d400*/  PRMT R32, RZ, 0x7610, R32 ;  /* 0x00007610ff207816 */ /* 0x010fc40000000020 */
[C---:B------:R-:W-:Y:S02]  /*d410*/  @!P4 PRMT R33, R47.reuse, 0x7610, R33 ;  /* 0x000076102f21c816 */ /* 0x040fe40000000021 */
[----:B------:R-:W-:-:S03]  /*d420*/  @!P4 PRMT R32, R47, 0x7632, R32 ;  /* 0x000076322f20c816 */ /* 0x000fc60000000020 */
[----:B------:R1:W-:Y:S04]  /*d430*/  STL.S16 [R1+0x238], R33 ;  /* 0x0002382101007387 */ /* 0x0003e80000100600 */
[----:B------:R4:W-:Y:S04]  /*d440*/  STL.S16 [R1+0x37c], R32 ;  /* 0x00037c2001007387 */ /* 0x0009e80000100600 */
[----:B-1----:R-:W2:Y:S04]  /*d450*/  LDL.LU R33, [R1+0x444] ;  /* 0x0004440001217983 */ /* 0x002ea80000300800 */
[----:B----4-:R-:W4:Y:S01]  /*d460*/  LDL.LU R32, [R1+0x440] ;  /* 0x0004400001207983 */ /* 0x010f220000300800 */
[----:B0-----:R-:W-:-:S02]  /*d470*/  PRMT R14, RZ, 0x7610, R14 ;  /* 0x00007610ff0e7816 */ /* 0x001fc4000000000e */
[----:B------:R-:W-:Y:S02]  /*d480*/  PRMT R15, RZ, 0x7610, R15 ;  /* 0x00007610ff0f7816 */ /* 0x000fe4000000000f */
[C---:B------:R-:W-:Y:S02]  /*d490*/  @!P4 PRMT R14, R48.reuse, 0x7610, R14 ;  /* 0x00007610300ec816 */ /* 0x040fe4000000000e */
[----:B------:R-:W-:-:S03]  /*d4a0*/  @!P4 PRMT R15, R48, 0x7632, R15 ;  /* 0x00007632300fc816 */ /* 0x000fc6000000000f */
[----:B------:R0:W-:Y:S04]  /*d4b0*/  STL.S16 [R1+0x23a], R14 ;  /* 0x00023a0e01007387 */ /* 0x0001e80000100600 */
[----:B------:R1:W-:Y:S04]  /*d4c0*/  STL.S16 [R1+0x37e], R15 ;  /* 0x00037e0f01007387 */ /* 0x0003e80000100600 */
[----:B0-----:R-:W4:Y:S04]  /*d4d0*/  LDL.LU R14, [R1+0x43c] ;  /* 0x00043c00010e7983 */ /* 0x001f280000300800 */
[----:B-1----:R-:W4:Y:S01]  /*d4e0*/  LDL.LU R15, [R1+0x438] ;  /* 0x00043800010f7983 */ /* 0x002f220000300800 */
[----:B------:R-:W-:-:S02]  /*d4f0*/  PRMT R19, RZ, 0x7610, R19 ;  /* 0x00007610ff137816 */ /* 0x000fc40000000013 */
[----:B---3--:R-:W-:Y:S02]  /*d500*/  PRMT R6, RZ, 0x7610, R6 ;  /* 0x00007610ff067816 */ /* 0x008fe40000000006 */
[----:B--2---:R-:W-:Y:S02]  /*d510*/  PRMT R4, RZ, 0x7610, R4 ;  /* 0x00007610ff047816 */ /* 0x004fe40000000004 */
[----:B------:R-:W-:Y:S02]  /*d520*/  @!P2 PRMT R6, R25, 0x7610, R6 ;  /* 0x000076101906a816 */ /* 0x000fe40000000006 */
[----:B------:R-:W-:-:S03]  /*d530*/  @!P3 PRMT R4, R36, 0x7632, R4 ;  /* 0x000076322404b816 */ /* 0x000fc60000000004 */
[----:B------:R0:W-:Y:S04]  /*d540*/  STL.S16 [R1+0x3aa], R6 ;  /* 0x0003aa0601007387 */ /* 0x0001e80000100600 */
[----:B------:R1:W-:Y:S04]  /*d550*/  STL.S16 [R1+0x3b4], R4 ;  /* 0x0003b40401007387 */ /* 0x0003e80000100600 */
[----:B0-----:R-:W2:Y:S04]  /*d560*/  LDL.LU R6, [R1+0x40c] ;  /* 0x00040c0001067983 */ /* 0x001ea80000300800 */
[----:B-1----:R-:W3:Y:S01]  /*d570*/  LDL.LU R4, [R1+0x400] ;  /* 0x0004000001047983 */ /* 0x002ee20000300800 */
[----:B------:R-:W-:-:S02]  /*d580*/  PRMT R33, RZ, 0x7610, R33 ;  /* 0x00007610ff217816 */ /* 0x000fc40000000021 */
[----:B----4-:R-:W-:Y:S02]  /*d590*/  PRMT R32, RZ, 0x7610, R32 ;  /* 0x00007610ff207816 */ /* 0x010fe40000000020 */
[C---:B------:R-:W-:Y:S02]  /*d5a0*/  @!P5 PRMT R33, R49.reuse, 0x7632, R33 ;  /* 0x000076323121d816 */ /* 0x040fe40000000021 */
[----:B------:R-:W-:-:S03]  /*d5b0*/  @!P5 PRMT R32, R49, 0x7610, R32 ;  /* 0x000076103120d816 */ /* 0x000fc60000000020 */
[----:B------:R0:W-:Y:S04]  /*d5c0*/  STL.S16 [R1+0x386], R33 ;  /* 0x0003862101007387 */ /* 0x0001e80000100600 */
[----:B------:R1:W-:Y:S04]  /*d5d0*/  STL.S16 [R1+0x382], R32 ;  /* 0x0003822001007387 */ /* 0x0003e80000100600 */
[----:B0-----:R-:W4:Y:S04]  /*d5e0*/  LDL.LU R33, [R1+0x428] ;  /* 0x0004280001217983 */ /* 0x001f280000300800 */
[----:B-1----:R-:W4:Y:S01]  /*d5f0*/  LDL.LU R32, [R1+0x42c] ;  /* 0x00042c0001207983 */ /* 0x002f220000300800 */
[----:B------:R-:W-:-:S13]  /*d600*/  LOP3.LUT P5, RZ, R0, 0x10000000, RZ, 0xc0, !PT ;  /* 0x1000000000ff7812 */ /* 0x000fda00078ac0ff */
[----:B------:R-:W-:-:S05]  /*d610*/  @!P5 PRMT R19, R34, 0x7610, R19 ;  /* 0x000076102213d816 */ /* 0x000fca0000000013 */
[----:B------:R0:W-:Y:S04]  /*d620*/  STL.S16 [R1+0x388], R19 ;  /* 0x0003881301007387 */ /* 0x0001e80000100600 */
[----:B0-----:R-:W4:Y:S01]  /*d630*/  LDL.LU R19, [R1+0x424] ;  /* 0x0004240001137983 */ /* 0x001f220000300800 */
[----:B------:R-:W-:Y:S02]  /*d640*/  LOP3.LUT P6, RZ, R2, 0x2, RZ, 0xc0, !PT ;  /* 0x0000000202ff7812 */ /* 0x000fe400078cc0ff */
[----:B------:R-:W-:-:S11]  /*d650*/  PRMT R3, RZ, 0x7610, R3 ;  /* 0x00007610ff037816 */ /* 0x000fd60000000003 */
[----:B------:R-:W-:-:S05]  /*d660*/  @!P6 PRMT R3, R38, 0x7610, R3 ;  /* 0x000076102603e816 */ /* 0x000fca0000000003 */
[----:B------:R0:W-:Y:S02]  /*d670*/  STL.S16 [R1+0x392], R3 ;  /* 0x0003920301007387 */ /* 0x0001e40000100600 */
[----:B0-----:R-:W0:Y:S01]  /*d680*/  S2R R3, SR_TID.X ;  /* 0x0000000000037919 */ /* 0x001e220000002100 */
[----:B------:R-:W-:Y:S02]  /*d690*/  PRMT R2, RZ, 0x7610, R2 ;  /* 0x00007610ff027816 */ /* 0x000fe40000000002 */
[----:B------:R-:W-:Y:S02]  /*d6a0*/  LOP3.LUT P4, RZ, R0, 0x20000000, RZ, 0xc0, !PT ;  /* 0x2000000000ff7812 */ /* 0x000fe4000788c0ff */
[----:B------:R-:W-:Y:S01]  /*d6b0*/  @!P6 PRMT R2, R38, 0x7632, R2 ;  /* 0x000076322602e816 */ /* 0x000fe20000000002 */
[----:B------:R1:W-:Y:S04]  /*d6c0*/  STL [R1+0xd8], R17 ;  /* 0x0000d81101007387 */ /* 0x0003e80000100800 */
[----:B------:R0:W-:Y:S01]  /*d6d0*/  STL.S16 [R1+0x39a], R2 ;  /* 0x00039a0201007387 */ /* 0x0001e20000100600 */
[----:B-1----:R-:W-:-:S03]  /*d6e0*/  MOV R17, RZ ;  /* 0x000000ff00117202 */ /* 0x002fc60000000f00 */
[----:B------:R1:W-:Y:S04]  /*d6f0*/  STL [R1+0x1d8], R20 ;  /* 0x0001d81401007387 */ /* 0x0003e80000100800 */
[----:B------:R-:W-:Y:S04]  /*d700*/  STL [R1+0xc8], R37 ;  /* 0x0000c82501007387 */ /* 0x000fe80000100800 */
[----:B------:R2:W-:Y:S01]  /*d710*/  STL [R1+0x1c8], R43 ;  /* 0x0001c82b01007387 */ /* 0x0005e20000100800 */
[----:B0-----:R-:W-:-:S03]  /*d720*/  LOP3.LUT R2, R3, 0xffff, RZ, 0xc0, !PT ;  /* 0x0000ffff03027812 */ /* 0x001fc600078ec0ff */
[----:B------:R0:W-:Y:S01]  /*d730*/  STL [R1+0xcc], R42 ;  /* 0x0000cc2a01007387 */ /* 0x0001e20000100800 */
[----:B-1----:R-:W-:Y:S01]  /*d740*/  HFMA2 R20, -RZ, RZ, 0, 0 ;  /* 0x00000000ff147431 */ /* 0x002fe200000001ff */
[----:B--2---:R-:W-:Y:S01]  /*d750*/  PRMT R43, RZ, 0x7610, R43 ;  /* 0x00007610ff2b7816 */ /* 0x004fe2000000002b */
[----:B------:R-:W-:Y:S01]  /*d760*/  IMAD R2, R2, 0x493, RZ ;  /* 0x0000049302027824 */ /* 0x000fe200078e02ff */
[----:B------:R1:W-:Y:S01]  /*d770*/  STL [R1+0x1d0], R10 ;  /* 0x0001d00a01007387 */ /* 0x0003e20000100800 */
[----:B------:R-:W-:-:S03]  /*d780*/  PRMT R37, RZ, 0x7610, R37 ;  /* 0x00007610ff257816 */ /* 0x000fc60000000025 */
[----:B------:R2:W-:Y:S01]  /*d790*/  STL [R1+0xd4], R11 ;  /* 0x0000d40b01007387 */ /* 0x0005e20000100800 */
[----:B0-----:R-:W-:-:S03]  /*d7a0*/  PRMT R42, RZ, 0x7610, R42 ;  /* 0x00007610ff2a7816 */ /* 0x001fc6000000002a */
[----:B------:R0:W4:Y:S01]  /*d7b0*/  @!P4 LDG.E R17, desc[UR10][R14.64] ;  /* 0x0000000a0e11c981 */ /* 0x000122000c1e1900 */
[----:B-1----:R-:W-:Y:S02]  /*d7c0*/  PRMT R10, RZ, 0x7610, R10 ;  /* 0x00007610ff0a7816 */ /* 0x002fe4000000000a */
[----:B------:R-:W-:Y:S02]  /*d7d0*/  SHF.R.U32.HI R2, RZ, 0x10, R2 ;  /* 0x00000010ff027819 */ /* 0x000fe40000011602 */
[----:B--2---:R-:W-:Y:S02]  /*d7e0*/  PRMT R11, RZ, 0x7610, R11 ;  /* 0x00007610ff0b7816 */ /* 0x004fe4000000000b */
[----:B0-----:R-:W-:Y:S02]  /*d7f0*/  PRMT R15, RZ, 0x7610, R15 ;  /* 0x00007610ff0f7816 */ /* 0x001fe4000000000f */
[----:B------:R-:W-:Y:S02]  /*d800*/  PRMT R14, RZ, 0x7610, R14 ;  /* 0x00007610ff0e7816 */ /* 0x000fe4000000000e */
[----:B------:R-:W-:-:S02]  /*d810*/  @!P5 PRMT R43, R34, 0x7632, R43 ;  /* 0x00007632222bd816 */ /* 0x000fc4000000002b */
[C---:B------:R-:W-:Y:S02]  /*d820*/  @!P5 PRMT R42, R35.reuse, 0x7610, R42 ;  /* 0x00007610232ad816 */ /* 0x040fe4000000002a */
[----:B------:R-:W-:Y:S02]  /*d830*/  @!P5 PRMT R37, R35, 0x7632, R37 ;  /* 0x000076322325d816 */ /* 0x000fe40000000025 */
[----:B------:R-:W-:Y:S02]  /*d840*/  LOP3.LUT P5, RZ, R0, 0x8000000, RZ, 0xc0, !PT ;  /* 0x0800000000ff7812 */ /* 0x000fe400078ac0ff */
[C---:B------:R-:W-:Y:S02]  /*d850*/  @!P0 PRMT R15, R39.reuse, 0x7610, R15 ;  /* 0x00007610270f8816 */ /* 0x040fe4000000000f */
[----:B------:R-:W-:Y:S02]  /*d860*/  @!P0 PRMT R14, R39, 0x7632, R14 ;  /* 0x00007632270e8816 */ /* 0x000fe4000000000e */
[----:B------:R-:W-:-:S02]  /*d870*/  @!P0 PRMT R11, R5, 0x7610, R11 ;  /* 0x00007610050b8816 */ /* 0x000fc4000000000b */
[----:B------:R-:W-:Y:S02]  /*d880*/  @!P0 PRMT R10, R5, 0x7632, R10 ;  /* 0x00007632050a8816 */ /* 0x000fe4000000000a */
[----:B------:R-:W-:Y:S02]  /*d890*/  ISETP.NE.AND P0, PT, RZ, UR9, PT ;  /* 0x00000009ff007c0c */ /* 0x000fe4000bf05270 */
[----:B------:R-:W-:-:S05]  /*d8a0*/  PRMT R2, R2, 0x9910, RZ ;  /* 0x0000991002027816 */ /* 0x000fca00000000ff */
[----:B------:R-:W-:Y:S01]  /*d8b0*/  IMAD R2, R2, 0x38, RZ ;  /* 0x0000003802027824 */ /* 0x000fe200078e02ff */
[----:B------:R-:W-:Y:S04]  /*d8c0*/  STL.S16 [R1+0x39c], R11 ;  /* 0x00039c0b01007387 */ /* 0x000fe80000100600 */
[----:B------:R-:W-:Y:S01]  /*d8d0*/  IADD3 R2, PT, PT, RZ, -R2, RZ ;  /* 0x80000002ff027210 */ /* 0x000fe20007ffe0ff */
[----:B------:R0:W-:Y:S03]  /*d8e0*/  STL.S16 [R1+0x3a4], R10 ;  /* 0x0003a40a01007387 */ /* 0x0001e60000100600 */
[----:B------:R-:W-:Y:S01]  /*d8f0*/  PRMT R2, R2, 0x7710, RZ ;  /* 0x0000771002027816 */ /* 0x000fe200000000ff */
[----:B0-----:R-:W0:Y:S03]  /*d900*/  LDC.64 R10, c[0x0][0x3a8] ;  /* 0x0000ea00ff0a7b82 */ /* 0x001e260000000a00 */
[----:B------:R-:W-:Y:S01]  /*d910*/  IADD3 R2, PT, PT, R2, R3, RZ ;  /* 0x0000000302027210 */ /* 0x000fe20007ffe0ff */
[----:B------:R1:W-:Y:S03]  /*d920*/  STL [R1+0xdc], R21 ;  /* 0x0000dc1501007387 */ /* 0x0003e60000100800 */
[----:B------:R-:W-:Y:S01]  /*d930*/  SHF.L.U32 R2, R2, 0x1, RZ ;  /* 0x0000000102027819 */ /* 0x000fe200000006ff */
[----:B------:R2:W-:Y:S01]  /*d940*/  STL.S16 [R1+0x396], R15 ;  /* 0x0003960f01007387 */ /* 0x0005e20000100600 */
[----:B------:R-:W-:-:S03]  /*d950*/  PRMT R6, RZ, 0x7610, R6 ;  /* 0x00007610ff067816 */ /* 0x000fc60000000006 */
[----:B------:R3:W-:Y:S01]  /*d960*/  STL.S16 [R1+0x3a0], R14 ;  /* 0x0003a00e01007387 */ /* 0x0007e20000100600 */
[----:B-1----:R-:W-:-:S03]  /*d970*/  MOV R21, RZ ;  /* 0x000000ff00157202 */ /* 0x002fc60000000f00 */
[----:B------:R1:W-:Y:S01]  /*d980*/  STL [R1+0x1f4], R5 ;  /* 0x0001f40501007387 */ /* 0x0003e20000100800 */
[----:B------:R-:W-:Y:S02]  /*d990*/  PRMT R7, RZ, 0x7610, R7 ;  /* 0x00007610ff077816 */ /* 0x000fe40000000007 */
[----:B--2---:R-:W-:Y:S02]  /*d9a0*/  LOP3.LUT R15, R2, 0xffff, RZ, 0xc0, !PT ;  /* 0x0000ffff020f7812 */ /* 0x004fe400078ec0ff */
[----:B---3--:R-:W-:Y:S02]  /*d9b0*/  MOV R14, UR13 ;  /* 0x0000000d000e7c02 */ /* 0x008fe40008000f00 */
[----:B------:R-:W-:Y:S02]  /*d9c0*/  PRMT R4, RZ, 0x7610, R4 ;  /* 0x00007610ff047816 */ /* 0x000fe40000000004 */
[----:B-1----:R-:W-:Y:S01]  /*d9d0*/  PRMT R5, RZ, 0x7610, R5 ;  /* 0x00007610ff057816 */ /* 0x002fe20000000005 */
[----:B------:R-:W-:Y:S01]  /*d9e0*/  IMAD R14, R14, 0x70, R15 ;  /* 0x000000700e0e7824 */ /* 0x000fe200078e020f */
[----:B------:R-:W-:-:S02]  /*d9f0*/  @!P3 PRMT R6, R36, 0x7610, R6 ;  /* 0x000076102406b816 */ /* 0x000fc40000000006 */
[----:B------:R-:W-:Y:S02]  /*da00*/  @!P3 PRMT R7, R16, 0x7610, R7 ;  /* 0x000076101007b816 */ /* 0x000fe40000000007 */
[----:B------:R-:W-:Y:S02]  /*da10*/  @!P1 PRMT R5, R24, 0x7632, R5 ;  /* 0x0000763218059816 */ /* 0x000fe40000000005 */
[----:B------:R-:W-:Y:S01]  /*da20*/  @!P3 PRMT R4, R16, 0x7632, R4 ;  /* 0x000076321004b816 */ /* 0x000fe20000000004 */
[----:B------:R-:W-:Y:S01]  /*da30*/  STL [R1+0x3d0], R15 ;  /* 0x0003d00f01007387 */ /* 0x000fe20000100800 */
[----:B0-----:R-:W-:-:S03]  /*da40*/  IMAD.WIDE R10, R14, 0x4, R10 ;  /* 0x000000040e0a7825 */ /* 0x001fc600078e020a */
[----:B------:R-:W-:Y:S04]  /*da50*/  STL.S16 [R1+0x38c], R43 ;  /* 0x00038c2b01007387 */ /* 0x000fe80000100600 */
[----:B------:R-:W-:Y:S04]  /*da60*/  STL.S16 [R1+0x38a], R42 ;  /* 0x00038a2a01007387 */ /* 0x000fe80000100600 */
[----:B------:R-:W-:Y:S04]  /*da70*/  STL.S16 [R1+0x38e], R37 ;  /* 0x00038e2501007387 */ /* 0x000fe80000100600 */
[----:B------:R0:W-:Y:S04]  /*da80*/  STL [R1+0xe0], R29 ;  /* 0x0000e01d01007387 */ /* 0x0001e80000100800 */
[----:B------:R1:W-:Y:S04]  /*da90*/  STL [R1+0x1e0], R46 ;  /* 0x0001e02e01007387 */ /* 0x0003e80000100800 */
[----:B------:R2:W-:Y:S04]  /*daa0*/  STL [R1+0xe4], R47 ;  /* 0x0000e42f01007387 */ /* 0x0005e80000100800 */
[----:B------:R3:W-:Y:S04]  /*dab0*/  STL [R1+0x1e4], R48 ;  /* 0x0001e43001007387 */ /* 0x0007e80000100800 */
[----:B------:R3:W-:Y:S04]  /*dac0*/  STL [R1+0xe8], R50 ;  /* 0x0000e83201007387 */ /* 0x0007e80000100800 */
[----:B------:R3:W-:Y:S04]  /*dad0*/  STL [R1+0x1e8], R49 ;  /* 0x0001e83101007387 */ /* 0x0007e80000100800 */
[----:B------:R4:W-:Y:S04]  /*dae0*/  STL [R1+0xec], R34 ;  /* 0x0000ec2201007387 */ /* 0x0009e80000100800 */
[----:B------:R4:W-:Y:S04]  /*daf0*/  STL [R1+0x1ec], R35 ;  /* 0x0001ec2301007387 */ /* 0x0009e80000100800 */
[----:B------:R-:W-:Y:S04]  /*db00*/  STL [R1+0xf0], R51 ;  /* 0x0000f03301007387 */ /* 0x000fe80000100800 */
[----:B------:R4:W-:Y:S04]  /*db10*/  STL [R1+0x1f0], R38 ;  /* 0x0001f02601007387 */ /* 0x0009e80000100800 */
[----:B------:R4:W-:Y:S04]  /*db20*/  STL [R1+0xf4], R39 ;  /* 0x0000f42701007387 */ /* 0x0009e80000100800 */
[----:B------:R-:W-:Y:S04]  /*db30*/  STL [R1+0x1fc], R25 ;  /* 0x0001fc1901007387 */ /* 0x000fe80000100800 */
[----:B------:R-:W-:Y:S04]  /*db40*/  STL.S16 [R1+0x3b0], R6 ;  /* 0x0003b00601007387 */ /* 0x000fe80000100600 */
[----:B------:R-:W-:Y:S04]  /*db50*/  STL [R1+0x100], R36 ;  /* 0x0001002401007387 */ /* 0x000fe80000100800 */
[----:B------:R-:W-:Y:S04]  /*db60*/  STL.S16 [R1+0x3b2], R7 ;  /* 0x0003b20701007387 */ /* 0x000fe80000100600 */
[----:B0-----:R-:W5:Y:S04]  /*db70*/  LDL.S16 R29, [R1+0x274] ;  /* 0x00027400011d7983 */ /* 0x001f680000100600 */
[----:B------:R-:W5:Y:S04]  /*db80*/  LDL.S16 R42, [R1+0x210] ;  /* 0x00021000012a7983 */ /* 0x000f680000100600 */
[----:B------:R-:W5:Y:S04]  /*db90*/  LDL.S16 R43, [R1+0x216] ;  /* 0x00021600012b7983 */ /* 0x000f680000100600 */
[----:B------:R-:W5:Y:S04]  /*dba0*/  LDL.S16 R37, [R1+0x212] ;  /* 0x0002120001257983 */ /* 0x000f680000100600 */
[----:B-1----:R-:W5:Y:S04]  /*dbb0*/  LDL.S16 R46, [R1+0x304] ;  /* 0x00030400012e7983 */ /* 0x002f680000100600 */
[----:B--2---:R-:W5:Y:S04]  /*dbc0*/  LDL.S16 R47, [R1+0x354] ;  /* 0x00035400012f7983 */ /* 0x004f680000100600 */
[----:B---3--:R-:W5:Y:S04]  /*dbd0*/  LDL.S16 R48, [R1+0x32e] ;  /* 0x00032e0001307983 */ /* 0x008f680000100600 */
[----:B------:R-:W5:Y:S04]  /*dbe0*/  LDL.S16 R50, [R1+0x332] ;  /* 0x0003320001327983 */ /* 0x000f680000100600 */
[----:B------:R-:W5:Y:S04]  /*dbf0*/  LDL.S16 R49, [R1+0x32c] ;  /* 0x00032c0001317983 */ /* 0x000f680000100600 */
[----:B----4-:R0:W2:Y:S04]  /*dc00*/  @!P4 LDG.E R20, desc[UR10][R32.64] ;  /* 0x0000000a2014c981 */ /* 0x0100a8000c1e1900 */
[----:B------:R-:W5:Y:S04]  /*dc10*/  LDL.S16 R34, [R1+0x22e] ;  /* 0x00022e0001227983 */ /* 0x000f680000100600 */
[----:B------:R-:W5:Y:S01]  /*dc20*/  LDL.S16 R35, [R1+0x21c] ;  /* 0x00021c0001237983 */ /* 0x000f620000100600 */
[----:B0-----:R-:W-:-:S02]  /*dc30*/  PRMT R33, RZ, 0x7610, R33 ;  /* 0x00007610ff217816 */ /* 0x001fc40000000021 */
[----:B------:R-:W-:Y:S01]  /*dc40*/  PRMT R32, RZ, 0x7610, R32 ;  /* 0x00007610ff207816 */ /* 0x000fe20000000020 */
[----:B------:R-:W5:Y:S01]  /*dc50*/  LDL.S16 R38, [R1+0x21a] ;  /* 0x00021a0001267983 */ /* 0x000f620000100600 */
[C---:B------:R-:W-:Y:S02]  /*dc60*/  @!P6 PRMT R33, R51.reuse, 0x7610, R33 ;  /* 0x000076103321e816 */ /* 0x040fe40000000021 */
[----:B------:R-:W-:Y:S01]  /*dc70*/  @!P6 PRMT R32, R51, 0x7632, R32 ;  /* 0x000076323320e816 */ /* 0x000fe20000000020 */
[----:B------:R-:W5:Y:S01]  /*dc80*/  LDL.S16 R39, [R1+0x21e] ;  /* 0x00021e0001277983 */ /* 0x000f620000100600 */
[----:B------:R-:W-:Y:S01]  /*dc90*/  LOP3.LUT P6, RZ, R0, 0x4000000, RZ, 0xc0, !PT ;  /* 0x0400000000ff7812 */ /* 0x000fe200078cc0ff */
[----:B------:R-:W-:Y:S02]  /*dca0*/  HFMA2 R0, -RZ, RZ, 0, 0 ;  /* 0x00000000ff007431 */ /* 0x000fe400000001ff */
[----:B------:R-:W3:Y:S04]  /*dcb0*/  @!P5 LDG.E R21, desc[UR10][R18.64] ;  /* 0x0000000a1215d981 */ /* 0x000ee8000c1e1900 */
[----:B------:R0:W4:Y:S04]  /*dcc0*/  @!P5 LDG.E R0, desc[UR10][R22.64] ;  /* 0x0000000a1600d981 */ /* 0x000128000c1e1900 */
[----:B------:R-:W-:Y:S04]  /*dcd0*/  STL.S16 [R1+0x390], R33 ;  /* 0x0003902101007387 */ /* 0x000fe80000100600 */
[----:B------:R-:W5:Y:S01]  /*dce0*/  LDL.S16 R51, [R1+0x330] ;  /* 0x0003300001337983 */ /* 0x000f620000100600 */
[----:B0-----:R-:W0:Y:S01]  /*dcf0*/  @P0 LDC.64 R22, c[0x0][0x3b0] ;  /* 0x0000ec00ff160b82 */ /* 0x001e220000000a00 */
[----:B------:R-:W-:Y:S01]  /*dd00*/  MOV R18, RZ ;  /* 0x000000ff00127202 */ /* 0x000fe20000000f00 */
[----:B------:R-:W-:Y:S01]  /*dd10*/  HFMA2 R19, -RZ, RZ, 0, 0 ;  /* 0x00000000ff137431 */ /* 0x000fe200000001ff */
[----:B------:R1:W-:Y:S04]  /*dd20*/  STL.S16 [R1+0x394], R32 ;  /* 0x0003942001007387 */ /* 0x0003e80000100600 */
[----:B------:R-:W4:Y:S04]  /*dd30*/  @!P6 LDG.E R18, desc[UR10][R26.64] ;  /* 0x0000000a1a12e981 */ /* 0x000f28000c1e1900 */
[----:B------:R-:W4:Y:S04]  /*dd40*/  @!P6 LDG.E R19, desc[UR10][R30.64] ;  /* 0x0000000a1e13e981 */ /* 0x000f28000c1e1900 */
[----:B-1----:R-:W5:Y:S04]  /*dd50*/  LDL.S16 R32, [R1+0x2a0] ;  /* 0x0002a00001207983 */ /* 0x002f680000100600 */
[----:B------:R-:W5:Y:S04]  /*dd60*/  LDL.S16 R27, [R1+0x286] ;  /* 0x00028600011b7983 */ /* 0x000f680000100600 */
[----:B------:R-:W5:Y:S01]  /*dd70*/  LDL.S16 R30, [R1+0x284] ;  /* 0x00028400011e7983 */ /* 0x000f620000100600 */
[----:B0-----:R-:W-:-:S03]  /*dd80*/  @P0 IMAD.WIDE R14, R14, 0x4, R22 ;  /* 0x000000040e0e0825 */ /* 0x001fc600078e0216 */
[----:B------:R-:W5:Y:S04]  /*dd90*/  LDL.S16 R31, [R1+0x218] ;  /* 0x00021800011f7983 */ /* 0x000f680000100600 */
[----:B------:R-:W5:Y:S04]  /*dda0*/  LDL.S16 R33, [R1+0x214] ;  /* 0x0002140001217983 */ /* 0x000f680000100600 */
[----:B------:R-:W5:Y:S04]  /*ddb0*/  LDL.S16 R23, [R1+0x276] ;  /* 0x0002760001177983 */ /* 0x000f680000100600 */
[----:B------:R-:W-:Y:S04]  /*ddc0*/  STL.S16 [R1+0x3a6], R5 ;  /* 0x0003a60501007387 */ /* 0x000fe80000100600 */
[----:B------:R-:W5:Y:S04]  /*ddd0*/  LDL.S16 R25, [R1+0x224] ;  /* 0x0002240001197983 */ /* 0x000f680000100600 */
[----:B------:R-:W5:Y:S04]  /*dde0*/  LDL.LU R6, [R1+0x404] ;  /* 0x0004040001067983 */ /* 0x000f680000300800 */
[----:B------:R-:W5:Y:S04]  /*ddf0*/  LDL.S16 R36, [R1+0x226] ;  /* 0x0002260001247983 */ /* 0x000f680000100600 */
[----:B------:R-:W5:Y:S04]  /*de00*/  LDL.LU R7, [R1+0x3fc] ;  /* 0x0003fc0001077983 */ /* 0x000f680000300800 */
[----:B------:R0:W-:Y:S01]  /*de10*/  STL.S16 [R1+0x3b6], R4 ;  /* 0x0003b60401007387 */ /* 0x0001e20000100600 */
[----:B------:R-:W-:Y:S01]  /*de20*/  CS2R R2, SRZ ;  /* 0x0000000000027805 */ /* 0x000fe2000001ff00 */
[----:B------:R-:W-:Y:S01]  /*de30*/  UIMAD.WIDE UR6, UR8, 0x8, UR6 ;  /* 0x00000008080678a5 */ /* 0x000fe2000f8e0206 */
[----:B------:R-:W-:Y:S01]  /*de40*/  PRMT R8, RZ, 0x7610, R8 ;  /* 0x00007610ff087816 */ /* 0x000fe20000000008 */
[----:B------:R-:W5:Y:S04]  /*de50*/  LDG.E.64 R10, desc[UR10][R10.64] ;  /* 0x0000000a0a0a7981 */ /* 0x000f68000c1e1b00 */
[----:B------:R1:W5:Y:S04]  /*de60*/  @P0 LDG.E.64 R2, desc[UR10][R14.64] ;  /* 0x0000000a0e020981 */ /* 0x000368000c1e1b00 */
[----:B0-----:R-:W2:Y:S02]  /*de70*/  LDL.LU R4, [R1+0x3f8] ;  /* 0x0003f80001047983 */ /* 0x001ea40000300800 */
[----:B--2---:R-:W-:-:S04]  /*de80*/  PRMT R4, RZ, 0x7610, R4 ;  /* 0x00007610ff047816 */ /* 0x004fc80000000004 */
[----:B------:R-:W-:-:S05]  /*de90*/  @!P4 PRMT R4, R17, 0x7632, R4 ;  /* 0x000076321104c816 */ /* 0x000fca0000000004 */
[----:B------:R0:W-:Y:S04]  /*dea0*/  STL.S16 [R1+0x3bc], R4 ;  /* 0x0003bc0401007387 */ /* 0x0001e80000100600 */
[----:B0-----:R-:W2:Y:S01]  /*deb0*/  LDL.LU R4, [R1+0x3f0] ;  /* 0x0003f00001047983 */ /* 0x001ea20000300800 */
[----:B-1----:R-:W-:Y:S02]  /*dec0*/  MOV R14, UR6 ;  /* 0x00000006000e7c02 */ /* 0x002fe40008000f00 */
[----:B------:R-:W-:-:S06]  /*ded0*/  MOV R15, UR7 ;  /* 0x00000007000f7c02 */ /* 0x000fcc0008000f00 */
[----:B------:R-:W3:Y:S01]  /*dee0*/  LDG.E.64 R14, desc[UR10][R14.64] ;  /* 0x0000000a0e0e7981 */ /* 0x000ee2000c1e1b00 */
[----:B--2---:R-:W-:-:S04]  /*def0*/  PRMT R4, RZ, 0x7610, R4 ;  /* 0x00007610ff047816 */ /* 0x004fc80000000004 */
[----:B------:R-:W-:-:S05]  /*df00*/  @!P4 PRMT R4, R20, 0x7632, R4 ;  /* 0x000076321404c816 */ /* 0x000fca0000000004 */
[----:B------:R0:W-:Y:S04]  /*df10*/  STL.S16 [R1+0x3be], R4 ;  /* 0x0003be0401007387 */ /* 0x0001e80000100600 */
[----:B0-----:R-:W2:Y:S01]  /*df20*/  LDL.LU R4, [R1+0x3e8] ;  /* 0x0003e80001047983 */ /* 0x001ea20000300800 */
[----:B------:R-:W-:Y:S02]  /*df30*/  PRMT R9, RZ, 0x7610, R9 ;  /* 0x00007610ff097816 */ /* 0x000fe40000000009 */
[----:B------:R-:W-:Y:S02]  /*df40*/  @!P4 PRMT R8, R17, 0x7610, R8 ;  /* 0x000076101108c816 */ /* 0x000fe40000000008 */
[----:B------:R-:W-:-:S03]  /*df50*/  @!P4 PRMT R9, R20, 0x7610, R9 ;  /* 0x000076101409c816 */ /* 0x000fc60000000009 */
[----:B------:R0:W-:Y:S04]  /*df60*/  STL.S16 [R1+0x3b8], R8 ;  /* 0x0003b80801007387 */ /* 0x0001e80000100600 */
[----:B------:R1:W-:Y:S04]  /*df70*/  STL.S16 [R1+0x3ba], R9 ;  /* 0x0003ba0901007387 */ /* 0x0003e80000100600 */
[----:B0-----:R0:W5:Y:S04]  /*df80*/  LDL.LU R8, [R1+0x3f4] ;  /* 0x0003f40001087983 */ /* 0x0011680000300800 */
[----:B-1----:R0:W5:Y:S01]  /*df90*/  LDL.LU R9, [R1+0x3ec] ;  /* 0x0003ec0001097983 */ /* 0x0021620000300800 */
[----:B---3--:R-:W-:-:S13]  /*dfa0*/  R2UR UR28, R14 ;  /* 0x000000000e1c72ca */ /* 0x008fda00000e0000 */
[----:B------:R-:W-:-:S05]  /*dfb0*/  MOV R5, UR28 ;  /* 0x0000001c00057c02 */ /* 0x000fca0008000f00 */
[----:B------:R-:W-:-:S05]  /*dfc0*/  FFMA.FTZ R5, -R5, UR28, R15 ;  /* 0x0000001c05057c23 */ /* 0x000fca000801010f */
[----:B------:R-:W-:Y:S02]  /*dfd0*/  FSETP.GTU.FTZ.AND P0, PT, R5, RZ, PT ;  /* 0x000000ff0500720b */ /* 0x000fe40003f1c000 */
[----:B--2---:R-:W-:-:S04]  /*dfe0*/  PRMT R4, RZ, 0x7610, R4 ;  /* 0x00007610ff047816 */ /* 0x004fc80000000004 */
[----:B------:R-:W-:-:S05]  /*dff0*/  @!P5 PRMT R4, R21, 0x7610, R4 ;  /* 0x000076101504d816 */ /* 0x000fca0000000004 */
[----:B------:R1:W-:Y:S04]  /*e000*/  STL.S16 [R1+0x3c0], R4 ;  /* 0x0003c00401007387 */ /* 0x0003e80000100600 */
[----:B-1----:R0:W5:Y:S01]  /*e010*/  LDL.LU R4, [R1+0x3e4] ;  /* 0x0003e40001047983 */ /* 0x0021620000300800 */
[----:B------:R-:W-:-:S05]  /*e020*/  VOTEU.ANY UP0, P0 ;  /* 0x0000000000ff7886 */ /* 0x000fca0000000100 */
[----:B------:R-:W1:Y:S01]  /*e030*/  @UP0 LDCU UR5, c[0x0][0x3c0] ;  /* 0x00007800ff0507ac */ /* 0x000e620008000800 */
[----:B------:R-:W-:Y:S01]  /*e040*/  PLOP3.LUT P0, PT, PT, PT, UP0, 0x80, 0x8 ;  /* 0x000000000008781c */ /* 0x000fe20003f0f008 */
[----:B------:R2:W-:Y:S04]  /*e050*/  STL [R1+0x104], R17 ;  /* 0x0001041101007387 */ /* 0x0005e80000100800 */
[----:B------:R3:W-:Y:S01]  /*e060*/  STL [R1+0x204], R20 ;  /* 0x0002041401007387 */ /* 0x0007e20000100800 */
[----:B------:R-:W-:Y:S02]  /*e070*/  PRMT R26, RZ, 0x7610, R26 ;  /* 0x00007610ff1a7816 */ /* 0x000fe4000000001a */
[----:B--2---:R-:W-:Y:S02]  /*e080*/  PRMT R17, RZ, 0x7610, R17 ;  /* 0x00007610ff117816 */ /* 0x004fe40000000011 */
[----:B---3--:R-:W-:-:S03]  /*e090*/  PRMT R20, RZ, 0x7610, R20 ;  /* 0x00007610ff147816 */ /* 0x008fc60000000014 */
[----:B-1----:R-:W-:Y:S01]  /*e0a0*/  @P0 FADD.FTZ R5, R5, UR5 ;  /* 0x0000000505050e21 */ /* 0x002fe20008010000 */
[----:B------:R1:W-:Y:S01]  /*e0b0*/  STL [R1+0x1dc], R28 ;  /* 0x0001dc1c01007387 */ /* 0x0003e20000100800 */
[C---:B----4-:R-:W-:Y:S02]  /*e0c0*/  @!P5 PRMT R20, R0.reuse, 0x7610, R20 ;  /* 0x000076100014d816 */ /* 0x050fe40000000014 */
[----:B------:R-:W-:Y:S01]  /*e0d0*/  @!P5 PRMT R17, R0, 0x7632, R17 ;  /* 0x000076320011d816 */ /* 0x000fe20000000011 */
[----:B------:R2:W-:Y:S01]  /*e0e0*/  STL [R1+0xf8], R12 ;  /* 0x0000f80c01007387 */ /* 0x0005e20000100800 */
[----:B------:R-:W3:Y:S03]  /*e0f0*/  @P0 MUFU.RSQ R5, R5 ;  /* 0x0000000500050308 */ /* 0x000ee60000001400 */
[----:B------:R4:W-:Y:S01]  /*e100*/  STL [R1+0x1f8], R24 ;  /* 0x0001f81801007387 */ /* 0x0009e20000100800 */
[----:B-1----:R-:W-:-:S03]  /*e110*/  PRMT R28, RZ, 0x7610, R28 ;  /* 0x00007610ff1c7816 */ /* 0x002fc6000000001c */
[----:B------:R1:W-:Y:S01]  /*e120*/  STL [R1+0x208], R0 ;  /* 0x0002080001007387 */ /* 0x0003e20000100800 */
[----:B--2---:R-:W-:Y:S02]  /*e130*/  PRMT R12, RZ, 0x7610, R12 ;  /* 0x00007610ff0c7816 */ /* 0x004fe4000000000c */
[----:B----4-:R-:W-:Y:S02]  /*e140*/  PRMT R24, RZ, 0x7610, R24 ;  /* 0x00007610ff187816 */ /* 0x010fe40000000018 */
[----:B-1----:R-:W-:Y:S02]  /*e150*/  PRMT R0, RZ, 0x7610, R0 ;  /* 0x00007610ff007816 */ /* 0x002fe40000000000 */
[----:B------:R-:W-:Y:S02]  /*e160*/  @!P5 PRMT R24, R21, 0x7632, R24 ;  /* 0x000076321518d816 */ /* 0x000fe40000000018 */
[C---:B------:R-:W-:Y:S02]  /*e170*/  @!P6 PRMT R12, R18.reuse, 0x7610, R12 ;  /* 0x00007610120ce816 */ /* 0x040fe4000000000c */
[----:B------:R-:W-:-:S02]  /*e180*/  @!P6 PRMT R28, R18, 0x7632, R28 ;  /* 0x00007632121ce816 */ /* 0x000fc4000000001c */
[C---:B------:R-:W-:Y:S02]  /*e190*/  @!P6 PRMT R0, R19.reuse, 0x7610, R0 ;  /* 0x000076101300e816 */ /* 0x040fe40000000000 */
[----:B------:R-:W-:Y:S01]  /*e1a0*/  @!P6 PRMT R26, R19, 0x7632, R26 ;  /* 0x00007632131ae816 */ /* 0x000fe2000000001a */
[----:B------:R0:W-:Y:S04]  /*e1b0*/  STL [R1+0xfc], R13 ;  /* 0x0000fc0d01007387 */ /* 0x0001e80000100800 */
[----:B------:R0:W-:Y:S04]  /*e1c0*/  STL [R1+0x200], R16 ;  /* 0x0002001001007387 */ /* 0x0001e80000100800 */
[----:B------:R0:W-:Y:S04]  /*e1d0*/  STL [R1+0x108], R21 ;  /* 0x0001081501007387 */ /* 0x0001e80000100800 */
[----:B------:R0:W-:Y:S04]  /*e1e0*/  STL.S16 [R1+0x3c4], R24 ;  /* 0x0003c41801007387 */ /* 0x0001e80000100600 */
[----:B------:R0:W-:Y:S04]  /*e1f0*/  STL [R1+0x10c], R18 ;  /* 0x00010c1201007387 */ /* 0x0001e80000100800 */
[----:B------:R0:W-:Y:S04]  /*e200*/  STL [R1+0x20c], R19 ;  /* 0x00020c1301007387 */ /* 0x0001e80000100800 */
[----:B------:R0:W-:Y:S04]  /*e210*/  STL.S16 [R1+0x3c2], R20 ;  /* 0x0003c21401007387 */ /* 0x0001e80000100600 */
[----:B------:R0:W-:Y:S04]  /*e220*/  STL.S16 [R1+0x3c6], R17 ;  /* 0x0003c61101007387 */ /* 0x0001e80000100600 */
[----:B------:R0:W-:Y:S04]  /*e230*/  STL.S16 [R1+0x3c8], R12 ;  /* 0x0003c80c01007387 */ /* 0x0001e80000100600 */
[----:B------:R0:W-:Y:S04]  /*e240*/  STL.S16 [R1+0x3cc], R28 ;  /* 0x0003cc1c01007387 */ /* 0x0001e80000100600 */
[----:B------:R0:W-:Y:S04]  /*e250*/  STL.S16 [R1+0x3ca], R0 ;  /* 0x0003ca0001007387 */ /* 0x0001e80000100600 */
[----:B------:R0:W-:Y:S01]  /*e260*/  STL.S16 [R1+0x3ce], R26 ;  /* 0x0003ce1a01007387 */ /* 0x0001e20000100600 */
[----:B------:R-:W-:Y:S01]  /*e270*/  UISETP.NE.AND UP1, UPT, UR9, URZ, UPT ;  /* 0x000000ff0900728c */ /* 0x000fe2000bf25270 */
[----:B---3--:R-:W-:Y:S01]  /*e280*/  @P0 R2UR UR5, R5 ;  /* 0x00000000050502ca */ /* 0x008fe200000e0000 */
[----:B------:R-:W-:-:S12]  /*e290*/  UMOV UR16, 0x3f800000 ;  /* 0x3f80000000107882 */ /* 0x000fd80000000000 */
[----:B------:R-:W-:Y:S01]  /*e2a0*/  @UP0 UMOV UR16, UR5 ;  /* 0x0000000500100c82 */ /* 0x000fe20008000000 */
[----:B0-----:R-:W-:Y:S05]  /*e2b0*/  BRA.U UP1, `(.L_x_774) ;  /* 0x0000005501047547 */ /* 0x001fea000b800000 */
[----:B------:R-:W2:Y:S01]  /*e2c0*/  LDL.S16 R12, [R1+0x22a] ;  /* 0x00022a00010c7983 */ /* 0x000ea20000100600 */
[----:B-----5:R-:W-:Y:S02]  /*e2d0*/  HADD2.F32 R17, -RZ, R39.H0_H0 ;  /* 0x20000027ff117230 */ /* 0x020fe40000004100 */
[----:B------:R-:W-:Y:S01]  /*e2e0*/  HADD2.F32 R18, -RZ, R35.H0_H0 ;  /* 0x20000023ff127230 */ /* 0x000fe20000004100 */
[----:B------:R-:W3:Y:S01]  /*e2f0*/  LDL.S16 R21, [R1+0x31e] ;  /* 0x00031e0001157983 */ /* 0x000ee20000100600 */
[----:B------:R-:W-:-:S03]  /*e300*/  HADD2.F32 R19, -RZ, R63.H1_H1 ;  /* 0x3000003fff137230 */ /* 0x000fc60000004100 */
[----:B------:R-:W4:Y:S01]  /*e310*/  LDL.S16 R20, [R1+0x348] ;  /* 0x0003480001147983 */ /* 0x000f220000100600 */
[----:B--2---:R-:W-:-:S03]  /*e320*/  PRMT R16, R12, 0x7610, R16 ;  /* 0x000076100c107816 */ /* 0x004fc60000000010 */
[----:B------:R-:W2:Y:S04]  /*e330*/  LDL.LU.S16 R39, [R1+0x352] ;  /* 0x0003520001277983 */ /* 0x000ea80000300600 */
[----:B------:R-:W3:Y:S01]  /*e340*/  LDL.LU.S16 R12, [R1+0x228] ;  /* 0x00022800010c7983 */ /* 0x000ee20000300600 */
[----:B------:R-:W-:-:S03]  /*e350*/  PRMT R13, R16, 0x7610, R13 ;  /* 0x00007610100d7816 */ /* 0x000fc6000000000d */
[----:B------:R-:W2:Y:S01]  /*e360*/  LDL.S16 R35, [R1+0x33c] ;  /* 0x00033c0001237983 */ /* 0x000ea20000100600 */
[----:B---3--:R-:W-:-:S03]  /*e370*/  PRMT R15, R12, 0x7610, R15 ;  /* 0x000076100c0f7816 */ /* 0x008fc6000000000f */
[----:B------:R-:W3:Y:S01]  /*e380*/  LDL.LU.S16 R12, [R1+0x22c] ;  /* 0x00022c00010c7983 */ /* 0x000ee20000300600 */
[----:B------:R-:W-:Y:S02]  /*e390*/  PRMT R14, R13, 0x7610, R14 ;  /* 0x000076100d0e7816 */ /* 0x000fe4000000000e */
[----:B------:R-:W-:-:S03]  /*e3a0*/  PRMT R22, R15, 0x7610, R22 ;  /* 0x000076100f167816 */ /* 0x000fc60000000016 */
[----:B------:R-:W-:Y:S02]  /*e3b0*/  HADD2.F32 R13, -RZ, R14.H0_H0 ;  /* 0x2000000eff0d7230 */ /* 0x000fe40000004100 */
[----:B------:R-:W-:Y:S02]  /*e3c0*/  HADD2.F32 R0, -RZ, R22.H0_H0 ;  /* 0x20000016ff007230 */ /* 0x000fe40000004100 */
[----:B------:R-:W4:Y:S01]  /*e3d0*/  LDL.LU.S16 R22, [R1+0x2a2] ;  /* 0x0002a20001167983 */ /* 0x000f220000300600 */
[----:B------:R-:W-:Y:S02]  /*e3e0*/  FADD.FTZ R13, R13, -UR28 ;  /* 0x8000001c0d0d7e21 */ /* 0x000fe40008010000 */
[----:B------:R-:W-:Y:S02]  /*e3f0*/  FMUL.FTZ R16, R10, R0 ;  /* 0x000000000a107220 */ /* 0x000fe40000410000 */
[----:B------:R-:W-:Y:S02]  /*e400*/  FMUL.FTZ R13, R13, UR16 ;  /* 0x000000100d0d7c20 */ /* 0x000fe40008410000 */
[----:B------:R-:W-:Y:S01]  /*e410*/  FADD.FTZ R15, RZ, R16 ;  /* 0x00000010ff0f7221 */ /* 0x000fe20000010000 */
[----:B------:R-:W-:-:S02]  /*e420*/  HADD2.F32 R63, -RZ, R63.H0_H0 ;  /* 0x2000003fff3f7230 */ /* 0x000fc40000004100 */
[----:B---3--:R-:W-:Y:S02]  /*e430*/  HADD2.F32 R5, -RZ, R12.H0_H0 ;  /* 0x2000000cff057230 */ /* 0x008fe40000004100 */
[----:B------:R-:W-:Y:S02]  /*e440*/  HADD2.F32 R12, -RZ, R36.H0_H0 ;  /* 0x20000024ff0c7230 */ /* 0x000fe40000004100 */
[----:B------:R-:W3:Y:S01]  /*e450*/  LDL.LU.S16 R36, [R1+0x306] ;  /* 0x0003060001247983 */ /* 0x000ee20000300600 */
[----:B------:R-:W-:-:S04]  /*e460*/  FADD.FTZ R5, R5, -UR28 ;  /* 0x8000001c05057e21 */ /* 0x000fc80008010000 */
[----:B------:R-:W-:Y:S01]  /*e470*/  FMUL.FTZ R5, R5, UR16 ;  /* 0x0000001005057c20 */ /* 0x000fe20008410000 */
[----:B------:R-:W-:-:S03]  /*e480*/  FMUL.FTZ R14, R11, R12 ;  /* 0x0000000c0b0e7220 */ /* 0x000fc60000410000 */
[----:B------:R-:W-:Y:S01]  /*e490*/  FFMA.FTZ R16, R5, R16, RZ ;  /* 0x0000001005107223 */ /* 0x000fe200000100ff */
[----:B------:R-:W-:-:S03]  /*e4a0*/  FADD.FTZ R15, R14, R15 ;  /* 0x0000000f0e0f7221 */ /* 0x000fc60000010000 */
[----:B------:R-:W-:Y:S01]  /*e4b0*/  FFMA.FTZ R16, R13, R14, R16 ;  /* 0x0000000e0d107223 */ /* 0x000fe20000010010 */
[----:B------:R-:W-:Y:S02]  /*e4c0*/  HADD2.F32 R14, -RZ, R25.H0_H0 ;  /* 0x20000019ff0e7230 */ /* 0x000fe40000004100 */
[----:B------:R-:W-:Y:S01]  /*e4d0*/  FFMA.FTZ R5, R0, R5, RZ ;  /* 0x0000000500057223 */ /* 0x000fe200000100ff */
[----:B------:R-:W-:Y:S01]  /*e4e0*/  FFMA.FTZ R13, R12, R13, RZ ;  /* 0x0000000d0c0d7223 */ /* 0x000fe200000100ff */
[----:B------:R-:W2:Y:S01]  /*e4f0*/  LDL.LU.S16 R25, [R1+0x31c] ;  /* 0x00031c0001197983 */ /* 0x000ea20000300600 */
[----:B------:R-:W-:Y:S01]  /*e500*/  FADD.FTZ R14, R14, -UR28 ;  /* 0x8000001c0e0e7e21 */ /* 0x000fe20008010000 */
[----:B------:R-:W-:-:S03]  /*e510*/  FADD.FTZ R0, RZ, R0 ;  /* 0x00000000ff007221 */ /* 0x000fc60000010000 */
[----:B------:R-:W-:Y:S01]  /*e520*/  FMUL.FTZ R14, R14, UR16 ;  /* 0x000000100e0e7c20 */ /* 0x000fe20008410000 */
[----:B------:R-:W-:-:S03]  /*e530*/  FADD.FTZ R0, R17, R0 ;  /* 0x0000000011007221 */ /* 0x000fc60000010000 */
[----:B------:R-:W-:Y:S01]  /*e540*/  FFMA.FTZ R5, R17, R14, R5 ;  /* 0x0000000e11057223 */ /* 0x000fe20000010005 */
[----:B------:R-:W-:-:S04]  /*e550*/  FMUL.FTZ R17, R10, R17 ;  /* 0x000000110a117220 */ /* 0x000fc80000410000 */
[----:B------:R-:W-:Y:S01]  /*e560*/  FFMA.FTZ R16, R14, R17, R16 ;  /* 0x000000110e107223 */ /* 0x000fe20000010010 */
[----:B------:R-:W-:Y:S02]  /*e570*/  HADD2.F32 R14, -RZ, R38.H0_H0 ;  /* 0x20000026ff0e7230 */ /* 0x000fe40000004100 */
[----:B------:R-:W-:Y:S01]  /*e580*/  FADD.FTZ R12, RZ, R12 ;  /* 0x0000000cff0c7221 */ /* 0x000fe20000010000 */
[----:B------:R-:W-:Y:S01]  /*e590*/  FADD.FTZ R15, R15, R17 ;  /* 0x000000110f0f7221 */ /* 0x000fe20000010000 */
[----:B------:R-:W2:Y:S01]  /*e5a0*/  LDL.LU.S16 R38, [R1+0x342] ;  /* 0x0003420001267983 */ /* 0x000ea20000300600 */
[----:B------:R-:W-:-:S04]  /*e5b0*/  FADD.FTZ R14, R14, -UR28 ;  /* 0x8000001c0e0e7e21 */ /* 0x000fc80008010000 */
[----:B------:R-:W-:Y:S01]  /*e5c0*/  FMUL.FTZ R14, R14, UR16 ;  /* 0x000000100e0e7c20 */ /* 0x000fe20008410000 */
[----:B------:R-:W-:-:S03]  /*e5d0*/  FADD.FTZ R12, R18, R12 ;  /* 0x0000000c120c7221 */ /* 0x000fc60000010000 */
[----:B------:R-:W-:Y:S01]  /*e5e0*/  FFMA.FTZ R13, R18, R14, R13 ;  /* 0x0000000e120d7223 */ /* 0x000fe2000001000d */
[----:B------:R-:W-:-:S04]  /*e5f0*/  FMUL.FTZ R18, R11, R18 ;  /* 0x000000120b127220 */ /* 0x000fc80000410000 */
[----:B------:R-:W-:Y:S01]  /*e600*/  FFMA.FTZ R16, R14, R18, R16 ;  /* 0x000000120e107223 */ /* 0x000fe20000010010 */
[----:B------:R-:W-:Y:S02]  /*e610*/  HADD2.F32 R14, -RZ, R34.H0_H0 ;  /* 0x20000022ff0e7230 */ /* 0x000fe40000004100 */
[----:B------:R-:W-:Y:S02]  /*e620*/  HADD2.F32 R17, -RZ, R23.H0_H0 ;  /* 0x20000017ff117230 */ /* 0x000fe40000004100 */
[----:B------:R-:W-:Y:S01]  /*e630*/  FADD.FTZ R15, R18, R15 ;  /* 0x0000000f120f7221 */ /* 0x000fe20000010000 */
[----:B------:R-:W2:Y:S01]  /*e640*/  LDL.LU.S16 R34, [R1+0x346] ;  /* 0x0003460001227983 */ /* 0x000ea20000300600 */
[----:B------:R-:W-:-:S03]  /*e650*/  FADD.FTZ R14, R14, -UR28 ;  /* 0x8000001c0e0e7e21 */ /* 0x000fc60008010000 */
[----:B------:R-:W2:Y:S01]  /*e660*/  LDL.S16 R23, [R1+0x3bc] ;  /* 0x0003bc0001177983 */ /* 0x000ea20000100600 */
[----:B------:R-:W-:Y:S01]  /*e670*/  FMUL.FTZ R14, R14, UR16 ;  /* 0x000000100e0e7c20 */ /* 0x000fe20008410000 */
[----:B------:R-:W-:-:S03]  /*e680*/  FADD.FTZ R0, R0, R17 ;  /* 0x0000001100007221 */ /* 0x000fc60000010000 */
[----:B------:R-:W-:Y:S01]  /*e690*/  FFMA.FTZ R5, R17, R14, R5 ;  /* 0x0000000e11057223 */ /* 0x000fe20000010005 */
[----:B------:R-:W-:-:S04]  /*e6a0*/  FMUL.FTZ R17, R10, R17 ;  /* 0x000000110a117220 */ /* 0x000fc80000410000 */
[----:B------:R-:W-:Y:S01]  /*e6b0*/  FFMA.FTZ R16, R14, R17, R16 ;  /* 0x000000110e107223 */ /* 0x000fe20000010010 */
[----:B------:R-:W-:Y:S02]  /*e6c0*/  HADD2.F32 R14, -RZ, R29.H0_H0 ;  /* 0x2000001dff0e7230 */ /* 0x000fe40000004100 */
[----:B------:R-:W-:-:S03]  /*e6d0*/  HADD2.F32 R18, -RZ, R30.H0_H0 ;  /* 0x2000001eff127230 */ /* 0x000fc60000004100 */
[----:B------:R-:W-:-:S04]  /*e6e0*/  FADD.FTZ R14, R14, -UR28 ;  /* 0x8000001c0e0e7e21 */ /* 0x000fc80008010000 */
[----:B------:R-:W-:Y:S01]  /*e6f0*/  FMUL.FTZ R14, R14, UR16 ;  /* 0x000000100e0e7c20 */ /* 0x000fe20008410000 */
[----:B------:R-:W-:-:S03]  /*e700*/  FADD.FTZ R12, R12, R18 ;  /* 0x000000120c0c7221 */ /* 0x000fc60000010000 */
[----:B------:R-:W-:Y:S01]  /*e710*/  FFMA.FTZ R13, R18, R14, R13 ;  /* 0x0000000e120d7223 */ /* 0x000fe2000001000d */
[----:B------:R-:W-:-:S04]  /*e720*/  FMUL.FTZ R18, R11, R18 ;  /* 0x000000120b127220 */ /* 0x000fc80000410000 */
[----:B------:R-:W-:Y:S01]  /*e730*/  FFMA.FTZ R16, R14, R18, R16 ;  /* 0x000000120e107223 */ /* 0x000fe20000010010 */
[----:B------:R-:W-:Y:S02]  /*e740*/  HADD2.F32 R14, -RZ, R31.H0_H0 ;  /* 0x2000001fff0e7230 */ /* 0x000fe40000004100 */
[----:B------:R-:W-:Y:S01]  /*e750*/  FADD.FTZ R15, R15, R17 ;  /* 0x000000110f0f7221 */ /* 0x000fe20000010000 */
[----:B------:R-:W-:Y:S02]  /*e760*/  HADD2.F32 R17, -RZ, R27.H0_H0 ;  /* 0x2000001bff117230 */ /* 0x000fe40000004100 */
[----:B------:R-:W-:-:S04]  /*e770*/  FADD.FTZ R14, R14, -UR28 ;  /* 0x8000001c0e0e7e21 */ /* 0x000fc80008010000 */
[----:B------:R-:W-:Y:S01]  /*e780*/  FMUL.FTZ R14, R14, UR16 ;  /* 0x000000100e0e7c20 */ /* 0x000fe20008410000 */
[----:B------:R-:W-:-:S03]  /*e790*/  FADD.FTZ R0, R0, R17 ;  /* 0x0000001100007221 */ /* 0x000fc60000010000 */
[----:B------:R-:W-:Y:S01]  /*e7a0*/  FFMA.FTZ R5, R17, R14, R5 ;  /* 0x0000000e11057223 */ /* 0x000fe20000010005 */
[----:B------:R-:W-:-:S04]  /*e7b0*/  FMUL.FTZ R17, R10, R17 ;  /* 0x000000110a117220 */ /* 0x000fc80000410000 */
[----:B------:R-:W-:Y:S01]  /*e7c0*/  FFMA.FTZ R16, R14, R17, R16 ;  /* 0x000000110e107223 */ /* 0x000fe20000010010 */
[----:B------:R-:W-:Y:S02]  /*e7d0*/  HADD2.F32 R14, -RZ, R64.H1_H1 ;  /* 0x30000040ff0e7230 */ /* 0x000fe40000004100 */
        /* <DEDUP_REMOVED lines=45> */
[----:B------:R-:W-:Y:S02]  /*eab0*/  HADD2.F32 R18, -RZ, R67.H1_H1 ;  /* 0x30000043ff127230 */ /* 0x000fe40000004100 */
[----:B------:R-:W-:-:S04]  /*eac0*/  FADD.FTZ R14, R14, -UR28 ;  /* 0x8000001c0e0e7e21 */ /* 0x000fc80008010000 */
[----:B------:R-:W-:Y:S01]  /*ead0*/  FMUL.FTZ R14, R14, UR16 ;  /* 0x000000100e0e7c20 */ /* 0x000fe20008410000 */
[----:B------:R-:W-:-:S03]  /*eae0*/  FADD.FTZ R0, R0, R18 ;  /* 0x0000001200007221 */ /* 0x000fc60000010000 */
[----:B------:R-:W-:Y:S01]  /*eaf0*/  FFMA.FTZ R5, R18, R14, R5 ;  /* 0x0000000e12057223 */ /* 0x000fe20000010005 */
[----:B------:R-:W-:-:S04]  /*eb00*/  FMUL.FTZ R18, R10, R18 ;  /* 0x000000120a127220 */ /* 0x000fc80000410000 */
[----:B------:R-:W-:Y:S01]  /*eb10*/  FFMA.FTZ R16, R14, R18, R16 ;  /* 0x000000120e107223 */ /* 0x000fe20000010010 */
[----:B------:R-:W-:Y:S02]  /*eb20*/  HADD2.F32 R14, -RZ, R55.H1_H1 ;  /* 0x30000037ff0e7230 */ /* 0x000fe40000004100 */
[----:B------:R-:W-:-:S03]  /*eb30*/  HADD2.F32 R66, -RZ, R66.H1_H1 ;  /* 0x30000042ff427230 */ /* 0x000fc60000004100 */
[----:B------:R-:W-:Y:S01]  /*eb40*/  FADD.FTZ R14, R14, -UR28 ;  /* 0x8000001c0e0e7e21 */ /* 0x000fe20008010000 */
[----:B------:R-:W-:Y:S01]  /*eb50*/  FADD.FTZ R15, R15, R69 ;  /* 0x000000450f0f7221 */ /* 0x000fe20000010000 */
[----:B------:R-:W-:Y:S02]  /*eb60*/  HADD2.F32 R64, -RZ, R64.H0_H0 ;  /* 0x20000040ff407230 */ /* 0x000fe40000004100 */
[----:B------:R-:W-:Y:S01]  /*eb70*/  FMUL.FTZ R14, R14, UR16 ;  /* 0x000000100e0e7c20 */ /* 0x000fe20008410000 */
[----:B------:R-:W-:Y:S01]  /*eb80*/  FADD.FTZ R12, R12, R66 ;  /* 0x000000420c0c7221 */ /* 0x000fe20000010000 */
[----:B------:R-:W-:Y:S02]  /*eb90*/  FADD.FTZ R15, R17, R15 ;  /* 0x0000000f110f7221 */ /* 0x000fe40000010000 */
[----:B------:R-:W-:Y:S01]  /*eba0*/  FFMA.FTZ R13, R66, R14, R13 ;  /* 0x0000000e420d7223 */ /* 0x000fe2000001000d */
[----:B------:R-:W-:Y:S01]  /*ebb0*/  FMUL.FTZ R66, R11, R66 ;  /* 0x000000420b427220 */ /* 0x000fe20000410000 */
[----:B------:R-:W-:Y:S01]  /*ebc0*/  FADD.FTZ R64, R64, -UR28 ;  /* 0x8000001c40407e21 */ /* 0x000fe20008010000 */
[----:B------:R-:W-:-:S02]  /*ebd0*/  HADD2.F32 R17, -RZ, R52.H1_H1 ;  /* 0x30000034ff117230 */ /* 0x000fc40000004100 */
[----:B------:R-:W-:Y:S01]  /*ebe0*/  FFMA.FTZ R16, R14, R66, R16 ;  /* 0x000000420e107223 */ /* 0x000fe20000010010 */
[----:B------:R-:W-:Y:S02]  /*ebf0*/  HADD2.F32 R14, -RZ, R65.H1_H1 ;  /* 0x30000041ff0e7230 */ /* 0x000fe40000004100 */
[----:B------:R-:W-:Y:S01]  /*ec00*/  FMUL.FTZ R64, R64, UR16 ;  /* 0x0000001040407c20 */ /* 0x000fe20008410000 */
[----:B------:R-:W-:Y:S01]  /*ec10*/  FADD.FTZ R15, R15, R18 ;  /* 0x000000120f0f7221 */ /* 0x000fe20000010000 */
[----:B------:R-:W-:Y:S01]  /*ec20*/  FADD.FTZ R17, R17, -UR28 ;  /* 0x8000001c11117e21 */ /* 0x000fe20008010000 */
[----:B------:R-:W-:Y:S02]  /*ec30*/  HADD2.F32 R18, -RZ, R37.H0_H0 ;  /* 0x20000025ff127230 */ /* 0x000fe40000004100 */
[----:B------:R-:W-:Y:S01]  /*ec40*/  FADD.FTZ R0, R0, R14 ;  /* 0x0000000e00007221 */ /* 0x000fe20000010000 */
[----:B------:R-:W-:Y:S01]  /*ec50*/  FFMA.FTZ R5, R14, R64, R5 ;  /* 0x000000400e057223 */ /* 0x000fe20000010005 */
[----:B------:R-:W-:Y:S01]  /*ec60*/  FADD.FTZ R15, R66, R15 ;  /* 0x0000000f420f7221 */ /* 0x000fe20000010000 */
[----:B------:R-:W-:Y:S01]  /*ec70*/  FMUL.FTZ R14, R10, R14 ;  /* 0x0000000e0a0e7220 */ /* 0x000fe20000410000 */
[----:B------:R-:W-:Y:S01]  /*ec80*/  FMUL.FTZ R17, R17, UR16 ;  /* 0x0000001011117c20 */ /* 0x000fe20008410000 */
[----:B------:R-:W-:-:S02]  /*ec90*/  FADD.FTZ R12, R12, R18 ;  /* 0x000000120c0c7221 */ /* 0x000fc40000010000 */
[----:B------:R-:W-:Y:S01]  /*eca0*/  FFMA.FTZ R16, R64, R14, R16 ;  /* 0x0000000e40107223 */ /* 0x000fe20000010010 */
[----:B------:R-:W-:Y:S01]  /*ecb0*/  FADD.FTZ R15, R15, R14 ;  /* 0x0000000e0f0f7221 */ /* 0x000fe20000010000 */
[----:B------:R-:W-:Y:S01]  /*ecc0*/  FFMA.FTZ R13, R18, R17, R13 ;  /* 0x00000011120d7223 */ /* 0x000fe2000001000d */
[----:B------:R-:W-:Y:S02]  /*ecd0*/  HADD2.F32 R14, -RZ, R62.H1_H1 ;  /* 0x3000003eff0e7230 */ /* 0x000fe40000004100 */
[----:B------:R-:W-:Y:S01]  /*ece0*/  FMUL.FTZ R18, R11, R18 ;  /* 0x000000120b127220 */ /* 0x000fe20000410000 */
[----:B------:R-:W-:-:S03]  /*ecf0*/  HADD2.F32 R61, -RZ, R61.H0_H0 ;  /* 0x2000003dff3d7230 */ /* 0x000fc60000004100 */
[----:B------:R-:W-:Y:S01]  /*ed00*/  FFMA.FTZ R16, R17, R18, R16 ;  /* 0x0000001211107223 */ /* 0x000fe20000010010 */
[----:B------:R-:W-:Y:S01]  /*ed10*/  FADD.FTZ R14, R14, -UR28 ;  /* 0x8000001c0e0e7e21 */ /* 0x000fe20008010000 */
[--C-:B------:R-:W-:Y:S02]  /*ed20*/  HADD2.F32 R17, -RZ, R45.reuse.H1_H1 ;  /* 0x3000002dff117230 */ /* 0x100fe40000004100 */
[----:B------:R-:W-:Y:S01]  /*ed30*/  FADD.FTZ R15, R18, R15 ;  /* 0x0000000f120f7221 */ /* 0x000fe20000010000 */
[----:B------:R-:W-:Y:S01]  /*ed40*/  FMUL.FTZ R18, R10, R19 ;  /* 0x000000130a127220 */ /* 0x000fe20000410000 */
[----:B------:R-:W-:Y:S01]  /*ed50*/  FMUL.FTZ R14, R14, UR16 ;  /* 0x000000100e0e7c20 */ /* 0x000fe20008410000 */
[----:B------:R-:W-:Y:S02]  /*ed60*/  HADD2.F32 R45, -RZ, R45.H0_H0 ;  /* 0x2000002dff2d7230 */ /* 0x000fe40000004100 */
[----:B------:R-:W-:Y:S01]  /*ed70*/  FADD.FTZ R17, R17, -UR28 ;  /* 0x8000001c11117e21 */ /* 0x000fe20008010000 */
[----:B------:R-:W-:Y:S01]  /*ed80*/  FADD.FTZ R61, R61, -UR28 ;  /* 0x8000001c3d3d7e21 */ /* 0x000fe20008010000 */
[----:B------:R-:W-:Y:S01]  /*ed90*/  FFMA.FTZ R5, R19, R14, R5 ;  /* 0x0000000e13057223 */ /* 0x000fe20000010005 */
[----:B------:R-:W-:Y:S01]  /*eda0*/  FFMA.FTZ R16, R14, R18, R16 ;  /* 0x000000120e107223 */ /* 0x000fe20000010010 */
[----:B------:R-:W-:Y:S01]  /*edb0*/  FADD.FTZ R15, R15, R18 ;  /* 0x000000120f0f7221 */ /* 0x000fe20000010000 */
[----:B------:R-:W-:Y:S01]  /*edc0*/  FMUL.FTZ R17, R17, UR16 ;  /* 0x0000001011117c20 */ /* 0x000fe20008410000 */
[----:B------:R-:W-:Y:S01]  /*edd0*/  FMUL.FTZ R14, R11, R63 ;  /* 0x0000003f0b0e7220 */ /* 0x000fe20000410000 */
[----:B------:R-:W-:-:S02]  /*ede0*/  HADD2.F32 R62, -RZ, R62.H0_H0 ;  /* 0x2000003eff3e7230 */ /* 0x000fc40000004100 */
[----:B------:R-:W-:Y:S01]  /*edf0*/  FADD.FTZ R0, R0, R19 ;  /* 0x0000001300007221 */ /* 0x000fe20000010000 */
[----:B------:R-:W-:Y:S01]  /*ee00*/  FADD.FTZ R45, R45, -UR28 ;  /* 0x8000001c2d2d7e21 */ /* 0x000fe20008010000 */
[----:B------:R-:W-:Y:S01]  /*ee10*/  FMUL.FTZ R61, R61, UR16 ;  /* 0x000000103d3d7c20 */ /* 0x000fe20008410000 */
[----:B------:R-:W-:Y:S01]  /*ee20*/  FADD.FTZ R15, R14, R15 ;  /* 0x0000000f0e0f7221 */ /* 0x000fe20000010000 */
[----:B------:R-:W-:Y:S01]  /*ee30*/  FFMA.FTZ R16, R17, R14, R16 ;  /* 0x0000000e11107223 */ /* 0x000fe20000010010 */
[----:B------:R-:W-:Y:S02]  /*ee40*/  HADD2.F32 R68, -RZ, R68.H1_H1 ;  /* 0x30000044ff447230 */ /* 0x000fe40000004100 */
[----:B------:R-:W-:Y:S01]  /*ee50*/  FADD.FTZ R12, R12, R63 ;  /* 0x0000003f0c0c7221 */ /* 0x000fe20000010000 */
[----:B------:R-:W-:Y:S02]  /*ee60*/  HADD2.F32 R14, -RZ, R59.H1_H1 ;  /* 0x3000003bff0e7230 */ /* 0x000fe40000004100 */
[----:B------:R-:W-:Y:S01]  /*ee70*/  FFMA.FTZ R13, R63, R17, R13 ;  /* 0x000000113f0d7223 */ /* 0x000fe2000001000d */
[----:B------:R-:W-:-:S02]  /*ee80*/  HADD2.F32 R18, -RZ, R44.H1_H1 ;  /* 0x3000002cff127230 */ /* 0x000fc40000004100 */
[----:B------:R-:W-:Y:S01]  /*ee90*/  FMUL.FTZ R45, R45, UR16 ;  /* 0x000000102d2d7c20 */ /* 0x000fe20008410000 */
[----:B------:R-:W-:Y:S01]  /*eea0*/  FADD.FTZ R0, R0, R62 ;  /* 0x0000003e00007221 */ /* 0x000fe20000010000 */
[----:B------:R-:W-:Y:S01]  /*eeb0*/  FFMA.FTZ R5, R62, R61, R5 ;  /* 0x0000003d3e057223 */ /* 0x000fe20000010005 */
[----:B------:R-:W-:Y:S01]  /*eec0*/  FMUL.FTZ R62, R10, R62 ;  /* 0x0000003e0a3e7220 */ /* 0x000fe20000410000 */
[----:B------:R-:W-:Y:S02]  /*eed0*/  HADD2.F32 R58, -RZ, R58.H0_H0 ;  /* 0x2000003aff3a7230 */ /* 0x000fe40000004100 */
[----:B------:R-:W-:Y:S01]  /*eee0*/  FADD.FTZ R12, R12, R68 ;  /* 0x000000440c0c7221 */ /* 0x000fe20000010000 */
[----:B------:R-:W-:Y:S01]  /*eef0*/  FFMA.FTZ R13, R68, R45, R13 ;  /* 0x0000002d440d7223 */ /* 0x000fe2000001000d */
[----:B------:R-:W-:Y:S01]  /*ef00*/  FADD.FTZ R14, R14, -UR28 ;  /* 0x8000001c0e0e7e21 */ /* 0x000fe20008010000 */
[--C-:B------:R-:W-:Y:S02]  /*ef10*/  HADD2.F32 R17, -RZ, R60.reuse.H1_H1 ;  /* 0x3000003cff117230 */ /* 0x100fe40000004100 */
[----:B------:R-:W-:Y:S01]  /*ef20*/  FADD.FTZ R18, R18, -UR28 ;  /* 0x8000001c12127e21 */ /* 0x000fe20008010000 */
[----:B------:R-:W-:Y:S01]  /*ef30*/  FMUL.FTZ R68, R11, R68 ;  /* 0x000000440b447220 */ /* 0x000fe20000410000 */
[----:B------:R-:W-:Y:S01]  /*ef40*/  FADD.FTZ R15, R15, R62 ;  /* 0x0000003e0f0f7221 */ /* 0x000fe20000010000 */
[----:B------:R-:W-:Y:S01]  /*ef50*/  FFMA.FTZ R16, R61, R62, R16 ;  /* 0x0000003e3d107223 */ /* 0x000fe20000010010 */
[----:B------:R-:W-:-:S02]  /*ef60*/  HADD2.F32 R60, -RZ, R60.H0_H0 ;  /* 0x2000003cff3c7230 */ /* 0x000fc40000004100 */
[----:B------:R-:W-:Y:S01]  /*ef70*/  FMUL.FTZ R14, R14, UR16 ;  /* 0x000000100e0e7c20 */ /* 0x000fe20008410000 */
[----:B------:R-:W-:Y:S01]  /*ef80*/  FADD.FTZ R58, R58, -UR28 ;  /* 0x8000001c3a3a7e21 */ /* 0x000fe20008010000 */
[----:B------:R-:W-:Y:S01]  /*ef90*/  FMUL.FTZ R18, R18, UR16 ;  /* 0x0000001012127c20 */ /* 0x000fe20008410000 */
[----:B------:R-:W-:Y:S01]  /*efa0*/  FADD.FTZ R15, R68, R15 ;  /* 0x0000000f440f7221 */ /* 0x000fe20000010000 */
[----:B------:R-:W-:Y:S01]  /*efb0*/  FFMA.FTZ R16, R45, R68, R16 ;  /* 0x000000442d107223 */ /* 0x000fe20000010010 */
[----:B------:R-:W-:Y:S01]  /*efc0*/  FMUL.FTZ R19, R10, R17 ;  /* 0x000000110a137220 */ /* 0x000fe20000410000 */
[----:B------:R-:W-:Y:S02]  /*efd0*/  HADD2.F32 R59, -RZ, R59.H0_H0 ;  /* 0x2000003bff3b7230 */ /* 0x000fe40000004100 */
[----:B------:R-:W-:Y:S01]  /*efe0*/  FADD.FTZ R0, R0, R17 ;  /* 0x0000001100007221 */ /* 0x000fe20000010000 */
[----:B------:R-:W-:Y:S01]  /*eff0*/  FFMA.FTZ R5, R17, R14, R5 ;  /* 0x0000000e11057223 */ /* 0x000fe20000010005 */
[----:B------:R-:W-:-:S02]  /*f000*/  HADD2.F32 R44, -RZ, R44.H0_H0 ;  /* 0x2000002cff2c7230 */ /* 0x000fc40000004100 */
        /* <DEDUP_REMOVED lines=8> */
[----:B------:R-:W-:Y:S02]  /*f090*/  HADD2.F32 R67, -RZ, R67.H0_H0 ;  /* 0x20000043ff437230 */ /* 0x000fe40000004100 */
[----:B------:R-:W-:Y:S01]  /*f0a0*/  FMUL.FTZ R59, R10, R59 ;  /* 0x0000003b0a3b7220 */ /* 0x000fe20000410000 */
[----:B------:R-:W-:Y:S01]  /*f0b0*/  FADD.FTZ R15, R60, R15 ;  /* 0x0000000f3c0f7221 */ /* 0x000fe20000010000 */
[----:B------:R-:W-:Y:S01]  /*f0c0*/  FFMA.FTZ R16, R18, R60, R16 ;  /* 0x0000003c12107223 */ /* 0x000fe20000010010 */
[----:B------:R-:W-:Y:S01]  /*f0d0*/  FADD.FTZ R44, R44, -UR28 ;  /* 0x8000001c2c2c7e21 */ /* 0x000fe20008010000 */
[----:B------:R-:W-:-:S02]  /*f0e0*/  HADD2.F32 R14, -RZ, R56.H1_H1 ;  /* 0x30000038ff0e7230 */ /* 0x000fc40000004100 */
[----:B------:R-:W-:Y:S01]  /*f0f0*/  FADD.FTZ R15, R15, R59 ;  /* 0x0000003b0f0f7221 */ /* 0x000fe20000010000 */
[----:B------:R-:W-:Y:S01]  /*f100*/  FFMA.FTZ R16, R58, R59, R16 ;  /* 0x0000003b3a107223 */ /* 0x000fe20000010010 */
[----:B------:R-:W-:Y:S01]  /*f110*/  FMUL.FTZ R44, R44, UR16 ;  /* 0x000000102c2c7c20 */ /* 0x000fe20008410000 */
[----:B------:R-:W-:Y:S01]  /*f120*/  FMUL.FTZ R17, R11, R67 ;  /* 0x000000430b117220 */ /* 0x000fe20000410000 */
[----:B------:R-:W-:Y:S02]  /*f130*/  HADD2.F32 R18, -RZ, R41.H1_H1 ;  /* 0x30000029ff127230 */ /* 0x000fe40000004100 */
[----:B------:R-:W-:Y:S01]  /*f140*/  FADD.FTZ R14, R14, -UR28 ;  /* 0x8000001c0e0e7e21 */ /* 0x000fe20008010000 */
[----:B------:R-:W-:Y:S01]  /*f150*/  FADD.FTZ R15, R17, R15 ;  /* 0x0000000f110f7221 */ /* 0x000fe20000010000 */
[----:B------:R-:W-:Y:S01]  /*f160*/  FFMA.FTZ R16, R44, R17, R16 ;  /* 0x000000112c107223 */ /* 0x000fe20000010010 */
[--C-:B------:R-:W-:Y:S02]  /*f170*/  HADD2.F32 R17, -RZ, R57.reuse.H1_H1 ;  /* 0x30000039ff117230 */ /* 0x100fe40000004100 */
[----:B------:R-:W-:Y:S01]  /*f180*/  FADD.FTZ R18, R18, -UR28 ;  /* 0x8000001c12127e21 */ /* 0x000fe20008010000 */
[----:B------:R-:W-:Y:S01]  /*f190*/  FMUL.FTZ R14, R14, UR16 ;  /* 0x000000100e0e7c20 */ /* 0x000fe20008410000 */
[----:B------:R-:W-:-:S02]  /*f1a0*/  HADD2.F32 R57, -RZ, R57.H0_H0 ;  /* 0x20000039ff397230 */ /* 0x000fc40000004100 */
[----:B------:R-:W-:Y:S01]  /*f1b0*/  FADD.FTZ R12, R12, R67 ;  /* 0x000000430c0c7221 */ /* 0x000fe20000010000 */
[----:B------:R-:W-:Y:S01]  /*f1c0*/  FFMA.FTZ R13, R67, R44, R13 ;  /* 0x0000002c430d7223 */ /* 0x000fe2000001000d */
[----:B------:R-:W-:Y:S02]  /*f1d0*/  HADD2.F32 R55, -RZ, R55.H0_H0 ;  /* 0x20000037ff377230 */ /* 0x000fe40000004100 */
        /* <DEDUP_REMOVED lines=8> */
[----:B------:R-:W-:Y:S01]  /*f260*/  FMUL.FTZ R57, R11, R57 ;  /* 0x000000390b397220 */ /* 0x000fe20000410000 */
[----:B------:R-:W-:Y:S01]  /*f270*/  FADD.FTZ R15, R15, R17 ;  /* 0x000000110f0f7221 */ /* 0x000fe20000010000 */
[----:B------:R-:W-:Y:S01]  /*f280*/  FFMA.FTZ R16, R14, R17, R16 ;  /* 0x000000110e107223 */ /* 0x000fe20000010010 */
[----:B------:R-:W-:Y:S01]  /*f290*/  FADD.FTZ R55, R55, -UR28 ;  /* 0x8000001c37377e21 */ /* 0x000fe20008010000 */
[----:B------:R-:W-:Y:S02]  /*f2a0*/  HADD2.F32 R17, -RZ, R53.H1_H1 ;  /* 0x30000035ff117230 */ /* 0x000fe40000004100 */
[----:B------:R-:W-:Y:S01]  /*f2b0*/  FADD.FTZ R41, R41, -UR28 ;  /* 0x8000001c29297e21 */ /* 0x000fe20008010000 */
[----:B------:R-:W-:Y:S01]  /*f2c0*/  FADD.FTZ R15, R57, R15 ;  /* 0x0000000f390f7221 */ /* 0x000fe20000010000 */
[----:B------:R-:W-:Y:S01]  /*f2d0*/  FFMA.FTZ R16, R18, R57, R16 ;  /* 0x0000003912107223 */ /* 0x000fe20000010010 */
[----:B------:R-:W-:Y:S01]  /*f2e0*/  FMUL.FTZ R55, R55, UR16 ;  /* 0x0000001037377c20 */ /* 0x000fe20008410000 */
[----:B------:R-:W-:Y:S01]  /*f2f0*/  FMUL.FTZ R14, R10, R56 ;  /* 0x000000380a0e7220 */ /* 0x000fe20000410000 */
[----:B------:R-:W-:-:S02]  /*f300*/  HADD2.F32 R65, -RZ, R65.H0_H0 ;  /* 0x20000041ff417230 */ /* 0x000fc40000004100 */
[----:B------:R-:W-:Y:S01]  /*f310*/  FADD.FTZ R17, R17, -UR28 ;  /* 0x8000001c11117e21 */ /* 0x000fe20008010000 */
[----:B------:R-:W-:Y:S01]  /*f320*/  FMUL.FTZ R41, R41, UR16 ;  /* 0x0000001029297c20 */ /* 0x000fe20008410000 */
[----:B------:R-:W-:Y:S01]  /*f330*/  FADD.FTZ R15, R15, R14 ;  /* 0x0000000e0f0f7221 */ /* 0x000fe20000010000 */
[----:B------:R-:W-:Y:S01]  /*f340*/  FFMA.FTZ R16, R55, R14, R16 ;  /* 0x0000000e37107223 */ /* 0x000fe20000010010 */
[----:B------:R-:W-:Y:S02]  /*f350*/  HADD2.F32 R14, -RZ, R54.H1_H1 ;  /* 0x30000036ff0e7230 */ /* 0x000fe40000004100 */
[----:B------:R-:W-:Y:S01]  /*f360*/  FADD.FTZ R0, R0, R56 ;  /* 0x0000003800007221 */ /* 0x000fe20000010000 */
[----:B------:R-:W-:Y:S01]  /*f370*/  FFMA.FTZ R5, R56, R55, R5 ;  /* 0x0000003738057223 */ /* 0x000fe20000010005 */
[----:B------:R-:W-:Y:S01]  /*f380*/  FMUL.FTZ R17, R17, UR16 ;  /* 0x0000001011117c20 */ /* 0x000fe20008410000 */
[----:B------:R-:W-:Y:S01]  /*f390*/  FADD.FTZ R12, R12, R65 ;  /* 0x000000410c0c7221 */ /* 0x000fe20000010000 */
[----:B------:R-:W-:Y:S01]  /*f3a0*/  FFMA.FTZ R13, R65, R41, R13 ;  /* 0x00000029410d7223 */ /* 0x000fe2000001000d */
[----:B------:R-:W-:-:S02]  /*f3b0*/  HADD2.F32 R18, -RZ, R40.H1_H1 ;  /* 0x30000028ff127230 */ /* 0x000fc40000004100 */
[----:B------:R-:W-:Y:S01]  /*f3c0*/  FMUL.FTZ R65, R11, R65 ;  /* 0x000000410b417220 */ /* 0x000fe20000410000 */
        /* <DEDUP_REMOVED lines=8> */
[----:B------:R-:W-:-:S02]  /*f450*/  FFMA.FTZ R16, R17, R14, R16 ;  /* 0x0000000e11107223 */ /* 0x000fc40000010010 */
[----:B------:R-:W-:Y:S01]  /*f460*/  FMUL.FTZ R18, R18, UR16 ;  /* 0x0000001012127c20 */ /* 0x000fe20008410000 */
[----:B------:R-:W-:Y:S01]  /*f470*/  FMUL.FTZ R14, R11, R54 ;  /* 0x000000360b0e7220 */ /* 0x000fe20000410000 */
[----:B------:R-:W-:-:S03]  /*f480*/  HADD2.F32 R52, -RZ, R52.H0_H0 ;  /* 0x20000034ff347230 */ /* 0x000fc60000004100 */
[----:B------:R-:W-:Y:S01]  /*f490*/  FADD.FTZ R15, R14, R15 ;  /* 0x0000000f0e0f7221 */ /* 0x000fe20000010000 */
[----:B------:R-:W-:Y:S01]  /*f4a0*/  FFMA.FTZ R16, R18, R14, R16 ;  /* 0x0000000e12107223 */ /* 0x000fe20000010010 */
[----:B----4-:R-:W-:Y:S02]  /*f4b0*/  HADD2.F32 R14, -RZ, R22.H0_H0 ;  /* 0x20000016ff0e7230 */ /* 0x010fe40000004100 */
[----:B------:R-:W4:Y:S01]  /*f4c0*/  LDL.S16 R22, [R1+0x350] ;  /* 0x0003500001167983 */ /* 0x000f220000100600 */
[----:B------:R-:W-:Y:S02]  /*f4d0*/  HADD2.F32 R40, -RZ, R40.H0_H0 ;  /* 0x20000028ff287230 */ /* 0x000fe40000004100 */
[----:B------:R-:W-:Y:S01]  /*f4e0*/  FADD.FTZ R52, R52, -UR28 ;  /* 0x8000001c34347e21 */ /* 0x000fe20008010000 */
[----:B------:R-:W-:Y:S02]  /*f4f0*/  HADD2.F32 R53, -RZ, R53.H0_H0 ;  /* 0x20000035ff357230 */ /* 0x000fe40000004100 */
[----:B------:R-:W-:Y:S01]  /*f500*/  FADD.FTZ R40, R40, -UR28 ;  /* 0x8000001c28287e21 */ /* 0x000fe20008010000 */
[----:B------:R-:W-:Y:S01]  /*f510*/  FMUL.FTZ R52, R52, UR16 ;  /* 0x0000001034347c20 */ /* 0x000fe20008410000 */
        /* <DEDUP_REMOVED lines=13> */
[----:B---3--:R-:W-:Y:S02]  /*f5f0*/  HADD2.F32 R14, -RZ, R36.H0_H0 ;  /* 0x20000024ff0e7230 */ /* 0x008fe40000004100 */
[----:B------:R-:W3:Y:S01]  /*f600*/  LDL.S16 R36, [R1+0x34c] ;  /* 0x00034c0001247983 */ /* 0x000ee20000100600 */
[----:B------:R-:W-:Y:S02]  /*f610*/  HADD2.F32 R17, -RZ, R46.H0_H0 ;  /* 0x2000002eff117230 */ /* 0x000fe40000004100 */
[----:B--2---:R-:W-:Y:S02]  /*f620*/  HADD2.F32 R18, -RZ, R25.H0_H0 ;  /* 0x20000019ff127230 */ /* 0x004fe40000004100 */
[----:B------:R-:W2:Y:S01]  /*f630*/  LDL.LU.S16 R25, [R1+0x34a] ;  /* 0x00034a0001197983 */ /* 0x000ea20000300600 */
[----:B------:R-:W-:-:S04]  /*f640*/  FADD.FTZ R17, R17, -UR28 ;  /* 0x8000001c11117e21 */ /* 0x000fc80008010000 */
[----:B------:R-:W-:Y:S01]  /*f650*/  FMUL.FTZ R17, R17, UR16 ;  /* 0x0000001011117c20 */ /* 0x000fe20008410000 */
[----:B------:R-:W-:Y:S01]  /*f660*/  FMUL.FTZ R19, R10, R18 ;  /* 0x000000120a137220 */ /* 0x000fe20000410000 */
[----:B------:R-:W-:Y:S02]  /*f670*/  FADD.FTZ R0, R0, R18 ;  /* 0x0000001200007221 */ /* 0x000fe40000010000 */
[----:B------:R-:W-:Y:S01]  /*f680*/  FFMA.FTZ R5, R18, R17, R5 ;  /* 0x0000001112057223 */ /* 0x000fe20000010005 */
[----:B------:R-:W-:Y:S02]  /*f690*/  HADD2.F32 R18, -RZ, R21.H0_H0 ;  /* 0x20000015ff127230 */ /* 0x000fe40000004100 */
[----:B------:R-:W2:Y:S01]  /*f6a0*/  LDL.S16 R21, [R1+0x344] ;  /* 0x0003440001157983 */ /* 0x000ea20000100600 */
[----:B------:R-:W-:Y:S01]  /*f6b0*/  FADD.FTZ R15, R15, R19 ;  /* 0x000000130f0f7221 */ /* 0x000fe20000010000 */
[----:B------:R-:W-:Y:S01]  /*f6c0*/  FFMA.FTZ R16, R17, R19, R16 ;  /* 0x0000001311107223 */ /* 0x000fe20000010010 */
[----:B------:R-:W-:-:S02]  /*f6d0*/  HADD2.F32 R19, -RZ, R20.H0_H0 ;  /* 0x20000014ff137230 */ /* 0x000fc40000004100 */
[----:B------:R-:W-:Y:S01]  /*f6e0*/  FADD.FTZ R14, R14, -UR28 ;  /* 0x8000001c0e0e7e21 */ /* 0x000fe20008010000 */
[----:B------:R-:W-:Y:S02]  /*f6f0*/  HADD2.F32 R17, -RZ, R47.H0_H0 ;  /* 0x2000002fff117230 */ /* 0x000fe40000004100 */
[----:B------:R-:W-:Y:S01]  /*f700*/  FADD.FTZ R18, R18, -UR28 ;  /* 0x8000001c12127e21 */ /* 0x000fe20008010000 */
[----:B------:R-:W-:Y:S02]  /*f710*/  FMUL.FTZ R14, R14, UR16 ;  /* 0x000000100e0e7c20 */ /* 0x000fe40008410000 */
        /* <DEDUP_REMOVED lines=8> */
[----:B------:R-:W-:-:S02]  /*f7a0*/  HADD2.F32 R14, -RZ, R39.H0_H0 ;  /* 0x20000027ff0e7230 */ /* 0x000fc40000004100 */
[----:B----4-:R-:W-:Y:S02]  /*f7b0*/  HADD2.F32 R20, -RZ, R22.H0_H0 ;  /* 0x20000016ff147230 */ /* 0x010fe40000004100 */
[----:B------:R-:W-:Y:S01]  /*f7c0*/  FFMA.FTZ R16, R18, R19, R16 ;  /* 0x0000001312107223 */ /* 0x000fe20000010010 */
[----:B------:R-:W4:Y:S02]  /*f7d0*/  LDL.S16 R22, [R1+0x340] ;  /* 0x0003400001167983 */ /* 0x000f240000100600 */
[----:B------:R-:W-:Y:S01]  /*f7e0*/  FADD.FTZ R20, R20, -UR28 ;  /* 0x8000001c14147e21 */ /* 0x000fe20008010000 */
[----:B------:R-:W-:Y:S01]  /*f7f0*/  FADD.FTZ R15, R17, R15 ;  /* 0x0000000f110f7221 */ /* 0x000fe20000010000 */
[----:B------:R-:W4:Y:S02]  /*f800*/  LDL.S16 R39, [R1+0x338] ;  /* 0x0003380001277983 */ /* 0x000f240000100600 */
[----:B------:R-:W-:Y:S01]  /*f810*/  FMUL.FTZ R20, R20, UR16 ;  /* 0x0000001014147c20 */ /* 0x000fe20008410000 */
[----:B------:R-:W-:Y:S01]  /*f820*/  FMUL.FTZ R18, R11, R14 ;  /* 0x0000000e0b127220 */ /* 0x000fe20000410000 */
[----:B------:R-:W-:-:S02]  /*f830*/  FADD.FTZ R12, R12, R14 ;  /* 0x0000000e0c0c7221 */ /* 0x000fc40000010000 */
[----:B------:R-:W-:Y:S01]  /*f840*/  FFMA.FTZ R13, R14, R20, R13 ;  /* 0x000000140e0d7223 */ /* 0x000fe2000001000d */
[----:B---3--:R-:W-:Y:S02]  /*f850*/  HADD2.F32 R14, -RZ, R36.H0_H0 ;  /* 0x20000024ff0e7230 */ /* 0x008fe40000004100 */
[----:B------:R-:W3:Y:S01]  /*f860*/  LDL.S16 R36, [R1+0x334] ;  /* 0x0003340001247983 */ /* 0x000ee20000100600 */
[----:B------:R-:W-:Y:S01]  /*f870*/  FADD.FTZ R15, R15, R19 ;  /* 0x000000130f0f7221 */ /* 0x000fe20000010000 */
[----:B--2---:R-:W-:Y:S02]  /*f880*/  HADD2.F32 R17, -RZ, R25.H0_H0 ;  /* 0x20000019ff117230 */ /* 0x004fe40000004100 */
[----:B------:R-:W2:Y:S01]  /*f890*/  LDL.LU.S16 R25, [R1+0x33e] ;  /* 0x00033e0001197983 */ /* 0x000ea20000300600 */
[----:B------:R-:W-:Y:S01]  /*f8a0*/  FADD.FTZ R15, R18, R15 ;  /* 0x0000000f120f7221 */ /* 0x000fe20000010000 */
[----:B------:R-:W-:Y:S01]  /*f8b0*/  FFMA.FTZ R16, R20, R18, R16 ;  /* 0x0000001214107223 */ /* 0x000fe20000010010 */
[----:B------:R-:W-:-:S02]  /*f8c0*/  HADD2.F32 R18, -RZ, R21.H0_H0 ;  /* 0x20000015ff127230 */ /* 0x000fc40000004100 */
[----:B------:R-:W2:Y:S01]  /*f8d0*/  LDL.LU.S16 R21, [R1+0x33a] ;  /* 0x00033a0001157983 */ /* 0x000ea20000300600 */
[----:B------:R-:W-:Y:S01]  /*f8e0*/  FADD.FTZ R17, R17, -UR28 ;  /* 0x8000001c11117e21 */ /* 0x000fe20008010000 */
[----:B------:R-:W-:-:S03]  /*f8f0*/  FADD.FTZ R14, R14, -UR28 ;  /* 0x8000001c0e0e7e21 */ /* 0x000fc60008010000 */
        /* <DEDUP_REMOVED lines=11> */
[----:B------:R-:W2:Y:S02]  /*f9b0*/  LDL.S16 R34, [R1+0x380] ;  /* 0x0003800001227983 */ /* 0x000ea40000100600 */
[----:B------:R-:W-:Y:S01]  /*f9c0*/  FADD.FTZ R15, R19, R15 ;  /* 0x0000000f130f7221 */ /* 0x000fe20000010000 */
[----:B------:R-:W-:Y:S01]  /*f9d0*/  FFMA.FTZ R16, R14, R19, R16 ;  /* 0x000000130e107223 */ /* 0x000fe20000010010 */
[----:B----4-:R-:W-:-:S02]  /*f9e0*/  HADD2.F32 R20, -RZ, R22.H0_H0 ;  /* 0x20000016ff147230 */ /* 0x010fc40000004100 */
[----:B------:R-:W4:Y:S01]  /*f9f0*/  LDL.LU.S16 R22, [R1+0x336] ;  /* 0x0003360001167983 */ /* 0x000f220000300600 */
[----:B---3--:R-:W-:-:S03]  /*fa00*/  HADD2.F32 R19, -RZ, R36.H0_H0 ;  /* 0x20000024ff137230 */ /* 0x008fc60000004100 */
[----:B------:R-:W3:Y:S01]  /*fa10*/  LDL.S16 R36, [R1+0x324] ;  /* 0x0003240001247983 */ /* 0x000ee20000100600 */
[----:B------:R-:W-:Y:S01]  /*fa20*/  FADD.FTZ R20, R20, -UR28 ;  /* 0x8000001c14147e21 */ /* 0x000fe20008010000 */
[----:B------:R-:W-:Y:S02]  /*fa30*/  HADD2.F32 R17, -RZ, R35.H0_H0 ;  /* 0x20000023ff117230 */ /* 0x000fe40000004100 */
[----:B------:R-:W-:Y:S02]  /*fa40*/  HADD2.F32 R14, -RZ, R38.H0_H0 ;  /* 0x20000026ff0e7230 */ /* 0x000fe40000004100 */
[----:B------:R-:W-:Y:S01]  /*fa50*/  FMUL.FTZ R20, R20, UR16 ;  /* 0x0000001014147c20 */ /* 0x000fe20008410000 */
[----:B------:R-:W3:Y:S01]  /*fa60*/  LDL.LU.S16 R38, [R1+0x32a] ;  /* 0x00032a0001267983 */ /* 0x000ee20000300600 */
[----:B------:R-:W-:Y:S01]  /*fa70*/  FMUL.FTZ R18, R10, R17 ;  /* 0x000000110a127220 */ /* 0x000fe20000410000 */
[----:B------:R-:W-:Y:S01]  /*fa80*/  FADD.FTZ R0, R0, R17 ;  /* 0x0000001100007221 */ /* 0x000fe20000010000 */
[----:B------:R-:W-:Y:S01]  /*fa90*/  FFMA.FTZ R5, R17, R20, R5 ;  /* 0x0000001411057223 */ /* 0x000fe20000010005 */
[----:B------:R-:W-:-:S02]  /*faa0*/  HADD2.F32 R17, -RZ, R39.H0_H0 ;  /* 0x20000027ff117230 */ /* 0x000fc40000004100 */
[----:B------:R-:W-:Y:S01]  /*fab0*/  FADD.FTZ R14, R14, -UR28 ;  /* 0x8000001c0e0e7e21 */ /* 0x000fe20008010000 */
[----:B------:R-:W-:Y:S01]  /*fac0*/  FADD.FTZ R15, R15, R18 ;  /* 0x000000120f0f7221 */ /* 0x000fe20000010000 */
[----:B------:R-:W-:Y:S01]  /*fad0*/  FFMA.FTZ R16, R20, R18, R16 ;  /* 0x0000001214107223 */ /* 0x000fe20000010010 */
[----:B--2---:R-:W-:Y:S02]  /*fae0*/  HADD2.F32 R18, -RZ, R25.H0_H0 ;  /* 0x20000019ff127230 */ /* 0x004fe40000004100 */
[----:B------:R-:W-:Y:S01]  /*faf0*/  FADD.FTZ R17, R17, -UR28 ;  /* 0x8000001c11117e21 */ /* 0x000fe20008010000 */
[----:B------:R-:W-:Y:S01]  /*fb00*/  FMUL.FTZ R14, R14, UR16 ;  /* 0x000000100e0e7c20 */ /* 0x000fe20008410000 */
[----:B------:R-:W-:Y:S02]  /*fb10*/  HADD2.F32 R20, -RZ, R21.H0_H0 ;  /* 0x20000015ff147230 */ /* 0x000fe40000004100 */
[----:B------:R-:W-:Y:S01]  /*fb20*/  FADD.FTZ R0, R0, R19 ;  /* 0x0000001300007221 */ /* 0x000fe20000010000 */
[----:B------:R-:W-:Y:S01]  /*fb30*/  FMUL.FTZ R17, R17, UR16 ;  /* 0x0000001011117c20 */ /* 0x000fe20008410000 */
[----:B------:R-:W-:Y:S01]  /*fb40*/  FADD.FTZ R12, R12, R18 ;  /* 0x000000120c0c7221 */ /* 0x000fe20000010000 */
[----:B------:R-:W-:Y:S01]  /*fb50*/  FFMA.FTZ R13, R18, R14, R13 ;  /* 0x0000000e120d7223 */ /* 0x000fe2000001000d */
[----:B------:R-:W-:Y:S01]  /*fb60*/  FMUL.FTZ R18, R11, R18 ;  /* 0x000000120b127220 */ /* 0x000fe20000410000 */
[----:B------:R-:W2:Y:S01]  /*fb70*/  LDL.S16 R21, [R1+0x328] ;  /* 0x0003280001157983 */ /* 0x000ea20000100600 */
[----:B------:R-:W-:Y:S01]  /*fb80*/  FFMA.FTZ R5, R19, R17, R5 ;  /* 0x0000001113057223 */ /* 0x000fe20000010005 */
[----:B------:R-:W-:Y:S01]  /*fb90*/  FMUL.FTZ R19, R10, R19 ;  /* 0x000000130a137220 */ /* 0x000fe20000410000 */
[----:B------:R-:W-:Y:S01]  /*fba0*/  FFMA.FTZ R16, R14, R18, R16 ;  /* 0x000000120e107223 */ /* 0x000fe20000010010 */
[----:B------:R-:W-:Y:S01]  /*fbb0*/  FADD.FTZ R15, R18, R15 ;  /* 0x0000000f120f7221 */ /* 0x000fe20000010000 */
[----:B------:R-:W-:Y:S01]  /*fbc0*/  FADD.FTZ R20, R20, -UR28 ;  /* 0x8000001c14147e21 */ /* 0x000fe20008010000 */
[----:B------:R-:W2:Y:S01]  /*fbd0*/  LDL.S16 R39, [R1+0x320] ;  /* 0x0003200001277983 */ /* 0x000ea20000100600 */
[----:B------:R-:W-:Y:S01]  /*fbe0*/  FFMA.FTZ R16, R17, R19, R16 ;  /* 0x0000001311107223 */ /* 0x000fe20000010010 */
[----:B------:R-:W-:-:S02]  /*fbf0*/  HADD2.F32 R17, -RZ, R51.H0_H0 ;  /* 0x20000033ff117230 */ /* 0x000fc40000004100 */
[----:B------:R-:W-:Y:S01]  /*fc00*/  FADD.FTZ R15, R15, R19 ;  /* 0x000000130f0f7221 */ /* 0x000fe20000010000 */
[----:B------:R-:W-:Y:S01]  /*fc10*/  FMUL.FTZ R20, R20, UR16 ;  /* 0x0000001014147c20 */ /* 0x000fe20008410000 */
[----:B------:R-:W2:Y:S01]  /*fc20*/  LDL.S16 R25, [R1+0x318] ;  /* 0x0003180001197983 */ /* 0x000ea20000100600 */
[----:B------:R-:W-:-:S03]  /*fc30*/  FADD.FTZ R17, R17, -UR28 ;  /* 0x8000001c11117e21 */ /* 0x000fc60008010000 */
[----:B------:R-:W2:Y:S01]  /*fc40*/  LDL.S16 R35, [R1+0x378] ;  /* 0x0003780001237983 */ /* 0x000ea20000100600 */
[----:B------:R-:W-:Y:S01]  /*fc50*/  FMUL.FTZ R17, R17, UR16 ;  /* 0x0000001011117c20 */ /* 0x000fe20008410000 */
[----:B----4-:R-:W-:Y:S02]  /*fc60*/  HADD2.F32 R14, -RZ, R22.H0_H0 ;  /* 0x20000016ff0e7230 */ /* 0x010fe40000004100 */
[----:B------:R-:W4:Y:S03]  /*fc70*/  LDL.LU.S16 R22, [R1+0x326] ;  /* 0x0003260001167983 */ /* 0x000f260000300600 */
[----:B------:R-:W-:-:S04]  /*fc80*/  FMUL.FTZ R18, R11, R14 ;  /* 0x0000000e0b127220 */ /* 0x000fc80000410000 */
[----:B------:R-:W-:Y:S01]  /*fc90*/  FADD.FTZ R15, R18, R15 ;  /* 0x0000000f120f7221 */ /* 0x000fe20000010000 */
[----:B------:R-:W-:Y:S01]  /*fca0*/  FFMA.FTZ R16, R20, R18, R16 ;  /* 0x0000001214107223 */ /* 0x000fe20000010010 */
[----:B------:R-:W-:-:S05]  /*fcb0*/  HADD2.F32 R18, -RZ, R49.H0_H0 ;  /* 0x20000031ff127230 */ /* 0x000fca0000004100 */
[----:B------:R-:W-:Y:S01]  /*fcc0*/  FADD.FTZ R0, R0, R18 ;  /* 0x0000001200007221 */ /* 0x000fe20000010000 */
[----:B------:R-:W-:Y:S01]  /*fcd0*/  FFMA.FTZ R5, R18, R17, R5 ;  /* 0x0000001112057223 */ /* 0x000fe20000010005 */
[----:B------:R-:W-:-:S04]  /*fce0*/  FMUL.FTZ R18, R10, R18 ;  /* 0x000000120a127220 */ /* 0x000fc80000410000 */
[----:B------:R-:W-:Y:S01]  /*fcf0*/  FFMA.FTZ R16, R17, R18, R16 ;  /* 0x0000001211107223 */ /* 0x000fe20000010010 */
[----:B---3--:R-:W-:Y:S02]  /*fd00*/  HADD2.F32 R17, -RZ, R36.H0_H0 ;  /* 0x20000024ff117230 */ /* 0x008fe40000004100 */
[----:B------:R-:W3:Y:S01]  /*fd10*/  LDL.LU.S16 R36, [R1+0x31a] ;  /* 0x00031a0001247983 */ /* 0x000ee20000300600 */
[----:B------:R-:W-:Y:S01]  /*fd20*/  FADD.FTZ R12, R12, R14 ;  /* 0x0000000e0c0c7221 */ /* 0x000fe20000010000 */
[----:B------:R-:W-:Y:S01]  /*fd30*/  FFMA.FTZ R13, R14, R20, R13 ;  /* 0x000000140e0d7223 */ /* 0x000fe2000001000d */
[----:B------:R-:W-:Y:S02]  /*fd40*/  HADD2.F32 R14, -RZ, R50.H0_H0 ;  /* 0x20000032ff0e7230 */ /* 0x000fe40000004100 */
[----:B------:R-:W-:-:S03]  /*fd50*/  HADD2.F32 R19, -RZ, R48.H0_H0 ;  /* 0x20000030ff137230 */ /* 0x000fc60000004100 */
[----:B------:R-:W-:-:S04]  /*fd60*/  FADD.FTZ R14, R14, -UR28 ;  /* 0x8000001c0e0e7e21 */ /* 0x000fc80008010000 */
[----:B------:R-:W-:Y:S01]  /*fd70*/  FMUL.FTZ R14, R14, UR16 ;  /* 0x000000100e0e7c20 */ /* 0x000fe20008410000 */
[----:B------:R-:W-:-:S03]  /*fd80*/  FADD.FTZ R12, R12, R19 ;  /* 0x000000130c0c7221 */ /* 0x000fc60000010000 */
[----:B------:R-:W-:Y:S01]  /*fd90*/  FFMA.FTZ R13, R19, R14, R13 ;  /* 0x0000000e130d7223 */ /* 0x000fe2000001000d */
[----:B------:R-:W-:Y:S01]  /*fda0*/  FMUL.FTZ R19, R11, R19 ;  /* 0x000000130b137220 */ /* 0x000fe20000410000 */
[----:B--2---:R-:W-:Y:S02]  /*fdb0*/  HADD2.F32 R20, -RZ, R21.H0_H0 ;  /* 0x20000015ff147230 */ /* 0x004fe40000004100 */
[----:B------:R-:W2:Y:S01]  /*fdc0*/  LDL.LU.S16 R21, [R1+0x322] ;  /* 0x0003220001157983 */ /* 0x000ea20000300600 */
[----:B------:R-:W-:Y:S01]  /*fdd0*/  FADD.FTZ R15, R15, R18 ;  /* 0x000000120f0f7221 */ /* 0x000fe20000010000 */
[----:B------:R-:W-:Y:S01]  /*fde0*/  FFMA.FTZ R16, R14, R19, R16 ;  /* 0x000000130e107223 */ /* 0x000fe20000010010 */
[----:B------:R-:W-:Y:S01]  /*fdf0*/  FADD.FTZ R20, R20, -UR28 ;  /* 0x8000001c14147e21 */ /* 0x000fe20008010000 */
[----:B------:R-:W-:Y:S02]  /*fe00*/  HADD2.F32 R14, -RZ, R38.H0_H0 ;  /* 0x20000026ff0e7230 */ /* 0x000fe40000004100 */
[----:B------:R-:W2:Y:S01]  /*fe10*/  LDL.S16 R38, [R1+0x314] ;  /* 0x0003140001267983 */ /* 0x000ea20000100600 */
[----:B------:R-:W-:Y:S01]  /*fe20*/  FADD.FTZ R15, R19, R15 ;  /* 0x0000000f130f7221 */ /* 0x000fe20000010000 */
[----:B------:R-:W-:Y:S01]  /*fe30*/  FMUL.FTZ R20, R20, UR16 ;  /* 0x0000001014147c20 */ /* 0x000fe20008410000 */
[----:B------:R-:W-:Y:S01]  /*fe40*/  FMUL.FTZ R18, R10, R17 ;  /* 0x000000110a127220 */ /* 0x000fe20000410000 */
[----:B------:R-:W-:-:S03]  /*fe50*/  FADD.FTZ R14, R14, -UR28 ;  /* 0x8000001c0e0e7e21 */ /* 0x000fc60008010000 */
[----:B------:R-:W-:Y:S01]  /*fe60*/  FADD.FTZ R15, R15, R18 ;  /* 0x000000120f0f7221 */ /* 0x000fe20000010000 */
[----:B------:R-:W-:Y:S01]  /*fe70*/  FFMA.FTZ R16, R20, R18, R16 ;  /* 0x0000001214107223 */ /* 0x000fe20000010010 */
[----:B------:R-:W-:Y:S01]  /*fe80*/  FMUL.FTZ R14, R14, UR16 ;  /* 0x000000100e0e7c20 */ /* 0x000fe20008410000 */
[----:B------:R-:W-:Y:S01]  /*fe90*/  FADD.FTZ R0, R0, R17 ;  /* 0x0000001100007221 */ /* 0x000fe20000010000 */
[----:B------:R-:W-:Y:S01]  /*fea0*/  FFMA.FTZ R5, R17, R20, R5 ;  /* 0x0000001411057223 */ /* 0x000fe20000010005 */
[----:B------:R-:W-:Y:S02]  /*feb0*/  HADD2.F32 R17, -RZ, R39.H0_H0 ;  /* 0x20000027ff117230 */ /* 0x000fe40000004100 */
[----:B------:R-:W2:Y:S01]  /*fec0*/  LDL.LU.S16 R39, [R1+0x316] ;  /* 0x0003160001277983 */ /* 0x000ea20000300600 */
[----:B------:R-:W-:-:S03]  /*fed0*/  HADD2.F32 R19, -RZ, R25.H0_H0 ;  /* 0x20000019ff137230 */ /* 0x000fc60000004100 */
[----:B------:R-:W2:Y:S01]  /*fee0*/  LDL.LU.S16 R25, [R1+0x312] ;  /* 0x0003120001197983 */ /* 0x000ea20000300600 */
[----:B----4-:R-:W-:-:S03]  /*fef0*/  HADD2.F32 R18, -RZ, R22.H0_H0 ;  /* 0x20000016ff127230 */ /* 0x010fc60000004100 */
[----:B------:R-:W4:Y:S02]  /*ff00*/  LDL.S16 R22, [R1+0x310] ;  /* 0x0003100001167983 */ /* 0x000f240000100600 */
[----:B------:R-:W-:Y:S01]  /*ff10*/  FADD.FTZ R12, R12, R18 ;  /* 0x000000120c0c7221 */ /* 0x000fe20000010000 */
[----:B------:R-:W-:Y:S01]  /*ff20*/  FFMA.FTZ R13, R18, R14, R13 ;  /* 0x0000000e120d7223 */ /* 0x000fe2000001000d */
[----:B------:R-:W-:-:S04]  /*ff30*/  FMUL.FTZ R18, R11, R18 ;  /* 0x000000120b127220 */ /* 0x000fc80000410000 */
[----:B------:R-:W-:Y:S01]  /*ff40*/  FFMA.FTZ R16, R14, R18, R16 ;  /* 0x000000120e107223 */ /* 0x000fe20000010010 */
[----:B---3--:R-:W-:Y:S02]  /*ff50*/  HADD2.F32 R14, -RZ, R36.H0_H0 ;  /* 0x20000024ff0e7230 */ /* 0x008fe40000004100 */
[----:B------:R-:W3:Y:S01]  /*ff60*/  LDL.S16 R36, [R1+0x308] ;  /* 0x0003080001247983 */ /* 0x000ee20000100600 */
[----:B------:R-:W-:-:S04]  /*ff70*/  FADD.FTZ R17, R17, -UR28 ;  /* 0x8000001c11117e21 */ /* 0x000fc80008010000 */
[----:B------:R-:W-:Y:S01]  /*ff80*/  FMUL.FTZ R17, R17, UR16 ;  /* 0x0000001011117c20 */ /* 0x000fe20008410000 */
[----:B------:R-:W-:-:S03]  /*ff90*/  FADD.FTZ R0, R0, R19 ;  /* 0x0000001300007221 */ /* 0x000fc60000010000 */
[----:B------:R-:W-:Y:S01]  /*ffa0*/  FFMA.FTZ R5, R19, R17, R5 ;  /* 0x0000001113057223 */ /* 0x000fe20000010005 */
[----:B------:R-:W-:Y:S01]  /*ffb0*/  FMUL.FTZ R19, R10, R19 ;  /* 0x000000130a137220 */ /* 0x000fe20000410000 */
[----:B------:R-:W-:Y:S01]  /*ffc0*/  FADD.FTZ R15, R18, R15 ;  /* 0x0000000f120f7221 */ /* 0x000fe20000010000 */
[----:B--2---:R-:W-:Y:S02]  /*ffd0*/  HADD2.F32 R20, -RZ, R21.H0_H0 ;  /* 0x20000015ff147230 */ /* 0x004fe40000004100 */
[----:B------:R-:W2:Y:S01]  /*ffe0*/  LDL.S16 R21, [R1+0x30c] ;  /* 0x00030c0001157983 */ /* 0x000ea20000100600 */
[----:B------:R-:W-:Y:S02]  /*fff0*/  FFMA.FTZ R16, R17, R19, R16 ;  /* 0x0000001311107223 */ /* 0x000fe40000010010 */
[----:B------:R-:W-:Y:S01]  /*10000*/  FADD.FTZ R20, R20, -UR28 ;  /* 0x8000001c14147e21 */ /* 0x000fe20008010000 */
[----:B------:R-:W-:Y:S02]  /*10010*/  HADD2.F32 R17, -RZ, R38.H0_H0 ;  /* 0x20000026ff117230 */ /* 0x000fe40000004100 */
[----:B------:R-:W2:Y:S01]  /*10020*/  LDL.LU.S16 R38, [R1+0x30e] ;  /* 0x00030e0001267983 */ /* 0x000ea20000300600 */
        /* <DEDUP_REMOVED lines=10> */
[----:B------:R-:W2:Y:S01]  /*100d0*/  LDL.S16 R39, [R1+0x300] ;  /* 0x0003000001277983 */ /* 0x000ea20000100600 */
[----:B------:R-:W-:-:S03]  /*100e0*/  HADD2.F32 R19, -RZ, R25.H0_H0 ;  /* 0x20000019ff137230 */ /* 0x000fc60000004100 */
[----:B------:R-:W2:Y:S01]  /*100f0*/  LDL.S16 R25, [R1+0x2fc] ;  /* 0x0002fc0001197983 */ /* 0x000ea20000100600 */
[----:B----4-:R-:W-:-:S03]  /*10100*/  HADD2.F32 R18, -RZ, R22.H0_H0 ;  /* 0x20000016ff127230 */ /* 0x010fc60000004100 */
[----:B------:R-:W4:Y:S02]  /*10110*/  LDL.LU.S16 R22, [R1+0x30a] ;  /* 0x00030a0001167983 */ /* 0x000f240000300600 */
[----:B------:R-:W-:Y:S01]  /*10120*/  FADD.FTZ R0, R0, R18 ;  /* 0x0000001200007221 */ /* 0x000fe20000010000 */
[----:B------:R-:W-:Y:S01]  /*10130*/  FFMA.FTZ R5, R18, R17, R5 ;  /* 0x0000001112057223 */ /* 0x000fe20000010005 */
[----:B------:R-:W-:-:S04]  /*10140*/  FMUL.FTZ R18, R10, R18 ;  /* 0x000000120a127220 */ /* 0x000fc80000410000 */
[----:B------:R-:W-:Y:S01]  /*10150*/  FFMA.FTZ R16, R17, R18, R16 ;  /* 0x0000001211107223 */ /* 0x000fe20000010010 */
[----:B---3--:R-:W-:Y:S02]  /*10160*/  HADD2.F32 R17, -RZ, R36.H0_H0 ;  /* 0x20000024ff117230 */ /* 0x008fe40000004100 */
[----:B------:R-:W3:Y:S01]  /*10170*/  LDL.LU.S16 R36, [R1+0x2fe] ;  /* 0x0002fe0001247983 */ /* 0x000ee20000300600 */
[----:B------:R-:W-:-:S04]  /*10180*/  FADD.FTZ R14, R14, -UR28 ;  /* 0x8000001c0e0e7e21 */ /* 0x000fc80008010000 */
[----:B------:R-:W-:Y:S01]  /*10190*/  FMUL.FTZ R14, R14, UR16 ;  /* 0x000000100e0e7c20 */ /* 0x000fe20008410000 */
[----:B------:R-:W-:-:S03]  /*101a0*/  FADD.FTZ R12, R12, R19 ;  /* 0x000000130c0c7221 */ /* 0x000fc60000010000 */
[----:B------:R-:W-:Y:S01]  /*101b0*/  FFMA.FTZ R13, R19, R14, R13 ;  /* 0x0000000e130d7223 */ /* 0x000fe2000001000d */
[----:B------:R-:W-:Y:S01]  /*101c0*/  FMUL.FTZ R19, R11, R19 ;  /* 0x000000130b137220 */ /* 0x000fe20000410000 */
[----:B------:R-:W-:Y:S01]  /*101d0*/  FADD.FTZ R15, R15, R18 ;  /* 0x000000120f0f7221 */ /* 0x000fe20000010000 */
[----:B--2---:R-:W-:Y:S02]  /*101e0*/  HADD2.F32 R20, -RZ, R21.H0_H0 ;  /* 0x20000015ff147230 */ /* 0x004fe40000004100 */
[----:B------:R-:W2:Y:S01]  /*101f0*/  LDL.LU.S16 R21, [R1+0x302] ;  /* 0x0003020001157983 */ /* 0x000ea20000300600 */
[----:B------:R-:W-:Y:S02]  /*10200*/  FFMA.FTZ R16, R14, R19, R16 ;  /* 0x000000130e107223 */ /* 0x000fe40000010010 */
        /* <DEDUP_REMOVED lines=563> */
[----:B------:R-:W-:Y:S01]  /*12540*/  FADD.FTZ R15, R15, R19 ;  /* 0x000000130f0f7221 */ /* 0x000fe20000010000 */
[----:B------:R-:W-:Y:S01]  /*12550*/  FMUL.FTZ R18, R11, R14 ;  /* 0x0000000e0b127220 */ /* 0x000fe20000410000 */
[----:B------:R-:W-:Y:S01]  /*12560*/  FMUL.FTZ R20, R20, UR16 ;  /* 0x0000001014147c20 */ /* 0x000fe20008410000 */
[----:B------:R-:W2:Y:S01]  /*12570*/  LDL.S16 R38, [R1+0x238] ;  /* 0x0002380001267983 */ /* 0x000ea20000100600 */
[----:B------:R-:W-:Y:S01]  /*12580*/  FADD.FTZ R17, R17, -UR28 ;  /* 0x8000001c11117e21 */ /* 0x000fe20008010000 */
[----:B------:R-:W-:Y:S01]  /*12590*/  FADD.FTZ R15, R18, R15 ;  /* 0x0000000f120f7221 */ /* 0x000fe20000010000 */
[----:B------:R-:W-:Y:S01]  /*125a0*/  FFMA.FTZ R16, R20, R18, R16 ;  /* 0x0000001214107223 */ /* 0x000fe20000010010 */
[----:B------:R-:W-:Y:S01]  /*125b0*/  FADD.FTZ R12, R12, R14 ;  /* 0x0000000e0c0c7221 */ /* 0x000fe20000010000 */
[----:B------:R-:W-:Y:S01]  /*125c0*/  FMUL.FTZ R17, R17, UR16 ;  /* 0x0000001011117c20 */ /* 0x000fe20008410000 */
[----:B------:R-:W-:Y:S01]  /*125d0*/  FFMA.FTZ R13, R14, R20, R13 ;  /* 0x000000140e0d7223 */ /* 0x000fe2000001000d */
[----:B------:R-:W-:-:S02]  /*125e0*/  HADD2.F32 R14, -RZ, R39.H0_H0 ;  /* 0x20000027ff0e7230 */ /* 0x000fc40000004100 */
[----:B------:R-:W2:Y:S01]  /*125f0*/  LDL.LU.S16 R39, [R1+0x23a] ;  /* 0x00023a0001277983 */ /* 0x000ea20000300600 */
        /* <DEDUP_REMOVED lines=14> */
[----:B--2---:R-:W-:Y:S02]  /*126e0*/  HADD2.F32 R19, -RZ, R21.H0_H0 ;  /* 0x20000015ff137230 */ /* 0x004fe40000004100 */
[----:B------:R-:W-:Y:S01]  /*126f0*/  FMUL.FTZ R21, R11, R20 ;  /* 0x000000140b157220 */ /* 0x000fe20000410000 */
[----:B------:R-:W-:Y:S02]  /*12700*/  FADD.FTZ R20, R15, R18 ;  /* 0x000000120f147221 */ /* 0x000fe40000010000 */
[----:B------:R-:W-:Y:S01]  /*12710*/  FADD.FTZ R19, R19, -UR28 ;  /* 0x8000001c13137e21 */ /* 0x000fe20008010000 */
[----:B------:R-:W-:-:S03]  /*12720*/  FFMA.FTZ R17, R14, R21, R17 ;  /* 0x000000150e117223 */ /* 0x000fc60000010011 */
[----:B------:R-:W-:Y:S01]  /*12730*/  FMUL.FTZ R18, R19, UR16 ;  /* 0x0000001013127c20 */ /* 0x000fe20008410000 */
[----:B------:R-:W-:Y:S02]  /*12740*/  HADD2.F32 R14, -RZ, R35.H0_H0 ;  /* 0x20000023ff0e7230 */ /* 0x000fe40000004100 */
[----:B------:R-:W-:Y:S01]  /*12750*/  FMUL.FTZ R15, R10, R16 ;  /* 0x000000100a0f7220 */ /* 0x000fe20000410000 */
[----:B------:R-:W-:Y:S01]  /*12760*/  FADD.FTZ R0, R0, R16 ;  /* 0x0000001000007221 */ /* 0x000fe20000010000 */
[----:B------:R-:W-:Y:S01]  /*12770*/  FFMA.FTZ R5, R16, R18, R5 ;  /* 0x0000001210057223 */ /* 0x000fe20000010005 */
[----:B------:R-:W2:Y:S01]  /*12780*/  LDL.S16 R35, [R1+0x384] ;  /* 0x0003840001237983 */ /* 0x000ea20000100600 */
[----:B------:R-:W-:Y:S02]  /*12790*/  HADD2.F32 R16, -RZ, R38.H0_H0 ;  /* 0x20000026ff107230 */ /* 0x000fe40000004100 */
[----:B------:R-:W-:Y:S01]  /*127a0*/  FADD.FTZ R20, R21, R20 ;  /* 0x0000001415147221 */ /* 0x000fe20000010000 */
[----:B------:R-:W-:Y:S01]  /*127b0*/  FFMA.FTZ R17, R18, R15, R17 ;  /* 0x0000000f12117223 */ /* 0x000fe20000010011 */
[----:B------:R-:W2:Y:S01]  /*127c0*/  LDL.LU.S16 R38, [R1+0x382] ;  /* 0x0003820001267983 */ /* 0x000ea20000300600 */
[----:B------:R-:W-:Y:S01]  /*127d0*/  FADD.FTZ R18, R14, -UR28 ;  /* 0x8000001c0e127e21 */ /* 0x000fe20008010000 */
[----:B------:R-:W-:Y:S01]  /*127e0*/  FADD.FTZ R16, R16, -UR28 ;  /* 0x8000001c10107e21 */ /* 0x000fe20008010000 */
[----:B------:R-:W-:-:S02]  /*127f0*/  HADD2.F32 R14, -RZ, R39.H0_H0 ;  /* 0x20000027ff0e7230 */ /* 0x000fc40000004100 */
[----:B------:R-:W-:Y:S01]  /*12800*/  FADD.FTZ R20, R20, R15 ;  /* 0x0000000f14147221 */ /* 0x000fe20000010000 */
[----:B------:R-:W2:Y:S01]  /*12810*/  LDL.LU.S16 R39, [R1+0x386] ;  /* 0x0003860001277983 */ /* 0x000ea20000300600 */
[----:B------:R-:W-:Y:S02]  /*12820*/  HADD2.F32 R15, -RZ, R25.H0_H0 ;  /* 0x20000019ff0f7230 */ /* 0x000fe40000004100 */
[----:B------:R-:W-:Y:S01]  /*12830*/  FMUL.FTZ R16, R16, UR16 ;  /* 0x0000001010107c20 */ /* 0x000fe20008410000 */
[----:B------:R-:W2:Y:S01]  /*12840*/  LDL.S16 R25, [R1+0x388] ;  /* 0x0003880001197983 */ /* 0x000ea20000100600 */
[----:B------:R-:W-:Y:S02]  /*12850*/  FADD.FTZ R0, R0, R14 ;  /* 0x0000000e00007221 */ /* 0x000fe40000010000 */
[----:B------:R-:W-:Y:S01]  /*12860*/  FFMA.FTZ R5, R14, R16, R5 ;  /* 0x000000100e057223 */ /* 0x000fe20000010005 */
[----:B------:R-:W-:Y:S01]  /*12870*/  FMUL.FTZ R21, R10, R14 ;  /* 0x0000000e0a157220 */ /* 0x000fe20000410000 */
[----:B---3--:R-:W-:-:S02]  /*12880*/  HADD2.F32 R14, -RZ, R36.H0_H0 ;  /* 0x20000024ff0e7230 */ /* 0x008fc40000004100 */
[----:B------:R-:W3:Y:S01]  /*12890*/  LDL.LU.S16 R36, [R1+0x38a] ;  /* 0x00038a0001247983 */ /* 0x000ee20000300600 */
[----:B----4-:R-:W-:Y:S02]  /*128a0*/  HADD2.F32 R22, -RZ, R22.H0_H0 ;  /* 0x20000016ff167230 */ /* 0x010fe40000004100 */
[----:B------:R-:W-:-:S03]  /*128b0*/  FMUL.FTZ R18, R18, UR16 ;  /* 0x0000001012127c20 */ /* 0x000fc60008410000 */
[----:B------:R-:W-:Y:S01]  /*128c0*/  FMUL.FTZ R19, R11, R22 ;  /* 0x000000160b137220 */ /* 0x000fe20000410000 */
[----:B------:R-:W-:-:S03]  /*128d0*/  FFMA.FTZ R13, R22, R18, R13 ;  /* 0x00000012160d7223 */ /* 0x000fc6000001000d */
[----:B------:R-:W-:Y:S01]  /*128e0*/  FFMA.FTZ R17, R18, R19, R17 ;  /* 0x0000001312117223 */ /* 0x000fe20000010011 */
[----:B------:R-:W-:Y:S01]  /*128f0*/  FADD.FTZ R15, R15, -UR28 ;  /* 0x8000001c0f0f7e21 */ /* 0x000fe20008010000 */
[----:B------:R-:W-:Y:S02]  /*12900*/  FADD.FTZ R20, R19, R20 ;  /* 0x0000001413147221 */ /* 0x000fe40000010000 */
[----:B------:R-:W-:Y:S01]  /*12910*/  FFMA.FTZ R18, R16, R21, R17 ;  /* 0x0000001510127223 */ /* 0x000fe20000010011 */
[----:B------:R-:W-:Y:S02]  /*12920*/  HADD2.F32 R17, -RZ, R34.H0_H0 ;  /* 0x20000022ff117230 */ /* 0x000fe40000004100 */
[----:B------:R-:W-:Y:S01]  /*12930*/  FADD.FTZ R12, R12, R22 ;  /* 0x000000160c0c7221 */ /* 0x000fe20000010000 */
[----:B------:R-:W4:Y:S01]  /*12940*/  LDL.S16 R34, [R1+0x38c] ;  /* 0x00038c0001227983 */ /* 0x000f220000100600 */
[----:B------:R-:W-:Y:S01]  /*12950*/  FMUL.FTZ R15, R15, UR16 ;  /* 0x000000100f0f7c20 */ /* 0x000fe20008410000 */
[----:B------:R-:W-:Y:S01]  /*12960*/  FADD.FTZ R19, R20, R21 ;  /* 0x0000001514137221 */ /* 0x000fe20000010000 */
[----:B------:R-:W-:Y:S01]  /*12970*/  FMUL.FTZ R16, R11, R14 ;  /* 0x0000000e0b107220 */ /* 0x000fe20000410000 */
[----:B------:R-:W-:Y:S01]  /*12980*/  FADD.FTZ R12, R12, R14 ;  /* 0x0000000e0c0c7221 */ /* 0x000fe20000010000 */
[----:B------:R-:W-:-:S02]  /*12990*/  FFMA.FTZ R13, R14, R15, R13 ;  /* 0x0000000f0e0d7223 */ /* 0x000fc4000001000d */
[----:B------:R-:W-:Y:S01]  /*129a0*/  FADD.FTZ R14, R16, R19 ;  /* 0x00000013100e7221 */ /* 0x000fe20000010000 */
[----:B------:R-:W-:Y:S01]  /*129b0*/  FFMA.FTZ R15, R15, R16, R18 ;  /* 0x000000100f0f7223 */ /* 0x000fe20000010012 */
[----:B--2---:R-:W-:Y:S02]  /*129c0*/  HADD2.F32 R20, -RZ, R35.H0_H0 ;  /* 0x20000023ff147230 */ /* 0x004fe40000004100 */
[----:B------:R-:W2:Y:S01]  /*129d0*/  LDL.S16 R35, [R1+0x390] ;  /* 0x0003900001237983 */ /* 0x000ea20000100600 */
[----:B------:R-:W-:-:S03]  /*129e0*/  HADD2.F32 R16, -RZ, R38.H0_H0 ;  /* 0x20000026ff107230 */ /* 0x000fc60000004100 */
[----:B------:R-:W2:Y:S01]  /*129f0*/  LDL.LU.S16 R38, [R1+0x38e] ;  /* 0x00038e0001267983 */ /* 0x000ea20000300600 */
[----:B------:R-:W-:Y:S01]  /*12a00*/  FADD.FTZ R20, R20, -UR28 ;  /* 0x8000001c14147e21 */ /* 0x000fe20008010000 */
[----:B------:R-:W-:Y:S02]  /*12a10*/  HADD2.F32 R18, -RZ, R39.H0_H0 ;  /* 0x20000027ff127230 */ /* 0x000fe40000004100 */
[----:B------:R-:W2:Y:S01]  /*12a20*/  LDL.LU.S16 R39, [R1+0x392] ;  /* 0x0003920001277983 */ /* 0x000ea20000300600 */
[----:B------:R-:W-:Y:S01]  /*12a30*/  FMUL.FTZ R20, R20, UR16 ;  /* 0x0000001014147c20 */ /* 0x000fe20008410000 */
[----:B------:R-:W-:Y:S02]  /*12a40*/  HADD2.F32 R21, -RZ, R25.H0_H0 ;  /* 0x20000019ff157230 */ /* 0x000fe40000004100 */
[----:B------:R-:W2:Y:S01]  /*12a50*/  LDL.S16 R25, [R1+0x394] ;  /* 0x0003940001197983 */ /* 0x000ea20000100600 */
[----:B------:R-:W-:Y:S01]  /*12a60*/  FADD.FTZ R12, R12, R18 ;  /* 0x000000120c0c7221 */ /* 0x000fe20000010000 */
[----:B------:R-:W-:Y:S01]  /*12a70*/  FFMA.FTZ R13, R18, R20, R13 ;  /* 0x00000014120d7223 */ /* 0x000fe2000001000d */
[----:B------:R-:W-:Y:S01]  /*12a80*/  FMUL.FTZ R19, R11, R18 ;  /* 0x000000120b137220 */ /* 0x000fe20000410000 */
[----:B---3--:R-:W-:-:S02]  /*12a90*/  HADD2.F32 R18, -RZ, R36.H0_H0 ;  /* 0x20000024ff127230 */ /* 0x008fc40000004100 */
[----:B------:R-:W3:Y:S01]  /*12aa0*/  LDL.S16 R36, [R1+0x39a] ;  /* 0x00039a0001247983 */ /* 0x000ee20000100600 */
[----:B------:R-:W-:-:S04]  /*12ab0*/  FADD.FTZ R17, R17, -UR28 ;  /* 0x8000001c11117e21 */ /* 0x000fc80008010000 */
[----:B------:R-:W-:Y:S01]  /*12ac0*/  FMUL.FTZ R22, R17, UR16 ;  /* 0x0000001011167c20 */ /* 0x000fe20008410000 */
[----:B------:R-:W-:Y:S01]  /*12ad0*/  FMUL.FTZ R17, R10, R16 ;  /* 0x000000100a117220 */ /* 0x000fe20000410000 */
[----:B------:R-:W-:-:S03]  /*12ae0*/  FADD.FTZ R21, R21, -UR28 ;  /* 0x8000001c15157e21 */ /* 0x000fc60008010000 */
[----:B------:R-:W-:Y:S01]  /*12af0*/  FFMA.FTZ R15, R22, R17, R15 ;  /* 0x00000011160f7223 */ /* 0x000fe2000001000f */
[----:B------:R-:W-:Y:S01]  /*12b00*/  FADD.FTZ R14, R14, R17 ;  /* 0x000000110e0e7221 */ /* 0x000fe20000010000 */
[----:B------:R-:W-:Y:S01]  /*12b10*/  FADD.FTZ R0, R0, R16 ;  /* 0x0000001000007221 */ /* 0x000fe20000010000 */
[----:B------:R-:W-:Y:S01]  /*12b20*/  FFMA.FTZ R5, R16, R22, R5 ;  /* 0x0000001610057223 */ /* 0x000fe20000010005 */
[----:B------:R-:W-:Y:S01]  /*12b30*/  FFMA.FTZ R15, R20, R19, R15 ;  /* 0x00000013140f7223 */ /* 0x000fe2000001000f */
[----:B------:R-:W-:Y:S01]  /*12b40*/  FMUL.FTZ R20, R21, UR16 ;  /* 0x0000001015147c20 */ /* 0x000fe20008410000 */
[----:B----4-:R-:W-:Y:S02]  /*12b50*/  HADD2.F32 R16, -RZ, R34.H0_H0 ;  /* 0x20000022ff107230 */ /* 0x010fe40000004100 */
[----:B------:R-:W-:Y:S01]  /*12b60*/  FADD.FTZ R14, R19, R14 ;  /* 0x0000000e130e7221 */ /* 0x000fe20000010000 */
[----:B------:R-:W4:Y:S01]  /*12b70*/  LDL.LU.S16 R34, [R1+0x396] ;  /* 0x0003960001227983 */ /* 0x000f220000300600 */
[----:B------:R-:W-:Y:S01]  /*12b80*/  FMUL.FTZ R19, R10, R18 ;  /* 0x000000120a137220 */ /* 0x000fe20000410000 */
[----:B------:R-:W-:Y:S01]  /*12b90*/  FADD.FTZ R17, R0, R18 ;  /* 0x0000001200117221 */ /* 0x000fe20000010000 */
[----:B------:R-:W-:-:S02]  /*12ba0*/  FFMA.FTZ R5, R18, R20, R5 ;  /* 0x0000001412057223 */ /* 0x000fc40000010005 */
[----:B------:R-:W-:Y:S01]  /*12bb0*/  FADD.FTZ R14, R14, R19 ;  /* 0x000000130e0e7221 */ /* 0x000fe20000010000 */
[----:B------:R-:W-:Y:S01]  /*12bc0*/  FFMA.FTZ R19, R20, R19, R15 ;  /* 0x0000001314137223 */ /* 0x000fe2000001000f */
[----:B------:R-:W-:Y:S01]  /*12bd0*/  FADD.FTZ R16, R16, -UR28 ;  /* 0x8000001c10107e21 */ /* 0x000fe20008010000 */
[----:B--2---:R-:W-:Y:S02]  /*12be0*/  HADD2.F32 R18, -RZ, R35.H0_H0 ;  /* 0x20000023ff127230 */ /* 0x004fe40000004100 */
[----:B------:R-:W2:Y:S01]  /*12bf0*/  LDL.S16 R35, [R1+0x3a0] ;  /* 0x0003a00001237983 */ /* 0x000ea20000100600 */
[----:B------:R-:W-:Y:S02]  /*12c00*/  HADD2.F32 R0, -RZ, R38.H0_H0 ;  /* 0x20000026ff007230 */ /* 0x000fe40000004100 */
[----:B------:R-:W-:Y:S01]  /*12c10*/  FADD.FTZ R15, R18, -UR28 ;  /* 0x8000001c120f7e21 */ /* 0x000fe20008010000 */
[----:B------:R-:W2:Y:S01]  /*12c20*/  LDL.S16 R38, [R1+0x39c] ;  /* 0x00039c0001267983 */ /* 0x000ea20000100600 */
[----:B------:R-:W-:-:S02]  /*12c30*/  HADD2.F32 R20, -RZ, R39.H0_H0 ;  /* 0x20000027ff147230 */ /* 0x000fc40000004100 */
[----:B------:R-:W-:Y:S01]  /*12c40*/  FMUL.FTZ R22, R15, UR16 ;  /* 0x000000100f167c20 */ /* 0x000fe20008410000 */
[----:B------:R-:W2:Y:S01]  /*12c50*/  LDL.S16 R39, [R1+0x3a4] ;  /* 0x0003a40001277983 */ /* 0x000ea20000100600 */
[----:B------:R-:W-:Y:S01]  /*12c60*/  FMUL.FTZ R16, R16, UR16 ;  /* 0x0000001010107c20 */ /* 0x000fe20008410000 */
[----:B------:R-:W-:Y:S02]  /*12c70*/  HADD2.F32 R18, -RZ, R25.H0_H0 ;  /* 0x20000019ff127230 */ /* 0x000fe40000004100 */
[----:B------:R-:W-:Y:S01]  /*12c80*/  FMUL.FTZ R15, R11, R0 ;  /* 0x000000000b0f7220 */ /* 0x000fe20000410000 */
[----:B------:R-:W2:Y:S01]  /*12c90*/  LDL.LU.S16 R25, [R1+0x398] ;  /* 0x0003980001197983 */ /* 0x000ea20000300600 */
[----:B------:R-:W-:Y:S02]  /*12ca0*/  FFMA.FTZ R13, R0, R16, R13 ;  /* 0x00000010000d7223 */ /* 0x000fe4000001000d */
[----:B------:R-:W-:Y:S01]  /*12cb0*/  FFMA.FTZ R19, R16, R15, R19 ;  /* 0x0000000f10137223 */ /* 0x000fe20000010013 */
[----:B---3--:R-:W-:-:S02]  /*12cc0*/  HADD2.F32 R16, -RZ, R36.H0_H0 ;  /* 0x20000024ff107230 */ /* 0x008fc40000004100 */
[----:B------:R-:W3:Y:S01]  /*12cd0*/  LDL.LU.S16 R36, [R1+0x39e] ;  /* 0x00039e0001247983 */ /* 0x000ee20000300600 */
[----:B------:R-:W-:Y:S01]  /*12ce0*/  FADD.FTZ R12, R12, R0 ;  /* 0x000000000c0c7221 */ /* 0x000fe20000010000 */
[----:B------:R-:W-:Y:S01]  /*12cf0*/  FADD.FTZ R0, R17, R20 ;  /* 0x0000001411007221 */ /* 0x000fe20000010000 */
[----:B------:R-:W-:Y:S01]  /*12d00*/  FMUL.FTZ R17, R10, R20 ;  /* 0x000000140a117220 */ /* 0x000fe20000410000 */
[----:B------:R-:W-:Y:S01]  /*12d10*/  FADD.FTZ R14, R15, R14 ;  /* 0x0000000e0f0e7221 */ /* 0x000fe20000010000 */
[----:B------:R-:W-:Y:S02]  /*12d20*/  FADD.FTZ R18, R18, -UR28 ;  /* 0x8000001c12127e21 */ /* 0x000fe40008010000 */
[----:B------:R-:W-:Y:S01]  /*12d30*/  FFMA.FTZ R19, R22, R17, R19 ;  /* 0x0000001116137223 */ /* 0x000fe20000010013 */
[----:B------:R-:W-:Y:S01]  /*12d40*/  FADD.FTZ R14, R14, R17 ;  /* 0x000000110e0e7221 */ /* 0x000fe20000010000 */
[----:B------:R-:W-:Y:S01]  /*12d50*/  FMUL.FTZ R18, R18, UR16 ;  /* 0x0000001012127c20 */ /* 0x000fe20008410000 */
[----:B------:R-:W-:Y:S01]  /*12d60*/  FMUL.FTZ R15, R11, R16 ;  /* 0x000000100b0f7220 */ /* 0x000fe20000410000 */
[----:B------:R-:W-:-:S02]  /*12d70*/  FADD.FTZ R12, R12, R16 ;  /* 0x000000100c0c7221 */ /* 0x000fc40000010000 */
[----:B------:R-:W-:Y:S01]  /*12d80*/  FFMA.FTZ R13, R16, R18, R13 ;  /* 0x00000012100d7223 */ /* 0x000fe2000001000d */
[----:B----4-:R-:W-:Y:S02]  /*12d90*/  HADD2.F32 R17, -RZ, R34.H0_H0 ;  /* 0x20000022ff117230 */ /* 0x010fe40000004100 */
[----:B------:R-:W4:Y:S01]  /*12da0*/  LDL.LU.S16 R34, [R1+0x3a2] ;  /* 0x0003a20001227983 */ /* 0x000f220000300600 */
[----:B------:R-:W-:Y:S01]  /*12db0*/  FFMA.FTZ R19, R18, R15, R19 ;  /* 0x0000000f12137223 */ /* 0x000fe20000010013 */
[----:B------:R-:W-:Y:S01]  /*12dc0*/  FADD.FTZ R14, R15, R14 ;  /* 0x0000000e0f0e7221 */ /* 0x000fe20000010000 */
[----:B------:R-:W-:Y:S01]  /*12dd0*/  FADD.FTZ R17, R17, -UR28 ;  /* 0x8000001c11117e21 */ /* 0x000fe20008010000 */
        /* <DEDUP_REMOVED lines=15> */
[----:B------:R-:W3:Y:S01]  /*12ed0*/  LDL.LU.S16 R36, [R1+0x3ae] ;  /* 0x0003ae0001247983 */ /* 0x000ee20000300600 */
[----:B------:R-:W-:Y:S01]  /*12ee0*/  FMUL.FTZ R15, R15, UR16 ;  /* 0x000000100f0f7c20 */ /* 0x000fe20008410000 */
[----:B------:R-:W-:Y:S01]  /*12ef0*/  FADD.FTZ R21, R14, R17 ;  /* 0x000000110e157221 */ /* 0x000fe20000010000 */
[----:B------:R-:W-:Y:S01]  /*12f00*/  FADD.FTZ R12, R12, R16 ;  /* 0x000000100c0c7221 */ /* 0x000fe20000010000 */
[----:B------:R-:W-:Y:S01]  /*12f10*/  FFMA.FTZ R20, R20, R17, R19 ;  /* 0x0000001114147223 */ /* 0x000fe20000010013 */
[----:B------:R-:W-:Y:S01]  /*12f20*/  FFMA.FTZ R13, R16, R15, R13 ;  /* 0x0000000f100d7223 */ /* 0x000fe2000001000d */
[----:B------:R-:W-:Y:S01]  /*12f30*/  FMUL.FTZ R16, R11, R16 ;  /* 0x000000100b107220 */ /* 0x000fe20000410000 */
[----:B------:R-:W-:-:S03]  /*12f40*/  FADD.FTZ R22, R22, -UR28 ;  /* 0x8000001c16167e21 */ /* 0x000fc60008010000 */
[----:B------:R-:W-:Y:S01]  /*12f50*/  FFMA.FTZ R20, R15, R16, R20 ;  /* 0x000000100f147223 */ /* 0x000fe20000010014 */
[----:B----4-:R-:W-:Y:S02]  /*12f60*/  HADD2.F32 R14, -RZ, R34.H0_H0 ;  /* 0x20000022ff0e7230 */ /* 0x010fe40000004100 */
[----:B------:R-:W4:Y:S01]  /*12f70*/  LDL.S16 R34, [R1+0x3b0] ;  /* 0x0003b00001227983 */ /* 0x000f220000100600 */
[----:B------:R-:W-:Y:S01]  /*12f80*/  FADD.FTZ R21, R16, R21 ;  /* 0x0000001510157221 */ /* 0x000fe20000010000 */
[----:B------:R-:W-:Y:S01]  /*12f90*/  FMUL.FTZ R15, R22, UR16 ;  /* 0x00000010160f7c20 */ /* 0x000fe20008410000 */
[----:B------:R-:W-:Y:S01]  /*12fa0*/  FMUL.FTZ R22, R10, R18 ;  /* 0x000000120a167220 */ /* 0x000fe20000410000 */
[----:B------:R-:W-:Y:S01]  /*12fb0*/  FADD.FTZ R16, R0, R18 ;  /* 0x0000001200107221 */ /* 0x000fe20000010000 */
[----:B------:R-:W-:Y:S01]  /*12fc0*/  FADD.FTZ R14, R14, -UR28 ;  /* 0x8000001c0e0e7e21 */ /* 0x000fe20008010000 */
[----:B------:R-:W-:Y:S01]  /*12fd0*/  FFMA.FTZ R5, R18, R15, R5 ;  /* 0x0000000f12057223 */ /* 0x000fe20000010005 */
[----:B------:R-:W-:Y:S01]  /*12fe0*/  FFMA.FTZ R17, R15, R22, R20 ;  /* 0x000000160f117223 */ /* 0x000fe20000010014 */
[----:B--2---:R-:W-:-:S02]  /*12ff0*/  HADD2.F32 R19, -RZ, R35.H0_H0 ;  /* 0x20000023ff137230 */ /* 0x004fc40000004100 */
        /* <DEDUP_REMOVED lines=10> */
[----:B------:R-:W-:Y:S01]  /*130a0*/  FMUL.FTZ R22, R15, UR16 ;  /* 0x000000100f167c20 */ /* 0x000fe20008410000 */
[----:B------:R-:W-:Y:S01]  /*130b0*/  FADD.FTZ R12, R12, R0 ;  /* 0x000000000c0c7221 */ /* 0x000fe20000010000 */
[----:B------:R-:W-:Y:S01]  /*130c0*/  FFMA.FTZ R13, R0, R14, R13 ;  /* 0x0000000e000d7223 */ /* 0x000fe2000001000d */
[----:B------:R-:W-:Y:S01]  /*130d0*/  FMUL.FTZ R15, R11, R0 ;  /* 0x000000000b0f7220 */ /* 0x000fe20000410000 */
[----:B---3--:R-:W-:-:S02]  /*130e0*/  HADD2.F32 R0, -RZ, R36.H0_H0 ;  /* 0x20000024ff007230 */ /* 0x008fc40000004100 */
[----:B------:R-:W3:Y:S01]  /*130f0*/  LDL.LU.S16 R36, [R1+0x3ba] ;  /* 0x0003ba0001247983 */ /* 0x000ee20000300600 */
[----:B------:R-:W-:Y:S01]  /*13100*/  FMUL.FTZ R21, R10, R20 ;  /* 0x000000140a157220 */ /* 0x000fe20000410000 */
[----:B------:R-:W-:Y:S01]  /*13110*/  FFMA.FTZ R17, R14, R15, R17 ;  /* 0x0000000f0e117223 */ /* 0x000fe20000010011 */
[----:B------:R-:W-:Y:S01]  /*13120*/  FADD.FTZ R19, R19, -UR28 ;  /* 0x8000001c13137e21 */ /* 0x000fe20008010000 */
[----:B------:R-:W-:Y:S01]  /*13130*/  FFMA.FTZ R5, R20, R22, R5 ;  /* 0x0000001614057223 */ /* 0x000fe20000010005 */
[----:B------:R-:W-:Y:S01]  /*13140*/  FADD.FTZ R18, R15, R18 ;  /* 0x000000120f127221 */ /* 0x000fe20000010000 */
[----:B------:R-:W-:Y:S01]  /*13150*/  FFMA.FTZ R22, R22, R21, R17 ;  /* 0x0000001516167223 */ /* 0x000fe20000010011 */
[----:B------:R-:W-:Y:S01]  /*13160*/  FMUL.FTZ R19, R19, UR16 ;  /* 0x0000001013137c20 */ /* 0x000fe20008410000 */
[----:B------:R-:W-:Y:S01]  /*13170*/  FMUL.FTZ R14, R11, R0 ;  /* 0x000000000b0e7220 */ /* 0x000fe20000410000 */
[----:B------:R-:W-:Y:S01]  /*13180*/  FADD.FTZ R15, R18, R21 ;  /* 0x00000015120f7221 */ /* 0x000fe20000010000 */
[----:B------:R-:W-:Y:S01]  /*13190*/  FADD.FTZ R12, R12, R0 ;  /* 0x000000000c0c7221 */ /* 0x000fe20000010000 */
[----:B------:R-:W-:Y:S01]  /*131a0*/  FFMA.FTZ R13, R0, R19, R13 ;  /* 0x00000013000d7223 */ /* 0x000fe2000001000d */
[----:B----4-:R-:W-:-:S02]  /*131b0*/  HADD2.F32 R17, -RZ, R34.H0_H0 ;  /* 0x20000022ff117230 */ /* 0x010fc40000004100 */
[----:B------:R-:W-:Y:S01]  /*131c0*/  FADD.FTZ R15, R14, R15 ;  /* 0x0000000f0e0f7221 */ /* 0x000fe20000010000 */
[----:B------:R-:W4:Y:S01]  /*131d0*/  LDL.LU.S16 R34, [R1+0x3be] ;  /* 0x0003be0001227983 */ /* 0x000f220000300600 */
[----:B------:R-:W-:Y:S01]  /*131e0*/  FFMA.FTZ R22, R19, R14, R22 ;  /* 0x0000000e13167223 */ /* 0x000fe20000010016 */
[----:B------:R-:W-:Y:S01]  /*131f0*/  FADD.FTZ R17, R17, -UR28 ;  /* 0x8000001c11117e21 */ /* 0x000fe20008010000 */
[----:B------:R-:W-:-:S03]  /*13200*/  FADD.FTZ R16, R16, R20 ;  /* 0x0000001410107221 */ /* 0x000fc60000010000 */
[----:B------:R-:W-:Y:S01]  /*13210*/  FMUL.FTZ R17, R17, UR16 ;  /* 0x0000001011117c20 */ /* 0x000fe20008410000 */
[----:B--2---:R-:W-:Y:S02]  /*13220*/  HADD2.F32 R0, -RZ, R35.H0_H0 ;  /* 0x20000023ff007230 */ /* 0x004fe40000004100 */
[----:B------:R-:W2:Y:S01]  /*13230*/  LDL.S16 R35, [R1+0x3c0] ;  /* 0x0003c00001237983 */ /* 0x000ea20000100600 */
[----:B------:R-:W-:Y:S02]  /*13240*/  HADD2.F32 R14, -RZ, R38.H0_H0 ;  /* 0x20000026ff0e7230 */ /* 0x000fe40000004100 */
[----:B------:R-:W-:Y:S01]  /*13250*/  FADD.FTZ R18, R0, -UR28 ;  /* 0x8000001c00127e21 */ /* 0x000fe20008010000 */
[----:B------:R-:W2:Y:S01]  /*13260*/  LDL.LU.S16 R38, [R1+0x3c2] ;  /* 0x0003c20001267983 */ /* 0x000ea20000300600 */
[----:B------:R-:W-:Y:S02]  /*13270*/  HADD2.F32 R0, -RZ, R39.H0_H0 ;  /* 0x20000027ff007230 */ /* 0x000fe40000004100 */
[----:B------:R-:W-:Y:S01]  /*13280*/  FMUL.FTZ R18, R18, UR16 ;  /* 0x0000001012127c20 */ /* 0x000fe20008410000 */
[----:B------:R-:W-:Y:S01]  /*13290*/  FADD.FTZ R16, R16, R14 ;  /* 0x0000000e10107221 */ /* 0x000fe20000010000 */
[----:B------:R-:W-:Y:S01]  /*132a0*/  FFMA.FTZ R5, R14, R17, R5 ;  /* 0x000000110e057223 */ /* 0x000fe20000010005 */
[----:B------:R-:W-:-:S02]  /*132b0*/  HADD2.F32 R20, -RZ, R25.H0_H0 ;  /* 0x20000019ff147230 */ /* 0x000fc40000004100 */
[----:B------:R-:W-:Y:S01]  /*132c0*/  FMUL.FTZ R14, R10, R14 ;  /* 0x0000000e0a0e7220 */ /* 0x000fe20000410000 */
[----:B------:R-:W2:Y:S01]  /*132d0*/  LDL.LU.S16 R39, [R1+0x3c6] ;  /* 0x0003c60001277983 */ /* 0x000ea20000300600 */
[----:B------:R-:W-:Y:S01]  /*132e0*/  FADD.FTZ R12, R12, R0 ;  /* 0x000000000c0c7221 */ /* 0x000fe20000010000 */
[----:B------:R-:W-:Y:S01]  /*132f0*/  FFMA.FTZ R13, R0, R18, R13 ;  /* 0x00000012000d7223 */ /* 0x000fe2000001000d */
[----:B------:R-:W-:Y:S01]  /*13300*/  FMUL.FTZ R19, R11, R0 ;  /* 0x000000000b137220 */ /* 0x000fe20000410000 */
[----:B------:R-:W2:Y:S01]  /*13310*/  LDL.S16 R25, [R1+0x3c8] ;  /* 0x0003c80001197983 */ /* 0x000ea20000100600 */
[----:B------:R-:W-:Y:S01]  /*13320*/  FADD.FTZ R0, R15, R14 ;  /* 0x0000000e0f007221 */ /* 0x000fe20000010000 */
[----:B------:R-:W-:Y:S01]  /*13330*/  FFMA.FTZ R17, R17, R14, R22 ;  /* 0x0000000e11117223 */ /* 0x000fe20000010016 */
[----:B------:R-:W-:Y:S01]  /*13340*/  FADD.FTZ R14, R20, -UR28 ;  /* 0x8000001c140e7e21 */ /* 0x000fe20008010000 */
[----:B---3--:R-:W-:Y:S02]  /*13350*/  HADD2.F32 R20, -RZ, R36.H0_H0 ;  /* 0x20000024ff147230 */ /* 0x008fe40000004100 */
[----:B------:R-:W3:Y:S01]  /*13360*/  LDL.LU.S16 R36, [R1+0x3ca] ;  /* 0x0003ca0001247983 */ /* 0x000ee20000300600 */
[----:B------:R-:W-:Y:S01]  /*13370*/  FADD.FTZ R0, R19, R0 ;  /* 0x0000000013007221 */ /* 0x000fe20000010000 */
[----:B------:R-:W-:Y:S01]  /*13380*/  FFMA.FTZ R17, R18, R19, R17 ;  /* 0x0000001312117223 */ /* 0x000fe20000010011 */
[----:B------:R-:W-:Y:S01]  /*13390*/  FMUL.FTZ R19, R10, R20 ;  /* 0x000000140a137220 */ /* 0x000fe20000410000 */
[----:B------:R-:W-:Y:S01]  /*133a0*/  FMUL.FTZ R18, R14, UR16 ;  /* 0x000000100e127c20 */ /* 0x000fe20008410000 */
[----:B------:R-:W-:-:S02]  /*133b0*/  HADD2.F32 R14, -RZ, R23.H0_H0 ;  /* 0x20000017ff0e7230 */ /* 0x000fc40000004100 */
[----:B------:R-:W-:Y:S01]  /*133c0*/  FADD.FTZ R15, R16, R20 ;  /* 0x00000014100f7221 */ /* 0x000fe20000010000 */
[----:B------:R-:W-:Y:S01]  /*133d0*/  FADD.FTZ R0, R0, R19 ;  /* 0x0000001300007221 */ /* 0x000fe20000010000 */
[----:B------:R-:W-:Y:S01]  /*133e0*/  FFMA.FTZ R5, R20, R18, R5 ;  /* 0x0000001214057223 */ /* 0x000fe20000010005 */
[----:B------:R-:W-:Y:S01]  /*133f0*/  FFMA.FTZ R19, R18, R19, R17 ;  /* 0x0000001312137223 */ /* 0x000fe20000010011 */
[----:B------:R-:W-:Y:S01]  /*13400*/  FADD.FTZ R14, R14, -UR28 ;  /* 0x8000001c0e0e7e21 */ /* 0x000fe20008010000 */
[----:B----4-:R-:W-:-:S03]  /*13410*/  HADD2.F32 R16, -RZ, R34.H0_H0 ;  /* 0x20000022ff107230 */ /* 0x010fc60000004100 */
[----:B------:R-:W-:Y:S01]  /*13420*/  FMUL.FTZ R14, R14, UR16 ;  /* 0x000000100e0e7c20 */ /* 0x000fe20008410000 */
[----:B------:R-:W-:Y:S02]  /*13430*/  HADD2.F32 R20, -RZ, R24.H0_H0 ;  /* 0x20000018ff147230 */ /* 0x000fe40000004100 */
[----:B------:R-:W-:Y:S01]  /*13440*/  FMUL.FTZ R17, R11, R16 ;  /* 0x000000100b117220 */ /* 0x000fe20000410000 */
[----:B--2---:R-:W-:Y:S02]  /*13450*/  HADD2.F32 R18, -RZ, R35.H0_H0 ;  /* 0x20000023ff127230 */ /* 0x004fe40000004100 */
[----:B------:R-:W-:-:S03]  /*13460*/  HADD2.F32 R22, -RZ, R38.H0_H0 ;  /* 0x20000026ff167230 */ /* 0x000fc60000004100 */
[----:B------:R-:W-:Y:S01]  /*13470*/  FADD.FTZ R18, R18, -UR28 ;  /* 0x8000001c12127e21 */ /* 0x000fe20008010000 */
[----:B------:R-:W-:Y:S01]  /*13480*/  FADD.FTZ R0, R17, R0 ;  /* 0x0000000011007221 */ /* 0x000fe20000010000 */
[----:B------:R-:W-:Y:S02]  /*13490*/  FFMA.FTZ R19, R14, R17, R19 ;  /* 0x000000110e137223 */ /* 0x000fe40000010013 */
[----:B------:R-:W-:Y:S01]  /*134a0*/  FMUL.FTZ R24, R18, UR16 ;  /* 0x0000001012187c20 */ /* 0x000fe20008410000 */
[----:B------:R-:W-:Y:S01]  /*134b0*/  FMUL.FTZ R17, R10, R22 ;  /* 0x000000160a117220 */ /* 0x000fe20000410000 */
[----:B------:R-:W-:Y:S01]  /*134c0*/  FADD.FTZ R20, R20, -UR28 ;  /* 0x8000001c14147e21 */ /* 0x000fe20008010000 */
[----:B------:R-:W-:Y:S02]  /*134d0*/  HADD2.F32 R18, -RZ, R39.H0_H0 ;  /* 0x20000027ff127230 */ /* 0x000fe40000004100 */
[----:B------:R-:W-:Y:S01]  /*134e0*/  FADD.FTZ R0, R0, R17 ;  /* 0x0000001100007221 */ /* 0x000fe20000010000 */
[----:B------:R-:W-:-:S02]  /*134f0*/  HADD2.F32 R21, -RZ, R25.H0_H0 ;  /* 0x20000019ff157230 */ /* 0x000fc40000004100 */
[----:B------:R-:W-:Y:S01]  /*13500*/  FFMA.FTZ R19, R24, R17, R19 ;  /* 0x0000001118137223 */ /* 0x000fe20000010013 */
[----:B------:R-:W-:Y:S01]  /*13510*/  FADD.FTZ R12, R12, R16 ;  /* 0x000000100c0c7221 */ /* 0x000fe20000010000 */
[----:B------:R-:W-:Y:S01]  /*13520*/  FFMA.FTZ R13, R16, R14, R13 ;  /* 0x0000000e100d7223 */ /* 0x000fe2000001000d */
[----:B------:R-:W-:Y:S01]  /*13530*/  FMUL.FTZ R17, R11, R18 ;  /* 0x000000120b117220 */ /* 0x000fe20000410000 */
[----:B------:R-:W-:Y:S01]  /*13540*/  FMUL.FTZ R20, R20, UR16 ;  /* 0x0000001014147c20 */ /* 0x000fe20008410000 */
[----:B------:R-:W-:Y:S01]  /*13550*/  FADD.FTZ R21, R21, -UR28 ;  /* 0x8000001c15157e21 */ /* 0x000fe20008010000 */
[----:B------:R-:W-:Y:S02]  /*13560*/  HADD2.F32 R14, -RZ, R28.H0_H0 ;  /* 0x2000001cff0e7230 */ /* 0x000fe40000004100 */
[----:B------:R-:W-:Y:S01]  /*13570*/  FADD.FTZ R0, R17, R0 ;  /* 0x0000000011007221 */ /* 0x000fe20000010000 */
[----:B------:R-:W-:Y:S01]  /*13580*/  FFMA.FTZ R19, R20, R17, R19 ;  /* 0x0000001114137223 */ /* 0x000fe20000010013 */
[----:B------:R-:W-:-:S02]  /*13590*/  HADD2.F32 R26, -RZ, R26.H0_H0 ;  /* 0x2000001aff1a7230 */ /* 0x000fc40000004100 */
[----:B------:R-:W-:Y:S01]  /*135a0*/  FMUL.FTZ R28, R21, UR16 ;  /* 0x00000010151c7c20 */ /* 0x000fe20008410000 */
[----:B------:R-:W-:Y:S01]  /*135b0*/  FADD.FTZ R14, R14, -UR28 ;  /* 0x8000001c0e0e7e21 */ /* 0x000fe20008010000 */
[----:B------:R-:W-:Y:S01]  /*135c0*/  FADD.FTZ R15, R15, R22 ;  /* 0x000000160f0f7221 */ /* 0x000fe20000010000 */
[----:B------:R-:W-:Y:S01]  /*135d0*/  FFMA.FTZ R5, R22, R24, R5 ;  /* 0x0000001816057223 */ /* 0x000fe20000010005 */
[----:B------:R-:W-:Y:S01]  /*135e0*/  FMUL.FTZ R22, R11, R26 ;  /* 0x0000001a0b167220 */ /* 0x000fe20000410000 */
[----:B------:R-:W-:Y:S01]  /*135f0*/  FFMA.FTZ R13, R18, R20, R13 ;  /* 0x00000014120d7223 */ /* 0x000fe2000001000d */
[----:B---3--:R-:W-:-:S05]  /*13600*/  HADD2.F32 R16, -RZ, R36.H0_H0 ;  /* 0x20000024ff107230 */ /* 0x008fca0000004100 */
[----:B------:R-:W-:-:S04]  /*13610*/  FMUL.FTZ R17, R10, R16 ;  /* 0x000000100a117220 */ /* 0x000fc80000410000 */
[----:B------:R-:W-:Y:S01]  /*13620*/  FADD.FTZ R21, R0, R17 ;  /* 0x0000001100157221 */ /* 0x000fe20000010000 */
[----:B------:R-:W-:Y:S01]  /*13630*/  FFMA.FTZ R24, R28, R17, R19 ;  /* 0x000000111c187223 */ /* 0x000fe20000010013 */
[----:B------:R-:W-:Y:S01]  /*13640*/  FMUL.FTZ R17, R14, UR16 ;  /* 0x000000100e117c20 */ /* 0x000fe20008410000 */
[----:B------:R-:W-:Y:S01]  /*13650*/  FADD.FTZ R0, R12, R18 ;  /* 0x000000120c007221 */ /* 0x000fe20000010000 */
[----:B------:R-:W-:Y:S01]  /*13660*/  FADD.FTZ R21, R22, R21 ;  /* 0x0000001516157221 */ /* 0x000fe20000010000 */
[----:B------:R-:W-:Y:S01]  /*13670*/  FADD.FTZ R14, R15, R16 ;  /* 0x000000100f0e7221 */ /* 0x000fe20000010000 */
[----:B------:R-:W-:Y:S01]  /*13680*/  FFMA.FTZ R22, R17, R22, R24 ;  /* 0x0000001611167223 */ /* 0x000fe20000010018 */
[----:B------:R-:W-:Y:S01]  /*13690*/  FFMA.FTZ R12, R16, R28, R5 ;  /* 0x0000001c100c7223 */ /* 0x000fe20000010005 */
[----:B------:R-:W-:Y:S01]  /*136a0*/  FADD.FTZ R15, R0, R26 ;  /* 0x0000001a000f7221 */ /* 0x000fe20000010000 */
[----:B------:R-:W-:Y:S01]  /*136b0*/  FFMA.FTZ R13, R26, R17, R13 ;  /* 0x000000111a0d7223 */ /* 0x000fe2000001000d */
[----:B------:R-:W-:Y:S06]  /*136c0*/  BRA `(.L_x_775) ;  /* 0x000000a400b07947 */ /* 0x000fec0003800000 */
.L_x_774:
[----:B------:R-:W2:Y:S04]  /*136d0*/  LDL.LU.S16 R0, [R1+0x22c] ;  /* 0x00022c0001007983 */ /* 0x000ea80000300600 */
[----:B------:R-:W3:Y:S04]  /*136e0*/  LDL.S16 R17, [R1+0x228] ;  /* 0x0002280001117983 */ /* 0x000ee80000100600 */
[----:B------:R-:W4:Y:S01]  /*136f0*/  LDL.LU.S16 R16, [R1+0x22a] ;  /* 0x00022a0001107983 */ /* 0x000f220000300600 */
[----:B-----5:R-:W-:Y:S02]  /*13700*/  HADD2.F32 R15, -RZ, R36.H0_H0 ;  /* 0x20000024ff0f7230 */ /* 0x020fe40000004100 */
[----:B------:R-:W-:Y:S01]  /*13710*/  HADD2.F32 R19, -RZ, R39.H0_H0 ;  /* 0x20000027ff137230 */ /* 0x000fe20000004100 */
[----:B------:R0:W-:Y:S01]  /*13720*/  STL [R1+0x3ec], R7 ;  /* 0x0003ec0701007387 */ /* 0x0001e20000100800 */
[----:B------:R-:W-:-:S02]  /*13730*/  HADD2.F32 R20, -RZ, R35.H0_H0 ;  /* 0x20000023ff147230 */ /* 0x000fc40000004100 */
[----:B------:R-:W-:Y:S01]  /*13740*/  HADD2.F32 R21, -RZ, R32.H0_H0 ;  /* 0x20000020ff157230 */ /* 0x000fe20000004100 */
[----:B------:R1:W-:Y:S01]  /*13750*/  STL [R1+0x3f0], R8 ;  /* 0x0003f00801007387 */ /* 0x0003e20000100800 */
[----:B------:R-:W-:Y:S02]  /*13760*/  HADD2.F32 R22, -RZ, R33.H0_H0 ;  /* 0x20000021ff167230 */ /* 0x000fe40000004100 */
[----:B------:R-:W-:Y:S01]  /*13770*/  HADD2.F32 R24, -RZ, R69.H0_H0 ;  /* 0x20000045ff187230 */ /* 0x000fe20000004100 */
[----:B------:R1:W-:Y:S04]  /*13780*/  STL [R1+0x3f4], R9 ;  /* 0x0003f40901007387 */ /* 0x0003e80000100800 */
[----:B------:R1:W-:Y:S04]  /*13790*/  STL [R1+0x3e8], R6 ;  /* 0x0003e80601007387 */ /* 0x0003e80000100800 */
[----:B------:R1:W-:Y:S01]  /*137a0*/  STL [R1+0x3e4], R4 ;  /* 0x0003e40401007387 */ /* 0x0003e20000100800 */
[----:B--2---:R-:W-:-:S03]  /*137b0*/  HADD2.F32 R0, -RZ, R0.H0_H0 ;  /* 0x20000000ff007230 */ /* 0x004fc60000004100 */
[----:B0-----:R-:W2:Y:S01]  /*137c0*/  LDL.LU.S16 R7, [R1+0x2a2] ;  /* 0x0002a20001077983 */ /* 0x001ea20000300600 */
[----:B---3--:R-:W-:Y:S02]  /*137d0*/  HADD2.F32 R13, -RZ, R17.H0_H0 ;  /* 0x20000011ff0d7230 */ /* 0x008fe40000004100 */
[----:B------:R-:W-:Y:S01]  /*137e0*/  FADD.FTZ R0, R0, -UR28 ;  /* 0x8000001c00007e21 */ /* 0x000fe20008010000 */
[----:B----4-:R-:W-:-:S03]  /*137f0*/  HADD2.F32 R14, -RZ, R16.H0_H0 ;  /* 0x20000010ff0e7230 */ /* 0x010fc60000004100 */
[----:B------:R-:W-:Y:S01]  /*13800*/  FMUL.FTZ R0, R0, UR16 ;  /* 0x0000001000007c20 */ /* 0x000fe20008410000 */
[----:B------:R-:W-:Y:S01]  /*13810*/  HADD2.F32 R32, -RZ, R62.H0_H0 ;  /* 0x2000003eff207230 */ /* 0x000fe20000004100 */
[----:B-1----:R-:W3:Y:S02]  /*13820*/  LDL.S16 R8, [R1+0x31c] ;  /* 0x00031c0001087983 */ /* 0x002ee40000100600 */
[----:B------:R-:W-:Y:S01]  /*13830*/  FFMA.FTZ R12, R10, R0, R2 ;  /* 0x000000000a0c7223 */ /* 0x000fe20000010002 */
[----:B------:R-:W-:Y:S01]  /*13840*/  FADD.FTZ R14, R14, -UR28 ;  /* 0x8000001c0e0e7e21 */ /* 0x000fe20008010000 */
[----:B------:R-:W-:Y:S01]  /*13850*/  HADD2.F32 R39, -RZ, R68.H1_H1 ;  /* 0x30000044ff277230 */ /* 0x000fe20000004100 */
[----:B------:R-:W4:Y:S01]  /*13860*/  LDL.LU.S16 R9, [R1+0x306] ;  /* 0x0003060001097983 */ /* 0x000f220000300600 */
[----:B------:R-:W-:Y:S01]  /*13870*/  FMUL.FTZ R5, R12, -1.4426950216293334961 ;  /* 0xbfb8aa3b0c057820 */ /* 0x000fe20000410000 */
[----:B------:R-:W-:Y:S02]  /*13880*/  HADD2.F32 R35, -RZ, R59.H1_H1 ;  /* 0x3000003bff237230 */ /* 0x000fe40000004100 */
[----:B------:R-:W-:Y:S01]  /*13890*/  HADD2.F32 R33, -RZ, R44.H1_H1 ;  /* 0x3000002cff217230 */ /* 0x000fe20000004100 */
[----:B------:R-:W4:Y:S02]  /*138a0*/  LDL.LU.S16 R6, [R1+0x31e] ;  /* 0x00031e0001067983 */ /* 0x000f240000300600 */
        /* <DEDUP_REMOVED lines=17> */
[----:B------:R-:W-:-:S03]  /*139c0*/  FMUL.FTZ R15, R10, R12 ;  /* 0x0000000c0a0f7220 */ /* 0x000fc60000410000 */
[----:B------:R-:W-:Y:S01]  /*139d0*/  FMUL.FTZ R16, R11, R13 ;  /* 0x0000000d0b107220 */ /* 0x000fe20000410000 */
[----:B------:R-:W-:Y:S01]  /*139e0*/  FFMA.FTZ R14, R0, R15, RZ ;  /* 0x0000000f000e7223 */ /* 0x000fe200000100ff */
[----:B------:R-:W-:-:S03]  /*139f0*/  FADD.FTZ R15, RZ, R15 ;  /* 0x0000000fff0f7221 */ /* 0x000fc60000010000 */
[C---:B------:R-:W-:Y:S01]  /*13a00*/  FFMA.FTZ R14, R5.reuse, R16, R14 ;  /* 0x00000010050e7223 */ /* 0x040fe2000001000e */
[----:B------:R-:W-:Y:S01]  /*13a10*/  FADD.FTZ R15, R16, R15 ;  /* 0x0000000f100f7221 */ /* 0x000fe20000010000 */
[----:B------:R-:W-:Y:S02]  /*13a20*/  HADD2.F32 R16, -RZ, R25.H0_H0 ;  /* 0x20000019ff107230 */ /* 0x000fe40000004100 */
[----:B------:R-:W-:Y:S01]  /*13a30*/  FFMA.FTZ R5, R5, R13, RZ ;  /* 0x0000000d05057223 */ /* 0x000fe200000100ff */
[----:B------:R-:W-:Y:S01]  /*13a40*/  FADD.FTZ R13, RZ, R13 ;  /* 0x0000000dff0d7221 */ /* 0x000fe20000010000 */
[----:B------:R-:W-:Y:S02]  /*13a50*/  HADD2.F32 R25, -RZ, R43.H0_H0 ;  /* 0x2000002bff197230 */ /* 0x000fe40000004100 */
        /* <DEDUP_REMOVED lines=11> */
[----:B------:R-:W-:Y:S01]  /*13b10*/  FFMA.FTZ R17, R0, R12, RZ ;  /* 0x0000000c00117223 */ /* 0x000fe200000100ff */
[----:B------:R-:W-:-:S03]  /*13b20*/  FADD.FTZ R0, RZ, R12 ;  /* 0x0000000cff007221 */ /* 0x000fc60000010000 */
[-C--:B------:R-:W-:Y:S01]  /*13b30*/  FFMA.FTZ R12, R16, R19.reuse, R17 ;  /* 0x00000013100c7223 */ /* 0x080fe20000010011 */
[----:B------:R-:W-:Y:S01]  /*13b40*/  FADD.FTZ R0, R0, R19 ;  /* 0x0000001300007221 */ /* 0x000fe20000010000 */
[----:B------:R-:W-:-:S04]  /*13b50*/  FMUL.FTZ R19, R10, R19 ;  /* 0x000000130a137220 */ /* 0x000fc80000410000 */
[----:B------:R-:W-:Y:S01]  /*13b60*/  FFMA.FTZ R14, R16, R19, R14 ;  /* 0x00000013100e7223 */ /* 0x000fe2000001000e */
[----:B------:R-:W-:Y:S02]  /*13b70*/  HADD2.F32 R16, -RZ, R38.H0_H0 ;  /* 0x20000026ff107230 */ /* 0x000fe40000004100 */
[----:B------:R-:W-:Y:S01]  /*13b80*/  FADD.FTZ R15, R15, R19 ;  /* 0x000000130f0f7221 */ /* 0x000fe20000010000 */
[----:B------:R-:W-:Y:S02]  /*13b90*/  HADD2.F32 R19, -RZ, R23.H0_H0 ;  /* 0x20000017ff137230 */ /* 0x000fe40000004100 */
        /* <DEDUP_REMOVED lines=12> */
[----:B------:R-:W-:-:S03]  /*13c60*/  HADD2.F32 R20, -RZ, R30.H0_H0 ;  /* 0x2000001eff147230 */ /* 0x000fc60000004100 */
[----:B------:R-:W-:Y:S01]  /*13c70*/  FADD.FTZ R13, R13, R18 ;  /* 0x000000120d0d7221 */ /* 0x000fe20000010000 */
[-C--:B------:R-:W-:Y:S01]  /*13c80*/  FFMA.FTZ R5, R16, R18.reuse, R5 ;  /* 0x0000001210057223 */ /* 0x080fe20000010005 */
[----:B------:R-:W-:-:S04]  /*13c90*/  FMUL.FTZ R18, R11, R18 ;  /* 0x000000120b127220 */ /* 0x000fc80000410000 */
[----:B------:R-:W-:Y:S01]  /*13ca0*/  FFMA.FTZ R14, R16, R18, R14 ;  /* 0x00000012100e7223 */ /* 0x000fe2000001000e */
[----:B------:R-:W-:Y:S02]  /*13cb0*/  HADD2.F32 R16, -RZ, R34.H0_H0 ;  /* 0x20000022ff107230 */ /* 0x000fe40000004100 */
[----:B------:R-:W-:-:S03]  /*13cc0*/  FADD.FTZ R15, R18, R15 ;  /* 0x0000000f120f7221 */ /* 0x000fc60000010000 */
        /* <DEDUP_REMOVED lines=11> */
[----:B------:R-:W-:Y:S02]  /*13d80*/  FMUL.FTZ R19, R19, R18 ;  /* 0x0000001213137220 */ /* 0x000fe40000410000 */
[----:B------:R-:W-:Y:S02]  /*13d90*/  FADD.FTZ R17, R17, -UR28 ;  /* 0x8000001c11117e21 */ /* 0x000fe40008010000 */
[----:B------:R-:W-:Y:S01]  /*13da0*/  FADD.FTZ R0, R0, R19 ;  /* 0x0000001300007221 */ /* 0x000fe20000010000 */
[-C--:B------:R-:W-:Y:S01]  /*13db0*/  FFMA.FTZ R12, R16, R19.reuse, R12 ;  /* 0x00000013100c7223 */ /* 0x080fe2000001000c */
[----:B------:R-:W-:Y:S01]  /*13dc0*/  FMUL.FTZ R19, R10, R19 ;  /* 0x000000130a137220 */ /* 0x000fe20000410000 */
[----:B------:R-:W-:-:S03]  /*13dd0*/  FMUL.FTZ R17, R17, UR16 ;  /* 0x0000001011117c20 */ /* 0x000fc60008410000 */
[----:B------:R-:W-:Y:S01]  /*13de0*/  FFMA.FTZ R14, R16, R19, R14 ;  /* 0x00000013100e7223 */ /* 0x000fe2000001000e */
[----:B------:R-:W-:Y:S01]  /*13df0*/  FFMA.FTZ R16, R11, R17, R3 ;  /* 0x000000110b107223 */ /* 0x000fe20000010003 */
[----:B------:R-:W-:-:S03]  /*13e00*/  FADD.FTZ R15, R15, R19 ;  /* 0x000000130f0f7221 */ /* 0x000fc60000010000 */
        /* <DEDUP_REMOVED lines=9> */
[----:B------:R-:W-:Y:S02]  /*13ea0*/  HADD2.F32 R20, -RZ, R27.H0_H0 ;  /* 0x2000001bff147230 */ /* 0x000fe40000004100 */
[----:B------:R-:W-:Y:S01]  /*13eb0*/  FADD.FTZ R16, R16, -UR28 ;  /* 0x8000001c10107e21 */ /* 0x000fe20008010000 */
        /* <DEDUP_REMOVED lines=16> */
[----:B------:R-:W-:Y:S02]  /*13fc0*/  FADD.FTZ R17, R17, -UR28 ;  /* 0x8000001c11117e21 */ /* 0x000fe40008010000 */
[----:B------:R-:W-:Y:S01]  /*13fd0*/  FADD.FTZ R0, R0, R20 ;  /* 0x0000001400007221 */ /* 0x000fe20000010000 */
[-C--:B------:R-:W-:Y:S01]  /*13fe0*/  FFMA.FTZ R12, R16, R20.reuse, R12 ;  /* 0x00000014100c7223 */ /* 0x080fe2000001000c */
[----:B------:R-:W-:Y:S01]  /*13ff0*/  FMUL.FTZ R17, R17, UR16 ;  /* 0x0000001011117c20 */ /* 0x000fe20008410000 */
[----:B------:R-:W-:-:S03]  /*14000*/  FMUL.FTZ R20, R10, R20 ;  /* 0x000000140a147220 */ /* 0x000fc60000410000 */
[----:B------:R-:W-:Y:S01]  /*14010*/  FFMA.FTZ R18, R11, R17, R3 ;  /* 0x000000110b127223 */ /* 0x000fe20000010003 */
[----:B------:R-:W-:Y:S01]  /*14020*/  FFMA.FTZ R14, R16, R20, R14 ;  /* 0x00000014100e7223 */ /* 0x000fe2000001000e */
[----:B------:R-:W-:Y:S02]  /*14030*/  FADD.FTZ R15, R15, R20 ;  /* 0x000000140f0f7221 */ /* 0x000fe40000010000 */
        /* <DEDUP_REMOVED lines=11> */
[----:B------:R-:W-:Y:S01]  /*140f0*/  FFMA.FTZ R5, R17, R18, R5 ;  /* 0x0000001211057223 */ /* 0x000fe20000010005 */
        /* <DEDUP_REMOVED lines=26> */
[----:B------:R-:W-:Y:S02]  /*142a0*/  HADD2.F32 R23, -RZ, R68.H0_H0 ;  /* 0x20000044ff177230 */ /* 0x000fe40000004100 */
[----:B------:R-:W-:Y:S01]  /*142b0*/  FADD.FTZ R15, R22, R15 ;  /* 0x0000000f160f7221 */ /* 0x000fe20000010000 */
[----:B------:R-:W-:Y:S01]  /*142c0*/  FADD.FTZ R26, R13, R20 ;  /* 0x000000140d1a7221 */ /* 0x000fe20000010000 */
[-C--:B------:R-:W-:Y:S01]  /*142d0*/  FFMA.FTZ R28, R21, R20.reuse, R5 ;  /* 0x00000014151c7223 */ /* 0x080fe20000010005 */
[----:B------:R-:W-:Y:S01]  /*142e0*/  FADD.FTZ R23, R23, -UR28 ;  /* 0x8000001c17177e21 */ /* 0x000fe20008010000 */
[----:B------:R-:W-:-:S03]  /*142f0*/  FMUL.FTZ R13, R11, R20 ;  /* 0x000000140b0d7220 */ /* 0x000fc60000410000 */
[----:B------:R-:W-:Y:S01]  /*14300*/  FMUL.FTZ R18, R23, UR16 ;  /* 0x0000001017127c20 */ /* 0x000fe20008410000 */
[----:B------:R-:W-:-:S03]  /*14310*/  FFMA.FTZ R23, R17, R22, R14 ;  /* 0x0000001611177223 */ /* 0x000fc6000001000e */
[----:B------:R-:W-:Y:S01]  /*14320*/  FFMA.FTZ R14, R10, R18, R2 ;  /* 0x000000120a0e7223 */ /* 0x000fe20000010002 */
[----:B------:R-:W-:Y:S01]  /*14330*/  FFMA.FTZ R27, R19, R29, R23 ;  /* 0x0000001d131b7223 */ /* 0x000fe20000010017 */
[----:B------:R-:W-:Y:S01]  /*14340*/  FADD.FTZ R29, R15, R29 ;  /* 0x0000001d0f1d7221 */ /* 0x000fe20000010000 */
[----:B------:R-:W-:Y:S02]  /*14350*/  HADD2.F32 R23, -RZ, R66.H1_H1 ;  /* 0x30000042ff177230 */ /* 0x000fe40000004100 */
[----:B------:R-:W-:Y:S01]  /*14360*/  FMUL.FTZ R17, R14, -1.4426950216293334961 ;  /* 0xbfb8aa3b0e117820 */ /* 0x000fe20000410000 */
[----:B------:R-:W-:Y:S01]  /*14370*/  FFMA.FTZ R5, R21, R13, R27 ;  /* 0x0000000d15057223 */ /* 0x000fe2000001001b */
[----:B------:R-:W-:Y:S02]  /*14380*/  HADD2.F32 R21, -RZ, R65.H1_H1 ;  /* 0x30000041ff157230 */ /* 0x000fe40000004100 */
[----:B------:R-:W-:Y:S01]  /*14390*/  FADD.FTZ R13, R13, R29 ;  /* 0x0000001d0d0d7221 */ /* 0x000fe20000010000 */
[----:B------:R-:W-:Y:S01]  /*143a0*/  HADD2.F32 R29, -RZ, R37.H0_H0 ;  /* 0x20000025ff1d7230 */ /* 0x000fe20000004100 */
        /* <DEDUP_REMOVED lines=20> */
[----:B------:R-:W-:Y:S02]  /*144f0*/  HADD2.F32 R25, -RZ, R67.H1_H1 ;  /* 0x30000043ff197230 */ /* 0x000fe40000004100 */
        /* <DEDUP_REMOVED lines=42> */
[----:B------:R-:W0:Y:S01]  /*147a0*/  MUFU.RCP R27, R27 ;  /* 0x0000001b001b7308 */ /* 0x000e220000001000 */
[----:B------:R-:W-:-:S05]  /*147b0*/  HADD2.F32 R31, -RZ, R62.H1_H1 ;  /* 0x3000003eff1f7230 */ /* 0x000fca0000004100 */
[----:B------:R-:W-:Y:S01]  /*147c0*/  FADD.FTZ R31, R31, -UR28 ;  /* 0x8000001c1f1f7e21 */ /* 0x000fe20008010000 */
[----:B0-----:R-:W-:Y:S01]  /*147d0*/  FMUL.FTZ R29, R29, R27 ;  /* 0x0000001b1d1d7220 */ /* 0x001fe20000410000 */
[----:B------:R-:W-:-:S04]  /*147e0*/  FADD.FTZ R27, -R27, 1 ;  /* 0x3f8000001b1b7421 */ /* 0x000fc80000010100 */
[----:B------:R-:W-:-:S04]  /*147f0*/  FFMA.FTZ R20, R20, R27, 1 ;  /* 0x3f80000014147423 */ /* 0x000fc8000001001b */
[----:B------:R-:W-:Y:S01]  /*14800*/  FMUL.FTZ R20, R29, R20 ;  /* 0x000000141d147220 */ /* 0x000fe20000410000 */
[-C--:B------:R-:W-:Y:S01]  /*14810*/  FFMA.FTZ R29, R18, R24.reuse, R12 ;  /* 0x00000018121d7223 */ /* 0x080fe2000001000c */
[----:B------:R-:W-:Y:S01]  /*14820*/  FMUL.FTZ R12, R31, UR16 ;  /* 0x000000101f0c7c20 */ /* 0x000fe20008410000 */
[----:B------:R-:W-:Y:S01]  /*14830*/  FADD.FTZ R27, R0, R24 ;  /* 0x00000018001b7221 */ /* 0x000fe20000010000 */
[C---:B------:R-:W-:Y:S02]  /*14840*/  FMUL.FTZ R30, R10.reuse, R24 ;  /* 0x000000180a1e7220 */ /* 0x040fe40000410000 */
[----:B------:R-:W-:Y:S02]  /*14850*/  FFMA.FTZ R0, R10, R12, R2 ;  /* 0x0000000c0a007223 */ /* 0x000fe40000010002 */
[----:B------:R-:W-:Y:S02]  /*14860*/  FFMA.FTZ R24, R18, R30, R5 ;  /* 0x0000001e12187223 */ /* 0x000fe40000010005 */
[----:B------:R-:W-:-:S06]  /*14870*/  FMUL.FTZ R5, R0, -1.4426950216293334961 ;  /* 0xbfb8aa3b00057820 */ /* 0x000fcc0000410000 */
[----:B------:R-:W0:Y:S02]  /*14880*/  MUFU.EX2 R5, R5 ;  /* 0x0000000500057308 */ /* 0x000e240000000800 */
[----:B0-----:R-:W-:-:S06]  /*14890*/  FADD.FTZ R5, R5, 1 ;  /* 0x3f80000005057421 */ /* 0x001fcc0000010000 */
[----:B------:R-:W0:Y:S01]  /*148a0*/  MUFU.RCP R5, R5 ;  /* 0x0000000500057308 */ /* 0x000e220000001000 */
[----:B------:R-:W-:-:S05]  /*148b0*/  HADD2.F32 R18, -RZ, R63.H1_H1 ;  /* 0x3000003fff127230 */ /* 0x000fca0000004100 */
[----:B0-----:R-:W-:Y:S01]  /*148c0*/  FMUL.FTZ R18, R18, R5 ;  /* 0x0000000512127220 */ /* 0x001fe20000410000 */
[----:B------:R-:W-:-:S04]  /*148d0*/  FADD.FTZ R5, -R5, 1 ;  /* 0x3f80000005057421 */ /* 0x000fc80000010100 */
[----:B------:R-:W-:Y:S01]  /*148e0*/  FFMA.FTZ R5, R0, R5, 1 ;  /* 0x3f80000000057423 */ /* 0x000fe20000010005 */
[----:B------:R-:W-:-:S05]  /*148f0*/  HADD2.F32 R0, -RZ, R45.H1_H1 ;  /* 0x3000002dff007230 */ /* 0x000fca0000004100 */
[----:B------:R-:W-:Y:S01]  /*14900*/  FADD.FTZ R0, R0, -UR28 ;  /* 0x8000001c00007e21 */ /* 0x000fe20008010000 */
[----:B------:R-:W-:-:S03]  /*14910*/  FMUL.FTZ R18, R18, R5 ;  /* 0x0000000512127220 */ /* 0x000fc60000410000 */
[----:B------:R-:W-:Y:S01]  /*14920*/  FMUL.FTZ R5, R0, UR16 ;  /* 0x0000001000057c20 */ /* 0x000fe20008410000 */
[----:B------:R-:W-:-:S03]  /*14930*/  FADD.FTZ R30, R13, R30 ;  /* 0x0000001e0d1e7221 */ /* 0x000fc60000010000 */
[----:B------:R-:W-:-:S04]  /*14940*/  FFMA.FTZ R0, R11, R5, R3 ;  /* 0x000000050b007223 */ /* 0x000fc80000010003 */
[----:B------:R-:W-:-:S06]  /*14950*/  FMUL.FTZ R13, R0, -1.4426950216293334961 ;  /* 0xbfb8aa3b000d7820 */ /* 0x000fcc0000410000 */
[----:B------:R-:W0:Y:S02]  /*14960*/  MUFU.EX2 R13, R13 ;  /* 0x0000000d000d7308 */ /* 0x000e240000000800 */
[----:B0-----:R-:W-:-:S06]  /*14970*/  FADD.FTZ R13, R13, 1 ;  /* 0x3f8000000d0d7421 */ /* 0x001fcc0000010000 */
[----:B------:R-:W0:Y:S01]  /*14980*/  MUFU.RCP R13, R13 ;  /* 0x0000000d000d7308 */ /* 0x000e220000001000 */
[----:B------:R-:W-:-:S05]  /*14990*/  HADD2.F32 R31, -RZ, R63.H0_H0 ;  /* 0x2000003fff1f7230 */ /* 0x000fca0000004100 */
[----:B0-----:R-:W-:Y:S01]  /*149a0*/  FMUL.FTZ R31, R31, R13 ;  /* 0x0000000d1f1f7220 */ /* 0x001fe20000410000 */
[----:B------:R-:W-:-:S04]  /*149b0*/  FADD.FTZ R13, -R13, 1 ;  /* 0x3f8000000d0d7421 */ /* 0x000fc80000010100 */
[----:B------:R-:W-:Y:S01]  /*149c0*/  FFMA.FTZ R13, R0, R13, 1 ;  /* 0x3f800000000d7423 */ /* 0x000fe2000001000d */
[----:B------:R-:W-:-:S03]  /*149d0*/  HADD2.F32 R0, -RZ, R61.H0_H0 ;  /* 0x2000003dff007230 */ /* 0x000fc60000004100 */
[----:B------:R-:W-:Y:S02]  /*149e0*/  FMUL.FTZ R13, R31, R13 ;  /* 0x0000000d1f0d7220 */ /* 0x000fe40000410000 */
[----:B------:R-:W-:Y:S01]  /*149f0*/  FADD.FTZ R0, R0, -UR28 ;  /* 0x8000001c00007e21 */ /* 0x000fe20008010000 */
[----:B------:R-:W-:-:S03]  /*14a00*/  FMUL.FTZ R31, R11, R17 ;  /* 0x000000110b1f7220 */ /* 0x000fc60000410000 */
[----:B------:R-:W-:Y:S01]  /*14a10*/  FMUL.FTZ R0, R0, UR16 ;  /* 0x0000001000007c20 */ /* 0x000fe20008410000 */
[C---:B------:R-:W-:Y:S01]  /*14a20*/  FFMA.FTZ R28, R14.reuse, R17, R28 ;  /* 0x000000110e1c7223 */ /* 0x040fe2000001001c */
[----:B------:R-:W-:Y:S02]  /*14a30*/  FFMA.FTZ R24, R14, R31, R24 ;  /* 0x0000001f0e187223 */ /* 0x000fe40000010018 */
[----:B------:R-:W-:Y:S01]  /*14a40*/  FFMA.FTZ R14, R10, R0, R2 ;  /* 0x000000000a0e7223 */ /* 0x000fe20000010002 */
[----:B------:R-:W-:-:S03]  /*14a50*/  FADD.FTZ R26, R26, R17 ;  /* 0x000000111a1a7221 */ /* 0x000fc60000010000 */
[----:B------:R-:W-:-:S06]  /*14a60*/  FMUL.FTZ R17, R14, -1.4426950216293334961 ;  /* 0xbfb8aa3b0e117820 */ /* 0x000fcc0000410000 */
[----:B------:R-:W0:Y:S02]  /*14a70*/  MUFU.EX2 R17, R17 ;  /* 0x0000001100117308 */ /* 0x000e240000000800 */
[----:B0-----:R-:W-:-:S06]  /*14a80*/  FADD.FTZ R17, R17, 1 ;  /* 0x3f80000011117421 */ /* 0x001fcc0000010000 */
[----:B------:R-:W0:Y:S01]  /*14a90*/  MUFU.RCP R17, R17 ;  /* 0x0000001100117308 */ /* 0x000e220000001000 */
[----:B------:R-:W-:-:S05]  /*14aa0*/  HADD2.F32 R37, -RZ, R45.H0_H0 ;  /* 0x2000002dff257230 */ /* 0x000fca0000004100 */
[----:B------:R-:W-:-:S04]  /*14ab0*/  FADD.FTZ R37, R37, -UR28 ;  /* 0x8000001c25257e21 */ /* 0x000fc80008010000 */
[----:B------:R-:W-:Y:S01]  /*14ac0*/  FMUL.FTZ R37, R37, UR16 ;  /* 0x0000001025257c20 */ /* 0x000fe20008410000 */
[----:B0-----:R-:W-:Y:S01]  /*14ad0*/  FMUL.FTZ R32, R32, R17 ;  /* 0x0000001120207220 */ /* 0x001fe20000410000 */
[----:B------:R-:W-:-:S04]  /*14ae0*/  FADD.FTZ R17, -R17, 1 ;  /* 0x3f80000011117421 */ /* 0x000fc80000010100 */
[----:B------:R-:W-:Y:S01]  /*14af0*/  FFMA.FTZ R17, R14, R17, 1 ;  /* 0x3f8000000e117423 */ /* 0x000fe20000010011 */
[----:B------:R-:W-:Y:S01]  /*14b00*/  FFMA.FTZ R14, R11, R37, R3 ;  /* 0x000000250b0e7223 */ /* 0x000fe20000010003 */
[----:B------:R-:W-:-:S03]  /*14b10*/  FADD.FTZ R30, R31, R30 ;  /* 0x0000001e1f1e7221 */ /* 0x000fc60000010000 */
[----:B------:R-:W-:-:S06]  /*14b20*/  FMUL.FTZ R31, R14, -1.4426950216293334961 ;  /* 0xbfb8aa3b0e1f7820 */ /* 0x000fcc0000410000 */
[----:B------:R-:W0:Y:S02]  /*14b30*/  MUFU.EX2 R31, R31 ;  /* 0x0000001f001f7308 */ /* 0x000e240000000800 */
[----:B0-----:R-:W-:-:S06]  /*14b40*/  FADD.FTZ R31, R31, 1 ;  /* 0x3f8000001f1f7421 */ /* 0x001fcc0000010000 */
[----:B------:R-:W0:Y:S01]  /*14b50*/  MUFU.RCP R31, R31 ;  /* 0x0000001f001f7308 */ /* 0x000e220000001000 */
[----:B------:R-:W-:Y:S01]  /*14b60*/  FADD.FTZ R35, R35, -UR28 ;  /* 0x8000001c23237e21 */ /* 0x000fe20008010000 */
[----:B------:R-:W-:-:S03]  /*14b70*/  FADD.FTZ R27, R27, R25 ;  /* 0x000000191b1b7221 */ /* 0x000fc60000010000 */
[----:B------:R-:W-:Y:S01]  /*14b80*/  FMUL.FTZ R35, R35, UR16 ;  /* 0x0000001023237c20 */ /* 0x000fe20008410000 */
[----:B0-----:R-:W-:Y:S01]  /*14b90*/  FMUL.FTZ R39, R39, R31 ;  /* 0x0000001f27277220 */ /* 0x001fe20000410000 */
[----:B------:R-:W-:-:S04]  /*14ba0*/  FADD.FTZ R31, -R31, 1 ;  /* 0x3f8000001f1f7421 */ /* 0x000fc80000010100 */
[----:B------:R-:W-:Y:S01]  /*14bb0*/  FFMA.FTZ R31, R14, R31, 1 ;  /* 0x3f8000000e1f7423 */ /* 0x000fe2000001001f */
[-C--:B------:R-:W-:Y:S01]  /*14bc0*/  FFMA.FTZ R14, R22, R25.reuse, R29 ;  /* 0x00000019160e7223 */ /* 0x080fe2000001001d */
[----:B------:R-:W-:-:S04]  /*14bd0*/  FMUL.FTZ R25, R10, R25 ;  /* 0x000000190a197220 */ /* 0x000fc80000410000 */
[----:B------:R-:W-:Y:S01]  /*14be0*/  FFMA.FTZ R24, R22, R25, R24 ;  /* 0x0000001916187223 */ /* 0x000fe20000010018 */
[----:B------:R-:W-:-:S04]  /*14bf0*/  FFMA.FTZ R22, R10, R35, R2 ;  /* 0x000000230a167223 */ /* 0x000fc80000010002 */
[----:B------:R-:W-:-:S06]  /*14c00*/  FMUL.FTZ R29, R22, -1.4426950216293334961 ;  /* 0xbfb8aa3b161d7820 */ /* 0x000fcc0000410000 */
[----:B------:R-:W0:Y:S02]  /*14c10*/  MUFU.EX2 R29, R29 ;  /* 0x0000001d001d7308 */ /* 0x000e240000000800 */
[----:B0-----:R-:W-:-:S06]  /*14c20*/  FADD.FTZ R29, R29, 1 ;  /* 0x3f8000001d1d7421 */ /* 0x001fcc0000010000 */
[----:B------:R-:W0:Y:S01]  /*14c30*/  MUFU.RCP R29, R29 ;  /* 0x0000001d001d7308 */ /* 0x000e220000001000 */
[----:B------:R-:W-:Y:S02]  /*14c40*/  HADD2.F32 R38, -RZ, R60.H1_H1 ;  /* 0x3000003cff267230 */ /* 0x000fe40000004100 */
[----:B------:R-:W-:-:S04]  /*14c50*/  FADD.FTZ R33, R33, -UR28 ;  /* 0x8000001c21217e21 */ /* 0x000fc80008010000 */
[----:B------:R-:W-:Y:S01]  /*14c60*/  FMUL.FTZ R33, R33, UR16 ;  /* 0x0000001021217c20 */ /* 0x000fe20008410000 */
[----:B------:R-:W-:Y:S01]  /*14c70*/  FADD.FTZ R30, R30, R25 ;  /* 0x000000191e1e7221 */ /* 0x000fe20000010000 */
        /* <DEDUP_REMOVED lines=8> */
[----:B------:R-:W-:Y:S02]  /*14d00*/  HADD2.F32 R36, -RZ, R60.H0_H0 ;  /* 0x2000003cff247230 */ /* 0x000fe40000004100 */
[----:B------:R-:W-:Y:S01]  /*14d10*/  FMUL.FTZ R39, R39, R31 ;  /* 0x0000001f27277220 */ /* 0x000fe20000410000 */
[----:B------:R-:W-:Y:S02]  /*14d20*/  HADD2.F32 R31, -RZ, R58.H0_H0 ;  /* 0x2000003aff1f7230 */ /* 0x000fe40000004100 */
[----:B------:R-:W-:-:S03]  /*14d30*/  FADD.FTZ R26, R26, R23 ;  /* 0x000000171a1a7221 */ /* 0x000fc60000010000 */
[----:B------:R-:W-:Y:S01]  /*14d40*/  FADD.FTZ R31, R31, -UR28 ;  /* 0x8000001c1f1f7e21 */ /* 0x000fe20008010000 */
[----:B0-----:R-:W-:Y:S01]  /*14d50*/  FMUL.FTZ R36, R36, R25 ;  /* 0x0000001924247220 */ /* 0x001fe20000410000 */
[----:B------:R-:W-:Y:S02]  /*14d60*/  FADD.FTZ R25, -R25, 1 ;  /* 0x3f80000019197421 */ /* 0x000fe40000010100 */
[----:B------:R-:W-:Y:S02]  /*14d70*/  FMUL.FTZ R31, R31, UR16 ;  /* 0x000000101f1f7c20 */ /* 0x000fe40008410000 */
[----:B------:R-:W-:Y:S01]  /*14d80*/  FFMA.FTZ R25, R22, R25, 1 ;  /* 0x3f80000016197423 */ /* 0x000fe20000010019 */
[-C--:B------:R-:W-:Y:S01]  /*14d90*/  FFMA.FTZ R22, R16, R23.reuse, R28 ;  /* 0x0000001710167223 */ /* 0x080fe2000001001c */
[----:B------:R-:W-:-:S04]  /*14da0*/  FMUL.FTZ R23, R11, R23 ;  /* 0x000000170b177220 */ /* 0x000fc80000410000 */
[----:B------:R-:W-:Y:S01]  /*14db0*/  FFMA.FTZ R24, R16, R23, R24 ;  /* 0x0000001710187223 */ /* 0x000fe20000010018 */
[----:B------:R-:W-:Y:S01]  /*14dc0*/  FFMA.FTZ R16, R10, R31, R2 ;  /* 0x0000001f0a107223 */ /* 0x000fe20000010002 */
[----:B------:R-:W-:-:S03]  /*14dd0*/  FMUL.FTZ R36, R36, R25 ;  /* 0x0000001924247220 */ /* 0x000fc60000410000 */
[----:B------:R-:W-:-:S06]  /*14de0*/  FMUL.FTZ R25, R16, -1.4426950216293334961 ;  /* 0xbfb8aa3b10197820 */ /* 0x000fcc0000410000 */
[----:B------:R-:W0:Y:S02]  /*14df0*/  MUFU.EX2 R25, R25 ;  /* 0x0000001900197308 */ /* 0x000e240000000800 */
[----:B0-----:R-:W-:-:S06]  /*14e00*/  FADD.FTZ R25, R25, 1 ;  /* 0x3f80000019197421 */ /* 0x001fcc0000010000 */
[----:B------:R-:W0:Y:S01]  /*14e10*/  MUFU.RCP R25, R25 ;  /* 0x0000001900197308 */ /* 0x000e220000001000 */
[----:B------:R-:W-:Y:S01]  /*14e20*/  FMUL.FTZ R38, R38, R29 ;  /* 0x0000001d26267220 */ /* 0x000fe20000410000 */
[----:B------:R-:W-:Y:S02]  /*14e30*/  HADD2.F32 R29, -RZ, R44.H0_H0 ;  /* 0x2000002cff1d7230 */ /* 0x000fe40000004100 */
[----:B------:R-:W-:-:S03]  /*14e40*/  HADD2.F32 R34, -RZ, R59.H0_H0 ;  /* 0x2000003bff227230 */ /* 0x000fc60000004100 */
        /* <DEDUP_REMOVED lines=11> */
[----:B------:R-:W-:Y:S01]  /*14f00*/  FMUL.FTZ R17, R32, R17 ;  /* 0x0000001120117220 */ /* 0x000fe20000410000 */
[----:B------:R-:W-:-:S05]  /*14f10*/  HADD2.F32 R32, -RZ, R67.H0_H0 ;  /* 0x20000043ff207230 */ /* 0x000fca0000004100 */
[----:B0-----:R-:W-:Y:S01]  /*14f20*/  FMUL.FTZ R32, R32, R25 ;  /* 0x0000001920207220 */ /* 0x001fe20000410000 */
[----:B------:R-:W-:-:S04]  /*14f30*/  FADD.FTZ R25, -R25, 1 ;  /* 0x3f80000019197421 */ /* 0x000fc80000010100 */
[----:B------:R-:W-:-:S04]  /*14f40*/  FFMA.FTZ R25, R16, R25, 1 ;  /* 0x3f80000010197423 */ /* 0x000fc80000010019 */
[----:B------:R-:W-:Y:S01]  /*14f50*/  FMUL.FTZ R32, R32, R25 ;  /* 0x0000001920207220 */ /* 0x000fe20000410000 */
[----:B------:R-:W-:Y:S02]  /*14f60*/  HADD2.F32 R25, -RZ, R56.H1_H1 ;  /* 0x30000038ff197230 */ /* 0x000fe40000004100 */
[----:B------:R-:W-:Y:S01]  /*14f70*/  FADD.FTZ R16, R27, R21 ;  /* 0x000000151b107221 */ /* 0x000fe20000010000 */
[-C--:B------:R-:W-:Y:S02]  /*14f80*/  FFMA.FTZ R14, R19, R21.reuse, R14 ;  /* 0x00000015130e7223 */ /* 0x080fe4000001000e */
[----:B------:R-:W-:Y:S01]  /*14f90*/  FADD.FTZ R25, R25, -UR28 ;  /* 0x8000001c19197e21 */ /* 0x000fe20008010000 */
[----:B------:R-:W-:-:S03]  /*14fa0*/  FMUL.FTZ R21, R10, R21 ;  /* 0x000000150a157220 */ /* 0x000fc60000410000 */
[----:B------:R-:W-:Y:S01]  /*14fb0*/  FMUL.FTZ R27, R25, UR16 ;  /* 0x00000010191b7c20 */ /* 0x000fe20008410000 */
[----:B------:R-:W-:-:S03]  /*14fc0*/  FFMA.FTZ R24, R19, R21, R24 ;  /* 0x0000001513187223 */ /* 0x000fc60000010018 */
[----:B------:R-:W-:-:S04]  /*14fd0*/  FFMA.FTZ R19, R10, R27, R2 ;  /* 0x0000001b0a137223 */ /* 0x000fc80000010002 */
[----:B------:R-:W-:-:S06]  /*14fe0*/  FMUL.FTZ R25, R19, -1.4426950216293334961 ;  /* 0xbfb8aa3b13197820 */ /* 0x000fcc0000410000 */
[----:B------:R-:W0:Y:S02]  /*14ff0*/  MUFU.EX2 R25, R25 ;  /* 0x0000001900197308 */ /* 0x000e240000000800 */
[----:B0-----:R-:W-:-:S06]  /*15000*/  FADD.FTZ R25, R25, 1 ;  /* 0x3f80000019197421 */ /* 0x001fcc0000010000 */
[----:B------:R-:W0:Y:S01]  /*15010*/  MUFU.RCP R25, R25 ;  /* 0x0000001900197308 */ /* 0x000e220000001000 */
[----:B------:R-:W-:Y:S01]  /*15020*/  FADD.FTZ R23, R23, R30 ;  /* 0x0000001e17177221 */ /* 0x000fe20000010000 */
        /* <DEDUP_REMOVED lines=17> */
[----:B------:R-:W-:-:S04]  /*15140*/  FFMA.FTZ R23, R21, R23, 1 ;  /* 0x3f80000015177423 */ /* 0x000fc80000010017 */
[----:B------:R-:W-:Y:S01]  /*15150*/  FMUL.FTZ R28, R28, R23 ;  /* 0x000000171c1c7220 */ /* 0x000fe20000410000 */
[----:B------:R-:W-:-:S05]  /*15160*/  HADD2.F32 R23, -RZ, R55.H0_H0 ;  /* 0x20000037ff177230 */ /* 0x000fca0000004100 */
[----:B------:R-:W-:-:S04]  /*15170*/  FADD.FTZ R23, R23, -UR28 ;  /* 0x8000001c17177e21 */ /* 0x000fc80008010000 */
        /* <DEDUP_REMOVED lines=8> */
[----:B------:R-:W-:Y:S02]  /*15200*/  HADD2.F32 R26, -RZ, R56.H0_H0 ;  /* 0x20000038ff1a7230 */ /* 0x000fe40000004100 */
[----:B------:R-:W-:-:S03]  /*15210*/  FMUL.FTZ R20, R11, R20 ;  /* 0x000000140b147220 */ /* 0x000fc60000410000 */
[----:B0-----:R-:W-:Y:S01]  /*15220*/  FMUL.FTZ R26, R26, R22 ;  /* 0x000000161a1a7220 */ /* 0x001fe20000410000 */
[----:B------:R-:W-:-:S04]  /*15230*/  FADD.FTZ R22, -R22, 1 ;  /* 0x3f80000016167421 */ /* 0x000fc80000010100 */
[----:B------:R-:W-:Y:S01]  /*15240*/  FFMA.FTZ R22, R21, R22, 1 ;  /* 0x3f80000015167423 */ /* 0x000fe20000010016 */
[----:B------:R-:W-:-:S05]  /*15250*/  HADD2.F32 R21, -RZ, R41.H0_H0 ;  /* 0x20000029ff157230 */ /* 0x000fca0000004100 */
[----:B------:R-:W-:Y:S01]  /*15260*/  FADD.FTZ R21, R21, -UR28 ;  /* 0x8000001c15157e21 */ /* 0x000fe20008010000 */
[----:B------:R-:W-:Y:S01]  /*15270*/  FMUL.FTZ R26, R26, R22 ;  /* 0x000000161a1a7220 */ /* 0x000fe20000410000 */
[----:B------:R-:W-:Y:S02]  /*15280*/  FFMA.FTZ R15, R15, R20, R24 ;  /* 0x000000140f0f7223 */ /* 0x000fe40000010018 */
        /* <DEDUP_REMOVED lines=11> */
[----:B------:R-:W-:-:S05]  /*15340*/  HADD2.F32 R19, -RZ, R53.H1_H1 ;  /* 0x30000035ff137230 */ /* 0x000fca0000004100 */
[----:B------:R-:W-:Y:S01]  /*15350*/  FADD.FTZ R19, R19, -UR28 ;  /* 0x8000001c13137e21 */ /* 0x000fe20008010000 */
[----:B------:R-:W-:Y:S01]  /*15360*/  FADD.FTZ R41, R16, R18 ;  /* 0x0000001210297221 */ /* 0x000fe20000010000 */
[-C--:B------:R-:W-:Y:S02]  /*15370*/  FFMA.FTZ R44, R12, R18.reuse, R14 ;  /* 0x000000120c2c7223 */ /* 0x080fe4000001000e */
[----:B------:R-:W-:Y:S01]  /*15380*/  FMUL.FTZ R19, R19, UR16 ;  /* 0x0000001013137c20 */ /* 0x000fe20008410000 */
[----:B------:R-:W-:-:S03]  /*15390*/  FMUL.FTZ R18, R10, R18 ;  /* 0x000000120a127220 */ /* 0x000fc60000410000 */
[----:B------:R-:W-:Y:S01]  /*153a0*/  FFMA.FTZ R14, R10, R19, R2 ;  /* 0x000000130a0e7223 */ /* 0x000fe20000010002 */
[----:B------:R-:W-:-:S03]  /*153b0*/  FFMA.FTZ R12, R12, R18, R15 ;  /* 0x000000120c0c7223 */ /* 0x000fc6000001000f */
[----:B------:R-:W-:-:S06]  /*153c0*/  FMUL.FTZ R15, R14, -1.4426950216293334961 ;  /* 0xbfb8aa3b0e0f7820 */ /* 0x000fcc0000410000 */
[----:B------:R-:W0:Y:S02]  /*153d0*/  MUFU.EX2 R15, R15 ;  /* 0x0000000f000f7308 */ /* 0x000e240000000800 */
[----:B0-----:R-:W-:-:S06]  /*153e0*/  FADD.FTZ R15, R15, 1 ;  /* 0x3f8000000f0f7421 */ /* 0x001fcc0000010000 */
[----:B------:R-:W0:Y:S01]  /*153f0*/  MUFU.RCP R15, R15 ;  /* 0x0000000f000f7308 */ /* 0x000e220000001000 */
[----:B------:R-:W-:Y:S01]  /*15400*/  FMUL.FTZ R24, R24, R21 ;  /* 0x0000001518187220 */ /* 0x000fe20000410000 */
[----:B------:R-:W-:-:S05]  /*15410*/  HADD2.F32 R21, -RZ, R54.H1_H1 ;  /* 0x30000036ff157230 */ /* 0x000fca0000004100 */
[----:B0-----:R-:W-:Y:S01]  /*15420*/  FMUL.FTZ R21, R21, R15 ;  /* 0x0000000f15157220 */ /* 0x001fe20000410000 */
[----:B------:R-:W-:-:S04]  /*15430*/  FADD.FTZ R15, -R15, 1 ;  /* 0x3f8000000f0f7421 */ /* 0x000fc80000010100 */
[----:B------:R-:W-:Y:S01]  /*15440*/  FFMA.FTZ R15, R14, R15, 1 ;  /* 0x3f8000000e0f7423 */ /* 0x000fe2000001000f */
[----:B------:R-:W-:-:S05]  /*15450*/  HADD2.F32 R14, -RZ, R40.H1_H1 ;  /* 0x30000028ff0e7230 */ /* 0x000fca0000004100 */
[----:B------:R-:W-:Y:S01]  /*15460*/  FADD.FTZ R14, R14, -UR28 ;  /* 0x8000001c0e0e7e21 */ /* 0x000fe20008010000 */
[----:B------:R-:W-:-:S03]  /*15470*/  FMUL.FTZ R21, R21, R15 ;  /* 0x0000000f15157220 */ /* 0x000fc60000410000 */
[----:B------:R-:W-:-:S04]  /*15480*/  FMUL.FTZ R15, R14, UR16 ;  /* 0x000000100e0f7c20 */ /* 0x000fc80008410000 */
        /* <DEDUP_REMOVED lines=13> */
[----:B------:R-:W-:-:S03]  /*15560*/  FFMA.FTZ R43, R5, R13, R43 ;  /* 0x0000000d052b7223 */ /* 0x000fc6000001002b */
[----:B------:R-:W-:Y:S01]  /*15570*/  FMUL.FTZ R14, R14, UR16 ;  /* 0x000000100e0e7c20 */ /* 0x000fe20008410000 */
[----:B------:R-:W-:-:S03]  /*15580*/  FFMA.FTZ R12, R5, R45, R12 ;  /* 0x0000002d050c7223 */ /* 0x000fc6000001000c */
[----:B------:R-:W-:Y:S01]  /*15590*/  FFMA.FTZ R5, R10, R14, R2 ;  /* 0x0000000e0a057223 */ /* 0x000fe20000010002 */
[----:B------:R-:W-:-:S03]  /*155a0*/  FADD.FTZ R42, R42, R13 ;  /* 0x0000000d2a2a7221 */ /* 0x000fc60000010000 */
        /* <DEDUP_REMOVED lines=8> */
[----:B------:R-:W-:Y:S01]  /*15630*/  FFMA.FTZ R13, R5, R13, 1 ;  /* 0x3f800000050d7423 */ /* 0x000fe2000001000d */
[----:B------:R-:W-:-:S05]  /*15640*/  HADD2.F32 R5, -RZ, R40.H0_H0 ;  /* 0x20000028ff057230 */ /* 0x000fca0000004100 */
        /* <DEDUP_REMOVED lines=9> */
[----:B--2---:R-:W-:Y:S02]  /*156e0*/  HADD2.F32 R45, -RZ, R7.H0_H0 ;  /* 0x20000007ff2d7230 */ /* 0x004fe40000004100 */
[----:B------:R-:W-:Y:S01]  /*156f0*/  FADD.FTZ R41, R41, R17 ;  /* 0x0000001129297221 */ /* 0x000fe20000010000 */
[----:B------:R-:W-:Y:S01]  /*15700*/  FFMA.FTZ R44, R0, R17, R44 ;  /* 0x00000011002c7223 */ /* 0x000fe2000001002c */
[----:B------:R-:W2:Y:S01]  /*15710*/  LDL.S16 R7, [R1+0x348] ;  /* 0x0003480001077983 */ /* 0x000ea20000100600 */
[----:B0-----:R-:W-:Y:S01]  /*15720*/  FMUL.FTZ R45, R45, R20 ;  /* 0x000000142d2d7220 */ /* 0x001fe20000410000 */
[----:B------:R-:W-:-:S04]  /*15730*/  FADD.FTZ R20, -R20, 1 ;  /* 0x3f80000014147421 */ /* 0x000fc80000010100 */
[----:B------:R-:W-:Y:S01]  /*15740*/  FFMA.FTZ R20, R5, R20, 1 ;  /* 0x3f80000005147423 */ /* 0x000fe20000010014 */
[----:B------:R-:W-:Y:S02]  /*15750*/  HADD2.F32 R5, -RZ, R46.H0_H0 ;  /* 0x2000002eff057230 */ /* 0x000fe40000004100 */
[----:B------:R-:W-:Y:S01]  /*15760*/  FMUL.FTZ R46, R10, R17 ;  /* 0x000000110a2e7220 */ /* 0x000fe20000410000 */
[----:B------:R-:W-:-:S03]  /*15770*/  FMUL.FTZ R20, R45, R20 ;  /* 0x000000142d147220 */ /* 0x000fc60000410000 */
[----:B------:R-:W-:Y:S01]  /*15780*/  FFMA.FTZ R45, R0, R46, R12 ;  /* 0x0000002e002d7223 */ /* 0x000fe2000001000c */
[----:B---3--:R-:W-:Y:S02]  /*15790*/  HADD2.F32 R12, -RZ, R8.H0_H0 ;  /* 0x20000008ff0c7230 */ /* 0x008fe40000004100 */
[----:B------:R-:W3:Y:S01]  /*157a0*/  LDL.S16 R8, [R1+0x350] ;  /* 0x0003500001087983 */ /* 0x000ee20000100600 */
        /* <DEDUP_REMOVED lines=10> */
[----:B----4-:R-:W-:Y:S02]  /*15850*/  HADD2.F32 R0, -RZ, R9.H0_H0 ;  /* 0x20000009ff007230 */ /* 0x010fe40000004100 */
[----:B------:R-:W4:Y:S01]  /*15860*/  LDL.LU.S16 R9, [R1+0x352] ;  /* 0x0003520001097983 */ /* 0x000f220000300600 */
[----:B------:R-:W-:-:S03]  /*15870*/  HADD2.F32 R61, -RZ, R6.H0_H0 ;  /* 0x20000006ff3d7230 */ /* 0x000fc60000004100 */
[----:B------:R-:W4:Y:S01]  /*15880*/  LDL.LU.S16 R6, [R1+0x34a] ;  /* 0x00034a0001067983 */ /* 0x000f220000300600 */
[----:B---3--:R-:W-:-:S03]  /*15890*/  HADD2.F32 R59, -RZ, R8.H0_H0 ;  /* 0x20000008ff3b7230 */ /* 0x008fc60000004100 */
[----:B------:R-:W3:Y:S01]  /*158a0*/  LDL.S16 R8, [R1+0x34c] ;  /* 0x00034c0001087983 */ /* 0x000ee20000100600 */
[----:B--2---:R-:W-:-:S03]  /*158b0*/  HADD2.F32 R67, -RZ, R7.H0_H0 ;  /* 0x20000007ff437230 */ /* 0x004fc60000004100 */
[----:B------:R-:W2:Y:S01]  /*158c0*/  LDL.S16 R7, [R1+0x344] ;  /* 0x0003440001077983 */ /* 0x000ea20000100600 */
[----:B----4-:R-:W-:-:S03]  /*158d0*/  HADD2.F32 R65, -RZ, R9.H0_H0 ;  /* 0x20000009ff417230 */ /* 0x010fc60000004100 */
[----:B------:R-:W4:Y:S01]  /*158e0*/  LDL.LU.S16 R9, [R1+0x346] ;  /* 0x0003460001097983 */ /* 0x000f220000300600 */
[----:B------:R-:W-:-:S03]  /*158f0*/  HADD2.F32 R66, -RZ, R6.H0_H0 ;  /* 0x20000006ff427230 */ /* 0x000fc60000004100 */
[----:B------:R-:W4:Y:S01]  /*15900*/  LDL.S16 R6, [R1+0x340] ;  /* 0x0003400001067983 */ /* 0x000f220000100600 */
[----:B---3--:R-:W-:-:S03]  /*15910*/  HADD2.F32 R64, -RZ, R8.H0_H0 ;  /* 0x20000008ff407230 */ /* 0x008fc60000004100 */
[----:B------:R-:W3:Y:S01]  /*15920*/  LDL.LU.S16 R8, [R1+0x342] ;  /* 0x0003420001087983 */ /* 0x000ee20000300600 */
[----:B--2---:R-:W-:-:S03]  /*15930*/  HADD2.F32 R63, -RZ, R7.H0_H0 ;  /* 0x20000007ff3f7230 */ /* 0x004fc60000004100 */
[----:B------:R-:W2:Y:S01]  /*15940*/  LDL.S16 R7, [R1+0x33c] ;  /* 0x00033c0001077983 */ /* 0x000ea20000100600 */
[----:B----4-:R-:W-:-:S03]  /*15950*/  HADD2.F32 R57, -RZ, R9.H0_H0 ;  /* 0x20000009ff397230 */ /* 0x010fc60000004100 */
[----:B------:R-:W4:Y:S01]  /*15960*/  LDL.LU.S16 R9, [R1+0x33e] ;  /* 0x00033e0001097983 */ /* 0x000f220000300600 */
        /* <DEDUP_REMOVED lines=9> */
[----:B------:R-:W-:Y:S01]  /*15a00*/  FADD.FTZ R61, R61, -UR28 ;  /* 0x8000001c3d3d7e21 */ /* 0x000fe20008010000 */
[----:B------:R-:W-:Y:S02]  /*15a10*/  HADD2.F32 R47, -RZ, R47.H0_H0 ;  /* 0x2000002fff2f7230 */ /* 0x000fe40000004100 */
[----:B------:R-:W-:Y:S01]  /*15a20*/  FADD.FTZ R42, R42, R39 ;  /* 0x000000272a2a7221 */ /* 0x000fe20000010000 */
[-C--:B------:R-:W-:Y:S01]  /*15a30*/  FFMA.FTZ R43, R37, R39.reuse, R43 ;  /* 0x00000027252b7223 */ /* 0x080fe2000001002b */
[----:B------:R-:W-:Y:S01]  /*15a40*/  FMUL.FTZ R39, R11, R39 ;  /* 0x000000270b277220 */ /* 0x000fe20000410000 */
[----:B------:R-:W-:Y:S01]  /*15a50*/  FMUL.FTZ R61, R61, UR16 ;  /* 0x000000103d3d7c20 */ /* 0x000fe20008410000 */
[----:B------:R-:W-:Y:S02]  /*15a60*/  HADD2.F32 R62, -RZ, R6.H0_H0 ;  /* 0x20000006ff3e7230 */ /* 0x000fe40000004100 */
[----:B------:R-:W-:Y:S01]  /*15a70*/  FFMA.FTZ R45, R37, R39, R45 ;  /* 0x00000027252d7223 */ /* 0x000fe2000001002d */
[----:B------:R-:W4:Y:S01]  /*15a80*/  LDL.S16 R6, [R1+0x338] ;  /* 0x0003380001067983 */ /* 0x000f220000100600 */
        /* <DEDUP_REMOVED lines=8> */
[----:B------:R-:W-:-:S04]  /*15b10*/  FADD.FTZ R59, R59, -UR28 ;  /* 0x8000001c3b3b7e21 */ /* 0x000fc80008010000 */
[----:B------:R-:W-:Y:S01]  /*15b20*/  FMUL.FTZ R59, R59, UR16 ;  /* 0x000000103b3b7c20 */ /* 0x000fe20008410000 */
[----:B------:R-:W-:Y:S01]  /*15b30*/  FADD.FTZ R40, R39, R40 ;  /* 0x0000002827287221 */ /* 0x000fe20000010000 */
[----:B0-----:R-:W-:Y:S01]  /*15b40*/  FMUL.FTZ R67, R67, R46 ;  /* 0x0000002e43437220 */ /* 0x001fe20000410000 */
[----:B------:R-:W-:-:S04]  /*15b50*/  FADD.FTZ R46, -R46, 1 ;  /* 0x3f8000002e2e7421 */ /* 0x000fc80000010100 */
[----:B------:R-:W-:Y:S01]  /*15b60*/  FFMA.FTZ R46, R37, R46, 1 ;  /* 0x3f800000252e7423 */ /* 0x000fe2000001002e */
[----:B------:R-:W-:Y:S01]  /*15b70*/  FFMA.FTZ R37, R11, R59, R3 ;  /* 0x0000003b0b257223 */ /* 0x000fe20000010003 */
[----:B---3--:R-:W-:Y:S02]  /*15b80*/  HADD2.F32 R60, -RZ, R8.H0_H0 ;  /* 0x20000008ff3c7230 */ /* 0x008fe40000004100 */
[----:B------:R-:W3:Y:S01]  /*15b90*/  LDL.LU.S16 R8, [R1+0x33a] ;  /* 0x00033a0001087983 */ /* 0x000ee20000300600 */
[----:B--2---:R-:W-:-:S03]  /*15ba0*/  HADD2.F32 R55, -RZ, R7.H0_H0 ;  /* 0x20000007ff377230 */ /* 0x004fc60000004100 */
[----:B------:R-:W2:Y:S01]  /*15bb0*/  LDL.S16 R7, [R1+0x334] ;  /* 0x0003340001077983 */ /* 0x000ea20000100600 */
[----:B------:R-:W-:-:S06]  /*15bc0*/  FMUL.FTZ R39, R37, -1.4426950216293334961 ;  /* 0xbfb8aa3b25277820 */ /* 0x000fcc0000410000 */
[----:B------:R-:W0:Y:S02]  /*15bd0*/  MUFU.EX2 R39, R39 ;  /* 0x0000002700277308 */ /* 0x000e240000000800 */
[----:B0-----:R-:W-:-:S06]  /*15be0*/  FADD.FTZ R39, R39, 1 ;  /* 0x3f80000027277421 */ /* 0x001fcc0000010000 */
[----:B------:R-:W0:Y:S01]  /*15bf0*/  MUFU.RCP R39, R39 ;  /* 0x0000002700277308 */ /* 0x000e220000001000 */
[----:B------:R-:W-:Y:S01]  /*15c00*/  FADD.FTZ R66, R66, -UR28 ;  /* 0x8000001c42427e21 */ /* 0x000fe20008010000 */
[----:B------:R-:W-:Y:S01]  /*15c10*/  FADD.FTZ R41, R41, R38 ;  /* 0x0000002629297221 */ /* 0x000fe20000010000 */
[-C--:B------:R-:W-:Y:S01]  /*15c20*/  FFMA.FTZ R44, R35, R38.reuse, R44 ;  /* 0x00000026232c7223 */ /* 0x080fe2000001002c */
[----:B------:R-:W-:Y:S01]  /*15c30*/  FMUL.FTZ R38, R10, R38 ;  /* 0x000000260a267220 */ /* 0x000fe20000410000 */
[----:B------:R-:W-:-:S03]  /*15c40*/  FMUL.FTZ R66, R66, UR16 ;  /* 0x0000001042427c20 */ /* 0x000fc60008410000 */
[----:B------:R-:W-:Y:S01]  /*15c50*/  FFMA.FTZ R45, R35, R38, R45 ;  /* 0x00000026232d7223 */ /* 0x000fe2000001002d */
[----:B------:R-:W-:Y:S01]  /*15c60*/  FFMA.FTZ R35, R10, R66, R2 ;  /* 0x000000420a237223 */ /* 0x000fe20000010002 */
[----:B0-----:R-:W-:Y:S01]  /*15c70*/  FMUL.FTZ R65, R65, R39 ;  /* 0x0000002741417220 */ /* 0x001fe20000410000 */
[----:B------:R-:W-:-:S04]  /*15c80*/  FADD.FTZ R39, -R39, 1 ;  /* 0x3f80000027277421 */ /* 0x000fc80000010100 */
[----:B------:R-:W-:Y:S01]  /*15c90*/  FFMA.FTZ R39, R37, R39, 1 ;  /* 0x3f80000025277423 */ /* 0x000fe20000010027 */
[----:B------:R-:W-:Y:S01]  /*15ca0*/  FMUL.FTZ R37, R35, -1.4426950216293334961 ;  /* 0xbfb8aa3b23257820 */ /* 0x000fe20000410000 */
[----:B----4-:R-:W-:Y:S02]  /*15cb0*/  HADD2.F32 R53, -RZ, R9.H0_H0 ;  /* 0x20000009ff357230 */ /* 0x010fe40000004100 */
[----:B------:R-:W4:Y:S03]  /*15cc0*/  LDL.LU.S16 R9, [R1+0x336] ;  /* 0x0003360001097983 */ /* 0x000f260000300600 */
        /* <DEDUP_REMOVED lines=36> */
[----:B------:R-:W0:Y:S01]  /*15f10*/  MUFU.EX2 R35, R35 ;  /* 0x0000002300237308 */ /* 0x000e220000000800 */
[----:B------:R-:W-:Y:S02]  /*15f20*/  HADD2.F32 R56, -RZ, R6.H0_H0 ;  /* 0x20000006ff387230 */ /* 0x000fe40000004100 */
[----:B------:R-:W-:Y:S01]  /*15f30*/  FADD.FTZ R41, R41, R34 ;  /* 0x0000002229297221 */ /* 0x000fe20000010000 */
[-C--:B------:R-:W-:Y:S01]  /*15f40*/  FFMA.FTZ R44, R31, R34.reuse, R44 ;  /* 0x000000221f2c7223 */ /* 0x080fe2000001002c */
[----:B---3--:R-:W-:Y:S02]  /*15f50*/  HADD2.F32 R52, -RZ, R8.H0_H0 ;  /* 0x20000008ff347230 */ /* 0x008fe40000004100 */
[----:B0-----:R-:W-:Y:S01]  /*15f60*/  FADD.FTZ R35, R35, 1 ;  /* 0x3f80000023237421 */ /* 0x001fe20000010000 */
[----:B------:R-:W3:Y:S01]  /*15f70*/  LDL.S16 R8, [R1+0x328] ;  /* 0x0003280001087983 */ /* 0x000ee20000100600 */
[----:B--2---:R-:W-:Y:S02]  /*15f80*/  HADD2.F32 R58, -RZ, R7.H0_H0 ;  /* 0x20000007ff3a7230 */ /* 0x004fe40000004100 */
[----:B------:R-:W-:Y:S01]  /*15f90*/  FADD.FTZ R56, R56, -UR28 ;  /* 0x8000001c38387e21 */ /* 0x000fe20008010000 */
[----:B------:R-:W-:Y:S01]  /*15fa0*/  FMUL.FTZ R34, R10, R34 ;  /* 0x000000220a227220 */ /* 0x000fe20000410000 */
[----:B------:R-:W0:Y:S01]  /*15fb0*/  MUFU.RCP R35, R35 ;  /* 0x0000002300237308 */ /* 0x000e220000001000 */
[----:B------:R-:W-:Y:S01]  /*15fc0*/  FADD.FTZ R52, R52, -UR28 ;  /* 0x8000001c34347e21 */ /* 0x000fe20008010000 */
[----:B------:R-:W-:Y:S01]  /*15fd0*/  FMUL.FTZ R56, R56, UR16 ;  /* 0x0000001038387c20 */ /* 0x000fe20008410000 */
[----:B------:R-:W-:Y:S01]  /*15fe0*/  FFMA.FTZ R45, R31, R34, R45 ;  /* 0x000000221f2d7223 */ /* 0x000fe2000001002d */
[----:B------:R-:W-:-:S02]  /*15ff0*/  HADD2.F32 R51, -RZ, R51.H0_H0 ;  /* 0x20000033ff337230 */ /* 0x000fc40000004100 */
[----:B------:R-:W-:Y:S01]  /*16000*/  FADD.FTZ R42, R42, R32 ;  /* 0x000000202a2a7221 */ /* 0x000fe20000010000 */
[----:B------:R-:W-:Y:S01]  /*16010*/  FFMA.FTZ R31, R10, R56, R2 ;  /* 0x000000380a1f7223 */ /* 0x000fe20000010002 */
[----:B------:R-:W2:Y:S01]  /*16020*/  LDL.S16 R7, [R1+0x324] ;  /* 0x0003240001077983 */ /* 0x000ea20000100600 */
[----:B------:R-:W-:Y:S02]  /*16030*/  HADD2.F32 R50, -RZ, R50.H0_H0 ;  /* 0x20000032ff327230 */ /* 0x000fe40000004100 */
[----:B------:R-:W-:Y:S01]  /*16040*/  HADD2.F32 R49, -RZ, R49.H0_H0 ;  /* 0x20000031ff317230 */ /* 0x000fe20000004100 */
[----:B------:R-:W2:Y:S01]  /*16050*/  LDL.LU.S16 R6, [R1+0x326] ;  /* 0x0003260001067983 */ /* 0x000ea20000300600 */
[----:B0-----:R-:W-:Y:S01]  /*16060*/  FMUL.FTZ R53, R53, R35 ;  /* 0x0000002335357220 */ /* 0x001fe20000410000 */
[----:B------:R-:W-:-:S04]  /*16070*/  FADD.FTZ R35, -R35, 1 ;  /* 0x3f80000023237421 */ /* 0x000fc80000010100 */
[----:B------:R-:W-:Y:S01]  /*16080*/  FFMA.FTZ R35, R33, R35, 1 ;  /* 0x3f80000021237423 */ /* 0x000fe20000010023 */
        /* <DEDUP_REMOVED lines=14> */
[----:B----4-:R-:W-:Y:S02]  /*16170*/  HADD2.F32 R54, -RZ, R9.H0_H0 ;  /* 0x20000009ff367230 */ /* 0x010fe40000004100 */
[----:B------:R-:W-:Y:S01]  /*16180*/  FADD.FTZ R51, R51, -UR28 ;  /* 0x8000001c33337e21 */ /* 0x000fe20008010000 */
[----:B------:R-:W4:Y:S03]  /*16190*/  LDL.LU.S16 R9, [R1+0x32a] ;  /* 0x00032a0001097983 */ /* 0x000f260000300600 */
[----:B------:R-:W-:Y:S01]  /*161a0*/  FMUL.FTZ R51, R51, UR16 ;  /* 0x0000001033337c20 */ /* 0x000fe20008410000 */
[----:B0-----:R-:W-:Y:S01]  /*161b0*/  FMUL.FTZ R54, R54, R33 ;  /* 0x0000002136367220 */ /* 0x001fe20000410000 */
[----:B------:R-:W-:-:S04]  /*161c0*/  FADD.FTZ R33, -R33, 1 ;  /* 0x3f80000021217421 */ /* 0x000fc80000010100 */
        /* <DEDUP_REMOVED lines=26> */
[----:B---3--:R-:W-:Y:S02]  /*16370*/  HADD2.F32 R33, -RZ, R8.H0_H0 ;  /* 0x20000008ff217230 */ /* 0x008fe40000004100 */
[----:B------:R-:W3:Y:S01]  /*16380*/  LDL.S16 R8, [R1+0x320] ;  /* 0x0003200001087983 */ /* 0x000ee20000100600 */
[----:B------:R-:W-:-:S04]  /*16390*/  FADD.FTZ R40, R40, R38 ;  /* 0x0000002628287221 */ /* 0x000fc80000010000 */
[----:B------:R-:W-:Y:S01]  /*163a0*/  FADD.FTZ R40, R36, R40 ;  /* 0x0000002824287221 */ /* 0x000fe20000010000 */
[----:B--2---:R-:W-:Y:S02]  /*163b0*/  HADD2.F32 R43, -RZ, R7.H0_H0 ;  /* 0x20000007ff2b7230 */ /* 0x004fe40000004100 */
[----:B------:R-:W2:Y:S01]  /*163c0*/  LDL.S16 R7, [R1+0x318] ;  /* 0x0003180001077983 */ /* 0x000ea20000100600 */
[----:B------:R-:W-:-:S04]  /*163d0*/  FADD.FTZ R40, R40, R34 ;  /* 0x0000002228287221 */ /* 0x000fc80000010000 */
[----:B------:R-:W-:Y:S01]  /*163e0*/  FADD.FTZ R32, R32, R40 ;  /* 0x0000002820207221 */ /* 0x000fe20000010000 */
[----:B------:R-:W-:Y:S01]  /*163f0*/  FMUL.FTZ R65, R65, R39 ;  /* 0x0000002741417220 */ /* 0x000fe20000410000 */
[----:B------:R-:W-:Y:S02]  /*16400*/  HADD2.F32 R39, -RZ, R6.H0_H0 ;  /* 0x20000006ff277230 */ /* 0x000fe40000004100 */
[----:B------:R-:W2:Y:S01]  /*16410*/  LDL.LU.S16 R6, [R1+0x31a] ;  /* 0x00031a0001067983 */ /* 0x000ea20000300600 */
[----:B----4-:R-:W-:-:S03]  /*16420*/  HADD2.F32 R40, -RZ, R9.H0_H0 ;  /* 0x20000009ff287230 */ /* 0x010fc60000004100 */
[----:B------:R-:W4:Y:S01]  /*16430*/  LDL.LU.S16 R9, [R1+0x322] ;  /* 0x0003220001097983 */ /* 0x000f220000300600 */
[----:B------:R-:W-:Y:S01]  /*16440*/  FMUL.FTZ R57, R57, R37 ;  /* 0x0000002539397220 */ /* 0x000fe20000410000 */
[----:B---3--:R-:W-:Y:S02]  /*16450*/  HADD2.F32 R37, -RZ, R8.H0_H0 ;  /* 0x20000008ff257230 */ /* 0x008fe40000004100 */
[----:B------:R-:W3:Y:S01]  /*16460*/  LDL.S16 R8, [R1+0x314] ;  /* 0x0003140001087983 */ /* 0x000ee20000100600 */
[----:B--2---:R-:W-:-:S03]  /*16470*/  HADD2.F32 R38, -RZ, R7.H0_H0 ;  /* 0x20000007ff267230 */ /* 0x004fc60000004100 */
[----:B------:R-:W2:Y:S01]  /*16480*/  LDL.S16 R7, [R1+0x310] ;  /* 0x0003100001077983 */ /* 0x000ea20000100600 */
[----:B------:R-:W-:Y:S01]  /*16490*/  FMUL.FTZ R53, R53, R35 ;  /* 0x0000002335357220 */ /* 0x000fe20000410000 */
[----:B------:R-:W-:Y:S02]  /*164a0*/  HADD2.F32 R36, -RZ, R6.H0_H0 ;  /* 0x20000006ff247230 */ /* 0x000fe40000004100 */
[----:B------:R-:W2:Y:S01]  /*164b0*/  LDL.LU.S16 R6, [R1+0x312] ;  /* 0x0003120001067983 */ /* 0x000ea20000300600 */
[----:B------:R-:W-:Y:S01]  /*164c0*/  FADD.FTZ R33, R33, -UR28 ;  /* 0x8000001c21217e21 */ /* 0x000fe20008010000 */
[----:B------:R-:W-:Y:S01]  /*164d0*/  FADD.FTZ R41, R41, R30 ;  /* 0x0000001e29297221 */ /* 0x000fe20000010000 */
[-C--:B------:R-:W-:Y:S01]  /*164e0*/  FFMA.FTZ R29, R27, R30.reuse, R44 ;  /* 0x0000001e1b1d7223 */ /* 0x080fe2000001002c */
[----:B------:R-:W-:Y:S01]  /*164f0*/  FMUL.FTZ R30, R10, R30 ;  /* 0x0000001e0a1e7220 */ /* 0x000fe20000410000 */
[----:B----4-:R-:W-:Y:S02]  /*16500*/  HADD2.F32 R35, -RZ, R9.H0_H0 ;  /* 0x20000009ff237230 */ /* 0x010fe40000004100 */
[----:B------:R-:W4:Y:S01]  /*16510*/  LDL.LU.S16 R9, [R1+0x316] ;  /* 0x0003160001097983 */ /* 0x000f220000300600 */
[----:B------:R-:W-:Y:S01]  /*16520*/  FMUL.FTZ R44, R33, UR16 ;  /* 0x00000010212c7c20 */ /* 0x000fe20008410000 */
[----:B------:R-:W-:-:S03]  /*16530*/  FFMA.FTZ R45, R27, R30, R45 ;  /* 0x0000001e1b2d7223 */ /* 0x000fc6000001002d */
[----:B------:R-:W-:-:S04]  /*16540*/  FFMA.FTZ R27, R10, R44, R2 ;  /* 0x0000002c0a1b7223 */ /* 0x000fc80000010002 */
        /* <DEDUP_REMOVED lines=15> */
[----:B---3--:R-:W-:Y:S02]  /*16640*/  HADD2.F32 R34, -RZ, R8.H0_H0 ;  /* 0x20000008ff227230 */ /* 0x008fe40000004100 */
[----:B------:R-:W3:Y:S01]  /*16650*/  LDL.S16 R8, [R1+0x30c] ;  /* 0x00030c0001087983 */ /* 0x000ee20000100600 */
[----:B0-----:R-:W-:Y:S01]  /*16660*/  FMUL.FTZ R39, R39, R30 ;  /* 0x0000001e27277220 */ /* 0x001fe20000410000 */
[----:B------:R-:W-:Y:S01]  /*16670*/  FADD.FTZ R30, -R30, 1 ;  /* 0x3f8000001e1e7421 */ /* 0x000fe20000010100 */
[----:B------:R-:W-:-:S03]  /*16680*/  FADD.FTZ R37, R37, -UR28 ;  /* 0x8000001c25257e21 */ /* 0x000fc60008010000 */
[----:B------:R-:W-:Y:S01]  /*16690*/  FFMA.FTZ R30, R27, R30, 1 ;  /* 0x3f8000001b1e7423 */ /* 0x000fe2000001001e */
[----:B------:R-:W-:-:S03]  /*166a0*/  FMUL.FTZ R37, R37, UR16 ;  /* 0x0000001025257c20 */ /* 0x000fc60008410000 */
[----:B------:R-:W-:Y:S01]  /*166b0*/  FMUL.FTZ R39, R39, R30 ;  /* 0x0000001e27277220 */ /* 0x000fe20000410000 */
[----:B------:R-:W-:Y:S01]  /*166c0*/  FFMA.FTZ R30, R10, R37, R2 ;  /* 0x000000250a1e7223 */ /* 0x000fe20000010002 */
[----:B------:R-:W-:-:S03]  /*166d0*/  FFMA.FTZ R27, R25, R28, R31 ;  /* 0x0000001c191b7223 */ /* 0x000fc6000001001f */
[----:B------:R-:W-:-:S06]  /*166e0*/  FMUL.FTZ R31, R30, -1.4426950216293334961 ;  /* 0xbfb8aa3b1e1f7820 */ /* 0x000fcc0000410000 */
[----:B------:R-:W0:Y:S02]  /*166f0*/  MUFU.EX2 R31, R31 ;  /* 0x0000001f001f7308 */ /* 0x000e240000000800 */
[----:B0-----:R-:W-:-:S06]  /*16700*/  FADD.FTZ R31, R31, 1 ;  /* 0x3f8000001f1f7421 */ /* 0x001fcc0000010000 */
[----:B------:R-:W0:Y:S01]  /*16710*/  MUFU.RCP R31, R31 ;  /* 0x0000001f001f7308 */ /* 0x000e220000001000 */
[----:B------:R-:W-:Y:S01]  /*16720*/  FADD.FTZ R35, R35, -UR28 ;  /* 0x8000001c23237e21 */ /* 0x000fe20008010000 */
[----:B------:R-:W-:Y:S01]  /*16730*/  FADD.FTZ R42, R42, R28 ;  /* 0x0000001c2a2a7221 */ /* 0x000fe20000010000 */
[----:B------:R-:W-:Y:S02]  /*16740*/  FMUL.FTZ R28, R11, R28 ;  /* 0x0000001c0b1c7220 */ /* 0x000fe40000410000 */
[----:B------:R-:W-:Y:S02]  /*16750*/  FMUL.FTZ R35, R35, UR16 ;  /* 0x0000001023237c20 */ /* 0x000fe40008410000 */
[----:B------:R-:W-:Y:S01]  /*16760*/  FFMA.FTZ R25, R25, R28, R45 ;  /* 0x0000001c19197223 */ /* 0x000fe2000001002d */
[----:B------:R-:W-:Y:S01]  /*16770*/  FADD.FTZ R32, R28, R32 ;  /* 0x000000201c207221 */ /* 0x000fe20000010000 */
[----:B------:R-:W-:Y:S01]  /*16780*/  FFMA.FTZ R28, R11, R35, R3 ;  /* 0x000000230b1c7223 */ /* 0x000fe20000010003 */
[----:B0-----:R-:W-:Y:S01]  /*16790*/  FMUL.FTZ R38, R38, R31 ;  /* 0x0000001f26267220 */ /* 0x001fe20000410000 */
[----:B------:R-:W-:-:S04]  /*167a0*/  FADD.FTZ R31, -R31, 1 ;  /* 0x3f8000001f1f7421 */ /* 0x000fc80000010100 */
[----:B------:R-:W-:Y:S01]  /*167b0*/  FFMA.FTZ R31, R30, R31, 1 ;  /* 0x3f8000001e1f7423 */ /* 0x000fe2000001001f */
[----:B------:R-:W-:-:S06]  /*167c0*/  FMUL.FTZ R30, R28, -1.4426950216293334961 ;  /* 0xbfb8aa3b1c1e7820 */ /* 0x000fcc0000410000 */
[----:B------:R-:W0:Y:S01]  /*167d0*/  MUFU.EX2 R30, R30 ;  /* 0x0000001e001e7308 */ /* 0x000e220000000800 */
[----:B------:R-:W-:Y:S01]  /*167e0*/  FMUL.FTZ R43, R43, R33 ;  /* 0x000000212b2b7220 */ /* 0x000fe20000410000 */
[----:B0-----:R-:W-:-:S06]  /*167f0*/  FADD.FTZ R30, R30, 1 ;  /* 0x3f8000001e1e7421 */ /* 0x001fcc0000010000 */
[----:B------:R-:W0:Y:S01]  /*16800*/  MUFU.RCP R30, R30 ;  /* 0x0000001e001e7308 */ /* 0x000e220000001000 */
[----:B--2---:R-:W-:Y:S02]  /*16810*/  HADD2.F32 R33, -RZ, R7.H0_H0 ;  /* 0x20000007ff217230 */ /* 0x004fe40000004100 */
[----:B------:R-:W2:Y:S01]  /*16820*/  LDL.S16 R7, [R1+0x308] ;  /* 0x0003080001077983 */ /* 0x000ea20000100600 */
[----:B------:R-:W-:Y:S01]  /*16830*/  FADD.FTZ R34, R34, -UR28 ;  /* 0x8000001c22227e21 */ /* 0x000fe20008010000 */
[----:B------:R-:W-:Y:S01]  /*16840*/  FMUL.FTZ R67, R67, R46 ;  /* 0x0000002e43437220 */ /* 0x000fe20000410000 */
[----:B------:R-:W-:Y:S01]  /*16850*/  FADD.FTZ R45, R41, R26 ;  /* 0x0000001a292d7221 */ /* 0x000fe20000010000 */
[-C--:B------:R-:W-:Y:S01]  /*16860*/  FFMA.FTZ R46, R23, R26.reuse, R29 ;  /* 0x0000001a172e7223 */ /* 0x080fe2000001001d */
[----:B------:R-:W-:Y:S01]  /*16870*/  FMUL.FTZ R26, R10, R26 ;  /* 0x0000001a0a1a7220 */ /* 0x000fe20000410000 */
[----:B------:R-:W-:Y:S01]  /*16880*/  FMUL.FTZ R34, R34, UR16 ;  /* 0x0000001022227c20 */ /* 0x000fe20008410000 */
[----:B------:R-:W-:-:S02]  /*16890*/  FMUL.FTZ R38, R38, R31 ;  /* 0x0000001f26267220 */ /* 0x000fc40000410000 */
[----:B------:R-:W-:Y:S01]  /*168a0*/  FFMA.FTZ R25, R23, R26, R25 ;  /* 0x0000001a17197223 */ /* 0x000fe20000010019 */
[----:B------:R-:W-:Y:S01]  /*168b0*/  FFMA.FTZ R23, R10, R34, R2 ;  /* 0x000000220a177223 */ /* 0x000fe20000010002 */
[----:B0-----:R-:W-:Y:S01]  /*168c0*/  FMUL.FTZ R36, R36, R30 ;  /* 0x0000001e24247220 */ /* 0x001fe20000410000 */
[----:B------:R-:W-:Y:S01]  /*168d0*/  FADD.FTZ R30, -R30, 1 ;  /* 0x3f8000001e1e7421 */ /* 0x000fe20000010100 */
[----:B----4-:R-:W-:Y:S02]  /*168e0*/  HADD2.F32 R31, -RZ, R9.H0_H0 ;  /* 0x20000009ff1f7230 */ /* 0x010fe40000004100 */
[----:B------:R-:W4:Y:S01]  /*168f0*/  LDL.LU.S16 R9, [R1+0x30e] ;  /* 0x00030e0001097983 */ /* 0x000f220000300600 */
[----:B------:R-:W-:Y:S01]  /*16900*/  FFMA.FTZ R30, R28, R30, 1 ;  /* 0x3f8000001c1e7423 */ /* 0x000fe2000001001e */
[----:B------:R-:W-:-:S06]  /*16910*/  FMUL.FTZ R28, R23, -1.4426950216293334961 ;  /* 0xbfb8aa3b171c7820 */ /* 0x000fcc0000410000 */
[----:B------:R-:W0:Y:S02]  /*16920*/  MUFU.EX2 R28, R28 ;  /* 0x0000001c001c7308 */ /* 0x000e240000000800 */
[----:B0-----:R-:W-:-:S06]  /*16930*/  FADD.FTZ R28, R28, 1 ;  /* 0x3f8000001c1c7421 */ /* 0x001fcc0000010000 */
[----:B------:R-:W0:Y:S02]  /*16940*/  MUFU.RCP R28, R28 ;  /* 0x0000001c001c7308 */ /* 0x000e240000001000 */
[----:B0-----:R-:W-:Y:S01]  /*16950*/  FMUL.FTZ R33, R33, R28 ;  /* 0x0000001c21217220 */ /* 0x001fe20000410000 */
[----:B------:R-:W-:-:S04]  /*16960*/  FADD.FTZ R28, -R28, 1 ;  /* 0x3f8000001c1c7421 */ /* 0x000fc80000010100 */
[----:B------:R-:W-:Y:S01]  /*16970*/  FFMA.FTZ R28, R23, R28, 1 ;  /* 0x3f800000171c7423 */ /* 0x000fe2000001001c */
[----:B------:R-:W-:Y:S01]  /*16980*/  FADD.FTZ R23, R32, R26 ;  /* 0x0000001a20177221 */ /* 0x000fe20000010000 */
[----:B------:R-:W-:Y:S02]  /*16990*/  HADD2.F32 R32, -RZ, R6.H0_H0 ;  /* 0x20000006ff207230 */ /* 0x000fe40000004100 */
[----:B------:R-:W4:Y:S01]  /*169a0*/  LDL.LU.S16 R6, [R1+0x30a] ;  /* 0x00030a0001067983 */ /* 0x000f220000300600 */
[----:B------:R-:W-:Y:S01]  /*169b0*/  FMUL.FTZ R36, R36, R30 ;  /* 0x0000001e24247220 */ /* 0x000fe20000410000 */
[----:B---3--:R-:W-:Y:S02]  /*169c0*/  HADD2.F32 R30, -RZ, R8.H0_H0 ;  /* 0x20000008ff1e7230 */ /* 0x008fe40000004100 */
[----:B------:R-:W3:Y:S01]  /*169d0*/  LDL.S16 R8, [R1+0x300] ;  /* 0x0003000001087983 */ /* 0x000ee20000100600 */
[----:B------:R-:W-:-:S04]  /*169e0*/  FADD.FTZ R31, R31, -UR28 ;  /* 0x8000001c1f1f7e21 */ /* 0x000fc80008010000 */
[----:B------:R-:W-:Y:S01]  /*169f0*/  FMUL.FTZ R31, R31, UR16 ;  /* 0x000000101f1f7c20 */ /* 0x000fe20008410000 */
[----:B------:R-:W-:-:S03]  /*16a00*/  FMUL.FTZ R33, R33, R28 ;  /* 0x0000001c21217220 */ /* 0x000fc60000410000 */
[----:B------:R-:W-:Y:S01]  /*16a10*/  FFMA.FTZ R26, R11, R31, R3 ;  /* 0x0000001f0b1a7223 */ /* 0x000fe20000010003 */
[----:B------:R-:W-:-:S03]  /*16a20*/  FADD.FTZ R41, R42, R24 ;  /* 0x000000182a297221 */ /* 0x000fc60000010000 */
[----:B------:R-:W-:Y:S01]  /*16a30*/  FMUL.FTZ R28, R26, -1.4426950216293334961 ;  /* 0xbfb8aa3b1a1c7820 */ /* 0x000fe20000410000 */
[----:B------:R-:W-:-:S05]  /*16a40*/  FFMA.FTZ R42, R22, R24, R27 ;  /* 0x00000018162a7223 */ /* 0x000fca000001001b */
[----:B------:R-:W0:Y:S02]  /*16a50*/  MUFU.EX2 R28, R28 ;  /* 0x0000001c001c7308 */ /* 0x000e240000000800 */
[----:B0-----:R-:W-:-:S06]  /*16a60*/  FADD.FTZ R28, R28, 1 ;  /* 0x3f8000001c1c7421 */ /* 0x001fcc0000010000 */
[----:B------:R-:W0:Y:S01]  /*16a70*/  MUFU.RCP R28, R28 ;  /* 0x0000001c001c7308 */ /* 0x000e220000001000 */
[----:B------:R-:W-:Y:S01]  /*16a80*/  FADD.FTZ R30, R30, -UR28 ;  /* 0x8000001c1e1e7e21 */ /* 0x000fe20008010000 */
[----:B------:R-:W-:-:S03]  /*16a90*/  FMUL.FTZ R24, R11, R24 ;  /* 0x000000180b187220 */ /* 0x000fc60000410000 */
[----:B------:R-:W-:Y:S01]  /*16aa0*/  FMUL.FTZ R30, R30, UR16 ;  /* 0x000000101e1e7c20 */ /* 0x000fe20008410000 */
[----:B--2---:R-:W-:Y:S02]  /*16ab0*/  HADD2.F32 R29, -RZ, R7.H0_H0 ;  /* 0x20000007ff1d7230 */ /* 0x004fe40000004100 */
[----:B------:R-:W2:Y:S01]  /*16ac0*/  LDL.S16 R7, [R1+0x2fc] ;  /* 0x0002fc0001077983 */ /* 0x000ea20000100600 */
[----:B----4-:R-:W-:-:S03]  /*16ad0*/  HADD2.F32 R27, -RZ, R9.H0_H0 ;  /* 0x20000009ff1b7230 */ /* 0x010fc60000004100 */
[----:B------:R-:W4:Y:S01]  /*16ae0*/  LDL.LU.S16 R9, [R1+0x302] ;  /* 0x0003020001097983 */ /* 0x000f220000300600 */
[----:B0-----:R-:W-:Y:S01]  /*16af0*/  FMUL.FTZ R32, R32, R28 ;  /* 0x0000001c20207220 */ /* 0x001fe20000410000 */
[----:B------:R-:W-:Y:S01]  /*16b00*/  FADD.FTZ R28, -R28, 1 ;  /* 0x3f8000001c1c7421 */ /* 0x000fe20000010100 */
[----:B------:R-:W-:Y:S01]  /*16b10*/  FFMA.FTZ R22, R22, R24, R25 ;  /* 0x0000001816167223 */ /* 0x000fe20000010019 */
[----:B------:R-:W-:Y:S02]  /*16b20*/  FFMA.FTZ R25, R10, R30, R2 ;  /* 0x0000001e0a197223 */ /* 0x000fe40000010002 */
[----:B------:R-:W-:Y:S02]  /*16b30*/  FFMA.FTZ R28, R26, R28, 1 ;  /* 0x3f8000001a1c7423 */ /* 0x000fe4000001001c */
[----:B------:R-:W-:Y:S02]  /*16b40*/  FMUL.FTZ R26, R25, -1.4426950216293334961 ;  /* 0xbfb8aa3b191a7820 */ /* 0x000fe40000410000 */
[----:B------:R-:W-:-:S04]  /*16b50*/  FMUL.FTZ R32, R32, R28 ;  /* 0x0000001c20207220 */ /* 0x000fc80000410000 */
[----:B------:R-:W0:Y:S02]  /*16b60*/  MUFU.EX2 R26, R26 ;  /* 0x0000001a001a7308 */ /* 0x000e240000000800 */
[----:B0-----:R-:W-:-:S06]  /*16b70*/  FADD.FTZ R26, R26, 1 ;  /* 0x3f8000001a1a7421 */ /* 0x001fcc0000010000 */
[----:B------:R-:W0:Y:S01]  /*16b80*/  MUFU.RCP R26, R26 ;  /* 0x0000001a001a7308 */ /* 0x000e220000001000 */
[----:B------:R-:W-:Y:S02]  /*16b90*/  HADD2.F32 R28, -RZ, R6.H0_H0 ;  /* 0x20000006ff1c7230 */ /* 0x000fe40000004100 */
[----:B------:R-:W4:Y:S01]  /*16ba0*/  LDL.LU.S16 R6, [R1+0x2fe] ;  /* 0x0002fe0001067983 */ /* 0x000f220000300600 */
[----:B0-----:R-:W-:Y:S01]  /*16bb0*/  FMUL.FTZ R29, R29, R26 ;  /* 0x0000001a1d1d7220 */ /* 0x001fe20000410000 */
[----:B------:R-:W-:-:S04]  /*16bc0*/  FADD.FTZ R26, -R26, 1 ;  /* 0x3f8000001a1a7421 */ /* 0x000fc80000010100 */
[----:B------:R-:W-:Y:S01]  /*16bd0*/  FFMA.FTZ R26, R25, R26, 1 ;  /* 0x3f800000191a7423 */ /* 0x000fe2000001001a */
[----:B------:R-:W-:Y:S01]  /*16be0*/  FADD.FTZ R27, R27, -UR28 ;  /* 0x8000001c1b1b7e21 */ /* 0x000fe20008010000 */
[----:B------:R-:W-:-:S03]  /*16bf0*/  FMUL.FTZ R0, R47, R0 ;  /* 0x000000002f007220 */ /* 0x000fc60000410000 */
[----:B------:R-:W-:Y:S01]  /*16c00*/  FMUL.FTZ R27, R27, UR16 ;  /* 0x000000101b1b7c20 */ /* 0x000fe20008410000 */
[----:B------:R-:W-:-:S03]  /*16c10*/  FADD.FTZ R47, R24, R23 ;  /* 0x00000017182f7221 */ /* 0x000fc60000010000 */
[----:B------:R-:W-:-:S04]  /*16c20*/  FFMA.FTZ R23, R11, R27, R3 ;  /* 0x0000001b0b177223 */ /* 0x000fc80000010003 */
[----:B------:R-:W-:Y:S01]  /*16c30*/  FMUL.FTZ R24, R23, -1.4426950216293334961 ;  /* 0xbfb8aa3b17187820 */ /* 0x000fe20000410000 */
[----:B---3--:R-:W-:Y:S02]  /*16c40*/  HADD2.F32 R25, -RZ, R8.H0_H0 ;  /* 0x20000008ff197230 */ /* 0x008fe40000004100 */
[----:B------:R-:W3:Y:S03]  /*16c50*/  LDL.S16 R8, [R1+0x2f8] ;  /* 0x0002f80001087983 */ /* 0x000ee60000100600 */
        /* <DEDUP_REMOVED lines=18> */
[----:B--2---:R-:W-:Y:S02]  /*16d80*/  HADD2.F32 R26, -RZ, R7.H0_H0 ;  /* 0x20000007ff1a7230 */ /* 0x004fe40000004100 */
[----:B------:R-:W2:Y:S03]  /*16d90*/  LDL.S16 R7, [R1+0x2f4] ;  /* 0x0002f40001077983 */ /* 0x000ea60000100600 */
[----:B0-----:R-:W-:Y:S01]  /*16da0*/  FMUL.FTZ R26, R26, R23 ;  /* 0x000000171a1a7220 */ /* 0x001fe20000410000 */
[----:B------:R-:W-:-:S04]  /*16db0*/  FADD.FTZ R23, -R23, 1 ;  /* 0x3f80000017177421 */ /* 0x000fc80000010100 */
[----:B------:R-:W-:Y:S01]  /*16dc0*/  FFMA.FTZ R23, R19, R23, 1 ;  /* 0x3f80000013177423 */ /* 0x000fe20000010017 */
[----:B----4-:R-:W-:Y:S02]  /*16dd0*/  HADD2.F32 R19, -RZ, R9.H0_H0 ;  /* 0x20000009ff137230 */ /* 0x010fe40000004100 */
[----:B------:R-:W4:Y:S03]  /*16de0*/  LDL.LU.S16 R9, [R1+0x2fa] ;  /* 0x0002fa0001097983 */ /* 0x000f260000300600 */
[----:B------:R-:W-:Y:S01]  /*16df0*/  FADD.FTZ R19, R19, -UR28 ;  /* 0x8000001c13137e21 */ /* 0x000fe20008010000 */
[----:B------:R-:W-:-:S03]  /*16e00*/  FMUL.FTZ R26, R26, R23 ;  /* 0x000000171a1a7220 */ /* 0x000fc60000410000 */
[----:B------:R-:W-:Y:S01]  /*16e10*/  FMUL.FTZ R23, R19, UR16 ;  /* 0x0000001013177c20 */ /* 0x000fe20008410000 */
[----:B------:R-:W-:-:S03]  /*16e20*/  FADD.FTZ R47, R47, R21 ;  /* 0x000000152f2f7221 */ /* 0x000fc60000010000 */
[----:B------:R-:W-:-:S04]  /*16e30*/  FFMA.FTZ R19, R11, R23, R3 ;  /* 0x000000170b137223 */ /* 0x000fc80000010003 */
[----:B------:R-:W-:-:S06]  /*16e40*/  FMUL.FTZ R21, R19, -1.4426950216293334961 ;  /* 0xbfb8aa3b13157820 */ /* 0x000fcc0000410000 */
[----:B------:R-:W0:Y:S01]  /*16e50*/  MUFU.EX2 R21, R21 ;  /* 0x0000001500157308 */ /* 0x000e220000000800 */
[----:B------:R-:W-:Y:S01]  /*16e60*/  FMUL.FTZ R28, R28, R24 ;  /* 0x000000181c1c7220 */ /* 0x000fe20000410000 */
[----:B0-----:R-:W-:-:S06]  /*16e70*/  FADD.FTZ R21, R21, 1 ;  /* 0x3f80000015157421 */ /* 0x001fcc0000010000 */
[----:B------:R-:W0:Y:S01]  /*16e80*/  MUFU.RCP R21, R21 ;  /* 0x0000001500157308 */ /* 0x000e220000001000 */
[----:B------:R-:W-:Y:S02]  /*16e90*/  HADD2.F32 R24, -RZ, R6.H0_H0 ;  /* 0x20000006ff187230 */ /* 0x000fe40000004100 */
[----:B------:R-:W4:Y:S03]  /*16ea0*/  LDL.LU.S16 R6, [R1+0x2f6] ;  /* 0x0002f60001067983 */ /* 0x000f260000300600 */
[----:B0-----:R-:W-:Y:S01]  /*16eb0*/  FMUL.FTZ R24, R24, R21 ;  /* 0x0000001518187220 */ /* 0x001fe20000410000 */
[----:B------:R-:W-:-:S04]  /*16ec0*/  FADD.FTZ R21, -R21, 1 ;  /* 0x3f80000015157421 */ /* 0x000fc80000010100 */
[----:B------:R-:W-:-:S04]  /*16ed0*/  FFMA.FTZ R21, R19, R21, 1 ;  /* 0x3f80000013157423 */ /* 0x000fc80000010015 */
[----:B------:R-:W-:Y:S01]  /*16ee0*/  FMUL.FTZ R24, R24, R21 ;  /* 0x0000001518187220 */ /* 0x000fe20000410000 */
[----:B---3--:R-:W-:Y:S02]  /*16ef0*/  HADD2.F32 R21, -RZ, R8.H0_H0 ;  /* 0x20000008ff157230 */ /* 0x008fe40000004100 */
[----:B------:R-:W3:Y:S03]  /*16f00*/  LDL.S16 R8, [R1+0x2f0] ;  /* 0x0002f00001087983 */ /* 0x000ee60000100600 */
[----:B------:R-:W-:Y:S01]  /*16f10*/  FADD.FTZ R21, R21, -UR28 ;  /* 0x8000001c15157e21 */ /* 0x000fe20008010000 */
[----:B------:R-:W-:-:S03]  /*16f20*/  FADD.FTZ R41, R41, R18 ;  /* 0x0000001229297221 */ /* 0x000fc60000010000 */
[----:B------:R-:W-:Y:S01]  /*16f30*/  FMUL.FTZ R21, R21, UR16 ;  /* 0x0000001015157c20 */ /* 0x000fe20008410000 */
[-C--:B------:R-:W-:Y:S01]  /*16f40*/  FFMA.FTZ R42, R15, R18.reuse, R42 ;  /* 0x000000120f2a7223 */ /* 0x080fe2000001002a */
[----:B------:R-:W-:Y:S02]  /*16f50*/  FMUL.FTZ R19, R11, R18 ;  /* 0x000000120b137220 */ /* 0x000fe40000410000 */
[----:B------:R-:W-:Y:S02]  /*16f60*/  FFMA.FTZ R18, R10, R21, R2 ;  /* 0x000000150a127223 */ /* 0x000fe40000010002 */
[----:B------:R-:W-:Y:S02]  /*16f70*/  FFMA.FTZ R15, R15, R19, R22 ;  /* 0x000000130f0f7223 */ /* 0x000fe40000010016 */
[----:B------:R-:W-:-:S06]  /*16f80*/  FMUL.FTZ R22, R18, -1.4426950216293334961 ;  /* 0xbfb8aa3b12167820 */ /* 0x000fcc0000410000 */
[----:B------:R-:W0:Y:S02]  /*16f90*/  MUFU.EX2 R22, R22 ;  /* 0x0000001600167308 */ /* 0x000e240000000800 */
[----:B0-----:R-:W-:-:S06]  /*16fa0*/  FADD.FTZ R22, R22, 1 ;  /* 0x3f80000016167421 */ /* 0x001fcc0000010000 */
[----:B------:R-:W0:Y:S01]  /*16fb0*/  MUFU.RCP R22, R22 ;  /* 0x0000001600167308 */ /* 0x000e220000001000 */
        /* <DEDUP_REMOVED lines=8> */
[----:B------:R-:W-:-:S03]  /*17040*/  FADD.FTZ R47, R19, R47 ;  /* 0x0000002f132f7221 */ /* 0x000fc60000010000 */
[----:B------:R-:W-:Y:S01]  /*17050*/  FMUL.FTZ R18, R18, UR16 ;  /* 0x0000001012127c20 */ /* 0x000fe20008410000 */
[----:B------:R-:W-:-:S03]  /*17060*/  FMUL.FTZ R22, R68, R22 ;  /* 0x0000001644167220 */ /* 0x000fc60000410000 */
[----:B------:R-:W-:-:S04]  /*17070*/  FFMA.FTZ R19, R11, R18, R3 ;  /* 0x000000120b137223 */ /* 0x000fc80000010003 */
[----:B------:R-:W-:-:S06]  /*17080*/  FMUL.FTZ R68, R19, -1.4426950216293334961 ;  /* 0xbfb8aa3b13447820 */ /* 0x000fcc0000410000 */
[----:B------:R-:W0:Y:S02]  /*17090*/  MUFU.EX2 R68, R68 ;  /* 0x0000004400447308 */ /* 0x000e240000000800 */
[----:B0-----:R-:W-:Y:S01]  /*170a0*/  FADD.FTZ R68, R68, 1 ;  /* 0x3f80000044447421 */ /* 0x001fe20000010000 */
[----:B------:R-:W-:Y:S02]  /*170b0*/  HADD2.F32 R69, -RZ, R6.H0_H0 ;  /* 0x20000006ff457230 */ /* 0x000fe40000004100 */
[----:B------:R-:W4:Y:S03]  /*170c0*/  LDL.LU.S16 R6, [R1+0x2ee] ;  /* 0x0002ee0001067983 */ /* 0x000f260000300600 */
[----:B------:R-:W0:Y:S02]  /*170d0*/  MUFU.RCP R68, R68 ;  /* 0x0000004400447308 */ /* 0x000e240000001000 */
[----:B0-----:R-:W-:Y:S01]  /*170e0*/  FMUL.FTZ R69, R69, R68 ;  /* 0x0000004445457220 */ /* 0x001fe20000410000 */
[----:B------:R-:W-:-:S04]  /*170f0*/  FADD.FTZ R68, -R68, 1 ;  /* 0x3f80000044447421 */ /* 0x000fc80000010100 */
[----:B------:R-:W-:Y:S01]  /*17100*/  FFMA.FTZ R19, R19, R68, 1 ;  /* 0x3f80000013137423 */ /* 0x000fe20000010044 */
[----:B---3--:R-:W-:Y:S02]  /*17110*/  HADD2.F32 R68, -RZ, R8.H0_H0 ;  /* 0x20000008ff447230 */ /* 0x008fe40000004100 */
[----:B------:R-:W3:Y:S03]  /*17120*/  LDL.S16 R8, [R1+0x2e8] ;  /* 0x0002e80001087983 */ /* 0x000ee60000100600 */
[----:B------:R-:W-:Y:S01]  /*17130*/  FADD.FTZ R68, R68, -UR28 ;  /* 0x8000001c44447e21 */ /* 0x000fe20008010000 */
[----:B------:R-:W-:Y:S01]  /*17140*/  FADD.FTZ R45, R45, R13 ;  /* 0x0000000d2d2d7221 */ /* 0x000fe20000010000 */
[----:B------:R-:W-:Y:S02]  /*17150*/  FFMA.FTZ R46, R14, R13, R46 ;  /* 0x0000000d0e2e7223 */ /* 0x000fe4000001002e */
[----:B------:R-:W-:Y:S01]  /*17160*/  FMUL.FTZ R4, R68, UR16 ;  /* 0x0000001044047c20 */ /* 0x000fe20008410000 */
[----:B------:R-:W-:Y:S01]  /*17170*/  FMUL.FTZ R19, R69, R19 ;  /* 0x0000001345137220 */ /* 0x000fe20000410000 */
[----:B------:R-:W-:-:S02]  /*17180*/  FMUL.FTZ R13, R10, R13 ;  /* 0x0000000d0a0d7220 */ /* 0x000fc40000410000 */
[----:B------:R-:W-:Y:S02]  /*17190*/  FFMA.FTZ R69, R10, R4, R2 ;  /* 0x000000040a457223 */ /* 0x000fe40000010002 */
[----:B------:R-:W-:Y:S02]  /*171a0*/  FFMA.FTZ R14, R14, R13, R15 ;  /* 0x0000000d0e0e7223 */ /* 0x000fe4000001000f */
[----:B------:R-:W-:-:S06]  /*171b0*/  FMUL.FTZ R15, R69, -1.4426950216293334961 ;  /* 0xbfb8aa3b450f7820 */ /* 0x000fcc0000410000 */
[----:B------:R-:W0:Y:S02]  /*171c0*/  MUFU.EX2 R15, R15 ;  /* 0x0000000f000f7308 */ /* 0x000e240000000800 */
[----:B0-----:R-:W-:-:S04]  /*171d0*/  FADD.FTZ R15, R15, 1 ;  /* 0x3f8000000f0f7421 */ /* 0x001fc80000010000 */
[----:B------:R2:W0:Y:S01]  /*171e0*/  MUFU.RCP R68, R15 ;  /* 0x0000000f00447308 */ /* 0x0004220000001000 */
[----:B------:R1:W-:Y:S01]  /*171f0*/  STL [R1+0x210], R4 ;  /* 0x0002100401007387 */ /* 0x0003e20000100800 */
[----:B--2---:R-:W-:-:S03]  /*17200*/  HADD2.F32 R15, -RZ, R7.H0_H0 ;  /* 0x20000007ff0f7230 */ /* 0x004fc60000004100 */
[----:B------:R-:W2:Y:S02]  /*17210*/  LDL.S16 R7, [R1+0x2e4] ;  /* 0x0002e40001077983 */ /* 0x000ea40000100600 */
[----:B0-----:R-:W-:Y:S01]  /*17220*/  FMUL.FTZ R15, R15, R68 ;  /* 0x000000440f0f7220 */ /* 0x001fe20000410000 */
[----:B------:R-:W-:-:S04]  /*17230*/  FADD.FTZ R68, -R68, 1 ;  /* 0x3f80000044447421 */ /* 0x000fc80000010100 */
[----:B------:R-:W-:Y:S01]  /*17240*/  FFMA.FTZ R69, R69, R68, 1 ;  /* 0x3f80000045457423 */ /* 0x000fe20000010044 */
[----:B----4-:R-:W-:Y:S02]  /*17250*/  HADD2.F32 R68, -RZ, R9.H0_H0 ;  /* 0x20000009ff447230 */ /* 0x010fe40000004100 */
[----:B------:R-:W4:Y:S03]  /*17260*/  LDL.LU.S16 R9, [R1+0x2ea] ;  /* 0x0002ea0001097983 */ /* 0x000f260000300600 */
[----:B------:R-:W-:-:S04]  /*17270*/  FADD.FTZ R68, R68, -UR28 ;  /* 0x8000001c44447e21 */ /* 0x000fc80008010000 */
[----:B-1----:R-:W-:Y:S01]  /*17280*/  FMUL.FTZ R4, R68, UR16 ;  /* 0x0000001044047c20 */ /* 0x002fe20008410000 */
[----:B------:R-:W-:-:S03]  /*17290*/  FADD.FTZ R47, R47, R13 ;  /* 0x0000000d2f2f7221 */ /* 0x000fc60000010000 */
[----:B------:R-:W-:-:S04]  /*172a0*/  FFMA.FTZ R68, R11, R4, R3 ;  /* 0x000000040b447223 */ /* 0x000fc80000010003 */
[----:B------:R-:W-:Y:S01]  /*172b0*/  FMUL.FTZ R13, R68, -1.4426950216293334961 ;  /* 0xbfb8aa3b440d7820 */ /* 0x000fe20000410000 */
[----:B------:R-:W-:-:S05]  /*172c0*/  FMUL.FTZ R15, R15, R69 ;  /* 0x000000450f0f7220 */ /* 0x000fca0000410000 */
        /* <DEDUP_REMOVED lines=11> */
[----:B------:R0:W-:Y:S01]  /*17380*/  STL [R1+0x214], R4 ;  /* 0x0002140401007387 */ /* 0x0001e20000100800 */
[----:B------:R-:W-:Y:S01]  /*17390*/  FADD.FTZ R41, R41, R20 ;  /* 0x0000001429297221 */ /* 0x000fe20000010000 */
[-C--:B------:R-:W-:Y:S01]  /*173a0*/  FFMA.FTZ R42, R16, R20.reuse, R42 ;  /* 0x00000014102a7223 */ /* 0x080fe2000001002a */
[----:B------:R-:W-:Y:S01]  /*173b0*/  FMUL.FTZ R13, R69, R13 ;  /* 0x0000000d450d7220 */ /* 0x000fe20000410000 */
[----:B------:R-:W-:Y:S01]  /*173c0*/  FMUL.FTZ R20, R11, R20 ;  /* 0x000000140b147220 */ /* 0x000fe20000410000 */
[----:B0-----:R-:W-:-:S03]  /*173d0*/  FMUL.FTZ R4, R68, UR16 ;  /* 0x0000001044047c20 */ /* 0x001fc60008410000 */
[----:B------:R-:W-:Y:S01]  /*173e0*/  FFMA.FTZ R16, R16, R20, R14 ;  /* 0x0000001410107223 */ /* 0x000fe2000001000e */
[----:B------:R-:W-:-:S04]  /*173f0*/  FFMA.FTZ R69, R10, R4, R2 ;  /* 0x000000040a457223 */ /* 0x000fc80000010002 */
[----:B------:R-:W-:-:S06]  /*17400*/  FMUL.FTZ R14, R69, -1.4426950216293334961 ;  /* 0xbfb8aa3b450e7820 */ /* 0x000fcc0000410000 */
[----:B------:R-:W0:Y:S02]  /*17410*/  MUFU.EX2 R14, R14 ;  /* 0x0000000e000e7308 */ /* 0x000e240000000800 */
[----:B0-----:R-:W-:-:S04]  /*17420*/  FADD.FTZ R14, R14, 1 ;  /* 0x3f8000000e0e7421 */ /* 0x001fc80000010000 */
[----:B------:R2:W0:Y:S02]  /*17430*/  MUFU.RCP R68, R14 ;  /* 0x0000000e00447308 */ /* 0x0004240000001000 */
        /* <DEDUP_REMOVED lines=8> */
[----:B------:R0:W-:Y:S01]  /*174c0*/  STL [R1+0x218], R4 ;  /* 0x0002180401007387 */ /* 0x0001e20000100800 */
[----:B------:R-:W-:Y:S02]  /*174d0*/  FADD.FTZ R47, R20, R47 ;  /* 0x0000002f142f7221 */ /* 0x000fe40000010000 */
[----:B0-----:R-:W-:-:S04]  /*174e0*/  FMUL.FTZ R4, R68, UR16 ;  /* 0x0000001044047c20 */ /* 0x001fc80008410000 */
        /* <DEDUP_REMOVED lines=164> */
[----:B------:R-:W-:Y:S01]  /*17f30*/  FFMA.FTZ R46, R66, R63, R46 ;  /* 0x0000003f422e7223 */ /* 0x000fe2000001002e */
        /* <DEDUP_REMOVED lines=177> */
[----:B------:R-:W-:Y:S01]  /*18a50*/  FADD.FTZ R58, -R58, 1 ;  /* 0x3f8000003a3a7421 */ /* 0x000fe20000010100 */
[----:B------:R0:W-:Y:S03]  /*18a60*/  STL [R1+0x300], R4 ;  /* 0x0003000401007387 */ /* 0x0001e60000100800 */
[----:B------:R-:W-:-:S04]  /*18a70*/  FFMA.FTZ R58, R60, R58, 1 ;  /* 0x3f8000003c3a7423 */ /* 0x000fc8000001003a */
[----:B0-----:R-:W-:Y:S01]  /*18a80*/  FMUL.FTZ R4, R69, R58 ;  /* 0x0000003a45047220 */ /* 0x001fe20000410000 */
[----:B---3--:R-:W-:Y:S02]  /*18a90*/  HADD2.F32 R58, -RZ, R8.H0_H0 ;  /* 0x20000008ff3a7230 */ /* 0x008fe40000004100 */
[----:B------:R-:W3:Y:S03]  /*18aa0*/  LDL.S16 R8, [R1+0x280] ;  /* 0x0002800001087983 */ /* 0x000ee60000100600 */
[----:B------:R-:W-:Y:S01]  /*18ab0*/  FADD.FTZ R58, R58, -UR28 ;  /* 0x8000001c3a3a7e21 */ /* 0x000fe20008010000 */
[----:B------:R0:W-:Y:S01]  /*18ac0*/  STL [R1+0x23c], R4 ;  /* 0x00023c0401007387 */ /* 0x0001e20000100800 */
[----:B------:R-:W-:Y:S01]  /*18ad0*/  FADD.FTZ R41, R41, R54 ;  /* 0x0000003629297221 */ /* 0x000fe20000010000 */
[-C--:B------:R-:W-:Y:S01]  /*18ae0*/  FFMA.FTZ R42, R52, R54.reuse, R42 ;  /* 0x00000036342a7223 */ /* 0x080fe2000001002a */
        /* <DEDUP_REMOVED lines=105> */
[----:B------:R-:W3:Y:S04]  /*19180*/  LDL.S16 R8, [R1+0x234] ;  /* 0x0002340001087983 */ /* 0x000ee80000100600 */
[----:B------:R0:W-:Y:S01]  /*19190*/  STL [R1+0x2e8], R4 ;  /* 0x0002e80401007387 */ /* 0x0001e20000100800 */
[----:B------:R-:W-:Y:S01]  /*191a0*/  FADD.FTZ R50, R50, -UR28 ;  /* 0x8000001c32327e21 */ /* 0x000fe20008010000 */
[----:B------:R-:W-:Y:S01]  /*191b0*/  FFMA.FTZ R46, R44, R43, R46 ;  /* 0x0000002b2c2e7223 */ /* 0x000fe2000001002e */
[----:B0-----:R-:W-:Y:S01]  /*191c0*/  FMUL.FTZ R4, R52, R47 ;  /* 0x0000002f34047220 */ /* 0x001fe20000410000 */
[----:B------:R-:W-:-:S04]  /*191d0*/  FADD.FTZ R47, R45, R43 ;  /* 0x0000002b2d2f7221 */ /* 0x000fc80000010000 */
[----:B------:R0:W-:Y:S01]  /*191e0*/  STL [R1+0x258], R4 ;  /* 0x0002580401007387 */ /* 0x0001e20000100800 */
        /* <DEDUP_REMOVED lines=21> */
[----:B------:R-:W-:-:S06]  /*19340*/  FMUL.FTZ R43, R44, -1.4426950216293334961 ;  /* 0xbfb8aa3b2c2b7820 */ /* 0x000fcc0000410000 */
[----:B------:R-:W0:Y:S01]  /*19350*/  MUFU.EX2 R43, R43 ;  /* 0x0000002b002b7308 */ /* 0x000e220000000800 */
[----:B------:R-:W-:Y:S01]  /*19360*/  FMUL.FTZ R54, R54, R45 ;  /* 0x0000002d36367220 */ /* 0x000fe20000410000 */
[----:B0-----:R-:W-:Y:S01]  /*19370*/  FADD.FTZ R43, R43, 1 ;  /* 0x3f8000002b2b7421 */ /* 0x001fe20000010000 */
[----:B------:R-:W-:Y:S02]  /*19380*/  HADD2.F32 R45, -RZ, R6.H0_H0 ;  /* 0x20000006ff2d7230 */ /* 0x000fe40000004100 */
[----:B------:R-:W4:Y:S03]  /*19390*/  LDL.LU.S16 R6, [R1+0x232] ;  /* 0x0002320001067983 */ /* 0x000f260000300600 */
[----:B------:R-:W0:Y:S01]  /*193a0*/  MUFU.RCP R43, R43 ;  /* 0x0000002b002b7308 */ /* 0x000e220000001000 */
[----:B------:R1:W-:Y:S01]  /*193b0*/  STL [R1+0x2e0], R4 ;  /* 0x0002e00401007387 */ /* 0x0003e20000100800 */
[----:B0-----:R-:W-:Y:S01]  /*193c0*/  FMUL.FTZ R45, R45, R43 ;  /* 0x0000002b2d2d7220 */ /* 0x001fe20000410000 */
[----:B------:R-:W-:-:S04]  /*193d0*/  FADD.FTZ R43, -R43, 1 ;  /* 0x3f8000002b2b7421 */ /* 0x000fc80000010100 */
[----:B------:R-:W-:-:S04]  /*193e0*/  FFMA.FTZ R43, R44, R43, 1 ;  /* 0x3f8000002c2b7423 */ /* 0x000fc8000001002b */
[----:B-1----:R-:W-:Y:S01]  /*193f0*/  FMUL.FTZ R4, R45, R43 ;  /* 0x0000002b2d047220 */ /* 0x002fe20000410000 */
[----:B---3--:R-:W-:Y:S02]  /*19400*/  HADD2.F32 R43, -RZ, R8.H0_H0 ;  /* 0x20000008ff2b7230 */ /* 0x008fe40000004100 */
[----:B------:R-:W3:Y:S03]  /*19410*/  LDL.LU.S16 R8, [R1+0x34e] ;  /* 0x00034e0001087983 */ /* 0x000ee60000300600 */
        /* <DEDUP_REMOVED lines=14> */
[----:B------:R-:W2:Y:S02]  /*19500*/  LDL.LU.S16 R7, [R1+0x356] ;  /* 0x0003560001077983 */ /* 0x000ea40000300600 */
[----:B0-----:R-:W-:Y:S01]  /*19510*/  FMUL.FTZ R52, R52, R40 ;  /* 0x0000002834347220 */ /* 0x001fe20000410000 */
[----:B------:R-:W-:-:S04]  /*19520*/  FADD.FTZ R40, -R40, 1 ;  /* 0x3f80000028287421 */ /* 0x000fc80000010100 */
[----:B------:R-:W-:Y:S01]  /*19530*/  FFMA.FTZ R43, R43, R40, 1 ;  /* 0x3f8000002b2b7423 */ /* 0x000fe20000010028 */
[----:B----4-:R-:W-:Y:S02]  /*19540*/  HADD2.F32 R40, -RZ, R9.H0_H0 ;  /* 0x20000009ff287230 */ /* 0x010fe40000004100 */
[----:B------:R-:W4:Y:S03]  /*19550*/  LDL.S16 R9, [R1+0x358] ;  /* 0x0003580001097983 */ /* 0x000f260000100600 */
[----:B------:R-:W-:-:S04]  /*19560*/  FADD.FTZ R40, R40, -UR28 ;  /* 0x8000001c28287e21 */ /* 0x000fc80008010000 */
[----:B-1----:R-:W-:Y:S01]  /*19570*/  FMUL.FTZ R4, R40, UR16 ;  /* 0x0000001028047c20 */ /* 0x002fe20008410000 */
[----:B------:R-:W-:-:S03]  /*19580*/  FADD.FTZ R48, R39, R48 ;  /* 0x0000003027307221 */ /* 0x000fc60000010000 */
[----:B------:R-:W-:-:S04]  /*19590*/  FFMA.FTZ R40, R11, R4, R3 ;  /* 0x000000040b287223 */ /* 0x000fc80000010003 */
[----:B------:R-:W-:-:S06]  /*195a0*/  FMUL.FTZ R39, R40, -1.4426950216293334961 ;  /* 0xbfb8aa3b28277820 */ /* 0x000fcc0000410000 */
[----:B------:R-:W0:Y:S02]  /*195b0*/  MUFU.EX2 R39, R39 ;  /* 0x0000002700277308 */ /* 0x000e240000000800 */
        /* <DEDUP_REMOVED lines=23> */
[----:B------:R-:W2:Y:S03]  /*19730*/  LDL.LU.S16 R7, [R1+0x35e] ;  /* 0x00035e0001077983 */ /* 0x000ea60000300600 */
[----:B0-----:R-:W-:Y:S01]  /*19740*/  FMUL.FTZ R51, R51, R37 ;  /* 0x0000002533337220 */ /* 0x001fe20000410000 */
[----:B------:R-:W-:-:S04]  /*19750*/  FADD.FTZ R37, -R37, 1 ;  /* 0x3f80000025257421 */ /* 0x000fc80000010100 */
[----:B------:R-:W-:Y:S01]  /*19760*/  FFMA.FTZ R40, R40, R37, 1 ;  /* 0x3f80000028287423 */ /* 0x000fe20000010025 */
[----:B----4-:R-:W-:Y:S02]  /*19770*/  HADD2.F32 R37, -RZ, R9.H0_H0 ;  /* 0x20000009ff257230 */ /* 0x010fe40000004100 */
[----:B------:R-:W4:Y:S03]  /*19780*/  LDL.S16 R9, [R1+0x360] ;  /* 0x0003600001097983 */ /* 0x000f260000100600 */
        /* <DEDUP_REMOVED lines=19> */
[----:B------:R-:W-:Y:S01]  /*198c0*/  FADD.FTZ R41, R41, R36 ;  /* 0x0000002429297221 */ /* 0x000fe20000010000 */
[----:B0-----:R-:W-:Y:S01]  /*198d0*/  FMUL.FTZ R4, R40, R37 ;  /* 0x0000002528047220 */ /* 0x001fe20000410000 */
[----:B------:R-:W-:-:S04]  /*198e0*/  FFMA.FTZ R37, R35, R36, R42 ;  /* 0x0000002423257223 */ /* 0x000fc8000001002a */
        /* <DEDUP_REMOVED lines=18> */
[----:B------:R-:W-:Y:S02]  /*19a10*/  FMUL.FTZ R50, R50, R38 ;  /* 0x0000002632327220 */ /* 0x000fe40000410000 */
[----:B0-----:R-:W-:-:S04]  /*19a20*/  FMUL.FTZ R4, R35, UR16 ;  /* 0x0000001023047c20 */ /* 0x001fc80008410000 */
        /* <DEDUP_REMOVED lines=14> */
[----:B------:R-:W-:Y:S01]  /*19b10*/  FMUL.FTZ R42, R42, R35 ;  /* 0x000000232a2a7220 */ /* 0x000fe20000410000 */
        /* <DEDUP_REMOVED lines=10> */
[----:B------:R-:W-:Y:S01]  /*19bc0*/  FADD.FTZ R36, R36, R48 ;  /* 0x0000003024247221 */ /* 0x000fe20000010000 */
        /* <DEDUP_REMOVED lines=81> */
[----:B------:R-:W-:Y:S01]  /*1a0e0*/  FADD.FTZ R30, R30, -UR28 ;  /* 0x8000001c1e1e7e21 */ /* 0x000fe20008010000 */
[----:B------:R-:W-:-:S03]  /*1a0f0*/  FMUL.FTZ R46, R46, R32 ;  /* 0x000000202e2e7220 */ /* 0x000fc60000410000 */
[----:B-1----:R-:W-:-:S04]  /*1a100*/  FMUL.FTZ R4, R30, UR16 ;  /* 0x000000101e047c20 */ /* 0x002fc80008410000 */
[----:B------:R-:W-:-:S04]  /*1a110*/  FFMA.FTZ R32, R11, R4, R3 ;  /* 0x000000040b207223 */ /* 0x000fc80000010003 */
[----:B------:R-:W-:-:S06]  /*1a120*/  FMUL.FTZ R30, R32, -1.4426950216293334961 ;  /* 0xbfb8aa3b201e7820 */ /* 0x000fcc0000410000 */
[----:B------:R-:W0:Y:S01]  /*1a130*/  MUFU.EX2 R30, R30 ;  /* 0x0000001e001e7308 */ /* 0x000e220000000800 */
[----:B------:R-:W-:Y:S01]  /*1a140*/  FADD.FTZ R29, R36, R29 ;  /* 0x0000001d241d7221 */ /* 0x000fe20000010000 */
        /* <DEDUP_REMOVED lines=31> */
[----:B------:R-:W-:-:S03]  /*1a340*/  FADD.FTZ R29, R28, R29 ;  /* 0x0000001d1c1d7221 */ /* 0x000fc60000010000 */
[----:B-1----:R-:W-:-:S04]  /*1a350*/  FMUL.FTZ R4, R27, UR16 ;  /* 0x000000101b047c20 */ /* 0x002fc80008410000 */
        /* <DEDUP_REMOVED lines=89> */
[-C--:B------:R-:W-:Y:S01]  /*1a8f0*/  FMUL.FTZ R27, R10, R22.reuse ;  /* 0x000000160a1b7220 */ /* 0x080fe20000410000 */
[----:B------:R-:W-:Y:S01]  /*1a900*/  FMUL.FTZ R30, R30, R23 ;  /* 0x000000171e1e7220 */ /* 0x000fe20000410000 */
[----:B------:R-:W-:Y:S01]  /*1a910*/  FADD.FTZ R23, R35, R22 ;  /* 0x0000001623177221 */ /* 0x000fe20000010000 */
[----:B0-----:R-:W-:Y:S01]  /*1a920*/  FMUL.FTZ R4, R26, UR16 ;  /* 0x000000101a047c20 */ /* 0x001fe20008410000 */
[----:B------:R-:W-:-:S03]  /*1a930*/  FFMA.FTZ R31, R21, R22, R31 ;  /* 0x00000016151f7223 */ /* 0x000fc6000001001f */
[----:B------:R-:W-:Y:S01]  /*1a940*/  FFMA.FTZ R26, R10, R4, R2 ;  /* 0x000000040a1a7223 */ /* 0x000fe20000010002 */
[----:B------:R-:W-:-:S03]  /*1a950*/  FFMA.FTZ R22, R21, R27, R39 ;  /* 0x0000001b15167223 */ /* 0x000fc60000010027 */
        /* <DEDUP_REMOVED lines=17> */
[----:B------:R-:W0:Y:S01]  /*1aa70*/  MUFU.EX2 R21, R21 ;  /* 0x0000001500157308 */ /* 0x000e220000000800 */
[----:B------:R1:W-:Y:S04]  /*1aa80*/  STL [R1+0x418], R59 ;  /* 0x0004183b01007387 */ /* 0x0003e80000100800 */
[----:B-1----:R-:W4:Y:S01]  /*1aa90*/  LDL.LU R59, [R1+0x210] ;  /* 0x00021000013b7983 */ /* 0x002f220000300800 */
        /* <DEDUP_REMOVED lines=23> */
[----:B------:R1:W-:Y:S03]  /*1ac10*/  STL [R1+0x28c], R4 ;  /* 0x00028c0401007387 */ /* 0x0003e60000100800 */
        /* <DEDUP_REMOVED lines=16> */
[----:B------:R-:W-:Y:S01]  /*1ad20*/  FMUL.FTZ R37, R37, R26 ;  /* 0x0000001a25257220 */ /* 0x000fe20000410000 */
[----:B------:R-:W-:Y:S02]  /*1ad30*/  HADD2.F32 R26, -RZ, R6.H0_H0 ;  /* 0x20000006ff1a7230 */ /* 0x000fe40000004100 */
[----:B------:R-:W4:Y:S03]  /*1ad40*/  LDL.LU.S16 R6, [R1+0x386] ;  /* 0x0003860001067983 */ /* 0x000f260000300600 */
[----:B0-----:R-:W-:Y:S01]  /*1ad50*/  FMUL.FTZ R26, R26, R19 ;  /* 0x000000131a1a7220 */ /* 0x001fe20000410000 */
[----:B------:R-:W-:-:S04]  /*1ad60*/  FADD.FTZ R19, -R19, 1 ;  /* 0x3f80000013137421 */ /* 0x000fc80000010100 */
[----:B------:R-:W-:Y:S01]  /*1ad70*/  FFMA.FTZ R19, R24, R19, 1 ;  /* 0x3f80000018137423 */ /* 0x000fe20000010013 */
[----:B------:R-:W-:-:S03]  /*1ad80*/  FADD.FTZ R23, R23, R15 ;  /* 0x0000000f17177221 */ /* 0x000fc60000010000 */
[----:B------:R-:W-:Y:S01]  /*1ad90*/  FMUL.FTZ R26, R26, R19 ;  /* 0x000000131a1a7220 */ /* 0x000fe20000410000 */
[-C--:B------:R-:W-:Y:S01]  /*1ada0*/  FFMA.FTZ R19, R59, R15.reuse, R31 ;  /* 0x0000000f3b137223 */ /* 0x080fe2000001001f */
[----:B------:R-:W-:-:S04]  /*1adb0*/  FMUL.FTZ R15, R10, R15 ;  /* 0x0000000f0a0f7220 */ /* 0x000fc80000410000 */
[----:B------:R-:W-:Y:S02]  /*1adc0*/  FFMA.FTZ R22, R59, R15, R22 ;  /* 0x0000000f3b167223 */ /* 0x000fe40000010016 */
[----:B------:R-:W4:Y:S01]  /*1add0*/  LDL.LU R59, [R1+0x214] ;  /* 0x00021400013b7983 */ /* 0x000f220000300800 */
[----:B---3--:R-:W-:-:S03]  /*1ade0*/  HADD2.F32 R24, -RZ, R8.H0_H0 ;  /* 0x20000008ff187230 */ /* 0x008fc60000004100 */
[----:B------:R-:W3:Y:S02]  /*1adf0*/  LDL.S16 R8, [R1+0x388] ;  /* 0x0003880001087983 */ /* 0x000ee40000100600 */
[----:B------:R-:W-:Y:S02]  /*1ae00*/  FADD.FTZ R24, R24, -UR28 ;  /* 0x8000001c18187e21 */ /* 0x000fe40008010000 */
[----:B------:R0:W-:Y:S02]  /*1ae10*/  STL [R1+0x288], R4 ;  /* 0x0002880401007387 */ /* 0x0001e40000100800 */
[----:B0-----:R-:W-:-:S04]  /*1ae20*/  FMUL.FTZ R4, R24, UR16 ;  /* 0x0000001018047c20 */ /* 0x001fc80008410000 */
[----:B------:R-:W-:-:S04]  /*1ae30*/  FFMA.FTZ R27, R10, R4, R2 ;  /* 0x000000040a1b7223 */ /* 0x000fc80000010002 */
[----:B------:R-:W-:-:S06]  /*1ae40*/  FMUL.FTZ R24, R27, -1.4426950216293334961 ;  /* 0xbfb8aa3b1b187820 */ /* 0x000fcc0000410000 */
[----:B------:R-:W0:Y:S02]  /*1ae50*/  MUFU.EX2 R24, R24 ;  /* 0x0000001800187308 */ /* 0x000e240000000800 */
[----:B0-----:R-:W-:-:S06]  /*1ae60*/  FADD.FTZ R24, R24, 1 ;  /* 0x3f80000018187421 */ /* 0x001fcc0000010000 */
[----:B------:R-:W0:Y:S01]  /*1ae70*/  MUFU.RCP R24, R24 ;  /* 0x0000001800187308 */ /* 0x000e220000001000 */
[----:B------:R1:W-:Y:S01]  /*1ae80*/  STL [R1+0x284], R4 ;  /* 0x0002840401007387 */ /* 0x0003e20000100800 */
        /* <DEDUP_REMOVED lines=9> */
[----:B-1----:R-:W-:-:S04]  /*1af20*/  FMUL.FTZ R4, R24, UR16 ;  /* 0x0000001018047c20 */ /* 0x002fc80008410000 */
        /* <DEDUP_REMOVED lines=9> */
[----:B------:R-:W-:Y:S01]  /*1afc0*/  FADD.FTZ R15, -R15, 1 ;  /* 0x3f8000000f0f7421 */ /* 0x000fe20000010100 */
[----:B------:R-:W-:-:S03]  /*1afd0*/  FADD.FTZ R25, R25, R13 ;  /* 0x0000000d19197221 */ /* 0x000fc60000010000 */
[----:B------:R-:W-:Y:S01]  /*1afe0*/  FFMA.FTZ R24, R24, R15, 1 ;  /* 0x3f80000018187423 */ /* 0x000fe2000001000f */
[-C--:B------:R-:W-:Y:S01]  /*1aff0*/  FFMA.FTZ R15, R59, R13.reuse, R21 ;  /* 0x0000000d3b0f7223 */ /* 0x080fe20000010015 */
[----:B------:R-:W-:-:S04]  /*1b000*/  FMUL.FTZ R13, R11, R13 ;  /* 0x0000000d0b0d7220 */ /* 0x000fc80000410000 */
[----:B------:R-:W-:Y:S02]  /*1b010*/  FFMA.FTZ R21, R59, R13, R22 ;  /* 0x0000000d3b157223 */ /* 0x000fe40000010016 */
[----:B------:R-:W4:Y:S01]  /*1b020*/  LDL.LU R59, [R1+0x218] ;  /* 0x00021800013b7983 */ /* 0x000f220000300800 */
[----:B------:R-:W-:Y:S01]  /*1b030*/  FMUL.FTZ R24, R27, R24 ;  /* 0x000000181b187220 */ /* 0x000fe20000410000 */
[----:B---3--:R-:W-:Y:S02]  /*1b040*/  HADD2.F32 R27, -RZ, R8.H0_H0 ;  /* 0x20000008ff1b7230 */ /* 0x008fe40000004100 */
[----:B------:R-:W3:Y:S03]  /*1b050*/  LDL.S16 R8, [R1+0x390] ;  /* 0x0003900001087983 */ /* 0x000ee60000100600 */
[----:B------:R-:W-:Y:S01]  /*1b060*/  FADD.FTZ R27, R27, -UR28 ;  /* 0x8000001c1b1b7e21 */ /* 0x000fe20008010000 */
[----:B------:R0:W-:Y:S03]  /*1b070*/  STL [R1+0x280], R4 ;  /* 0x0002800401007387 */ /* 0x0001e60000100800 */
[----:B0-----:R-:W-:-:S04]  /*1b080*/  FMUL.FTZ R4, R27, UR16 ;  /* 0x000000101b047c20 */ /* 0x001fc80008410000 */
[----:B------:R-:W-:-:S04]  /*1b090*/  FFMA.FTZ R27, R10, R4, R2 ;  /* 0x000000040a1b7223 */ /* 0x000fc80000010002 */
[----:B------:R-:W-:-:S06]  /*1b0a0*/  FMUL.FTZ R22, R27, -1.4426950216293334961 ;  /* 0xbfb8aa3b1b167820 */ /* 0x000fcc0000410000 */
[----:B------:R-:W0:Y:S02]  /*1b0b0*/  MUFU.EX2 R22, R22 ;  /* 0x0000001600167308 */ /* 0x000e240000000800 */
[----:B0-----:R-:W-:-:S06]  /*1b0c0*/  FADD.FTZ R22, R22, 1 ;  /* 0x3f80000016167421 */ /* 0x001fcc0000010000 */
[----:B------:R-:W0:Y:S01]  /*1b0d0*/  MUFU.RCP R22, R22 ;  /* 0x0000001600167308 */ /* 0x000e220000001000 */
[----:B------:R-:W-:Y:S01]  /*1b0e0*/  FMUL.FTZ R47, R47, R33 ;  /* 0x000000212f2f7220 */ /* 0x000fe20000410000 */
        /* <DEDUP_REMOVED lines=18> */
[----:B------:R-:W-:Y:S01]  /*1b210*/  FADD.FTZ R23, R23, R14 ;  /* 0x0000000e17177221 */ /* 0x000fe20000010000 */
[----:B------:R-:W4:Y:S02]  /*1b220*/  LDL.S16 R6, [R1+0x39a] ;  /* 0x00039a0001067983 */ /* 0x000f240000100600 */
[----:B0-----:R-:W-:Y:S01]  /*1b230*/  FMUL.FTZ R27, R27, R13 ;  /* 0x0000000d1b1b7220 */ /* 0x001fe20000410000 */
[----:B------:R-:W-:-:S04]  /*1b240*/  FADD.FTZ R13, -R13, 1 ;  /* 0x3f8000000d0d7421 */ /* 0x000fc80000010100 */
[----:B------:R-:W-:Y:S01]  /*1b250*/  FFMA.FTZ R22, R22, R13, 1 ;  /* 0x3f80000016167423 */ /* 0x000fe2000001000d */
[-C--:B------:R-:W-:Y:S01]  /*1b260*/  FFMA.FTZ R13, R59, R14.reuse, R19 ;  /* 0x0000000e3b0d7223 */ /* 0x080fe20000010013 */
[----:B------:R-:W-:-:S04]  /*1b270*/  FMUL.FTZ R14, R10, R14 ;  /* 0x0000000e0a0e7220 */ /* 0x000fc80000410000 */
[----:B------:R-:W-:Y:S02]  /*1b280*/  FFMA.FTZ R19, R59, R14, R21 ;  /* 0x0000000e3b137223 */ /* 0x000fe40000010015 */
[----:B------:R-:W4:Y:S01]  /*1b290*/  LDL.LU R59, [R1+0x21c] ;  /* 0x00021c00013b7983 */ /* 0x000f220000300800 */
[----:B------:R-:W-:Y:S01]  /*1b2a0*/  FMUL.FTZ R22, R27, R22 ;  /* 0x000000161b167220 */ /* 0x000fe20000410000 */
[----:B---3--:R-:W-:Y:S02]  /*1b2b0*/  HADD2.F32 R27, -RZ, R8.H0_H0 ;  /* 0x20000008ff1b7230 */ /* 0x008fe40000004100 */
[----:B------:R-:W3:Y:S03]  /*1b2c0*/  LDL.LU.S16 R8, [R1+0x396] ;  /* 0x0003960001087983 */ /* 0x000ee60000300600 */
        /* <DEDUP_REMOVED lines=11> */
[----:B------:R-:W2:Y:S03]  /*1b380*/  LDL.S16 R7, [R1+0x39c] ;  /* 0x00039c0001077983 */ /* 0x000ea60000100600 */
        /* <DEDUP_REMOVED lines=13> */
[----:B------:R-:W-:Y:S01]  /*1b460*/  FADD.FTZ R25, R25, R20 ;  /* 0x0000001419197221 */ /* 0x000fe20000010000 */
[----:B------:R-:W-:Y:S02]  /*1b470*/  HADD2.F32 R27, -RZ, R6.H0_H0 ;  /* 0x20000006ff1b7230 */ /* 0x000fe40000004100 */
[----:B------:R-:W4:Y:S03]  /*1b480*/  LDL.S16 R6, [R1+0x3a4] ;  /* 0x0003a40001067983 */ /* 0x000f260000100600 */
[----:B0-----:R-:W-:Y:S01]  /*1b490*/  FMUL.FTZ R27, R27, R18 ;  /* 0x000000121b1b7220 */ /* 0x001fe20000410000 */
[----:B------:R-:W-:-:S04]  /*1b4a0*/  FADD.FTZ R18, -R18, 1 ;  /* 0x3f80000012127421 */ /* 0x000fc80000010100 */
[----:B------:R-:W-:Y:S01]  /*1b4b0*/  FFMA.FTZ R18, R21, R18, 1 ;  /* 0x3f80000015127423 */ /* 0x000fe20000010012 */
[-C--:B------:R-:W-:Y:S01]  /*1b4c0*/  FFMA.FTZ R15, R59, R20.reuse, R15 ;  /* 0x000000143b0f7223 */ /* 0x080fe2000001000f */
[----:B------:R-:W-:-:S04]  /*1b4d0*/  FMUL.FTZ R20, R11, R20 ;  /* 0x000000140b147220 */ /* 0x000fc80000410000 */
[----:B------:R-:W-:Y:S02]  /*1b4e0*/  FFMA.FTZ R19, R59, R20, R19 ;  /* 0x000000143b137223 */ /* 0x000fe40000010013 */
[----:B------:R-:W4:Y:S01]  /*1b4f0*/  LDL.LU R59, [R1+0x220] ;  /* 0x00022000013b7983 */ /* 0x000f220000300800 */
[----:B---3--:R-:W-:-:S03]  /*1b500*/  HADD2.F32 R21, -RZ, R8.H0_H0 ;  /* 0x20000008ff157230 */ /* 0x008fc60000004100 */
[----:B------:R-:W3:Y:S02]  /*1b510*/  LDL.LU.S16 R8, [R1+0x398] ;  /* 0x0003980001087983 */ /* 0x000ee40000300600 */
[----:B------:R-:W-:Y:S02]  /*1b520*/  FADD.FTZ R21, R21, -UR28 ;  /* 0x8000001c15157e21 */ /* 0x000fe40008010000 */
[----:B------:R0:W-:Y:S01]  /*1b530*/  STL [R1+0x270], R4 ;  /* 0x0002700401007387 */ /* 0x0001e20000100800 */
[----:B------:R-:W-:Y:S01]  /*1b540*/  FMUL.FTZ R18, R27, R18 ;  /* 0x000000121b127220 */ /* 0x000fe20000410000 */
        /* <DEDUP_REMOVED lines=14> */
[----:B------:R-:W4:Y:S03]  /*1b630*/  LDL.LU.S16 R9, [R1+0x3a2] ;  /* 0x0003a20001097983 */ /* 0x000f260000300600 */
        /* <DEDUP_REMOVED lines=10> */
[----:B------:R-:W4:Y:S03]  /*1b6e0*/  LDL.LU.S16 R6, [R1+0x3a6] ;  /* 0x0003a60001067983 */ /* 0x000f260000300600 */
        /* <DEDUP_REMOVED lines=35> */
[----:B------:R1:W-:Y:S01]  /*1b920*/  STL [R1+0x254], R4 ;  /* 0x0002540401007387 */ /* 0x0003e20000100800 */
[----:B------:R-:W-:-:S03]  /*1b930*/  HADD2.F32 R69, -RZ, R6.H0_H0 ;  /* 0x20000006ff457230 */ /* 0x000fc60000004100 */
[----:B-1----:R-:W4:Y:S04]  /*1b940*/  LDL.LU.S16 R4, [R1+0x3ae] ;  /* 0x0003ae0001047983 */ /* 0x002f280000300600 */
[----:B------:R-:W4:Y:S01]  /*1b950*/  LDL.S16 R6, [R1+0x3b0] ;  /* 0x0003b00001067983 */ /* 0x000f220000100600 */
[----:B0-----:R-:W-:Y:S01]  /*1b960*/  FMUL.FTZ R69, R69, R14 ;  /* 0x0000000e45457220 */ /* 0x001fe20000410000 */
[----:B------:R-:W-:-:S04]  /*1b970*/  FADD.FTZ R14, -R14, 1 ;  /* 0x3f8000000e0e7421 */ /* 0x000fc80000010100 */
[----:B------:R-:W-:Y:S01]  /*1b980*/  FFMA.FTZ R14, R20, R14, 1 ;  /* 0x3f800000140e7423 */ /* 0x000fe2000001000e */
[-C--:B------:R-:W-:Y:S01]  /*1b990*/  FFMA.FTZ R15, R59, R5.reuse, R15 ;  /* 0x000000053b0f7223 */ /* 0x080fe2000001000f */
[----:B---3--:R-:W-:Y:S02]  /*1b9a0*/  HADD2.F32 R20, -RZ, R8.H0_H0 ;  /* 0x20000008ff147230 */ /* 0x008fe40000004100 */
[----:B------:R-:W-:Y:S01]  /*1b9b0*/  FADD.FTZ R8, R25, R5 ;  /* 0x0000000519087221 */ /* 0x000fe20000010000 */
[----:B------:R-:W-:-:S04]  /*1b9c0*/  FMUL.FTZ R5, R11, R5 ;  /* 0x000000050b057220 */ /* 0x000fc80000410000 */
[----:B------:R-:W-:Y:S02]  /*1b9d0*/  FFMA.FTZ R19, R59, R5, R19 ;  /* 0x000000053b137223 */ /* 0x000fe40000010013 */
[----:B------:R-:W3:Y:S01]  /*1b9e0*/  LDL.LU R59, [R1+0x228] ;  /* 0x00022800013b7983 */ /* 0x000ee20000300800 */
[----:B------:R-:W-:-:S03]  /*1b9f0*/  FADD.FTZ R20, R20, -UR28 ;  /* 0x8000001c14147e21 */ /* 0x000fc60008010000 */
        /* <DEDUP_REMOVED lines=27> */
[----:B-1----:R-:W4:Y:S02]  /*1bbb0*/  LDL.LU.S16 R67, [R1+0x3b6] ;  /* 0x0003b60001437983 */ /* 0x002f240000300600 */
[----:B0-----:R-:W-:Y:S01]  /*1bbc0*/  FMUL.FTZ R69, R69, R5 ;  /* 0x0000000545457220 */ /* 0x001fe20000410000 */
[----:B------:R-:W-:Y:S01]  /*1bbd0*/  FADD.FTZ R5, -R5, 1 ;  /* 0x3f80000005057421 */ /* 0x000fe20000010100 */
[----:B------:R0:W-:Y:S03]  /*1bbe0*/  STL [R1+0x41c], R63 ;  /* 0x00041c3f01007387 */ /* 0x0001e60000100800 */
[----:B------:R-:W-:Y:S01]  /*1bbf0*/  FFMA.FTZ R5, R20, R5, 1 ;  /* 0x3f80000014057423 */ /* 0x000fe20000010005 */
[----:B------:R-:W-:Y:S02]  /*1bc00*/  HADD2.F32 R20, -RZ, R6.H0_H0 ;  /* 0x20000006ff147230 */ /* 0x000fe40000004100 */
[----:B------:R-:W-:Y:S01]  /*1bc10*/  FADD.FTZ R6, R23, R17 ;  /* 0x0000001117067221 */ /* 0x000fe20000010000 */
[----:B0-----:R-:W4:Y:S01]  /*1bc20*/  LDL.S16 R63, [R1+0x3b8] ;  /* 0x0003b800013f7983 */ /* 0x001f220000100600 */
[-C--:B---3--:R-:W-:Y:S01]  /*1bc30*/  FFMA.FTZ R13, R59, R17.reuse, R13 ;  /* 0x000000113b0d7223 */ /* 0x088fe2000001000d */
[----:B------:R-:W-:-:S04]  /*1bc40*/  FMUL.FTZ R17, R10, R17 ;  /* 0x000000110a117220 */ /* 0x000fc80000410000 */
[----:B------:R-:W-:Y:S02]  /*1bc50*/  FFMA.FTZ R19, R59, R17, R19 ;  /* 0x000000113b137223 */ /* 0x000fe40000010013 */
[----:B------:R-:W3:Y:S01]  /*1bc60*/  LDL.LU R59, [R1+0x22c] ;  /* 0x00022c00013b7983 */ /* 0x000ee20000300800 */
        /* <DEDUP_REMOVED lines=8> */
[----:B------:R1:W-:Y:S01]  /*1bcf0*/  STL [R1+0x248], R4 ;  /* 0x0002480401007387 */ /* 0x0003e20000100800 */
[----:B------:R-:W-:-:S03]  /*1bd00*/  FADD.FTZ R16, R16, R17 ;  /* 0x0000001110107221 */ /* 0x000fc60000010000 */
[----:B-1----:R-:W3:Y:S01]  /*1bd10*/  LDL.LU.S16 R4, [R1+0x3ba] ;  /* 0x0003ba0001047983 */ /* 0x002ee20000300600 */
[----:B--2---:R-:W-:-:S03]  /*1bd20*/  HADD2.F32 R23, -RZ, R7.H0_H0 ;  /* 0x20000007ff177230 */ /* 0x004fc60000004100 */
[----:B------:R-:W2:Y:S02]  /*1bd30*/  LDL.S16 R7, [R1+0x3bc] ;  /* 0x0003bc0001077983 */ /* 0x000ea40000100600 */
[----:B0-----:R-:W-:Y:S01]  /*1bd40*/  FMUL.FTZ R23, R23, R20 ;  /* 0x0000001417177220 */ /* 0x001fe20000410000 */
[----:B------:R-:W-:-:S04]  /*1bd50*/  FADD.FTZ R20, -R20, 1 ;  /* 0x3f80000014147421 */ /* 0x000fc80000010100 */
[----:B------:R-:W-:Y:S01]  /*1bd60*/  FFMA.FTZ R69, R69, R20, 1 ;  /* 0x3f80000045457423 */ /* 0x000fe20000010014 */
[----:B----4-:R-:W-:-:S05]  /*1bd70*/  HADD2.F32 R20, -RZ, R9.H0_H0 ;  /* 0x20000009ff147230 */ /* 0x010fca0000004100 */
[----:B------:R-:W-:-:S04]  /*1bd80*/  FADD.FTZ R20, R20, -UR28 ;  /* 0x8000001c14147e21 */ /* 0x000fc80008010000 */
[----:B------:R-:W-:-:S04]  /*1bd90*/  FMUL.FTZ R9, R20, UR16 ;  /* 0x0000001014097c20 */ /* 0x000fc80008410000 */
[----:B------:R-:W-:-:S04]  /*1bda0*/  FFMA.FTZ R20, R11, R9, R3 ;  /* 0x000000090b147223 */ /* 0x000fc80000010003 */
[----:B------:R-:W-:-:S06]  /*1bdb0*/  FMUL.FTZ R17, R20, -1.4426950216293334961 ;  /* 0xbfb8aa3b14117820 */ /* 0x000fcc0000410000 */
[----:B------:R-:W0:Y:S02]  /*1bdc0*/  MUFU.EX2 R17, R17 ;  /* 0x0000001100117308 */ /* 0x000e240000000800 */
[----:B0-----:R-:W-:-:S06]  /*1bdd0*/  FADD.FTZ R17, R17, 1 ;  /* 0x3f80000011117421 */ /* 0x001fcc0000010000 */
[----:B------:R-:W0:Y:S01]  /*1bde0*/  MUFU.RCP R17, R17 ;  /* 0x0000001100117308 */ /* 0x000e220000001000 */
[----:B------:R-:W-:Y:S01]  /*1bdf0*/  FMUL.FTZ R23, R23, R69 ;  /* 0x0000004517177220 */ /* 0x000fe20000410000 */
[----:B------:R-:W-:Y:S01]  /*1be00*/  HADD2.F32 R69, -RZ, R67.H0_H0 ;  /* 0x20000043ff457230 */ /* 0x000fe20000004100 */
[----:B------:R1:W-:Y:S04]  /*1be10*/  STL [R1+0x410], R57 ;  /* 0x0004103901007387 */ /* 0x0003e80000100800 */
[----:B------:R-:W-:Y:S01]  /*1be20*/  STL [R1+0x24c], R49 ;  /* 0x00024c3101007387 */ /* 0x000fe20000100800 */
[----:B0-----:R-:W-:Y:S01]  /*1be30*/  FMUL.FTZ R69, R69, R17 ;  /* 0x0000001145457220 */ /* 0x001fe20000410000 */
[----:B------:R-:W-:Y:S02]  /*1be40*/  FADD.FTZ R17, -R17, 1 ;  /* 0x3f80000011117421 */ /* 0x000fe40000010100 */
[----:B------:R0:W-:Y:S02]  /*1be50*/  STL [R1+0x3f8], R52 ;  /* 0x0003f83401007387 */ /* 0x0001e40000100800 */
[----:B------:R-:W-:-:S02]  /*1be60*/  FFMA.FTZ R20, R20, R17, 1 ;  /* 0x3f80000014147423 */ /* 0x000fc40000010011 */
[----:B-1----:R-:W4:Y:S01]  /*1be70*/  LDL.LU.S16 R57, [R1+0x3be] ;  /* 0x0003be0001397983 */ /* 0x002f220000300600 */
[----:B------:R-:W-:-:S03]  /*1be80*/  HADD2.F32 R17, -RZ, R63.H0_H0 ;  /* 0x2000003fff117230 */ /* 0x000fc60000004100 */
[----:B------:R-:W4:Y:S01]  /*1be90*/  LDL.S16 R67, [R1+0x3c0] ;  /* 0x0003c00001437983 */ /* 0x000f220000100600 */
[----:B0-----:R-:W-:Y:S01]  /*1bea0*/  FADD.FTZ R52, R8, R0 ;  /* 0x0000000008347221 */ /* 0x001fe20000010000 */
[----:B------:R-:W-:Y:S01]  /*1beb0*/  FADD.FTZ R17, R17, -UR28 ;  /* 0x8000001c11117e21 */ /* 0x000fe20008010000 */
[-C--:B---3--:R-:W-:Y:S01]  /*1bec0*/  FFMA.FTZ R49, R59, R0.reuse, R15 ;  /* 0x000000003b317223 */ /* 0x088fe2000001000f */
[----:B------:R-:W-:Y:S02]  /*1bed0*/  FMUL.FTZ R15, R11, R0 ;  /* 0x000000000b0f7220 */ /* 0x000fe40000410000 */
[----:B------:R-:W-:Y:S01]  /*1bee0*/  FMUL.FTZ R8, R17, UR16 ;  /* 0x0000001011087c20 */ /* 0x000fe20008410000 */
[----:B------:R-:W-:Y:S01]  /*1bef0*/  FMUL.FTZ R20, R69, R20 ;  /* 0x0000001445147220 */ /* 0x000fe20000410000 */
[----:B------:R-:W3:Y:S01]  /*1bf00*/  LDL.LU.S16 R63, [R1+0x3c2] ;  /* 0x0003c200013f7983 */ /* 0x000ee20000300600 */
[----:B------:R-:W-:-:S03]  /*1bf10*/  FFMA.FTZ R17, R59, R15, R19 ;  /* 0x0000000f3b117223 */ /* 0x000fc60000010013 */
[----:B------:R-:W3:Y:S01]  /*1bf20*/  LDL.LU R59, [R1+0x320] ;  /* 0x00032000013b7983 */ /* 0x000ee20000300800 */
[----:B------:R-:W-:-:S04]  /*1bf30*/  FFMA.FTZ R69, R10, R8, R2 ;  /* 0x000000080a457223 */ /* 0x000fc80000010002 */
[----:B------:R-:W-:-:S06]  /*1bf40*/  FMUL.FTZ R0, R69, -1.4426950216293334961 ;  /* 0xbfb8aa3b45007820 */ /* 0x000fcc0000410000 */
[----:B------:R-:W0:Y:S02]  /*1bf50*/  MUFU.EX2 R0, R0 ;  /* 0x0000000000007308 */ /* 0x000e240000000800 */
[----:B0-----:R-:W-:-:S04]  /*1bf60*/  FADD.FTZ R0, R0, 1 ;  /* 0x3f80000000007421 */ /* 0x001fc80000010000 */
[----:B------:R0:W1:Y:S02]  /*1bf70*/  MUFU.RCP R19, R0 ;  /* 0x0000000000137308 */ /* 0x0000640000001000 */
[----:B0-----:R-:W-:Y:S02]  /*1bf80*/  HADD2.F32 R0, -RZ, R4.H0_H0 ;  /* 0x20000004ff007230 */ /* 0x001fe40000004100 */
[----:B------:R-:W3:Y:S03]  /*1bf90*/  LDL.S16 R4, [R1+0x3c4] ;  /* 0x0003c40001047983 */ /* 0x000ee60000100600 */
[----:B-1----:R-:W-:Y:S01]  /*1bfa0*/  FMUL.FTZ R0, R0, R19 ;  /* 0x0000001300007220 */ /* 0x002fe20000410000 */
[----:B------:R-:W-:-:S04]  /*1bfb0*/  FADD.FTZ R19, -R19, 1 ;  /* 0x3f80000013137421 */ /* 0x000fc80000010100 */
[----:B------:R-:W-:Y:S01]  /*1bfc0*/  FFMA.FTZ R69, R69, R19, 1 ;  /* 0x3f80000045457423 */ /* 0x000fe20000010013 */
[----:B------:R-:W-:Y:S01]  /*1bfd0*/  FADD.FTZ R15, R15, R16 ;  /* 0x000000100f0f7221 */ /* 0x000fe20000010000 */
[----:B--2---:R-:W-:-:S05]  /*1bfe0*/  HADD2.F32 R19, -RZ, R7.H0_H0 ;  /* 0x20000007ff137230 */ /* 0x004fca0000004100 */
        /* <DEDUP_REMOVED lines=8> */
[----:B------:R1:W-:Y:S04]  /*1c070*/  STL [R1+0x400], R64 ;  /* 0x0004004001007387 */ /* 0x0003e80000100800 */
[----:B------:R3:W-:Y:S01]  /*1c080*/  STL [R1+0x408], R53 ;  /* 0x0004083501007387 */ /* 0x0007e20000100800 */
[----:B-1----:R-:W-:Y:S01]  /*1c090*/  FADD.FTZ R64, R6, R12 ;  /* 0x0000000c06407221 */ /* 0x002fe20000010000 */
[----:B----4-:R-:W-:Y:S02]  /*1c0a0*/  HADD2.F32 R69, -RZ, R57.H0_H0 ;  /* 0x20000039ff457230 */ /* 0x010fe40000004100 */
[----:B------:R-:W2:Y:S03]  /*1c0b0*/  LDL.LU.S16 R57, [R1+0x3c6] ;  /* 0x0003c60001397983 */ /* 0x000ea60000300600 */
[----:B0-----:R-:W-:Y:S01]  /*1c0c0*/  FMUL.FTZ R69, R69, R16 ;  /* 0x0000001045457220 */ /* 0x001fe20000410000 */
[----:B------:R-:W-:-:S04]  /*1c0d0*/  FADD.FTZ R16, -R16, 1 ;  /* 0x3f80000010107421 */ /* 0x000fc80000010100 */
[----:B------:R-:W-:Y:S01]  /*1c0e0*/  FFMA.FTZ R19, R19, R16, 1 ;  /* 0x3f80000013137423 */ /* 0x000fe20000010010 */
[----:B------:R-:W-:Y:S02]  /*1c0f0*/  HADD2.F32 R16, -RZ, R67.H0_H0 ;  /* 0x20000043ff107230 */ /* 0x000fe40000004100 */
[----:B------:R-:W4:Y:S01]  /*1c100*/  LDL.S16 R67, [R1+0x3c8] ;  /* 0x0003c80001437983 */ /* 0x000f220000100600 */
        /* <DEDUP_REMOVED lines=10> */
[----:B0-----:R-:W-:-:S04]  /*1c1b0*/  FADD.FTZ R16, R16, 1 ;  /* 0x3f80000010107421 */ /* 0x001fc80000010000 */
[----:B------:R0:W1:Y:S01]  /*1c1c0*/  MUFU.RCP R17, R16 ;  /* 0x0000001000117308 */ /* 0x0000620000001000 */
[----:B------:R0:W-:Y:S02]  /*1c1d0*/  STL [R1+0x40c], R66 ;  /* 0x00040c4201007387 */ /* 0x0001e40000100800 */
[----:B0-----:R-:W-:Y:S02]  /*1c1e0*/  HADD2.F32 R16, -RZ, R63.H0_H0 ;  /* 0x2000003fff107230 */ /* 0x001fe40000004100 */
[----:B------:R-:W3:Y:S04]  /*1c1f0*/  LDL.LU.S16 R66, [R1+0x3ca] ;  /* 0x0003ca0001427983 */ /* 0x000ee80000300600 */
[----:B------:R-:W3:Y:S01]  /*1c200*/  LDL.S16 R63, [R1+0x3cc] ;  /* 0x0003cc00013f7983 */ /* 0x000ee20000100600 */
[----:B-1----:R-:W-:Y:S01]  /*1c210*/  FMUL.FTZ R16, R16, R17 ;  /* 0x0000001110107220 */ /* 0x002fe20000410000 */
[----:B------:R-:W-:-:S04]  /*1c220*/  FADD.FTZ R17, -R17, 1 ;  /* 0x3f80000011117421 */ /* 0x000fc80000010100 */
[----:B------:R-:W-:Y:S01]  /*1c230*/  FFMA.FTZ R69, R69, R17, 1 ;  /* 0x3f80000045457423 */ /* 0x000fe20000010011 */
[----:B------:R-:W-:-:S05]  /*1c240*/  HADD2.F32 R17, -RZ, R4.H0_H0 ;  /* 0x20000004ff117230 */ /* 0x000fca0000004100 */
[----:B------:R-:W-:Y:S01]  /*1c250*/  FADD.FTZ R17, R17, -UR28 ;  /* 0x8000001c11117e21 */ /* 0x000fe20008010000 */
[----:B------:R0:W-:Y:S03]  /*1c260*/  STL [R1+0x404], R55 ;  /* 0x0004043701007387 */ /* 0x0001e60000100800 */
[----:B------:R-:W-:Y:S01]  /*1c270*/  FMUL.FTZ R4, R17, UR16 ;  /* 0x0000001011047c20 */ /* 0x000fe20008410000 */
[----:B0-----:R-:W-:-:S03]  /*1c280*/  FADD.FTZ R55, R15, R12 ;  /* 0x0000000c0f377221 */ /* 0x001fc60000010000 */
        /* <DEDUP_REMOVED lines=9> */
[----:B------:R-:W2:Y:S02]  /*1c320*/  LDL.LU R57, [R1+0x334] ;  /* 0x0003340001397983 */ /* 0x000ea40000300800 */
[----:B0-----:R-:W-:Y:S01]  /*1c330*/  FMUL.FTZ R17, R17, R12 ;  /* 0x0000000c11117220 */ /* 0x001fe20000410000 */
[----:B------:R-:W-:-:S04]  /*1c340*/  FADD.FTZ R12, -R12, 1 ;  /* 0x3f8000000c0c7421 */ /* 0x000fc80000010100 */
[----:B------:R-:W-:-:S04]  /*1c350*/  FFMA.FTZ R12, R15, R12, 1 ;  /* 0x3f8000000f0c7423 */ /* 0x000fc8000001000c */
[----:B------:R-:W-:Y:S01]  /*1c360*/  FMUL.FTZ R12, R17, R12 ;  /* 0x0000000c110c7220 */ /* 0x000fe20000410000 */
[----:B----4-:R-:W-:Y:S02]  /*1c370*/  HADD2.F32 R17, -RZ, R67.H0_H0 ;  /* 0x20000043ff117230 */ /* 0x010fe40000004100 */
        /* <DEDUP_REMOVED lines=11> */
[----:B------:R0:W1:Y:S02]  /*1c430*/  MUFU.RCP R15, R13 ;  /* 0x0000000d000f7308 */ /* 0x0000640000001000 */
[----:B0-----:R-:W-:Y:S02]  /*1c440*/  HADD2.F32 R13, -RZ, R66.H0_H0 ;  /* 0x20000042ff0d7230 */ /* 0x001fe40000004100 */
[----:B------:R-:W-:Y:S01]  /*1c450*/  FADD.FTZ R64, R64, R61 ;  /* 0x0000003d40407221 */ /* 0x000fe20000010000 */
[----:B------:R-:W-:Y:S01]  /*1c460*/  FADD.FTZ R52, R52, R65 ;  /* 0x0000004134347221 */ /* 0x000fe20000010000 */
[----:B------:R0:W-:Y:S04]  /*1c470*/  STL [R1+0x414], R62 ;  /* 0x0004143e01007387 */ /* 0x0001e80000100800 */
[----:B------:R-:W4:Y:S01]  /*1c480*/  LDL.LU R66, [R1+0x324] ;  /* 0x0003240001427983 */ /* 0x000f220000300800 */
[----:B-1----:R-:W-:Y:S01]  /*1c490*/  FMUL.FTZ R13, R13, R15 ;  /* 0x0000000f0d0d7220 */ /* 0x002fe20000410000 */
[----:B------:R-:W-:-:S02]  /*1c4a0*/  FADD.FTZ R15, -R15, 1 ;  /* 0x3f8000000f0f7421 */ /* 0x000fc40000010100 */
[----:B0-----:R-:W4:Y:S02]  /*1c4b0*/  LDL.LU R62, [R1+0x328] ;  /* 0x00032800013e7983 */ /* 0x001f240000300800 */
[----:B------:R-:W-:Y:S01]  /*1c4c0*/  FFMA.FTZ R69, R69, R15, 1 ;  /* 0x3f80000045457423 */ /* 0x000fe2000001000f */
[----:B------:R-:W-:-:S05]  /*1c4d0*/  HADD2.F32 R15, -RZ, R63.H0_H0 ;  /* 0x2000003fff0f7230 */ /* 0x000fca0000004100 */
[----:B------:R-:W-:Y:S01]  /*1c4e0*/  FADD.FTZ R15, R15, -UR28 ;  /* 0x8000001c0f0f7e21 */ /* 0x000fe20008010000 */
[----:B------:R-:W-:-:S03]  /*1c4f0*/  FMUL.FTZ R13, R13, R69 ;  /* 0x000000450d0d7220 */ /* 0x000fc60000410000 */
[----:B------:R-:W-:Y:S01]  /*1c500*/  FMUL.FTZ R15, R15, UR16 ;  /* 0x000000100f0f7c20 */ /* 0x000fe20008410000 */
[----:B------:R-:W-:Y:S02]  /*1c510*/  FADD.FTZ R63, R68, R55 ;  /* 0x00000037443f7221 */ /* 0x000fe40000010000 */
[----:B------:R-:W4:Y:S01]  /*1c520*/  LDL.LU R55, [R1+0x31c] ;  /* 0x00031c0001377983 */ /* 0x000f220000300800 */
        /* <DEDUP_REMOVED lines=9> */
[-C--:B--2---:R-:W-:Y:S01]  /*1c5c0*/  FFMA.FTZ R53, R57, R61.reuse, R53 ;  /* 0x0000003d39357223 */ /* 0x084fe20000010035 */
[----:B------:R-:W-:-:S04]  /*1c5d0*/  FMUL.FTZ R61, R10, R61 ;  /* 0x0000003d0a3d7220 */ /* 0x000fc80000410000 */
[----:B------:R-:W-:Y:S01]  /*1c5e0*/  FFMA.FTZ R69, R57, R61, R67 ;  /* 0x0000003d39457223 */ /* 0x000fe20000010043 */
[----:B------:R-:W-:Y:S01]  /*1c5f0*/  FADD.FTZ R61, R63, R61 ;  /* 0x0000003d3f3d7221 */ /* 0x000fe20000010000 */
[----:B------:R-:W2:Y:S04]  /*1c600*/  LDL.LU R67, [R1+0x420] ;  /* 0x0004200001437983 */ /* 0x000ea80000300800 */
[----:B------:R-:W4:Y:S01]  /*1c610*/  LDL.LU R63, [R1+0x41c] ;  /* 0x00041c00013f7983 */ /* 0x000f220000300800 */
[-C--:B---3--:R-:W-:Y:S01]  /*1c620*/  FFMA.FTZ R57, R59, R65.reuse, R49 ;  /* 0x000000413b397223 */ /* 0x088fe20000010031 */
[----:B------:R-:W-:Y:S02]  /*1c630*/  FMUL.FTZ R65, R11, R65 ;  /* 0x000000410b417220 */ /* 0x000fe40000410000 */
[----:B------:R-:W3:Y:S02]  /*1c640*/  LDL.LU R49, [R1+0x310] ;  /* 0x0003100001317983 */ /* 0x000ee40000300800 */
[----:B------:R-:W-:-:S02]  /*1c650*/  FFMA.FTZ R69, R59, R65, R69 ;  /* 0x000000413b457223 */ /* 0x000fc40000010045 */
[----:B------:R-:W2:Y:S01]  /*1c660*/  LDL.LU R59, [R1+0x418] ;  /* 0x00041800013b7983 */ /* 0x000ea20000300800 */
[----:B------:R-:W-:Y:S01]  /*1c670*/  FADD.FTZ R61, R65, R61 ;  /* 0x0000003d413d7221 */ /* 0x000fe20000010000 */
[----:B----4-:R-:W-:Y:S01]  /*1c680*/  FADD.FTZ R52, R52, R63 ;  /* 0x0000003f34347221 */ /* 0x010fe20000010000 */
[-C--:B------:R-:W-:Y:S01]  /*1c690*/  FFMA.FTZ R65, R66, R63.reuse, R57 ;  /* 0x0000003f42417223 */ /* 0x080fe20000010039 */
[----:B------:R-:W-:Y:S01]  /*1c6a0*/  FMUL.FTZ R63, R11, R63 ;  /* 0x0000003f0b3f7220 */ /* 0x000fe20000410000 */
[----:B------:R-:W4:Y:S01]  /*1c6b0*/  LDL.LU R57, [R1+0x410] ;  /* 0x0004100001397983 */ /* 0x000f220000300800 */
[----:B--2---:R-:W-:Y:S01]  /*1c6c0*/  FADD.FTZ R64, R64, R59 ;  /* 0x0000003b40407221 */ /* 0x004fe20000010000 */
[-C--:B------:R-:W-:Y:S01]  /*1c6d0*/  FFMA.FTZ R53, R62, R59.reuse, R53 ;  /* 0x0000003b3e357223 */ /* 0x080fe20000010035 */
[----:B------:R-:W-:Y:S02]  /*1c6e0*/  FMUL.FTZ R59, R10, R59 ;  /* 0x0000003b0a3b7220 */ /* 0x000fe40000410000 */
[----:B------:R-:W-:-:S02]  /*1c6f0*/  FADD.FTZ R64, R64, R67 ;  /* 0x0000004340407221 */ /* 0x000fc40000010000 */
[----:B------:R-:W-:Y:S01]  /*1c700*/  FFMA.FTZ R69, R62, R59, R69 ;  /* 0x0000003b3e457223 */ /* 0x000fe20000010045 */
[----:B------:R-:W-:Y:S01]  /*1c710*/  FADD.FTZ R61, R61, R59 ;  /* 0x0000003b3d3d7221 */ /* 0x000fe20000010000 */
[-C--:B------:R-:W-:Y:S01]  /*1c720*/  FFMA.FTZ R59, R55, R67.reuse, R53 ;  /* 0x00000043373b7223 */ /* 0x080fe20000010035 */
[----:B------:R-:W-:Y:S01]  /*1c730*/  FMUL.FTZ R67, R10, R67 ;  /* 0x000000430a437220 */ /* 0x000fe20000410000 */
[----:B------:R-:W-:Y:S01]  /*1c740*/  FFMA.FTZ R69, R66, R63, R69 ;  /* 0x0000003f42457223 */ /* 0x000fe20000010045 */
[----:B------:R-:W-:Y:S01]  /*1c750*/  FADD.FTZ R61, R63, R61 ;  /* 0x0000003d3f3d7221 */ /* 0x000fe20000010000 */
[----:B------:R-:W2:Y:S02]  /*1c760*/  LDL.LU R66, [R1+0x40c] ;  /* 0x00040c0001427983 */ /* 0x000ea40000300800 */
[----:B------:R-:W-:Y:S01]  /*1c770*/  FFMA.FTZ R69, R55, R67, R69 ;  /* 0x0000004337457223 */ /* 0x000fe20000010045 */
[----:B------:R-:W-:Y:S01]  /*1c780*/  FADD.FTZ R61, R61, R67 ;  /* 0x000000433d3d7221 */ /* 0x000fe20000010000 */
[----:B------:R-:W3:Y:S04]  /*1c790*/  LDL.LU R55, [R1+0x404] ;  /* 0x0004040001377983 */ /* 0x000ee80000300800 */
[----:B------:R-:W2:Y:S04]  /*1c7a0*/  LDL.LU R67, [R1+0x318] ;  /* 0x0003180001437983 */ /* 0x000ea80000300800 */
[----:B------:R-:W3:Y:S04]  /*1c7b0*/  LDL.LU R53, [R1+0x408] ;  /* 0x0004080001357983 */ /* 0x000ee80000300800 */
[----:B------:R-:W3:Y:S01]  /*1c7c0*/  LDL.LU R62, [R1+0x414] ;  /* 0x00041400013e7983 */ /* 0x000ee20000300800 */
[----:B----4-:R-:W-:-:S04]  /*1c7d0*/  FMUL.FTZ R63, R11, R57 ;  /* 0x000000390b3f7220 */ /* 0x010fc80000410000 */
[----:B------:R-:W-:Y:S01]  /*1c7e0*/  FADD.FTZ R61, R63, R61 ;  /* 0x0000003d3f3d7221 */ /* 0x000fe20000010000 */
[C---:B--2---:R-:W-:Y:S02]  /*1c7f0*/  FFMA.FTZ R69, R67.reuse, R63, R69 ;  /* 0x0000003f43457223 */ /* 0x044fe40000010045 */
[----:B------:R-:W2:Y:S01]  /*1c800*/  LDL.LU R63, [R1+0x314] ;  /* 0x00031400013f7983 */ /* 0x000ea20000300800 */
[----:B------:R-:W-:Y:S01]  /*1c810*/  FFMA.FTZ R65, R67, R57, R65 ;  /* 0x0000003943417223 */ /* 0x000fe20000010041 */
[-C--:B------:R-:W-:Y:S01]  /*1c820*/  FMUL.FTZ R67, R10, R66.reuse ;  /* 0x000000420a437220 */ /* 0x080fe20000410000 */
[----:B------:R-:W-:Y:S02]  /*1c830*/  FADD.FTZ R57, R52, R57 ;  /* 0x0000003934397221 */ /* 0x000fe40000010000 */
[----:B---3--:R-:W-:Y:S01]  /*1c840*/  FFMA.FTZ R65, R49, R55, R65 ;  /* 0x0000003731417223 */ /* 0x008fe20000010041 */
[C---:B--2---:R-:W-:Y:S01]  /*1c850*/  FFMA.FTZ R59, R63.reuse, R66, R59 ;  /* 0x000000423f3b7223 */ /* 0x044fe2000001003b */
[----:B------:R-:W-:Y:S01]  /*1c860*/  FADD.FTZ R66, R64, R66 ;  /* 0x0000004240427221 */ /* 0x000fe20000010000 */
[----:B------:R-:W-:Y:S01]  /*1c870*/  FFMA.FTZ R69, R63, R67, R69 ;  /* 0x000000433f457223 */ /* 0x000fe20000010045 */
[----:B------:R-:W2:Y:S01]  /*1c880*/  LDL.LU R64, [R1+0x400] ;  /* 0x0004000001407983 */ /* 0x000ea20000300800 */
[----:B------:R-:W-:Y:S01]  /*1c890*/  FMUL.FTZ R63, R11, R55 ;  /* 0x000000370b3f7220 */ /* 0x000fe20000410000 */
[----:B------:R-:W-:-:S02]  /*1c8a0*/  FADD.FTZ R57, R57, R55 ;  /* 0x0000003739397221 */ /* 0x000fc40000010000 */
[----:B------:R-:W3:Y:S01]  /*1c8b0*/  LDL.LU R55, [R1+0x30c] ;  /* 0x00030c0001377983 */ /* 0x000ee20000300800 */
[----:B------:R-:W-:Y:S01]  /*1c8c0*/  FADD.FTZ R61, R61, R67 ;  /* 0x000000433d3d7221 */ /* 0x000fe20000010000 */
[----:B------:R-:W-:Y:S02]  /*1c8d0*/  FFMA.FTZ R69, R49, R63, R69 ;  /* 0x0000003f31457223 */ /* 0x000fe40000010045 */
[----:B------:R-:W4:Y:S01]  /*1c8e0*/  LDL.LU R52, [R1+0x300] ;  /* 0x0003000001347983 */ /* 0x000f220000300800 */
[----:B------:R-:W-:-:S03]  /*1c8f0*/  FADD.FTZ R61, R63, R61 ;  /* 0x0000003d3f3d7221 */ /* 0x000fc60000010000 */
[----:B------:R-:W4:Y:S01]  /*1c900*/  LDL.LU R63, [R1+0x308] ;  /* 0x00030800013f7983 */ /* 0x000f220000300800 */
[----:B--2---:R-:W-:Y:S01]  /*1c910*/  FADD.FTZ R66, R66, R64 ;  /* 0x0000004042427221 */ /* 0x004fe20000010000 */
[----:B------:R-:W-:Y:S01]  /*1c920*/  FMUL.FTZ R67, R10, R64 ;  /* 0x000000400a437220 */ /* 0x000fe20000410000 */
[----:B------:R-:W-:Y:S01]  /*1c930*/  FADD.FTZ R57, R57, R53 ;  /* 0x0000003539397221 */ /* 0x000fe20000010000 */
[----:B------:R-:W-:Y:S01]  /*1c940*/  FMUL.FTZ R68, R60, R68 ;  /* 0x000000443c447220 */ /* 0x000fe20000410000 */
[C---:B---3--:R-:W-:Y:S01]  /*1c950*/  FFMA.FTZ R59, R55.reuse, R64, R59 ;  /* 0x00000040373b7223 */ /* 0x048fe2000001003b */
[----:B------:R-:W-:Y:S01]  /*1c960*/  FFMA.FTZ R69, R55, R67, R69 ;  /* 0x0000004337457223 */ /* 0x000fe20000010045 */
[----:B------:R-:W2:Y:S01]  /*1c970*/  LDL.LU R64, [R1+0x23c] ;  /* 0x00023c0001407983 */ /* 0x000ea20000300800 */
[----:B------:R-:W-:-:S03]  /*1c980*/  FADD.FTZ R61, R61, R67 ;  /* 0x000000433d3d7221 */ /* 0x000fc60000010000 */
[----:B------:R-:W3:Y:S01]  /*1c990*/  LDL.LU R67, [R1+0x304] ;  /* 0x0003040001437983 */ /* 0x000ee20000300800 */
[-C--:B------:R-:W-:Y:S01]  /*1c9a0*/  FMUL.FTZ R55, R11, R53.reuse ;  /* 0x000000350b377220 */ /* 0x080fe20000410000 */
[C---:B----4-:R-:W-:Y:S02]  /*1c9b0*/  FFMA.FTZ R65, R63.reuse, R53, R65 ;  /* 0x000000353f417223 */ /* 0x050fe40000010041 */
[----:B------:R-:W4:Y:S01]  /*1c9c0*/  LDL.LU R60, [R1+0x424] ;  /* 0x00042400013c7983 */ /* 0x000f220000300800 */
[----:B------:R-:W-:Y:S01]  /*1c9d0*/  FFMA.FTZ R69, R63, R55, R69 ;  /* 0x000000373f457223 */ /* 0x000fe20000010045 */
[----:B------:R-:W-:Y:S01]  /*1c9e0*/  FMUL.FTZ R63, R10, R62 ;  /* 0x0000003e0a3f7220 */ /* 0x000fe20000410000 */
[----:B------:R-:W-:Y:S01]  /*1c9f0*/  FADD.FTZ R61, R55, R61 ;  /* 0x0000003d373d7221 */ /* 0x000fe20000010000 */
[----:B------:R-:W4:Y:S03]  /*1ca00*/  LDL.LU R49, [R1+0x244] ;  /* 0x0002440001317983 */ /* 0x000f260000300800 */
[----:B------:R-:W-:Y:S01]  /*1ca10*/  FADD.FTZ R61, R61, R63 ;  /* 0x0000003f3d3d7221 */ /* 0x000fe20000010000 */
[----:B--2---:R-:W-:Y:S01]  /*1ca20*/  FMUL.FTZ R53, R11, R64 ;  /* 0x000000400b357220 */ /* 0x004fe20000410000 */
[----:B---3--:R-:W-:-:S03]  /*1ca30*/  FFMA.FTZ R69, R67, R63, R69 ;  /* 0x0000003f43457223 */ /* 0x008fc60000010045 */
[----:B------:R-:W-:Y:S01]  /*1ca40*/  FADD.FTZ R61, R53, R61 ;  /* 0x0000003d353d7221 */ /* 0x000fe20000010000 */
[----:B------:R-:W-:Y:S01]  /*1ca50*/  FFMA.FTZ R59, R67, R62, R59 ;  /* 0x0000003e433b7223 */ /* 0x000fe2000001003b */
[----:B------:R-:W-:Y:S01]  /*1ca60*/  FADD.FTZ R66, R66, R62 ;  /* 0x0000003e42427221 */ /* 0x000fe20000010000 */
[----:B------:R-:W-:Y:S01]  /*1ca70*/  FFMA.FTZ R69, R52, R53, R69 ;  /* 0x0000003534457223 */ /* 0x000fe20000010045 */
[----:B----4-:R-:W-:Y:S01]  /*1ca80*/  FMUL.FTZ R55, R10, R60 ;  /* 0x0000003c0a377220 */ /* 0x010fe20000410000 */
[----:B------:R-:W2:Y:S01]  /*1ca90*/  LDL.LU R53, [R1+0x2fc] ;  /* 0x0002fc0001357983 */ /* 0x000ea20000300800 */
[----:B------:R-:W-:Y:S01]  /*1caa0*/  FADD.FTZ R66, R66, R60 ;  /* 0x0000003c42427221 */ /* 0x000fe20000010000 */
[----:B------:R-:W-:Y:S01]  /*1cab0*/  FFMA.FTZ R65, R52, R64, R65 ;  /* 0x0000004034417223 */ /* 0x000fe20000010041 */
[----:B------:R-:W-:Y:S01]  /*1cac0*/  FADD.FTZ R57, R57, R64 ;  /* 0x0000004039397221 */ /* 0x000fe20000010000 */
[----:B------:R-:W3:Y:S04]  /*1cad0*/  LDL.LU R63, [R1+0x2f4] ;  /* 0x0002f400013f7983 */ /* 0x000ee80000300800 */
[----:B------:R-:W4:Y:S04]  /*1cae0*/  LDL.LU R62, [R1+0x2f0] ;  /* 0x0002f000013e7983 */ /* 0x000f280000300800 */
[----:B------:R-:W4:Y:S01]  /*1caf0*/  LDL.LU R67, [R1+0x2ec] ;  /* 0x0002ec0001437983 */ /* 0x000f220000300800 */
[C---:B--2---:R-:W-:Y:S01]  /*1cb00*/  FFMA.FTZ R59, R53.reuse, R60, R59 ;  /* 0x0000003c353b7223 */ /* 0x044fe2000001003b */
[----:B------:R-:W-:-:S02]  /*1cb10*/  FFMA.FTZ R69, R53, R55, R69 ;  /* 0x0000003735457223 */ /* 0x000fc40000010045 */
[----:B------:R-:W2:Y:S01]  /*1cb20*/  LDL.LU R60, [R1+0x2f8] ;  /* 0x0002f800013c7983 */ /* 0x000ea20000300800 */
[-C--:B------:R-:W-:Y:S01]  /*1cb30*/  FMUL.FTZ R53, R11, R49.reuse ;  /* 0x000000310b357220 */ /* 0x080fe20000410000 */
[----:B------:R-:W-:Y:S02]  /*1cb40*/  FADD.FTZ R57, R57, R49 ;  /* 0x0000003139397221 */ /* 0x000fe40000010000 */
[----:B------:R-:W4:Y:S04]  /*1cb50*/  LDL.LU R52, [R1+0x258] ;  /* 0x0002580001347983 */ /* 0x000f280000300800 */
[----:B------:R-:W4:Y:S01]  /*1cb60*/  LDL.LU R64, [R1+0x2e8] ;  /* 0x0002e80001407983 */ /* 0x000f220000300800 */
[----:B--2---:R-:W-:-:S03]  /*1cb70*/  FFMA.FTZ R65, R60, R49, R65 ;  /* 0x000000313c417223 */ /* 0x004fc60000010041 */
[----:B------:R-:W2:Y:S01]  /*1cb80*/  LDL.LU R49, [R1+0x3fc] ;  /* 0x0003fc0001317983 */ /* 0x000ea20000300800 */
[----:B------:R-:W-:Y:S01]  /*1cb90*/  FADD.FTZ R61, R61, R55 ;  /* 0x000000373d3d7221 */ /* 0x000fe20000010000 */
[----:B------:R-:W-:Y:S01]  /*1cba0*/  FFMA.FTZ R69, R60, R53, R69 ;  /* 0x000000353c457223 */ /* 0x000fe20000010045 */
[-C--:B------:R-:W-:Y:S01]  /*1cbb0*/  FMUL.FTZ R55, R10, R58.reuse ;  /* 0x0000003a0a377220 */ /* 0x080fe20000410000 */
[----:B---3--:R-:W-:Y:S01]  /*1cbc0*/  FFMA.FTZ R59, R63, R58, R59 ;  /* 0x0000003a3f3b7223 */ /* 0x008fe2000001003b */
[----:B------:R-:W-:Y:S01]  /*1cbd0*/  FADD.FTZ R61, R53, R61 ;  /* 0x0000003d353d7221 */ /* 0x000fe20000010000 */
[----:B------:R-:W-:Y:S01]  /*1cbe0*/  FADD.FTZ R66, R66, R58 ;  /* 0x0000003a42427221 */ /* 0x000fe20000010000 */
[----:B------:R-:W-:Y:S01]  /*1cbf0*/  FFMA.FTZ R69, R63, R55, R69 ;  /* 0x000000373f457223 */ /* 0x000fe20000010045 */
[----:B------:R-:W3:Y:S01]  /*1cc00*/  LDL.LU R60, [R1+0x260] ;  /* 0x00026000013c7983 */ /* 0x000ee20000300800 */
[----:B------:R-:W-:Y:S01]  /*1cc10*/  FADD.FTZ R61, R61, R55 ;  /* 0x000000373d3d7221 */ /* 0x000fe20000010000 */
[----:B------:R-:W-:-:S02]  /*1cc20*/  FMUL.FTZ R55, R10, R56 ;  /* 0x000000380a377220 */ /* 0x000fc40000410000 */
[----:B------:R-:W3:Y:S04]  /*1cc30*/  LDL.LU R58, [R1+0x2e4] ;  /* 0x0002e400013a7983 */ /* 0x000ee80000300800 */
[----:B------:R-:W3:Y:S01]  /*1cc40*/  LDL.LU R63, [R1+0x2dc] ;  /* 0x0002dc00013f7983 */ /* 0x000ee20000300800 */
[----:B----4-:R-:W-:Y:S01]  /*1cc50*/  FFMA.FTZ R59, R67, R56, R59 ;  /* 0x00000038433b7223 */ /* 0x010fe2000001003b */
[----:B------:R-:W-:Y:S02]  /*1cc60*/  FADD.FTZ R66, R66, R56 ;  /* 0x0000003842427221 */ /* 0x000fe40000010000 */
[----:B------:R-:W4:Y:S01]  /*1cc70*/  LDL.LU R56, [R1+0x2d0] ;  /* 0x0002d00001387983 */ /* 0x000f220000300800 */
[-C--:B--2---:R-:W-:Y:S01]  /*1cc80*/  FMUL.FTZ R53, R11, R49.reuse ;  /* 0x000000310b357220 */ /* 0x084fe20000410000 */
[----:B------:R-:W-:Y:S01]  /*1cc90*/  FFMA.FTZ R65, R62, R49, R65 ;  /* 0x000000313e417223 */ /* 0x000fe20000010041 */
[----:B------:R-:W-:-:S02]  /*1cca0*/  FADD.FTZ R57, R57, R49 ;  /* 0x0000003139397221 */ /* 0x000fc40000010000 */
[----:B------:R-:W-:Y:S01]  /*1ccb0*/  FFMA.FTZ R69, R62, R53, R69 ;  /* 0x000000353e457223 */ /* 0x000fe20000010045 */
[----:B------:R-:W-:Y:S01]  /*1ccc0*/  FADD.FTZ R61, R53, R61 ;  /* 0x0000003d353d7221 */ /* 0x000fe20000010000 */
[-C--:B------:R-:W-:Y:S01]  /*1ccd0*/  FMUL.FTZ R49, R11, R52.reuse ;  /* 0x000000340b317220 */ /* 0x080fe20000410000 */
[C---:B------:R-:W-:Y:S01]  /*1cce0*/  FFMA.FTZ R65, R64.reuse, R52, R65 ;  /* 0x0000003440417223 */ /* 0x040fe20000010041 */
[----:B------:R-:W-:Y:S01]  /*1ccf0*/  FFMA.FTZ R69, R67, R55, R69 ;  /* 0x0000003743457223 */ /* 0x000fe20000010045 */
[----:B------:R-:W-:Y:S01]  /*1cd00*/  FADD.FTZ R61, R61, R55 ;  /* 0x000000373d3d7221 */ /* 0x000fe20000010000 */
[----:B------:R-:W-:Y:S01]  /*1cd10*/  FADD.FTZ R57, R57, R52 ;  /* 0x0000003439397221 */ /* 0x000fe20000010000 */
[----:B------:R-:W2:Y:S04]  /*1cd20*/  LDL.LU R55, [R1+0x2e0] ;  /* 0x0002e00001377983 */ /* 0x000ea80000300800 */
[----:B------:R-:W4:Y:S04]  /*1cd30*/  LDL.LU R52, [R1+0x3f8] ;  /* 0x0003f80001347983 */ /* 0x000f280000300800 */
[----:B------:R-:W4:Y:S04]  /*1cd40*/  LDL.LU R62, [R1+0x2d8] ;  /* 0x0002d800013e7983 */ /* 0x000f280000300800 */
[----:B------:R-:W4:Y:S01]  /*1cd50*/  LDL.LU R67, [R1+0x2d4] ;  /* 0x0002d40001437983 */ /* 0x000f220000300800 */
[----:B------:R-:W-:-:S03]  /*1cd60*/  FFMA.FTZ R69, R64, R49, R69 ;  /* 0x0000003140457223 */ /* 0x000fc60000010045 */
[----:B------:R-:W4:Y:S01]  /*1cd70*/  LDL.LU R64, [R1+0x26c] ;  /* 0x00026c0001407983 */ /* 0x000f220000300800 */
[-C--:B------:R-:W-:Y:S01]  /*1cd80*/  FMUL.FTZ R53, R10, R54.reuse ;  /* 0x000000360a357220 */ /* 0x080fe20000410000 */
[----:B------:R-:W-:Y:S01]  /*1cd90*/  FADD.FTZ R61, R49, R61 ;  /* 0x0000003d313d7221 */ /* 0x000fe20000010000 */
[C---:B---3--:R-:W-:Y:S01]  /*1cda0*/  FFMA.FTZ R59, R58.reuse, R54, R59 ;  /* 0x000000363a3b7223 */ /* 0x048fe2000001003b */
[----:B------:R-:W-:Y:S01]  /*1cdb0*/  FMUL.FTZ R49, R11, R60 ;  /* 0x0000003c0b317220 */ /* 0x000fe20000410000 */
[----:B------:R-:W-:Y:S02]  /*1cdc0*/  FFMA.FTZ R69, R58, R53, R69 ;  /* 0x000000353a457223 */ /* 0x000fe40000010045 */
[----:B------:R-:W3:Y:S01]  /*1cdd0*/  LDL.LU R58, [R1+0x2cc] ;  /* 0x0002cc00013a7983 */ /* 0x000ee20000300800 */
[----:B------:R-:W-:Y:S01]  /*1cde0*/  FADD.FTZ R61, R61, R53 ;  /* 0x000000353d3d7221 */ /* 0x000fe20000010000 */
[----:B------:R-:W-:Y:S01]  /*1cdf0*/  FADD.FTZ R57, R57, R60 ;  /* 0x0000003c39397221 */ /* 0x000fe20000010000 */
[----:B------:R-:W-:-:S02]  /*1ce00*/  FADD.FTZ R66, R66, R54 ;  /* 0x0000003642427221 */ /* 0x000fc40000010000 */
[----:B------:R-:W-:Y:S01]  /*1ce10*/  FADD.FTZ R61, R49, R61 ;  /* 0x0000003d313d7221 */ /* 0x000fe20000010000 */
[----:B------:R-:W-:Y:S01]  /*1ce20*/  FADD.FTZ R57, R57, R45 ;  /* 0x0000002d39397221 */ /* 0x000fe20000010000 */
[C---:B--2---:R-:W-:Y:S01]  /*1ce30*/  FFMA.FTZ R65, R55.reuse, R60, R65 ;  /* 0x0000003c37417223 */ /* 0x044fe20000010041 */
[----:B------:R-:W-:Y:S01]  /*1ce40*/  FFMA.FTZ R69, R55, R49, R69 ;  /* 0x0000003137457223 */ /* 0x000fe20000010045 */
[----:B------:R-:W2:Y:S01]  /*1ce50*/  LDL.LU R60, [R1+0x2c8] ;  /* 0x0002c800013c7983 */ /* 0x000ea20000300800 */
[-C--:B----4-:R-:W-:Y:S01]  /*1ce60*/  FMUL.FTZ R53, R10, R52.reuse ;  /* 0x000000340a357220 */ /* 0x090fe20000410000 */
[----:B------:R-:W-:Y:S01]  /*1ce70*/  FFMA.FTZ R59, R63, R52, R59 ;  /* 0x000000343f3b7223 */ /* 0x000fe2000001003b */
[----:B------:R-:W-:Y:S02]  /*1ce80*/  FMUL.FTZ R49, R11, R45 ;  /* 0x0000002d0b317220 */ /* 0x000fe40000410000 */
[----:B------:R-:W-:Y:S02]  /*1ce90*/  FFMA.FTZ R69, R63, R53, R69 ;  /* 0x000000353f457223 */ /* 0x000fe40000010045 */
[----:B------:R-:W4:Y:S01]  /*1cea0*/  LDL.LU R63, [R1+0x2c4] ;  /* 0x0002c400013f7983 */ /* 0x000f220000300800 */
[----:B------:R-:W-:Y:S01]  /*1ceb0*/  FADD.FTZ R66, R66, R52 ;  /* 0x0000003442427221 */ /* 0x000fe20000010000 */
[C---:B------:R-:W-:Y:S01]  /*1cec0*/  FFMA.FTZ R65, R62.reuse, R45, R65 ;  /* 0x0000002d3e417223 */ /* 0x040fe20000010041 */
[----:B------:R-:W-:Y:S01]  /*1ced0*/  FFMA.FTZ R69, R62, R49, R69 ;  /* 0x000000313e457223 */ /* 0x000fe20000010045 */
[-C--:B------:R-:W-:Y:S01]  /*1cee0*/  FMUL.FTZ R52, R10, R51.reuse ;  /* 0x000000330a347220 */ /* 0x080fe20000410000 */
[----:B------:R-:W4:Y:S01]  /*1cef0*/  LDL.LU R62, [R1+0x2c0] ;  /* 0x0002c000013e7983 */ /* 0x000f220000300800 */
[----:B------:R-:W-:-:S02]  /*1cf00*/  FFMA.FTZ R59, R67, R51, R59 ;  /* 0x00000033433b7223 */ /* 0x000fc4000001003b */
[----:B------:R-:W-:Y:S02]  /*1cf10*/  FFMA.FTZ R69, R67, R52, R69 ;  /* 0x0000003443457223 */ /* 0x000fe40000010045 */
[----:B------:R-:W4:Y:S01]  /*1cf20*/  LDL.LU R67, [R1+0x2bc] ;  /* 0x0002bc0001437983 */ /* 0x000f220000300800 */
[-C--:B------:R-:W-:Y:S01]  /*1cf30*/  FMUL.FTZ R45, R11, R64.reuse ;  /* 0x000000400b2d7220 */ /* 0x080fe20000410000 */
[----:B------:R-:W-:Y:S01]  /*1cf40*/  FFMA.FTZ R65, R56, R64, R65 ;  /* 0x0000004038417223 */ /* 0x000fe20000010041 */
[----:B------:R-:W-:Y:S02]  /*1cf50*/  FADD.FTZ R57, R57, R64 ;  /* 0x0000004039397221 */ /* 0x000fe40000010000 */
[----:B------:R-:W4:Y:S01]  /*1cf60*/  LDL.LU R64, [R1+0x2b8] ;  /* 0x0002b80001407983 */ /* 0x000f220000300800 */
[----:B------:R-:W-:-:S04]  /*1cf70*/  FADD.FTZ R61, R61, R53 ;  /* 0x000000353d3d7221 */ /* 0x000fc80000010000 */
[----:B------:R-:W-:Y:S01]  /*1cf80*/  FADD.FTZ R61, R49, R61 ;  /* 0x0000003d313d7221 */ /* 0x000fe20000010000 */
[----:B------:R-:W-:Y:S01]  /*1cf90*/  FFMA.FTZ R69, R56, R45, R69 ;  /* 0x0000002d38457223 */ /* 0x000fe20000010045 */
[-C--:B------:R-:W-:Y:S01]  /*1cfa0*/  FMUL.FTZ R49, R10, R50.reuse ;  /* 0x000000320a317220 */ /* 0x080fe20000410000 */
[C---:B---3--:R-:W-:Y:S01]  /*1cfb0*/  FFMA.FTZ R59, R58.reuse, R50, R59 ;  /* 0x000000323a3b7223 */ /* 0x048fe2000001003b */
[----:B------:R-:W-:Y:S01]  /*1cfc0*/  FADD.FTZ R61, R61, R52 ;  /* 0x000000343d3d7221 */ /* 0x000fe20000010000 */
[----:B------:R-:W-:Y:S01]  /*1cfd0*/  FADD.FTZ R57, R57, R42 ;  /* 0x0000002a39397221 */ /* 0x000fe20000010000 */
[----:B------:R-:W-:Y:S01]  /*1cfe0*/  FFMA.FTZ R69, R58, R49, R69 ;  /* 0x000000313a457223 */ /* 0x000fe20000010045 */
[----:B------:R-:W3:Y:S01]  /*1cff0*/  LDL.LU R56, [R1+0x268] ;  /* 0x0002680001387983 */ /* 0x000ee20000300800 */
[----:B------:R-:W-:Y:S01]  /*1d000*/  FADD.FTZ R61, R45, R61 ;  /* 0x0000003d2d3d7221 */ /* 0x000fe20000010000 */
[----:B------:R-:W-:Y:S02]  /*1d010*/  FMUL.FTZ R45, R11, R42 ;  /* 0x0000002a0b2d7220 */ /* 0x000fe40000410000 */
[----:B------:R-:W3:Y:S01]  /*1d020*/  LDL.LU R58, [R1+0x2b4] ;  /* 0x0002b400013a7983 */ /* 0x000ee20000300800 */
[----:B------:R-:W-:Y:S01]  /*1d030*/  FADD.FTZ R61, R61, R49 ;  /* 0x000000313d3d7221 */ /* 0x000fe20000010000 */
[----:B------:R-:W-:-:S03]  /*1d040*/  FMUL.FTZ R49, R10, R48 ;  /* 0x000000300a317220 */ /* 0x000fc60000410000 */
[----:B------:R-:W-:Y:S01]  /*1d050*/  FADD.FTZ R61, R45, R61 ;  /* 0x0000003d2d3d7221 */ /* 0x000fe20000010000 */
[----:B------:R-:W-:Y:S01]  /*1d060*/  FADD.FTZ R57, R57, R40 ;  /* 0x0000002839397221 */ /* 0x000fe20000010000 */
[C---:B--2---:R-:W-:Y:S01]  /*1d070*/  FFMA.FTZ R65, R60.reuse, R42, R65 ;  /* 0x0000002a3c417223 */ /* 0x044fe20000010041 */
[----:B------:R-:W-:Y:S02]  /*1d080*/  FFMA.FTZ R69, R60, R45, R69 ;  /* 0x0000002d3c457223 */ /* 0x000fe40000010045 */
[----:B------:R-:W2:Y:S01]  /*1d090*/  LDL.LU R60, [R1+0x2b0] ;  /* 0x0002b000013c7983 */ /* 0x000ea20000300800 */
[----:B------:R-:W-:Y:S01]  /*1d0a0*/  FMUL.FTZ R42, R11, R40 ;  /* 0x000000280b2a7220 */ /* 0x000fe20000410000 */
[C---:B----4-:R-:W-:Y:S01]  /*1d0b0*/  FFMA.FTZ R59, R63.reuse, R48, R59 ;  /* 0x000000303f3b7223 */ /* 0x050fe2000001003b */
[----:B------:R-:W-:Y:S02]  /*1d0c0*/  FFMA.FTZ R69, R63, R49, R69 ;  /* 0x000000313f457223 */ /* 0x000fe40000010045 */
[----:B------:R-:W4:Y:S01]  /*1d0d0*/  LDL.LU R63, [R1+0x2ac] ;  /* 0x0002ac00013f7983 */ /* 0x000f220000300800 */
[----:B------:R-:W-:Y:S01]  /*1d0e0*/  FMUL.FTZ R45, R10, R47 ;  /* 0x0000002f0a2d7220 */ /* 0x000fe20000410000 */
[C---:B------:R-:W-:Y:S01]  /*1d0f0*/  FFMA.FTZ R65, R62.reuse, R40, R65 ;  /* 0x000000283e417223 */ /* 0x040fe20000010041 */
[----:B------:R-:W-:-:S02]  /*1d100*/  FFMA.FTZ R69, R62, R42, R69 ;  /* 0x0000002a3e457223 */ /* 0x000fc40000010045 */
[----:B------:R-:W4:Y:S01]  /*1d110*/  LDL.LU R62, [R1+0x2a8] ;  /* 0x0002a800013e7983 */ /* 0x000f220000300800 */
[-C--:B------:R-:W-:Y:S01]  /*1d120*/  FMUL.FTZ R40, R11, R38.reuse ;  /* 0x000000260b287220 */ /* 0x080fe20000410000 */
[C---:B------:R-:W-:Y:S01]  /*1d130*/  FFMA.FTZ R59, R67.reuse, R47, R59 ;  /* 0x0000002f433b7223 */ /* 0x040fe2000001003b */
[----:B------:R-:W-:Y:S02]  /*1d140*/  FFMA.FTZ R69, R67, R45, R69 ;  /* 0x0000002d43457223 */ /* 0x000fe40000010045 */
[----:B------:R-:W4:Y:S01]  /*1d150*/  LDL.LU R67, [R1+0x2a4] ;  /* 0x0002a40001437983 */ /* 0x000f220000300800 */
[C---:B------:R-:W-:Y:S01]  /*1d160*/  FFMA.FTZ R65, R64.reuse, R38, R65 ;  /* 0x0000002640417223 */ /* 0x040fe20000010041 */
[----:B------:R-:W-:Y:S02]  /*1d170*/  FFMA.FTZ R69, R64, R40, R69 ;  /* 0x0000002840457223 */ /* 0x000fe40000010045 */
[----:B------:R-:W4:Y:S01]  /*1d180*/  LDL.LU R64, [R1+0x2a0] ;  /* 0x0002a00001407983 */ /* 0x000f220000300800 */
[----:B------:R-:W-:-:S04]  /*1d190*/  FADD.FTZ R61, R61, R49 ;  /* 0x000000313d3d7221 */ /* 0x000fc80000010000 */
[----:B------:R-:W-:Y:S01]  /*1d1a0*/  FADD.FTZ R61, R42, R61 ;  /* 0x0000003d2a3d7221 */ /* 0x000fe20000010000 */
[----:B------:R-:W-:Y:S01]  /*1d1b0*/  FMUL.FTZ R42, R10, R46 ;  /* 0x0000002e0a2a7220 */ /* 0x000fe20000410000 */
[----:B------:R-:W-:Y:S01]  /*1d1c0*/  FADD.FTZ R57, R57, R38 ;  /* 0x0000002639397221 */ /* 0x000fe20000010000 */
[----:B------:R-:W-:Y:S01]  /*1d1d0*/  FMUL.FTZ R38, R11, R36 ;  /* 0x000000240b267220 */ /* 0x000fe20000410000 */
[----:B------:R-:W-:Y:S01]  /*1d1e0*/  FADD.FTZ R61, R61, R45 ;  /* 0x0000002d3d3d7221 */ /* 0x000fe20000010000 */
[C---:B---3--:R-:W-:Y:S01]  /*1d1f0*/  FFMA.FTZ R59, R58.reuse, R46, R59 ;  /* 0x0000002e3a3b7223 */ /* 0x048fe2000001003b */
[----:B------:R-:W-:Y:S02]  /*1d200*/  FFMA.FTZ R69, R58, R42, R69 ;  /* 0x0000002a3a457223 */ /* 0x000fe40000010045 */
[----:B------:R-:W3:Y:S01]  /*1d210*/  LDL.LU R58, [R1+0x29c] ;  /* 0x00029c00013a7983 */ /* 0x000ee20000300800 */
[----:B------:R-:W-:Y:S01]  /*1d220*/  FADD.FTZ R61, R40, R61 ;  /* 0x0000003d283d7221 */ /* 0x000fe20000010000 */
[----:B------:R-:W-:Y:S01]  /*1d230*/  FMUL.FTZ R40, R10, R44 ;  /* 0x0000002c0a287220 */ /* 0x000fe20000410000 */
[----:B------:R-:W-:-:S02]  /*1d240*/  FADD.FTZ R57, R57, R36 ;  /* 0x0000002439397221 */ /* 0x000fc40000010000 */
[----:B------:R-:W-:-:S04]  /*1d250*/  FADD.FTZ R61, R61, R42 ;  /* 0x0000002a3d3d7221 */ /* 0x000fc80000010000 */
        /* <DEDUP_REMOVED lines=13> */
[----:B------:R-:W-:Y:S01]  /*1d330*/  FMUL.FTZ R34, R11, R32 ;  /* 0x000000200b227220 */ /* 0x000fe20000410000 */
        /* <DEDUP_REMOVED lines=8> */
[----:B------:R-:W-:-:S03]  /*1d3c0*/  FMUL.FTZ R36, R10, R41 ;  /* 0x000000290a247220 */ /* 0x000fc60000410000 */
[----:B------:R-:W-:Y:S01]  /*1d3d0*/  FADD.FTZ R61, R61, R38 ;  /* 0x000000263d3d7221 */ /* 0x000fe20000010000 */
[----:B------:R-:W-:Y:S01]  /*1d3e0*/  FADD.FTZ R57, R57, R32 ;  /* 0x0000002039397221 */ /* 0x000fe20000010000 */
[----:B------:R-:W-:Y:S02]  /*1d3f0*/  FMUL.FTZ R32, R11, R30 ;  /* 0x0000001e0b207220 */ /* 0x000fe40000410000 */
        /* <DEDUP_REMOVED lines=28> */
[----:B------:R-:W-:Y:S01]  /*1d5c0*/  FADD.FTZ R61, R32, R61 ;  /* 0x0000003d203d7221 */ /* 0x000fe20000010000 */
[----:B------:R-:W-:-:S03]  /*1d5d0*/  FMUL.FTZ R32, R10, R35 ;  /* 0x000000230a207220 */ /* 0x000fc60000410000 */
[----:B------:R-:W-:Y:S01]  /*1d5e0*/  FADD.FTZ R61, R61, R34 ;  /* 0x000000223d3d7221 */ /* 0x000fe20000010000 */
[----:B------:R-:W-:Y:S01]  /*1d5f0*/  FADD.FTZ R57, R57, R26 ;  /* 0x0000001a39397221 */ /* 0x000fe20000010000 */
[----:B------:R-:W-:Y:S02]  /*1d600*/  FMUL.FTZ R26, R11, R24 ;  /* 0x000000180b1a7220 */ /* 0x000fe40000410000 */
[----:B------:R-:W-:Y:S01]  /*1d610*/  FADD.FTZ R61, R28, R61 ;  /* 0x0000003d1c3d7221 */ /* 0x000fe20000010000 */
[----:B------:R-:W-:Y:S01]  /*1d620*/  FMUL.FTZ R28, R10, R33 ;  /* 0x000000210a1c7220 */ /* 0x000fe20000410000 */
[C---:B---3--:R-:W-:Y:S01]  /*1d630*/  FFMA.FTZ R30, R58.reuse, R35, R30 ;  /* 0x000000233a1e7223 */ /* 0x048fe2000001001e */
[----:B------:R-:W-:Y:S02]  /*1d640*/  FFMA.FTZ R69, R58, R32, R69 ;  /* 0x000000203a457223 */ /* 0x000fe40000010045 */
[----:B------:R-:W3:Y:S01]  /*1d650*/  LDL.LU R58, [R1+0x264] ;  /* 0x00026400013a7983 */ /* 0x000ee20000300800 */
[----:B------:R-:W-:Y:S01]  /*1d660*/  FADD.FTZ R61, R61, R32 ;  /* 0x000000203d3d7221 */ /* 0x000fe20000010000 */
[----:B------:R-:W-:-:S03]  /*1d670*/  FADD.FTZ R57, R57, R24 ;  /* 0x0000001839397221 */ /* 0x000fc60000010000 */
[----:B------:R-:W-:-:S04]  /*1d680*/  FADD.FTZ R61, R26, R61 ;  /* 0x0000003d1a3d7221 */ /* 0x000fc80000010000 */
[----:B------:R-:W-:Y:S01]  /*1d690*/  FADD.FTZ R61, R61, R28 ;  /* 0x0000001c3d3d7221 */ /* 0x000fe20000010000 */
        /* <DEDUP_REMOVED lines=13> */
[----:B------:R-:W-:Y:S01]  /*1d770*/  FADD.FTZ R61, R24, R61 ;  /* 0x0000003d183d7221 */ /* 0x000fe20000010000 */
[C---:B------:R-:W-:Y:S01]  /*1d780*/  FFMA.FTZ R30, R67.reuse, R31, R30 ;  /* 0x0000001f431e7223 */ /* 0x040fe2000001001e */
[----:B------:R-:W-:Y:S01]  /*1d790*/  FFMA.FTZ R69, R67, R26, R69 ;  /* 0x0000001a43457223 */ /* 0x000fe20000010045 */
[-C--:B------:R-:W-:Y:S01]  /*1d7a0*/  FMUL.FTZ R24, R11, R18.reuse ;  /* 0x000000120b187220 */ /* 0x080fe20000410000 */
[----:B------:R-:W4:Y:S01]  /*1d7b0*/  LDL.LU R67, [R1+0x24c] ;  /* 0x00024c0001437983 */ /* 0x000f220000300800 */
[C---:B------:R-:W-:Y:S02]  /*1d7c0*/  FFMA.FTZ R22, R64.reuse, R18, R65 ;  /* 0x0000001240167223 */ /* 0x040fe40000010041 */
[----:B------:R-:W-:Y:S02]  /*1d7d0*/  FFMA.FTZ R69, R64, R24, R69 ;  /* 0x0000001840457223 */ /* 0x000fe40000010045 */
[----:B------:R-:W4:Y:S01]  /*1d7e0*/  LDL.LU R64, [R1+0x248] ;  /* 0x0002480001407983 */ /* 0x000f220000300800 */
        /* <DEDUP_REMOVED lines=11> */
[----:B------:R-:W-:-:S03]  /*1d8a0*/  FMUL.FTZ R26, R10, R29 ;  /* 0x0000001d0a1a7220 */ /* 0x000fc60000410000 */
[----:B------:R-:W-:Y:S01]  /*1d8b0*/  FADD.FTZ R66, R66, R33 ;  /* 0x0000002142427221 */ /* 0x000fe20000010000 */
[----:B------:R-:W-:Y:S01]  /*1d8c0*/  FADD.FTZ R61, R24, R61 ;  /* 0x0000003d183d7221 */ /* 0x000fe20000010000 */
[----:B------:R-:W-:Y:S02]  /*1d8d0*/  FFMA.FTZ R69, R56, R26, R69 ;  /* 0x0000001a38457223 */ /* 0x000fe40000010045 */
[----:B------:R-:W-:Y:S01]  /*1d8e0*/  FADD.FTZ R66, R66, R31 ;  /* 0x0000001f42427221 */ /* 0x000fe20000010000 */
[----:B------:R-:W-:Y:S01]  /*1d8f0*/  FMUL.FTZ R24, R11, R21 ;  /* 0x000000150b187220 */ /* 0x000fe20000410000 */
[----:B------:R-:W-:Y:S01]  /*1d900*/  FADD.FTZ R61, R61, R26 ;  /* 0x0000001a3d3d7221 */ /* 0x000fe20000010000 */
[----:B------:R-:W-:Y:S01]  /*1d910*/  FFMA.FTZ R30, R56, R29, R30 ;  /* 0x0000001d381e7223 */ /* 0x000fe2000001001e */
[----:B------:R-:W-:Y:S01]  /*1d920*/  FADD.FTZ R66, R66, R29 ;  /* 0x0000001d42427221 */ /* 0x000fe20000010000 */
[C---:B---3--:R-:W-:Y:S01]  /*1d930*/  FFMA.FTZ R29, R58.reuse, R21, R22 ;  /* 0x000000153a1d7223 */ /* 0x048fe20000010016 */
[----:B------:R-:W-:Y:S01]  /*1d940*/  FFMA.FTZ R69, R58, R24, R69 ;  /* 0x000000183a457223 */ /* 0x000fe20000010045 */
[----:B------:R-:W-:Y:S01]  /*1d950*/  FMUL.FTZ R22, R10, R27 ;  /* 0x0000001b0a167220 */ /* 0x000fe20000410000 */
[----:B------:R-:W-:Y:S01]  /*1d960*/  FADD.FTZ R61, R24, R61 ;  /* 0x0000003d183d7221 */ /* 0x000fe20000010000 */
[----:B------:R-:W-:Y:S01]  /*1d970*/  FMUL.FTZ R24, R11, R14 ;  /* 0x0000000e0b187220 */ /* 0x000fe20000410000 */
[----:B------:R-:W-:-:S02]  /*1d980*/  FADD.FTZ R18, R57, R18 ;  /* 0x0000001239127221 */ /* 0x000fc40000010000 */
[----:B------:R-:W-:Y:S02]  /*1d990*/  FADD.FTZ R61, R61, R22 ;  /* 0x000000163d3d7221 */ /* 0x000fe40000010000 */
[----:B------:R-:W-:Y:S02]  /*1d9a0*/  FADD.FTZ R21, R18, R21 ;  /* 0x0000001512157221 */ /* 0x000fe40000010000 */
[----:B------:R-:W-:Y:S01]  /*1d9b0*/  FADD.FTZ R61, R24, R61 ;  /* 0x0000003d183d7221 */ /* 0x000fe20000010000 */
[----:B------:R-:W-:-:S04]  /*1d9c0*/  FADD.FTZ R66, R66, R27 ;  /* 0x0000001b42427221 */ /* 0x000fc80000010000 */
[----:B------:R-:W-:Y:S01]  /*1d9d0*/  FADD.FTZ R66, R66, R25 ;  /* 0x0000001942427221 */ /* 0x000fe20000010000 */
[----:B--2---:R-:W-:Y:S01]  /*1d9e0*/  FFMA.FTZ R69, R60, R22, R69 ;  /* 0x000000163c457223 */ /* 0x004fe20000010045 */
[----:B------:R-:W-:-:S03]  /*1d9f0*/  FMUL.FTZ R22, R10, R25 ;  /* 0x000000190a167220 */ /* 0x000fc60000410000 */
[C---:B----4-:R-:W-:Y:S01]  /*1da00*/  FFMA.FTZ R69, R63.reuse, R24, R69 ;  /* 0x000000183f457223 */ /* 0x050fe20000010045 */
[----:B------:R-:W-:Y:S01]  /*1da10*/  FFMA.FTZ R18, R63, R14, R29 ;  /* 0x0000000e3f127223 */ /* 0x000fe2000001001d */
[-C--:B------:R-:W-:Y:S01]  /*1da20*/  FMUL.FTZ R24, R11, R5.reuse ;  /* 0x000000050b187220 */ /* 0x080fe20000410000 */
[----:B------:R-:W-:Y:S01]  /*1da30*/  FADD.FTZ R61, R61, R22 ;  /* 0x000000163d3d7221 */ /* 0x000fe20000010000 */
[----:B------:R-:W-:Y:S01]  /*1da40*/  FFMA.FTZ R69, R62, R22, R69 ;  /* 0x000000163e457223 */ /* 0x000fe20000010045 */
[----:B------:R-:W-:Y:S02]  /*1da50*/  FADD.FTZ R14, R21, R14 ;  /* 0x0000000e150e7221 */ /* 0x000fe40000010000 */
[----:B------:R-:W-:Y:S01]  /*1da60*/  FADD.FTZ R61, R24, R61 ;  /* 0x0000003d183d7221 */ /* 0x000fe20000010000 */
[C---:B------:R-:W-:Y:S01]  /*1da70*/  FFMA.FTZ R21, R67.reuse, R5, R18 ;  /* 0x0000000543157223 */ /* 0x040fe20000010012 */
[----:B------:R-:W-:Y:S01]  /*1da80*/  FFMA.FTZ R69, R67, R24, R69 ;  /* 0x0000001843457223 */ /* 0x000fe20000010045 */
[----:B------:R-:W-:Y:S01]  /*1da90*/  FMUL.FTZ R18, R10, R23 ;  /* 0x000000170a127220 */ /* 0x000fe20000410000 */
[----:B------:R-:W-:-:S03]  /*1daa0*/  FMUL.FTZ R22, R11, R20 ;  /* 0x000000140b167220 */ /* 0x000fc60000410000 */
[----:B------:R-:W-:Y:S01]  /*1dab0*/  FFMA.FTZ R69, R64, R18, R69 ;  /* 0x0000001240457223 */ /* 0x000fe20000010045 */
[----:B------:R-:W-:Y:S01]  /*1dac0*/  FADD.FTZ R61, R61, R18 ;  /* 0x000000123d3d7221 */ /* 0x000fe20000010000 */
[----:B------:R-:W-:Y:S01]  /*1dad0*/  FMUL.FTZ R18, R10, R0 ;  /* 0x000000000a127220 */ /* 0x000fe20000410000 */
[----:B------:R-:W-:Y:S01]  /*1dae0*/  FFMA.FTZ R30, R60, R27, R30 ;  /* 0x0000001b3c1e7223 */ /* 0x000fe2000001001e */
[C---:B------:R-:W-:Y:S01]  /*1daf0*/  FFMA.FTZ R69, R9.reuse, R22, R69 ;  /* 0x0000001609457223 */ /* 0x040fe20000010045 */
[----:B------:R-:W-:Y:S01]  /*1db00*/  FADD.FTZ R61, R22, R61 ;  /* 0x0000003d163d7221 */ /* 0x000fe20000010000 */
[----:B------:R-:W-:Y:S01]  /*1db10*/  FADD.FTZ R5, R14, R5 ;  /* 0x000000050e057221 */ /* 0x000fe20000010000 */
[----:B------:R-:W-:Y:S01]  /*1db20*/  FFMA.FTZ R14, R9, R20, R21 ;  /* 0x00000014090e7223 */ /* 0x000fe20000010015 */
[----:B------:R-:W-:Y:S01]  /*1db30*/  FFMA.FTZ R22, R8, R18, R69 ;  /* 0x0000001208167223 */ /* 0x000fe20000010045 */
[----:B------:R-:W-:Y:S01]  /*1db40*/  FMUL.FTZ R21, R11, R19 ;  /* 0x000000130b157220 */ /* 0x000fe20000410000 */
[----:B------:R-:W-:Y:S01]  /*1db50*/  FFMA.FTZ R30, R62, R25, R30 ;  /* 0x000000193e1e7223 */ /* 0x000fe2000001001e */
[----:B------:R-:W-:Y:S01]  /*1db60*/  FADD.FTZ R18, R61, R18 ;  /* 0x000000123d127221 */ /* 0x000fe20000010000 */
        /* <DEDUP_REMOVED lines=24> */
[----:B------:R-:W-:-:S02]  /*1dcf0*/  FMUL.FTZ R24, R11, R68 ;  /* 0x000000440b187220 */ /* 0x000fc40000410000 */
[----:B------:R-:W-:Y:S01]  /*1dd00*/  FADD.FTZ R19, R19, R12 ;  /* 0x0000000c13137221 */ /* 0x000fe20000010000 */
[----:B------:R-:W-:Y:S01]  /*1dd10*/  FFMA.FTZ R18, R17, R20, R18 ;  /* 0x0000001411127223 */ /* 0x000fe20000010012 */
[----:B------:R-:W-:Y:S01]  /*1dd20*/  FADD.FTZ R27, R27, R20 ;  /* 0x000000141b1b7221 */ /* 0x000fe20000010000 */
[----:B------:R-:W-:Y:S01]  /*1dd30*/  FFMA.FTZ R12, R17, R13, R0 ;  /* 0x0000000d110c7223 */ /* 0x000fe20000010000 */
[----:B------:R-:W-:Y:S01]  /*1dd40*/  FADD.FTZ R14, R14, R13 ;  /* 0x0000000d0e0e7221 */ /* 0x000fe20000010000 */
[C---:B------:R-:W-:Y:S01]  /*1dd50*/  FFMA.FTZ R22, R15.reuse, R24, R18 ;  /* 0x000000180f167223 */ /* 0x040fe20000010012 */
[----:B------:R-:W-:Y:S01]  /*1dd60*/  FFMA.FTZ R13, R15, R68, R16 ;  /* 0x000000440f0d7223 */ /* 0x000fe20000010010 */
[----:B------:R-:W-:Y:S01]  /*1dd70*/  FADD.FTZ R21, R24, R27 ;  /* 0x0000001b18157221 */ /* 0x000fe20000010000 */
[----:B0-----:R-:W-:-:S07]  /*1dd80*/  FADD.FTZ R15, R19, R68 ;  /* 0x00000044130f7221 */ /* 0x001fce0000010000 */
.L_x_775:
        /* <DEDUP_REMOVED lines=47> */
.L_x_777:
[----:B------:R-:W-:Y:S05]  /*1e080*/  BSYNC.RECONVERGENT B0 ;  /* 0x0000000000007941 */ /* 0x000fea0003800200 */
.L_x_776:
[----:B------:R-:W-:Y:S06]  /*1e090*/  BAR.SYNC.DEFER_BLOCKING 0x0 ;  /* 0x0000000000007b1d */ /* 0x000fec0000010000 */
[----:B------:R-:W-:Y:S04]  /*1e0a0*/  BSSY.RECONVERGENT B0, `(.L_x_778) ;  /* 0x0000024000007945 */ /* 0x000fe80003800200 */
[----:B------:R-:W-:Y:S05]  /*1e0b0*/  @P0 BRA `(.L_x_779) ;  /* 0x0000000000880947 */ /* 0x000fea0003800000 */
[----:B------:R-:W-:-:S09]  /*1e0c0*/  ULEA UR5, UR7, UR6, 0x18 ;  /* 0x0000000607057291 */ /* 0x000fd2000f8ec0ff */
[----:B------:R-:W4:Y:S04]  /*1e0d0*/  LDS.64 R36, [UR5+0x18] ;  /* 0x00001805ff247984 */ /* 0x000f280008000a00 */
[----:B--23--:R-:W2:Y:S04]  /*1e0e0*/  LDS.128 R16, [UR5+0x20] ;  /* 0x00002005ff107984 */ /* 0x00cea80008000c00 */
[----:B------:R-:W3:Y:S04]  /*1e0f0*/  LDS.128 R32, [UR5+0x30] ;  /* 0x00003005ff207984 */ /* 0x000ee80008000c00 */
[----:B------:R-:W0:Y:S04]  /*1e100*/  LDS.128 R28, [UR5+0x40] ;  /* 0x00004005ff1c7984 */ /* 0x000e280008000c00 */
[----:B------:R-:W0:Y:S04]  /*1e110*/  LDS.128 R24, [UR5+0x50] ;  /* 0x00005005ff187984 */ /* 0x000e280008000c00 */
[----:B-1----:R-:W1:Y:S01]  /*1e120*/  LDS.128 R20, [UR5+0x60] ;  /* 0x00006005ff147984 */ /* 0x002e620008000c00 */
[----:B----4-:R-:W-:Y:S01]  /*1e130*/  FADD.FTZ R39, R44, R36 ;  /* 0x000000242c277221 */ /* 0x010fe20000010000 */
[----:B------:R-:W-:-:S03]  /*1e140*/  FADD.FTZ R40, R45, R37 ;  /* 0x000000252d287221 */ /* 0x000fc60000010000 */
[----:B--2---:R-:W-:Y:S01]  /*1e150*/  FADD.FTZ R41, R39, R16 ;  /* 0x0000001027297221 */ /* 0x004fe20000010000 */
[----:B------:R-:W-:Y:S01]  /*1e160*/  FADD.FTZ R40, R40, R17 ;  /* 0x0000001128287221 */ /* 0x000fe20000010000 */
[----:B------:R-:W2:Y:S02]  /*1e170*/  LDS.128 R36, [UR5+0x70] ;  /* 0x00007005ff247984 */ /* 0x000ea40008000c00 */
        /* <DEDUP_REMOVED lines=18> */
[----:B--2---:R-:W-:Y:S01]  /*1e2a0*/  FADD.FTZ R41, R41, R36 ;  /* 0x0000002429297221 */ /* 0x004fe20000010000 */
[----:B------:R-:W-:-:S03]  /*1e2b0*/  FADD.FTZ R40, R40, R37 ;  /* 0x0000002528287221 */ /* 0x000fc60000010000 */
[----:B------:R-:W-:Y:S01]  /*1e2c0*/  FADD.FTZ R44, R41, R38 ;  /* 0x00000026292c7221 */ /* 0x000fe20000010000 */
[----:B------:R-:W-:-:S07]  /*1e2d0*/  FADD.FTZ R45, R40, R39 ;  /* 0x00000027282d7221 */ /* 0x000fce0000010000 */
.L_x_779:
[----:B------:R-:W-:Y:S05]  /*1e2e0*/  BSYNC.RECONVERGENT B0 ;  /* 0x0000000000007941 */ /* 0x000fea0003800200 */
.L_x_778:
[----:B------:R-:W-:Y:S06]  /*1e2f0*/  BAR.SYNC.DEFER_BLOCKING 0x0 ;  /* 0x0000000000007b1d */ /* 0x000fec0000010000 */
[----:B------:R-:W-:Y:S04]  /*1e300*/  BSSY.RECONVERGENT B0, `(.L_x_780) ;  /* 0x0000025000007945 */ /* 0x000fe80003800200 */
[----:B------:R-:W-:Y:S05]  /*1e310*/  @P3 BRA `(.L_x_781) ;  /* 0x00000000008c3947 */ /* 0x000fea0003800000 */
[----:B--23--:R-:W2:Y:S04]  /*1e320*/  LDS.128 R16, [R0+0x380] ;  /* 0x0003800000107984 */ /* 0x00cea80000000c00 */
[----:B-1----:R-:W1:Y:S04]  /*1e330*/  LDS.128 R20, [R0+0x700] ;  /* 0x0007000000147984 */ /* 0x002e680000000c00 */
[----:B------:R-:W3:Y:S04]  /*1e340*/  LDS.128 R24, [R0+0xa80] ;  /* 0x000a800000187984 */ /* 0x000ee80000000c00 */
[----:B------:R-:W4:Y:S04]  /*1e350*/  LDS.128 R28, [R0+0xe00] ;  /* 0x000e0000001c7984 */ /* 0x000f280000000c00 */
[----:B------:R-:W4:Y:S04]  /*1e360*/  LDS.128 R32, [R0+0x1180] ;  /* 0x0011800000207984 */ /* 0x000f280000000c00 */
[----:B------:R-:W4:Y:S04]  /*1e370*/  LDS.128 R36, [R0+0x1500] ;  /* 0x0015000000247984 */ /* 0x000f280000000c00 */
[----:B------:R4:W4:Y:S01]  /*1e380*/  LDS.128 R40, [R0+0x1880] ;  /* 0x0018800000287984 */ /* 0x0009220000000c00 */
[----:B--2---:R-:W-:Y:S01]  /*1e390*/  FADD.FTZ R47, R12, R16 ;  /* 0x000000100c2f7221 */ /* 0x004fe20000010000 */
[----:B0-----:R-:W-:Y:S01]  /*1e3a0*/  FADD.FTZ R12, R13, R17 ;  /* 0x000000110d0c7221 */ /* 0x001fe20000010000 */
        /* <DEDUP_REMOVED lines=26> */
.L_x_781:
[----:B------:R-:W-:Y:S05]  /*1e550*/  BSYNC.RECONVERGENT B0 ;  /* 0x0000000000007941 */ /* 0x000fea0003800200 */
.L_x_780:
[----:B------:R-:W-:Y:S04]  /*1e560*/  BSSY.RECONVERGENT B0, `(.L_x_782) ;  /* 0x000001e000007945 */ /* 0x000fe80003800200 */
[----:B------:R-:W-:Y:S05]  /*1e570*/  @P3 BRA `(.L_x_783) ;  /* 0x0000000000703947 */ /* 0x000fea0003800000 */
[----:B------:R-:W3:Y:S01]  /*1e580*/  LDC.64 R28, c[0x0][0x3f8] ;  /* 0x0000fe00ff1c7b82 */ /* 0x000ee20000000a00 */
[----:B0-----:R-:W-:-:S05]  /*1e590*/  MOV R0, UR13 ;  /* 0x0000000d00007c02 */ /* 0x001fca0008000f00 */
[----:B------:R-:W-:Y:S02]  /*1e5a0*/  IMAD R23, R0, 0x38, R5 ;  /* 0x0000003800177824 */ /* 0x000fe400078e0205 */
[----:B--2---:R-:W0:Y:S01]  /*1e5b0*/  LDC.64 R16, c[0x0][0x3d8] ;  /* 0x0000f600ff107b82 */ /* 0x004e220000000a00 */
[----:B---3--:R-:W-:Y:S01]  /*1e5c0*/  IMAD.WIDE.U32 R18, R28, 0x3, RZ ;  /* 0x000000031c127825 */ /* 0x008fe200078e00ff */
        /* <DEDUP_REMOVED lines=11> */
[----:B-1----:R-:W-:Y:S02]  /*1e680*/  LEA R20, P2, R28, R16, 0x2 ;  /* 0x000000101c147211 */ /* 0x002fe400078410ff */
        /* <DEDUP_REMOVED lines=11> */
.L_x_783:
[----:B------:R-:W-:Y:S05]  /*1e740*/  BSYNC.RECONVERGENT B0 ;  /* 0x0000000000007941 */ /* 0x000fea0003800200 */
.L_x_782:
        /* <DEDUP_REMOVED lines=17> */
[----:B------:R-:W-:Y:S02]  /*1e860*/  MOV R17, UR7 ;  /* 0x0000000700117c02 */ /* 0x000fe40008000f00 */
[----:B------:R-:W-:Y:S01]  /*1e870*/  UIADD3 UR5, UPT, UPT, -UR5, 0x1, URZ ;  /* 0x0000000105057890 */ /* 0x000fe2000fffe1ff */
[----:B---3--:R-:W-:-:S02]  /*1e880*/  MOV R19, UR13 ;  /* 0x0000000d00137c02 */ /* 0x008fc40008000f00 */
        /* <DEDUP_REMOVED lines=14> */
.L_x_787:
[----:B------:R-:W2:Y:S04]  /*1e970*/  LDG.E.STRONG.GPU R0, desc[UR10][R16.64] ;  /* 0x0000000a10007981 */ /* 0x000ea8000c1ef900 */
[----:B--2---:R-:W-:Y:S04]  /*1e980*/  CCTL.IVALL ;  /* 0x00000000ff00798f */ /* 0x004fe80002000000 */
[----:B------:R0:W-:Y:S01]  /*1e990*/  STL [R1], R0 ;  /* 0x0000000001007387 */ /* 0x0001e20000100800 */
[----:B------:R-:W-:-:S13]  /*1e9a0*/  ISETP.NE.AND P0, PT, R0, UR5, PT ;  /* 0x0000000500007c0c */ /* 0x000fda000bf05270 */
[----:B0-----:R-:W-:Y:S05]  /*1e9b0*/  @P0 BRA `(.L_x_787) ;  /* 0xfffffffc00ec0947 */ /* 0x001fea000383ffff */
.L_x_786:
[----:B------:R-:W-:Y:S05]  /*1e9c0*/  BSYNC.RECONVERGENT B0 ;  /* 0x0000000000007941 */ /* 0x000fea0003800200 */
.L_x_785:
        /* <DEDUP_REMOVED lines=15> */
.L_x_789:
[----:B------:R-:W-:Y:S02]  /*1eac0*/  ISETP.NE.AND P1, PT, RZ, UR23, PT ;  /* 0x00000017ff007c0c */ /* 0x000fe4000bf25270 */
[----:B------:R-:W-:Y:S02]  /*1ead0*/  MOV R15, UR6 ;  /* 0x00000006000f7c02 */ /* 0x000fe40008000f00 */
[----:B------:R-:W-:-:S13]  /*1eae0*/  ISETP.NE.OR P1, PT, R5, RZ, !P1 ;  /* 0x000000ff0500720c */ /* 0x000fda0004f25670 */
[----:B------:R-:W-:-:S06]  /*1eaf0*/  @!P1 IMAD.WIDE.U32 R14, R15, 0x8, R12 ;  /* 0x000000080f0e9825 */ /* 0x000fcc00078e000c */
[----:B------:R-:W4:Y:S01]  /*1eb00*/  @!P1 LDG.E.64 R14, desc[UR10][R14.64] ;  /* 0x0000000a0e0e9981 */ /* 0x000f22000c1e1b00 */
[----:B------:R-:W-:Y:S01]  /*1eb10*/  UIADD3 UR24, UPT, UPT, UR5, 0x1, URZ ;  /* 0x0000000105187890 */ /* 0x000fe2000fffe0ff */
[----:B------:R-:W-:Y:S01]  /*1eb20*/  MOV R17, UR17 ;  /* 0x0000001100117c02 */ /* 0x000fe20008000f00 */
[----:B------:R-:W-:Y:S01]  /*1eb30*/  UIADD3 UR25, UPT, UPT, UR5, 0x2, URZ ;  /* 0x0000000205197890 */ /* 0x000fe2000fffe0ff */
[----:B------:R-:W0:Y:S01]  /*1eb40*/  S2R R0, SR_CTAID.X ;  /* 0x0000000000007919 */ /* 0x000e220000002500 */
[----:B------:R-:W-:Y:S01]  /*1eb50*/  UIADD3 UR26, UPT, UPT, UR5, 0x3, URZ ;  /* 0x00000003051a7890 */ /* 0x000fe2000fffe0ff */
[----:B---3--:R-:W-:Y:S01]  /*1eb60*/  MOV R19, UR13 ;  /* 0x0000000d00137c02 */ /* 0x008fe20008000f00 */
        /* <DEDUP_REMOVED lines=17> */
[--C-:B------:R-:W-:Y:S01]  /*1ec80*/  @!P3 IMAD.WIDE.U32 R18, R19, 0x8, R12.reuse ;  /* 0x000000081312b825 */ /* 0x100fe200078e000c */
[----:B------:R0:W2:Y:S01]  /*1ec90*/  @!P4 LDG.E.64 R26, desc[UR10][R16.64] ;  /* 0x0000000a101ac981 */ /* 0x0000a2000c1e1b00 */
[----:B------:R-:W-:Y:S02]  /*1eca0*/  MOV R23, UR18 ;  /* 0x0000001200177c02 */ /* 0x000fe40008000f00 */
[----:B------:R-:W-:Y:S01]  /*1ecb0*/  ISETP.NE.OR P5, PT, R5, RZ, !P5 ;  /* 0x000000ff0500720c */ /* 0x000fe20006fa5670 */
[--C-:B-1----:R-:W-:Y:S01]  /*1ecc0*/  @!P2 IMAD.WIDE.U32 R20, R21, 0x8, R12.reuse ;  /* 0x000000081514a825 */ /* 0x102fe200078e000c */
[----:B------:R-:W3:Y:S01]  /*1ecd0*/  @!P3 LDG.E.64 R18, desc[UR10][R18.64] ;  /* 0x0000000a1212b981 */ /* 0x000ee2000c1e1b00 */
[----:B------:R-:W-:Y:S02]  /*1ece0*/  MOV R29, UR20 ;  /* 0x00000014001d7c02 */ /* 0x000fe40008000f00 */
[----:B------:R-:W-:Y:S02]  /*1ecf0*/  MOV R31, UR19 ;  /* 0x00000013001f7c02 */ /* 0x000fe40008000f00 */
[----:B------:R-:W3:Y:S06]  /*1ed00*/  @!P2 LDG.E.64 R20, desc[UR10][R20.64] ;  /* 0x0000000a1414a981 */ /* 0x000eec000c1e1b00 */
[----:B0-----:R-:W-:-:S06]  /*1ed10*/  @!P5 IMAD.WIDE.U32 R16, R31, 0x8, R12 ;  /* 0x000000081f10d825 */ /* 0x001fcc00078e000c */
[----:B------:R-:W3:Y:S01]  /*1ed20*/  @!P5 LDG.E.64 R16, desc[UR10][R16.64] ;  /* 0x0000000a1010d981 */ /* 0x000ee2000c1e1b00 */
        /* <DEDUP_REMOVED lines=9> */
[----:B------:R-:W3:Y:S04]  /*1edc0*/  @!P1 LDG.E.64 R22, desc[UR10][R22.64] ;  /* 0x0000000a16169981 */ /* 0x000ee8000c1e1b00 */
[----:B------:R-:W3:Y:S01]  /*1edd0*/  @!P6 LDG.E.64 R14, desc[UR10][R14.64] ;  /* 0x0000000a0e0ee981 */ /* 0x000ee2000c1e1b00 */
        /* <DEDUP_REMOVED lines=27> */
.L_x_788:
        /* <DEDUP_REMOVED lines=35> */
[----:B---3--:R-:W-:-:S04]  /*1f1c0*/  MOV R19, UR7 ;  /* 0x0000000700137c02 */ /* 0x008fc80008000f00 */
        /* <DEDUP_REMOVED lines=16> */
.L_x_790:
        /* <DEDUP_REMOVED lines=18> */
[----:B--2---:R-:W-:Y:S02]  /*1f3f0*/  @!P1 IMAD.WIDE.U32 R16, R17, 0x8, R12 ;  /* 0x0000000811109825 */ /* 0x004fe400078e000c */
[----:B------:R-:W2:Y:S04]  /*1f400*/  @!P0 LDG.E.64 R14, desc[UR10][R14.64] ;  /* 0x0000000a0e0e8981 */ /* 0x000ea8000c1e1b00 */
[----:B------:R-:W4:Y:S01]  /*1f410*/  @!P1 LDG.E.64 R16, desc[UR10][R16.64] ;  /* 0x0000000a10109981 */ /* 0x000f22000c1e1b00 */
[----:B------:R-:W-:-:S04]  /*1f420*/  IADD3 R0, PT, PT, R0, 0x2, RZ ;  /* 0x0000000200007810 */ /* 0x000fc80007ffe0ff */
[----:B------:R-:W-:Y:S01]  /*1f430*/  R2UR UR5, R0 ;  /* 0x00000000000572ca */ /* 0x000fe200000e0000 */
[----:B----4-:R-:W-:Y:S01]  /*1f440*/  @!P1 FADD.FTZ R44, R44, R16 ;  /* 0x000000102c2c9221 */ /* 0x010fe20000010000 */
[----:B------:R-:W-:-:S03]  /*1f450*/  @!P1 FADD.FTZ R45, R45, R17 ;  /* 0x000000112d2d9221 */ /* 0x000fc60000010000 */
[----:B--2---:R-:W-:Y:S01]  /*1f460*/  @!P0 FADD.FTZ R44, R44, R14 ;  /* 0x0000000e2c2c8221 */ /* 0x004fe20000010000 */
[----:B------:R-:W-:-:S09]  /*1f470*/  @!P0 FADD.FTZ R45, R45, R15 ;  /* 0x0000000f2d2d8221 */ /* 0x000fd20000010000 */
.L_x_791:
        /* <DEDUP_REMOVED lines=12> */
.L_x_792:
[----:B------:R-:W-:Y:S05]  /*1f540*/  BSYNC.RECONVERGENT B0 ;  /* 0x0000000000007941 */ /* 0x000fea0003800200 */
.L_x_784:
        /* <DEDUP_REMOVED lines=13> */
[----:B------:R-:W1:Y:S01]  /*1f620*/  LDS.64 R12, [UR5+0x88] ;  /* 0x00008805ff0c7984 */ /* 0x000e620008000a00 */
[----:B------:R-:W1:Y:S02]  /*1f630*/  LDCU UR5, c[0x0][0x42c] ;  /* 0x00008580ff0577ac */ /* 0x000e640008000800 */
[----:B-1----:R-:W-:Y:S01]  /*1f640*/  FMUL.FTZ R0, R12, UR5 ;  /* 0x000000050c007c20 */ /* 0x002fe20008410000 */
[----:B0---4-:R-:W-:-:S07]  /*1f650*/  FMUL.FTZ R5, R13, UR5 ;  /* 0x000000050d057c20 */ /* 0x011fce0008410000 */
.L_x_798:
[----:B---3--:R-:W-:-:S05]  /*1f660*/  LEA R19, R17, UR15, 0x2 ;  /* 0x0000000f11137c11 */ /* 0x008fca000f8e10ff */
[----:B0-----:R-:W2:Y:S04]  /*1f670*/  LDL.64 R14, [R19+0x10] ;  /* 0x00001000130e7983 */ /* 0x001ea80000100a00 */
[----:B------:R-:W3:Y:S01]  /*1f680*/  LDL.64 R12, [R19+0x110] ;  /* 0x00011000130c7983 */ /* 0x000ee20000100a00 */
[----:B------:R-:W-:Y:S01]  /*1f690*/  BSSY.RECONVERGENT B0, `(.L_x_793) ;  /* 0x000003b000007945 */ /* 0x000fe20003800200 */
[--C-:B--2---:R-:W-:Y:S02]  /*1f6a0*/  HADD2.F32 R16, -RZ, R14.reuse.H0_H0 ;  /* 0x2000000eff107230 */ /* 0x104fe40000004100 */
[----:B------:R-:W-:Y:S02]  /*1f6b0*/  HADD2.F32 R14, -RZ, R14.H1_H1 ;  /* 0x3000000eff0e7230 */ /* 0x000fe40000004100 */
[----:B---3--:R-:W-:-:S02]  /*1f6c0*/  HADD2.F32 R19, -RZ, R12.H0_H0 ;  /* 0x2000000cff137230 */ /* 0x008fc40000004100 */
[----:B------:R-:W-:Y:S01]  /*1f6d0*/  FADD.FTZ R16, R16, -UR28 ;  /* 0x8000001c10107e21 */ /* 0x000fe20008010000 */
[----:B------:R-:W-:-:S03]  /*1f6e0*/  FADD.FTZ R14, R14, -UR28 ;  /* 0x8000001c0e0e7e21 */ /* 0x000fc60008010000 */
[----:B------:R-:W-:Y:S01]  /*1f6f0*/  FMUL.FTZ R31, R16, UR16 ;  /* 0x00000010101f7c20 */ /* 0x000fe20008410000 */
[----:B------:R-:W-:Y:S01]  /*1f700*/  FMUL.FTZ R26, R14, UR16 ;  /* 0x000000100e1a7c20 */ /* 0x000fe20008410000 */
[----:B------:R-:W-:Y:S02]  /*1f710*/  HADD2.F32 R14, -RZ, R12.H1_H1 ;  /* 0x3000000cff0e7230 */ /* 0x000fe40000004100 */
[----:B------:R-:W-:Y:S01]  /*1f720*/  @P2 FFMA.FTZ R16, R10, R31, R2 ;  /* 0x0000001f0a102223 */ /* 0x000fe20000010002 */
[----:B------:R-:W-:-:S03]  /*1f730*/  @P2 FFMA.FTZ R18, R11, R26, R3 ;  /* 0x0000001a0b122223 */ /* 0x000fc60000010003 */
[----:B------:R-:W-:Y:S01]  /*1f740*/  @P2 FMUL.FTZ R20, R16, -1.4426950216293334961 ;  /* 0xbfb8aa3b10142820 */ /* 0x000fe20000410000 */
[----:B------:R-:W-:-:S05]  /*1f750*/  @P2 FMUL.FTZ R23, R18, -1.4426950216293334961 ;  /* 0xbfb8aa3b12172820 */ /* 0x000fca0000410000 */
[----:B------:R-:W0:Y:S04]  /*1f760*/  @P2 MUFU.EX2 R20, R20 ;  /* 0x0000001400142308 */ /* 0x000e280000000800 */
[----:B------:R-:W1:Y:S01]  /*1f770*/  @P2 MUFU.EX2 R23, R23 ;  /* 0x0000001700172308 */ /* 0x000e620000000800 */
[----:B0-----:R-:W-:Y:S01]  /*1f780*/  @P2 FADD.FTZ R21, R20, 1 ;  /* 0x3f80000014152421 */ /* 0x001fe20000010000 */
[----:B-1----:R-:W-:-:S03]  /*1f790*/  @P2 FADD.FTZ R24, R23, 1 ;  /* 0x3f80000017182421 */ /* 0x002fc60000010000 */
[----:B------:R0:W1:Y:S01]  /*1f7a0*/  @P2 MUFU.RCP R22, R21 ;  /* 0x0000001500162308 */ /* 0x0000620000001000 */
[----:B-----5:R-:W-:-:S04]  /*1f7b0*/  LEA R23, R17, R4, 0x3 ;  /* 0x0000000411177211 */ /* 0x020fc800078e18ff */
[C---:B------:R-:W-:Y:S02]  /*1f7c0*/  ISETP.GE.U32.AND P0, PT, R23.reuse, UR18, PT ;  /* 0x0000001217007c0c */ /* 0x040fe4000bf06070 */
[----:B------:R-:W-:Y:S01]  /*1f7d0*/  IADD3 R12, PT, PT, R23, 0x8, RZ ;  /* 0x00000008170c7810 */ /* 0x000fe20007ffe0ff */
[----:B------:R-:W2:Y:S01]  /*1f7e0*/  @P2 MUFU.RCP R25, R24 ;  /* 0x0000001800192308 */ /* 0x000ea20000001000 */
[----:B0-----:R-:W-:Y:S02]  /*1f7f0*/  SHF.R.S32.HI R21, RZ, 0x1f, R23 ;  /* 0x0000001fff157819 */ /* 0x001fe40000011417 */
[----:B------:R-:W-:Y:S02]  /*1f800*/  ISETP.GE.U32.AND P1, PT, R12, UR18, PT ;  /* 0x000000120c007c0c */ /* 0x000fe4000bf26070 */
[----:B------:R-:W-:Y:S02]  /*1f810*/  ISETP.GE.AND.EX P0, PT, R21, UR19, PT, P0 ;  /* 0x0000001315007c0c */ /* 0x000fe4000bf06300 */
[----:B------:R-:W-:Y:S01]  /*1f820*/  SHF.R.S32.HI R28, RZ, 0x1f, R12 ;  /* 0x0000001fff1c7819 */ /* 0x000fe2000001140c */
[----:B-1----:R-:W-:Y:S01]  /*1f830*/  @P2 FADD.FTZ R27, -R22, 1 ;  /* 0x3f800000161b2421 */ /* 0x002fe20000010100 */
[----:B------:R-:W-:-:S02]  /*1f840*/  @P2 FMUL.FTZ R22, R19, R22 ;  /* 0x0000001613162220 */ /* 0x000fc40000410000 */
[----:B------:R-:W-:Y:S01]  /*1f850*/  ISETP.GE.AND.EX P1, PT, R28, UR19, PT, P1 ;  /* 0x000000131c007c0c */ /* 0x000fe2000bf26310 */
[----:B------:R-:W-:Y:S01]  /*1f860*/  @P2 FFMA.FTZ R27, R16, R27, 1 ;  /* 0x3f800000101b2423 */ /* 0x000fe2000001001b */
[----:B------:R-:W-:Y:S02]  /*1f870*/  HADD2.F32 R16, -RZ, R15.H0_H0 ;  /* 0x2000000fff107230 */ /* 0x000fe40000004100 */
[----:B--2---:R-:W-:Y:S01]  /*1f880*/  @P2 FADD.FTZ R29, -R25, 1 ;  /* 0x3f800000191d2421 */ /* 0x004fe20000010100 */
[----:B------:R-:W-:Y:S02]  /*1f890*/  @P2 FMUL.FTZ R25, R14, R25 ;  /* 0x000000190e192220 */ /* 0x000fe40000410000 */
[----:B------:R-:W-:Y:S01]  /*1f8a0*/  FADD.FTZ R20, R16, -UR28 ;  /* 0x8000001c10147e21 */ /* 0x000fe20008010000 */
[----:B------:R-:W-:Y:S01]  /*1f8b0*/  @P2 FMUL.FTZ R19, R22, R27 ;  /* 0x0000001b16132220 */ /* 0x000fe20000410000 */
[----:B------:R-:W-:Y:S01]  /*1f8c0*/  @P2 FFMA.FTZ R18, R18, R29, 1 ;  /* 0x3f80000012122423 */ /* 0x000fe2000001001d */
[----:B------:R-:W-:-:S03]  /*1f8d0*/  FFMA.FTZ R16, R0, R26, R5 ;  /* 0x0000001a00107223 */ /* 0x000fc60000010005 */
[----:B------:R-:W-:Y:S01]  /*1f8e0*/  @P2 FMUL.FTZ R14, R25, R18 ;  /* 0x00000012190e2220 */ /* 0x000fe20000410000 */
[----:B------:R-:W-:Y:S02]  /*1f8f0*/  HADD2.F32 R18, -RZ, R15.H1_H1 ;  /* 0x3000000fff127230 */ /* 0x000fe40000004100 */
[----:B------:R-:W-:Y:S01]  /*1f900*/  FFMA.FTZ R15, R0, R31, R5 ;  /* 0x0000001f000f7223 */ /* 0x000fe20000010005 */
[----:B------:R-:W-:Y:S01]  /*1f910*/  FMUL.FTZ R25, R20, UR16 ;  /* 0x0000001014197c20 */ /* 0x000fe20008410000 */
[----:B------:R-:W-:Y:S01]  /*1f920*/  ISETP.NE.AND P2, PT, RZ, UR12, PT ;  /* 0x0000000cff007c0c */ /* 0x000fe2000bf45270 */
[----:B------:R-:W-:Y:S01]  /*1f930*/  FADD.FTZ R18, R18, -UR28 ;  /* 0x8000001c12127e21 */ /* 0x000fe20008010000 */
[----:B------:R-:W-:-:S03]  /*1f940*/  FFMA.FTZ R19, R10, R19, -R15 ;  /* 0x000000130a137223 */ /* 0x000fc6000001080f */
[----:B------:R-:W-:Y:S01]  /*1f950*/  FMUL.FTZ R20, R18, UR16 ;  /* 0x0000001012147c20 */ /* 0x000fe20008410000 */
[----:B------:R-:W-:Y:S01]  /*1f960*/  FFMA.FTZ R18, R11, R14, -R16 ;  /* 0x0000000e0b127223 */ /* 0x000fe20000010810 */
[----:B------:R-:W-:Y:S06]  /*1f970*/  @P0 BRA `(.L_x_794) ;  /* 0x0000000000300947 */ /* 0x000fec0003800000 */
[----:B------:R-:W-:Y:S01]  /*1f980*/  MOV R14, R6 ;  /* 0x00000006000e7202 */ /* 0x000fe20000000f00 */
[----:B------:R-:W-:Y:S01]  /*1f990*/  IMAD R16, R21, UR20, RZ ;  /* 0x0000001415107c24 */ /* 0x000fe2000f8e02ff */
[----:B------:R-:W-:-:S03]  /*1f9a0*/  MOV R15, R9 ;  /* 0x00000009000f7202 */ /* 0x000fc60000000f00 */
[C---:B------:R-:W-:Y:S02]  /*1f9b0*/  IMAD R21, R23.reuse, UR21, R16 ;  /* 0x0000001517157c24 */ /* 0x040fe4000f8e0210 */
[----:B------:R-:W-:Y:S01]  /*1f9c0*/  FMUL.FTZ R16, R18, UR16 ;  /* 0x0000001012107c20 */ /* 0x000fe20008410000 */
[----:B------:R-:W-:-:S04]  /*1f9d0*/  IMAD.WIDE.U32 R14, R23, UR20, R14 ;  /* 0x00000014170e7c25 */ /* 0x000fc8000f8e000e */
[----:B------:R-:W-:Y:S01]  /*1f9e0*/  FMUL.FTZ R23, R19, UR16 ;  /* 0x0000001013177c20 */ /* 0x000fe20008410000 */
[----:B------:R-:W-:Y:S02]  /*1f9f0*/  IADD3 R15, PT, PT, R15, R21, RZ ;  /* 0x000000150f0f7210 */ /* 0x000fe40007ffe0ff */
[----:B------:R-:W-:-:S04]  /*1fa00*/  LEA R18, P0, R14, UR6, 0x1 ;  /* 0x000000060e127c11 */ /* 0x000fc8000f8008ff */
[----:B------:R-:W-:Y:S02]  /*1fa10*/  LEA.HI.X R19, R14, UR7, R15, 0x1, P0 ;  /* 0x000000070e137c11 */ /* 0x000fe400080f0c0f */
[----:B------:R-:W-:-:S05]  /*1fa20*/  F2FP.F16.F32.PACK_AB R15, R16, R23 ;  /* 0x00000017100f723e */ /* 0x000fca00000000ff */
[----:B------:R0:W-:Y:S02]  /*1fa30*/  STG.E desc[UR10][R18.64], R15 ;  /* 0x0000000f12007986 */ /* 0x0001e4000c10190a */
.L_x_794:
[----:B------:R-:W-:Y:S05]  /*1fa40*/  BSYNC.RECONVERGENT B0 ;  /* 0x0000000000007941 */ /* 0x000fea0003800200 */
.L_x_793:
        /* <DEDUP_REMOVED lines=23> */
.L_x_795:
[----:B------:R-:W-:Y:S01]  /*1fbc0*/  BSSY.RECONVERGENT B0, `(.L_x_796) ;  /* 0x0000010000007945 */ /* 0x000fe20003800200 */
[----:B------:R-:W-:Y:S01]  /*1fbd0*/  FFMA.FTZ R27, R10, R15, -R27 ;  /* 0x0000000f0a1b7223 */ /* 0x000fe2000001081b */
[----:B------:R-:W-:Y:S02]  /*1fbe0*/  FFMA.FTZ R16, R11, R14, -R26 ;  /* 0x0000000e0b107223 */ /* 0x000fe4000001081a */
[----:B------:R-:W-:Y:S05]  /*1fbf0*/  @P1 BRA `(.L_x_797) ;  /* 0x0000000000301947 */ /* 0x000fea0003800000 */
[----:B------:R-:W-:Y:S01]  /*1fc00*/  IMAD R13, R28, UR20, RZ ;  /* 0x000000141c0d7c24 */ /* 0x000fe2000f8e02ff */
[----:B------:R-:W-:Y:S01]  /*1fc10*/  MOV R14, R6 ;  /* 0x00000006000e7202 */ /* 0x000fe20000000f00 */
[----:B------:R-:W-:Y:S01]  /*1fc20*/  FMUL.FTZ R27, R27, UR16 ;  /* 0x000000101b1b7c20 */ /* 0x000fe20008410000 */
[----:B------:R-:W-:Y:S01]  /*1fc30*/  MOV R15, R9 ;  /* 0x00000009000f7202 */ /* 0x000fe20000000f00 */
[----:B------:R-:W-:Y:S02]  /*1fc40*/  IMAD R19, R12, UR21, R13 ;  /* 0x000000150c137c24 */ /* 0x000fe4000f8e020d */
[----:B------:R-:W-:Y:S01]  /*1fc50*/  FMUL.FTZ R16, R16, UR16 ;  /* 0x0000001010107c20 */ /* 0x000fe20008410000 */
[----:B------:R-:W-:-:S05]  /*1fc60*/  IMAD.WIDE.U32 R12, R12, UR20, R14 ;  /* 0x000000140c0c7c25 */ /* 0x000fca000f8e000e */
[----:B------:R-:W-:Y:S02]  /*1fc70*/  IADD3 R13, PT, PT, R13, R19, RZ ;  /* 0x000000130d0d7210 */ /* 0x000fe40007ffe0ff */
[----:B------:R-:W-:-:S04]  /*1fc80*/  LEA R14, P0, R12, UR6, 0x1 ;  /* 0x000000060c0e7c11 */ /* 0x000fc8000f8008ff */
[----:B------:R-:W-:Y:S02]  /*1fc90*/  LEA.HI.X R15, R12, UR7, R13, 0x1, P0 ;  /* 0x000000070c0f7c11 */ /* 0x000fe400080f0c0d */
[----:B------:R-:W-:-:S05]  /*1fca0*/  F2FP.F16.F32.PACK_AB R13, R16, R27 ;  /* 0x0000001b100d723e */ /* 0x000fca00000000ff */
[----:B------:R0:W-:Y:S02]  /*1fcb0*/  STG.E desc[UR10][R14.64], R13 ;  /* 0x0000000d0e007986 */ /* 0x0001e4000c10190a */
.L_x_797:
[----:B------:R-:W-:Y:S05]  /*1fcc0*/  BSYNC.RECONVERGENT B0 ;  /* 0x0000000000007941 */ /* 0x000fea0003800200 */
.L_x_796:
        /* <DEDUP_REMOVED lines=10> */
.L_x_773:
[----:B------:R-:W1:Y:S01]  /*1fd70*/  S2R R9, SR_TID.X ;  /* 0x0000000000097919 */ /* 0x000e620000002100 */
[----:B------:R-:W2:Y:S01]  /*1fd80*/  LDC R4, c[0x0][0x370] ;  /* 0x0000dc00ff047b82 */ /* 0x000ea20000000800 */
[----:B------:R-:W-:Y:S07]  /*1fd90*/  BSSY.RECONVERGENT B0, `(.L_x_800) ;  /* 0x000000e000007945 */ /* 0x000fee0003800200 */
[----:B------:R-:W3:Y:S08]  /*1fda0*/  LDC R7, c[0x0][0x374] ;  /* 0x0000dd00ff077b82 */ /* 0x000ef00000000800 */
[----:B------:R-:W4:Y:S01]  /*1fdb0*/  LDC.64 R2, c[0x0][0x3c8] ;  /* 0x0000f200ff027b82 */ /* 0x000f220000000a00 */
[----:B--2---:R-:W-:-:S02]  /*1fdc0*/  ISETP.NE.AND P0, PT, R4, 0x1, PT ;  /* 0x000000010400780c */ /* 0x004fc40003f05270 */
[----:B-1----:R-:W-:Y:S02]  /*1fdd0*/  ISETP.NE.AND P1, PT, R9, RZ, PT ;  /* 0x000000ff0900720c */ /* 0x002fe40003f25270 */
[----:B---3--:R-:W-:-:S04]  /*1fde0*/  SHF.L.U32 R0, R7, 0x1, RZ ;  /* 0x0000000107007819 */ /* 0x008fc800000006ff */
        /* <DEDUP_REMOVED lines=8> */
.L_x_801:
[----:B------:R-:W-:Y:S05]  /*1fe70*/  BSYNC.RECONVERGENT B0 ;  /* 0x0000000000007941 */ /* 0x000fea0003800200 */
.L_x_800:
        /* <DEDUP_REMOVED lines=11> */
.L_x_803:
[----:B------:R-:W2:Y:S04]  /*1ff30*/  LDG.E.STRONG.GPU R5, desc[UR10][R2.64] ;  /* 0x0000000a02057981 */ /* 0x000ea8000c1ef900 */
[----:B--2---:R-:W-:Y:S01]  /*1ff40*/  CCTL.IVALL ;  /* 0x00000000ff00798f */ /* 0x004fe20002000000 */
[----:B------:R-:W-:Y:S05]  /*1ff50*/  YIELD ;  /* 0x0000000000007946 */ /* 0x000fea0003800000 */
[----:B------:R-:W-:-:S13]  /*1ff60*/  ISETP.NE.AND P0, PT, R5, R0, PT ;  /* 0x000000000500720c */ /* 0x000fda0003f05270 */
[----:B------:R-:W-:Y:S05]  /*1ff70*/  @P0 BRA `(.L_x_803) ;  /* 0xfffffffc00ec0947 */ /* 0x000fea000383ffff */
.L_x_802:
        /* <DEDUP_REMOVED lines=13> */
[----:B0-----:R-:W-:-:S04]  /*20050*/  IADD3 R13, P1, PT, R2, 0x1c0, RZ ;  /* 0x000001c0020d7810 */ /* 0x001fc80007f3e0ff */
        /* <DEDUP_REMOVED lines=61> */
.L_x_806:
        /* <DEDUP_REMOVED lines=29> */
.L_x_805:
[----:B------:R-:W-:Y:S05]  /*20600*/  BSYNC.RECONVERGENT B0 ;  /* 0x0000000000007941 */ /* 0x000fea0003800200 */
.L_x_804:
        /* <DEDUP_REMOVED lines=10> */
.L_x_807:
        /* <DEDUP_REMOVED lines=82> */
.L_x_808:
        /* <DEDUP_REMOVED lines=11> */
.L_x_4895:


//--------------------- .text._Z35group_norm_nhwc_bwd_one_pass_kernelI11Fp16IOBf16WLi64ELi112ELi448EEv26Group_norm_nhwc_bwd_params --------------------------
	.section	.text._Z35group_norm_nhwc_bwd_one_pass_kernelI11Fp16IOBf16WLi64ELi112ELi448EEv26Group_norm_nhwc_bwd_params,"ax",@progbits
	.align	128
        .global         _Z35group_norm_nhwc_bwd_one_pass_kernelI11Fp16IOBf16WLi64ELi112ELi448EEv26Group_norm_nhwc_bwd_params
        .type           _Z35group_norm_nhwc_bwd_one_pass_kernelI11Fp16IOBf16WLi64ELi112ELi448EEv26Group_norm_nhwc_bwd_params,@function
        .size           _Z35group_norm_nhwc_bwd_one_pass_kernelI11Fp16IOBf16WLi64ELi112ELi448EEv26Group_norm_nhwc_bwd_params,(.L_x_4896 - _Z35group_norm_nhwc_bwd_one_pass_kernelI11Fp16IOBf16WLi64ELi112ELi448EEv26Group_norm_nhwc_bwd_params)
        .other          _Z35group_norm_nhwc_bwd_one_pass_kernelI11Fp16IOBf16WLi64ELi112ELi448EEv26Group_norm_nhwc_bwd_params,@"STO_CUDA_ENTRY STV_DEFAULT"
_Z35group_norm_nhwc_bwd_one_pass_kernelI11Fp16IOBf16WLi64ELi112ELi448EEv26Group_norm_nhwc_bwd_params:
.text._Z35group_norm_nhwc_bwd_one_pass_kernelI11Fp16IOBf16WLi64ELi112ELi448EEv26Group_norm_nhwc_bwd_params:
        /* <DEDUP_REMOVED lines=46> */
.L_x_852:
[----:B------:R-:W2:Y:S01]  /*02e0*/  LDC R19, c[0x0][0x410] ;  /* 0x00010400ff137b82 */ /* 0x000ea20000000800 */
[----:B------:R-:W3:Y:S01]  /*02f0*/  LDCU.128 UR12, c[0x0][0x400] ;  /* 0x00008000ff0c77ac */ /* 0x000ee20008000c00 */
[----:B------:R-:W-:Y:S02]  /*0300*/  SHF.R.S32.HI R25, RZ, 0x1f, R45 ;  /* 0x0000001fff197819 */ /* 0x000fe4000001142d */
[----:B------:R-:W-:Y:S02]  /*0310*/  ISETP.GE.AND P3, PT, R38, RZ, PT ;  /* 0x000000ff2600720c */ /* 0x000fe40003f66270 */
[----:B------:R-:W-:Y:S02]  /*0320*/  LOP3.LUT R27, R48, 0xffff, RZ, 0xc0, !PT ;  /* 0x0000ffff301b7812 */ /* 0x000fe400078ec0ff */
[----:B------:R-:W-:Y:S02]  /*0330*/  SHF.R.S32.HI R31, RZ, 0x1f, R49 ;  /* 0x0000001fff1f7819 */ /* 0x000fe40000011431 */
[----:B---3--:R-:W-:-:S04]  /*0340*/  ISETP.GE.U32.AND P1, PT, R45, UR12, PT ;  /* 0x0000000c2d007c0c */ /* 0x008fc8000bf26070 */
[----:B------:R-:W-:Y:S02]  /*0350*/  ISETP.GE.AND.EX P1, PT, R25, UR13, PT, P1 ;  /* 0x0000000d19007c0c */ /* 0x000fe4000bf26310 */
[----:B--2---:R-:W-:-:S04]  /*0360*/  IABS R15, R19 ;  /* 0x00000013000f7213 */ /* 0x004fc80000000000 */
[----:B0-----:R-:W2:Y:S07]  /*0370*/  I2F.RP R11, R15 ;  /* 0x0000000f000b7306 */ /* 0x001eae0000209400 */
[----:B------:R-:W3:Y:S01]  /*0380*/  @!P1 LDC.64 R22, c[0x0][0x3a0] ;  /* 0x0000e800ff169b82 */ /* 0x000ee20000000a00 */
[----:B--2---:R-:W2:Y:S07]  /*0390*/  MUFU.RCP R11, R11 ;  /* 0x0000000b000b7308 */ /* 0x004eae0000001000 */
[----:B------:R-:W4:Y:S01]  /*03a0*/  @!P1 LDC.64 R20, c[0x0][0x398] ;  /* 0x0000e600ff149b82 */ /* 0x000f220000000a00 */
[----:B--2---:R-:W-:-:S04]  /*03b0*/  IADD3 R12, PT, PT, R11, 0xffffffe, RZ ;  /* 0x0ffffffe0b0c7810 */ /* 0x004fc80007ffe0ff */
[----:B------:R2:W0:Y:S02]  /*03c0*/  F2I.FTZ.U32.TRUNC.NTZ R13, R12 ;  /* 0x0000000c000d7305 */ /* 0x000424000021f000 */
[----:B--2---:R-:W-:Y:S02]  /*03d0*/  MOV R12, RZ ;  /* 0x000000ff000c7202 */ /* 0x004fe40000000f00 */
[----:B0-----:R-:W-:-:S05]  /*03e0*/  IADD3 R14, PT, PT, RZ, -R13, RZ ;  /* 0x8000000dff0e7210 */ /* 0x001fca0007ffe0ff */
        /* <DEDUP_REMOVED lines=8> */
[----:B------:R-:W-:Y:S02]  /*0470*/  ISETP.GE.AND P0, PT, R11, RZ, PT ;  /* 0x000000ff0b00720c */ /* 0x000fe40003f06270 */
[----:B------:R-:W-:-:S04]  /*0480*/  IADD3 R11, PT, PT, R49, 0x8, RZ ;  /* 0x00000008310b7810 */ /* 0x000fc80007ffe0ff */
[----:B------:R-:W-:Y:S02]  /*0490*/  ISETP.GE.U32.AND P2, PT, R11, UR12, PT ;  /* 0x0000000c0b007c0c */ /* 0x000fe4000bf46070 */
[----:B------:R-:W-:-:S03]  /*04a0*/  SHF.R.S32.HI R17, RZ, 0x1f, R11 ;  /* 0x0000001fff117819 */ /* 0x000fc6000001140b */
[-C--:B------:R-:W-:Y:S02]  /*04b0*/  @!P5 IADD3 R14, PT, PT, R14, -R15.reuse, RZ ;  /* 0x8000000f0e0ed210 */ /* 0x080fe40007ffe0ff */
[----:B------:R-:W-:Y:S02]  /*04c0*/  @!P5 IADD3 R13, PT, PT, R13, 0x1, RZ ;  /* 0x000000010d0dd810 */ /* 0x000fe40007ffe0ff */
[CC--:B------:R-:W-:Y:S02]  /*04d0*/  ISETP.GE.U32.AND P4, PT, R14.reuse, R15.reuse, PT ;  /* 0x0000000f0e00720c */ /* 0x0c0fe40003f86070 */
[----:B------:R-:W-:Y:S02]  /*04e0*/  ISETP.GT.U32.AND P5, PT, R15, R14, PT ;  /* 0x0000000e0f00720c */ /* 0x000fe40003fa4070 */
[----:B------:R-:W-:Y:S02]  /*04f0*/  IADD3 R15, PT, PT, R14, -R15, RZ ;  /* 0x8000000f0e0f7210 */ /* 0x000fe40007ffe0ff */
[----:B------:R-:W-:-:S02]  /*0500*/  ISETP.GE.AND.EX P2, PT, R17, UR13, PT, P2 ;  /* 0x0000000d11007c0c */ /* 0x000fc4000bf46320 */
[----:B------:R-:W-:Y:S02]  /*0510*/  SEL R14, R15, R14, !P5 ;  /* 0x0000000e0f0e7207 */ /* 0x000fe40006800000 */
[----:B------:R-:W-:Y:S02]  /*0520*/  LOP3.LUT R15, RZ, R19, RZ, 0x33, !PT ;  /* 0x00000013ff0f7212 */ /* 0x000fe400078e33ff */
[----:B------:R-:W-:Y:S02]  /*0530*/  @!P3 IADD3 R14, PT, PT, -R14, RZ, RZ ;  /* 0x000000ff0e0eb210 */ /* 0x000fe40007ffe1ff */
[----:B------:R-:W-:Y:S02]  /*0540*/  @P4 IADD3 R13, PT, PT, R13, 0x1, RZ ;  /* 0x000000010d0d4810 */ /* 0x000fe40007ffe0ff */
[----:B------:R-:W-:Y:S02]  /*0550*/  ISETP.NE.AND P4, PT, R19, RZ, PT ;  /* 0x000000ff1300720c */ /* 0x000fe40003f85270 */
[----:B------:R-:W-:Y:S01]  /*0560*/  @!P0 IADD3 R13, PT, PT, -R13, RZ, RZ ;  /* 0x000000ff0d0d8210 */ /* 0x000fe20007ffe1ff */
[----:B------:R-:W0:Y:S01]  /*0570*/  @!P1 LDC.64 R18, c[0x0][0x3f8] ;  /* 0x0000fe00ff129b82 */ /* 0x000e220000000a00 */
[----:B------:R-:W-:-:S02]  /*0580*/  SEL R63, R15, R14, !P4 ;  /* 0x0000000e0f3f7207 */ /* 0x000fc40006000000 */
[----:B------:R-:W-:Y:S02]  /*0590*/  SEL R15, R15, R13, !P4 ;  /* 0x0000000d0f0f7207 */ /* 0x000fe40006000000 */
[----:B------:R-:W-:Y:S01]  /*05a0*/  ISETP.GE.U32.AND P4, PT, R44, UR12, PT ;  /* 0x0000000c2c007c0c */ /* 0x000fe2000bf86070 */
[----:B------:R-:W-:Y:S01]  /*05b0*/  IMAD R26, R63, 0x70, RZ ;  /* 0x000000703f1a7824 */ /* 0x000fe200078e02ff */
[----:B------:R-:W-:Y:S01]  /*05c0*/  SHF.R.S32.HI R14, RZ, 0x1f, R15 ;  /* 0x0000001fff0e7819 */ /* 0x000fe2000001140f */
[----:B------:R-:W2:Y:S01]  /*05d0*/  @!P2 LDC.64 R12, c[0x0][0x3f8] ;  /* 0x0000fe00ff0cab82 */ /* 0x000ea20000000a00 */
[----:B------:R-:W-:Y:S02]  /*05e0*/  ISETP.GE.AND.EX P4, PT, R6, UR13, PT, P4 ;  /* 0x0000000d06007c0c */ /* 0x000fe4000bf86340 */
[----:B------:R-:W-:Y:S01]  /*05f0*/  IADD3 R66, P0, PT, R27, R26, RZ ;  /* 0x0000001a1b427210 */ /* 0x000fe20007f1e0ff */
[----:B------:R-:W-:-:S03]  /*0600*/  IMAD R14, R14, UR14, RZ ;  /* 0x0000000e0e0e7c24 */ /* 0x000fc6000f8e02ff */
[----:B------:R-:W-:Y:S01]  /*0610*/  LEA.HI.X.SX32 R67, R26, RZ, 0x1, P0 ;  /* 0x000000ff1a437211 */ /* 0x000fe200000f0eff */
[----:B------:R-:W-:Y:S01]  /*0620*/  IMAD R65, R15, UR15, R14 ;  /* 0x0000000f0f417c24 */ /* 0x000fe2000f8e020e */
[----:B------:R-:W-:Y:S01]  /*0630*/  ISETP.GE.U32.AND P0, PT, R49, UR12, PT ;  /* 0x0000000c31007c0c */ /* 0x000fe2000bf06070 */
[----:B------:R-:W-:-:S03]  /*0640*/  IMAD.WIDE.U32 R66, R15, UR14, R66 ;  /* 0x0000000e0f427c25 */ /* 0x000fc6000f8e0042 */
[----:B------:R-:W-:Y:S01]  /*0650*/  ISETP.GE.AND.EX P0, PT, R31, UR13, PT, P0 ;  /* 0x0000000d1f007c0c */ /* 0x000fe2000bf06300 */
[----:B0-----:R-:W-:Y:S01]  /*0660*/  @!P1 IMAD R14, R25, R18, RZ ;  /* 0x00000012190e9224 */ /* 0x001fe200078e02ff */
[----:B------:R-:W-:Y:S01]  /*0670*/  IADD3 R65, PT, PT, R67, R65, RZ ;  /* 0x0000004143417210 */ /* 0x000fe20007ffe0ff */
[----:B------:R-:W0:Y:S01]  /*0680*/  @!P2 LDC.64 R24, c[0x0][0x3a0] ;  /* 0x0000e800ff18ab82 */ /* 0x000e220000000a00 */
[-C--:B------:R-:W-:Y:S01]  /*0690*/  @!P1 MOV R64, R66.reuse ;  /* 0x0000004200409202 */ /* 0x080fe20000000f00 */
[----:B------:R-:W-:Y:S01]  /*06a0*/  @!P1 IMAD R33, R45, R19, R14 ;  /* 0x000000132d219224 */ /* 0x000fe200078e020e */
[----:B------:R-:W-:Y:S02]  /*06b0*/  @!P2 MOV R28, R66 ;  /* 0x00000042001ca202 */ /* 0x000fe40000000f00 */
[----:B------:R-:W-:Y:S01]  /*06c0*/  @!P2 MOV R29, R65 ;  /* 0x00000041001da202 */ /* 0x000fe20000000f00 */
[----:B--2---:R-:W-:Y:S02]  /*06d0*/  @!P2 IMAD R14, R17, R12, RZ ;  /* 0x0000000c110ea224 */ /* 0x004fe400078e02ff */
[----:B------:R-:W-:Y:S01]  /*06e0*/  @!P1 IMAD.WIDE.U32 R18, R45, R18, R64 ;  /* 0x000000122d129225 */ /* 0x000fe200078e0040 */
[----:B------:R-:W2:Y:S03]  /*06f0*/  @!P2 LDC.64 R16, c[0x0][0x398] ;  /* 0x0000e600ff10ab82 */ /* 0x000ea60000000a00 */
[----:B------:R-:W-:Y:S01]  /*0700*/  @!P2 IMAD R35, R11, R13, R14 ;  /* 0x0000000d0b23a224 */ /* 0x000fe200078e020e */
[----:B------:R-:W-:Y:S01]  /*0710*/  @!P1 IADD3 R33, PT, PT, R19, R33, RZ ;  /* 0x0000002113219210 */ /* 0x000fe20007ffe0ff */
[----:B------:R-:W-:Y:S01]  /*0720*/  @!P2 IMAD.WIDE.U32 R12, R11, R12, R28 ;  /* 0x0000000c0b0ca225 */ /* 0x000fe200078e001c */
[----:B------:R-:W-:-:S02]  /*0730*/  @!P1 SHF.L.U32 R19, R18, 0x1, RZ ;  /* 0x0000000112139819 */ /* 0x000fc400000006ff */
[----:B------:R-:W1:Y:S01]  /*0740*/  @!P0 LDC.64 R14, c[0x0][0x3f8] ;  /* 0x0000fe00ff0e8b82 */ /* 0x000e620000000a00 */
[----:B------:R-:W-:Y:S02]  /*0750*/  @!P1 SHF.L.U64.HI R18, R18, 0x1, R33 ;  /* 0x0000000112129819 */ /* 0x000fe40000010221 */
[C---:B---3--:R-:W-:Y:S02]  /*0760*/  @!P1 IADD3 R22, P3, PT, R19.reuse, R22, RZ ;  /* 0x0000001613169210 */ /* 0x048fe40007f7e0ff */
[----:B----4-:R-:W-:Y:S02]  /*0770*/  @!P1 IADD3 R20, P5, PT, R19, R20, RZ ;  /* 0x0000001413149210 */ /* 0x010fe40007fbe0ff */
[----:B------:R-:W-:Y:S02]  /*0780*/  @!P2 IADD3 R11, PT, PT, R13, R35, RZ ;  /* 0x000000230d0ba210 */ /* 0x000fe40007ffe0ff */
[----:B------:R-:W-:Y:S02]  /*0790*/  @!P2 SHF.L.U32 R29, R12, 0x1, RZ ;  /* 0x000000010c1da819 */ /* 0x000fe400000006ff */
[----:B------:R-:W-:-:S02]  /*07a0*/  @!P1 IADD3.X R23, PT, PT, R18, R23, RZ, P3, !PT ;  /* 0x0000001712179210 */ /* 0x000fc40001ffe4ff */
[----:B------:R-:W-:Y:S02]  /*07b0*/  @!P1 IADD3.X R21, PT, PT, R18, R21, RZ, P5, !PT ;  /* 0x0000001512159210 */ /* 0x000fe40002ffe4ff */
[----:B------:R-:W-:Y:S01]  /*07c0*/  @!P2 SHF.L.U64.HI R12, R12, 0x1, R11 ;  /* 0x000000010c0ca819 */ /* 0x000fe2000001020b */
[----:B------:R-:W3:Y:S01]  /*07d0*/  @!P4 LDC.64 R18, c[0x0][0x3f8] ;  /* 0x0000fe00ff12cb82 */ /* 0x000ee20000000a00 */
[----:B0-----:R-:W-:Y:S02]  /*07e0*/  @!P2 IADD3 R24, P3, PT, R29, R24, RZ ;  /* 0x000000181d18a210 */ /* 0x001fe40007f7e0ff */
[----:B------:R-:W-:Y:S02]  /*07f0*/  CS2R R34, SRZ ;  /* 0x0000000000227805 */ /* 0x000fe4000001ff00 */
[----:B------:R-:W-:Y:S02]  /*0800*/  MOV R13, RZ ;  /* 0x000000ff000d7202 */ /* 0x000fe40000000f00 */
[----:B------:R-:W-:-:S02]  /*0810*/  MOV R11, RZ ;  /* 0x000000ff000b7202 */ /* 0x000fc40000000f00 */
[----:B------:R-:W-:Y:S02]  /*0820*/  @!P2 IADD3.X R25, PT, PT, R12, R25, RZ, P3, !PT ;  /* 0x000000190c19a210 */ /* 0x000fe40001ffe4ff */
[----:B------:R0:W5:Y:S04]  /*0830*/  @!P1 LDG.E R13, desc[UR8][R22.64] ;  /* 0x00000008160d9981 */ /* 0x000168000c1e1900 */
[----:B------:R2:W5:Y:S04]  /*0840*/  @!P1 LDG.E R11, desc[UR8][R20.64] ;  /* 0x00000008140b9981 */ /* 0x000568000c1e1900 */
[----:B------:R4:W5:Y:S01]  /*0850*/  @!P2 LDG.E R35, desc[UR8][R24.64] ;  /* 0x000000081823a981 */ /* 0x000962000c1e1900 */
[----:B0-----:R-:W0:Y:S01]  /*0860*/  @!P0 LDC.64 R22, c[0x0][0x3a0] ;  /* 0x0000e800ff168b82 */ /* 0x001e220000000a00 */
[----:B--2---:R-:W-:Y:S01]  /*0870*/  @!P2 IADD3 R20, P1, PT, R29, R16, RZ ;  /* 0x000000101d14a210 */ /* 0x004fe20007f3e0ff */
[----:B-1----:R-:W-:Y:S01]  /*0880*/  @!P0 IMAD R16, R31, R14, RZ ;  /* 0x0000000e1f108224 */ /* 0x002fe200078e02ff */
[----:B----4-:R-:W-:-:S02]  /*0890*/  @!P0 MOV R24, R66 ;  /* 0x0000004200188202 */ /* 0x010fc40000000f00 */
[----:B------:R-:W-:Y:S01]  /*08a0*/  @!P0 MOV R25, R65 ;  /* 0x0000004100198202 */ /* 0x000fe20000000f00 */
[C---:B------:R-:W-:Y:S01]  /*08b0*/  @!P0 IMAD R15, R49.reuse, R15, R16 ;  /* 0x0000000f310f8224 */ /* 0x040fe200078e0210 */
[----:B------:R-:W-:Y:S02]  /*08c0*/  @!P2 IADD3.X R21, PT, PT, R12, R17, RZ, P1, !PT ;  /* 0x000000110c15a210 */ /* 0x000fe40000ffe4ff */
[----:B------:R-:W1:Y:S01]  /*08d0*/  @!P0 LDC.64 R16, c[0x0][0x398] ;  /* 0x0000e600ff108b82 */ /* 0x000e620000000a00 */
[----:B------:R-:W-:Y:S01]  /*08e0*/  @!P0 IMAD.WIDE.U32 R24, R49, R14, R24 ;  /* 0x0000000e31188225 */ /* 0x000fe200078e0018 */
[----:B------:R-:W-:Y:S01]  /*08f0*/  ISETP.GE.U32.AND P1, PT, R43, UR12, PT ;  /* 0x0000000c2b007c0c */ /* 0x000fe2000bf26070 */
[----:B------:R2:W5:Y:S03]  /*0900*/  @!P2 LDG.E R34, desc[UR8][R20.64] ;  /* 0x000000081422a981 */ /* 0x000566000c1e1900 */
[----:B------:R-:W-:-:S02]  /*0910*/  @!P0 IADD3 R25, PT, PT, R25, R15, RZ ;  /* 0x0000000f19198210 */ /* 0x000fc40007ffe0ff */
[----:B------:R-:W4:Y:S01]  /*0920*/  @!P4 LDC.64 R14, c[0x0][0x3a0] ;  /* 0x0000e800ff0ecb82 */ /* 0x000f220000000a00 */
[----:B------:R-:W-:Y:S01]  /*0930*/  ISETP.GE.AND.EX P1, PT, R7, UR13, PT, P1 ;  /* 0x0000000d07007c0c */ /* 0x000fe2000bf26310 */
[----:B---3--:R-:W-:Y:S01]  /*0940*/  @!P4 IMAD R28, R6, R18, RZ ;  /* 0x00000012061cc224 */ /* 0x008fe200078e02ff */
[----:B------:R-:W-:Y:S02]  /*0950*/  ISETP.GE.U32.AND P3, PT, R42, UR12, PT ;  /* 0x0000000c2a007c0c */ /* 0x000fe4000bf66070 */
[----:B------:R-:W-:Y:S01]  /*0960*/  @!P4 MOV R29, R65 ;  /* 0x00000041001dc202 */ /* 0x000fe20000000f00 */
[----:B------:R-:W-:Y:S01]  /*0970*/  @!P4 IMAD R33, R44, R19, R28 ;  /* 0x000000132c21c224 */ /* 0x000fe200078e021c */
[----:B------:R-:W-:Y:S02]  /*0980*/  @!P4 MOV R28, R66 ;  /* 0x00000042001cc202 */ /* 0x000fe40000000f00 */
[----:B------:R-:W-:Y:S02]  /*0990*/  ISETP.GE.AND.EX P3, PT, R8, UR13, PT, P3 ;  /* 0x0000000d08007c0c */ /* 0x000fe4000bf66330 */
[----:B------:R-:W-:Y:S01]  /*09a0*/  @!P0 SHF.L.U32 R31, R24, 0x1, RZ ;  /* 0x00000001181f8819 */ /* 0x000fe200000006ff */
[----:B------:R-:W-:Y:S01]  /*09b0*/  @!P4 IMAD.WIDE.U32 R28, R44, R18, R28 ;  /* 0x000000122c1cc225 */ /* 0x000fe200078e001c */
[----:B------:R-:W-:Y:S01]  /*09c0*/  @!P0 SHF.L.U64.HI R12, R24, 0x1, R25 ;  /* 0x00000001180c8819 */ /* 0x000fe20000010219 */
[----:B------:R-:W3:Y:S01]  /*09d0*/  @!P4 LDC.64 R18, c[0x0][0x398] ;  /* 0x0000e600ff12cb82 */ /* 0x000ee20000000a00 */
[----:B0-----:R-:W-:-:S02]  /*09e0*/  @!P0 IADD3 R24, P6, PT, R31, R22, RZ ;  /* 0x000000161f188210 */ /* 0x001fc40007fde0ff */
[----:B------:R-:W-:Y:S02]  /*09f0*/  @!P4 IADD3 R29, PT, PT, R29, R33, RZ ;  /* 0x000000211d1dc210 */ /* 0x000fe40007ffe0ff */
[----:B------:R-:W-:-:S03]  /*0a00*/  @!P0 IADD3.X R25, PT, PT, R12, R23, RZ, P6, !PT ;  /* 0x000000170c198210 */ /* 0x000fc600037fe4ff */
[----:B--2---:R-:W0:Y:S01]  /*0a10*/  @!P1 LDC.64 R20, c[0x0][0x3f8] ;  /* 0x0000fe00ff149b82 */ /* 0x004e220000000a00 */
[----:B-1----:R-:W-:Y:S02]  /*0a20*/  @!P0 IADD3 R16, P6, PT, R31, R16, RZ ;  /* 0x000000101f108210 */ /* 0x002fe40007fde0ff */
[----:B------:R-:W-:Y:S02]  /*0a30*/  @!P4 SHF.L.U32 R31, R28, 0x1, RZ ;  /* 0x000000011c1fc819 */ /* 0x000fe400000006ff */
[----:B------:R-:W-:Y:S02]  /*0a40*/  CS2R R36, SRZ ;  /* 0x0000000000247805 */ /* 0x000fe4000001ff00 */
[----:B------:R-:W-:Y:S02]  /*0a50*/  @!P0 IADD3.X R17, PT, PT, R12, R17, RZ, P6, !PT ;  /* 0x000000110c118210 */ /* 0x000fe400037fe4ff */
[----:B------:R-:W-:Y:S01]  /*0a60*/  @!P4 SHF.L.U64.HI R32, R28, 0x1, R29 ;  /* 0x000000011c20c819 */ /* 0x000fe2000001021d */
[----:B------:R-:W1:Y:S01]  /*0a70*/  @!P3 LDC.64 R22, c[0x0][0x3f8] ;  /* 0x0000fe00ff16bb82 */ /* 0x000e620000000a00 */
[----:B----4-:R-:W-:Y:S01]  /*0a80*/  @!P4 IADD3 R28, P6, PT, R31, R14, RZ ;  /* 0x0000000e1f1cc210 */ /* 0x010fe20007fde0ff */
[----:B------:R2:W5:Y:S03]  /*0a90*/  @!P0 LDG.E R37, desc[UR8][R24.64] ;  /* 0x0000000818258981 */ /* 0x000566000c1e1900 */
[----:B------:R-:W-:Y:S01]  /*0aa0*/  @!P4 IADD3.X R29, PT, PT, R32, R15, RZ, P6, !PT ;  /* 0x0000000f201dc210 */ /* 0x000fe200037fe4ff */
[----:B------:R4:W5:Y:S02]  /*0ab0*/  @!P0 LDG.E R36, desc[UR8][R16.64] ;  /* 0x0000000810248981 */ /* 0x000964000c1e1900 */
[----:B------:R-:W1:Y:S01]  /*0ac0*/  @!P1 LDC.64 R14, c[0x0][0x3a0] ;  /* 0x0000e800ff0e9b82 */ /* 0x000e620000000a00 */
[----:B------:R-:W-:-:S07]  /*0ad0*/  MOV R12, RZ ;  /* 0x000000ff000c7202 */ /* 0x000fce0000000f00 */
[----:B--2---:R-:W2:Y:S01]  /*0ae0*/  LDC.64 R24, c[0x0][0x3b8] ;  /* 0x0000ee00ff187b82 */ /* 0x004ea20000000a00 */
[----:B------:R4:W5:Y:S01]  /*0af0*/  @!P4 LDG.E R12, desc[UR8][R28.64] ;  /* 0x000000081c0cc981 */ /* 0x000962000c1e1900 */
[----:B---3--:R-:W-:Y:S01]  /*0b00*/  @!P4 IADD3 R30, P6, PT, R31, R18, RZ ;  /* 0x000000121f1ec210 */ /* 0x008fe20007fde0ff */
[----:B0-----:R-:W-:Y:S01]  /*0b10*/  @!P1 IMAD R18, R7, R20, RZ ;  /* 0x0000001407129224 */ /* 0x001fe200078e02ff */
[----:B------:R-:W-:-:S04]  /*0b20*/  ISETP.GE.U32.AND P2, PT, R41, UR12, PT ;  /* 0x0000000c29007c0c */ /* 0x000fc8000bf46070 */
[----:B----4-:R-:W0:Y:S01]  /*0b30*/  @!P1 LDC.64 R16, c[0x0][0x398] ;  /* 0x0000e600ff109b82 */ /* 0x010e220000000a00 */
[----:B------:R-:W-:Y:S02]  /*0b40*/  @!P1 MOV R28, R66 ;  /* 0x00000042001c9202 */ /* 0x000fe40000000f00 */
[----:B------:R-:W-:Y:S01]  /*0b50*/  @!P1 MOV R29, R65 ;  /* 0x00000041001d9202 */ /* 0x000fe20000000f00 */
[----:B------:R-:W-:Y:S01]  /*0b60*/  @!P1 IMAD R21, R43, R21, R18 ;  /* 0x000000152b159224 */ /* 0x000fe200078e0212 */
[----:B------:R-:W-:Y:S01]  /*0b70*/  ISETP.GE.AND.EX P2, PT, R9, UR13, PT, P2 ;  /* 0x0000000d09007c0c */ /* 0x000fe2000bf46320 */
[----:B------:R-:W-:Y:S01]  /*0b80*/  @!P1 IMAD.WIDE.U32 R28, R43, R20, R28 ;  /* 0x000000142b1c9225 */ /* 0x000fe200078e001c */
[----:B------:R-:W-:Y:S02]  /*0b90*/  @!P4 IADD3.X R31, PT, PT, R32, R19, RZ, P6, !PT ;  /* 0x00000013201fc210 */ /* 0x000fe400037fe4ff */
[----:B------:R-:W-:Y:S01]  /*0ba0*/  MOV R50, RZ ;  /* 0x000000ff00327202 */ /* 0x000fe20000000f00 */
[----:B-1----:R-:W-:Y:S01]  /*0bb0*/  @!P3 IMAD R32, R8, R22, RZ ;  /* 0x000000160820b224 */ /* 0x002fe200078e02ff */
[----:B------:R-:W-:Y:S01]  /*0bc0*/  @!P1 IADD3 R51, PT, PT, R29, R21, RZ ;  /* 0x000000151d339210 */ /* 0x000fe20007ffe0ff */
[----:B------:R-:W1:Y:S01]  /*0bd0*/  @!P3 LDC.64 R18, c[0x0][0x3a0] ;  /* 0x0000e800ff12bb82 */ /* 0x000e620000000a00 */
[----:B------:R-:W-:Y:S01]  /*0be0*/  @!P1 SHF.L.U32 R29, R28, 0x1, RZ ;  /* 0x000000011c1d9819 */ /* 0x000fe200000006ff */
[----:B------:R-:W-:Y:S01]  /*0bf0*/  @!P3 IMAD R53, R42, R23, R32 ;  /* 0x000000172a35b224 */ /* 0x000fe200078e0220 */
[----:B------:R-:W-:Y:S01]  /*0c00*/  ISETP.GE.U32.AND P5, PT, R40, UR12, PT ;  /* 0x0000000c28007c0c */ /* 0x000fe2000bfa6070 */
[----:B------:R3:W5:Y:S01]  /*0c10*/  @!P4 LDG.E R50, desc[UR8][R30.64] ;  /* 0x000000081e32c981 */ /* 0x000762000c1e1900 */
[----:B------:R-:W-:-:S02]  /*0c20*/  @!P3 MOV R32, R66 ;  /* 0x000000420020b202 */ /* 0x000fc40000000f00 */
[----:B------:R-:W-:Y:S01]  /*0c30*/  @!P3 MOV R33, R65 ;  /* 0x000000410021b202 */ /* 0x000fe20000000f00 */
[----:B------:R-:W4:Y:S01]  /*0c40*/  @!P3 LDC.64 R20, c[0x0][0x398] ;  /* 0x0000e600ff14bb82 */ /* 0x000f220000000a00 */
[----:B------:R-:W-:Y:S01]  /*0c50*/  @!P1 SHF.L.U64.HI R52, R28, 0x1, R51 ;  /* 0x000000011c349819 */ /* 0x000fe20000010233 */
[----:B--2---:R-:W-:Y:S01]  /*0c60*/  IMAD.WIDE R24, R38, 0x8, R24 ;  /* 0x0000000826187825 */ /* 0x004fe200078e0218 */
[----:B------:R-:W-:Y:S02]  /*0c70*/  ISETP.GE.AND.EX P5, PT, R10, UR13, PT, P5 ;  /* 0x0000000d0a007c0c */ /* 0x000fe4000bfa6350 */
[----:B---3--:R-:W-:Y:S01]  /*0c80*/  @!P1 IADD3 R30, P6, PT, R29, R14, RZ ;  /* 0x0000000e1d1e9210 */ /* 0x008fe20007fde0ff */
[----:B------:R-:W-:Y:S02]  /*0c90*/  @!P3 IMAD.WIDE.U32 R32, R42, R22, R32 ;  /* 0x000000162a20b225 */ /* 0x000fe400078e0020 */
[----:B------:R-:W2:Y:S01]  /*0ca0*/  @!P2 LDC.64 R22, c[0x0][0x3f8] ;  /* 0x0000fe00ff16ab82 */ /* 0x000ea20000000a00 */
[----:B------:R-:W-:-:S02]  /*0cb0*/  @!P1 IADD3.X R31, PT, PT, R52, R15, RZ, P6, !PT ;  /* 0x0000000f341f9210 */ /* 0x000fc400037fe4ff */
[----:B------:R1:W3:Y:S01]  /*0cc0*/  LDG.E.64 R14, desc[UR8][R24.64] ;  /* 0x00000008180e7981 */ /* 0x0002e2000c1e1b00 */
[----:B0-----:R-:W-:Y:S02]  /*0cd0*/  @!P1 IADD3 R28, P4, PT, R29, R16, RZ ;  /* 0x000000101d1c9210 */ /* 0x001fe40007f9e0ff */
[----:B------:R-:W-:Y:S02]  /*0ce0*/  @!P3 IADD3 R29, PT, PT, R33, R53, RZ ;  /* 0x00000035211db210 */ /* 0x000fe40007ffe0ff */
[C---:B------:R-:W-:Y:S02]  /*0cf0*/  @!P3 SHF.L.U32 R33, R32.reuse, 0x1, RZ ;  /* 0x000000012021b819 */ /* 0x040fe400000006ff */
[----:B------:R-:W-:Y:S02]  /*0d00*/  @!P3 SHF.L.U64.HI R32, R32, 0x1, R29 ;  /* 0x000000012020b819 */ /* 0x000fe4000001021d */
[----:B------:R-:W-:Y:S02]  /*0d10*/  @!P1 IADD3.X R29, PT, PT, R52, R17, RZ, P4, !PT ;  /* 0x00000011341d9210 */ /* 0x000fe400027fe4ff */
[----:B------:R-:W0:Y:S01]  /*0d20*/  @!P5 LDC.64 R16, c[0x0][0x3f8] ;  /* 0x0000fe00ff10db82 */ /* 0x000e220000000a00 */
[----:B------:R-:W-:-:S02]  /*0d30*/  MOV R51, RZ ;  /* 0x000000ff00337202 */ /* 0x000fc40000000f00 */
[----:B------:R-:W-:Y:S02]  /*0d40*/  CS2R R52, SRZ ;  /* 0x0000000000347805 */ /* 0x000fe4000001ff00 */
[----:B------:R-:W-:Y:S02]  /*0d50*/  ISETP.NE.AND P4, PT, RZ, UR11, PT ;  /* 0x0000000bff007c0c */ /* 0x000fe4000bf85270 */
[----:B-1----:R-:W-:Y:S01]  /*0d60*/  @!P3 IADD3 R24, P6, PT, R33, R18, RZ ;  /* 0x000000122118b210 */ /* 0x002fe20007fde0ff */
[----:B------:R4:W5:Y:S04]  /*0d70*/  @!P1 LDG.E R51, desc[UR8][R30.64] ;  /* 0x000000081e339981 */ /* 0x000968000c1e1900 */
[----:B------:R1:W5:Y:S01]  /*0d80*/  @!P1 LDG.E R53, desc[UR8][R28.64] ;  /* 0x000000081c359981 */ /* 0x000362000c1e1900 */
[----:B------:R-:W-:-:S02]  /*0d90*/  @!P3 IADD3.X R25, PT, PT, R32, R19, RZ, P6, !PT ;  /* 0x000000132019b210 */ /* 0x000fc400037fe4ff */
[----:B------:R-:W-:Y:S01]  /*0da0*/  MOV R54, RZ ;  /* 0x000000ff00367202 */ /* 0x000fe20000000f00 */
[----:B------:R-:W0:Y:S01]  /*0db0*/  @!P2 LDC.64 R18, c[0x0][0x3a0] ;  /* 0x0000e800ff12ab82 */ /* 0x000e220000000a00 */
[----:B----4-:R-:W-:Y:S01]  /*0dc0*/  @!P3 IADD3 R30, P1, PT, R33, R20, RZ ;  /* 0x00000014211eb210 */ /* 0x010fe20007f3e0ff */
[----:B--2---:R-:W-:Y:S01]  /*0dd0*/  @!P2 IMAD R20, R9, R22, RZ ;  /* 0x000000160914a224 */ /* 0x004fe200078e02ff */
[----:B------:R-:W-:Y:S01]  /*0de0*/  @!P2 MOV R33, R65 ;  /* 0x000000410021a202 */ /* 0x000fe20000000f00 */
[----:B------:R2:W5:Y:S01]  /*0df0*/  @!P3 LDG.E R52, desc[UR8][R24.64] ;  /* 0x000000081834b981 */ /* 0x000562000c1e1900 */
[----:B------:R-:W-:Y:S02]  /*0e00*/  @!P3 IADD3.X R31, PT, PT, R32, R21, RZ, P1, !PT ;  /* 0x00000015201fb210 */ /* 0x000fe40000ffe4ff */
[----:B------:R-:W-:Y:S01]  /*0e10*/  @!P2 MOV R32, R66 ;  /* 0x000000420020a202 */ /* 0x000fe20000000f00 */
[C---:B------:R-:W-:Y:S01]  /*0e20*/  @!P2 IMAD R55, R41.reuse, R23, R20 ;  /* 0x000000172937a224 */ /* 0x040fe200078e0214 */
[----:B-1----:R-:W1:Y:S01]  /*0e30*/  @P4 LDC.64 R28, c[0x0][0x3b0] ;  /* 0x0000ec00ff1c4b82 */ /* 0x002e620000000a00 */
[----:B------:R4:W5:Y:S02]  /*0e40*/  @!P3 LDG.E R54, desc[UR8][R30.64] ;  /* 0x000000081e36b981 */ /* 0x000964000c1e1900 */
[----:B------:R-:W-:-:S05]  /*0e50*/  @!P2 IMAD.WIDE.U32 R32, R41, R22, R32 ;  /* 0x000000162920a225 */ /* 0x000fca00078e0020 */
[----:B------:R-:W1:Y:S01]  /*0e60*/  @!P2 LDC.64 R20, c[0x0][0x398] ;  /* 0x0000e600ff14ab82 */ /* 0x000e620000000a00 */
[----:B0-----:R-:W-:-:S07]  /*0e70*/  @!P5 IMAD R56, R10, R16, RZ ;  /* 0x000000100a38d224 */ /* 0x001fce00078e02ff */
[----:B------:R-:W0:Y:S08]  /*0e80*/  @!P5 LDC.64 R22, c[0x0][0x3a0] ;  /* 0x0000e800ff16db82 */ /* 0x000e300000000a00 */
[----:B--2---:R-:W2:Y:S08]  /*0e90*/  @!P5 LDC.64 R24, c[0x0][0x398] ;  /* 0x0000e600ff18db82 */ /* 0x004eb00000000a00 */
[----:B----4-:R-:W4:Y:S01]  /*0ea0*/  LDC.64 R30, c[0x0][0x3a8] ;  /* 0x0000ea00ff1e7b82 */ /* 0x010f220000000a00 */
[----:B------:R-:W-:Y:S01]  /*0eb0*/  @!P5 IMAD R59, R40, R17, R56 ;  /* 0x00000011283bd224 */ /* 0x000fe200078e0238 */
[----:B------:R-:W-:-:S02]  /*0ec0*/  @!P5 MOV R56, R66 ;  /* 0x000000420038d202 */ /* 0x000fc40000000f00 */
[----:B------:R-:W-:Y:S02]  /*0ed0*/  @!P5 MOV R57, R65 ;  /* 0x000000410039d202 */ /* 0x000fe40000000f00 */
[----:B------:R-:W-:Y:S02]  /*0ee0*/  @!P2 IADD3 R55, PT, PT, R33, R55, RZ ;  /* 0x000000372137a210 */ /* 0x000fe40007ffe0ff */
[----:B------:R-:W-:Y:S01]  /*0ef0*/  @!P2 SHF.L.U32 R33, R32, 0x1, RZ ;  /* 0x000000012021a819 */ /* 0x000fe200000006ff */
[----:B------:R-:W-:Y:S01]  /*0f00*/  @!P5 IMAD.WIDE.U32 R16, R40, R16, R56 ;  /* 0x000000102810d225 */ /* 0x000fe200078e0038 */
[----:B------:R-:W-:Y:S02]  /*0f10*/  @!P2 SHF.L.U64.HI R32, R32, 0x1, R55 ;  /* 0x000000012020a819 */ /* 0x000fe40000010237 */
[----:B------:R-:W-:Y:S02]  /*0f20*/  @!P2 IADD3 R18, P1, PT, R33, R18, RZ ;  /* 0x000000122112a210 */ /* 0x000fe40007f3e0ff */
[----:B------:R-:W-:-:S02]  /*0f30*/  IADD3 R27, PT, PT, R27, R26, RZ ;  /* 0x0000001a1b1b7210 */ /* 0x000fc40007ffe0ff */
[----:B------:R-:W-:Y:S02]  /*0f40*/  @!P5 IADD3 R57, PT, PT, R17, R59, RZ ;  /* 0x0000003b1139d210 */ /* 0x000fe40007ffe0ff */
[----:B------:R-:W-:Y:S02]  /*0f50*/  @!P5 SHF.L.U32 R17, R16, 0x1, RZ ;  /* 0x000000011011d819 */ /* 0x000fe400000006ff */
[----:B------:R-:W-:Y:S01]  /*0f60*/  MOV R55, RZ ;  /* 0x000000ff00377202 */ /* 0x000fe20000000f00 */
[----:B-1----:R-:W-:Y:S01]  /*0f70*/  @P4 IMAD.WIDE R28, R27, 0x2, R28 ;  /* 0x000000021b1c4825 */ /* 0x002fe200078e021c */
[----:B------:R-:W-:Y:S02]  /*0f80*/  @!P2 IADD3.X R19, PT, PT, R32, R19, RZ, P1, !PT ;  /* 0x000000132013a210 */ /* 0x000fe40000ffe4ff */
[----:B------:R-:W-:Y:S01]  /*0f90*/  @!P2 IADD3 R20, P1, PT, R33, R20, RZ ;  /* 0x000000142114a210 */ /* 0x000fe20007f3e0ff */
[----:B----4-:R-:W-:Y:S01]  /*0fa0*/  IMAD.WIDE R30, R27, 0x2, R30 ;  /* 0x000000021b1e7825 */ /* 0x010fe200078e021e */
[----:B------:R-:W-:-:S02]  /*0fb0*/  @!P5 SHF.L.U64.HI R16, R16, 0x1, R57 ;  /* 0x000000011010d819 */ /* 0x000fc40000010239 */
[C---:B0-----:R-:W-:Y:S02]  /*0fc0*/  @!P5 IADD3 R22, P3, PT, R17.reuse, R22, RZ ;  /* 0x000000161116d210 */ /* 0x041fe40007f7e0ff */
[----:B--2---:R-:W-:Y:S02]  /*0fd0*/  @!P5 IADD3 R24, P6, PT, R17, R24, RZ ;  /* 0x000000181118d210 */ /* 0x004fe40007fde0ff */
[----:B------:R-:W-:Y:S02]  /*0fe0*/  CS2R R56, SRZ ;  /* 0x0000000000387805 */ /* 0x000fe4000001ff00 */
[----:B------:R-:W-:Y:S01]  /*0ff0*/  MOV R58, RZ ;  /* 0x000000ff003a7202 */ /* 0x000fe20000000f00 */
[----:B------:R0:W5:Y:S01]  /*1000*/  @!P2 LDG.E R55, desc[UR8][R18.64] ;  /* 0x000000081237a981 */ /* 0x000162000c1e1900 */
[----:B------:R-:W-:Y:S02]  /*1010*/  @!P2 IADD3.X R21, PT, PT, R32, R21, RZ, P1, !PT ;  /* 0x000000152015a210 */ /* 0x000fe40000ffe4ff */
[C---:B------:R-:W-:Y:S01]  /*1020*/  @!P5 IADD3.X R23, PT, PT, R16.reuse, R23, RZ, P3, !PT ;  /* 0x000000171017d210 */ /* 0x040fe20001ffe4ff */
[----:B------:R-:W2:Y:S01]  /*1030*/  @P4 LDG.E.U16 R26, desc[UR8][R28.64] ;  /* 0x000000081c1a4981 */ /* 0x000ea2000c1e1500 */
[----:B------:R-:W-:-:S03]  /*1040*/  @!P5 IADD3.X R25, PT, PT, R16, R25, RZ, P6, !PT ;  /* 0x000000191019d210 */ /* 0x000fc600037fe4ff */
[----:B------:R-:W4:Y:S04]  /*1050*/  LDG.E.U16 R59, desc[UR8][R30.64] ;  /* 0x000000081e3b7981 */ /* 0x000f28000c1e1500 */
[----:B------:R-:W4:Y:S04]  /*1060*/  @P4 LDG.E.U16 R18, desc[UR8][R28.64+0x2] ;  /* 0x000002081c124981 */ /* 0x000f28000c1e1500 */
[----:B------:R-:W4:Y:S04]  /*1070*/  LDG.E.U16 R17, desc[UR8][R30.64+0x2] ;  /* 0x000002081e117981 */ /* 0x000f28000c1e1500 */
[----:B------:R0:W5:Y:S04]  /*1080*/  @!P2 LDG.E R58, desc[UR8][R20.64] ;  /* 0x00000008143aa981 */ /* 0x000168000c1e1900 */
[----:B------:R0:W5:Y:S04]  /*1090*/  @!P5 LDG.E R57, desc[UR8][R22.64] ;  /* 0x000000081639d981 */ /* 0x000168000c1e1900 */
[----:B------:R0:W5:Y:S01]  /*10a0*/  @!P5 LDG.E R56, desc[UR8][R24.64] ;  /* 0x000000081838d981 */ /* 0x000162000c1e1900 */
[----:B------:R-:W-:Y:S01]  /*10b0*/  MOV R62, 0x3f800000 ;  /* 0x3f800000003e7802 */ /* 0x000fe20000000f00 */
[----:B------:R-:W-:Y:S01]  /*10c0*/  UISETP.NE.AND UP0, UPT, UR11, URZ, UPT ;  /* 0x000000ff0b00728c */ /* 0x000fe2000bf05270 */
[----:B------:R-:W-:Y:S01]  /*10d0*/  CS2R R60, SRZ ;  /* 0x00000000003c7805 */ /* 0x000fe2000001ff00 */
[----:B---3--:R-:W-:-:S05]  /*10e0*/  FFMA.FTZ R15, -R14, R14, R15 ;  /* 0x0000000e0e0f7223 */ /* 0x008fca000001010f */
[----:B------:R-:W-:-:S13]  /*10f0*/  FSETP.GTU.FTZ.AND P1, PT, R15, RZ, PT ;  /* 0x000000ff0f00720b */ /* 0x000fda0003f3c000 */
[----:B------:R-:W1:Y:S02]  /*1100*/  @P1 LDC R16, c[0x0][0x3c0] ;  /* 0x0000f000ff101b82 */ /* 0x000e640000000800 */
[----:B-1----:R-:W-:-:S04]  /*1110*/  @P1 FADD.FTZ R16, R15, R16 ;  /* 0x000000100f101221 */ /* 0x002fc80000010000 */
[----:B------:R0:W1:Y:S01]  /*1120*/  @P1 MUFU.RSQ R62, R16 ;  /* 0x00000010003e1308 */ /* 0x0000620000001400 */
[----:B--2---:R-:W-:Y:S02]  /*1130*/  @P4 SHF.L.U32 R61, R26, 0x10, RZ ;  /* 0x000000101a3d4819 */ /* 0x004fe400000006ff */
[----:B----4-:R-:W-:Y:S02]  /*1140*/  SHF.L.U32 R59, R59, 0x10, RZ ;  /* 0x000000103b3b7819 */ /* 0x010fe400000006ff */
[----:B------:R-:W-:Y:S02]  /*1150*/  @P4 SHF.L.U32 R60, R18, 0x10, RZ ;  /* 0x00000010123c4819 */ /* 0x000fe400000006ff */
[----:B------:R-:W-:Y:S01]  /*1160*/  SHF.L.U32 R15, R17, 0x10, RZ ;  /* 0x00000010110f7819 */ /* 0x000fe200000006ff */
[----:B01----:R-:W-:Y:S06]  /*1170*/  BRA.U UP0, `(.L_x_810) ;  /* 0x0000000900447547 */ /* 0x003fec000b800000 */
[----:B-----5:R-:W-:Y:S02]  /*1180*/  HADD2.F32 R17, -RZ, R37.H0_H0 ;  /* 0x20000025ff117230 */ /* 0x020fe40000004100 */
[--C-:B------:R-:W-:Y:S02]  /*1190*/  HADD2.F32 R18, -RZ, R36.reuse.H0_H0 ;  /* 0x20000024ff127230 */ /* 0x100fe40000004100 */
[----:B------:R-:W-:Y:S02]  /*11a0*/  HADD2.F32 R21, -RZ, R35.H0_H0 ;  /* 0x20000023ff157230 */ /* 0x000fe40000004100 */
[----:B------:R-:W-:Y:S01]  /*11b0*/  FADD.FTZ R17, -R14, R17 ;  /* 0x000000110e117221 */ /* 0x000fe20000010100 */
[----:B------:R-:W-:Y:S02]  /*11c0*/  HADD2.F32 R19, -RZ, R37.H1_H1 ;  /* 0x30000025ff137230 */ /* 0x000fe40000004100 */
[----:B------:R-:W-:Y:S01]  /*11d0*/  FMUL.FTZ R22, R59, R18 ;  /* 0x000000123b167220 */ /* 0x000fe20000410000 */
[----:B------:R-:W-:-:S02]  /*11e0*/  HADD2.F32 R16, -RZ, R36.H1_H1 ;  /* 0x30000024ff107230 */ /* 0x000fc40000004100 */
[----:B------:R-:W-:Y:S01]  /*11f0*/  FMUL.FTZ R17, R17, R62 ;  /* 0x0000003e11117220 */ /* 0x000fe20000410000 */
[----:B------:R-:W-:Y:S01]  /*1200*/  FADD.FTZ R23, -R14, R21 ;  /* 0x000000150e177221 */ /* 0x000fe20000010100 */
[----:B------:R-:W-:Y:S01]  /*1210*/  FADD.FTZ R21, RZ, R22 ;  /* 0x00000016ff157221 */ /* 0x000fe20000010000 */
[----:B------:R-:W-:Y:S02]  /*1220*/  HADD2.F32 R20, -RZ, R34.H0_H0 ;  /* 0x20000022ff147230 */ /* 0x000fe40000004100 */
[----:B------:R-:W-:Y:S01]  /*1230*/  FFMA.FTZ R22, R17, R22, RZ ;  /* 0x0000001611167223 */ /* 0x000fe200000100ff */
[----:B------:R-:W-:Y:S01]  /*1240*/  FFMA.FTZ R25, R18, R17, RZ ;  /* 0x0000001112197223 */ /* 0x000fe200000100ff */
[----:B------:R-:W-:Y:S01]  /*1250*/  FADD.FTZ R17, RZ, R18 ;  /* 0x00000012ff117221 */ /* 0x000fe20000010000 */
[----:B------:R-:W-:Y:S01]  /*1260*/  FADD.FTZ R19, -R14, R19 ;  /* 0x000000130e137221 */ /* 0x000fe20000010100 */
[----:B------:R-:W-:Y:S01]  /*1270*/  FMUL.FTZ R26, R23, R62 ;  /* 0x0000003e171a7220 */ /* 0x000fe20000410000 */
[----:B------:R-:W-:Y:S01]  /*1280*/  FMUL.FTZ R24, R15, R16 ;  /* 0x000000100f187220 */ /* 0x000fe20000410000 */
[----:B------:R-:W-:Y:S01]  /*1290*/  FMUL.FTZ R23, R59, R20 ;  /* 0x000000143b177220 */ /* 0x000fe20000410000 */
[C---:B------:R-:W-:Y:S01]  /*12a0*/  FADD.FTZ R17, R20.reuse, R17 ;  /* 0x0000001114117221 */ /* 0x040fe20000010000 */
[----:B------:R-:W-:Y:S01]  /*12b0*/  FMUL.FTZ R19, R19, R62 ;  /* 0x0000003e13137220 */ /* 0x000fe20000410000 */
[----:B------:R-:W-:Y:S01]  /*12c0*/  FFMA.FTZ R20, R20, R26, R25 ;  /* 0x0000001a14147223 */ /* 0x000fe20000010019 */
[----:B------:R-:W-:-:S02]  /*12d0*/  HADD2.F32 R25, -RZ, R35.H1_H1 ;  /* 0x30000023ff197230 */ /* 0x000fc40000004100 */
[----:B------:R-:W-:Y:S01]  /*12e0*/  FADD.FTZ R18, R24, R21 ;  /* 0x0000001518127221 */ /* 0x000fe20000010000 */
[----:B------:R-:W-:Y:S02]  /*12f0*/  HADD2.F32 R29, -RZ, R13.H0_H0 ;  /* 0x2000000dff1d7230 */ /* 0x000fe40000004100 */
[----:B------:R-:W-:Y:S01]  /*1300*/  FFMA.FTZ R21, R19, R24, R22 ;  /* 0x0000001813157223 */ /* 0x000fe20000010016 */
[----:B------:R-:W-:Y:S02]  /*1310*/  HADD2.F32 R24, -RZ, R34.H1_H1 ;  /* 0x30000022ff187230 */ /* 0x000fe40000004100 */
[----:B------:R-:W-:Y:S01]  /*1320*/  FADD.FTZ R25, -R14, R25 ;  /* 0x000000190e197221 */ /* 0x000fe20000010100 */
[----:B------:R-:W-:Y:S01]  /*1330*/  FADD.FTZ R18, R18, R23 ;  /* 0x0000001712127221 */ /* 0x000fe20000010000 */
[----:B------:R-:W-:Y:S01]  /*1340*/  FADD.FTZ R31, -R14, R29 ;  /* 0x0000001d0e1f7221 */ /* 0x000fe20000010100 */
[----:B------:R-:W-:Y:S01]  /*1350*/  FFMA.FTZ R21, R26, R23, R21 ;  /* 0x000000171a157223 */ /* 0x000fe20000010015 */
[----:B------:R-:W-:-:S02]  /*1360*/  HADD2.F32 R23, -RZ, R11.H0_H0 ;  /* 0x2000000bff177230 */ /* 0x000fc40000004100 */
[----:B------:R-:W-:Y:S01]  /*1370*/  FFMA.FTZ R19, R16, R19, RZ ;  /* 0x0000001310137223 */ /* 0x000fe200000100ff */
[----:B------:R-:W-:Y:S01]  /*1380*/  FADD.FTZ R27, RZ, R16 ;  /* 0x00000010ff1b7221 */ /* 0x000fe20000010000 */
[-C--:B------:R-:W-:Y:S01]  /*1390*/  FMUL.FTZ R26, R25, R62.reuse ;  /* 0x0000003e191a7220 */ /* 0x080fe20000410000 */
[----:B------:R-:W-:Y:S01]  /*13a0*/  FMUL.FTZ R22, R31, R62 ;  /* 0x0000003e1f167220 */ /* 0x000fe20000410000 */
[----:B------:R-:W-:Y:S01]  /*13b0*/  FMUL.FTZ R25, R15, R24 ;  /* 0x000000180f197220 */ /* 0x000fe20000410000 */
[C---:B------:R-:W-:Y:S01]  /*13c0*/  FADD.FTZ R16, R24.reuse, R27 ;  /* 0x0000001b18107221 */ /* 0x040fe20000010000 */
[----:B------:R-:W-:Y:S01]  /*13d0*/  FFMA.FTZ R19, R24, R26, R19 ;  /* 0x0000001a18137223 */ /* 0x000fe20000010013 */
[----:B------:R-:W-:Y:S01]  /*13e0*/  FADD.FTZ R17, R17, R23 ;  /* 0x0000001711117221 */ /* 0x000fe20000010000 */
[----:B------:R-:W-:Y:S01]  /*13f0*/  FFMA.FTZ R20, R23, R22, R20 ;  /* 0x0000001617147223 */ /* 0x000fe20000010014 */
[----:B------:R-:W-:Y:S02]  /*1400*/  HADD2.F32 R29, -RZ, R13.H1_H1 ;  /* 0x3000000dff1d7230 */ /* 0x000fe40000004100 */
[----:B------:R-:W-:Y:S01]  /*1410*/  FMUL.FTZ R23, R59, R23 ;  /* 0x000000173b177220 */ /* 0x000fe20000410000 */
[----:B------:R-:W-:Y:S01]  /*1420*/  FADD.FTZ R18, R25, R18 ;  /* 0x0000001219127221 */ /* 0x000fe20000010000 */
        /* <DEDUP_REMOVED lines=10> */
[----:B------:R-:W-:Y:S01]  /*14d0*/  FADD.FTZ R18, R22, R25 ;  /* 0x0000001916127221 */ /* 0x000fe20000010000 */
[----:B------:R-:W-:Y:S01]  /*14e0*/  FADD.FTZ R25, -R14, R23 ;  /* 0x000000170e197221 */ /* 0x000fe20000010100 */
[----:B------:R-:W-:Y:S01]  /*14f0*/  FFMA.FTZ R21, R29, R22, R26 ;  /* 0x000000161d157223 */ /* 0x000fe2000001001a */
[----:B------:R-:W-:-:S02]  /*1500*/  HADD2.F32 R23, -RZ, R50.H0_H0 ;  /* 0x20000032ff177230 */ /* 0x000fc40000004100 */
[----:B------:R-:W-:Y:S01]  /*1510*/  FFMA.FTZ R19, R24, R29, R19 ;  /* 0x0000001d18137223 */ /* 0x000fe20000010013 */
[----:B------:R-:W-:Y:S01]  /*1520*/  FMUL.FTZ R26, R25, R62 ;  /* 0x0000003e191a7220 */ /* 0x000fe20000410000 */
[----:B------:R-:W-:Y:S02]  /*1530*/  HADD2.F32 R24, -RZ, R50.H1_H1 ;  /* 0x30000032ff187230 */ /* 0x000fe40000004100 */
[----:B------:R-:W-:Y:S01]  /*1540*/  FADD.FTZ R27, -R14, R27 ;  /* 0x0000001b0e1b7221 */ /* 0x000fe20000010100 */
[----:B------:R-:W-:Y:S01]  /*1550*/  FADD.FTZ R17, R17, R23 ;  /* 0x0000001711117221 */ /* 0x000fe20000010000 */
[----:B------:R-:W-:Y:S01]  /*1560*/  FFMA.FTZ R20, R23, R26, R20 ;  /* 0x0000001a17147223 */ /* 0x000fe20000010014 */
[----:B------:R-:W-:Y:S02]  /*1570*/  HADD2.F32 R29, -RZ, R51.H0_H0 ;  /* 0x20000033ff1d7230 */ /* 0x000fe40000004100 */
[----:B------:R-:W-:Y:S01]  /*1580*/  FMUL.FTZ R23, R59, R23 ;  /* 0x000000173b177220 */ /* 0x000fe20000410000 */
[----:B------:R-:W-:Y:S01]  /*1590*/  FMUL.FTZ R22, R27, R62 ;  /* 0x0000003e1b167220 */ /* 0x000fe20000410000 */
[----:B------:R-:W-:Y:S01]  /*15a0*/  FMUL.FTZ R25, R15, R24 ;  /* 0x000000180f197220 */ /* 0x000fe20000410000 */
[----:B------:R-:W-:-:S02]  /*15b0*/  HADD2.F32 R27, -RZ, R53.H0_H0 ;  /* 0x20000035ff1b7230 */ /* 0x000fc40000004100 */
[----:B------:R-:W-:Y:S01]  /*15c0*/  FFMA.FTZ R21, R26, R23, R21 ;  /* 0x000000171a157223 */ /* 0x000fe20000010015 */
[----:B------:R-:W-:Y:S01]  /*15d0*/  FADD.FTZ R29, -R14, R29 ;  /* 0x0000001d0e1d7221 */ /* 0x000fe20000010100 */
[----:B------:R-:W-:Y:S01]  /*15e0*/  FFMA.FTZ R19, R24, R22, R19 ;  /* 0x0000001618137223 */ /* 0x000fe20000010013 */
[----:B------:R-:W-:Y:S01]  /*15f0*/  FADD.FTZ R18, R18, R23 ;  /* 0x0000001712127221 */ /* 0x000fe20000010000 */
[----:B------:R-:W-:Y:S01]  /*1600*/  FFMA.FTZ R21, R22, R25, R21 ;  /* 0x0000001916157223 */ /* 0x000fe20000010015 */
[----:B------:R-:W-:Y:S01]  /*1610*/  FMUL.FTZ R22, R29, R62 ;  /* 0x0000003e1d167220 */ /* 0x000fe20000410000 */
[----:B------:R-:W-:Y:S02]  /*1620*/  HADD2.F32 R23, -RZ, R51.H1_H1 ;  /* 0x30000033ff177230 */ /* 0x000fe40000004100 */
[----:B------:R-:W-:Y:S01]  /*1630*/  FADD.FTZ R18, R25, R18 ;  /* 0x0000001219127221 */ /* 0x000fe20000010000 */
[----:B------:R-:W-:Y:S01]  /*1640*/  FMUL.FTZ R25, R59, R27 ;  /* 0x0000001b3b197220 */ /* 0x000fe20000410000 */
[----:B------:R-:W-:Y:S01]  /*1650*/  FADD.FTZ R17, R17, R27 ;  /* 0x0000001b11117221 */ /* 0x000fe20000010000 */
[----:B------:R-:W-:Y:S01]  /*1660*/  FFMA.FTZ R20, R27, R22, R20 ;  /* 0x000000161b147223 */ /* 0x000fe20000010014 */
[----:B------:R-:W-:-:S02]  /*1670*/  HADD2.F32 R27, -RZ, R52.H0_H0 ;  /* 0x20000034ff1b7230 */ /* 0x000fc40000004100 */
[----:B------:R-:W-:Y:S01]  /*1680*/  FADD.FTZ R18, R18, R25 ;  /* 0x0000001912127221 */ /* 0x000fe20000010000 */
[----:B------:R-:W-:Y:S01]  /*1690*/  FFMA.FTZ R21, R22, R25, R21 ;  /* 0x0000001916157223 */ /* 0x000fe20000010015 */
[C---:B------:R-:W-:Y:S01]  /*16a0*/  FADD.FTZ R23, -R14.reuse, R23 ;  /* 0x000000170e177221 */ /* 0x040fe20000010100 */
[----:B------:R-:W-:Y:S02]  /*16b0*/  HADD2.F32 R22, -RZ, R53.H1_H1 ;  /* 0x30000035ff167230 */ /* 0x000fe40000004100 */
[----:B------:R-:W-:Y:S01]  /*16c0*/  FADD.FTZ R25, -R14, R27 ;  /* 0x0000001b0e197221 */ /* 0x000fe20000010100 */
[----:B------:R-:W-:Y:S01]  /*16d0*/  FADD.FTZ R16, R16, R24 ;  /* 0x0000001810107221 */ /* 0x000fe20000010000 */
[-C--:B------:R-:W-:Y:S01]  /*16e0*/  FMUL.FTZ R24, R23, R62.reuse ;  /* 0x0000003e17187220 */ /* 0x080fe20000410000 */
[----:B------:R-:W-:Y:S02]  /*16f0*/  HADD2.F32 R26, -RZ, R54.H0_H0 ;  /* 0x20000036ff1a7230 */ /* 0x000fe40000004100 */
[----:B------:R-:W-:Y:S01]  /*1700*/  FMUL.FTZ R23, R25, R62 ;  /* 0x0000003e19177220 */ /* 0x000fe20000410000 */
[----:B------:R-:W-:-:S02]  /*1710*/  HADD2.F32 R27, -RZ, R52.H1_H1 ;  /* 0x30000034ff1b7230 */ /* 0x000fc40000004100 */
[----:B------:R-:W-:Y:S01]  /*1720*/  FMUL.FTZ R25, R15, R22 ;  /* 0x000000160f197220 */ /* 0x000fe20000410000 */
[----:B------:R-:W-:Y:S01]  /*1730*/  FFMA.FTZ R19, R22, R24, R19 ;  /* 0x0000001816137223 */ /* 0x000fe20000010013 */
[----:B------:R-:W-:Y:S01]  /*1740*/  FMUL.FTZ R29, R59, R26 ;  /* 0x0000001a3b1d7220 */ /* 0x000fe20000410000 */
[----:B------:R-:W-:Y:S01]  /*1750*/  FADD.FTZ R16, R16, R22 ;  /* 0x0000001610107221 */ /* 0x000fe20000010000 */
[----:B------:R-:W-:Y:S01]  /*1760*/  FADD.FTZ R27, -R14, R27 ;  /* 0x0000001b0e1b7221 */ /* 0x000fe20000010100 */
[----:B------:R-:W-:Y:S01]  /*1770*/  FFMA.FTZ R24, R24, R25, R21 ;  /* 0x0000001918187223 */ /* 0x000fe20000010015 */
[----:B------:R-:W-:Y:S02]  /*1780*/  HADD2.F32 R22, -RZ, R54.H1_H1 ;  /* 0x30000036ff167230 */ /* 0x000fe40000004100 */
[----:B------:R-:W-:Y:S01]  /*1790*/  FFMA.FTZ R20, R26, R23, R20 ;  /* 0x000000171a147223 */ /* 0x000fe20000010014 */
[----:B------:R-:W-:Y:S01]  /*17a0*/  FADD.FTZ R18, R25, R18 ;  /* 0x0000001219127221 */ /* 0x000fe20000010000 */
[----:B------:R-:W-:Y:S01]  /*17b0*/  FMUL.FTZ R27, R27, R62 ;  /* 0x0000003e1b1b7220 */ /* 0x000fe20000410000 */
[----:B------:R-:W-:Y:S01]  /*17c0*/  FFMA.FTZ R24, R23, R29, R24 ;  /* 0x0000001d17187223 */ /* 0x000fe20000010018 */
[----:B------:R-:W-:-:S02]  /*17d0*/  HADD2.F32 R23, -RZ, R55.H0_H0 ;  /* 0x20000037ff177230 */ /* 0x000fc40000004100 */
[----:B------:R-:W-:Y:S01]  /*17e0*/  FADD.FTZ R21, R18, R29 ;  /* 0x0000001d12157221 */ /* 0x000fe20000010000 */
[----:B------:R-:W-:Y:S01]  /*17f0*/  FADD.FTZ R16, R16, R22 ;  /* 0x0000001610107221 */ /* 0x000fe20000010000 */
[----:B------:R-:W-:Y:S01]  /*1800*/  FFMA.FTZ R19, R22, R27, R19 ;  /* 0x0000001b16137223 */ /* 0x000fe20000010013 */
[----:B------:R-:W-:Y:S01]  /*1810*/  FMUL.FTZ R22, R15, R22 ;  /* 0x000000160f167220 */ /* 0x000fe20000410000 */
[--C-:B------:R-:W-:Y:S02]  /*1820*/  HADD2.F32 R29, -RZ, R58.reuse.H0_H0 ;  /* 0x2000003aff1d7230 */ /* 0x100fe40000004100 */
[----:B------:R-:W-:Y:S01]  /*1830*/  FADD.FTZ R23, -R14, R23 ;  /* 0x000000170e177221 */ /* 0x000fe20000010100 */
[----:B------:R-:W-:Y:S02]  /*1840*/  HADD2.F32 R25, -RZ, R55.H1_H1 ;  /* 0x30000037ff197230 */ /* 0x000fe40000004100 */
[----:B------:R-:W-:Y:S01]  /*1850*/  FADD.FTZ R21, R22, R21 ;  /* 0x0000001516157221 */ /* 0x000fe20000010000 */
[----:B------:R-:W-:Y:S01]  /*1860*/  FFMA.FTZ R24, R27, R22, R24 ;  /* 0x000000161b187223 */ /* 0x000fe20000010018 */
[----:B------:R-:W-:-:S02]  /*1870*/  HADD2.F32 R18, -RZ, R58.H1_H1 ;  /* 0x3000003aff127230 */ /* 0x000fc40000004100 */
        /* <DEDUP_REMOVED lines=8> */
[----:B------:R-:W-:Y:S01]  /*1900*/  FMUL.FTZ R25, R25, R62 ;  /* 0x0000003e19197220 */ /* 0x000fe20000410000 */
[----:B------:R-:W-:Y:S02]  /*1910*/  HADD2.F32 R23, -RZ, R57.H0_H0 ;  /* 0x20000039ff177230 */ /* 0x000fe40000004100 */
[----:B------:R-:W-:Y:S01]  /*1920*/  FADD.FTZ R17, R17, R29 ;  /* 0x0000001d11117221 */ /* 0x000fe20000010000 */
[----:B------:R-:W-:Y:S01]  /*1930*/  FADD.FTZ R27, R22, R27 ;  /* 0x0000001b161b7221 */ /* 0x000fe20000010000 */
[----:B------:R-:W-:-:S02]  /*1940*/  HADD2.F32 R21, -RZ, R56.H0_H0 ;  /* 0x20000038ff157230 */ /* 0x000fc40000004100 */
[----:B------:R-:W-:Y:S01]  /*1950*/  FFMA.FTZ R19, R18, R25, R19 ;  /* 0x0000001912137223 */ /* 0x000fe20000010013 */
[----:B------:R-:W-:Y:S01]  /*1960*/  FFMA.FTZ R22, R25, R22, R24 ;  /* 0x0000001619167223 */ /* 0x000fe20000010018 */
[C---:B------:R-:W-:Y:S01]  /*1970*/  FADD.FTZ R23, -R14.reuse, R23 ;  /* 0x000000170e177221 */ /* 0x040fe20000010100 */
[----:B------:R-:W-:Y:S02]  /*1980*/  HADD2.F32 R25, -RZ, R57.H1_H1 ;  /* 0x30000039ff197230 */ /* 0x000fe40000004100 */
[----:B------:R-:W-:Y:S01]  /*1990*/  FMUL.FTZ R26, R59, R21 ;  /* 0x000000153b1a7220 */ /* 0x000fe20000410000 */
[----:B------:R-:W-:Y:S02]  /*19a0*/  HADD2.F32 R24, -RZ, R56.H1_H1 ;  /* 0x30000038ff187230 */ /* 0x000fe40000004100 */
[----:B------:R-:W-:Y:S01]  /*19b0*/  FMUL.FTZ R23, R23, R62 ;  /* 0x0000003e17177220 */ /* 0x000fe20000410000 */
[----:B------:R-:W-:Y:S01]  /*19c0*/  FADD.FTZ R25, -R14, R25 ;  /* 0x000000190e197221 */ /* 0x000fe20000010100 */
[----:B------:R-:W-:-:S02]  /*19d0*/  FADD.FTZ R28, R27, R26 ;  /* 0x0000001a1b1c7221 */ /* 0x000fc40000010000 */
        /* <DEDUP_REMOVED lines=10> */
[----:B------:R-:W-:Y:S06]  /*1a80*/  BRA `(.L_x_811) ;  /* 0x0000001000807947 */ /* 0x000fec0003800000 */
.L_x_810:
[--C-:B-----5:R-:W-:Y:S02]  /*1a90*/  HADD2.F32 R17, -RZ, R37.reuse.H0_H0 ;  /* 0x20000025ff117230 */ /* 0x120fe40000004100 */
[----:B------:R-:W-:Y:S02]  /*1aa0*/  HADD2.F32 R19, -RZ, R37.H1_H1 ;  /* 0x30000025ff137230 */ /* 0x000fe40000004100 */
[----:B------:R-:W-:Y:S02]  /*1ab0*/  HADD2.F32 R25, -RZ, R35.H0_H0 ;  /* 0x20000023ff197230 */ /* 0x000fe40000004100 */
[----:B------:R-:W-:Y:S01]  /*1ac0*/  FADD.FTZ R17, -R14, R17 ;  /* 0x000000110e117221 */ /* 0x000fe20000010100 */
[----:B------:R-:W-:-:S03]  /*1ad0*/  HADD2.F32 R69, -RZ, R34.H1_H1 ;  /* 0x30000022ff457230 */ /* 0x000fc60000004100 */
[----:B------:R-:W-:Y:S01]  /*1ae0*/  FMUL.FTZ R18, R17, R62 ;  /* 0x0000003e11127220 */ /* 0x000fe20000410000 */
[C---:B------:R-:W-:Y:S01]  /*1af0*/  FADD.FTZ R17, -R14.reuse, R19 ;  /* 0x000000130e117221 */ /* 0x040fe20000010100 */
[C---:B------:R-:W-:Y:S01]  /*1b00*/  FADD.FTZ R27, -R14.reuse, R25 ;  /* 0x000000190e1b7221 */ /* 0x040fe20000010100 */
[----:B------:R-:W-:Y:S02]  /*1b10*/  HADD2.F32 R25, -RZ, R36.H0_H0 ;  /* 0x20000024ff197230 */ /* 0x000fe40000004100 */
[--C-:B------:R-:W-:Y:S01]  /*1b20*/  FFMA.FTZ R19, R59, R18, R61.reuse ;  /* 0x000000123b137223 */ /* 0x100fe2000001003d */
[-C--:B------:R-:W-:Y:S01]  /*1b30*/  FMUL.FTZ R16, R17, R62.reuse ;  /* 0x0000003e11107220 */ /* 0x080fe20000410000 */
[----:B------:R-:W-:Y:S01]  /*1b40*/  FMUL.FTZ R26, R27, R62 ;  /* 0x0000003e1b1a7220 */ /* 0x000fe20000410000 */
[----:B------:R-:W-:Y:S02]  /*1b50*/  HADD2.F32 R27, -RZ, R35.H1_H1 ;  /* 0x30000023ff1b7230 */ /* 0x000fe40000004100 */
[----:B------:R-:W-:Y:S01]  /*1b60*/  FMUL.FTZ R21, R19, -1.4426950216293334961 ;  /* 0xbfb8aa3b13157820 */ /* 0x000fe20000410000 */
[----:B------:R-:W-:Y:S01]  /*1b70*/  FFMA.FTZ R17, R15, R16, R60 ;  /* 0x000000100f117223 */ /* 0x000fe2000001003c */
[----:B------:R-:W-:Y:S01]  /*1b80*/  FFMA.FTZ R33, R59, R26, R61 ;  /* 0x0000001a3b217223 */ /* 0x000fe2000001003d */
[----:B------:R-:W-:-:S02]  /*1b90*/  FADD.FTZ R27, -R14, R27 ;  /* 0x0000001b0e1b7221 */ /* 0x000fc40000010100 */
[----:B------:R-:W-:Y:S01]  /*1ba0*/  FMUL.FTZ R23, R17, -1.4426950216293334961 ;  /* 0xbfb8aa3b11177820 */ /* 0x000fe20000410000 */
[----:B------:R-:W0:Y:S01]  /*1bb0*/  MUFU.EX2 R21, R21 ;  /* 0x0000001500157308 */ /* 0x000e220000000800 */
[----:B------:R-:W-:-:S04]  /*1bc0*/  FMUL.FTZ R29, R27, R62 ;  /* 0x0000003e1b1d7220 */ /* 0x000fc80000410000 */
[----:B------:R-:W1:Y:S01]  /*1bd0*/  MUFU.EX2 R23, R23 ;  /* 0x0000001700177308 */ /* 0x000e620000000800 */
[----:B------:R-:W-:Y:S01]  /*1be0*/  FFMA.FTZ R30, R15, R29, R60 ;  /* 0x0000001d0f1e7223 */ /* 0x000fe2000001003c */
[----:B0-----:R-:W-:Y:S01]  /*1bf0*/  FADD.FTZ R22, R21, 1 ;  /* 0x3f80000015167421 */ /* 0x001fe20000010000 */
[----:B-1----:R-:W-:-:S05]  /*1c00*/  FADD.FTZ R20, R23, 1 ;  /* 0x3f80000017147421 */ /* 0x002fca0000010000 */
[----:B------:R-:W0:Y:S01]  /*1c10*/  MUFU.RCP R22, R22 ;  /* 0x0000001600167308 */ /* 0x000e220000001000 */
[----:B------:R-:W-:-:S05]  /*1c20*/  HADD2.F32 R23, -RZ, R13.H0_H0 ;  /* 0x2000000dff177230 */ /* 0x000fca0000004100 */
[----:B------:R-:W-:Y:S02]  /*1c30*/  FADD.FTZ R23, -R14, R23 ;  /* 0x000000170e177221 */ /* 0x000fe40000010100 */
[----:B------:R-:W1:Y:S01]  /*1c40*/  MUFU.RCP R20, R20 ;  /* 0x0000001400147308 */ /* 0x000e620000001000 */
[----:B0-----:R-:W-:Y:S01]  /*1c50*/  FADD.FTZ R24, -R22, 1 ;  /* 0x3f80000016187421 */ /* 0x001fe20000010100 */
[----:B------:R-:W-:Y:S01]  /*1c60*/  FMUL.FTZ R21, R25, R22 ;  /* 0x0000001619157220 */ /* 0x000fe20000410000 */
[----:B------:R-:W-:Y:S02]  /*1c70*/  HADD2.F32 R25, -RZ, R36.H1_H1 ;  /* 0x30000024ff197230 */ /* 0x000fe40000004100 */
[----:B------:R-:W-:Y:S01]  /*1c80*/  FFMA.FTZ R24, R19, R24, 1 ;  /* 0x3f80000013187423 */ /* 0x000fe20000010018 */
[----:B------:R-:W-:Y:S01]  /*1c90*/  FMUL.FTZ R19, R33, -1.4426950216293334961 ;  /* 0xbfb8aa3b21137820 */ /* 0x000fe20000410000 */
[----:B-1----:R-:W-:Y:S01]  /*1ca0*/  FADD.FTZ R22, -R20, 1 ;  /* 0x3f80000014167421 */ /* 0x002fe20000010100 */
[----:B------:R-:W-:-:S04]  /*1cb0*/  FMUL.FTZ R25, R25, R20 ;  /* 0x0000001419197220 */ /* 0x000fc80000410000 */
[----:B------:R-:W0:Y:S01]  /*1cc0*/  MUFU.EX2 R19, R19 ;  /* 0x0000001300137308 */ /* 0x000e220000000800 */
[----:B------:R-:W-:Y:S01]  /*1cd0*/  FFMA.FTZ R22, R17, R22, 1 ;  /* 0x3f80000011167423 */ /* 0x000fe20000010016 */
[----:B------:R-:W-:Y:S01]  /*1ce0*/  FMUL.FTZ R17, R21, R24 ;  /* 0x0000001815117220 */ /* 0x000fe20000410000 */
[----:B------:R-:W-:Y:S02]  /*1cf0*/  FMUL.FTZ R21, R30, -1.4426950216293334961 ;  /* 0xbfb8aa3b1e157820 */ /* 0x000fe40000410000 */
[----:B------:R-:W-:Y:S01]  /*1d00*/  FMUL.FTZ R25, R25, R22 ;  /* 0x0000001619197220 */ /* 0x000fe20000410000 */
[----:B------:R-:W-:Y:S01]  /*1d10*/  FMUL.FTZ R22, R23, R62 ;  /* 0x0000003e17167220 */ /* 0x000fe20000410000 */
[----:B------:R-:W-:Y:S02]  /*1d20*/  HADD2.F32 R23, -RZ, R13.H1_H1 ;  /* 0x3000000dff177230 */ /* 0x000fe40000004100 */
[----:B------:R-:W1:Y:S01]  /*1d30*/  MUFU.EX2 R21, R21 ;  /* 0x0000001500157308 */ /* 0x000e620000000800 */
[----:B------:R-:W-:-:S02]  /*1d40*/  FFMA.FTZ R24, R59, R22, R61 ;  /* 0x000000163b187223 */ /* 0x000fc4000001003d */
[----:B------:R-:W-:Y:S02]  /*1d50*/  FADD.FTZ R23, -R14, R23 ;  /* 0x000000170e177221 */ /* 0x000fe40000010100 */
[----:B------:R-:W-:Y:S01]  /*1d60*/  FMUL.FTZ R31, R24, -1.4426950216293334961 ;  /* 0xbfb8aa3b181f7820 */ /* 0x000fe20000410000 */
[----:B0-----:R-:W-:Y:S01]  /*1d70*/  FADD.FTZ R20, R19, 1 ;  /* 0x3f80000013147421 */ /* 0x001fe20000010000 */
[----:B------:R-:W-:-:S04]  /*1d80*/  FMUL.FTZ R23, R23, R62 ;  /* 0x0000003e17177220 */ /* 0x000fc80000410000 */
[----:B------:R-:W0:Y:S01]  /*1d90*/  MUFU.EX2 R31, R31 ;  /* 0x0000001f001f7308 */ /* 0x000e220000000800 */
[----:B------:R-:W-:Y:S01]  /*1da0*/  FFMA.FTZ R19, R15, R23, R60 ;  /* 0x000000170f137223 */ /* 0x000fe2000001003c */
[----:B-1----:R-:W-:Y:S02]  /*1db0*/  FADD.FTZ R28, R21, 1 ;  /* 0x3f800000151c7421 */ /* 0x002fe40000010000 */
[----:B------:R-:W1:Y:S01]  /*1dc0*/  MUFU.RCP R20, R20 ;  /* 0x0000001400147308 */ /* 0x000e620000001000 */
[----:B------:R-:W-:-:S07]  /*1dd0*/  FMUL.FTZ R27, R19, -1.4426950216293334961 ;  /* 0xbfb8aa3b131b7820 */ /* 0x000fce0000410000 */
[----:B------:R-:W2:Y:S01]  /*1de0*/  MUFU.RCP R28, R28 ;  /* 0x0000001c001c7308 */ /* 0x000ea20000001000 */
[----:B0-----:R-:W-:Y:S01]  /*1df0*/  FADD.FTZ R21, R31, 1 ;  /* 0x3f8000001f157421 */ /* 0x001fe20000010000 */
[----:B------:R-:W-:-:S06]  /*1e00*/  HADD2.F32 R31, -RZ, R34.H0_H0 ;  /* 0x20000022ff1f7230 */ /* 0x000fcc0000004100 */
[----:B------:R-:W0:Y:S01]  /*1e10*/  MUFU.EX2 R27, R27 ;  /* 0x0000001b001b7308 */ /* 0x000e220000000800 */
[----:B-1----:R-:W-:Y:S01]  /*1e20*/  FADD.FTZ R32, -R20, 1 ;  /* 0x3f80000014207421 */ /* 0x002fe20000010100 */
[----:B------:R-:W-:Y:S02]  /*1e30*/  FMUL.FTZ R20, R31, R20 ;  /* 0x000000141f147220 */ /* 0x000fe40000410000 */
[----:B------:R-:W1:Y:S01]  /*1e40*/  MUFU.RCP R21, R21 ;  /* 0x0000001500157308 */ /* 0x000e620000001000 */
[----:B------:R-:W-:Y:S01]  /*1e50*/  FFMA.FTZ R33, R33, R32, 1 ;  /* 0x3f80000021217423 */ /* 0x000fe20000010020 */
[----:B--2---:R-:W-:-:S03]  /*1e60*/  FADD.FTZ R31, -R28, 1 ;  /* 0x3f8000001c1f7421 */ /* 0x004fc60000010100 */
[----:B------:R-:W-:Y:S01]  /*1e70*/  FMUL.FTZ R33, R20, R33 ;  /* 0x0000002114217220 */ /* 0x000fe20000410000 */
[----:B------:R-:W-:Y:S01]  /*1e80*/  FFMA.FTZ R30, R30, R31, 1 ;  /* 0x3f8000001e1e7423 */ /* 0x000fe2000001001f */
[----:B0-----:R-:W-:Y:S01]  /*1e90*/  FADD.FTZ R31, R27, 1 ;  /* 0x3f8000001b1f7421 */ /* 0x001fe20000010000 */
[----:B------:R-:W-:Y:S01]  /*1ea0*/  FMUL.FTZ R27, R69, R28 ;  /* 0x0000001c451b7220 */ /* 0x000fe20000410000 */
[----:B------:R-:W-:-:S03]  /*1eb0*/  HADD2.F32 R28, -RZ, R11.H0_H0 ;  /* 0x2000000bff1c7230 */ /* 0x000fc60000004100 */
[----:B------:R-:W-:Y:S01]  /*1ec0*/  FMUL.FTZ R30, R27, R30 ;  /* 0x0000001e1b1e7220 */ /* 0x000fe20000410000 */
[----:B------:R-:W0:Y:S01]  /*1ed0*/  MUFU.RCP R31, R31 ;  /* 0x0000001f001f7308 */ /* 0x000e220000001000 */
[----:B-1----:R-:W-:Y:S01]  /*1ee0*/  FADD.FTZ R69, -R21, 1 ;  /* 0x3f80000015457421 */ /* 0x002fe20000010100 */
[----:B------:R-:W-:Y:S01]  /*1ef0*/  FMUL.FTZ R21, R28, R21 ;  /* 0x000000151c157220 */ /* 0x000fe20000410000 */
[----:B------:R-:W-:Y:S02]  /*1f00*/  HADD2.F32 R28, -RZ, R11.H1_H1 ;  /* 0x3000000bff1c7230 */ /* 0x000fe40000004100 */
[----:B------:R-:W-:Y:S02]  /*1f10*/  HADD2.F32 R27, -RZ, R12.H0_H0 ;  /* 0x2000000cff1b7230 */ /* 0x000fe40000004100 */
[----:B------:R-:W-:-:S03]  /*1f20*/  FFMA.FTZ R24, R24, R69, 1 ;  /* 0x3f80000018187423 */ /* 0x000fc60000010045 */
[----:B------:R-:W-:Y:S01]  /*1f30*/  FADD.FTZ R69, -R14, R27 ;  /* 0x0000001b0e457221 */ /* 0x000fe20000010100 */
[----:B------:R-:W-:-:S03]  /*1f40*/  FMUL.FTZ R21, R21, R24 ;  /* 0x0000001815157220 */ /* 0x000fc60000410000 */
[----:B------:R-:W-:Y:S01]  /*1f50*/  FMUL.FTZ R20, R69, R62 ;  /* 0x0000003e45147220 */ /* 0x000fe20000410000 */
[----:B0-----:R-:W-:Y:S01]  /*1f60*/  FADD.FTZ R32, -R31, 1 ;  /* 0x3f8000001f207421 */ /* 0x001fe20000010100 */
[----:B------:R-:W-:Y:S01]  /*1f70*/  FMUL.FTZ R28, R28, R31 ;  /* 0x0000001f1c1c7220 */ /* 0x000fe20000410000 */
[----:B------:R-:W-:Y:S02]  /*1f80*/  FMUL.FTZ R31, R15, R25 ;  /* 0x000000190f1f7220 */ /* 0x000fe40000410000 */
[----:B------:R-:W-:-:S04]  /*1f90*/  FFMA.FTZ R19, R19, R32, 1 ;  /* 0x3f80000013137423 */ /* 0x000fc80000010020 */
[----:B------:R-:W-:Y:S01]  /*1fa0*/  FMUL.FTZ R24, R28, R19 ;  /* 0x000000131c187220 */ /* 0x000fe20000410000 */
[----:B------:R-:W-:-:S04]  /*1fb0*/  FMUL.FTZ R19, R59, R17 ;  /* 0x000000113b137220 */ /* 0x000fc80000410000 */
[----:B------:R-:W-:Y:S01]  /*1fc0*/  FFMA.FTZ R27, R18, R19, RZ ;  /* 0x00000013121b7223 */ /* 0x000fe200000100ff */
[----:B------:R-:W-:Y:S01]  /*1fd0*/  FADD.FTZ R28, RZ, R19 ;  /* 0x00000013ff1c7221 */ /* 0x000fe20000010000 */
[----:B------:R-:W-:Y:S02]  /*1fe0*/  FFMA.FTZ R19, R59, R20, R61 ;  /* 0x000000143b137223 */ /* 0x000fe4000001003d */
[----:B------:R-:W-:Y:S01]  /*1ff0*/  FFMA.FTZ R68, R16, R31, R27 ;  /* 0x0000001f10447223 */ /* 0x000fe2000001001b */
[----:B------:R-:W-:Y:S01]  /*2000*/  FADD.FTZ R31, R31, R28 ;  /* 0x0000001c1f1f7221 */ /* 0x000fe20000010000 */
[----:B------:R-:W-:Y:S01]  /*2010*/  FMUL.FTZ R69, R19, -1.4426950216293334961 ;  /* 0xbfb8aa3b13457820 */ /* 0x000fe20000410000 */
[----:B------:R-:W-:Y:S01]  /*2020*/  FFMA.FTZ R27, R18, R17, RZ ;  /* 0x00000011121b7223 */ /* 0x000fe200000100ff */
[----:B------:R-:W-:Y:S01]  /*2030*/  FADD.FTZ R28, RZ, R17 ;  /* 0x00000011ff1c7221 */ /* 0x000fe20000010000 */
[----:B------:R-:W-:Y:S02]  /*2040*/  HADD2.F32 R17, -RZ, R50.H0_H0 ;  /* 0x20000032ff117230 */ /* 0x000fe40000004100 */
[-C--:B------:R-:W-:Y:S01]  /*2050*/  FFMA.FTZ R27, R26, R33.reuse, R27 ;  /* 0x000000211a1b7223 */ /* 0x080fe2000001001b */
[----:B------:R-:W0:Y:S01]  /*2060*/  MUFU.EX2 R69, R69 ;  /* 0x0000004500457308 */ /* 0x000e220000000800 */
[----:B------:R-:W-:Y:S01]  /*2070*/  FADD.FTZ R28, R28, R33 ;  /* 0x000000211c1c7221 */ /* 0x000fe20000010000 */
[----:B------:R-:W-:Y:S01]  /*2080*/  FMUL.FTZ R33, R59, R33 ;  /* 0x000000213b217220 */ /* 0x000fe20000410000 */
[----:B------:R-:W-:-:S02]  /*2090*/  FFMA.FTZ R27, R22, R21, R27 ;  /* 0x00000015161b7223 */ /* 0x000fc4000001001b */
[----:B------:R-:W-:Y:S01]  /*20a0*/  FADD.FTZ R28, R28, R21 ;  /* 0x000000151c1c7221 */ /* 0x000fe20000010000 */
[----:B------:R-:W-:Y:S01]  /*20b0*/  FFMA.FTZ R18, R26, R33, R68 ;  /* 0x000000211a127223 */ /* 0x000fe20000010044 */
[----:B------:R-:W-:Y:S01]  /*20c0*/  FADD.FTZ R31, R31, R33 ;  /* 0x000000211f1f7221 */ /* 0x000fe20000010000 */
[----:B0-----:R-:W-:-:S06]  /*20d0*/  FADD.FTZ R32, R69, 1 ;  /* 0x3f80000045207421 */ /* 0x001fcc0000010000 */
[----:B------:R-:W0:Y:S02]  /*20e0*/  MUFU.RCP R32, R32 ;  /* 0x0000002000207308 */ /* 0x000e240000001000 */
[----:B0-----:R-:W-:Y:S01]  /*20f0*/  FADD.FTZ R26, -R32, 1 ;  /* 0x3f800000201a7421 */ /* 0x001fe20000010100 */
[----:B------:R-:W-:-:S03]  /*2100*/  FMUL.FTZ R17, R17, R32 ;  /* 0x0000002011117220 */ /* 0x000fc60000410000 */
[----:B------:R-:W-:Y:S01]  /*2110*/  FFMA.FTZ R26, R19, R26, 1 ;  /* 0x3f800000131a7423 */ /* 0x000fe2000001001a */
[----:B------:R-:W-:-:S05]  /*2120*/  HADD2.F32 R19, -RZ, R12.H1_H1 ;  /* 0x3000000cff137230 */ /* 0x000fca0000004100 */
[----:B------:R-:W-:Y:S01]  /*2130*/  FADD.FTZ R69, -R14, R19 ;  /* 0x000000130e457221 */ /* 0x000fe20000010100 */
[----:B------:R-:W-:Y:S01]  /*2140*/  FMUL.FTZ R19, R17, R26 ;  /* 0x0000001a11137220 */ /* 0x000fe20000410000 */
[----:B------:R-:W-:Y:S01]  /*2150*/  FFMA.FTZ R26, R16, R25, RZ ;  /* 0x00000019101a7223 */ /* 0x000fe200000100ff */
[----:B------:R-:W-:Y:S01]  /*2160*/  FADD.FTZ R25, RZ, R25 ;  /* 0x00000019ff197221 */ /* 0x000fe20000010000 */
[----:B------:R-:W-:Y:S01]  /*2170*/  FMUL.FTZ R17, R69, R62 ;  /* 0x0000003e45117220 */ /* 0x000fe20000410000 */
[-C--:B------:R-:W-:Y:S01]  /*2180*/  FMUL.FTZ R69, R15, R30.reuse ;  /* 0x0000001e0f457220 */ /* 0x080fe20000410000 */
[----:B------:R-:W-:Y:S01]  /*2190*/  FFMA.FTZ R26, R29, R30, R26 ;  /* 0x0000001e1d1a7223 */ /* 0x000fe2000001001a */
[----:B------:R-:W-:Y:S01]  /*21a0*/  FADD.FTZ R25, R25, R30 ;  /* 0x0000001e19197221 */ /* 0x000fe20000010000 */
[----:B------:R-:W-:Y:S01]  /*21b0*/  FFMA.FTZ R33, R15, R17, R60 ;  /* 0x000000110f217223 */ /* 0x000fe2000001003c */
[----:B------:R-:W-:Y:S01]  /*21c0*/  FFMA.FTZ R29, R29, R69, R18 ;  /* 0x000000451d1d7223 */ /* 0x000fe20000010012 */
[----:B------:R-:W-:-:S02]  /*21d0*/  HADD2.F32 R18, -RZ, R50.H1_H1 ;  /* 0x30000032ff127230 */ /* 0x000fc40000004100 */
[----:B------:R-:W-:Y:S01]  /*21e0*/  FADD.FTZ R31, R69, R31 ;  /* 0x0000001f451f7221 */ /* 0x000fe20000010000 */
[----:B------:R-:W-:Y:S01]  /*21f0*/  FMUL.FTZ R68, R33, -1.4426950216293334961 ;  /* 0xbfb8aa3b21447820 */ /* 0x000fe20000410000 */
[----:B------:R-:W-:Y:S01]  /*2200*/  FADD.FTZ R25, R25, R24 ;  /* 0x0000001819197221 */ /* 0x000fe20000010000 */
[----:B------:R-:W-:Y:S01]  /*2210*/  FFMA.FTZ R26, R23, R24, R26 ;  /* 0x00000018171a7223 */ /* 0x000fe2000001001a */
[----:B------:R-:W-:Y:S01]  /*2220*/  FADD.FTZ R28, R28, R19 ;  /* 0x000000131c1c7221 */ /* 0x000fe20000010000 */
[----:B------:R-:W-:Y:S02]  /*2230*/  FFMA.FTZ R27, R20, R19, R27 ;  /* 0x00000013141b7223 */ /* 0x000fe4000001001b */
[----:B------:R-:W0:Y:S02]  /*2240*/  MUFU.EX2 R68, R68 ;  /* 0x0000004400447308 */ /* 0x000e240000000800 */
[----:B0-----:R-:W-:Y:S01]  /*2250*/  FADD.FTZ R32, R68, 1 ;  /* 0x3f80000044207421 */ /* 0x001fe20000010000 */
[----:B------:R-:W-:Y:S01]  /*2260*/  FMUL.FTZ R68, R59, R21 ;  /* 0x000000153b447220 */ /* 0x000fe20000410000 */
[----:B------:R-:W-:-:S03]  /*2270*/  HADD2.F32 R21, -RZ, R53.H0_H0 ;  /* 0x20000035ff157230 */ /* 0x000fc60000004100 */
[----:B------:R-:W-:Y:S01]  /*2280*/  FFMA.FTZ R30, R22, R68, R29 ;  /* 0x00000044161e7223 */ /* 0x000fe2000001001d */
[----:B------:R-:W0:Y:S01]  /*2290*/  MUFU.RCP R32, R32 ;  /* 0x0000002000207308 */ /* 0x000e220000001000 */
[----:B------:R-:W-:Y:S02]  /*22a0*/  HADD2.F32 R29, -RZ, R51.H1_H1 ;  /* 0x30000033ff1d7230 */ /* 0x000fe40000004100 */
[----:B------:R-:W-:-:S03]  /*22b0*/  FADD.FTZ R31, R31, R68 ;  /* 0x000000441f1f7221 */ /* 0x000fc60000010000 */
[----:B------:R-:W-:Y:S01]  /*22c0*/  FADD.FTZ R29, -R14, R29 ;  /* 0x0000001d0e1d7221 */ /* 0x000fe20000010100 */
[----:B0-----:R-:W-:Y:S01]  /*22d0*/  FADD.FTZ R16, -R32, 1 ;  /* 0x3f80000020107421 */ /* 0x001fe20000010100 */
[----:B------:R-:W-:-:S03]  /*22e0*/  FMUL.FTZ R18, R18, R32 ;  /* 0x0000002012127220 */ /* 0x000fc60000410000 */
[----:B------:R-:W-:Y:S01]  /*22f0*/  FFMA.FTZ R33, R33, R16, 1 ;  /* 0x3f80000021217423 */ /* 0x000fe20000010010 */
[----:B------:R-:W-:-:S03]  /*2300*/  HADD2.F32 R16, -RZ, R51.H0_H0 ;  /* 0x20000033ff107230 */ /* 0x000fc60000004100 */
        /* <DEDUP_REMOVED lines=8> */
[----:B------:R-:W-:-:S03]  /*2390*/  HADD2.F32 R24, -RZ, R53.H1_H1 ;  /* 0x30000035ff187230 */ /* 0x000fc60000004100 */
[----:B------:R-:W-:Y:S01]  /*23a0*/  FADD.FTZ R31, R69, R31 ;  /* 0x0000001f451f7221 */ /* 0x000fe20000010000 */
[----:B------:R-:W0:Y:S02]  /*23b0*/  MUFU.RCP R32, R32 ;  /* 0x0000002000207308 */ /* 0x000e240000001000 */
[----:B0-----:R-:W-:Y:S01]  /*23c0*/  FADD.FTZ R22, -R32, 1 ;  /* 0x3f80000020167421 */ /* 0x001fe20000010100 */
[----:B------:R-:W-:-:S03]  /*23d0*/  FMUL.FTZ R21, R21, R32 ;  /* 0x0000002015157220 */ /* 0x000fc60000410000 */
[----:B------:R-:W-:-:S04]  /*23e0*/  FFMA.FTZ R22, R33, R22, 1 ;  /* 0x3f80000021167423 */ /* 0x000fc80000010016 */
[----:B------:R-:W-:Y:S01]  /*23f0*/  FMUL.FTZ R21, R21, R22 ;  /* 0x0000001615157220 */ /* 0x000fe20000410000 */
[----:B------:R-:W-:Y:S01]  /*2400*/  FMUL.FTZ R22, R29, R62 ;  /* 0x0000003e1d167220 */ /* 0x000fe20000410000 */
[----:B------:R-:W-:Y:S01]  /*2410*/  FFMA.FTZ R29, R23, R69, R30 ;  /* 0x00000045171d7223 */ /* 0x000fe2000001001e */
[----:B------:R-:W-:Y:S02]  /*2420*/  HADD2.F32 R30, -RZ, R52.H0_H0 ;  /* 0x20000034ff1e7230 */ /* 0x000fe40000004100 */
[----:B------:R-:W-:Y:S01]  /*2430*/  FFMA.FTZ R27, R16, R21, R27 ;  /* 0x00000015101b7223 */ /* 0x000fe2000001001b */
[----:B------:R-:W-:Y:S02]  /*2440*/  FFMA.FTZ R32, R15, R22, R60 ;  /* 0x000000160f207223 */ /* 0x000fe4000001003c */
[----:B------:R-:W-:Y:S02]  /*2450*/  FADD.FTZ R30, -R14, R30 ;  /* 0x0000001e0e1e7221 */ /* 0x000fe40000010100 */
[----:B------:R-:W-:-:S06]  /*2460*/  FMUL.FTZ R68, R32, -1.4426950216293334961 ;  /* 0xbfb8aa3b20447820 */ /* 0x000fcc0000410000 */
[----:B------:R-:W0:Y:S02]  /*2470*/  MUFU.EX2 R68, R68 ;  /* 0x0000004400447308 */ /* 0x000e240000000800 */
[----:B0-----:R-:W-:Y:S01]  /*2480*/  FADD.FTZ R33, R68, 1 ;  /* 0x3f80000044217421 */ /* 0x001fe20000010000 */
[----:B------:R-:W-:Y:S01]  /*2490*/  FMUL.FTZ R68, R59, R19 ;  /* 0x000000133b447220 */ /* 0x000fe20000410000 */
[----:B------:R-:W-:-:S03]  /*24a0*/  HADD2.F32 R19, -RZ, R54.H0_H0 ;  /* 0x20000036ff137230 */ /* 0x000fc60000004100 */
[----:B------:R-:W-:Y:S01]  /*24b0*/  FADD.FTZ R31, R31, R68 ;  /* 0x000000441f1f7221 */ /* 0x000fe20000010000 */
[----:B------:R-:W0:Y:S02]  /*24c0*/  MUFU.RCP R33, R33 ;  /* 0x0000002100217308 */ /* 0x000e240000001000 */
[----:B0-----:R-:W-:Y:S01]  /*24d0*/  FMUL.FTZ R23, R24, R33 ;  /* 0x0000002118177220 */ /* 0x001fe20000410000 */
[----:B------:R-:W-:-:S04]  /*24e0*/  FADD.FTZ R24, -R33, 1 ;  /* 0x3f80000021187421 */ /* 0x000fc80000010100 */
        /* <DEDUP_REMOVED lines=9> */
[----:B0-----:R-:W-:Y:S01]  /*2580*/  FADD.FTZ R30, R69, 1 ;  /* 0x3f800000451e7421 */ /* 0x001fe20000010000 */
[----:B------:R-:W-:-:S04]  /*2590*/  FMUL.FTZ R69, R15, R18 ;  /* 0x000000120f457220 */ /* 0x000fc80000410000 */
[----:B------:R-:W-:Y:S01]  /*25a0*/  FADD.FTZ R31, R69, R31 ;  /* 0x0000001f451f7221 */ /* 0x000fe20000010000 */
[----:B------:R-:W0:Y:S02]  /*25b0*/  MUFU.RCP R30, R30 ;  /* 0x0000001e001e7308 */ /* 0x000e240000001000 */
[----:B0-----:R-:W-:Y:S01]  /*25c0*/  FMUL.FTZ R20, R19, R30 ;  /* 0x0000001e13147220 */ /* 0x001fe20000410000 */
[----:B------:R-:W-:Y:S01]  /*25d0*/  FADD.FTZ R19, -R30, 1 ;  /* 0x3f8000001e137421 */ /* 0x000fe20000010100 */
[----:B------:R-:W-:Y:S01]  /*25e0*/  FADD.FTZ R30, R25, R18 ;  /* 0x00000012191e7221 */ /* 0x000fe20000010000 */
[----:B------:R-:W-:Y:S02]  /*25f0*/  FFMA.FTZ R25, R17, R18, R26 ;  /* 0x0000001211197223 */ /* 0x000fe4000001001a */
[----:B------:R-:W-:-:S04]  /*2600*/  FFMA.FTZ R19, R33, R19, 1 ;  /* 0x3f80000021137423 */ /* 0x000fc80000010013 */
[----:B------:R-:W-:Y:S01]  /*2610*/  FMUL.FTZ R20, R20, R19 ;  /* 0x0000001314147220 */ /* 0x000fe20000410000 */
[----:B------:R-:W-:-:S03]  /*2620*/  FMUL.FTZ R19, R29, R62 ;  /* 0x0000003e1d137220 */ /* 0x000fc60000410000 */
[----:B------:R-:W-:Y:S01]  /*2630*/  FFMA.FTZ R27, R24, R20, R27 ;  /* 0x00000014181b7223 */ /* 0x000fe2000001001b */
[----:B------:R-:W-:-:S04]  /*2640*/  FFMA.FTZ R33, R15, R19, R60 ;  /* 0x000000130f217223 */ /* 0x000fc8000001003c */
[----:B------:R-:W-:-:S06]  /*2650*/  FMUL.FTZ R29, R33, -1.4426950216293334961 ;  /* 0xbfb8aa3b211d7820 */ /* 0x000fcc0000410000 */
[----:B------:R-:W0:Y:S02]  /*2660*/  MUFU.EX2 R29, R29 ;  /* 0x0000001d001d7308 */ /* 0x000e240000000800 */
[----:B0-----:R-:W-:Y:S01]  /*2670*/  FADD.FTZ R68, R29, 1 ;  /* 0x3f8000001d447421 */ /* 0x001fe20000010000 */
[----:B------:R-:W-:Y:S01]  /*2680*/  FFMA.FTZ R29, R17, R69, R32 ;  /* 0x00000045111d7223 */ /* 0x000fe20000010020 */
[----:B------:R-:W-:-:S04]  /*2690*/  HADD2.F32 R17, -RZ, R54.H1_H1 ;  /* 0x30000036ff117230 */ /* 0x000fc80000004100 */
[----:B------:R-:W0:Y:S02]  /*26a0*/  MUFU.RCP R68, R68 ;  /* 0x0000004400447308 */ /* 0x000e240000001000 */
[----:B0-----:R-:W-:Y:S01]  /*26b0*/  FMUL.FTZ R18, R17, R68 ;  /* 0x0000004411127220 */ /* 0x001fe20000410000 */
[----:B------:R-:W-:Y:S02]  /*26c0*/  HADD2.F32 R17, -RZ, R55.H0_H0 ;  /* 0x20000037ff117230 */ /* 0x000fe40000004100 */
[----:B------:R-:W-:-:S03]  /*26d0*/  FADD.FTZ R26, -R68, 1 ;  /* 0x3f800000441a7421 */ /* 0x000fc60000010100 */
[----:B------:R-:W-:Y:S01]  /*26e0*/  FADD.FTZ R17, -R14, R17 ;  /* 0x000000110e117221 */ /* 0x000fe20000010100 */
[----:B------:R-:W-:-:S03]  /*26f0*/  FFMA.FTZ R33, R33, R26, 1 ;  /* 0x3f80000021217423 */ /* 0x000fc6000001001a */
[----:B------:R-:W-:Y:S01]  /*2700*/  FMUL.FTZ R26, R17, R62 ;  /* 0x0000003e111a7220 */ /* 0x000fe20000410000 */
[----:B------:R-:W-:Y:S01]  /*2710*/  FADD.FTZ R17, R28, R21 ;  /* 0x000000151c117221 */ /* 0x000fe20000010000 */
[C---:B------:R-:W-:Y:S01]  /*2720*/  FMUL.FTZ R28, R59.reuse, R21 ;  /* 0x000000153b1c7220 */ /* 0x040fe20000410000 */
[----:B------:R-:W-:Y:S01]  /*2730*/  FMUL.FTZ R18, R18, R33 ;  /* 0x0000002112127220 */ /* 0x000fe20000410000 */
[----:B------:R-:W-:Y:S01]  /*2740*/  FFMA.FTZ R32, R59, R26, R61 ;  /* 0x0000001a3b207223 */ /* 0x000fe2000001003d */
[--C-:B------:R-:W-:Y:S02]  /*2750*/  HADD2.F32 R21, -RZ, R58.reuse.H0_H0 ;  /* 0x2000003aff157230 */ /* 0x100fe40000004100 */
[----:B------:R-:W-:Y:S01]  /*2760*/  FFMA.FTZ R33, R16, R28, R29 ;  /* 0x0000001c10217223 */ /* 0x000fe2000001001d */
[----:B------:R-:W-:Y:S01]  /*2770*/  FADD.FTZ R31, R31, R28 ;  /* 0x0000001c1f1f7221 */ /* 0x000fe20000010000 */
[----:B------:R-:W-:Y:S01]  /*2780*/  FMUL.FTZ R69, R32, -1.4426950216293334961 ;  /* 0xbfb8aa3b20457820 */ /* 0x000fe20000410000 */
[----:B------:R-:W-:Y:S01]  /*2790*/  FFMA.FTZ R28, R22, R23, R25 ;  /* 0x00000017161c7223 */ /* 0x000fe20000010019 */
[----:B------:R-:W-:-:S04]  /*27a0*/  HADD2.F32 R25, -RZ, R58.H1_H1 ;  /* 0x3000003aff197230 */ /* 0x000fc80000004100 */
[----:B------:R-:W0:Y:S02]  /*27b0*/  MUFU.EX2 R69, R69 ;  /* 0x0000004500457308 */ /* 0x000e240000000800 */
[----:B0-----:R-:W-:-:S06]  /*27c0*/  FADD.FTZ R68, R69, 1 ;  /* 0x3f80000045447421 */ /* 0x001fcc0000010000 */
[----:B------:R-:W0:Y:S02]  /*27d0*/  MUFU.RCP R68, R68 ;  /* 0x0000004400447308 */ /* 0x000e240000001000 */
[----:B0-----:R-:W-:Y:S01]  /*27e0*/  FADD.FTZ R29, -R68, 1 ;  /* 0x3f800000441d7421 */ /* 0x001fe20000010100 */
[----:B------:R-:W-:-:S03]  /*27f0*/  FMUL.FTZ R21, R21, R68 ;  /* 0x0000004415157220 */ /* 0x000fc60000410000 */
[----:B------:R-:W-:Y:S01]  /*2800*/  FFMA.FTZ R32, R32, R29, 1 ;  /* 0x3f80000020207423 */ /* 0x000fe2000001001d */
[----:B------:R-:W-:-:S03]  /*2810*/  HADD2.F32 R29, -RZ, R55.H1_H1 ;  /* 0x30000037ff1d7230 */ /* 0x000fc60000004100 */
[----:B------:R-:W-:Y:S02]  /*2820*/  FMUL.FTZ R21, R21, R32 ;  /* 0x0000002015157220 */ /* 0x000fe40000410000 */
[----:B------:R-:W-:Y:S02]  /*2830*/  FADD.FTZ R29, -R14, R29 ;  /* 0x0000001d0e1d7221 */ /* 0x000fe40000010100 */
[----:B------:R-:W-:Y:S02]  /*2840*/  FFMA.FTZ R27, R26, R21, R27 ;  /* 0x000000151a1b7223 */ /* 0x000fe4000001001b */
[----:B------:R-:W-:Y:S01]  /*2850*/  FMUL.FTZ R16, R29, R62 ;  /* 0x0000003e1d107220 */ /* 0x000fe20000410000 */
[----:B------:R-:W-:Y:S01]  /*2860*/  FADD.FTZ R29, R30, R23 ;  /* 0x000000171e1d7221 */ /* 0x000fe20000010000 */
[C---:B------:R-:W-:Y:S02]  /*2870*/  FMUL.FTZ R23, R15.reuse, R23 ;  /* 0x000000170f177220 */ /* 0x040fe40000410000 */
[----:B------:R-:W-:Y:S01]  /*2880*/  FFMA.FTZ R68, R15, R16, R60 ;  /* 0x000000100f447223 */ /* 0x000fe2000001003c */
[----:B------:R-:W-:Y:S01]  /*2890*/  FADD.FTZ R29, R29, R18 ;  /* 0x000000121d1d7221 */ /* 0x000fe20000010000 */
[----:B------:R-:W-:Y:S01]  /*28a0*/  FFMA.FTZ R33, R22, R23, R33 ;  /* 0x0000001716217223 */ /* 0x000fe20000010021 */
[----:B------:R-:W-:Y:S01]  /*28b0*/  FADD.FTZ R31, R23, R31 ;  /* 0x0000001f171f7221 */ /* 0x000fe20000010000 */
[----:B------:R-:W-:-:S06]  /*28c0*/  FMUL.FTZ R69, R68, -1.4426950216293334961 ;  /* 0xbfb8aa3b44457820 */ /* 0x000fcc0000410000 */
[----:B------:R-:W0:Y:S02]  /*28d0*/  MUFU.EX2 R69, R69 ;  /* 0x0000004500457308 */ /* 0x000e240000000800 */
[----:B0-----:R-:W-:Y:S01]  /*28e0*/  FADD.FTZ R32, R69, 1 ;  /* 0x3f80000045207421 */ /* 0x001fe20000010000 */
[----:B------:R-:W-:-:S05]  /*28f0*/  HADD2.F32 R69, -RZ, R57.H0_H0 ;  /* 0x20000039ff457230 */ /* 0x000fca0000004100 */
[----:B------:R-:W0:Y:S01]  /*2900*/  MUFU.RCP R32, R32 ;  /* 0x0000002000207308 */ /* 0x000e220000001000 */
[----:B------:R-:W-:-:S04]  /*2910*/  FADD.FTZ R69, -R14, R69 ;  /* 0x000000450e457221 */ /* 0x000fc80000010100 */
[----:B------:R-:W-:Y:S01]  /*2920*/  FMUL.FTZ R30, R69, R62 ;  /* 0x0000003e451e7220 */ /* 0x000fe20000410000 */
[----:B------:R-:W-:Y:S01]  /*2930*/  FMUL.FTZ R69, R15, R18 ;  /* 0x000000120f457220 */ /* 0x000fe20000410000 */
[----:B0-----:R-:W-:Y:S01]  /*2940*/  FMUL.FTZ R22, R25, R32 ;  /* 0x0000002019167220 */ /* 0x001fe20000410000 */
[----:B------:R-:W-:Y:S01]  /*2950*/  FADD.FTZ R25, -R32, 1 ;  /* 0x3f80000020197421 */ /* 0x000fe20000010100 */
[----:B------:R-:W-:Y:S01]  /*2960*/  FADD.FTZ R32, R17, R20 ;  /* 0x0000001411207221 */ /* 0x000fe20000010000 */
[----:B------:R-:W-:Y:S01]  /*2970*/  FMUL.FTZ R20, R59, R20 ;  /* 0x000000143b147220 */ /* 0x000fe20000410000 */
[----:B------:R-:W-:Y:S02]  /*2980*/  HADD2.F32 R17, -RZ, R56.H0_H0 ;  /* 0x20000038ff117230 */ /* 0x000fe40000004100 */
[----:B------:R-:W-:Y:S01]  /*2990*/  FFMA.FTZ R25, R68, R25, 1 ;  /* 0x3f80000044197423 */ /* 0x000fe20000010019 */
[----:B------:R-:W-:Y:S01]  /*29a0*/  FADD.FTZ R32, R32, R21 ;  /* 0x0000001520207221 */ /* 0x000fe20000010000 */
[----:B------:R-:W-:Y:S01]  /*29b0*/  FFMA.FTZ R24, R24, R20, R33 ;  /* 0x0000001418187223 */ /* 0x000fe20000010021 */
[----:B------:R-:W-:Y:S01]  /*29c0*/  FADD.FTZ R31, R31, R20 ;  /* 0x000000141f1f7221 */ /* 0x000fe20000010000 */
[----:B------:R-:W-:Y:S01]  /*29d0*/  FMUL.FTZ R22, R22, R25 ;  /* 0x0000001916167220 */ /* 0x000fe20000410000 */
[----:B------:R-:W-:-:S02]  /*29e0*/  FFMA.FTZ R25, R59, R30, R61 ;  /* 0x0000001e3b197223 */ /* 0x000fc4000001003d */
[----:B------:R-:W-:Y:S01]  /*29f0*/  FADD.FTZ R31, R69, R31 ;  /* 0x0000001f451f7221 */ /* 0x000fe20000010000 */
[----:B------:R-:W-:Y:S01]  /*2a00*/  FADD.FTZ R29, R29, R22 ;  /* 0x000000161d1d7221 */ /* 0x000fe20000010000 */
        /* <DEDUP_REMOVED lines=9> */
[----:B------:R-:W-:-:S04]  /*2aa0*/  FADD.FTZ R25, -R14, R25 ;  /* 0x000000190e197221 */ /* 0x000fc80000010100 */
[----:B------:R-:W-:Y:S01]  /*2ab0*/  FMUL.FTZ R17, R25, R62 ;  /* 0x0000003e19117220 */ /* 0x000fe20000410000 */
[C---:B------:R-:W-:Y:S01]  /*2ac0*/  FFMA.FTZ R25, R19.reuse, R18, R28 ;  /* 0x0000001213197223 */ /* 0x040fe2000001001c */
[----:B------:R-:W-:Y:S01]  /*2ad0*/  FFMA.FTZ R19, R19, R69, R24 ;  /* 0x0000004513137223 */ /* 0x000fe20000010018 */
[----:B------:R-:W-:Y:S02]  /*2ae0*/  HADD2.F32 R18, -RZ, R56.H1_H1 ;  /* 0x30000038ff127230 */ /* 0x000fe40000004100 */
        /* <DEDUP_REMOVED lines=12> */
[-C--:B------:R-:W-:Y:S01]  /*2bb0*/  FMUL.FTZ R19, R15, R22.reuse ;  /* 0x000000160f137220 */ /* 0x080fe20000410000 */
[----:B------:R-:W-:Y:S01]  /*2bc0*/  FFMA.FTZ R24, R16, R22, R25 ;  /* 0x0000001610187223 */ /* 0x000fe20000010019 */
[----:B------:R-:W-:Y:S02]  /*2bd0*/  FADD.FTZ R22, R32, R23 ;  /* 0x0000001720167221 */ /* 0x000fe40000010000 */
[----:B------:R-:W-:Y:S01]  /*2be0*/  FFMA.FTZ R21, R16, R19, R21 ;  /* 0x0000001310157223 */ /* 0x000fe20000010015 */
[----:B------:R-:W-:Y:S01]  /*2bf0*/  FADD.FTZ R20, R19, R20 ;  /* 0x0000001413147221 */ /* 0x000fe20000010000 */
[----:B------:R-:W-:-:S04]  /*2c00*/  FMUL.FTZ R19, R59, R23 ;  /* 0x000000173b137220 */ /* 0x000fc80000410000 */
[----:B------:R-:W-:Y:S01]  /*2c10*/  FFMA.FTZ R26, R30, R19, R21 ;  /* 0x000000131e1a7223 */ /* 0x000fe20000010015 */
[----:B------:R-:W-:Y:S01]  /*2c20*/  FADD.FTZ R19, R20, R19 ;  /* 0x0000001314137221 */ /* 0x000fe20000010000 */
[-C--:B------:R-:W-:Y:S01]  /*2c30*/  FMUL.FTZ R20, R15, R18.reuse ;  /* 0x000000120f147220 */ /* 0x080fe20000410000 */
[----:B------:R-:W-:-:S03]  /*2c40*/  FFMA.FTZ R21, R17, R18, R24 ;  /* 0x0000001211157223 */ /* 0x000fc60000010018 */
[----:B------:R-:W-:Y:S01]  /*2c50*/  FFMA.FTZ R25, R17, R20, R26 ;  /* 0x0000001411197223 */ /* 0x000fe2000001001a */
[----:B------:R-:W-:Y:S01]  /*2c60*/  FADD.FTZ R16, R20, R19 ;  /* 0x0000001314107221 */ /* 0x000fe20000010000 */
[----:B------:R-:W-:Y:S01]  /*2c70*/  FFMA.FTZ R20, R30, R23, R27 ;  /* 0x000000171e147223 */ /* 0x000fe2000001001b */
[----:B------:R-:W-:-:S07]  /*2c80*/  FADD.FTZ R23, R29, R18 ;  /* 0x000000121d177221 */ /* 0x000fce0000010000 */
.L_x_811:
        /* <DEDUP_REMOVED lines=36> */
.L_x_813:
[----:B------:R-:W-:Y:S05]  /*2ed0*/  BSYNC.RECONVERGENT B0 ;  /* 0x0000000000007941 */ /* 0x000fea0003800200 */
.L_x_812:
        /* <DEDUP_REMOVED lines=39> */
.L_x_815:
[----:B------:R-:W-:Y:S05]  /*3150*/  BSYNC.RECONVERGENT B0 ;  /* 0x0000000000007941 */ /* 0x000fea0003800200 */
.L_x_814:
        /* <DEDUP_REMOVED lines=38> */
.L_x_817:
[----:B------:R-:W-:Y:S05]  /*33c0*/  BSYNC.RECONVERGENT B0 ;  /* 0x0000000000007941 */ /* 0x000fea0003800200 */
.L_x_816:
        /* <DEDUP_REMOVED lines=29> */
.L_x_819:
[----:B------:R-:W-:Y:S05]  /*35a0*/  BSYNC.RECONVERGENT B0 ;  /* 0x0000000000007941 */ /* 0x000fea0003800200 */
.L_x_818:
        /* <DEDUP_REMOVED lines=24> */
.L_x_822:
[----:B-1----:R-:W2:Y:S04]  /*3730*/  LDG.E.STRONG.GPU R18, desc[UR8][R16.64] ;  /* 0x0000000810127981 */ /* 0x002ea8000c1ef900 */
[----:B--2---:R-:W-:Y:S01]  /*3740*/  CCTL.IVALL ;  /* 0x00000000ff00798f */ /* 0x004fe20002000000 */
[----:B------:R-:W-:Y:S05]  /*3750*/  YIELD ;  /* 0x0000000000007946 */ /* 0x000fea0003800000 */
[----:B------:R-:W-:-:S13]  /*3760*/  ISETP.NE.AND P1, PT, R18, R23, PT ;  /* 0x000000171200720c */ /* 0x000fda0003f25270 */
[----:B------:R-:W-:Y:S05]  /*3770*/  @P1 BRA `(.L_x_822) ;  /* 0xfffffffc00ec1947 */ /* 0x000fea000383ffff */
.L_x_821:
[----:B------:R-:W-:Y:S05]  /*3780*/  WARPSYNC.ALL ;  /* 0x0000000000007948 */ /* 0x000fea0003800000 */
[----:B------:R-:W-:Y:S01]  /*3790*/  BAR.SYNC.DEFER_BLOCKING 0x0 ;  /* 0x0000000000007b1d */ /* 0x000fe20000010000 */
[----:B------:R-:W-:-:S05]  /*37a0*/  HFMA2 R22, -RZ, RZ, 0, 0 ;  /* 0x00000000ff167431 */ /* 0x000fca00000001ff */
[----:B------:R-:W-:Y:S05]  /*37b0*/  @!P3 BRA `(.L_x_823) ;  /* 0x000000040018b947 */ /* 0x000fea0003800000 */
[CC--:B-1----:R-:W-:Y:S01]  /*37c0*/  LEA R21, R4.reuse, R0.reuse, 0x2 ;  /* 0x0000000004157211 */ /* 0x0c2fe200078e10ff */
[C-C-:B------:R-:W-:Y:S01]  /*37d0*/  IMAD R20, R4.reuse, 0x5, R0.reuse ;  /* 0x0000000504147824 */ /* 0x140fe200078e0200 */
[C---:B------:R-:W-:Y:S01]  /*37e0*/  LEA R29, R4.reuse, R0, 0x1 ;  /* 0x00000000041d7211 */ /* 0x040fe200078e08ff */
[--C-:B------:R-:W-:Y:S01]  /*37f0*/  IMAD R28, R4, 0x6, R0.reuse ;  /* 0x00000006041c7824 */ /* 0x100fe200078e0200 */
[----:B------:R-:W-:Y:S01]  /*3800*/  IADD3 R25, PT, PT, R0, R4, RZ ;  /* 0x0000000400197210 */ /* 0x000fe20007ffe0ff */
[C-C-:B------:R-:W-:Y:S01]  /*3810*/  IMAD R27, R4.reuse, 0x7, R0.reuse ;  /* 0x00000007041b7824 */ /* 0x140fe200078e0200 */
[----:B------:R-:W-:Y:S01]  /*3820*/  MOV R24, RZ ;  /* 0x000000ff00187202 */ /* 0x000fe20000000f00 */
[----:B------:R-:W-:Y:S01]  /*3830*/  IMAD R26, R4, 0x3, R0 ;  /* 0x00000003041a7824 */ /* 0x000fe200078e0200 */
[----:B------:R-:W-:Y:S01]  /*3840*/  MOV R23, R0 ;  /* 0x0000000000177202 */ /* 0x000fe20000000f00 */
[----:B------:R-:W-:Y:S01]  /*3850*/  UIADD3 UR6, UPT, UPT, -UR10, URZ, URZ ;  /* 0x000000ff0a067290 */ /* 0x000fe2000fffe1ff */
[----:B------:R-:W-:-:S11]  /*3860*/  LOP3.LUT R22, R5, 0x7ffffff8, RZ, 0xc0, !PT ;  /* 0x7ffffff805167812 */ /* 0x000fd600078ec0ff */
.L_x_824:
        /* <DEDUP_REMOVED lines=59> */
.L_x_823:
        /* <DEDUP_REMOVED lines=35> */
.L_x_825:
        /* <DEDUP_REMOVED lines=18> */
.L_x_826:
        /* <DEDUP_REMOVED lines=9> */
.L_x_827:
[----:B------:R-:W-:Y:S05]  /*4000*/  BSYNC.RECONVERGENT B0 ;  /* 0x0000000000007941 */ /* 0x000fea0003800200 */
.L_x_820:
[----:B------:R-:W5:Y:S01]  /*4010*/  S2UR UR7, SR_CgaCtaId ;  /* 0x00000000000779c3 */ /* 0x000f620000008800 */
[----:B------:R-:W-:Y:S01]  /*4020*/  UMOV UR6, 0x400 ;  /* 0x0000040000067882 */ /* 0x000fe20000000000 */
[----:B------:R-:W0:Y:S01]  /*4030*/  LDCU.64 UR14, c[0x0][0x400] ;  /* 0x00008000ff0e77ac */ /* 0x000e220008000a00 */
[--C-:B--2-4-:R-:W-:Y:S01]  /*4040*/  HADD2.F32 R18, -RZ, R37.reuse.H1_H1 ;  /* 0x30000025ff127230 */ /* 0x114fe20000004100 */
[----:B------:R-:W-:Y:S01]  /*4050*/  IADD3 R31, PT, PT, R49, 0x8, RZ ;  /* 0x00000008311f7810 */ /* 0x000fe20007ffe0ff */
[----:B------:R-:W-:Y:S02]  /*4060*/  HADD2.F32 R23, -RZ, R37.H0_H0 ;  /* 0x20000025ff177230 */ /* 0x000fe40000004100 */
[----:B------:R-:W-:Y:S02]  /*4070*/  HADD2.F32 R29, -RZ, R57.H0_H0 ;  /* 0x20000039ff1d7230 */ /* 0x000fe40000004100 */
[--C-:B------:R-:W-:Y:S02]  /*4080*/  HADD2.F32 R20, -RZ, R35.reuse.H0_H0 ;  /* 0x20000023ff147230 */ /* 0x100fe40000004100 */
[----:B------:R-:W-:Y:S01]  /*4090*/  FADD.FTZ R37, -R14, R23 ;  /* 0x000000170e257221 */ /* 0x000fe20000010100 */
[----:B------:R-:W-:-:S02]  /*40a0*/  HADD2.F32 R22, -RZ, R35.H1_H1 ;  /* 0x30000023ff167230 */ /* 0x000fc40000004100 */
[----:B------:R-:W-:Y:S02]  /*40b0*/  HADD2.F32 R24, -RZ, R13.H1_H1 ;  /* 0x3000000dff187230 */ /* 0x000fe40000004100 */
[C---:B------:R-:W-:Y:S01]  /*40c0*/  FADD.FTZ R35, -R14.reuse, R20 ;  /* 0x000000140e237221 */ /* 0x040fe20000010100 */
[--C-:B------:R-:W-:Y:S02]  /*40d0*/  HADD2.F32 R25, -RZ, R51.reuse.H0_H0 ;  /* 0x20000033ff197230 */ /* 0x100fe40000004100 */
[----:B------:R-:W-:Y:S02]  /*40e0*/  HADD2.F32 R63, -RZ, R51.H1_H1 ;  /* 0x30000033ff3f7230 */ /* 0x000fe40000004100 */
[C---:B------:R-:W-:Y:S01]  /*40f0*/  FADD.FTZ R23, -R14.reuse, R24 ;  /* 0x000000180e177221 */ /* 0x040fe20000010100 */
[----:B------:R-:W-:Y:S02]  /*4100*/  HADD2.F32 R21, -RZ, R52.H0_H0 ;  /* 0x20000034ff157230 */ /* 0x000fe40000004100 */
[----:B------:R-:W-:Y:S01]  /*4110*/  FADD.FTZ R25, -R14, R25 ;  /* 0x000000190e197221 */ /* 0x000fe20000010100 */
[----:B-1----:R-:W-:-:S02]  /*4120*/  HADD2.F32 R19, -RZ, R55.H0_H0 ;  /* 0x20000037ff137230 */ /* 0x002fc40000004100 */
[C---:B------:R-:W-:Y:S01]  /*4130*/  FADD.FTZ R24, -R14.reuse, R63 ;  /* 0x0000003f0e187221 */ /* 0x040fe20000010100 */
[----:B------:R-:W-:Y:S01]  /*4140*/  HADD2.F32 R28, -RZ, R13.H0_H0 ;  /* 0x2000000dff1c7230 */ /* 0x000fe20000004100 */
[----:B-----5:R-:W-:Y:S01]  /*4150*/  ULEA UR6, UR7, UR6, 0x18 ;  /* 0x0000000607067291 */ /* 0x020fe2000f8ec0ff */
[--C-:B------:R-:W-:Y:S02]  /*4160*/  HADD2.F32 R27, -RZ, R12.reuse.H0_H0 ;  /* 0x2000000cff1b7230 */ /* 0x100fe40000004100 */
[C---:B------:R-:W-:Y:S01]  /*4170*/  FADD.FTZ R13, -R14.reuse, R18 ;  /* 0x000000120e0d7221 */ /* 0x040fe20000010100 */
[----:B------:R-:W-:Y:S02]  /*4180*/  HADD2.F32 R69, -RZ, R12.H1_H1 ;  /* 0x3000000cff457230 */ /* 0x000fe40000004100 */
[C---:B------:R-:W-:Y:S01]  /*4190*/  FADD.FTZ R18, -R14.reuse, R29 ;  /* 0x0000001d0e127221 */ /* 0x040fe20000010100 */
[----:B------:R-:W-:Y:S02]  /*41a0*/  HADD2.F32 R51, -RZ, R52.H1_H1 ;  /* 0x30000034ff337230 */ /* 0x000fe40000004100 */
[----:B------:R-:W-:Y:S01]  /*41b0*/  FADD.FTZ R20, -R14, R19 ;  /* 0x000000130e147221 */ /* 0x000fe20000010100 */
[----:B------:R-:W-:-:S02]  /*41c0*/  HADD2.F32 R55, -RZ, R55.H1_H1 ;  /* 0x30000037ff377230 */ /* 0x000fc40000004100 */
[C---:B------:R-:W-:Y:S01]  /*41d0*/  FADD.FTZ R28, -R14.reuse, R28 ;  /* 0x0000001c0e1c7221 */ /* 0x040fe20000010100 */
[----:B------:R3:W-:Y:S01]  /*41e0*/  @!P2 STS.64 [UR6+0x88], R32 ;  /* 0x00008820ff00a988 */ /* 0x0007e20008000a06 */
[----:B------:R-:W-:Y:S02]  /*41f0*/  HADD2.F32 R57, -RZ, R57.H1_H1 ;  /* 0x30000039ff397230 */ /* 0x000fe40000004100 */
[C---:B------:R-:W-:Y:S01]  /*4200*/  FADD.FTZ R27, -R14.reuse, R27 ;  /* 0x0000001b0e1b7221 */ /* 0x040fe20000010100 */
[C---:B------:R-:W-:Y:S01]  /*4210*/  FADD.FTZ R26, -R14.reuse, R69 ;  /* 0x000000450e1a7221 */ /* 0x040fe20000010100 */
[----:B------:R-:W-:Y:S01]  /*4220*/  BAR.SYNC.DEFER_BLOCKING 0x0 ;  /* 0x0000000000007b1d */ /* 0x000fe20000010000 */
[----:B------:R-:W-:Y:S01]  /*4230*/  FADD.FTZ R19, -R14, R55 ;  /* 0x000000370e137221 */ /* 0x000fe20000010100 */
[--C-:B------:R-:W-:Y:S01]  /*4240*/  HADD2.F32 R12, -RZ, R36.reuse.H0_H0 ;  /* 0x20000024ff0c7230 */ /* 0x100fe20000004100 */
[----:B0-----:R-:W-:Y:S01]  /*4250*/  ISETP.GE.U32.AND P1, PT, R31, UR14, PT ;  /* 0x0000000e1f007c0c */ /* 0x001fe2000bf26070 */
[----:B------:R-:W-:-:S02]  /*4260*/  HADD2.F32 R36, -RZ, R36.H1_H1 ;  /* 0x30000024ff247230 */ /* 0x000fc40000004100 */
[-C--:B------:R-:W-:Y:S01]  /*4270*/  FMUL.FTZ R13, R13, R62.reuse ;  /* 0x0000003e0d0d7220 */ /* 0x080fe20000410000 */
[C---:B---3--:R-:W-:Y:S01]  /*4280*/  FADD.FTZ R33, -R14.reuse, R22 ;  /* 0x000000160e217221 */ /* 0x048fe20000010100 */
[C---:B------:R-:W-:Y:S01]  /*4290*/  FADD.FTZ R22, -R14.reuse, R21 ;  /* 0x000000150e167221 */ /* 0x040fe20000010100 */
[C---:B------:R-:W-:Y:S01]  /*42a0*/  FADD.FTZ R21, -R14.reuse, R51 ;  /* 0x000000330e157221 */ /* 0x040fe20000010100 */
[----:B------:R-:W-:Y:S01]  /*42b0*/  FADD.FTZ R14, -R14, R57 ;  /* 0x000000390e0e7221 */ /* 0x000fe20000010100 */
[----:B------:R-:W-:Y:S01]  /*42c0*/  SHF.R.S32.HI R32, RZ, 0x1f, R31 ;  /* 0x0000001fff207819 */ /* 0x000fe2000001141f */
[----:B------:R-:W0:Y:S01]  /*42d0*/  LDS.64 R16, [UR6+0x88] ;  /* 0x00008806ff107984 */ /* 0x000e220008000a00 */
[----:B------:R-:W0:Y:S02]  /*42e0*/  LDCU UR6, c[0x0][0x42c] ;  /* 0x00008580ff0677ac */ /* 0x000e240008000800 */
[----:B0-----:R-:W-:Y:S01]  /*42f0*/  FMUL.FTZ R29, R16, UR6 ;  /* 0x00000006101d7c20 */ /* 0x001fe20008410000 */
[----:B------:R-:W-:Y:S01]  /*4300*/  FMUL.FTZ R30, R17, UR6 ;  /* 0x00000006111e7c20 */ /* 0x000fe20008410000 */
[----:B------:R-:W-:Y:S01]  /*4310*/  FMUL.FTZ R16, R37, R62 ;  /* 0x0000003e25107220 */ /* 0x000fe20000410000 */
        /* <DEDUP_REMOVED lines=19> */
.L_x_828:
[----:B------:R-:W-:Y:S04]  /*4450*/  BSSY.RECONVERGENT B0, `(.L_x_829) ;  /* 0x0000015000007945 */ /* 0x000fe80003800200 */
[----:B------:R-:W-:Y:S05]  /*4460*/  @P0 BRA `(.L_x_830) ;  /* 0x00000000004c0947 */ /* 0x000fea0003800000 */
[----:B------:R-:W0:Y:S01]  /*4470*/  LDCU.64 UR12, c[0x0][0x3f8] ;  /* 0x00007f00ff0c77ac */ /* 0x000e220008000a00 */
[C-C-:B------:R-:W-:Y:S01]  /*4480*/  FFMA.FTZ R16, R29.reuse, R16, R30.reuse ;  /* 0x000000101d107223 */ /* 0x140fe2000001001e */
[----:B------:R-:W-:Y:S01]  /*4490*/  SHF.R.S32.HI R37, RZ, 0x1f, R49 ;  /* 0x0000001fff257819 */ /* 0x000fe20000011431 */
[----:B------:R-:W-:Y:S01]  /*44a0*/  FFMA.FTZ R52, R29, R13, R30 ;  /* 0x0000000d1d347223 */ /* 0x000fe2000001001e */
[----:B------:R-:W1:Y:S01]  /*44b0*/  LDCU.64 UR6, c[0x0][0x380] ;  /* 0x00007000ff0677ac */ /* 0x000e620008000a00 */
[----:B------:R-:W-:Y:S01]  /*44c0*/  FFMA.FTZ R17, R59, R12, -R16 ;  /* 0x0000000c3b117223 */ /* 0x000fe20000010810 */
[----:B------:R-:W-:Y:S01]  /*44d0*/  MOV R12, R66 ;  /* 0x00000042000c7202 */ /* 0x000fe20000000f00 */
[----:B------:R-:W-:Y:S01]  /*44e0*/  FFMA.FTZ R51, R15, R36, -R52 ;  /* 0x000000240f337223 */ /* 0x000fe20000010834 */
[----:B------:R-:W-:-:S03]  /*44f0*/  MOV R13, R65 ;  /* 0x00000041000d7202 */ /* 0x000fc60000000f00 */
[-C--:B------:R-:W-:Y:S01]  /*4500*/  FMUL.FTZ R36, R51, R62.reuse ;  /* 0x0000003e33247220 */ /* 0x080fe20000410000 */
[----:B0-----:R-:W-:Y:S02]  /*4510*/  IMAD R16, R37, UR12, RZ ;  /* 0x0000000c25107c24 */ /* 0x001fe4000f8e02ff */
[----:B------:R-:W-:Y:S01]  /*4520*/  FMUL.FTZ R37, R17, R62 ;  /* 0x0000003e11257220 */ /* 0x000fe20000410000 */
[----:B------:R-:W-:-:S04]  /*4530*/  IMAD.WIDE.U32 R12, R49, UR12, R12 ;  /* 0x0000000c310c7c25 */ /* 0x000fc8000f8e000c */
[----:B------:R-:W-:Y:S01]  /*4540*/  IMAD R55, R49, UR13, R16 ;  /* 0x0000000d31377c24 */ /* 0x000fe2000f8e0210 */
[----:B-1----:R-:W-:-:S04]  /*4550*/  LEA R16, P0, R12, UR6, 0x1 ;  /* 0x000000060c107c11 */ /* 0x002fc8000f8008ff */
[----:B------:R-:W-:Y:S02]  /*4560*/  IADD3 R55, PT, PT, R13, R55, RZ ;  /* 0x000000370d377210 */ /* 0x000fe40007ffe0ff */
[----:B------:R-:W-:Y:S02]  /*4570*/  F2FP.F16.F32.PACK_AB R13, R36, R37 ;  /* 0x00000025240d723e */ /* 0x000fe400000000ff */
[----:B------:R-:W-:-:S05]  /*4580*/  LEA.HI.X R17, R12, UR7, R55, 0x1, P0 ;  /* 0x000000070c117c11 */ /* 0x000fca00080f0c37 */
[----:B------:R0:W-:Y:S02]  /*4590*/  STG.E desc[UR8][R16.64], R13 ;  /* 0x0000000d10007986 */ /* 0x0001e4000c101908 */
.L_x_830:
[----:B------:R-:W-:Y:S05]  /*45a0*/  BSYNC.RECONVERGENT B0 ;  /* 0x0000000000007941 */ /* 0x000fea0003800200 */
.L_x_829:
[----:B------:R-:W-:Y:S01]  /*45b0*/  UISETP.NE.AND UP0, UPT, UR11, URZ, UPT ;  /* 0x000000ff0b00728c */ /* 0x000fe2000bf05270 */
[-C--:B------:R-:W-:Y:S01]  /*45c0*/  FMUL.FTZ R36, R35, R62.reuse ;  /* 0x0000003e23247220 */ /* 0x080fe20000410000 */
[----:B0-----:R-:W-:Y:S01]  /*45d0*/  FMUL.FTZ R13, R33, R62 ;  /* 0x0000003e210d7220 */ /* 0x001fe20000410000 */
        /* <DEDUP_REMOVED lines=24> */
.L_x_831:
[----:B------:R-:W-:Y:S01]  /*4760*/  BSSY.RECONVERGENT B0, `(.L_x_832) ;  /* 0x0000012000007945 */ /* 0x000fe20003800200 */
[----:B------:R-:W-:Y:S01]  /*4770*/  FFMA.FTZ R33, R59, R33, -R12 ;  /* 0x000000213b217223 */ /* 0x000fe2000001080c */
[----:B------:R-:W-:Y:S02]  /*4780*/  FFMA.FTZ R17, R15, R34, -R16 ;  /* 0x000000220f117223 */ /* 0x000fe40000010810 */
        /* <DEDUP_REMOVED lines=12> */
[----:B------:R-:W-:Y:S02]  /*4850*/  F2FP.F16.F32.PACK_AB R31, R31, R32 ;  /* 0x000000201f1f723e */ /* 0x000fe400000000ff */
[----:B------:R-:W-:-:S05]  /*4860*/  LEA.HI.X R17, R12, UR13, R35, 0x1, P0 ;  /* 0x0000000d0c117c11 */ /* 0x000fca00080f0c23 */
[----:B------:R0:W-:Y:S02]  /*4870*/  STG.E desc[UR8][R16.64], R31 ;  /* 0x0000001f10007986 */ /* 0x0001e4000c101908 */
.L_x_833:
[----:B------:R-:W-:Y:S05]  /*4880*/  BSYNC.RECONVERGENT B0 ;  /* 0x0000000000007941 */ /* 0x000fea0003800200 */
.L_x_832:
[--C-:B------:R-:W-:Y:S01]  /*4890*/  HADD2.F32 R12, -RZ, R11.reuse.H0_H0 ;  /* 0x2000000bff0c7230 */ /* 0x100fe20000004100 */
[----:B------:R-:W-:Y:S01]  /*48a0*/  ISETP.GE.U32.AND P1, PT, R45, UR14, PT ;  /* 0x0000000e2d007c0c */ /* 0x000fe2000bf26070 */
[----:B------:R-:W-:Y:S01]  /*48b0*/  HADD2.F32 R13, -RZ, R11.H1_H1 ;  /* 0x3000000bff0d7230 */ /* 0x000fe20000004100 */
[----:B------:R-:W-:Y:S01]  /*48c0*/  SHF.R.S32.HI R11, RZ, 0x1f, R45 ;  /* 0x0000001fff0b7819 */ /* 0x000fe2000001142d */
        /* <DEDUP_REMOVED lines=21> */
[----:B------:R-:W-:Y:S01]  /*4a20*/  FMUL.FTZ R23, R23, R62 ;  /* 0x0000003e17177220 */ /* 0x000fe20000410000 */
[----:B------:R-:W-:Y:S10]  /*4a30*/  BRA.U !UP0, `(.L_x_834) ;  /* 0x0000000108487547 */ /* 0x000ff4000b800000 */
        /* <DEDUP_REMOVED lines=18> */
.L_x_834:
[C-C-:B0-----:R-:W-:Y:S01]  /*4b60*/  FFMA.FTZ R16, R29.reuse, R28, R30.reuse ;  /* 0x0000001c1d107223 */ /* 0x141fe2000001001e */
        /* <DEDUP_REMOVED lines=18> */
[----:B------:R-:W-:Y:S01]  /*4c90*/  MOV R13, R65 ;  /* 0x00000041000d7202 */ /* 0x000fe20000000f00 */
[----:B------:R-:W1:Y:S01]  /*4ca0*/  LDCU.64 UR12, c[0x0][0x380] ;  /* 0x00007000ff0c77ac */ /* 0x000e620008000a00 */
[----:B0-----:R-:W-:Y:S02]  /*4cb0*/  IMAD R16, R11, UR6, RZ ;  /* 0x000000060b107c24 */ /* 0x001fe4000f8e02ff */
        /* <DEDUP_REMOVED lines=8> */
.L_x_836:
[----:B------:R-:W-:Y:S05]  /*4d40*/  BSYNC.RECONVERGENT B0 ;  /* 0x0000000000007941 */ /* 0x000fea0003800200 */
.L_x_835:
        /* <DEDUP_REMOVED lines=21> */
.L_x_837:
        /* <DEDUP_REMOVED lines=18> */
.L_x_839:
[----:B------:R-:W-:Y:S05]  /*4fc0*/  BSYNC.RECONVERGENT B0 ;  /* 0x0000000000007941 */ /* 0x000fea0003800200 */
.L_x_838:
        /* <DEDUP_REMOVED lines=21> */
.L_x_840:
        /* <DEDUP_REMOVED lines=18> */
.L_x_842:
[----:B------:R-:W-:Y:S05]  /*5240*/  BSYNC.RECONVERGENT B0 ;  /* 0x0000000000007941 */ /* 0x000fea0003800200 */
.L_x_841:
        /* <DEDUP_REMOVED lines=21> */
.L_x_843:
        /* <DEDUP_REMOVED lines=18> */
.L_x_845:
[----:B------:R-:W-:Y:S05]  /*54c0*/  BSYNC.RECONVERGENT B0 ;  /* 0x0000000000007941 */ /* 0x000fea0003800200 */
.L_x_844:
        /* <DEDUP_REMOVED lines=21> */
.L_x_846:
        /* <DEDUP_REMOVED lines=18> */
.L_x_848:
[----:B------:R-:W-:Y:S05]  /*5740*/  BSYNC.RECONVERGENT B0 ;  /* 0x0000000000007941 */ /* 0x000fea0003800200 */
.L_x_847:
        /* <DEDUP_REMOVED lines=21> */
.L_x_849:
        /* <DEDUP_REMOVED lines=18> */
.L_x_851:
[----:B------:R-:W-:Y:S05]  /*59c0*/  BSYNC.RECONVERGENT B0 ;  /* 0x0000000000007941 */ /* 0x000fea0003800200 */
.L_x_850:
[----:B------:R-:W-:Y:S02]  /*59d0*/  IADD3 R38, PT, PT, R4, R38, RZ ;  /* 0x0000002604267210 */ /* 0x000fe40007ffe0ff */
[----:B------:R-:W-:Y:S02]  /*59e0*/  IADD3 R39, PT, PT, R39, 0x1, RZ ;  /* 0x0000000127277810 */ /* 0x000fe40007ffe0ff */
[----:B------:R-:W-:-:S13]  /*59f0*/  ISETP.GE.AND P0, PT, R38, UR4, PT ;  /* 0x0000000426007c0c */ /* 0x000fda000bf06270 */
[----:B------:R-:W-:Y:S05]  /*5a00*/  @!P0 BRA `(.L_x_852) ;  /* 0xffffffa800348947 */ /* 0x000fea000383ffff */
.L_x_809:
        /* <DEDUP_REMOVED lines=19> */
.L_x_854:
[----:B------:R-:W-:Y:S05]  /*5b40*/  BSYNC.RECONVERGENT B0 ;  /* 0x0000000000007941 */ /* 0x000fea0003800200 */
.L_x_853:
[----:B------:R-:W-:Y:S05]  /*5b50*/  @P0 EXIT ;  /* 0x000000000000094d */ /* 0x000fea0003800000 */
[----:B------:R-:W-:Y:S05]  /*5b60*/  @P2 BRA `(.L_x_855) ;  /* 0x0000000000202947 */ /* 0x000fea0003800000 */
[----:B------:R-:W-:-:S05]  /*5b70*/  IMAD R0, R6, R7, RZ ;  /* 0x0000000706007224 */ /* 0x000fca00078e02ff */
[----:B------:R-:W-:-:S13]  /*5b80*/  ISETP.NE.AND P0, PT, R0, -0x1, PT ;  /* 0xffffffff0000780c */ /* 0x000fda0003f05270 */
[----:B------:R-:W-:Y:S05]  /*5b90*/  @!P0 BRA `(.L_x_855) ;  /* 0x0000000000148947 */ /* 0x000fea0003800000 */
.L_x_856:
[----:B-1----:R-:W2:Y:S04]  /*5ba0*/  LDG.E.STRONG.GPU R3, desc[UR8][R4.64] ;  /* 0x0000000804037981 */ /* 0x002ea8000c1ef900 */
[----:B--2---:R-:W-:Y:S01]  /*5bb0*/  CCTL.IVALL ;  /* 0x00000000ff00798f */ /* 0x004fe20002000000 */
[----:B------:R-:W-:Y:S05]  /*5bc0*/  YIELD ;  /* 0x0000000000007946 */ /* 0x000fea0003800000 */
[----:B------:R-:W-:-:S13]  /*5bd0*/  ISETP.NE.AND P0, PT, R3, R0, PT ;  /* 0x000000000300720c */ /* 0x000fda0003f05270 */
[----:B------:R-:W-:Y:S05]  /*5be0*/  @P0 BRA `(.L_x_856) ;  /* 0xfffffffc00ec0947 */ /* 0x000fea000383ffff */
.L_x_855:
        /* <DEDUP_REMOVED lines=58> */
[----:B------:R-:W-:Y:S01]  /*5f90*/  SHF.L.U64.HI R32, R3, 0x2, R0 ;  /* 0x0000000203207819 */ /* 0x000fe20000010200 */
[----:B------:R-:W-:Y:S01]  /*5fa0*/  UMOV UR4, URZ ;  /* 0x000000ff00047c82 */ /* 0x000fe20008000000 */
[----:B------:R-:W-:-:S02]  /*5fb0*/  SHF.L.U64.HI R28, R29, 0x2, R34 ;  /* 0x000000021d1c7819 */ /* 0x000fc40000010222 */
[----:B------:R-:W-:Y:S02]  /*5fc0*/  IADD3 R5, PT, PT, R7, UR4, RZ ;  /* 0x0000000407057c10 */ /* 0x000fe4000fffe0ff */
[----:B------:R-:W-:Y:S01]  /*5fd0*/  MOV R2, R6 ;  /* 0x0000000600027202 */ /* 0x000fe20000000f00 */
[----:B------:R-:W-:Y:S01]  /*5fe0*/  IMAD.WIDE.U32 R6, R10, 0x4, RZ ;  /* 0x000000040a067825 */ /* 0x000fe200078e00ff */
[C---:B0-----:R-:W-:Y:S02]  /*5ff0*/  IADD3 R24, P2, PT, R22.reuse, UR10, RZ ;  /* 0x0000000a16187c10 */ /* 0x041fe4000ff5e0ff */
[----:B-1----:R-:W-:Y:S02]  /*6000*/  IADD3 R26, P1, PT, R22, UR6, RZ ;  /* 0x00000006161a7c10 */ /* 0x002fe4000ff3e0ff */
[C---:B------:R-:W-:Y:S02]  /*6010*/  IADD3.X R25, PT, PT, R23.reuse, UR11, RZ, P2, !PT ;  /* 0x0000000b17197c10 */ /* 0x040fe400097fe4ff */
[----:B------:R-:W-:-:S02]  /*6020*/  IADD3.X R27, PT, PT, R23, UR7, RZ, P1, !PT ;  /* 0x00000007171b7c10 */ /* 0x000fc40008ffe4ff */
[----:B------:R-:W-:Y:S02]  /*6030*/  IADD3 R18, P2, PT, RZ, -R9, RZ ;  /* 0x80000009ff127210 */ /* 0x000fe40007f5e0ff */
[----:B--2---:R-:W-:Y:S02]  /*6040*/  IADD3 R22, P1, PT, R22, UR12, RZ ;  /* 0x0000000c16167c10 */ /* 0x004fe4000ff3e0ff */
[----:B------:R-:W-:Y:S02]  /*6050*/  SHF.L.U32 R9, R11, 0x2, RZ ;  /* 0x000000020b097819 */ /* 0x000fe400000006ff */
[----:B------:R-:W-:Y:S02]  /*6060*/  IADD3.X R23, PT, PT, R23, UR13, RZ, P1, !PT ;  /* 0x0000000d17177c10 */ /* 0x000fe40008ffe4ff */
[----:B------:R-:W-:Y:S02]  /*6070*/  IADD3 R30, PT, PT, R7, R9, RZ ;  /* 0x00000009071e7210 */ /* 0x000fe40007ffe0ff */
[----:B------:R-:W-:-:S07]  /*6080*/  IADD3.X R20, PT, PT, RZ, -0x1, RZ, P2, !PT ;  /* 0xffffffffff147810 */ /* 0x000fce00017fe4ff */
.L_x_859:
        /* <DEDUP_REMOVED lines=31> */
.L_x_858:
[----:B------:R-:W-:Y:S05]  /*6280*/  BSYNC.RECONVERGENT B0 ;  /* 0x0000000000007941 */ /* 0x000fea0003800200 */
.L_x_857:
        /* <DEDUP_REMOVED lines=10> */
.L_x_860:
        /* <DEDUP_REMOVED lines=87> */
.L_x_861:
        /* <DEDUP_REMOVED lines=14> */
.L_x_4896:


//--------------------- .text._Z35group_norm_nhwc_bwd_one_pass_kernelI11Fp16IOBf16WLi128ELi112ELi448EEv26Group_norm_nhwc_bwd_params --------------------------
	.section	.text._Z35group_norm_nhwc_bwd_one_pass_kernelI11Fp16IOBf16WLi128ELi112ELi448EEv26Group_norm_nhwc_bwd_params,"ax",@progbits
	.align	128
        .global         _Z35group_norm_nhwc_bwd_one_pass_kernelI11Fp16IOBf16WLi128ELi112ELi448EEv26Group_norm_nhwc_bwd_params
        .type           _Z35group_norm_nhwc_bwd_one_pass_kernelI11Fp16IOBf16WLi128ELi112ELi448EEv26Group_norm_nhwc_bwd_params,@function
        .size           _Z35group_norm_nhwc_bwd_one_pass_kernelI11Fp16IOBf16WLi128ELi112ELi448EEv26Group_norm_nhwc_bwd_params,(.L_x_4897 - _Z35group_norm_nhwc_bwd_one_pass_kernelI11Fp16IOBf16WLi128ELi112ELi448EEv26Group_norm_nhwc_bwd_params)
        .other          _Z35group_norm_nhwc_bwd_one_pass_kernelI11Fp16IOBf16WLi128ELi112ELi448EEv26Group_norm_nhwc_bwd_params,@"STO_CUDA_ENTRY STV_DEFAULT"
_Z35group_norm_nhwc_bwd_one_pass_kernelI11Fp16IOBf16WLi128ELi112ELi448EEv26Group_norm_nhwc_bwd_params:
.text._Z35group_norm_nhwc_bwd_one_pass_kernelI11Fp16IOBf16WLi128ELi112ELi448EEv26Group_norm_nhwc_bwd_params:
        /* <DEDUP_REMOVED lines=18> */
[----:B------:R-:W-:-:S04]  /*0120*/  IADD3 R45, PT, PT, R45, R2, RZ ;  /* 0x000000022d2d7210 */ /* 0x000fc80007ffe0ff */
[----:B------:R-:W-:-:S04]  /*0130*/  SHF.L.U32 R45, R45, 0x1, RZ ;  /* 0x000000012d2d7819 */ /* 0x000fc800000006ff */
[----:B-1----:R-:W-:-:S07]  /*0140*/  LOP3.LUT R50, R45, 0xffff, RZ, 0xc0, !PT ;  /* 0x0000ffff2d327812 */ /* 0x002fce00078ec0ff */
.L_x_929:
[----:B0-----:R-:W0:Y:S01]  /*0150*/  LDC R6, c[0x0][0x410] ;  /* 0x00010400ff067b82 */ /* 0x001e220000000800 */
[----:B------:R-:W1:Y:S01]  /*0160*/  S2R R12, SR_CTAID.X ;  /* 0x00000000000c7919 */ /* 0x000e620000002500 */
[----:B------:R-:W1:Y:S01]  /*0170*/  LDCU UR5, c[0x0][0x41c] ;  /* 0x00008380ff0577ac */ /* 0x000e620008000800 */
[----:B------:R-:W-:Y:S01]  /*0180*/  ISETP.LE.AND P3, PT, RZ, UR6, PT ;  /* 0x00000006ff007c0c */ /* 0x000fe2000bf63270 */
[----:B------:R-:W-:Y:S01]  /*0190*/  HFMA2 R44, -RZ, RZ, 0, 0 ;  /* 0x00000000ff2c7431 */ /* 0x000fe200000001ff */
[----:B------:R-:W2:Y:S01]  /*01a0*/  LDCU.128 UR12, c[0x0][0x400] ;  /* 0x00008000ff0c77ac */ /* 0x000ea20008000c00 */
[----:B------:R-:W-:Y:S02]  /*01b0*/  CS2R R42, SRZ ;  /* 0x00000000002a7805 */ /* 0x000fe4000001ff00 */
[----:B------:R-:W-:Y:S02]  /*01c0*/  CS2R R40, SRZ ;  /* 0x0000000000287805 */ /* 0x000fe4000001ff00 */
[----:B------:R-:W-:-:S02]  /*01d0*/  CS2R R38, SRZ ;  /* 0x0000000000267805 */ /* 0x000fc4000001ff00 */
[----:B------:R-:W-:Y:S02]  /*01e0*/  CS2R R36, SRZ ;  /* 0x0000000000247805 */ /* 0x000fe4000001ff00 */
[----:B------:R-:W-:Y:S01]  /*01f0*/  CS2R R34, SRZ ;  /* 0x0000000000227805 */ /* 0x000fe2000001ff00 */
[----:B------:R-:W3:Y:S01]  /*0200*/  LDCU.64 UR8, c[0x0][0x3b8] ;  /* 0x00007700ff0877ac */ /* 0x000ee20008000a00 */
[----:B------:R-:W4:Y:S01]  /*0210*/  LDCU.U8 UR7, c[0x0][0x414] ;  /* 0x00008280ff0777ac */ /* 0x000f220008000000 */
[----:B0-----:R-:W-:-:S04]  /*0220*/  IABS R5, R6 ;  /* 0x0000000600057213 */ /* 0x001fc80000000000 */
[----:B------:R-:W0:Y:S01]  /*0230*/  I2F.RP R0, R5 ;  /* 0x0000000500007306 */ /* 0x000e220000209400 */
[----:B-1----:R-:W-:-:S05]  /*0240*/  IMAD R25, R12, UR5, R47 ;  /* 0x000000050c197c24 */ /* 0x002fca000f8e022f */
[C---:B--2---:R-:W-:Y:S02]  /*0250*/  ISETP.GE.U32.AND P2, PT, R25.reuse, UR12, PT ;  /* 0x0000000c19007c0c */ /* 0x044fe4000bf46070 */
[----:B------:R-:W-:Y:S02]  /*0260*/  SHF.R.S32.HI R9, RZ, 0x1f, R25 ;  /* 0x0000001fff097819 */ /* 0x000fe40000011419 */
[----:B------:R-:W-:Y:S01]  /*0270*/  IADD3 R15, PT, PT, R25, 0x8, RZ ;  /* 0x00000008190f7810 */ /* 0x000fe20007ffe0ff */
[----:B0-----:R-:W0:Y:S01]  /*0280*/  MUFU.RCP R0, R0 ;  /* 0x0000000000007308 */ /* 0x001e220000001000 */
[----:B------:R-:W-:Y:S02]  /*0290*/  ISETP.GE.AND.EX P2, PT, R9, UR13, PT, P2 ;  /* 0x0000000d09007c0c */ /* 0x000fe4000bf46320 */
[----:B------:R-:W-:Y:S02]  /*02a0*/  SHF.R.S32.HI R11, RZ, 0x1f, R15 ;  /* 0x0000001fff0b7819 */ /* 0x000fe4000001140f */
[----:B------:R-:W-:-:S04]  /*02b0*/  IADD3 R19, PT, PT, R25, 0x10, RZ ;  /* 0x0000001019137810 */ /* 0x000fc80007ffe0ff */
[----:B------:R-:W-:-:S05]  /*02c0*/  SHF.R.S32.HI R21, RZ, 0x1f, R19 ;  /* 0x0000001fff157819 */ /* 0x000fca0000011413 */
[----:B------:R-:W1:Y:S01]  /*02d0*/  @!P2 LDC.64 R16, c[0x0][0x3f8] ;  /* 0x0000fe00ff10ab82 */ /* 0x000e620000000a00 */
[----:B0-----:R-:W-:-:S04]  /*02e0*/  IADD3 R2, PT, PT, R0, 0xffffffe, RZ ;  /* 0x0ffffffe00027810 */ /* 0x001fc80007ffe0ff */
[----:B------:R0:W2:Y:S03]  /*02f0*/  F2I.FTZ.U32.TRUNC.NTZ R3, R2 ;  /* 0x0000000200037305 */ /* 0x0000a6000021f000 */
[----:B------:R-:W3:Y:S01]  /*0300*/  @!P2 LDC.64 R28, c[0x0][0x3a0] ;  /* 0x0000e800ff1cab82 */ /* 0x000ee20000000a00 */
[----:B0-----:R-:W-:Y:S01]  /*0310*/  HFMA2 R2, -RZ, RZ, 0, 0 ;  /* 0x00000000ff027431 */ /* 0x001fe200000001ff */
[----:B--2---:R-:W-:-:S05]  /*0320*/  IADD3 R4, PT, PT, RZ, -R3, RZ ;  /* 0x80000003ff047210 */ /* 0x004fca0007ffe0ff */
[----:B------:R-:W-:Y:S01]  /*0330*/  IMAD R7, R4, R5, RZ ;  /* 0x0000000504077224 */ /* 0x000fe200078e02ff */
[----:B------:R-:W-:-:S03]  /*0340*/  IABS R4, UR6 ;  /* 0x0000000600047c13 */ /* 0x000fc60008000000 */
[----:B------:R-:W-:Y:S01]  /*0350*/  IMAD.HI.U32 R3, R3, R7, R2 ;  /* 0x0000000703037227 */ /* 0x000fe200078e0002 */
[----:B------:R-:W-:-:S04]  /*0360*/  LOP3.LUT R2, R6, UR6, RZ, 0x3c, !PT ;  /* 0x0000000606027c12 */ /* 0x000fc8000f8e3cff */
[----:B------:R-:W-:Y:S01]  /*0370*/  ISETP.GE.AND P0, PT, R2, RZ, PT ;  /* 0x000000ff0200720c */ /* 0x000fe20003f06270 */
[----:B------:R-:W-:-:S05]  /*0380*/  IMAD.HI.U32 R3, R3, R4, RZ ;  /* 0x0000000403037227 */ /* 0x000fca00078e00ff */
[----:B------:R-:W-:-:S05]  /*0390*/  IADD3 R0, PT, PT, -R3, RZ, RZ ;  /* 0x000000ff03007210 */ /* 0x000fca0007ffe1ff */
[----:B------:R-:W-:-:S05]  /*03a0*/  IMAD R0, R5, R0, R4 ;  /* 0x0000000005007224 */ /* 0x000fca00078e0204 */
[----:B------:R-:W-:-:S13]  /*03b0*/  ISETP.GT.U32.AND P4, PT, R5, R0, PT ;  /* 0x000000000500720c */ /* 0x000fda0003f84070 */
        /* <DEDUP_REMOVED lines=8> */
[----:B------:R-:W-:Y:S02]  /*0440*/  @!P3 IADD3 R0, PT, PT, -R0, RZ, RZ ;  /* 0x000000ff0000b210 */ /* 0x000fe40007ffe1ff */
[----:B------:R-:W-:Y:S02]  /*0450*/  @P1 IADD3 R3, PT, PT, R3, 0x1, RZ ;  /* 0x0000000103031810 */ /* 0x000fe40007ffe0ff */
[----:B------:R-:W-:Y:S02]  /*0460*/  SEL R63, R5, R0, !P4 ;  /* 0x00000000053f7207 */ /* 0x000fe40006000000 */
[----:B------:R-:W-:-:S02]  /*0470*/  @!P0 IADD3 R3, PT, PT, -R3, RZ, RZ ;  /* 0x000000ff03038210 */ /* 0x000fc40007ffe1ff */
[----:B------:R-:W-:Y:S01]  /*0480*/  ISETP.GE.U32.AND P3, PT, R15, UR12, PT ;  /* 0x0000000c0f007c0c */ /* 0x000fe2000bf66070 */
[----:B------:R-:W-:Y:S01]  /*0490*/  IMAD R7, R63, 0x70, RZ ;  /* 0x000000703f077824 */ /* 0x000fe200078e02ff */
[----:B------:R-:W-:Y:S02]  /*04a0*/  SEL R5, R5, R3, !P4 ;  /* 0x0000000305057207 */ /* 0x000fe40006000000 */
[----:B------:R-:W-:Y:S02]  /*04b0*/  ISETP.GE.AND.EX P3, PT, R11, UR13, PT, P3 ;  /* 0x0000000d0b007c0c */ /* 0x000fe4000bf66330 */
[C---:B------:R-:W-:Y:S02]  /*04c0*/  IADD3 R60, P0, PT, R7.reuse, R50, RZ ;  /* 0x00000032073c7210 */ /* 0x040fe40007f1e0ff */
[----:B------:R-:W-:Y:S02]  /*04d0*/  SHF.R.S32.HI R0, RZ, 0x1f, R5 ;  /* 0x0000001fff007819 */ /* 0x000fe40000011405 */
[----:B------:R-:W-:-:S02]  /*04e0*/  LEA.HI.X.SX32 R61, R7, RZ, 0x1, P0 ;  /* 0x000000ff073d7211 */ /* 0x000fc400000f0eff */
[----:B------:R-:W-:Y:S01]  /*04f0*/  ISETP.GE.U32.AND P4, PT, R19, UR12, PT ;  /* 0x0000000c13007c0c */ /* 0x000fe2000bf86070 */
[----:B------:R-:W-:Y:S02]  /*0500*/  IMAD R0, R0, UR14, RZ ;  /* 0x0000000e00007c24 */ /* 0x000fe4000f8e02ff */
[----:B------:R-:W-:Y:S01]  /*0510*/  IMAD.WIDE.U32 R60, R5, UR14, R60 ;  /* 0x0000000e053c7c25 */ /* 0x000fe2000f8e003c */
[----:B------:R-:W-:Y:S01]  /*0520*/  ISETP.GE.AND.EX P4, PT, R21, UR13, PT, P4 ;  /* 0x0000000d15007c0c */ /* 0x000fe2000bf86340 */
[----:B------:R-:W0:Y:S02]  /*0530*/  @!P3 LDC.64 R2, c[0x0][0x3f8] ;  /* 0x0000fe00ff02bb82 */ /* 0x000e240000000a00 */
[----:B------:R-:W-:Y:S01]  /*0540*/  IMAD R65, R5, UR15, R0 ;  /* 0x0000000f05417c24 */ /* 0x000fe2000f8e0200 */
[----:B------:R-:W-:Y:S01]  /*0550*/  @!P2 MOV R64, R60 ;  /* 0x0000003c0040a202 */ /* 0x000fe20000000f00 */
[----:B-1----:R-:W-:-:S03]  /*0560*/  @!P2 IMAD R0, R9, R16, RZ ;  /* 0x000000100900a224 */ /* 0x002fc600078e02ff */
[----:B------:R-:W-:Y:S01]  /*0570*/  IADD3 R65, PT, PT, R61, R65, RZ ;  /* 0x000000413d417210 */ /* 0x000fe20007ffe0ff */
[C---:B------:R-:W-:Y:S01]  /*0580*/  @!P2 IMAD R17, R25.reuse, R17, R0 ;  /* 0x000000111911a224 */ /* 0x040fe200078e0200 */
[----:B------:R-:W1:Y:S01]  /*0590*/  @!P2 LDC.64 R8, c[0x0][0x398] ;  /* 0x0000e600ff08ab82 */ /* 0x000e620000000a00 */
[----:B------:R-:W-:Y:S01]  /*05a0*/  @!P2 IMAD.WIDE.U32 R6, R25, R16, R64 ;  /* 0x000000101906a225 */ /* 0x000fe200078e0040 */
[----:B------:R-:W-:-:S04]  /*05b0*/  @!P3 MOV R16, R60 ;  /* 0x0000003c0010b202 */ /* 0x000fc80000000f00 */
[----:B------:R-:W-:Y:S02]  /*05c0*/  @!P2 IADD3 R7, PT, PT, R7, R17, RZ ;  /* 0x000000110707a210 */ /* 0x000fe40007ffe0ff */
[----:B------:R-:W2:Y:S01]  /*05d0*/  @!P4 LDC.64 R4, c[0x0][0x3f8] ;  /* 0x0000fe00ff04cb82 */ /* 0x000ea20000000a00 */
[C---:B------:R-:W-:Y:S02]  /*05e0*/  @!P2 SHF.L.U32 R23, R6.reuse, 0x1, RZ ;  /* 0x000000010617a819 */ /* 0x040fe400000006ff */
[----:B------:R-:W-:Y:S02]  /*05f0*/  @!P2 SHF.L.U64.HI R0, R6, 0x1, R7 ;  /* 0x000000010600a819 */ /* 0x000fe40000010207 */
[----:B------:R-:W-:Y:S01]  /*0600*/  @!P3 MOV R17, R65 ;  /* 0x000000410011b202 */ /* 0x000fe20000000f00 */
[----:B0-----:R-:W-:Y:S01]  /*0610*/  @!P3 IMAD R14, R11, R2, RZ ;  /* 0x000000020b0eb224 */ /* 0x001fe200078e02ff */
[----:B---3--:R-:W-:Y:S01]  /*0620*/  @!P2 IADD3 R10, P0, PT, R23, R28, RZ ;  /* 0x0000001c170aa210 */ /* 0x008fe20007f1e0ff */
[----:B------:R-:W0:Y:S02]  /*0630*/  @!P3 LDC.64 R6, c[0x0][0x3a0] ;  /* 0x0000e800ff06bb82 */ /* 0x000e240000000a00 */
[----:B------:R-:W-:Y:S01]  /*0640*/  @!P3 IMAD R27, R15, R3, R14 ;  /* 0x000000030f1bb224 */ /* 0x000fe200078e020e */
[----:B------:R-:W-:Y:S01]  /*0650*/  IADD3 R14, PT, PT, R25, 0x18, RZ ;  /* 0x00000018190e7810 */ /* 0x000fe20007ffe0ff */
[----:B------:R-:W-:Y:S01]  /*0660*/  @!P3 IMAD.WIDE.U32 R16, R15, R2, R16 ;  /* 0x000000020f10b225 */ /* 0x000fe200078e0010 */
[----:B------:R-:W-:-:S02]  /*0670*/  @!P2 IADD3.X R11, PT, PT, R0, R29, RZ, P0, !PT ;  /* 0x0000001d000ba210 */ /* 0x000fc400007fe4ff */
[----:B------:R-:W-:Y:S01]  /*0680*/  ISETP.GE.U32.AND P0, PT, R14, UR12, PT ;  /* 0x0000000c0e007c0c */ /* 0x000fe2000bf06070 */
[----:B------:R-:W3:Y:S01]  /*0690*/  @!P3 LDC.64 R2, c[0x0][0x398] ;  /* 0x0000e600ff02bb82 */ /* 0x000ee20000000a00 */
[----:B------:R-:W-:Y:S01]  /*06a0*/  SHF.R.S32.HI R15, RZ, 0x1f, R14 ;  /* 0x0000001fff0f7819 */ /* 0x000fe2000001140e */
[----:B------:R4:W5:Y:S01]  /*06b0*/  @!P2 LDG.E R44, desc[UR10][R10.64] ;  /* 0x0000000a0a2ca981 */ /* 0x000962000c1e1900 */
[----:B-1----:R-:W-:Y:S02]  /*06c0*/  @!P2 IADD3 R8, P1, PT, R23, R8, RZ ;  /* 0x000000081708a210 */ /* 0x002fe40007f3e0ff */
[----:B------:R-:W-:Y:S02]  /*06d0*/  ISETP.GE.AND.EX P0, PT, R15, UR13, PT, P0 ;  /* 0x0000000d0f007c0c */ /* 0x000fe4000bf06300 */
[----:B------:R-:W-:Y:S01]  /*06e0*/  @!P3 IADD3 R17, PT, PT, R17, R27, RZ ;  /* 0x0000001b1111b210 */ /* 0x000fe20007ffe0ff */
[----:B--2---:R-:W-:Y:S01]  /*06f0*/  @!P4 IMAD R18, R21, R4, RZ ;  /* 0x000000041512c224 */ /* 0x004fe200078e02ff */
[----:B------:R-:W-:-:S02]  /*0700*/  @!P3 SHF.L.U32 R27, R16, 0x1, RZ ;  /* 0x00000001101bb819 */ /* 0x000fc400000006ff */
[----:B------:R-:W-:Y:S01]  /*0710*/  @!P2 IADD3.X R9, PT, PT, R0, R9, RZ, P1, !PT ;  /* 0x000000090009a210 */ /* 0x000fe20000ffe4ff */
[----:B------:R-:W-:Y:S01]  /*0720*/  @!P4 IMAD R29, R19, R5, R18 ;  /* 0x00000005131dc224 */ /* 0x000fe200078e0212 */
[----:B------:R-:W-:Y:S02]  /*0730*/  @!P3 SHF.L.U64.HI R16, R16, 0x1, R17 ;  /* 0x000000011010b819 */ /* 0x000fe40000010211 */
[----:B------:R-:W-:Y:S01]  /*0740*/  IADD3 R0, PT, PT, R25, 0x20, RZ ;  /* 0x0000002019007810 */ /* 0x000fe20007ffe0ff */
[----:B------:R-:W5:Y:S01]  /*0750*/  @!P2 LDG.E R43, desc[UR10][R8.64] ;  /* 0x0000000a082ba981 */ /* 0x000f62000c1e1900 */
[----:B0-----:R-:W-:Y:S01]  /*0760*/  @!P3 IADD3 R20, P1, PT, R27, R6, RZ ;  /* 0x000000061b14b210 */ /* 0x001fe20007f3e0ff */
[----:B----4-:R-:W0:Y:S01]  /*0770*/  @!P0 LDC.64 R10, c[0x0][0x3f8] ;  /* 0x0000fe00ff0a8b82 */ /* 0x010e220000000a00 */
[----:B------:R-:W-:Y:S02]  /*0780*/  @!P4 MOV R22, R60 ;  /* 0x0000003c0016c202 */ /* 0x000fe40000000f00 */
[----:B------:R-:W-:-:S02]  /*0790*/  @!P4 MOV R23, R65 ;  /* 0x000000410017c202 */ /* 0x000fc40000000f00 */
[----:B------:R-:W-:Y:S02]  /*07a0*/  @!P3 IADD3.X R21, PT, PT, R16, R7, RZ, P1, !PT ;  /* 0x000000071015b210 */ /* 0x000fe40000ffe4ff */
[----:B------:R-:W-:Y:S01]  /*07b0*/  ISETP.GE.U32.AND P1, PT, R0, UR12, PT ;  /* 0x0000000c00007c0c */ /* 0x000fe2000bf26070 */
[----:B------:R-:W-:Y:S01]  /*07c0*/  @!P4 IMAD.WIDE.U32 R22, R19, R4, R22 ;  /* 0x000000041316c225 */ /* 0x000fe200078e0016 */
[----:B------:R-:W-:Y:S01]  /*07d0*/  SHF.R.S32.HI R17, RZ, 0x1f, R0 ;  /* 0x0000001fff117819 */ /* 0x000fe20000011400 */
[----:B------:R-:W1:Y:S01]  /*07e0*/  @!P4 LDC.64 R18, c[0x0][0x3a0] ;  /* 0x0000e800ff12cb82 */ /* 0x000e620000000a00 */
[----:B---3--:R-:W-:Y:S01]  /*07f0*/  @!P3 IADD3 R26, P2, PT, R27, R2, RZ ;  /* 0x000000021b1ab210 */ /* 0x008fe20007f5e0ff */
[----:B------:R-:W5:Y:S01]  /*0800*/  @!P3 LDG.E R42, desc[UR10][R20.64] ;  /* 0x0000000a142ab981 */ /* 0x000f62000c1e1900 */
[----:B------:R-:W-:-:S05]  /*0810*/  ISETP.GE.AND.EX P1, PT, R17, UR13, PT, P1 ;  /* 0x0000000d11007c0c */ /* 0x000fca000bf26310 */
[----:B------:R-:W2:Y:S01]  /*0820*/  @!P4 LDC.64 R4, c[0x0][0x398] ;  /* 0x0000e600ff04cb82 */ /* 0x000ea20000000a00 */
[----:B------:R-:W-:Y:S02]  /*0830*/  @!P4 IADD3 R7, PT, PT, R23, R29, RZ ;  /* 0x0000001d1707c210 */ /* 0x000fe40007ffe0ff */
[----:B------:R-:W-:Y:S02]  /*0840*/  @!P4 SHF.L.U32 R29, R22, 0x1, RZ ;  /* 0x00000001161dc819 */ /* 0x000fe400000006ff */
[----:B------:R-:W-:Y:S02]  /*0850*/  @!P3 IADD3.X R27, PT, PT, R16, R3, RZ, P2, !PT ;  /* 0x00000003101bb210 */ /* 0x000fe400017fe4ff */
[----:B------:R-:W-:Y:S01]  /*0860*/  @!P4 SHF.L.U64.HI R22, R22, 0x1, R7 ;  /* 0x000000011616c819 */ /* 0x000fe20000010207 */
[----:B------:R-:W3:Y:S01]  /*0870*/  @!P1 LDC.64 R2, c[0x0][0x3f8] ;  /* 0x0000fe00ff029b82 */ /* 0x000ee20000000a00 */
[----:B------:R-:W-:Y:S01]  /*0880*/  IADD3 R16, PT, PT, R25, 0x28, RZ ;  /* 0x0000002819107810 */ /* 0x000fe20007ffe0ff */
[----:B------:R4:W5:Y:S06]  /*0890*/  @!P3 LDG.E R41, desc[UR10][R26.64] ;  /* 0x0000000a1a29b981 */ /* 0x00096c000c1e1900 */
[----:B------:R-:W3:Y:S01]  /*08a0*/  @!P0 LDC.64 R6, c[0x0][0x3a0] ;  /* 0x0000e800ff068b82 */ /* 0x000ee20000000a00 */
[----:B------:R-:W-:-:S02]  /*08b0*/  ISETP.GE.U32.AND P2, PT, R16, UR12, PT ;  /* 0x0000000c10007c0c */ /* 0x000fc4000bf46070 */
[----:B------:R-:W-:Y:S01]  /*08c0*/  SHF.R.S32.HI R23, RZ, 0x1f, R16 ;  /* 0x0000001fff177819 */ /* 0x000fe20000011410 */
[----:B0-----:R-:W-:Y:S01]  /*08d0*/  @!P0 IMAD R15, R15, R10, RZ ;  /* 0x0000000a0f0f8224 */ /* 0x001fe200078e02ff */
[----:B----4-:R-:W-:Y:S02]  /*08e0*/  @!P0 MOV R26, R60 ;  /* 0x0000003c001a8202 */ /* 0x010fe40000000f00 */
[----:B------:R-:W-:Y:S01]  /*08f0*/  ISETP.GE.AND.EX P2, PT, R23, UR13, PT, P2 ;  /* 0x0000000d17007c0c */ /* 0x000fe2000bf46320 */
[----:B------:R-:W0:Y:S01]  /*0900*/  @!P0 LDC.64 R8, c[0x0][0x398] ;  /* 0x0000e600ff088b82 */ /* 0x000e220000000a00 */
[----:B------:R-:W-:Y:S02]  /*0910*/  @!P0 MOV R27, R65 ;  /* 0x00000041001b8202 */ /* 0x000fe40000000f00 */
[C---:B-1----:R-:W-:Y:S02]  /*0920*/  @!P4 IADD3 R20, P5, PT, R29.reuse, R18, RZ ;  /* 0x000000121d14c210 */ /* 0x042fe40007fbe0ff */
[----:B--2---:R-:W-:Y:S01]  /*0930*/  @!P4 IADD3 R18, P3, PT, R29, R4, RZ ;  /* 0x000000041d12c210 */ /* 0x004fe20007f7e0ff */
[----:B------:R-:W-:-:S02]  /*0940*/  @!P0 IMAD R29, R14, R11, R15 ;  /* 0x0000000b0e1d8224 */ /* 0x000fc400078e020f */
[----:B------:R-:W-:Y:S01]  /*0950*/  @!P0 IMAD.WIDE.U32 R10, R14, R10, R26 ;  /* 0x0000000a0e0a8225 */ /* 0x000fe200078e001a */
[C---:B------:R-:W-:Y:S02]  /*0960*/  @!P4 IADD3.X R21, PT, PT, R22.reuse, R19, RZ, P5, !PT ;  /* 0x000000131615c210 */ /* 0x040fe40002ffe4ff */
[----:B------:R-:W-:Y:S01]  /*0970*/  @!P4 IADD3.X R19, PT, PT, R22, R5, RZ, P3, !PT ;  /* 0x000000051613c210 */ /* 0x000fe20001ffe4ff */
[----:B------:R-:W1:Y:S01]  /*0980*/  @!P2 LDC.64 R14, c[0x0][0x3f8] ;  /* 0x0000fe00ff0eab82 */ /* 0x000e620000000a00 */
[----:B------:R-:W-:Y:S01]  /*0990*/  @!P0 IADD3 R11, PT, PT, R11, R29, RZ ;  /* 0x0000001d0b0b8210 */ /* 0x000fe20007ffe0ff */
[----:B------:R2:W5:Y:S01]  /*09a0*/  @!P4 LDG.E R40, desc[UR10][R20.64] ;  /* 0x0000000a1428c981 */ /* 0x000562000c1e1900 */
[C---:B------:R-:W-:Y:S01]  /*09b0*/  @!P0 SHF.L.U32 R5, R10.reuse, 0x1, RZ ;  /* 0x000000010a058819 */ /* 0x040fe200000006ff */
[----:B---3--:R-:W-:Y:S01]  /*09c0*/  @!P1 IMAD R17, R17, R2, RZ ;  /* 0x0000000211119224 */ /* 0x008fe200078e02ff */
[----:B------:R-:W-:Y:S01]  /*09d0*/  @!P0 SHF.L.U64.HI R10, R10, 0x1, R11 ;  /* 0x000000010a0a8819 */ /* 0x000fe2000001020b */
[----:B------:R3:W5:Y:S01]  /*09e0*/  @!P4 LDG.E R39, desc[UR10][R18.64] ;  /* 0x0000000a1227c981 */ /* 0x000762000c1e1900 */
[----:B------:R-:W-:Y:S01]  /*09f0*/  @!P0 IADD3 R26, P3, PT, R5, R6, RZ ;  /* 0x00000006051a8210 */ /* 0x000fe20007f7e0ff */
[----:B------:R-:W-:Y:S01]  /*0a00*/  @!P1 IMAD R11, R0, R3, R17 ;  /* 0x00000003000b9224 */ /* 0x000fe200078e0211 */
[----:B--2---:R-:W-:-:S02]  /*0a10*/  IADD3 R21, PT, PT, R25, 0x30, RZ ;  /* 0x0000003019157810 */ /* 0x004fc40007ffe0ff */
[----:B------:R-:W-:Y:S02]  /*0a20*/  @!P0 IADD3.X R27, PT, PT, R10, R7, RZ, P3, !PT ;  /* 0x000000070a1b8210 */ /* 0x000fe40001ffe4ff */
[----:B------:R-:W-:Y:S01]  /*0a30*/  ISETP.GE.U32.AND P3, PT, R21, UR12, PT ;  /* 0x0000000c15007c0c */ /* 0x000fe2000bf66070 */
[----:B---3--:R-:W2:Y:S01]  /*0a40*/  @!P1 LDC.64 R18, c[0x0][0x398] ;  /* 0x0000e600ff129b82 */ /* 0x008ea20000000a00 */
[----:B------:R-:W-:Y:S01]  /*0a50*/  SHF.R.S32.HI R17, RZ, 0x1f, R21 ;  /* 0x0000001fff117819 */ /* 0x000fe20000011415 */
[----:B------:R3:W5:Y:S01]  /*0a60*/  @!P0 LDG.E R38, desc[UR10][R26.64] ;  /* 0x0000000a1a268981 */ /* 0x000762000c1e1900 */
[----:B------:R-:W-:Y:S02]  /*0a70*/  @!P1 MOV R6, R60 ;  /* 0x0000003c00069202 */ /* 0x000fe40000000f00 */
[----:B------:R-:W-:Y:S02]  /*0a80*/  @!P1 MOV R7, R65 ;  /* 0x0000004100079202 */ /* 0x000fe40000000f00 */
[----:B0-----:R-:W-:-:S02]  /*0a90*/  @!P0 IADD3 R8, P4, PT, R5, R8, RZ ;  /* 0x0000000805088210 */ /* 0x001fc40007f9e0ff */
[----:B------:R-:W3:Y:S01]  /*0aa0*/  @!P1 LDC.64 R4, c[0x0][0x3a0] ;  /* 0x0000e800ff049b82 */ /* 0x000ee20000000a00 */
[----:B------:R-:W-:Y:S01]  /*0ab0*/  ISETP.GE.AND.EX P3, PT, R17, UR13, PT, P3 ;  /* 0x0000000d11007c0c */ /* 0x000fe2000bf66330 */
[----:B------:R-:W-:-:S05]  /*0ac0*/  @!P1 IMAD.WIDE.U32 R2, R0, R2, R6 ;  /* 0x0000000200029225 */ /* 0x000fca00078e0006 */
[----:B------:R-:W-:Y:S01]  /*0ad0*/  @!P1 IADD3 R3, PT, PT, R3, R11, RZ ;  /* 0x0000000b03039210 */ /* 0x000fe20007ffe0ff */
[----:B-1----:R-:W-:Y:S01]  /*0ae0*/  @!P2 IMAD R23, R23, R14, RZ ;  /* 0x0000000e1717a224 */ /* 0x002fe200078e02ff */
[C---:B------:R-:W-:Y:S01]  /*0af0*/  @!P1 SHF.L.U32 R31, R2.reuse, 0x1, RZ ;  /* 0x00000001021f9819 */ /* 0x040fe200000006ff */
[----:B------:R-:W0:Y:S01]  /*0b00*/  @!P2 LDC.64 R6, c[0x0][0x398] ;  /* 0x0000e600ff06ab82 */ /* 0x000e220000000a00 */
[----:B------:R-:W-:Y:S02]  /*0b10*/  @!P1 SHF.L.U64.HI R22, R2, 0x1, R3 ;  /* 0x0000000102169819 */ /* 0x000fe40000010203 */
[----:B------:R-:W-:Y:S01]  /*0b20*/  IADD3 R0, PT, PT, R25, 0x38, RZ ;  /* 0x0000003819007810 */ /* 0x000fe20007ffe0ff */
[----:B------:R-:W-:Y:S01]  /*0b30*/  @!P2 IMAD R33, R16, R15, R23 ;  /* 0x0000000f1021a224 */ /* 0x000fe200078e0217 */
[----:B------:R-:W-:-:S03]  /*0b40*/  @!P0 IADD3.X R9, PT, PT, R10, R9, RZ, P4, !PT ;  /* 0x000000090a098210 */ /* 0x000fc600027fe4ff */
[----:B------:R-:W1:Y:S01]  /*0b50*/  @!P3 LDC.64 R2, c[0x0][0x3f8] ;  /* 0x0000fe00ff02bb82 */ /* 0x000e620000000a00 */
[----:B------:R-:W-:Y:S01]  /*0b60*/  ISETP.GE.U32.AND P4, PT, R0, UR12, PT ;  /* 0x0000000c00007c0c */ /* 0x000fe2000bf86070 */
[----:B------:R4:W5:Y:S01]  /*0b70*/  @!P0 LDG.E R37, desc[UR10][R8.64] ;  /* 0x0000000a08258981 */ /* 0x000962000c1e1900 */
[----:B------:R-:W-:Y:S02]  /*0b80*/  SHF.R.S32.HI R23, RZ, 0x1f, R0 ;  /* 0x0000001fff177819 */ /* 0x000fe40000011400 */
[----:B------:R-:W-:Y:S02]  /*0b90*/  @!P2 MOV R28, R60 ;  /* 0x0000003c001ca202 */ /* 0x000fe40000000f00 */
[----:B------:R-:W-:Y:S01]  /*0ba0*/  @!P2 MOV R29, R65 ;  /* 0x00000041001da202 */ /* 0x000fe20000000f00 */
[----:B------:R-:W2:Y:S01]  /*0bb0*/  @!P2 LDC.64 R10, c[0x0][0x3a0] ;  /* 0x0000e800ff0aab82 */ /* 0x000ea20000000a00 */
[----:B------:R-:W-:Y:S02]  /*0bc0*/  ISETP.GE.AND.EX P4, PT, R23, UR13, PT, P4 ;  /* 0x0000000d17007c0c */ /* 0x000fe4000bf86340 */
[----:B---3--:R-:W-:Y:S01]  /*0bd0*/  @!P1 IADD3 R26, P5, PT, R31, R4, RZ ;  /* 0x000000041f1a9210 */ /* 0x008fe20007fbe0ff */
[----:B------:R-:W-:-:S03]  /*0be0*/  @!P2 IMAD.WIDE.U32 R14, R16, R14, R28 ;  /* 0x0000000e100ea225 */ /* 0x000fc600078e001c */
[----:B------:R-:W-:Y:S01]  /*0bf0*/  @!P1 IADD3.X R27, PT, PT, R22, R5, RZ, P5, !PT ;  /* 0x00000005161b9210 */ /* 0x000fe20002ffe4ff */
[----:B----4-:R-:W3:Y:S01]  /*0c00*/  @!P3 LDC.64 R8, c[0x0][0x3a0] ;  /* 0x0000e800ff08bb82 */ /* 0x010ee20000000a00 */
[----:B------:R-:W-:Y:S02]  /*0c10*/  @!P2 IADD3 R5, PT, PT, R15, R33, RZ ;  /* 0x000000210f05a210 */ /* 0x000fe40007ffe0ff */
[----:B------:R-:W-:Y:S01]  /*0c20*/  IADD3 R20, PT, PT, R25, 0x40, RZ ;  /* 0x0000004019147810 */ /* 0x000fe20007ffe0ff */
[----:B------:R4:W5:Y:S01]  /*0c30*/  @!P1 LDG.E R36, desc[UR10][R26.64] ;  /* 0x0000000a1a249981 */ /* 0x000962000c1e1900 */
[C---:B------:R-:W-:Y:S02]  /*0c40*/  @!P2 SHF.L.U32 R15, R14.reuse, 0x1, RZ ;  /* 0x000000010e0fa819 */ /* 0x040fe400000006ff */
[----:B------:R-:W-:Y:S02]  /*0c50*/  @!P2 SHF.L.U64.HI R14, R14, 0x1, R5 ;  /* 0x000000010e0ea819 */ /* 0x000fe40000010205 */
[----:B------:R-:W3:Y:S01]  /*0c60*/  @!P4 LDC.64 R4, c[0x0][0x3f8] ;  /* 0x0000fe00ff04cb82 */ /* 0x000ee20000000a00 */
[----:B------:R-:W-:-:S02]  /*0c70*/  ISETP.GE.U32.AND P5, PT, R20, UR12, PT ;  /* 0x0000000c14007c0c */ /* 0x000fc4000bfa6070 */
[----:B------:R-:W-:Y:S02]  /*0c80*/  SHF.R.S32.HI R29, RZ, 0x1f, R20 ;  /* 0x0000001fff1d7819 */ /* 0x000fe40000011414 */
[----:B0-----:R-:W-:Y:S01]  /*0c90*/  @!P2 IADD3 R16, P6, PT, R15, R6, RZ ;  /* 0x000000060f10a210 */ /* 0x001fe20007fde0ff */
[----:B-1----:R-:W-:Y:S01]  /*0ca0*/  @!P3 IMAD R6, R17, R2, RZ ;  /* 0x000000021106b224 */ /* 0x002fe200078e02ff */
[----:B--2---:R-:W-:Y:S02]  /*0cb0*/  @!P1 IADD3 R18, P0, PT, R31, R18, RZ ;  /* 0x000000121f129210 */ /* 0x004fe40007f1e0ff */
[----:B------:R-:W-:Y:S01]  /*0cc0*/  ISETP.GE.AND.EX P5, PT, R29, UR13, PT, P5 ;  /* 0x0000000d1d007c0c */ /* 0x000fe2000bfa6350 */
[----:B----4-:R-:W-:Y:S01]  /*0cd0*/  @!P3 IMAD R27, R21, R3, R6 ;  /* 0x00000003151bb224 */ /* 0x010fe200078e0206 */
[----:B------:R-:W-:Y:S02]  /*0ce0*/  @!P1 IADD3.X R19, PT, PT, R22, R19, RZ, P0, !PT ;  /* 0x0000001316139210 */ /* 0x000fe400007fe4ff */
[----:B------:R-:W-:-:S02]  /*0cf0*/  @!P2 IADD3.X R17, PT, PT, R14, R7, RZ, P6, !PT ;  /* 0x000000070e11a210 */ /* 0x000fc400037fe4ff */
[----:B------:R-:W-:Y:S01]  /*0d00*/  @!P2 IADD3 R10, P0, PT, R15, R10, RZ ;  /* 0x0000000a0f0aa210 */ /* 0x000fe20007f1e0ff */
[----:B------:R0:W5:Y:S01]  /*0d10*/  @!P1 LDG.E R35, desc[UR10][R18.64] ;  /* 0x0000000a12239981 */ /* 0x000162000c1e1900 */
[----:B------:R-:W-:Y:S02]  /*0d20*/  @!P3 MOV R6, R60 ;  /* 0x0000003c0006b202 */ /* 0x000fe40000000f00 */
[----:B------:R-:W-:Y:S02]  /*0d30*/  @!P3 MOV R7, R65 ;  /* 0x000000410007b202 */ /* 0x000fe40000000f00 */
[----:B------:R-:W-:Y:S02]  /*0d40*/  @!P2 IADD3.X R11, PT, PT, R14, R11, RZ, P0, !PT ;  /* 0x0000000b0e0ba210 */ /* 0x000fe400007fe4ff */
[----:B------:R-:W1:Y:S01]  /*0d50*/  @!P3 LDC.64 R14, c[0x0][0x398] ;  /* 0x0000e600ff0ebb82 */ /* 0x000e620000000a00 */
[----:B------:R-:W-:Y:S02]  /*0d60*/  @!P3 IMAD.WIDE.U32 R2, R21, R2, R6 ;  /* 0x000000021502b225 */ /* 0x000fe400078e0006 */
[----:B------:R2:W5:Y:S03]  /*0d70*/  @!P2 LDG.E R34, desc[UR10][R10.64] ;  /* 0x0000000a0a22a981 */ /* 0x000566000c1e1900 */
[----:B------:R-:W-:-:S02]  /*0d80*/  @!P3 IADD3 R3, PT, PT, R3, R27, RZ ;  /* 0x0000001b0303b210 */ /* 0x000fc40007ffe0ff */
[----:B------:R-:W4:Y:S01]  /*0d90*/  @!P5 LDC.64 R6, c[0x0][0x3f8] ;  /* 0x0000fe00ff06db82 */ /* 0x000f220000000a00 */
[----:B------:R-:W-:Y:S01]  /*0da0*/  IADD3 R27, PT, PT, R25, 0x48, RZ ;  /* 0x00000048191b7810 */ /* 0x000fe20007ffe0ff */
[----:B---3--:R-:W-:Y:S01]  /*0db0*/  @!P4 IMAD R23, R23, R4, RZ ;  /* 0x000000041717c224 */ /* 0x008fe200078e02ff */
[C---:B0-----:R-:W-:Y:S02]  /*0dc0*/  @!P3 SHF.L.U32 R19, R2.reuse, 0x1, RZ ;  /* 0x000000010213b819 */ /* 0x041fe400000006ff */
[----:B------:R-:W-:-:S03]  /*0dd0*/  @!P3 SHF.L.U64.HI R18, R2, 0x1, R3 ;  /* 0x000000010212b819 */ /* 0x000fc60000010203 */
[----:B------:R-:W0:Y:S01]  /*0de0*/  @!P4 LDC.64 R2, c[0x0][0x3a0] ;  /* 0x0000e800ff02cb82 */ /* 0x000e220000000a00 */
[----:B------:R-:W-:Y:S02]  /*0df0*/  ISETP.GE.U32.AND P1, PT, R27, UR12, PT ;  /* 0x0000000c1b007c0c */ /* 0x000fe4000bf26070 */
[----:B------:R-:W-:Y:S01]  /*0e00*/  SHF.R.S32.HI R31, RZ, 0x1f, R27 ;  /* 0x0000001fff1f7819 */ /* 0x000fe2000001141b */
[----:B------:R-:W-:Y:S01]  /*0e10*/  @!P4 IMAD R21, R0, R5, R23 ;  /* 0x000000050015c224 */ /* 0x000fe200078e0217 */
[----:B------:R-:W-:Y:S02]  /*0e20*/  @!P3 IADD3 R8, P0, PT, R19, R8, RZ ;  /* 0x000000081308b210 */ /* 0x000fe40007f1e0ff */
[----:B------:R-:W-:Y:S01]  /*0e30*/  ISETP.GE.AND.EX P1, PT, R31, UR13, PT, P1 ;  /* 0x0000000d1f007c0c */ /* 0x000fe2000bf26310 */
[----:B------:R-:W3:Y:S01]  /*0e40*/  @!P4 LDC.64 R22, c[0x0][0x398] ;  /* 0x0000e600ff16cb82 */ /* 0x000ee20000000a00 */
[----:B--2---:R-:W-:Y:S02]  /*0e50*/  @!P4 MOV R10, R60 ;  /* 0x0000003c000ac202 */ /* 0x004fe40000000f00 */
[----:B------:R-:W-:-:S02]  /*0e60*/  @!P4 MOV R11, R65 ;  /* 0x00000041000bc202 */ /* 0x000fc40000000f00 */
[----:B------:R-:W-:Y:S02]  /*0e70*/  CS2R R32, SRZ ;  /* 0x0000000000207805 */ /* 0x000fe4000001ff00 */
[----:B------:R-:W-:Y:S02]  /*0e80*/  @!P3 IADD3.X R9, PT, PT, R18, R9, RZ, P0, !PT ;  /* 0x000000091209b210 */ /* 0x000fe400007fe4ff */
[----:B-1----:R-:W-:Y:S01]  /*0e90*/  @!P3 IADD3 R14, P0, PT, R19, R14, RZ ;  /* 0x0000000e130eb210 */ /* 0x002fe20007f1e0ff */
[----:B------:R-:W-:Y:S01]  /*0ea0*/  @!P4 IMAD.WIDE.U32 R4, R0, R4, R10 ;  /* 0x000000040004c225 */ /* 0x000fe200078e000a */
[----:B------:R-:W-:Y:S01]  /*0eb0*/  IADD3 R0, PT, PT, R25, 0x50, RZ ;  /* 0x0000005019007810 */ /* 0x000fe20007ffe0ff */
[----:B------:R1:W5:Y:S01]  /*0ec0*/  @!P3 LDG.E R32, desc[UR10][R8.64] ;  /* 0x0000000a0820b981 */ /* 0x000362000c1e1900 */
[----:B------:R-:W-:Y:S01]  /*0ed0*/  @!P3 IADD3.X R15, PT, PT, R18, R15, RZ, P0, !PT ;  /* 0x0000000f120fb210 */ /* 0x000fe200007fe4ff */
[----:B----4-:R-:W-:Y:S01]  /*0ee0*/  @!P5 IMAD R29, R29, R6, RZ ;  /* 0x000000061d1dd224 */ /* 0x010fe200078e02ff */
[----:B------:R-:W-:Y:S01]  /*0ef0*/  ISETP.GE.U32.AND P0, PT, R0, UR12, PT ;  /* 0x0000000c00007c0c */ /* 0x000fe2000bf06070 */
[----:B------:R2:W5:Y:S01]  /*0f00*/  @!P2 LDG.E R33, desc[UR10][R16.64] ;  /* 0x0000000a1021a981 */ /* 0x000562000c1e1900 */
[----:B------:R-:W-:-:S02]  /*0f10*/  SHF.R.S32.HI R49, RZ, 0x1f, R0 ;  /* 0x0000001fff317819 */ /* 0x000fc40000011400 */
[----:B------:R-:W-:Y:S02]  /*0f20*/  @!P4 IADD3 R5, PT, PT, R5, R21, RZ ;  /* 0x000000150505c210 */ /* 0x000fe40007ffe0ff */
[----:B-1----:R-:W-:Y:S02]  /*0f30*/  @!P5 MOV R8, R60 ;  /* 0x0000003c0008d202 */ /* 0x002fe40000000f00 */
[----:B------:R-:W-:Y:S01]  /*0f40*/  @!P5 MOV R9, R65 ;  /* 0x000000410009d202 */ /* 0x000fe20000000f00 */
[----:B--2---:R-:W1:Y:S01]  /*0f50*/  @!P1 LDC.64 R16, c[0x0][0x3f8] ;  /* 0x0000fe00ff109b82 */ /* 0x004e620000000a00 */
[----:B------:R-:W-:Y:S01]  /*0f60*/  @!P4 SHF.L.U32 R19, R4, 0x1, RZ ;  /* 0x000000010413c819 */ /* 0x000fe200000006ff */
[C---:B------:R-:W-:Y:S01]  /*0f70*/  @!P5 IMAD R21, R20.reuse, R7, R29 ;  /* 0x000000071415d224 */ /* 0x040fe200078e021d */
[----:B------:R-:W-:Y:S01]  /*0f80*/  ISETP.GE.AND.EX P0, PT, R49, UR13, PT, P0 ;  /* 0x0000000d31007c0c */ /* 0x000fe2000bf06300 */
[----:B------:R-:W-:Y:S01]  /*0f90*/  @!P5 IMAD.WIDE.U32 R8, R20, R6, R8 ;  /* 0x000000061408d225 */ /* 0x000fe200078e0008 */
[----:B------:R-:W-:-:S02]  /*0fa0*/  @!P4 SHF.L.U64.HI R18, R4, 0x1, R5 ;  /* 0x000000010412c819 */ /* 0x000fc40000010205 */
[----:B0-----:R-:W-:Y:S01]  /*0fb0*/  @!P4 IADD3 R28, P2, PT, R19, R2, RZ ;  /* 0x00000002131cc210 */ /* 0x001fe20007f5e0ff */
[----:B------:R-:W0:Y:S03]  /*0fc0*/  @!P5 LDC.64 R6, c[0x0][0x398] ;  /* 0x0000e600ff06db82 */ /* 0x000e260000000a00 */
[----:B------:R-:W-:Y:S02]  /*0fd0*/  @!P4 IADD3.X R29, PT, PT, R18, R3, RZ, P2, !PT ;  /* 0x00000003121dc210 */ /* 0x000fe400017fe4ff */
[----:B------:R-:W-:Y:S02]  /*0fe0*/  @!P5 IADD3 R3, PT, PT, R9, R21, RZ ;  /* 0x000000150903d210 */ /* 0x000fe40007ffe0ff */
[----:B---3--:R-:W-:Y:S01]  /*0ff0*/  @!P4 IADD3 R22, P2, PT, R19, R22, RZ ;  /* 0x000000161316c210 */ /* 0x008fe20007f5e0ff */
[----:B------:R-:W2:Y:S01]  /*1000*/  @!P5 LDC.64 R4, c[0x0][0x3a0] ;  /* 0x0000e800ff04db82 */ /* 0x000ea20000000a00 */
[----:B------:R-:W-:-:S02]  /*1010*/  @!P5 SHF.L.U64.HI R24, R8, 0x1, R3 ;  /* 0x000000010818d819 */ /* 0x000fc40000010203 */
[----:B------:R-:W-:Y:S01]  /*1020*/  @!P4 IADD3.X R23, PT, PT, R18, R23, RZ, P2, !PT ;  /* 0x000000171217c210 */ /* 0x000fe200017fe4ff */
[----:B------:R-:W-:-:S04]  /*1030*/  HFMA2 R9, -RZ, RZ, 0, 0 ;  /* 0x00000000ff097431 */ /* 0x000fc800000001ff */
[----:B------:R-:W3:Y:S01]  /*1040*/  @!P1 LDC.64 R20, c[0x0][0x3a0] ;  /* 0x0000e800ff149b82 */ /* 0x000ee20000000a00 */
[----:B------:R-:W-:Y:S02]  /*1050*/  CS2R R10, SRZ ;  /* 0x00000000000a7805 */ /* 0x000fe4000001ff00 */
[----:B------:R-:W-:Y:S01]  /*1060*/  @!P5 SHF.L.U32 R51, R8, 0x1, RZ ;  /* 0x000000010833d819 */ /* 0x000fe200000006ff */
[----:B------:R4:W5:Y:S04]  /*1070*/  @!P4 LDG.E R9, desc[UR10][R22.64] ;  /* 0x0000000a1609c981 */ /* 0x000968000c1e1900 */
[----:B------:R-:W3:Y:S08]  /*1080*/  @!P1 LDC.64 R18, c[0x0][0x398] ;  /* 0x0000e600ff129b82 */ /* 0x000ef00000000a00 */
[----:B------:R-:W3:Y:S01]  /*1090*/  @!P0 LDC.64 R2, c[0x0][0x3f8] ;  /* 0x0000fe00ff028b82 */ /* 0x000ee20000000a00 */
[----:B-1----:R-:W-:Y:S01]  /*10a0*/  @!P1 IMAD R8, R31, R16, RZ ;  /* 0x000000101f089224 */ /* 0x002fe200078e02ff */
[----:B----4-:R-:W-:Y:S01]  /*10b0*/  @!P1 MOV R22, R60 ;  /* 0x0000003c00169202 */ /* 0x010fe20000000f00 */
[----:B------:R1:W5:Y:S01]  /*10c0*/  @!P4 LDG.E R10, desc[UR10][R28.64] ;  /* 0x0000000a1c0ac981 */ /* 0x000362000c1e1900 */
[----:B------:R-:W-:-:S03]  /*10d0*/  @!P1 MOV R23, R65 ;  /* 0x0000004100179202 */ /* 0x000fc60000000f00 */
[----:B------:R0:W5:Y:S01]  /*10e0*/  @!P3 LDG.E R11, desc[UR10][R14.64] ;  /* 0x0000000a0e0bb981 */ /* 0x000162000c1e1900 */
[C---:B-1----:R-:W-:Y:S02]  /*10f0*/  @!P1 IMAD R29, R27.reuse, R17, R8 ;  /* 0x000000111b1d9224 */ /* 0x042fe400078e0208 */
[----:B------:R-:W-:Y:S01]  /*1100*/  @!P1 IMAD.WIDE.U32 R16, R27, R16, R22 ;  /* 0x000000101b109225 */ /* 0x000fe200078e0016 */
[----:B------:R-:W-:Y:S02]  /*1110*/  IADD3 R27, PT, PT, R25, 0x58, RZ ;  /* 0x00000058191b7810 */ /* 0x000fe40007ffe0ff */
[----:B0-----:R-:W-:Y:S02]  /*1120*/  @!P5 IADD3 R14, P3, PT, R51, R6, RZ ;  /* 0x00000006330ed210 */ /* 0x001fe40007f7e0ff */
[----:B------:R-:W-:Y:S02]  /*1130*/  SHF.R.S32.HI R67, RZ, 0x1f, R27 ;  /* 0x0000001fff437819 */ /* 0x000fe4000001141b */
[----:B------:R-:W-:-:S02]  /*1140*/  @!P5 IADD3.X R15, PT, PT, R24, R7, RZ, P3, !PT ;  /* 0x00000007180fd210 */ /* 0x000fc40001ffe4ff */
[----:B------:R-:W-:Y:S02]  /*1150*/  ISETP.GE.U32.AND P3, PT, R27, UR12, PT ;  /* 0x0000000c1b007c0c */ /* 0x000fe4000bf66070 */
[----:B--2---:R-:W-:Y:S02]  /*1160*/  @!P5 IADD3 R4, P2, PT, R51, R4, RZ ;  /* 0x000000043304d210 */ /* 0x004fe40007f5e0ff */
[----:B------:R-:W-:Y:S02]  /*1170*/  @!P1 IADD3 R29, PT, PT, R17, R29, RZ ;  /* 0x0000001d111d9210 */ /* 0x000fe40007ffe0ff */
[----:B------:R-:W-:Y:S02]  /*1180*/  @!P1 SHF.L.U32 R17, R16, 0x1, RZ ;  /* 0x0000000110119819 */ /* 0x000fe400000006ff */
[----:B------:R-:W-:Y:S01]  /*1190*/  ISETP.GE.AND.EX P3, PT, R67, UR13, PT, P3 ;  /* 0x0000000d43007c0c */ /* 0x000fe2000bf66330 */
[----:B---3--:R-:W-:Y:S01]  /*11a0*/  @!P0 IMAD R49, R49, R2, RZ ;  /* 0x0000000231318224 */ /* 0x008fe200078e02ff */
[----:B------:R-:W-:-:S02]  /*11b0*/  @!P5 IADD3.X R5, PT, PT, R24, R5, RZ, P2, !PT ;  /* 0x000000051805d210 */ /* 0x000fc400017fe4ff */
[----:B------:R-:W-:Y:S02]  /*11c0*/  @!P1 SHF.L.U64.HI R16, R16, 0x1, R29 ;  /* 0x0000000110109819 */ /* 0x000fe4000001021d */
[----:B------:R-:W-:Y:S02]  /*11d0*/  @!P0 MOV R22, R60 ;  /* 0x0000003c00168202 */ /* 0x000fe40000000f00 */
[----:B------:R-:W-:Y:S02]  /*11e0*/  @!P0 MOV R23, R65 ;  /* 0x0000004100178202 */ /* 0x000fe40000000f00 */
[C---:B------:R-:W-:Y:S02]  /*11f0*/  @!P1 IADD3 R20, P2, PT, R17.reuse, R20, RZ ;  /* 0x0000001411149210 */ /* 0x040fe40007f5e0ff */
[----:B------:R-:W-:Y:S02]  /*1200*/  @!P1 IADD3 R18, P4, PT, R17, R18, RZ ;  /* 0x0000001211129210 */ /* 0x000fe40007f9e0ff */
[----:B------:R-:W-:-:S02]  /*1210*/  CS2R R6, SRZ ;  /* 0x0000000000067805 */ /* 0x000fc4000001ff00 */
[----:B------:R-:W-:Y:S01]  /*1220*/  @!P1 IADD3.X R21, PT, PT, R16, R21, RZ, P2, !PT ;  /* 0x0000001510159210 */ /* 0x000fe200017fe4ff */
[----:B------:R-:W-:Y:S01]  /*1230*/  @!P0 IMAD R3, R0, R3, R49 ;  /* 0x0000000300038224 */ /* 0x000fe200078e0231 */
[----:B------:R-:W-:Y:S01]  /*1240*/  @!P1 IADD3.X R19, PT, PT, R16, R19, RZ, P4, !PT ;  /* 0x0000001310139210 */ /* 0x000fe200027fe4ff */
[----:B------:R-:W-:Y:S01]  /*1250*/  @!P0 IMAD.WIDE.U32 R22, R0, R2, R22 ;  /* 0x0000000200168225 */ /* 0x000fe200078e0016 */
[----:B------:R-:W0:Y:S01]  /*1260*/  @!P0 LDC.64 R16, c[0x0][0x3a0] ;  /* 0x0000e800ff108b82 */ /* 0x000e220000000a00 */
[----:B------:R1:W5:Y:S03]  /*1270*/  @!P5 LDG.E R7, desc[UR10][R14.64] ;  /* 0x0000000a0e07d981 */ /* 0x000366000c1e1900 */
[----:B------:R-:W-:Y:S01]  /*1280*/  @!P0 IADD3 R23, PT, PT, R23, R3, RZ ;  /* 0x0000000317178210 */ /* 0x000fe20007ffe0ff */
[----:B------:R-:W5:Y:S03]  /*1290*/  @!P1 LDG.E R6, desc[UR10][R20.64] ;  /* 0x0000000a14069981 */ /* 0x000f66000c1e1900 */
[----:B------:R-:W2:Y:S01]  /*12a0*/  @!P0 LDC.64 R2, c[0x0][0x398] ;  /* 0x0000e600ff028b82 */ /* 0x000ea20000000a00 */
[----:B------:R-:W-:-:S02]  /*12b0*/  MOV R8, RZ ;  /* 0x000000ff00087202 */ /* 0x000fc40000000f00 */
[----:B------:R-:W-:-:S04]  /*12c0*/  @!P0 SHF.L.U32 R49, R22, 0x1, RZ ;  /* 0x0000000116318819 */ /* 0x000fc800000006ff */
[----:B------:R3:W5:Y:S01]  /*12d0*/  @!P5 LDG.E R8, desc[UR10][R4.64] ;  /* 0x0000000a0408d981 */ /* 0x000762000c1e1900 */
[----:B-1----:R-:W1:Y:S01]  /*12e0*/  @!P3 LDC.64 R14, c[0x0][0x3f8] ;  /* 0x0000fe00ff0ebb82 */ /* 0x002e620000000a00 */
[----:B------:R-:W-:Y:S02]  /*12f0*/  IADD3 R51, PT, PT, R25, 0x60, RZ ;  /* 0x0000006019337810 */ /* 0x000fe40007ffe0ff */
[----:B------:R-:W-:Y:S02]  /*1300*/  @!P0 SHF.L.U64.HI R0, R22, 0x1, R23 ;  /* 0x0000000116008819 */ /* 0x000fe40000010217 */
[----:B---3--:R-:W-:Y:S02]  /*1310*/  CS2R R4, SRZ ;  /* 0x0000000000047805 */ /* 0x008fe4000001ff00 */
[----:B0-----:R-:W-:Y:S01]  /*1320*/  @!P0 IADD3 R58, P6, PT, R49, R16, RZ ;  /* 0x00000010313a8210 */ /* 0x001fe20007fde0ff */
[----:B------:R-:W-:Y:S01]  /*1330*/  UIMAD.WIDE UR8, UR6, 0x8, UR8 ;  /* 0x00000008060878a5 */ /* 0x000fe2000f8e0208 */
[----:B------:R-:W-:Y:S01]  /*1340*/  SHF.R.S32.HI R55, RZ, 0x1f, R51 ;  /* 0x0000001fff377819 */ /* 0x000fe20000011433 */
[----:B------:R-:W0:Y:S01]  /*1350*/  @!P3 LDC.64 R22, c[0x0][0x398] ;  /* 0x0000e600ff16bb82 */ /* 0x000e220000000a00 */
[----:B------:R3:W5:Y:S01]  /*1360*/  @!P1 LDG.E R5, desc[UR10][R18.64] ;  /* 0x0000000a12059981 */ /* 0x000762000c1e1900 */
[----:B------:R-:W-:-:S02]  /*1370*/  ISETP.GE.U32.AND P1, PT, R51, UR12, PT ;  /* 0x0000000c33007c0c */ /* 0x000fc4000bf26070 */
[----:B------:R-:W-:Y:S02]  /*1380*/  IADD3 R53, PT, PT, R25, 0x68, RZ ;  /* 0x0000006819357810 */ /* 0x000fe40007ffe0ff */
[----:B------:R-:W-:Y:S02]  /*1390*/  @!P0 IADD3.X R59, PT, PT, R0, R17, RZ, P6, !PT ;  /* 0x00000011003b8210 */ /* 0x000fe400037fe4ff */
[----:B--2---:R-:W-:Y:S02]  /*13a0*/  @!P0 IADD3 R48, P6, PT, R49, R2, RZ ;  /* 0x0000000231308210 */ /* 0x004fe40007fde0ff */
[----:B------:R-:W-:Y:S01]  /*13b0*/  @!P3 MOV R20, R60 ;  /* 0x0000003c0014b202 */ /* 0x000fe20000000f00 */
[----:B-1----:R-:W-:Y:S01]  /*13c0*/  @!P3 IMAD R2, R67, R14, RZ ;  /* 0x0000000e4302b224 */ /* 0x002fe200078e02ff */
[----:B------:R-:W-:Y:S01]  /*13d0*/  @!P3 MOV R21, R65 ;  /* 0x000000410015b202 */ /* 0x000fe20000000f00 */
[----:B---3--:R-:W1:Y:S01]  /*13e0*/  @!P3 LDC.64 R18, c[0x0][0x3a0] ;  /* 0x0000e800ff12bb82 */ /* 0x008e620000000a00 */
[----:B------:R-:W-:-:S02]  /*13f0*/  ISETP.GE.AND.EX P1, PT, R55, UR13, PT, P1 ;  /* 0x0000000d37007c0c */ /* 0x000fc4000bf26310 */
[----:B------:R-:W-:Y:S02]  /*1400*/  ISETP.GE.U32.AND P2, PT, R53, UR12, PT ;  /* 0x0000000c35007c0c */ /* 0x000fe4000bf46070 */
[----:B------:R-:W-:Y:S01]  /*1410*/  SHF.R.S32.HI R57, RZ, 0x1f, R53 ;  /* 0x0000001fff397819 */ /* 0x000fe20000011435 */
[C---:B------:R-:W-:Y:S01]  /*1420*/  @!P3 IMAD R17, R27.reuse, R15, R2 ;  /* 0x0000000f1b11b224 */ /* 0x040fe200078e0202 */
[----:B------:R-:W-:Y:S01]  /*1430*/  MOV R16, UR8 ;  /* 0x0000000800107c02 */ /* 0x000fe20008000f00 */
[----:B------:R-:W-:Y:S01]  /*1440*/  @!P3 IMAD.WIDE.U32 R20, R27, R14, R20 ;  /* 0x0000000e1b14b225 */ /* 0x000fe200078e0014 */
[----:B------:R-:W-:Y:S01]  /*1450*/  ISETP.GE.AND.EX P2, PT, R57, UR13, PT, P2 ;  /* 0x0000000d39007c0c */ /* 0x000fe2000bf46320 */
[----:B------:R-:W5:Y:S03]  /*1460*/  @!P0 LDG.E R4, desc[UR10][R58.64] ;  /* 0x0000000a3a048981 */ /* 0x000f66000c1e1900 */
[----:B------:R-:W-:-:S02]  /*1470*/  @!P3 IADD3 R21, PT, PT, R21, R17, RZ ;  /* 0x000000111515b210 */ /* 0x000fc40007ffe0ff */
[----:B------:R-:W-:Y:S02]  /*1480*/  MOV R17, UR9 ;  /* 0x0000000900117c02 */ /* 0x000fe40008000f00 */
[C---:B------:R-:W-:Y:S02]  /*1490*/  IADD3 R30, PT, PT, R25.reuse, 0x70, RZ ;  /* 0x00000070191e7810 */ /* 0x040fe40007ffe0ff */
[----:B------:R-:W-:Y:S02]  /*14a0*/  IADD3 R28, PT, PT, R25, 0x78, RZ ;  /* 0x00000078191c7810 */ /* 0x000fe40007ffe0ff */
[----:B------:R-:W2:Y:S01]  /*14b0*/  @!P1 LDC.64 R24, c[0x0][0x3f8] ;  /* 0x0000fe00ff189b82 */ /* 0x000ea20000000a00 */
[----:B------:R-:W3:Y:S07]  /*14c0*/  LDG.E.64 R16, desc[UR10][R16.64] ;  /* 0x0000000a10107981 */ /* 0x000eee000c1e1b00 */
[----:B------:R-:W4:Y:S01]  /*14d0*/  @!P2 LDC.64 R14, c[0x0][0x3f8] ;  /* 0x0000fe00ff0eab82 */ /* 0x000f220000000a00 */
[----:B------:R-:W-:Y:S01]  /*14e0*/  @!P0 IADD3.X R49, PT, PT, R0, R3, RZ, P6, !PT ;  /* 0x0000000300318210 */ /* 0x000fe200037fe4ff */
[----:B------:R-:W-:Y:S01]  /*14f0*/  HFMA2 R3, -RZ, RZ, 0, 0 ;  /* 0x00000000ff037431 */ /* 0x000fe200000001ff */
[----:B------:R-:W-:-:S02]  /*1500*/  @!P3 SHF.L.U32 R67, R20, 0x1, RZ ;  /* 0x000000011443b819 */ /* 0x000fc400000006ff */
[----:B------:R-:W-:Y:S02]  /*1510*/  @!P3 SHF.L.U64.HI R0, R20, 0x1, R21 ;  /* 0x000000011400b819 */ /* 0x000fe40000010215 */
[----:B------:R-:W-:Y:S01]  /*1520*/  ISETP.GE.U32.AND P5, PT, R30, UR12, PT ;  /* 0x0000000c1e007c0c */ /* 0x000fe2000bfa6070 */
[----:B------:R-:W4:Y:S01]  /*1530*/  @!P1 LDC.64 R20, c[0x0][0x398] ;  /* 0x0000e600ff149b82 */ /* 0x000f220000000a00 */
[----:B------:R-:W-:Y:S01]  /*1540*/  SHF.R.S32.HI R31, RZ, 0x1f, R30 ;  /* 0x0000001fff1f7819 */ /* 0x000fe2000001141e */
[----:B------:R2:W5:Y:S01]  /*1550*/  @!P0 LDG.E R3, desc[UR10][R48.64] ;  /* 0x0000000a30038981 */ /* 0x000562000c1e1900 */
[C---:B-1----:R-:W-:Y:S02]  /*1560*/  @!P3 IADD3 R26, P6, PT, R67.reuse, R18, RZ ;  /* 0x00000012431ab210 */ /* 0x042fe40007fde0ff */
[----:B0-----:R-:W-:Y:S02]  /*1570*/  @!P3 IADD3 R54, P0, PT, R67, R22, RZ ;  /* 0x000000164336b210 */ /* 0x001fe40007f1e0ff */
[----:B------:R-:W-:Y:S01]  /*1580*/  ISETP.GE.AND.EX P5, PT, R31, UR13, PT, P5 ;  /* 0x0000000d1f007c0c */ /* 0x000fe2000bfa6350 */
[----:B--2---:R-:W-:Y:S01]  /*1590*/  @!P1 IMAD R22, R55, R24, RZ ;  /* 0x0000001837169224 */ /* 0x004fe200078e02ff */
[----:B------:R-:W-:-:S02]  /*15a0*/  @!P3 IADD3.X R27, PT, PT, R0, R19, RZ, P6, !PT ;  /* 0x00000013001bb210 */ /* 0x000fc400037fe4ff */
[----:B------:R-:W0:Y:S01]  /*15b0*/  @!P1 LDC.64 R18, c[0x0][0x3a0] ;  /* 0x0000e800ff129b82 */ /* 0x000e220000000a00 */
[----:B------:R-:W-:Y:S02]  /*15c0*/  @!P1 MOV R48, R60 ;  /* 0x0000003c00309202 */ /* 0x000fe40000000f00 */
[----:B------:R-:W-:Y:S01]  /*15d0*/  @!P1 MOV R49, R65 ;  /* 0x0000004100319202 */ /* 0x000fe20000000f00 */
[----:B------:R-:W-:Y:S01]  /*15e0*/  @!P1 IMAD R59, R51, R25, R22 ;  /* 0x00000019333b9224 */ /* 0x000fe200078e0216 */
[----:B------:R-:W-:Y:S01]  /*15f0*/  ISETP.GE.U32.AND P4, PT, R28, UR12, PT ;  /* 0x0000000c1c007c0c */ /* 0x000fe2000bf86070 */
[----:B----4-:R-:W-:Y:S01]  /*1600*/  @!P2 IMAD R46, R57, R14, RZ ;  /* 0x0000000e392ea224 */ /* 0x010fe200078e02ff */
[----:B------:R-:W-:Y:S01]  /*1610*/  SHF.R.S32.HI R29, RZ, 0x1f, R28 ;  /* 0x0000001fff1d7819 */ /* 0x000fe2000001141c */
[----:B------:R-:W-:Y:S01]  /*1620*/  @!P1 IMAD.WIDE.U32 R48, R51, R24, R48 ;  /* 0x0000001833309225 */ /* 0x000fe200078e0030 */
[----:B------:R-:W-:Y:S01]  /*1630*/  @!P2 MOV R50, R60 ;  /* 0x0000003c0032a202 */ /* 0x000fe20000000f00 */
[----:B------:R-:W1:Y:S01]  /*1640*/  @!P2 LDC.64 R24, c[0x0][0x398] ;  /* 0x0000e600ff18ab82 */ /* 0x000e620000000a00 */
[----:B------:R-:W-:-:S02]  /*1650*/  @!P2 MOV R51, R65 ;  /* 0x000000410033a202 */ /* 0x000fc40000000f00 */
[----:B------:R-:W-:Y:S01]  /*1660*/  MOV R2, RZ ;  /* 0x000000ff00027202 */ /* 0x000fe20000000f00 */
[----:B------:R-:W-:Y:S01]  /*1670*/  @!P2 IMAD R57, R53, R15, R46 ;  /* 0x0000000f3539a224 */ /* 0x000fe200078e022e */
[----:B------:R-:W-:Y:S01]  /*1680*/  ISETP.GE.AND.EX P4, PT, R29, UR13, PT, P4 ;  /* 0x0000000d1d007c0c */ /* 0x000fe2000bf86340 */
[----:B------:R-:W-:Y:S01]  /*1690*/  @!P2 IMAD.WIDE.U32 R14, R53, R14, R50 ;  /* 0x0000000e350ea225 */ /* 0x000fe200078e0032 */
[----:B------:R-:W-:-:S03]  /*16a0*/  @!P3 IADD3.X R55, PT, PT, R0, R23, RZ, P0, !PT ;  /* 0x000000170037b210 */ /* 0x000fc600007fe4ff */
[----:B------:R-:W-:Y:S01]  /*16b0*/  HFMA2 R0, -RZ, RZ, 0, 0 ;  /* 0x00000000ff007431 */ /* 0x000fe200000001ff */
[----:B------:R2:W5:Y:S01]  /*16c0*/  @!P3 LDG.E R2, desc[UR10][R26.64] ;  /* 0x0000000a1a02b981 */ /* 0x000562000c1e1900 */
[----:B------:R-:W4:Y:S01]  /*16d0*/  @!P2 LDC.64 R22, c[0x0][0x3a0] ;  /* 0x0000e800ff16ab82 */ /* 0x000f220000000a00 */
[----:B------:R-:W-:Y:S02]  /*16e0*/  ISETP.NE.AND P0, PT, RZ, UR7, PT ;  /* 0x00000007ff007c0c */ /* 0x000fe4000bf05270 */
[----:B------:R-:W-:Y:S01]  /*16f0*/  @!P1 SHF.L.U32 R67, R48, 0x1, RZ ;  /* 0x0000000130439819 */ /* 0x000fe200000006ff */
[----:B------:R2:W5:Y:S01]  /*1700*/  @!P3 LDG.E R0, desc[UR10][R54.64] ;  /* 0x0000000a3600b981 */ /* 0x000562000c1e1900 */
[----:B------:R-:W-:-:S03]  /*1710*/  @!P2 IADD3 R15, PT, PT, R15, R57, RZ ;  /* 0x000000390f0fa210 */ /* 0x000fc60007ffe0ff */
[----:B--2---:R-:W2:Y:S01]  /*1720*/  @!P5 LDC.64 R26, c[0x0][0x3f8] ;  /* 0x0000fe00ff1adb82 */ /* 0x004ea20000000a00 */
[----:B------:R-:W-:Y:S02]  /*1730*/  @!P1 IADD3 R66, P3, PT, R67, R20, RZ ;  /* 0x0000001443429210 */ /* 0x000fe40007f7e0ff */
[C---:B------:R-:W-:Y:S02]  /*1740*/  @!P2 SHF.L.U64.HI R20, R14.reuse, 0x1, R15 ;  /* 0x000000010e14a819 */ /* 0x040fe4000001020f */
[----:B------:R-:W-:Y:S02]  /*1750*/  @!P2 SHF.L.U32 R55, R14, 0x1, RZ ;  /* 0x000000010e37a819 */ /* 0x000fe400000006ff */
[----:B------:R-:W-:Y:S01]  /*1760*/  @!P1 IADD3 R49, PT, PT, R49, R59, RZ ;  /* 0x0000003b31319210 */ /* 0x000fe20007ffe0ff */
[----:B------:R-:W2:Y:S01]  /*1770*/  @!P4 LDC.64 R14, c[0x0][0x3f8] ;  /* 0x0000fe00ff0ecb82 */ /* 0x000ea20000000a00 */
[----:B0-----:R-:W-:Y:S02]  /*1780*/  @!P1 IADD3 R50, P6, PT, R67, R18, RZ ;  /* 0x0000001243329210 */ /* 0x001fe40007fde0ff */
[----:B------:R-:W-:Y:S01]  /*1790*/  @!P1 SHF.L.U64.HI R48, R48, 0x1, R49 ;  /* 0x0000000130309819 */ /* 0x000fe20000010231 */
[----:B------:R-:W-:-:S04]  /*17a0*/  HFMA2 R46, -RZ, RZ, 0, 0 ;  /* 0x00000000ff2e7431 */ /* 0x000fc800000001ff */
[----:B------:R-:W0:Y:S01]  /*17b0*/  @P0 LDC.64 R52, c[0x0][0x3b0] ;  /* 0x0000ec00ff340b82 */ /* 0x000e220000000a00 */
[C---:B------:R-:W-:Y:S02]  /*17c0*/  @!P1 IADD3.X R51, PT, PT, R48.reuse, R19, RZ, P6, !PT ;  /* 0x0000001330339210 */ /* 0x040fe400037fe4ff */
[----:B------:R-:W-:Y:S02]  /*17d0*/  @!P1 IADD3.X R67, PT, PT, R48, R21, RZ, P3, !PT ;  /* 0x0000001530439210 */ /* 0x000fe40001ffe4ff */
[----:B------:R-:W-:Y:S02]  /*17e0*/  CS2R R48, SRZ ;  /* 0x0000000000307805 */ /* 0x000fe4000001ff00 */
[----:B------:R-:W-:Y:S01]  /*17f0*/  @!P5 MOV R56, R60 ;  /* 0x0000003c0038d202 */ /* 0x000fe20000000f00 */
[----:B------:R2:W5:Y:S01]  /*1800*/  @!P1 LDG.E R46, desc[UR10][R50.64] ;  /* 0x0000000a322e9981 */ /* 0x000562000c1e1900 */
[----:B------:R-:W-:Y:S01]  /*1810*/  @!P5 MOV R57, R65 ;  /* 0x000000410039d202 */ /* 0x000fe20000000f00 */
[----:B------:R-:W0:Y:S01]  /*1820*/  @!P5 LDC.64 R18, c[0x0][0x3a0] ;  /* 0x0000e800ff12db82 */ /* 0x000e220000000a00 */
[C---:B----4-:R-:W-:Y:S01]  /*1830*/  @!P2 IADD3 R58, P6, PT, R55.reuse, R22, RZ ;  /* 0x00000016373aa210 */ /* 0x050fe20007fde0ff */
[----:B------:R4:W5:Y:S01]  /*1840*/  @!P1 LDG.E R49, desc[UR10][R66.64] ;  /* 0x0000000a42319981 */ /* 0x000962000c1e1900 */
[----:B-1----:R-:W-:Y:S01]  /*1850*/  @!P2 IADD3 R54, P1, PT, R55, R24, RZ ;  /* 0x000000183736a210 */ /* 0x002fe20007f3e0ff */
[-C--:B--2---:R-:W-:Y:S01]  /*1860*/  @!P5 IMAD R31, R31, R26.reuse, RZ ;  /* 0x0000001a1f1fd224 */ /* 0x084fe200078e02ff */
[----:B------:R-:W-:Y:S01]  /*1870*/  @!P2 IADD3.X R59, PT, PT, R20, R23, RZ, P6, !PT ;  /* 0x00000017143ba210 */ /* 0x000fe200037fe4ff */
[----:B------:R-:W-:Y:S01]  /*1880*/  @!P5 IMAD.WIDE.U32 R56, R30, R26, R56 ;  /* 0x0000001a1e38d225 */ /* 0x000fe200078e0038 */
[----:B------:R-:W-:Y:S01]  /*1890*/  @!P2 IADD3.X R55, PT, PT, R20, R25, RZ, P1, !PT ;  /* 0x000000191437a210 */ /* 0x000fe20000ffe4ff */
[----:B------:R-:W1:Y:S01]  /*18a0*/  @!P4 LDC.64 R22, c[0x0][0x3a0] ;  /* 0x0000e800ff16cb82 */ /* 0x000e620000000a00 */
[----:B------:R-:W-:Y:S01]  /*18b0*/  LOP3.LUT R50, R45, 0xffff, RZ, 0xc0, !PT ;  /* 0x0000ffff2d327812 */ /* 0x000fe200078ec0ff */
[----:B------:R-:W-:Y:S01]  /*18c0*/  @!P5 IMAD R31, R30, R27, R31 ;  /* 0x0000001b1e1fd224 */ /* 0x000fe200078e021f */
[----:B------:R0:W5:Y:S01]  /*18d0*/  @!P2 LDG.E R48, desc[UR10][R58.64] ;  /* 0x0000000a3a30a981 */ /* 0x000162000c1e1900 */
[----:B----4-:R-:W-:-:S04]  /*18e0*/  @!P4 IMAD R67, R29, R14, RZ ;  /* 0x0000000e1d43c224 */ /* 0x010fc800078e02ff */
[----:B------:R-:W2:Y:S01]  /*18f0*/  LDC.64 R26, c[0x0][0x3a8] ;  /* 0x0000ea00ff1a7b82 */ /* 0x000ea20000000a00 */
[----:B------:R-:W-:-:S07]  /*1900*/  IMAD R29, R63, 0x70, R50 ;  /* 0x000000703f1d7824 */ /* 0x000fce00078e0232 */
[----:B------:R-:W4:Y:S08]  /*1910*/  @!P5 LDC.64 R20, c[0x0][0x398] ;  /* 0x0000e600ff14db82 */ /* 0x000f300000000a00 */
[----:B------:R-:W1:Y:S01]  /*1920*/  @!P4 LDC.64 R24, c[0x0][0x398] ;  /* 0x0000e600ff18cb82 */ /* 0x000e620000000a00 */
[----:B0-----:R-:W-:Y:S01]  /*1930*/  @P0 IMAD.WIDE R58, R29, 0x2, R52 ;  /* 0x000000021d3a0825 */ /* 0x001fe200078e0234 */
[----:B------:R-:W-:-:S02]  /*1940*/  @!P4 MOV R52, R60 ;  /* 0x0000003c0034c202 */ /* 0x000fc40000000f00 */
[----:B------:R-:W-:Y:S02]  /*1950*/  @!P4 MOV R53, R65 ;  /* 0x000000410035c202 */ /* 0x000fe40000000f00 */
[----:B------:R-:W-:Y:S01]  /*1960*/  @!P5 IADD3 R31, PT, PT, R57, R31, RZ ;  /* 0x0000001f391fd210 */ /* 0x000fe20007ffe0ff */
[C---:B------:R-:W-:Y:S02]  /*1970*/  @!P4 IMAD R67, R28.reuse, R15, R67 ;  /* 0x0000000f1c43c224 */ /* 0x040fe400078e0243 */
[----:B------:R-:W-:Y:S01]  /*1980*/  @!P4 IMAD.WIDE.U32 R14, R28, R14, R52 ;  /* 0x0000000e1c0ec225 */ /* 0x000fe200078e0034 */
[----:B------:R-:W-:-:S03]  /*1990*/  @!P5 SHF.L.U64.HI R30, R56, 0x1, R31 ;  /* 0x00000001381ed819 */ /* 0x000fc6000001021f */
[----:B------:R-:W-:Y:S01]  /*19a0*/  HFMA2 R51, -RZ, RZ, 0, 0 ;  /* 0x00000000ff337431 */ /* 0x000fe200000001ff */
[----:B------:R-:W-:Y:S01]  /*19b0*/  @!P5 SHF.L.U32 R31, R56, 0x1, RZ ;  /* 0x00000001381fd819 */ /* 0x000fe200000006ff */
[----:B--2---:R-:W-:Y:S01]  /*19c0*/  IMAD.WIDE R26, R29, 0x2, R26 ;  /* 0x000000021d1a7825 */ /* 0x004fe200078e021a */
[----:B------:R-:W-:Y:S01]  /*19d0*/  @!P4 IADD3 R67, PT, PT, R15, R67, RZ ;  /* 0x000000430f43c210 */ /* 0x000fe20007ffe0ff */
[----:B------:R-:W2:Y:S01]  /*19e0*/  @P0 LDG.E.U16 R28, desc[UR10][R58.64+0x2] ;  /* 0x0000020a3a1c0981 */ /* 0x000ea2000c1e1500 */
[C---:B------:R-:W-:Y:S02]  /*19f0*/  @!P5 IADD3 R56, P1, PT, R31.reuse, R18, RZ ;  /* 0x000000121f38d210 */ /* 0x040fe40007f3e0ff */
[----:B------:R-:W-:Y:S02]  /*1a00*/  @!P4 SHF.L.U32 R15, R14, 0x1, RZ ;  /* 0x000000010e0fc819 */ /* 0x000fe400000006ff */
[----:B------:R-:W-:Y:S02]  /*1a10*/  CS2R R52, SRZ ;  /* 0x0000000000347805 */ /* 0x000fe4000001ff00 */
[----:B------:R-:W-:Y:S01]  /*1a20*/  @!P5 IADD3.X R57, PT, PT, R30, R19, RZ, P1, !PT ;  /* 0x000000131e39d210 */ /* 0x000fe20000ffe4ff */
[----:B------:R0:W5:Y:S01]  /*1a30*/  @!P2 LDG.E R51, desc[UR10][R54.64] ;  /* 0x0000000a3633a981 */ /* 0x000162000c1e1900 */
[----:B----4-:R-:W-:-:S02]  /*1a40*/  @!P5 IADD3 R20, P1, PT, R31, R20, RZ ;  /* 0x000000141f14d210 */ /* 0x010fc40007f3e0ff */
[----:B------:R-:W-:Y:S01]  /*1a50*/  @!P4 SHF.L.U64.HI R14, R14, 0x1, R67 ;  /* 0x000000010e0ec819 */ /* 0x000fe20000010243 */
[----:B------:R-:W5:Y:S01]  /*1a60*/  @!P5 LDG.E R52, desc[UR10][R56.64] ;  /* 0x0000000a3834d981 */ /* 0x000f62000c1e1900 */
[C---:B-1----:R-:W-:Y:S02]  /*1a70*/  @!P4 IADD3 R22, P2, PT, R15.reuse, R22, RZ ;  /* 0x000000160f16c210 */ /* 0x042fe40007f5e0ff */
[----:B------:R-:W-:Y:S01]  /*1a80*/  @!P4 IADD3 R24, P3, PT, R15, R24, RZ ;  /* 0x000000180f18c210 */ /* 0x000fe20007f7e0ff */
[----:B------:R1:W4:Y:S01]  /*1a90*/  @P0 LDG.E.U16 R18, desc[UR10][R58.64] ;  /* 0x0000000a3a120981 */ /* 0x000322000c1e1500 */
[----:B------:R-:W-:Y:S02]  /*1aa0*/  @!P5 IADD3.X R21, PT, PT, R30, R21, RZ, P1, !PT ;  /* 0x000000151e15d210 */ /* 0x000fe40000ffe4ff */
[----:B0-----:R-:W-:Y:S02]  /*1ab0*/  CS2R R54, SRZ ;  /* 0x0000000000367805 */ /* 0x001fe4000001ff00 */
[C---:B------:R-:W-:Y:S01]  /*1ac0*/  @!P4 IADD3.X R23, PT, PT, R14.reuse, R23, RZ, P2, !PT ;  /* 0x000000170e17c210 */ /* 0x040fe200017fe4ff */
[----:B------:R-:W4:Y:S01]  /*1ad0*/  LDG.E.U16 R15, desc[UR10][R26.64] ;  /* 0x0000000a1a0f7981 */ /* 0x000f22000c1e1500 */
[----:B------:R-:W-:-:S03]  /*1ae0*/  @!P4 IADD3.X R25, PT, PT, R14, R25, RZ, P3, !PT ;  /* 0x000000190e19c210 */ /* 0x000fc60001ffe4ff */
[----:B------:R-:W4:Y:S04]  /*1af0*/  LDG.E.U16 R56, desc[UR10][R26.64+0x2] ;  /* 0x0000020a1a387981 */ /* 0x000f28000c1e1500 */
[----:B------:R0:W5:Y:S04]  /*1b00*/  @!P5 LDG.E R55, desc[UR10][R20.64] ;  /* 0x0000000a1437d981 */ /* 0x000168000c1e1900 */
[----:B------:R0:W5:Y:S04]  /*1b10*/  @!P4 LDG.E R54, desc[UR10][R22.64] ;  /* 0x0000000a1636c981 */ /* 0x000168000c1e1900 */
[----:B------:R0:W5:Y:S01]  /*1b20*/  @!P4 LDG.E R53, desc[UR10][R24.64] ;  /* 0x0000000a1835c981 */ /* 0x000162000c1e1900 */
[----:B------:R-:W-:Y:S01]  /*1b30*/  UISETP.NE.AND UP1, UPT, UR7, URZ, UPT ;  /* 0x000000ff0700728c */ /* 0x000fe2000bf25270 */
[----:B-1----:R-:W-:Y:S01]  /*1b40*/  CS2R R58, SRZ ;  /* 0x00000000003a7805 */ /* 0x002fe2000001ff00 */
[----:B------:R-:W-:Y:S01]  /*1b50*/  UMOV UR12, 0x3f800000 ;  /* 0x3f800000000c7882 */ /* 0x000fe20000000000 */
[----:B---3--:R-:W-:-:S13]  /*1b60*/  R2UR UR9, R16 ;  /* 0x00000000100972ca */ /* 0x008fda00000e0000 */
        /* <DEDUP_REMOVED lines=10> */
[----:B--2---:R-:W-:Y:S02]  /*1c10*/  @P0 SHF.L.U32 R59, R28, 0x10, RZ ;  /* 0x000000101c3b0819 */ /* 0x004fe400000006ff */
[----:B----4-:R-:W-:Y:S02]  /*1c20*/  @P0 SHF.L.U32 R58, R18, 0x10, RZ ;  /* 0x00000010123a0819 */ /* 0x010fe400000006ff */
[----:B------:R-:W-:Y:S02]  /*1c30*/  SHF.L.U32 R57, R15, 0x10, RZ ;  /* 0x000000100f397819 */ /* 0x000fe400000006ff */
[----:B------:R-:W-:Y:S01]  /*1c40*/  SHF.L.U32 R56, R56, 0x10, RZ ;  /* 0x0000001038387819 */ /* 0x000fe200000006ff */
[----:B0-----:R-:W-:Y:S06]  /*1c50*/  BRA.U UP1, `(.L_x_863) ;  /* 0x0000001101847547 */ /* 0x001fec000b800000 */
[--C-:B-----5:R-:W-:Y:S02]  /*1c60*/  HADD2.F32 R16, -RZ, R44.reuse.H0_H0 ;  /* 0x2000002cff107230 */ /* 0x120fe40000004100 */
[----:B------:R-:W-:Y:S02]  /*1c70*/  HADD2.F32 R17, -RZ, R44.H1_H1 ;  /* 0x3000002cff117230 */ /* 0x000fe40000004100 */
[--C-:B------:R-:W-:Y:S02]  /*1c80*/  HADD2.F32 R14, -RZ, R43.reuse.H0_H0 ;  /* 0x2000002bff0e7230 */ /* 0x100fe40000004100 */
[----:B------:R-:W-:Y:S01]  /*1c90*/  FADD.FTZ R16, R16, -UR9 ;  /* 0x8000000910107e21 */ /* 0x000fe20008010000 */
[----:B------:R-:W-:Y:S02]  /*1ca0*/  HADD2.F32 R19, -RZ, R42.H0_H0 ;  /* 0x2000002aff137230 */ /* 0x000fe40000004100 */
[----:B------:R-:W-:Y:S01]  /*1cb0*/  FADD.FTZ R18, R17, -UR9 ;  /* 0x8000000911127e21 */ /* 0x000fe20008010000 */
[----:B------:R-:W-:-:S02]  /*1cc0*/  HADD2.F32 R15, -RZ, R43.H1_H1 ;  /* 0x3000002bff0f7230 */ /* 0x000fc40000004100 */
[----:B------:R-:W-:Y:S01]  /*1cd0*/  FMUL.FTZ R20, R57, R14 ;  /* 0x0000000e39147220 */ /* 0x000fe20000410000 */
[----:B------:R-:W-:Y:S01]  /*1ce0*/  FMUL.FTZ R17, R16, UR12 ;  /* 0x0000000c10117c20 */ /* 0x000fe20008410000 */
[----:B------:R-:W-:Y:S01]  /*1cf0*/  FADD.FTZ R23, R19, -UR9 ;  /* 0x8000000913177e21 */ /* 0x000fe20008010000 */
[----:B------:R-:W-:Y:S01]  /*1d00*/  FMUL.FTZ R16, R18, UR12 ;  /* 0x0000000c12107c20 */ /* 0x000fe20008410000 */
[----:B------:R-:W-:Y:S02]  /*1d10*/  HADD2.F32 R22, -RZ, R41.H0_H0 ;  /* 0x20000029ff167230 */ /* 0x000fe40000004100 */
[----:B------:R-:W-:Y:S01]  /*1d20*/  FMUL.FTZ R19, R56, R15 ;  /* 0x0000000f38137220 */ /* 0x000fe20000410000 */
[----:B------:R-:W-:Y:S01]  /*1d30*/  FADD.FTZ R18, RZ, R20 ;  /* 0x00000014ff127221 */ /* 0x000fe20000010000 */
[----:B------:R-:W-:Y:S01]  /*1d40*/  FFMA.FTZ R21, R17, R20, RZ ;  /* 0x0000001411157223 */ /* 0x000fe200000100ff */
[----:B------:R-:W-:Y:S01]  /*1d50*/  FFMA.FTZ R25, R14, R17, RZ ;  /* 0x000000110e197223 */ /* 0x000fe200000100ff */
[----:B------:R-:W-:Y:S01]  /*1d60*/  FADD.FTZ R27, RZ, R14 ;  /* 0x0000000eff1b7221 */ /* 0x000fe20000010000 */
[----:B------:R-:W-:Y:S01]  /*1d70*/  FMUL.FTZ R24, R23, UR12 ;  /* 0x0000000c17187c20 */ /* 0x000fe20008410000 */
[----:B------:R-:W-:Y:S01]  /*1d80*/  FADD.FTZ R17, R19, R18 ;  /* 0x0000001213117221 */ /* 0x000fe20000010000 */
[----:B------:R-:W-:-:S02]  /*1d90*/  HADD2.F32 R20, -RZ, R42.H1_H1 ;  /* 0x3000002aff147230 */ /* 0x000fc40000004100 */
[----:B------:R-:W-:Y:S01]  /*1da0*/  FFMA.FTZ R19, R16, R19, R21 ;  /* 0x0000001310137223 */ /* 0x000fe20000010015 */
[----:B------:R-:W-:Y:S01]  /*1db0*/  FMUL.FTZ R26, R57, R22 ;  /* 0x00000016391a7220 */ /* 0x000fe20000410000 */
[--C-:B------:R-:W-:Y:S02]  /*1dc0*/  HADD2.F32 R23, -RZ, R40.reuse.H0_H0 ;  /* 0x20000028ff177230 */ /* 0x100fe40000004100 */
[C---:B------:R-:W-:Y:S01]  /*1dd0*/  FADD.FTZ R14, R22.reuse, R27 ;  /* 0x0000001b160e7221 */ /* 0x040fe20000010000 */
[----:B------:R-:W-:Y:S01]  /*1de0*/  FFMA.FTZ R18, R22, R24, R25 ;  /* 0x0000001816127223 */ /* 0x000fe20000010019 */
[----:B------:R-:W-:Y:S02]  /*1df0*/  HADD2.F32 R21, -RZ, R41.H1_H1 ;  /* 0x30000029ff157230 */ /* 0x000fe40000004100 */
[----:B------:R-:W-:Y:S01]  /*1e00*/  FFMA.FTZ R19, R24, R26, R19 ;  /* 0x0000001a18137223 */ /* 0x000fe20000010013 */
[----:B------:R-:W-:Y:S01]  /*1e10*/  FADD.FTZ R20, R20, -UR9 ;  /* 0x8000000914147e21 */ /* 0x000fe20008010000 */
[----:B------:R-:W-:Y:S01]  /*1e20*/  FADD.FTZ R22, RZ, R15 ;  /* 0x0000000fff167221 */ /* 0x000fe20000010000 */
[----:B------:R-:W-:Y:S01]  /*1e30*/  FADD.FTZ R24, R23, -UR9 ;  /* 0x8000000917187e21 */ /* 0x000fe20008010000 */
[----:B------:R-:W-:-:S02]  /*1e40*/  HADD2.F32 R23, -RZ, R40.H1_H1 ;  /* 0x30000028ff177230 */ /* 0x000fc40000004100 */
[----:B------:R-:W-:Y:S01]  /*1e50*/  FFMA.FTZ R16, R15, R16, RZ ;  /* 0x000000100f107223 */ /* 0x000fe200000100ff */
[--C-:B------:R-:W-:Y:S02]  /*1e60*/  HADD2.F32 R25, -RZ, R39.reuse.H0_H0 ;  /* 0x20000027ff197230 */ /* 0x100fe40000004100 */
[----:B------:R-:W-:Y:S01]  /*1e70*/  FMUL.FTZ R20, R20, UR12 ;  /* 0x0000000c14147c20 */ /* 0x000fe20008410000 */
[----:B------:R-:W-:Y:S01]  /*1e80*/  FADD.FTZ R15, R21, R22 ;  /* 0x00000016150f7221 */ /* 0x000fe20000010000 */
[----:B------:R-:W-:Y:S01]  /*1e90*/  FADD.FTZ R17, R17, R26 ;  /* 0x0000001a11117221 */ /* 0x000fe20000010000 */
[----:B------:R-:W-:Y:S01]  /*1ea0*/  FMUL.FTZ R22, R56, R21 ;  /* 0x0000001538167220 */ /* 0x000fe20000410000 */
[----:B------:R-:W-:Y:S01]  /*1eb0*/  FADD.FTZ R23, R23, -UR9 ;  /* 0x8000000917177e21 */ /* 0x000fe20008010000 */
[----:B------:R-:W-:Y:S01]  /*1ec0*/  FMUL.FTZ R24, R24, UR12 ;  /* 0x0000000c18187c20 */ /* 0x000fe20008410000 */
[----:B------:R-:W-:Y:S01]  /*1ed0*/  FFMA.FTZ R16, R21, R20, R16 ;  /* 0x0000001415107223 */ /* 0x000fe20000010010 */
[----:B------:R-:W-:Y:S01]  /*1ee0*/  FMUL.FTZ R26, R57, R25 ;  /* 0x00000019391a7220 */ /* 0x000fe20000410000 */
[----:B------:R-:W-:Y:S01]  /*1ef0*/  FADD.FTZ R17, R22, R17 ;  /* 0x0000001116117221 */ /* 0x000fe20000010000 */
[----:B------:R-:W-:-:S02]  /*1f00*/  HADD2.F32 R21, -RZ, R39.H1_H1 ;  /* 0x30000027ff157230 */ /* 0x000fc40000004100 */
        /* <DEDUP_REMOVED lines=8> */
[--C-:B------:R-:W-:Y:S02]  /*1f90*/  HADD2.F32 R19, -RZ, R38.reuse.H0_H0 ;  /* 0x20000026ff137230 */ /* 0x100fe40000004100 */
[----:B------:R-:W-:Y:S01]  /*1fa0*/  FFMA.FTZ R21, R21, R23, R16 ;  /* 0x0000001715157223 */ /* 0x000fe20000010010 */
[----:B------:R-:W-:-:S02]  /*1fb0*/  HADD2.F32 R16, -RZ, R38.H1_H1 ;  /* 0x30000026ff107230 */ /* 0x000fc40000004100 */
[----:B------:R-:W-:Y:S01]  /*1fc0*/  FADD.FTZ R15, R20, R25 ;  /* 0x00000019140f7221 */ /* 0x000fe20000010000 */
[----:B------:R-:W-:Y:S01]  /*1fd0*/  FFMA.FTZ R24, R23, R20, R24 ;  /* 0x0000001417187223 */ /* 0x000fe20000010018 */
[----:B------:R-:W-:Y:S01]  /*1fe0*/  FADD.FTZ R22, R19, -UR9 ;  /* 0x8000000913167e21 */ /* 0x000fe20008010000 */
[--C-:B------:R-:W-:Y:S02]  /*1ff0*/  HADD2.F32 R19, -RZ, R37.reuse.H0_H0 ;  /* 0x20000025ff137230 */ /* 0x100fe40000004100 */
[----:B------:R-:W-:Y:S01]  /*2000*/  FADD.FTZ R16, R16, -UR9 ;  /* 0x8000000910107e21 */ /* 0x000fe20008010000 */
[----:B------:R-:W-:Y:S02]  /*2010*/  HADD2.F32 R20, -RZ, R37.H1_H1 ;  /* 0x30000025ff147230 */ /* 0x000fe40000004100 */
[----:B------:R-:W-:Y:S01]  /*2020*/  FMUL.FTZ R23, R22, UR12 ;  /* 0x0000000c16177c20 */ /* 0x000fe20008410000 */
[----:B------:R-:W-:Y:S02]  /*2030*/  HADD2.F32 R25, -RZ, R36.H0_H0 ;  /* 0x20000024ff197230 */ /* 0x000fe40000004100 */
        /* <DEDUP_REMOVED lines=28> */
[----:B------:R-:W-:Y:S01]  /*2200*/  FMUL.FTZ R19, R56, R19 ;  /* 0x0000001338137220 */ /* 0x000fe20000410000 */
[--C-:B------:R-:W-:Y:S02]  /*2210*/  HADD2.F32 R24, -RZ, R33.reuse.H0_H0 ;  /* 0x20000021ff187230 */ /* 0x100fe40000004100 */
[----:B------:R-:W-:Y:S01]  /*2220*/  FMUL.FTZ R26, R25, UR12 ;  /* 0x0000000c191a7c20 */ /* 0x000fe20008410000 */
[----:B------:R-:W-:Y:S01]  /*2230*/  FADD.FTZ R22, R22, -UR9 ;  /* 0x8000000916167e21 */ /* 0x000fe20008010000 */
[----:B------:R-:W-:Y:S01]  /*2240*/  FFMA.FTZ R23, R20, R19, R23 ;  /* 0x0000001314177223 */ /* 0x000fe20000010017 */
[----:B------:R-:W-:-:S02]  /*2250*/  HADD2.F32 R20, -RZ, R33.H1_H1 ;  /* 0x30000021ff147230 */ /* 0x000fc40000004100 */
[----:B------:R-:W-:Y:S01]  /*2260*/  FADD.FTZ R16, R16, R24 ;  /* 0x0000001810107221 */ /* 0x000fe20000010000 */
[----:B------:R-:W-:Y:S01]  /*2270*/  FFMA.FTZ R14, R24, R26, R21 ;  /* 0x0000001a180e7223 */ /* 0x000fe20000010015 */
[----:B------:R-:W-:Y:S01]  /*2280*/  FMUL.FTZ R24, R57, R24 ;  /* 0x0000001839187220 */ /* 0x000fe20000410000 */
[----:B------:R-:W-:Y:S01]  /*2290*/  FMUL.FTZ R22, R22, UR12 ;  /* 0x0000000c16167c20 */ /* 0x000fe20008410000 */
[----:B------:R-:W-:Y:S01]  /*22a0*/  FADD.FTZ R15, R19, R15 ;  /* 0x0000000f130f7221 */ /* 0x000fe20000010000 */
[----:B------:R-:W-:Y:S01]  /*22b0*/  FMUL.FTZ R19, R56, R20 ;  /* 0x0000001438137220 */ /* 0x000fe20000410000 */
[----:B------:R-:W-:Y:S01]  /*22c0*/  FADD.FTZ R18, R18, R20 ;  /* 0x0000001412127221 */ /* 0x000fe20000010000 */
[----:B------:R-:W-:Y:S01]  /*22d0*/  FFMA.FTZ R23, R26, R24, R23 ;  /* 0x000000181a177223 */ /* 0x000fe20000010017 */
[--C-:B------:R-:W-:Y:S02]  /*22e0*/  HADD2.F32 R21, -RZ, R32.reuse.H0_H0 ;  /* 0x20000020ff157230 */ /* 0x100fe40000004100 */
[----:B------:R-:W-:Y:S01]  /*22f0*/  FFMA.FTZ R20, R20, R22, R17 ;  /* 0x0000001614147223 */ /* 0x000fe20000010011 */
[----:B------:R-:W-:Y:S01]  /*2300*/  FADD.FTZ R28, R15, R24 ;  /* 0x000000180f1c7221 */ /* 0x000fe20000010000 */
[----:B------:R-:W-:-:S02]  /*2310*/  HADD2.F32 R17, -RZ, R32.H1_H1 ;  /* 0x30000020ff117230 */ /* 0x000fc40000004100 */
[----:B------:R-:W-:Y:S01]  /*2320*/  FFMA.FTZ R23, R22, R19, R23 ;  /* 0x0000001316177223 */ /* 0x000fe20000010017 */
[----:B------:R-:W-:Y:S01]  /*2330*/  FADD.FTZ R22, R21, -UR9 ;  /* 0x8000000915167e21 */ /* 0x000fe20008010000 */
[----:B------:R-:W-:Y:S01]  /*2340*/  FADD.FTZ R15, R19, R28 ;  /* 0x0000001c130f7221 */ /* 0x000fe20000010000 */
[--C-:B------:R-:W-:Y:S02]  /*2350*/  HADD2.F32 R19, -RZ, R11.reuse.H0_H0 ;  /* 0x2000000bff137230 */ /* 0x100fe40000004100 */
[----:B------:R-:W-:Y:S01]  /*2360*/  FADD.FTZ R17, R17, -UR9 ;  /* 0x8000000911117e21 */ /* 0x000fe20008010000 */
[----:B------:R-:W-:Y:S02]  /*2370*/  HADD2.F32 R21, -RZ, R11.H1_H1 ;  /* 0x3000000bff157230 */ /* 0x000fe40000004100 */
[----:B------:R-:W-:Y:S01]  /*2380*/  FMUL.FTZ R22, R22, UR12 ;  /* 0x0000000c16167c20 */ /* 0x000fe20008410000 */
[----:B------:R-:W-:Y:S02]  /*2390*/  HADD2.F32 R25, -RZ, R10.H0_H0 ;  /* 0x2000000aff197230 */ /* 0x000fe40000004100 */
[----:B------:R-:W-:Y:S01]  /*23a0*/  FMUL.FTZ R24, R17, UR12 ;  /* 0x0000000c11187c20 */ /* 0x000fe20008410000 */
[----:B------:R-:W-:Y:S01]  /*23b0*/  FMUL.FTZ R26, R57, R19 ;  /* 0x00000013391a7220 */ /* 0x000fe20000410000 */
[----:B------:R-:W-:Y:S01]  /*23c0*/  FFMA.FTZ R17, R19, R22, R14 ;  /* 0x0000001613117223 */ /* 0x000fe2000001000e */
[----:B------:R-:W-:Y:S01]  /*23d0*/  FADD.FTZ R18, R18, R21 ;  /* 0x0000001512127221 */ /* 0x000fe20000010000 */
[----:B------:R-:W-:Y:S01]  /*23e0*/  FFMA.FTZ R14, R21, R24, R20 ;  /* 0x00000018150e7223 */ /* 0x000fe20000010014 */
[----:B------:R-:W-:Y:S01]  /*23f0*/  FMUL.FTZ R21, R56, R21 ;  /* 0x0000001538157220 */ /* 0x000fe20000410000 */
[----:B------:R-:W-:Y:S01]  /*2400*/  FADD.FTZ R20, R15, R26 ;  /* 0x0000001a0f147221 */ /* 0x000fe20000010000 */
[----:B------:R-:W-:Y:S01]  /*2410*/  FADD.FTZ R25, R25, -UR9 ;  /* 0x8000000919197e21 */ /* 0x000fe20008010000 */
[----:B------:R-:W-:Y:S01]  /*2420*/  FFMA.FTZ R23, R22, R26, R23 ;  /* 0x0000001a16177223 */ /* 0x000fe20000010017 */
[----:B------:R-:W-:-:S02]  /*2430*/  HADD2.F32 R22, -RZ, R9.H0_H0 ;  /* 0x20000009ff167230 */ /* 0x000fc40000004100 */
[----:B------:R-:W-:Y:S01]  /*2440*/  FADD.FTZ R16, R16, R19 ;  /* 0x0000001310107221 */ /* 0x000fe20000010000 */
[----:B------:R-:W-:Y:S01]  /*2450*/  FADD.FTZ R15, R21, R20 ;  /* 0x00000014150f7221 */ /* 0x000fe20000010000 */
[----:B------:R-:W-:Y:S01]  /*2460*/  FMUL.FTZ R20, R25, UR12 ;  /* 0x0000000c19147c20 */ /* 0x000fe20008410000 */
[----:B------:R-:W-:Y:S02]  /*2470*/  HADD2.F32 R19, -RZ, R10.H1_H1 ;  /* 0x3000000aff137230 */ /* 0x000fe40000004100 */
[----:B------:R-:W-:Y:S01]  /*2480*/  FFMA.FTZ R23, R24, R21, R23 ;  /* 0x0000001518177223 */ /* 0x000fe20000010017 */
[----:B------:R-:W-:Y:S01]  /*2490*/  FMUL.FTZ R24, R57, R22 ;  /* 0x0000001639187220 */ /* 0x000fe20000410000 */
[----:B------:R-:W-:Y:S01]  /*24a0*/  FADD.FTZ R16, R16, R22 ;  /* 0x0000001610107221 */ /* 0x000fe20000010000 */
[----:B------:R-:W-:Y:S01]  /*24b0*/  FFMA.FTZ R22, R22, R20, R17 ;  /* 0x0000001416167223 */ /* 0x000fe20000010011 */
[----:B------:R-:W-:Y:S02]  /*24c0*/  HADD2.F32 R21, -RZ, R8.H0_H0 ;  /* 0x20000008ff157230 */ /* 0x000fe40000004100 */
[----:B------:R-:W-:Y:S01]  /*24d0*/  FADD.FTZ R17, R19, -UR9 ;  /* 0x8000000913117e21 */ /* 0x000fe20008010000 */
[----:B------:R-:W-:Y:S01]  /*24e0*/  FFMA.FTZ R23, R20, R24, R23 ;  /* 0x0000001814177223 */ /* 0x000fe20000010017 */
[----:B------:R-:W-:-:S02]  /*24f0*/  HADD2.F32 R19, -RZ, R9.H1_H1 ;  /* 0x30000009ff137230 */ /* 0x000fc40000004100 */
[----:B------:R-:W-:Y:S01]  /*2500*/  FADD.FTZ R15, R15, R24 ;  /* 0x000000180f0f7221 */ /* 0x000fe20000010000 */
[----:B------:R-:W-:Y:S01]  /*2510*/  FMUL.FTZ R20, R17, UR12 ;  /* 0x0000000c11147c20 */ /* 0x000fe20008410000 */
[----:B------:R-:W-:Y:S01]  /*2520*/  FADD.FTZ R24, R21, -UR9 ;  /* 0x8000000915187e21 */ /* 0x000fe20008010000 */
[----:B------:R-:W-:Y:S02]  /*2530*/  HADD2.F32 R21, -RZ, R8.H1_H1 ;  /* 0x30000008ff157230 */ /* 0x000fe40000004100 */
[----:B------:R-:W-:Y:S01]  /*2540*/  FADD.FTZ R18, R18, R19 ;  /* 0x0000001312127221 */ /* 0x000fe20000010000 */
[--C-:B------:R-:W-:Y:S02]  /*2550*/  HADD2.F32 R25, -RZ, R7.reuse.H0_H0 ;  /* 0x20000007ff197230 */ /* 0x100fe40000004100 */
[----:B------:R-:W-:Y:S01]  /*2560*/  FFMA.FTZ R17, R19, R20, R14 ;  /* 0x0000001413117223 */ /* 0x000fe2000001000e */
[----:B------:R-:W-:Y:S01]  /*2570*/  FMUL.FTZ R24, R24, UR12 ;  /* 0x0000000c18187c20 */ /* 0x000fe20008410000 */
[----:B------:R-:W-:Y:S01]  /*2580*/  FMUL.FTZ R19, R56, R19 ;  /* 0x0000001338137220 */ /* 0x000fe20000410000 */
[----:B------:R-:W-:Y:S01]  /*2590*/  FADD.FTZ R21, R21, -UR9 ;  /* 0x8000000915157e21 */ /* 0x000fe20008010000 */
[----:B------:R-:W-:Y:S01]  /*25a0*/  FADD.FTZ R16, R16, R25 ;  /* 0x0000001910107221 */ /* 0x000fe20000010000 */
[----:B------:R-:W-:Y:S01]  /*25b0*/  FFMA.FTZ R14, R25, R24, R22 ;  /* 0x00000018190e7223 */ /* 0x000fe20000010016 */
[----:B------:R-:W-:Y:S01]  /*25c0*/  FFMA.FTZ R23, R20, R19, R23 ;  /* 0x0000001314177223 */ /* 0x000fe20000010017 */
[----:B------:R-:W-:Y:S01]  /*25d0*/  FMUL.FTZ R22, R57, R25 ;  /* 0x0000001939167220 */ /* 0x000fe20000410000 */
[----:B------:R-:W-:Y:S01]  /*25e0*/  FADD.FTZ R15, R19, R15 ;  /* 0x0000000f130f7221 */ /* 0x000fe20000010000 */
[----:B------:R-:W-:-:S02]  /*25f0*/  HADD2.F32 R20, -RZ, R7.H1_H1 ;  /* 0x30000007ff147230 */ /* 0x000fc40000004100 */
[----:B------:R-:W-:Y:S01]  /*2600*/  FMUL.FTZ R21, R21, UR12 ;  /* 0x0000000c15157c20 */ /* 0x000fe20008410000 */
[----:B------:R-:W-:Y:S01]  /*2610*/  FFMA.FTZ R24, R24, R22, R23 ;  /* 0x0000001618187223 */ /* 0x000fe20000010017 */
[----:B------:R-:W-:Y:S01]  /*2620*/  FADD.FTZ R15, R15, R22 ;  /* 0x000000160f0f7221 */ /* 0x000fe20000010000 */
[--C-:B------:R-:W-:Y:S02]  /*2630*/  HADD2.F32 R19, -RZ, R6.reuse.H0_H0 ;  /* 0x20000006ff137230 */ /* 0x100fe40000004100 */
        /* <DEDUP_REMOVED lines=35> */
[----:B------:R-:W-:Y:S01]  /*2870*/  FADD.FTZ R24, R21, -UR9 ;  /* 0x8000000915187e21 */ /* 0x000fe20008010000 */
[----:B------:R-:W-:Y:S01]  /*2880*/  FMUL.FTZ R20, R16, UR12 ;  /* 0x0000000c10147c20 */ /* 0x000fe20008410000 */
[----:B------:R-:W-:Y:S02]  /*2890*/  HADD2.F32 R22, -RZ, R0.H0_H0 ;  /* 0x20000000ff167230 */ /* 0x000fe40000004100 */
[----:B------:R-:W-:Y:S01]  /*28a0*/  FADD.FTZ R18, R18, R19 ;  /* 0x0000001312127221 */ /* 0x000fe20000010000 */
[----:B------:R-:W-:Y:S02]  /*28b0*/  HADD2.F32 R21, -RZ, R2.H1_H1 ;  /* 0x30000002ff157230 */ /* 0x000fe40000004100 */
[----:B------:R-:W-:Y:S01]  /*28c0*/  FMUL.FTZ R24, R24, UR12 ;  /* 0x0000000c18187c20 */ /* 0x000fe20008410000 */
[----:B------:R-:W-:Y:S01]  /*28d0*/  FFMA.FTZ R16, R19, R20, R14 ;  /* 0x0000001413107223 */ /* 0x000fe2000001000e */
[----:B------:R-:W-:Y:S01]  /*28e0*/  FMUL.FTZ R19, R56, R19 ;  /* 0x0000001338137220 */ /* 0x000fe20000410000 */
[----:B------:R-:W-:Y:S01]  /*28f0*/  FADD.FTZ R17, R17, R22 ;  /* 0x0000001611117221 */ /* 0x000fe20000010000 */
[----:B------:R-:W-:Y:S01]  /*2900*/  FFMA.FTZ R14, R22, R24, R25 ;  /* 0x00000018160e7223 */ /* 0x000fe20000010019 */
[----:B------:R-:W-:Y:S01]  /*2910*/  FMUL.FTZ R22, R57, R22 ;  /* 0x0000001639167220 */ /* 0x000fe20000410000 */
[----:B------:R-:W-:Y:S01]  /*2920*/  FADD.FTZ R15, R19, R15 ;  /* 0x0000000f130f7221 */ /* 0x000fe20000010000 */
[----:B------:R-:W-:Y:S01]  /*2930*/  FADD.FTZ R21, R21, -UR9 ;  /* 0x8000000915157e21 */ /* 0x000fe20008010000 */
[----:B------:R-:W-:Y:S01]  /*2940*/  FFMA.FTZ R23, R20, R19, R23 ;  /* 0x0000001314177223 */ /* 0x000fe20000010017 */
[----:B------:R-:W-:-:S02]  /*2950*/  HADD2.F32 R19, -RZ, R0.H1_H1 ;  /* 0x30000000ff137230 */ /* 0x000fc40000004100 */
[----:B------:R-:W-:Y:S01]  /*2960*/  FADD.FTZ R25, R15, R22 ;  /* 0x000000160f197221 */ /* 0x000fe20000010000 */
[----:B------:R-:W-:Y:S01]  /*2970*/  FMUL.FTZ R21, R21, UR12 ;  /* 0x0000000c15157c20 */ /* 0x000fe20008410000 */
[----:B------:R-:W-:Y:S01]  /*2980*/  FFMA.FTZ R22, R24, R22, R23 ;  /* 0x0000001618167223 */ /* 0x000fe20000010017 */
[--C-:B------:R-:W-:Y:S02]  /*2990*/  HADD2.F32 R23, -RZ, R46.reuse.H0_H0 ;  /* 0x2000002eff177230 */ /* 0x100fe40000004100 */
[----:B------:R-:W-:Y:S01]  /*29a0*/  FMUL.FTZ R20, R56, R19 ;  /* 0x0000001338147220 */ /* 0x000fe20000410000 */
[----:B------:R-:W-:Y:S01]  /*29b0*/  FADD.FTZ R18, R18, R19 ;  /* 0x0000001312127221 */ /* 0x000fe20000010000 */
[----:B------:R-:W-:Y:S01]  /*29c0*/  FFMA.FTZ R15, R19, R21, R16 ;  /* 0x00000015130f7223 */ /* 0x000fe20000010010 */
[----:B------:R-:W-:Y:S02]  /*29d0*/  HADD2.F32 R19, -RZ, R46.H1_H1 ;  /* 0x3000002eff137230 */ /* 0x000fe40000004100 */
[----:B------:R-:W-:Y:S01]  /*29e0*/  FADD.FTZ R23, R23, -UR9 ;  /* 0x8000000917177e21 */ /* 0x000fe20008010000 */
[----:B------:R-:W-:Y:S01]  /*29f0*/  FFMA.FTZ R22, R21, R20, R22 ;  /* 0x0000001415167223 */ /* 0x000fe20000010016 */
[----:B------:R-:W-:-:S02]  /*2a00*/  HADD2.F32 R21, -RZ, R49.H0_H0 ;  /* 0x20000031ff157230 */ /* 0x000fc40000004100 */
        /* <DEDUP_REMOVED lines=9> */
[----:B------:R-:W-:Y:S01]  /*2aa0*/  FADD.FTZ R26, R26, -UR9 ;  /* 0x800000091a1a7e21 */ /* 0x000fe20008010000 */
[----:B------:R-:W-:Y:S01]  /*2ab0*/  FADD.FTZ R14, R18, R20 ;  /* 0x00000014120e7221 */ /* 0x000fe20000010000 */
[----:B------:R-:W-:-:S02]  /*2ac0*/  HADD2.F32 R18, -RZ, R51.H0_H0 ;  /* 0x20000033ff127230 */ /* 0x000fc40000004100 */
[----:B------:R-:W-:Y:S01]  /*2ad0*/  FFMA.FTZ R15, R20, R24, R15 ;  /* 0x00000018140f7223 */ /* 0x000fe2000001000f */
[----:B------:R-:W-:Y:S01]  /*2ae0*/  FMUL.FTZ R25, R56, R20 ;  /* 0x0000001438197220 */ /* 0x000fe20000410000 */
[----:B------:R-:W-:Y:S01]  /*2af0*/  FADD.FTZ R16, R16, R21 ;  /* 0x0000001510107221 */ /* 0x000fe20000010000 */
[----:B------:R-:W-:Y:S01]  /*2b00*/  FMUL.FTZ R26, R26, UR12 ;  /* 0x0000000c1a1a7c20 */ /* 0x000fe20008410000 */
[----:B------:R-:W-:Y:S01]  /*2b10*/  FFMA.FTZ R21, R23, R21, R22 ;  /* 0x0000001517157223 */ /* 0x000fe20000010016 */
[----:B------:R-:W-:Y:S02]  /*2b20*/  HADD2.F32 R20, -RZ, R48.H1_H1 ;  /* 0x30000030ff147230 */ /* 0x000fe40000004100 */
[----:B------:R-:W-:Y:S01]  /*2b30*/  FADD.FTZ R16, R25, R16 ;  /* 0x0000001019107221 */ /* 0x000fe20000010000 */
[----:B------:R-:W-:Y:S01]  /*2b40*/  FMUL.FTZ R23, R57, R18 ;  /* 0x0000001239177220 */ /* 0x000fe20000410000 */
[----:B------:R-:W-:Y:S01]  /*2b50*/  FADD.FTZ R17, R17, R18 ;  /* 0x0000001211117221 */ /* 0x000fe20000010000 */
[----:B------:R-:W-:Y:S01]  /*2b60*/  FFMA.FTZ R19, R18, R26, R19 ;  /* 0x0000001a12137223 */ /* 0x000fe20000010013 */
[----:B------:R-:W-:Y:S01]  /*2b70*/  FFMA.FTZ R21, R24, R25, R21 ;  /* 0x0000001918157223 */ /* 0x000fe20000010015 */
[----:B------:R-:W-:-:S02]  /*2b80*/  HADD2.F32 R18, -RZ, R51.H1_H1 ;  /* 0x30000033ff127230 */ /* 0x000fc40000004100 */
[----:B------:R-:W-:Y:S01]  /*2b90*/  FADD.FTZ R20, R20, -UR9 ;  /* 0x8000000914147e21 */ /* 0x000fe20008010000 */
[--C-:B------:R-:W-:Y:S02]  /*2ba0*/  HADD2.F32 R25, -RZ, R52.reuse.H0_H0 ;  /* 0x20000034ff197230 */ /* 0x100fe40000004100 */
[----:B------:R-:W-:Y:S01]  /*2bb0*/  FADD.FTZ R24, R16, R23 ;  /* 0x0000001710187221 */ /* 0x000fe20000010000 */
[----:B------:R-:W-:Y:S01]  /*2bc0*/  FFMA.FTZ R23, R26, R23, R21 ;  /* 0x000000171a177223 */ /* 0x000fe20000010015 */
[--C-:B------:R-:W-:Y:S02]  /*2bd0*/  HADD2.F32 R16, -RZ, R55.reuse.H0_H0 ;  /* 0x20000037ff107230 */ /* 0x100fe40000004100 */
[----:B------:R-:W-:Y:S01]  /*2be0*/  FMUL.FTZ R21, R56, R18 ;  /* 0x0000001238157220 */ /* 0x000fe20000410000 */
[----:B------:R-:W-:Y:S01]  /*2bf0*/  FMUL.FTZ R22, R20, UR12 ;  /* 0x0000000c14167c20 */ /* 0x000fe20008410000 */
[----:B------:R-:W-:Y:S02]  /*2c00*/  HADD2.F32 R26, -RZ, R52.H1_H1 ;  /* 0x30000034ff1a7230 */ /* 0x000fe40000004100 */
[----:B------:R-:W-:Y:S01]  /*2c10*/  FADD.FTZ R20, R25, -UR9 ;  /* 0x8000000919147e21 */ /* 0x000fe20008010000 */
[----:B------:R-:W-:Y:S01]  /*2c20*/  FADD.FTZ R24, R21, R24 ;  /* 0x0000001815187221 */ /* 0x000fe20000010000 */
[----:B------:R-:W-:Y:S01]  /*2c30*/  FFMA.FTZ R23, R22, R21, R23 ;  /* 0x0000001516177223 */ /* 0x000fe20000010017 */
[----:B------:R-:W-:Y:S01]  /*2c40*/  FMUL.FTZ R25, R57, R16 ;  /* 0x0000001039197220 */ /* 0x000fe20000410000 */
[----:B------:R-:W-:Y:S01]  /*2c50*/  FMUL.FTZ R20, R20, UR12 ;  /* 0x0000000c14147c20 */ /* 0x000fe20008410000 */
[----:B------:R-:W-:-:S02]  /*2c60*/  HADD2.F32 R21, -RZ, R55.H1_H1 ;  /* 0x30000037ff157230 */ /* 0x000fc40000004100 */
[----:B------:R-:W-:Y:S01]  /*2c70*/  FADD.FTZ R26, R26, -UR9 ;  /* 0x800000091a1a7e21 */ /* 0x000fe20008010000 */
[----:B------:R-:W-:Y:S01]  /*2c80*/  FADD.FTZ R28, R24, R25 ;  /* 0x00000019181c7221 */ /* 0x000fe20000010000 */
[----:B------:R-:W-:Y:S01]  /*2c90*/  FFMA.FTZ R25, R20, R25, R23 ;  /* 0x0000001914197223 */ /* 0x000fe20000010017 */
[--C-:B------:R-:W-:Y:S02]  /*2ca0*/  HADD2.F32 R27, -RZ, R54.reuse.H0_H0 ;  /* 0x20000036ff1b7230 */ /* 0x100fe40000004100 */
[----:B------:R-:W-:Y:S01]  /*2cb0*/  FMUL.FTZ R23, R56, R21 ;  /* 0x0000001538177220 */ /* 0x000fe20000410000 */
[----:B------:R-:W-:Y:S01]  /*2cc0*/  FMUL.FTZ R24, R26, UR12 ;  /* 0x0000000c1a187c20 */ /* 0x000fe20008410000 */
[----:B------:R-:W-:Y:S01]  /*2cd0*/  FADD.FTZ R26, R14, R18 ;  /* 0x000000120e1a7221 */ /* 0x000fe20000010000 */
[----:B------:R-:W-:Y:S01]  /*2ce0*/  FFMA.FTZ R18, R18, R22, R15 ;  /* 0x0000001612127223 */ /* 0x000fe2000001000f */
[----:B------:R-:W-:Y:S02]  /*2cf0*/  HADD2.F32 R14, -RZ, R53.H0_H0 ;  /* 0x20000035ff0e7230 */ /* 0x000fe40000004100 */
[----:B------:R-:W-:Y:S01]  /*2d00*/  FFMA.FTZ R22, R24, R23, R25 ;  /* 0x0000001718167223 */ /* 0x000fe20000010019 */
[----:B------:R-:W-:Y:S01]  /*2d10*/  FADD.FTZ R28, R23, R28 ;  /* 0x0000001c171c7221 */ /* 0x000fe20000010000 */
[----:B------:R-:W-:-:S02]  /*2d20*/  HADD2.F32 R25, -RZ, R54.H1_H1 ;  /* 0x30000036ff197230 */ /* 0x000fc40000004100 */
[----:B------:R-:W-:Y:S01]  /*2d30*/  FADD.FTZ R23, R27, -UR9 ;  /* 0x800000091b177e21 */ /* 0x000fe20008010000 */
[----:B------:R-:W-:Y:S02]  /*2d40*/  HADD2.F32 R15, -RZ, R53.H1_H1 ;  /* 0x30000035ff0f7230 */ /* 0x000fe40000004100 */
[----:B------:R-:W-:Y:S01]  /*2d50*/  FMUL.FTZ R27, R57, R14 ;  /* 0x0000000e391b7220 */ /* 0x000fe20000410000 */
[----:B------:R-:W-:Y:S01]  /*2d60*/  FADD.FTZ R17, R17, R16 ;  /* 0x0000001011117221 */ /* 0x000fe20000010000 */
[----:B------:R-:W-:Y:S01]  /*2d70*/  FMUL.FTZ R23, R23, UR12 ;  /* 0x0000000c17177c20 */ /* 0x000fe20008410000 */
[----:B------:R-:W-:Y:S01]  /*2d80*/  FADD.FTZ R25, R25, -UR9 ;  /* 0x8000000919197e21 */ /* 0x000fe20008010000 */
[----:B------:R-:W-:Y:S01]  /*2d90*/  FFMA.FTZ R19, R16, R20, R19 ;  /* 0x0000001410137223 */ /* 0x000fe20000010013 */
[----:B------:R-:W-:Y:S01]  /*2da0*/  FADD.FTZ R29, R28, R27 ;  /* 0x0000001b1c1d7221 */ /* 0x000fe20000010000 */
[----:B------:R-:W-:Y:S01]  /*2db0*/  FFMA.FTZ R22, R23, R27, R22 ;  /* 0x0000001b17167223 */ /* 0x000fe20000010016 */
[----:B------:R-:W-:Y:S01]  /*2dc0*/  FMUL.FTZ R16, R56, R15 ;  /* 0x0000000f38107220 */ /* 0x000fe20000410000 */
[----:B------:R-:W-:Y:S01]  /*2dd0*/  FMUL.FTZ R25, R25, UR12 ;  /* 0x0000000c19197c20 */ /* 0x000fe20008410000 */
        /* <DEDUP_REMOVED lines=9> */
.L_x_863:
        /* <DEDUP_REMOVED lines=8> */
[----:B------:R-:W-:Y:S01]  /*2ef0*/  FADD.FTZ R24, R24, -UR9 ;  /* 0x8000000918187e21 */ /* 0x000fe20008010000 */
[----:B------:R-:W-:Y:S01]  /*2f00*/  FADD.FTZ R14, R14, -UR9 ;  /* 0x800000090e0e7e21 */ /* 0x000fe20008010000 */
[----:B------:R-:W-:Y:S01]  /*2f10*/  FMUL.FTZ R22, R19, UR12 ;  /* 0x0000000c13167c20 */ /* 0x000fe20008410000 */
[C-C-:B------:R-:W-:Y:S01]  /*2f20*/  FFMA.FTZ R16, R57.reuse, R15, R58.reuse ;  /* 0x0000000f39107223 */ /* 0x140fe2000001003a */
[----:B------:R-:W-:Y:S02]  /*2f30*/  HADD2.F32 R28, -RZ, R43.H0_H0 ;  /* 0x2000002bff1c7230 */ /* 0x000fe40000004100 */
[----:B------:R-:W-:Y:S01]  /*2f40*/  FMUL.FTZ R14, R14, UR12 ;  /* 0x0000000c0e0e7c20 */ /* 0x000fe20008410000 */
[----:B------:R-:W-:Y:S01]  /*2f50*/  FFMA.FTZ R19, R57, R22, R58 ;  /* 0x0000001639137223 */ /* 0x000fe2000001003a */
[----:B------:R-:W-:Y:S01]  /*2f60*/  FMUL.FTZ R18, R16, -1.4426950216293334961 ;  /* 0xbfb8aa3b10127820 */ /* 0x000fe20000410000 */
[----:B------:R-:W-:Y:S01]  /*2f70*/  FADD.FTZ R25, R25, -UR9 ;  /* 0x8000000919197e21 */ /* 0x000fe20008010000 */
[----:B------:R-:W-:Y:S01]  /*2f80*/  FFMA.FTZ R17, R56, R14, R59 ;  /* 0x0000000e38117223 */ /* 0x000fe2000001003b */
[----:B------:R-:W-:Y:S01]  /*2f90*/  FMUL.FTZ R29, R19, -1.4426950216293334961 ;  /* 0xbfb8aa3b131d7820 */ /* 0x000fe20000410000 */
[----:B------:R-:W-:-:S02]  /*2fa0*/  HADD2.F32 R31, -RZ, R40.H1_H1 ;  /* 0x30000028ff1f7230 */ /* 0x000fc40000004100 */
[----:B------:R-:W-:Y:S01]  /*2fb0*/  FMUL.FTZ R25, R25, UR12 ;  /* 0x0000000c19197c20 */ /* 0x000fe20008410000 */
[----:B------:R-:W-:Y:S01]  /*2fc0*/  FMUL.FTZ R23, R17, -1.4426950216293334961 ;  /* 0xbfb8aa3b11177820 */ /* 0x000fe20000410000 */
[----:B------:R-:W0:Y:S01]  /*2fd0*/  MUFU.EX2 R18, R18 ;  /* 0x0000001200127308 */ /* 0x000e220000000800 */
[----:B------:R-:W-:Y:S02]  /*2fe0*/  HADD2.F32 R66, -RZ, R41.H0_H0 ;  /* 0x20000029ff427230 */ /* 0x000fe40000004100 */
[----:B------:R-:W-:Y:S01]  /*2ff0*/  HADD2.F32 R67, -RZ, R39.H0_H0 ;  /* 0x20000027ff437230 */ /* 0x000fe20000004100 */
[----:B------:R-:W-:Y:S01]  /*3000*/  MUFU.EX2 R29, R29 ;  /* 0x0000001d001d7308 */ /* 0x000fe20000000800 */
[----:B------:R-:W-:-:S03]  /*3010*/  HADD2.F32 R69, -RZ, R35.H0_H0 ;  /* 0x20000023ff457230 */ /* 0x000fc60000004100 */
[----:B------:R-:W1:Y:S01]  /*3020*/  MUFU.EX2 R23, R23 ;  /* 0x0000001700177308 */ /* 0x000e620000000800 */
[----:B0-----:R-:W-:-:S06]  /*3030*/  FADD.FTZ R21, R18, 1 ;  /* 0x3f80000012157421 */ /* 0x001fcc0000010000 */
[----:B------:R-:W0:Y:S01]  /*3040*/  MUFU.RCP R21, R21 ;  /* 0x0000001500157308 */ /* 0x000e220000001000 */
[----:B-1----:R-:W-:Y:S01]  /*3050*/  FADD.FTZ R20, R23, 1 ;  /* 0x3f80000017147421 */ /* 0x002fe20000010000 */
[----:B------:R-:W-:-:S04]  /*3060*/  FMUL.FTZ R23, R24, UR12 ;  /* 0x0000000c18177c20 */ /* 0x000fc80008410000 */
[----:B------:R-:W-:Y:S02]  /*3070*/  FFMA.FTZ R18, R56, R23, R59 ;  /* 0x0000001738127223 */ /* 0x000fe4000001003b */
[----:B------:R-:W1:Y:S02]  /*3080*/  MUFU.RCP R20, R20 ;  /* 0x0000001400147308 */ /* 0x000e640000001000 */
[----:B------:R-:W-:-:S06]  /*3090*/  FMUL.FTZ R26, R18, -1.4426950216293334961 ;  /* 0xbfb8aa3b121a7820 */ /* 0x000fcc0000410000 */
[----:B------:R-:W2:Y:S01]  /*30a0*/  MUFU.EX2 R26, R26 ;  /* 0x0000001a001a7308 */ /* 0x000ea20000000800 */
[----:B0-----:R-:W-:Y:S01]  /*30b0*/  FADD.FTZ R27, -R21, 1 ;  /* 0x3f800000151b7421 */ /* 0x001fe20000010100 */
[----:B------:R-:W-:Y:S01]  /*30c0*/  FMUL.FTZ R28, R28, R21 ;  /* 0x000000151c1c7220 */ /* 0x000fe20000410000 */
[----:B------:R-:W-:Y:S02]  /*30d0*/  FADD.FTZ R21, R29, 1 ;  /* 0x3f8000001d157421 */ /* 0x000fe40000010000 */
[----:B------:R-:W-:Y:S01]  /*30e0*/  FFMA.FTZ R27, R16, R27, 1 ;  /* 0x3f800000101b7423 */ /* 0x000fe2000001001b */
[----:B------:R-:W-:Y:S01]  /*30f0*/  FFMA.FTZ R16, R57, R25, R58 ;  /* 0x0000001939107223 */ /* 0x000fe2000001003a */
[----:B-1----:R-:W-:-:S03]  /*3100*/  FADD.FTZ R24, -R20, 1 ;  /* 0x3f80000014187421 */ /* 0x002fc60000010100 */
[----:B------:R-:W-:Y:S01]  /*3110*/  FMUL.FTZ R30, R16, -1.4426950216293334961 ;  /* 0xbfb8aa3b101e7820 */ /* 0x000fe20000410000 */
[----:B------:R-:W0:Y:S01]  /*3120*/  MUFU.RCP R21, R21 ;  /* 0x0000001500157308 */ /* 0x000e220000001000 */
[----:B------:R-:W-:Y:S01]  /*3130*/  FMUL.FTZ R28, R28, R27 ;  /* 0x0000001b1c1c7220 */ /* 0x000fe20000410000 */
[----:B------:R-:W-:Y:S01]  /*3140*/  FFMA.FTZ R29, R17, R24, 1 ;  /* 0x3f800000111d7423 */ /* 0x000fe20000010018 */
[----:B------:R-:W-:Y:S01]  /*3150*/  FADD.FTZ R24, R31, -UR9 ;  /* 0x800000091f187e21 */ /* 0x000fe20008010000 */
[----:B------:R-:W-:Y:S02]  /*3160*/  HADD2.F32 R17, -RZ, R43.H1_H1 ;  /* 0x3000002bff117230 */ /* 0x000fe40000004100 */
[----:B--2---:R-:W-:Y:S01]  /*3170*/  FADD.FTZ R27, R26, 1 ;  /* 0x3f8000001a1b7421 */ /* 0x004fe20000010000 */
[----:B------:R-:W-:Y:S01]  /*3180*/  FMUL.FTZ R24, R24, UR12 ;  /* 0x0000000c18187c20 */ /* 0x000fe20008410000 */
[----:B------:R-:W1:Y:S01]  /*3190*/  MUFU.EX2 R30, R30 ;  /* 0x0000001e001e7308 */ /* 0x000e620000000800 */
[----:B------:R-:W-:-:S02]  /*31a0*/  FMUL.FTZ R20, R17, R20 ;  /* 0x0000001411147220 */ /* 0x000fc40000410000 */
[----:B------:R-:W-:Y:S01]  /*31b0*/  FFMA.FTZ R17, R56, R24, R59 ;  /* 0x0000001838117223 */ /* 0x000fe2000001003b */
[----:B------:R-:W2:Y:S01]  /*31c0*/  MUFU.RCP R27, R27 ;  /* 0x0000001b001b7308 */ /* 0x000ea20000001000 */
[----:B------:R-:W-:Y:S02]  /*31d0*/  FMUL.FTZ R29, R20, R29 ;  /* 0x0000001d141d7220 */ /* 0x000fe40000410000 */
[----:B------:R-:W-:Y:S01]  /*31e0*/  FMUL.FTZ R20, R17, -1.4426950216293334961 ;  /* 0xbfb8aa3b11147820 */ /* 0x000fe20000410000 */
[----:B0-----:R-:W-:-:S05]  /*31f0*/  FADD.FTZ R26, -R21, 1 ;  /* 0x3f800000151a7421 */ /* 0x001fca0000010100 */
[----:B------:R-:W0:Y:S01]  /*3200*/  MUFU.EX2 R20, R20 ;  /* 0x0000001400147308 */ /* 0x000e220000000800 */
[----:B-1----:R-:W-:Y:S01]  /*3210*/  FADD.FTZ R62, R30, 1 ;  /* 0x3f8000001e3e7421 */ /* 0x002fe20000010000 */
[----:B------:R-:W-:Y:S01]  /*3220*/  FFMA.FTZ R30, R19, R26, 1 ;  /* 0x3f800000131e7423 */ /* 0x000fe2000001001a */
[----:B------:R-:W-:Y:S02]  /*3230*/  FMUL.FTZ R19, R66, R21 ;  /* 0x0000001542137220 */ /* 0x000fe40000410000 */
[----:B------:R-:W1:Y:S02]  /*3240*/  MUFU.RCP R26, R62 ;  /* 0x0000003e001a7308 */ /* 0x000e640000001000 */
[----:B------:R-:W-:Y:S01]  /*3250*/  FMUL.FTZ R19, R19, R30 ;  /* 0x0000001e13137220 */ /* 0x000fe20000410000 */
[----:B------:R-:W-:Y:S02]  /*3260*/  HADD2.F32 R30, -RZ, R41.H1_H1 ;  /* 0x30000029ff1e7230 */ /* 0x000fe40000004100 */
[----:B--2---:R-:W-:-:S04]  /*3270*/  FADD.FTZ R21, -R27, 1 ;  /* 0x3f8000001b157421 */ /* 0x004fc80000010100 */
[----:B------:R-:W-:Y:S01]  /*3280*/  FFMA.FTZ R18, R18, R21, 1 ;  /* 0x3f80000012127423 */ /* 0x000fe20000010015 */
[----:B0-----:R-:W-:Y:S01]  /*3290*/  FADD.FTZ R31, R20, 1 ;  /* 0x3f800000141f7421 */ /* 0x001fe20000010000 */
[----:B------:R-:W-:Y:S02]  /*32a0*/  HADD2.F32 R21, -RZ, R38.H0_H0 ;  /* 0x20000026ff157230 */ /* 0x000fe40000004100 */
[----:B------:R-:W-:-:S03]  /*32b0*/  FMUL.FTZ R27, R30, R27 ;  /* 0x0000001b1e1b7220 */ /* 0x000fc60000410000 */
[----:B------:R-:W0:Y:S01]  /*32c0*/  MUFU.RCP R31, R31 ;  /* 0x0000001f001f7308 */ /* 0x000e220000001000 */
[----:B------:R-:W-:Y:S01]  /*32d0*/  FADD.FTZ R21, R21, -UR9 ;  /* 0x8000000915157e21 */ /* 0x000fe20008010000 */
[----:B------:R-:W-:Y:S01]  /*32e0*/  FMUL.FTZ R20, R27, R18 ;  /* 0x000000121b147220 */ /* 0x000fe20000410000 */
[----:B-1----:R-:W-:Y:S01]  /*32f0*/  FADD.FTZ R27, -R26, 1 ;  /* 0x3f8000001a1b7421 */ /* 0x002fe20000010100 */
[----:B------:R-:W-:Y:S02]  /*3300*/  HADD2.F32 R18, -RZ, R39.H1_H1 ;  /* 0x30000027ff127230 */ /* 0x000fe40000004100 */
[----:B------:R-:W-:Y:S01]  /*3310*/  FMUL.FTZ R21, R21, UR12 ;  /* 0x0000000c15157c20 */ /* 0x000fe20008410000 */
[----:B------:R-:W-:Y:S01]  /*3320*/  FMUL.FTZ R26, R67, R26 ;  /* 0x0000001a431a7220 */ /* 0x000fe20000410000 */
[----:B------:R-:W-:Y:S01]  /*3330*/  FFMA.FTZ R27, R16, R27, 1 ;  /* 0x3f800000101b7423 */ /* 0x000fe2000001001b */
[----:B------:R-:W-:Y:S02]  /*3340*/  HADD2.F32 R67, -RZ, R37.H0_H0 ;  /* 0x20000025ff437230 */ /* 0x000fe40000004100 */
[----:B------:R-:W-:Y:S01]  /*3350*/  FFMA.FTZ R16, R57, R21, R58 ;  /* 0x0000001539107223 */ /* 0x000fe2000001003a */
[----:B------:R-:W-:-:S03]  /*3360*/  FMUL.FTZ R26, R26, R27 ;  /* 0x0000001b1a1a7220 */ /* 0x000fc60000410000 */
[----:B------:R-:W-:Y:S01]  /*3370*/  FMUL.FTZ R66, R16, -1.4426950216293334961 ;  /* 0xbfb8aa3b10427820 */ /* 0x000fe20000410000 */
[----:B0-----:R-:W-:-:S05]  /*3380*/  FADD.FTZ R30, -R31, 1 ;  /* 0x3f8000001f1e7421 */ /* 0x001fca0000010100 */
[----:B------:R-:W0:Y:S01]  /*3390*/  MUFU.EX2 R66, R66 ;  /* 0x0000004200427308 */ /* 0x000e220000000800 */
[----:B------:R-:W-:Y:S01]  /*33a0*/  FMUL.FTZ R31, R18, R31 ;  /* 0x0000001f121f7220 */ /* 0x000fe20000410000 */
[----:B------:R-:W-:Y:S01]  /*33b0*/  FFMA.FTZ R30, R17, R30, 1 ;  /* 0x3f800000111e7423 */ /* 0x000fe2000001001e */
[----:B------:R-:W-:-:S03]  /*33c0*/  HADD2.F32 R17, -RZ, R38.H1_H1 ;  /* 0x30000026ff117230 */ /* 0x000fc60000004100 */
[----:B------:R-:W-:Y:S01]  /*33d0*/  FMUL.FTZ R27, R31, R30 ;  /* 0x0000001e1f1b7220 */ /* 0x000fe20000410000 */
[----:B------:R-:W-:Y:S01]  /*33e0*/  FMUL.FTZ R30, R57, R28 ;  /* 0x0000001c391e7220 */ /* 0x000fe20000410000 */
[----:B------:R-:W-:-:S04]  /*33f0*/  FADD.FTZ R17, R17, -UR9 ;  /* 0x8000000911117e21 */ /* 0x000fc80008010000 */
[----:B------:R-:W-:Y:S01]  /*3400*/  FMUL.FTZ R18, R17, UR12 ;  /* 0x0000000c11127c20 */ /* 0x000fe20008410000 */
[----:B0-----:R-:W-:-:S03]  /*3410*/  FADD.FTZ R62, R66, 1 ;  /* 0x3f800000423e7421 */ /* 0x001fc60000010000 */
[----:B------:R-:W-:-:S03]  /*3420*/  FFMA.FTZ R17, R56, R18, R59 ;  /* 0x0000001238117223 */ /* 0x000fc6000001003b */
[----:B------:R-:W0:Y:S01]  /*3430*/  MUFU.RCP R62, R62 ;  /* 0x0000003e003e7308 */ /* 0x000e220000001000 */
[----:B------:R-:W-:-:S07]  /*3440*/  FMUL.FTZ R66, R17, -1.4426950216293334961 ;  /* 0xbfb8aa3b11427820 */ /* 0x000fce0000410000 */
        /* <DEDUP_REMOVED lines=9> */
[----:B------:R-:W-:-:S03]  /*34e0*/  FADD.FTZ R30, RZ, R30 ;  /* 0x0000001eff1e7221 */ /* 0x000fc60000010000 */
[C---:B------:R-:W-:Y:S01]  /*34f0*/  FFMA.FTZ R31, R14.reuse, R67, R31 ;  /* 0x000000430e1f7223 */ /* 0x040fe2000001001f */
[----:B------:R-:W-:Y:S01]  /*3500*/  FADD.FTZ R30, R67, R30 ;  /* 0x0000001e431e7221 */ /* 0x000fe20000010000 */
[----:B------:R-:W-:Y:S02]  /*3510*/  HADD2.F32 R67, -RZ, R37.H1_H1 ;  /* 0x30000025ff437230 */ /* 0x000fe40000004100 */
[----:B------:R-:W-:Y:S01]  /*3520*/  FFMA.FTZ R14, R14, R29, RZ ;  /* 0x0000001d0e0e7223 */ /* 0x000fe200000100ff */
[----:B------:R-:W-:Y:S02]  /*3530*/  FADD.FTZ R29, RZ, R29 ;  /* 0x0000001dff1d7221 */ /* 0x000fe40000010000 */
[----:B0-----:R-:W-:Y:S01]  /*3540*/  FMUL.FTZ R66, R67, R62 ;  /* 0x0000003e43427220 */ /* 0x001fe20000410000 */
[----:B------:R-:W-:Y:S01]  /*3550*/  FADD.FTZ R62, -R62, 1 ;  /* 0x3f8000003e3e7421 */ /* 0x000fe20000010100 */
[----:B------:R-:W-:Y:S01]  /*3560*/  FFMA.FTZ R67, R15, R28, RZ ;  /* 0x0000001c0f437223 */ /* 0x000fe200000100ff */
[----:B------:R-:W-:-:S02]  /*3570*/  HADD2.F32 R15, -RZ, R36.H0_H0 ;  /* 0x20000024ff0f7230 */ /* 0x000fc40000004100 */
[----:B------:R-:W-:Y:S01]  /*3580*/  FADD.FTZ R28, RZ, R28 ;  /* 0x0000001cff1c7221 */ /* 0x000fe20000010000 */
[----:B------:R-:W-:Y:S02]  /*3590*/  FFMA.FTZ R17, R17, R62, 1 ;  /* 0x3f80000011117423 */ /* 0x000fe4000001003e */
[----:B------:R-:W-:Y:S02]  /*35a0*/  FADD.FTZ R62, R15, -UR9 ;  /* 0x800000090f3e7e21 */ /* 0x000fe40008010000 */
[----:B------:R-:W-:Y:S01]  /*35b0*/  FMUL.FTZ R17, R66, R17 ;  /* 0x0000001142117220 */ /* 0x000fe20000410000 */
[----:B------:R-:W-:Y:S01]  /*35c0*/  FADD.FTZ R15, R28, R19 ;  /* 0x000000131c0f7221 */ /* 0x000fe20000010000 */
[-C--:B------:R-:W-:Y:S01]  /*35d0*/  FFMA.FTZ R28, R22, R19.reuse, R67 ;  /* 0x00000013161c7223 */ /* 0x080fe20000010043 */
[----:B------:R-:W-:Y:S01]  /*35e0*/  FMUL.FTZ R66, R57, R19 ;  /* 0x0000001339427220 */ /* 0x000fe20000410000 */
[----:B------:R-:W-:Y:S02]  /*35f0*/  FMUL.FTZ R19, R62, UR12 ;  /* 0x0000000c3e137c20 */ /* 0x000fe40008410000 */
[----:B------:R-:W-:Y:S01]  /*3600*/  FFMA.FTZ R28, R25, R26, R28 ;  /* 0x0000001a191c7223 */ /* 0x000fe2000001001c */
[----:B------:R-:W-:Y:S01]  /*3610*/  FFMA.FTZ R62, R22, R66, R31 ;  /* 0x00000042163e7223 */ /* 0x000fe2000001001f */
[----:B------:R-:W-:Y:S01]  /*3620*/  FFMA.FTZ R22, R57, R19, R58 ;  /* 0x0000001339167223 */ /* 0x000fe2000001003a */
[----:B------:R-:W-:Y:S01]  /*3630*/  FADD.FTZ R31, R30, R66 ;  /* 0x000000421e1f7221 */ /* 0x000fe20000010000 */
[----:B------:R-:W-:-:S02]  /*3640*/  FFMA.FTZ R28, R21, R16, R28 ;  /* 0x00000010151c7223 */ /* 0x000fc4000001001c */
[----:B------:R-:W-:-:S06]  /*3650*/  FMUL.FTZ R67, R22, -1.4426950216293334961 ;  /* 0xbfb8aa3b16437820 */ /* 0x000fcc0000410000 */
[----:B------:R-:W0:Y:S02]  /*3660*/  MUFU.EX2 R67, R67 ;  /* 0x0000004300437308 */ /* 0x000e240000000800 */
[----:B0-----:R-:W-:Y:S01]  /*3670*/  FADD.FTZ R68, R67, 1 ;  /* 0x3f80000043447421 */ /* 0x001fe20000010000 */
[----:B------:R-:W-:-:S04]  /*3680*/  FMUL.FTZ R67, R56, R20 ;  /* 0x0000001438437220 */ /* 0x000fc80000410000 */
[----:B------:R-:W-:Y:S01]  /*3690*/  FFMA.FTZ R62, R23, R67, R62 ;  /* 0x00000043173e7223 */ /* 0x000fe2000001003e */
[----:B------:R-:W0:Y:S02]  /*36a0*/  MUFU.RCP R68, R68 ;  /* 0x0000004400447308 */ /* 0x000e240000001000 */
[----:B0-----:R-:W-:Y:S01]  /*36b0*/  FMUL.FTZ R30, R69, R68 ;  /* 0x00000044451e7220 */ /* 0x001fe20000410000 */
[----:B------:R-:W-:-:S04]  /*36c0*/  FADD.FTZ R69, -R68, 1 ;  /* 0x3f80000044457421 */ /* 0x000fc80000010100 */
[----:B------:R-:W-:-:S04]  /*36d0*/  FFMA.FTZ R69, R22, R69, 1 ;  /* 0x3f80000016457423 */ /* 0x000fc80000010045 */
[----:B------:R-:W-:Y:S01]  /*36e0*/  FMUL.FTZ R22, R30, R69 ;  /* 0x000000451e167220 */ /* 0x000fe20000410000 */
[----:B------:R-:W-:-:S05]  /*36f0*/  HADD2.F32 R30, -RZ, R36.H1_H1 ;  /* 0x30000024ff1e7230 */ /* 0x000fca0000004100 */
[----:B------:R-:W-:Y:S01]  /*3700*/  FADD.FTZ R66, R30, -UR9 ;  /* 0x800000091e427e21 */ /* 0x000fe20008010000 */
[----:B------:R-:W-:Y:S01]  /*3710*/  FADD.FTZ R30, R29, R20 ;  /* 0x000000141d1e7221 */ /* 0x000fe20000010000 */
[----:B------:R-:W-:Y:S01]  /*3720*/  FFMA.FTZ R29, R23, R20, R14 ;  /* 0x00000014171d7223 */ /* 0x000fe2000001000e */
[----:B------:R-:W-:Y:S02]  /*3730*/  HADD2.F32 R23, -RZ, R35.H1_H1 ;  /* 0x30000023ff177230 */ /* 0x000fe40000004100 */
[----:B------:R-:W-:Y:S01]  /*3740*/  FMUL.FTZ R20, R66, UR12 ;  /* 0x0000000c42147c20 */ /* 0x000fe20008410000 */
[----:B------:R-:W-:Y:S01]  /*3750*/  FADD.FTZ R66, R67, R31 ;  /* 0x0000001f43427221 */ /* 0x000fe20000010000 */
        /* <DEDUP_REMOVED lines=12> */
[----:B------:R-:W-:Y:S01]  /*3820*/  FADD.FTZ R31, R15, R26 ;  /* 0x0000001a0f1f7221 */ /* 0x000fe20000010000 */
[----:B------:R-:W-:Y:S02]  /*3830*/  FMUL.FTZ R15, R57, R26 ;  /* 0x0000001a390f7220 */ /* 0x000fe40000410000 */
[----:B------:R-:W-:Y:S01]  /*3840*/  FMUL.FTZ R23, R23, R14 ;  /* 0x0000000e17177220 */ /* 0x000fe20000410000 */
[----:B------:R-:W-:Y:S02]  /*3850*/  HADD2.F32 R14, -RZ, R34.H0_H0 ;  /* 0x20000022ff0e7230 */ /* 0x000fe40000004100 */
[----:B------:R-:W-:Y:S01]  /*3860*/  FFMA.FTZ R67, R25, R15, R62 ;  /* 0x0000000f19437223 */ /* 0x000fe2000001003e */
[----:B------:R-:W-:Y:S01]  /*3870*/  FADD.FTZ R66, R66, R15 ;  /* 0x0000000f42427221 */ /* 0x000fe20000010000 */
[----:B------:R-:W-:Y:S02]  /*3880*/  HADD2.F32 R15, -RZ, R33.H0_H0 ;  /* 0x20000021ff0f7230 */ /* 0x000fe40000004100 */
        /* <DEDUP_REMOVED lines=32> */
[----:B------:R-:W-:-:S03]  /*3a90*/  HADD2.F32 R67, -RZ, R11.H0_H0 ;  /* 0x2000000bff437230 */ /* 0x000fc60000004100 */
[----:B------:R-:W-:-:S04]  /*3aa0*/  FADD.FTZ R62, R62, -UR9 ;  /* 0x800000093e3e7e21 */ /* 0x000fc80008010000 */
[----:B------:R-:W-:-:S04]  /*3ab0*/  FMUL.FTZ R16, R62, UR12 ;  /* 0x0000000c3e107c20 */ /* 0x000fc80008410000 */
[----:B------:R-:W-:-:S04]  /*3ac0*/  FFMA.FTZ R21, R57, R16, R58 ;  /* 0x0000001039157223 */ /* 0x000fc8000001003a */
        /* <DEDUP_REMOVED lines=8> */
[----:B------:R-:W-:Y:S01]  /*3b50*/  FADD.FTZ R62, R31, R22 ;  /* 0x000000161f3e7221 */ /* 0x000fe20000010000 */
[----:B------:R-:W-:Y:S01]  /*3b60*/  FMUL.FTZ R31, R57, R22 ;  /* 0x00000016391f7220 */ /* 0x000fe20000410000 */
[----:B------:R-:W-:Y:S02]  /*3b70*/  FFMA.FTZ R68, R21, R68, 1 ;  /* 0x3f80000015447423 */ /* 0x000fe40000010044 */
[----:B------:R-:W-:Y:S01]  /*3b80*/  FADD.FTZ R62, R62, R25 ;  /* 0x000000193e3e7221 */ /* 0x000fe20000010000 */
[----:B------:R-:W-:Y:S01]  /*3b90*/  FADD.FTZ R66, R66, R31 ;  /* 0x0000001f42427221 */ /* 0x000fe20000010000 */
[----:B------:R-:W-:Y:S01]  /*3ba0*/  FMUL.FTZ R21, R67, R68 ;  /* 0x0000004443157220 */ /* 0x000fe20000410000 */
[----:B------:R-:W-:-:S02]  /*3bb0*/  HADD2.F32 R67, -RZ, R32.H1_H1 ;  /* 0x30000020ff437230 */ /* 0x000fc40000004100 */
[----:B------:R-:W-:Y:S01]  /*3bc0*/  FFMA.FTZ R68, R18, R26, R27 ;  /* 0x0000001a12447223 */ /* 0x000fe2000001001b */
[----:B------:R-:W-:Y:S02]  /*3bd0*/  HADD2.F32 R26, -RZ, R11.H1_H1 ;  /* 0x3000000bff1a7230 */ /* 0x000fe40000004100 */
[----:B------:R-:W-:-:S04]  /*3be0*/  FADD.FTZ R67, R67, -UR9 ;  /* 0x8000000943437e21 */ /* 0x000fc80008010000 */
[----:B------:R-:W-:-:S04]  /*3bf0*/  FMUL.FTZ R17, R67, UR12 ;  /* 0x0000000c43117c20 */ /* 0x000fc80008410000 */
        /* <DEDUP_REMOVED lines=8> */
[----:B------:R-:W-:Y:S01]  /*3c80*/  FFMA.FTZ R67, R19, R31, R68 ;  /* 0x0000001f13437223 */ /* 0x000fe20000010044 */
[----:B------:R-:W-:Y:S02]  /*3c90*/  HADD2.F32 R31, -RZ, R9.H0_H0 ;  /* 0x20000009ff1f7230 */ /* 0x000fe40000004100 */
[----:B------:R-:W-:Y:S01]  /*3ca0*/  FFMA.FTZ R69, R18, R69, 1 ;  /* 0x3f80000012457423 */ /* 0x000fe20000010045 */
[----:B------:R-:W-:-:S03]  /*3cb0*/  HADD2.F32 R18, -RZ, R10.H0_H0 ;  /* 0x2000000aff127230 */ /* 0x000fc60000004100 */
[----:B------:R-:W-:Y:S02]  /*3cc0*/  FMUL.FTZ R26, R26, R69 ;  /* 0x000000451a1a7220 */ /* 0x000fe40000410000 */
[----:B------:R-:W-:-:S04]  /*3cd0*/  FADD.FTZ R18, R18, -UR9 ;  /* 0x8000000912127e21 */ /* 0x000fc80008010000 */
        /* <DEDUP_REMOVED lines=8> */
[----:B------:R-:W-:Y:S01]  /*3d60*/  FFMA.FTZ R28, R17, R26, R28 ;  /* 0x0000001a111c7223 */ /* 0x000fe2000001001c */
[----:B0-----:R-:W-:Y:S01]  /*3d70*/  FMUL.FTZ R22, R31, R68 ;  /* 0x000000441f167220 */ /* 0x001fe20000410000 */
[----:B------:R-:W-:-:S04]  /*3d80*/  FADD.FTZ R31, -R68, 1 ;  /* 0x3f800000441f7421 */ /* 0x000fc80000010100 */
[----:B------:R-:W-:Y:S01]  /*3d90*/  FFMA.FTZ R31, R19, R31, 1 ;  /* 0x3f800000131f7423 */ /* 0x000fe2000001001f */
[----:B------:R-:W-:-:S03]  /*3da0*/  HADD2.F32 R19, -RZ, R10.H1_H1 ;  /* 0x3000000aff137230 */ /* 0x000fc60000004100 */
[----:B------:R-:W-:Y:S01]  /*3db0*/  FMUL.FTZ R22, R22, R31 ;  /* 0x0000001f16167220 */ /* 0x000fe20000410000 */
[----:B------:R-:W-:Y:S01]  /*3dc0*/  FADD.FTZ R31, R30, R23 ;  /* 0x000000171e1f7221 */ /* 0x000fe20000010000 */
[----:B------:R-:W-:Y:S01]  /*3dd0*/  FADD.FTZ R19, R19, -UR9 ;  /* 0x8000000913137e21 */ /* 0x000fe20008010000 */
[----:B------:R-:W-:Y:S01]  /*3de0*/  FMUL.FTZ R30, R56, R23 ;  /* 0x00000017381e7220 */ /* 0x000fe20000410000 */
[----:B------:R-:W-:Y:S02]  /*3df0*/  HADD2.F32 R23, -RZ, R9.H1_H1 ;  /* 0x30000009ff177230 */ /* 0x000fe40000004100 */
[----:B------:R-:W-:Y:S01]  /*3e00*/  FADD.FTZ R31, R31, R24 ;  /* 0x000000181f1f7221 */ /* 0x000fe20000010000 */
[----:B------:R-:W-:Y:S01]  /*3e10*/  FMUL.FTZ R19, R19, UR12 ;  /* 0x0000000c13137c20 */ /* 0x000fe20008410000 */
[----:B------:R-:W-:Y:S01]  /*3e20*/  FFMA.FTZ R67, R20, R30, R67 ;  /* 0x0000001e14437223 */ /* 0x000fe20000010043 */
[----:B------:R-:W-:Y:S02]  /*3e30*/  FADD.FTZ R66, R30, R66 ;  /* 0x000000421e427221 */ /* 0x000fe40000010000 */
        /* <DEDUP_REMOVED lines=28> */
[----:B------:R-:W-:Y:S02]  /*4000*/  FADD.FTZ R67, R62, R21 ;  /* 0x000000153e437221 */ /* 0x000fe40000010000 */
[----:B------:R-:W-:Y:S01]  /*4010*/  FFMA.FTZ R14, R14, R69, 1 ;  /* 0x3f8000000e0e7423 */ /* 0x000fe20000010045 */
[----:B------:R-:W-:Y:S01]  /*4020*/  FFMA.FTZ R69, R15, R27, R30 ;  /* 0x0000001b0f457223 */ /* 0x000fe2000001001e */
[----:B------:R-:W-:Y:S02]  /*4030*/  HADD2.F32 R27, -RZ, R7.H1_H1 ;  /* 0x30000007ff1b7230 */ /* 0x000fe40000004100 */
[----:B------:R-:W-:Y:S01]  /*4040*/  FMUL.FTZ R25, R25, R14 ;  /* 0x0000000e19197220 */ /* 0x000fe20000410000 */
[----:B------:R-:W-:-:S05]  /*4050*/  HADD2.F32 R14, -RZ, R8.H1_H1 ;  /* 0x30000008ff0e7230 */ /* 0x000fca0000004100 */
        /* <DEDUP_REMOVED lines=9> */
[----:B------:R-:W-:Y:S02]  /*40f0*/  HADD2.F32 R69, -RZ, R5.H0_H0 ;  /* 0x20000005ff457230 */ /* 0x000fe40000004100 */
[----:B------:R-:W-:Y:S01]  /*4100*/  FADD.FTZ R66, R66, R24 ;  /* 0x0000001842427221 */ /* 0x000fe20000010000 */
[----:B0-----:R-:W-:Y:S01]  /*4110*/  FADD.FTZ R68, -R30, 1 ;  /* 0x3f8000001e447421 */ /* 0x001fe20000010100 */
[----:B------:R-:W-:Y:S01]  /*4120*/  FMUL.FTZ R27, R27, R30 ;  /* 0x0000001e1b1b7220 */ /* 0x000fe20000410000 */
[----:B------:R-:W-:Y:S02]  /*4130*/  FADD.FTZ R30, R31, R26 ;  /* 0x0000001a1f1e7221 */ /* 0x000fe40000010000 */
[----:B------:R-:W-:Y:S01]  /*4140*/  FFMA.FTZ R68, R15, R68, 1 ;  /* 0x3f8000000f447423 */ /* 0x000fe20000010044 */
[----:B------:R-:W-:-:S02]  /*4150*/  HADD2.F32 R15, -RZ, R6.H0_H0 ;  /* 0x20000006ff0f7230 */ /* 0x000fc40000004100 */
[----:B------:R-:W-:Y:S01]  /*4160*/  FADD.FTZ R30, R30, R23 ;  /* 0x000000171e1e7221 */ /* 0x000fe20000010000 */
[----:B------:R-:W-:Y:S02]  /*4170*/  FMUL.FTZ R27, R27, R68 ;  /* 0x000000441b1b7220 */ /* 0x000fe40000410000 */
[----:B------:R-:W-:Y:S02]  /*4180*/  FADD.FTZ R15, R15, -UR9 ;  /* 0x800000090f0f7e21 */ /* 0x000fe40008010000 */
[----:B------:R-:W-:Y:S02]  /*4190*/  FADD.FTZ R30, R30, R27 ;  /* 0x0000001b1e1e7221 */ /* 0x000fe40000010000 */
        /* <DEDUP_REMOVED lines=20> */
[----:B0-----:R-:W-:Y:S01]  /*42e0*/  FADD.FTZ R62, R26, 1 ;  /* 0x3f8000001a3e7421 */ /* 0x001fe20000010000 */
[----:B------:R-:W-:Y:S01]  /*42f0*/  FADD.FTZ R26, R67, R22 ;  /* 0x00000016431a7221 */ /* 0x000fe20000010000 */
[----:B------:R-:W-:-:S04]  /*4300*/  FMUL.FTZ R22, R57, R22 ;  /* 0x0000001639167220 */ /* 0x000fc80000410000 */
[----:B------:R-:W0:Y:S01]  /*4310*/  MUFU.RCP R62, R62 ;  /* 0x0000003e003e7308 */ /* 0x000e220000001000 */
[----:B------:R-:W-:Y:S01]  /*4320*/  FADD.FTZ R66, R66, R22 ;  /* 0x0000001642427221 */ /* 0x000fe20000010000 */
[----:B0-----:R-:W-:Y:S01]  /*4330*/  FADD.FTZ R68, -R62, 1 ;  /* 0x3f8000003e447421 */ /* 0x001fe20000010100 */
[----:B------:R-:W-:Y:S01]  /*4340*/  FMUL.FTZ R21, R21, R62 ;  /* 0x0000003e15157220 */ /* 0x000fe20000410000 */
[----:B------:R-:W-:Y:S01]  /*4350*/  FFMA.FTZ R62, R18, R22, R31 ;  /* 0x00000016123e7223 */ /* 0x000fe2000001001f */
[----:B------:R-:W-:Y:S02]  /*4360*/  HADD2.F32 R22, -RZ, R3.H0_H0 ;  /* 0x20000003ff167230 */ /* 0x000fe40000004100 */
[----:B------:R-:W-:Y:S01]  /*4370*/  FFMA.FTZ R68, R17, R68, 1 ;  /* 0x3f80000011447423 */ /* 0x000fe20000010044 */
[----:B------:R-:W-:-:S03]  /*4380*/  HADD2.F32 R17, -RZ, R4.H0_H0 ;  /* 0x20000004ff117230 */ /* 0x000fc60000004100 */
        /* <DEDUP_REMOVED lines=12> */
[----:B------:R-:W-:Y:S02]  /*4450*/  FADD.FTZ R66, R23, R66 ;  /* 0x0000004217427221 */ /* 0x000fe40000010000 */
[----:B------:R-:W-:Y:S01]  /*4460*/  FFMA.FTZ R31, R16, R21, R31 ;  /* 0x00000015101f7223 */ /* 0x000fe2000001001f */
[----:B0-----:R-:W-:Y:S01]  /*4470*/  FADD.FTZ R69, -R67, 1 ;  /* 0x3f80000043457421 */ /* 0x001fe20000010100 */
[----:B------:R-:W-:Y:S01]  /*4480*/  FMUL.FTZ R22, R22, R67 ;  /* 0x0000004316167220 */ /* 0x000fe20000410000 */
[----:B------:R-:W-:Y:S01]  /*4490*/  FADD.FTZ R67, R26, R25 ;  /* 0x000000191a437221 */ /* 0x000fe20000010000 */
[----:B------:R-:W-:Y:S01]  /*44a0*/  FFMA.FTZ R26, R20, R25, R29 ;  /* 0x00000019141a7223 */ /* 0x000fe2000001001d */
[----:B------:R-:W-:Y:S01]  /*44b0*/  FFMA.FTZ R69, R18, R69, 1 ;  /* 0x3f80000012457423 */ /* 0x000fe20000010045 */
[----:B------:R-:W-:-:S02]  /*44c0*/  HADD2.F32 R18, -RZ, R4.H1_H1 ;  /* 0x30000004ff127230 */ /* 0x000fc40000004100 */
[----:B------:R-:W-:Y:S01]  /*44d0*/  FADD.FTZ R67, R67, R24 ;  /* 0x0000001843437221 */ /* 0x000fe20000010000 */
[----:B------:R-:W-:Y:S01]  /*44e0*/  FFMA.FTZ R26, R15, R24, R26 ;  /* 0x000000180f1a7223 */ /* 0x000fe2000001001a */
[----:B------:R-:W-:Y:S01]  /*44f0*/  FMUL.FTZ R22, R22, R69 ;  /* 0x0000004516167220 */ /* 0x000fe20000410000 */
[----:B------:R-:W-:Y:S01]  /*4500*/  FFMA.FTZ R69, R19, R23, R62 ;  /* 0x0000001713457223 */ /* 0x000fe2000001003e */
[----:B------:R-:W-:Y:S01]  /*4510*/  FADD.FTZ R18, R18, -UR9 ;  /* 0x8000000912127e21 */ /* 0x000fe20008010000 */
[----:B------:R-:W-:Y:S02]  /*4520*/  HADD2.F32 R23, -RZ, R3.H1_H1 ;  /* 0x30000003ff177230 */ /* 0x000fe40000004100 */
[----:B------:R-:W-:Y:S01]  /*4530*/  FADD.FTZ R67, R67, R22 ;  /* 0x0000001643437221 */ /* 0x000fe20000010000 */
[----:B------:R-:W-:Y:S01]  /*4540*/  FFMA.FTZ R26, R17, R22, R26 ;  /* 0x00000016111a7223 */ /* 0x000fe2000001001a */
        /* <DEDUP_REMOVED lines=27> */
[----:B------:R-:W-:Y:S02]  /*4700*/  HADD2.F32 R28, -RZ, R2.H1_H1 ;  /* 0x30000002ff1c7230 */ /* 0x000fe40000004100 */
[----:B------:R-:W-:-:S03]  /*4710*/  FADD.FTZ R66, R62, R66 ;  /* 0x000000423e427221 */ /* 0x000fc60000010000 */
[----:B------:R-:W-:-:S04]  /*4720*/  FADD.FTZ R28, R28, -UR9 ;  /* 0x800000091c1c7e21 */ /* 0x000fc80008010000 */
[----:B------:R-:W-:Y:S01]  /*4730*/  FMUL.FTZ R25, R28, UR12 ;  /* 0x0000000c1c197c20 */ /* 0x000fe20008410000 */
        /* <DEDUP_REMOVED lines=44> */
[----:B------:R-:W-:Y:S02]  /*4a00*/  HADD2.F32 R27, -RZ, R51.H0_H0 ;  /* 0x20000033ff1b7230 */ /* 0x000fe40000004100 */
        /* <DEDUP_REMOVED lines=14> */
[----:B------:R-:W-:-:S03]  /*4af0*/  FMUL.FTZ R27, R27, R62 ;  /* 0x0000003e1b1b7220 */ /* 0x000fc60000410000 */
[----:B------:R-:W-:-:S04]  /*4b00*/  FFMA.FTZ R68, R17, R68, 1 ;  /* 0x3f80000011447423 */ /* 0x000fc80000010044 */
[----:B------:R-:W-:Y:S01]  /*4b10*/  FMUL.FTZ R17, R27, R68 ;  /* 0x000000441b117220 */ /* 0x000fe20000410000 */
[----:B------:R-:W-:-:S05]  /*4b20*/  HADD2.F32 R27, -RZ, R48.H1_H1 ;  /* 0x30000030ff1b7230 */ /* 0x000fca0000004100 */
[----:B------:R-:W-:Y:S01]  /*4b30*/  FADD.FTZ R68, R27, -UR9 ;  /* 0x800000091b447e21 */ /* 0x000fe20008010000 */
[----:B------:R-:W-:Y:S01]  /*4b40*/  FADD.FTZ R27, R30, R23 ;  /* 0x000000171e1b7221 */ /* 0x000fe20000010000 */
[----:B------:R-:W-:Y:S02]  /*4b50*/  FMUL.FTZ R30, R56, R23 ;  /* 0x00000017381e7220 */ /* 0x000fe40000410000 */
[----:B------:R-:W-:Y:S01]  /*4b60*/  FMUL.FTZ R23, R68, UR12 ;  /* 0x0000000c44177c20 */ /* 0x000fe20008410000 */
[----:B------:R-:W-:Y:S01]  /*4b70*/  FADD.FTZ R27, R27, R14 ;  /* 0x0000000e1b1b7221 */ /* 0x000fe20000010000 */
[----:B------:R-:W-:Y:S01]  /*4b80*/  FFMA.FTZ R62, R18, R30, R29 ;  /* 0x0000001e123e7223 */ /* 0x000fe2000001001d */
[----:B------:R-:W-:Y:S01]  /*4b90*/  FADD.FTZ R66, R30, R66 ;  /* 0x000000421e427221 */ /* 0x000fe20000010000 */
[----:B------:R-:W-:Y:S01]  /*4ba0*/  FFMA.FTZ R18, R56, R23, R59 ;  /* 0x0000001738127223 */ /* 0x000fe2000001003b */
[----:B------:R-:W-:Y:S02]  /*4bb0*/  HADD2.F32 R30, -RZ, R51.H1_H1 ;  /* 0x30000033ff1e7230 */ /* 0x000fe40000004100 */
[----:B------:R-:W-:Y:S01]  /*4bc0*/  FADD.FTZ R27, R27, R16 ;  /* 0x000000101b1b7221 */ /* 0x000fe20000010000 */
[----:B------:R-:W-:-:S06]  /*4bd0*/  FMUL.FTZ R29, R18, -1.4426950216293334961 ;  /* 0xbfb8aa3b121d7820 */ /* 0x000fcc0000410000 */
[----:B------:R-:W0:Y:S02]  /*4be0*/  MUFU.EX2 R29, R29 ;  /* 0x0000001d001d7308 */ /* 0x000e240000000800 */
[----:B0-----:R-:W-:Y:S01]  /*4bf0*/  FADD.FTZ R31, R29, 1 ;  /* 0x3f8000001d1f7421 */ /* 0x001fe20000010000 */
[----:B------:R-:W-:-:S04]  /*4c00*/  FFMA.FTZ R29, R19, R20, R26 ;  /* 0x00000014131d7223 */ /* 0x000fc8000001001a */
[----:B------:R-:W-:Y:S01]  /*4c10*/  FFMA.FTZ R29, R24, R15, R29 ;  /* 0x0000000f181d7223 */ /* 0x000fe2000001001d */
        /* <DEDUP_REMOVED lines=9> */
[----:B------:R-:W-:Y:S01]  /*4cb0*/  FADD.FTZ R68, R30, -UR9 ;  /* 0x800000091e447e21 */ /* 0x000fe20008010000 */
[----:B------:R-:W-:-:S03]  /*4cc0*/  FADD.FTZ R30, R67, R20 ;  /* 0x00000014431e7221 */ /* 0x000fc60000010000 */
[----:B------:R-:W-:Y:S01]  /*4cd0*/  FMUL.FTZ R20, R68, UR12 ;  /* 0x0000000c44147c20 */ /* 0x000fe20008410000 */
[----:B------:R-:W-:Y:S02]  /*4ce0*/  HADD2.F32 R68, -RZ, R55.H0_H0 ;  /* 0x20000037ff447230 */ /* 0x000fe40000004100 */
        /* <DEDUP_REMOVED lines=8> */
[----:B------:R-:W-:Y:S01]  /*4d70*/  FADD.FTZ R68, -R67, 1 ;  /* 0x3f80000043447421 */ /* 0x000fe20000010100 */
[----:B------:R-:W-:-:S03]  /*4d80*/  FMUL.FTZ R67, R56, R14 ;  /* 0x0000000e38437220 */ /* 0x000fc60000410000 */
[----:B------:R-:W-:Y:S01]  /*4d90*/  FFMA.FTZ R68, R19, R68, 1 ;  /* 0x3f80000013447423 */ /* 0x000fe20000010044 */
[----:B------:R-:W-:-:S03]  /*4da0*/  FADD.FTZ R66, R67, R66 ;  /* 0x0000004243427221 */ /* 0x000fc60000010000 */
[----:B------:R-:W-:Y:S01]  /*4db0*/  FMUL.FTZ R19, R31, R68 ;  /* 0x000000441f137220 */ /* 0x000fe20000410000 */
[----:B------:R-:W-:-:S05]  /*4dc0*/  HADD2.F32 R31, -RZ, R52.H1_H1 ;  /* 0x30000034ff1f7230 */ /* 0x000fca0000004100 */
[----:B------:R-:W-:-:S04]  /*4dd0*/  FADD.FTZ R31, R31, -UR9 ;  /* 0x800000091f1f7e21 */ /* 0x000fc80008010000 */
[----:B------:R-:W-:Y:S01]  /*4de0*/  FMUL.FTZ R14, R31, UR12 ;  /* 0x0000000c1f0e7c20 */ /* 0x000fe20008410000 */
[----:B------:R-:W-:Y:S01]  /*4df0*/  FFMA.FTZ R31, R25, R67, R62 ;  /* 0x00000043191f7223 */ /* 0x000fe2000001003e */
[----:B------:R-:W-:Y:S02]  /*4e00*/  HADD2.F32 R67, -RZ, R55.H1_H1 ;  /* 0x30000037ff437230 */ /* 0x000fe40000004100 */
        /* <DEDUP_REMOVED lines=25> */
[----:B------:R-:W-:-:S04]  /*4fa0*/  FMUL.FTZ R62, R57, R17 ;  /* 0x00000011393e7220 */ /* 0x000fc80000410000 */
[----:B------:R-:W-:Y:S01]  /*4fb0*/  FFMA.FTZ R21, R22, R62, R21 ;  /* 0x0000003e16157223 */ /* 0x000fe20000010015 */
[----:B0-----:R-:W-:Y:S01]  /*4fc0*/  FADD.FTZ R69, -R67, 1 ;  /* 0x3f80000043457421 */ /* 0x001fe20000010100 */
[----:B------:R-:W-:-:S03]  /*4fd0*/  FMUL.FTZ R26, R26, R67 ;  /* 0x000000431a1a7220 */ /* 0x000fc60000410000 */
[----:B------:R-:W-:-:S04]  /*4fe0*/  FFMA.FTZ R69, R24, R69, 1 ;  /* 0x3f80000018457423 */ /* 0x000fc80000010045 */
[----:B------:R-:W-:Y:S01]  /*4ff0*/  FMUL.FTZ R24, R26, R69 ;  /* 0x000000451a187220 */ /* 0x000fe20000410000 */
[----:B------:R-:W-:-:S05]  /*5000*/  HADD2.F32 R26, -RZ, R54.H1_H1 ;  /* 0x30000036ff1a7230 */ /* 0x000fca0000004100 */
        /* <DEDUP_REMOVED lines=10> */
[----:B------:R-:W-:Y:S01]  /*50b0*/  FFMA.FTZ R16, R22, R17, R29 ;  /* 0x0000001116107223 */ /* 0x000fe2000001001d */
[-C--:B------:R-:W-:Y:S01]  /*50c0*/  FMUL.FTZ R22, R56, R18.reuse ;  /* 0x0000001238167220 */ /* 0x080fe20000410000 */
[----:B------:R-:W-:Y:S01]  /*50d0*/  FFMA.FTZ R17, R23, R18, R28 ;  /* 0x0000001217117223 */ /* 0x000fe2000001001c */
[----:B------:R-:W-:Y:S01]  /*50e0*/  FMUL.FTZ R29, R31, R69 ;  /* 0x000000451f1d7220 */ /* 0x000fe20000410000 */
[----:B------:R-:W-:Y:S01]  /*50f0*/  FADD.FTZ R31, R66, R62 ;  /* 0x0000003e421f7221 */ /* 0x000fe20000010000 */
[----:B------:R-:W-:Y:S01]  /*5100*/  FFMA.FTZ R21, R23, R22, R21 ;  /* 0x0000001617157223 */ /* 0x000fe20000010015 */
[----:B------:R-:W-:Y:S01]  /*5110*/  FADD.FTZ R18, R27, R18 ;  /* 0x000000121b127221 */ /* 0x000fe20000010000 */
[-C--:B------:R-:W-:Y:S01]  /*5120*/  FFMA.FTZ R16, R20, R19.reuse, R16 ;  /* 0x0000001314107223 */ /* 0x080fe20000010010 */
[----:B------:R-:W-:Y:S01]  /*5130*/  FADD.FTZ R31, R22, R31 ;  /* 0x0000001f161f7221 */ /* 0x000fe20000010000 */
[C---:B------:R-:W-:Y:S01]  /*5140*/  FMUL.FTZ R22, R57.reuse, R19 ;  /* 0x0000001339167220 */ /* 0x040fe20000410000 */
[----:B------:R-:W-:Y:S01]  /*5150*/  FMUL.FTZ R27, R57, R24 ;  /* 0x00000018391b7220 */ /* 0x000fe20000410000 */
[----:B------:R-:W-:Y:S01]  /*5160*/  FADD.FTZ R19, R30, R19 ;  /* 0x000000131e137221 */ /* 0x000fe20000010000 */
[-C--:B------:R-:W-:Y:S01]  /*5170*/  FFMA.FTZ R17, R14, R25.reuse, R17 ;  /* 0x000000190e117223 */ /* 0x080fe20000010011 */
[----:B------:R-:W-:Y:S01]  /*5180*/  FFMA.FTZ R23, R20, R22, R21 ;  /* 0x0000001614177223 */ /* 0x000fe20000010015 */
[----:B------:R-:W-:Y:S01]  /*5190*/  FADD.FTZ R22, R31, R22 ;  /* 0x000000161f167221 */ /* 0x000fe20000010000 */
[----:B------:R-:W-:Y:S01]  /*51a0*/  FMUL.FTZ R21, R56, R25 ;  /* 0x0000001938157220 */ /* 0x000fe20000410000 */
[----:B------:R-:W-:Y:S01]  /*51b0*/  FFMA.FTZ R16, R15, R24, R16 ;  /* 0x000000180f107223 */ /* 0x000fe20000010010 */
[----:B------:R-:W-:-:S02]  /*51c0*/  FFMA.FTZ R17, R26, R29, R17 ;  /* 0x0000001d1a117223 */ /* 0x000fc40000010011 */
[----:B------:R-:W-:Y:S01]  /*51d0*/  FFMA.FTZ R20, R14, R21, R23 ;  /* 0x000000150e147223 */ /* 0x000fe20000010017 */
[----:B------:R-:W-:Y:S01]  /*51e0*/  FADD.FTZ R22, R21, R22 ;  /* 0x0000001615167221 */ /* 0x000fe20000010000 */
[----:B------:R-:W-:Y:S01]  /*51f0*/  FMUL.FTZ R23, R56, R29 ;  /* 0x0000001d38177220 */ /* 0x000fe20000410000 */
[----:B------:R-:W-:Y:S01]  /*5200*/  FADD.FTZ R14, R18, R25 ;  /* 0x00000019120e7221 */ /* 0x000fe20000010000 */
[----:B------:R-:W-:Y:S01]  /*5210*/  FFMA.FTZ R21, R15, R27, R20 ;  /* 0x0000001b0f157223 */ /* 0x000fe20000010014 */
[----:B------:R-:W-:Y:S01]  /*5220*/  FADD.FTZ R22, R22, R27 ;  /* 0x0000001b16167221 */ /* 0x000fe20000010000 */
[----:B------:R-:W-:Y:S01]  /*5230*/  FADD.FTZ R18, R19, R24 ;  /* 0x0000001813127221 */ /* 0x000fe20000010000 */
[----:B------:R-:W-:Y:S01]  /*5240*/  FADD.FTZ R19, R14, R29 ;  /* 0x0000001d0e137221 */ /* 0x000fe20000010000 */
[----:B------:R-:W-:Y:S01]  /*5250*/  FFMA.FTZ R21, R26, R23, R21 ;  /* 0x000000171a157223 */ /* 0x000fe20000010015 */
[----:B------:R-:W-:-:S07]  /*5260*/  FADD.FTZ R20, R23, R22 ;  /* 0x0000001617147221 */ /* 0x000fce0000010000 */
.L_x_864:
[----:B------:R-:W0:Y:S01]  /*5270*/  SHFL.DOWN PT, R14, R21, 0x1, 0x1f ;  /* 0x08201f00150e7f89 */ /* 0x000e2200000e0000 */
[C---:B------:R-:W-:Y:S01]  /*5280*/  ISETP.GT.AND P0, PT, R13.reuse, 0x1e, PT ;  /* 0x0000001e0d00780c */ /* 0x040fe20003f04270 */
[----:B------:R-:W1:Y:S01]  /*5290*/  S2UR UR13, SR_CgaCtaId ;  /* 0x00000000000d79c3 */ /* 0x000e620000008800 */
[----:B------:R-:W-:Y:S01]  /*52a0*/  UMOV UR8, 0x400 ;  /* 0x0000040000087882 */ /* 0x000fe20000000000 */
[----:B------:R-:W2:Y:S01]  /*52b0*/  SHFL.DOWN PT, R15, R20, 0x1, 0x1f ;  /* 0x08201f00140f7f89 */ /* 0x000ea200000e0000 */
[----:B------:R-:W-:Y:S01]  /*52c0*/  UIADD3 UR5, UPT, UPT, UR8, 0x90, URZ ;  /* 0x0000009008057890 */ /* 0x000fe2000fffe0ff */
[----:B------:R-:W-:Y:S01]  /*52d0*/  ISETP.GT.AND P2, PT, R13, 0xf, PT ;  /* 0x0000000f0d00780c */ /* 0x000fe20003f44270 */
[----:B------:R-:W3:Y:S01]  /*52e0*/  LDCU UR7, c[0x0][0x374] ;  /* 0x00006e80ff0777ac */ /* 0x000ee20008000800 */
[----:B------:R-:W4:Y:S01]  /*52f0*/  S2R R68, SR_TID.X ;  /* 0x0000000000447919 */ /* 0x000f220000002100 */
[----:B------:R-:W-:Y:S05]  /*5300*/  BSSY.RECONVERGENT B0, `(.L_x_865) ;  /* 0x0000023000007945 */ /* 0x000fea0003800200 */
[----:B0-----:R-:W-:Y:S01]  /*5310*/  @!P0 FADD.FTZ R21, R14, R21 ;  /* 0x000000150e158221 */ /* 0x001fe20000010000 */
[----:B-1----:R-:W-:Y:S01]  /*5320*/  ULEA UR5, UR13, UR5, 0x18 ;  /* 0x000000050d057291 */ /* 0x002fe2000f8ec0ff */
[----:B--2---:R-:W-:-:S03]  /*5330*/  @!P0 FADD.FTZ R20, R15, R20 ;  /* 0x000000140f148221 */ /* 0x004fc60000010000 */
[----:B------:R-:W0:Y:S01]  /*5340*/  SHFL.DOWN PT, R14, R21, 0x2, 0x1f ;  /* 0x08401f00150e7f89 */ /* 0x000e2200000e0000 */
[----:B------:R-:W-:-:S03]  /*5350*/  ISETP.GT.AND P0, PT, R13, 0x1d, PT ;  /* 0x0000001d0d00780c */ /* 0x000fc60003f04270 */
[----:B------:R-:W1:Y:S01]  /*5360*/  SHFL.DOWN PT, R15, R20, 0x2, 0x1f ;  /* 0x08401f00140f7f89 */ /* 0x000e6200000e0000 */
[C---:B----4-:R-:W-:Y:S02]  /*5370*/  LEA R66, R68.reuse, UR5, 0x4 ;  /* 0x0000000544427c11 */ /* 0x050fe4000f8e20ff */
[----:B------:R-:W-:-:S03]  /*5380*/  ISETP.NE.AND P1, PT, R68, RZ, PT ;  /* 0x000000ff4400720c */ /* 0x000fc60003f25270 */
        /* <DEDUP_REMOVED lines=17> */
[----:B---3--:R-:W-:Y:S05]  /*54a0*/  @P2 BRA `(.L_x_866) ;  /* 0x0000000000202947 */ /* 0x008fea0003800000 */
        /* <DEDUP_REMOVED lines=8> */
.L_x_866:
[----:B------:R-:W-:Y:S05]  /*5530*/  BSYNC.RECONVERGENT B0 ;  /* 0x0000000000007941 */ /* 0x000fea0003800200 */
.L_x_865:
[----:B------:R-:W-:Y:S06]  /*5540*/  BAR.SYNC.DEFER_BLOCKING 0x0 ;  /* 0x0000000000007b1d */ /* 0x000fec0000010000 */
[----:B------:R-:W-:Y:S04]  /*5550*/  BSSY.RECONVERGENT B0, `(.L_x_867) ;  /* 0x0000024000007945 */ /* 0x000fe80003800200 */
[----:B------:R-:W-:Y:S05]  /*5560*/  @P1 BRA `(.L_x_868) ;  /* 0x0000000000881947 */ /* 0x000fea0003800000 */
[----:B------:R-:W-:-:S09]  /*5570*/  ULEA UR5, UR13, UR8, 0x18 ;  /* 0x000000080d057291 */ /* 0x000fd2000f8ec0ff */
[----:B-1-3--:R-:W1:Y:S04]  /*5580*/  LDS.64 R20, [UR5+0x18] ;  /* 0x00001805ff147984 */ /* 0x00ae680008000a00 */
[----:B--2---:R-:W2:Y:S04]  /*5590*/  LDS.128 R24, [UR5+0x20] ;  /* 0x00002005ff187984 */ /* 0x004ea80008000c00 */
[----:B------:R-:W3:Y:S01]  /*55a0*/  LDS.128 R28, [UR5+0x30] ;  /* 0x00003005ff1c7984 */ /* 0x000ee20008000c00 */
[----:B-1----:R-:W-:Y:S01]  /*55b0*/  FADD.FTZ R67, R14, R20 ;  /* 0x000000140e437221 */ /* 0x002fe20000010000 */
[----:B0-----:R-:W-:-:S02]  /*55c0*/  FADD.FTZ R14, R15, R21 ;  /* 0x000000150f0e7221 */ /* 0x001fc40000010000 */
[----:B------:R-:W0:Y:S01]  /*55d0*/  LDS.128 R20, [UR5+0x40] ;  /* 0x00004005ff147984 */ /* 0x000e220008000c00 */
[----:B--2---:R-:W-:Y:S01]  /*55e0*/  FADD.FTZ R67, R67, R24 ;  /* 0x0000001843437221 */ /* 0x004fe20000010000 */
[----:B------:R-:W-:-:S03]  /*55f0*/  FADD.FTZ R14, R14, R25 ;  /* 0x000000190e0e7221 */ /* 0x000fc60000010000 */
[----:B------:R-:W-:Y:S01]  /*5600*/  FADD.FTZ R67, R67, R26 ;  /* 0x0000001a43437221 */ /* 0x000fe20000010000 */
[----:B------:R-:W-:Y:S02]  /*5610*/  FADD.FTZ R14, R14, R27 ;  /* 0x0000001b0e0e7221 */ /* 0x000fe40000010000 */
[----:B------:R-:W-:Y:S01]  /*5620*/  LDS.128 R24, [UR5+0x60] ;  /* 0x00006005ff187984 */ /* 0x000fe20008000c00 */
[----:B---3--:R-:W-:Y:S01]  /*5630*/  FADD.FTZ R67, R67, R28 ;  /* 0x0000001c43437221 */ /* 0x008fe20000010000 */
        /* <DEDUP_REMOVED lines=21> */
.L_x_868:
[----:B------:R-:W-:Y:S05]  /*5790*/  BSYNC.RECONVERGENT B0 ;  /* 0x0000000000007941 */ /* 0x000fea0003800200 */
.L_x_867:
        /* <DEDUP_REMOVED lines=8> */
[----:B--2---:R-:W2:Y:S04]  /*5820*/  LDS.128 R24, [R66+0x700] ;  /* 0x0007000042187984 */ /* 0x004ea80000000c00 */
[----:B-1-3--:R-:W1:Y:S01]  /*5830*/  LDS.128 R20, [R66+0xa80] ;  /* 0x000a800042147984 */ /* 0x00ae620000000c00 */
[----:B----4-:R-:W-:Y:S01]  /*5840*/  FADD.FTZ R67, R16, R28 ;  /* 0x0000001c10437221 */ /* 0x010fe20000010000 */
[----:B------:R-:W-:Y:S01]  /*5850*/  FADD.FTZ R28, R17, R29 ;  /* 0x0000001d111c7221 */ /* 0x000fe20000010000 */
[----:B------:R-:W-:Y:S01]  /*5860*/  FADD.FTZ R29, R18, R30 ;  /* 0x0000001e121d7221 */ /* 0x000fe20000010000 */
[----:B------:R-:W-:Y:S01]  /*5870*/  FADD.FTZ R30, R19, R31 ;  /* 0x0000001f131e7221 */ /* 0x000fe20000010000 */
[----:B--2---:R-:W-:Y:S01]  /*5880*/  FADD.FTZ R67, R67, R24 ;  /* 0x0000001843437221 */ /* 0x004fe20000010000 */
        /* <DEDUP_REMOVED lines=27> */
.L_x_870:
[----:B------:R-:W-:Y:S05]  /*5a40*/  BSYNC.RECONVERGENT B0 ;  /* 0x0000000000007941 */ /* 0x000fea0003800200 */
.L_x_869:
[----:B------:R-:W-:Y:S04]  /*5a50*/  BSSY.RECONVERGENT B0, `(.L_x_871) ;  /* 0x000001c000007945 */ /* 0x000fe80003800200 */
[----:B------:R-:W-:Y:S05]  /*5a60*/  @P2 BRA `(.L_x_872) ;  /* 0x0000000000682947 */ /* 0x000fea0003800000 */
[----:B-1-3--:R-:W2:Y:S08]  /*5a70*/  LDC.64 R20, c[0x0][0x3f8] ;  /* 0x0000fe00ff147b82 */ /* 0x00aeb00000000a00 */
[----:B------:R-:W1:Y:S01]  /*5a80*/  LDC.64 R22, c[0x0][0x3d8] ;  /* 0x0000f600ff167b82 */ /* 0x000e620000000a00 */
[----:B--2---:R-:W-:Y:S01]  /*5a90*/  IMAD.WIDE.U32 R24, R20, 0x3, RZ ;  /* 0x0000000314187825 */ /* 0x004fe200078e00ff */
        /* <DEDUP_REMOVED lines=23> */
.L_x_872:
[----:B------:R-:W-:Y:S05]  /*5c10*/  BSYNC.RECONVERGENT B0 ;  /* 0x0000000000007941 */ /* 0x000fea0003800200 */
.L_x_871:
        /* <DEDUP_REMOVED lines=14> */
[----:B-1----:R-:W-:Y:S02]  /*5d00*/  IMAD R21, R12, UR7, R25 ;  /* 0x000000070c157c24 */ /* 0x002fe4000f8e0219 */
[----:B------:R-:W-:Y:S02]  /*5d10*/  UIADD3 UR5, UPT, UPT, -UR5, 0x1, URZ ;  /* 0x0000000105057890 */ /* 0x000fe4000fffe1ff */
[----:B------:R-:W-:-:S04]  /*5d20*/  PLOP3.LUT P0, PT, PT, PT, UP0, 0x80, 0x8 ;  /* 0x000000000008781c */ /* 0x000fc80003f0f008 */
[----:B------:R-:W-:Y:S01]  /*5d30*/  MOV R23, UR5 ;  /* 0x0000000500177c02 */ /* 0x000fe20008000f00 */
        /* <DEDUP_REMOVED lines=10> */
.L_x_875:
[----:B----4-:R-:W4:Y:S04]  /*5de0*/  LDG.E.STRONG.GPU R18, desc[UR10][R16.64] ;  /* 0x0000000a10127981 */ /* 0x010f28000c1ef900 */
[----:B----4-:R-:W-:Y:S01]  /*5df0*/  CCTL.IVALL ;  /* 0x00000000ff00798f */ /* 0x010fe20002000000 */
[----:B------:R-:W-:Y:S05]  /*5e00*/  YIELD ;  /* 0x0000000000007946 */ /* 0x000fea0003800000 */
[----:B------:R-:W-:-:S13]  /*5e10*/  ISETP.NE.AND P0, PT, R18, R21, PT ;  /* 0x000000151200720c */ /* 0x000fda0003f05270 */
[----:B------:R-:W-:Y:S05]  /*5e20*/  @P0 BRA `(.L_x_875) ;  /* 0xfffffffc00ec0947 */ /* 0x000fea000383ffff */
.L_x_874:
[----:B------:R-:W-:Y:S05]  /*5e30*/  WARPSYNC.ALL ;  /* 0x0000000000007948 */ /* 0x000fea0003800000 */
[----:B------:R-:W-:Y:S01]  /*5e40*/  BAR.SYNC.DEFER_BLOCKING 0x0 ;  /* 0x0000000000007b1d */ /* 0x000fe20000010000 */
[----:B--2---:R-:W-:-:S05]  /*5e50*/  HFMA2 R24, -RZ, RZ, 0, 0 ;  /* 0x00000000ff187431 */ /* 0x004fca00000001ff */
        /* <DEDUP_REMOVED lines=14> */
[-C--:B------:R-:W-:Y:S02]  /*5f40*/  MOV R23, R25.reuse ;  /* 0x0000001900177202 */ /* 0x080fe40000000f00 */
[----:B------:R-:W-:Y:S02]  /*5f50*/  LOP3.LUT R22, R62, 0x7ffffff8, RZ, 0xc0, !PT ;  /* 0x7ffffff83e167812 */ /* 0x000fe400078ec0ff */
[-C--:B------:R-:W-:Y:S02]  /*5f60*/  LEA R63, R16, R25.reuse, 0x1 ;  /* 0x00000019103f7211 */ /* 0x080fe400078e08ff */
[----:B------:R-:W-:-:S07]  /*5f70*/  LEA R28, R28, R25, 0x2 ;  /* 0x000000191c1c7211 */ /* 0x000fce00078e10ff */
.L_x_877:
        /* <DEDUP_REMOVED lines=9> */
[----:B-1----:R-:W-:Y:S01]  /*6010*/  @!P4 IMAD.WIDE.U32 R20, R63, 0x8, R66 ;  /* 0x000000083f14c825 */ /* 0x002fe200078e0042 */
        /* <DEDUP_REMOVED lines=54> */
.L_x_876:
        /* <DEDUP_REMOVED lines=8> */
[C---:B-1----:R-:W-:Y:S02]  /*6400*/  IADD3 R21, PT, PT, R24.reuse, 0x2, RZ ;  /* 0x0000000218157810 */ /* 0x042fe40007ffe0ff */
[-C--:B------:R-:W-:Y:S02]  /*6410*/  ISETP.EQ.OR P2, PT, R19, R12.reuse, P1 ;  /* 0x0000000c1300720c */ /* 0x080fe40000f42670 */
[----:B------:R-:W-:Y:S02]  /*6420*/  IADD3 R23, PT, PT, R24, 0x3, RZ ;  /* 0x0000000318177810 */ /* 0x000fe40007ffe0ff */
        /* <DEDUP_REMOVED lines=10> */
[----:B------:R-:W2:Y:S03]  /*64d0*/  @!P2 LDG.E.64 R18, desc[UR10][R18.64] ;  /* 0x0000000a1212a981 */ /* 0x000ea6000c1e1b00 */
[----:B------:R-:W-:-:S02]  /*64e0*/  @!P4 IMAD.WIDE.U32 R22, R23, 0x8, R66 ;  /* 0x000000081716c825 */ /* 0x000fc400078e0042 */
[----:B------:R-:W3:Y:S04]  /*64f0*/  @!P3 LDG.E.64 R20, desc[UR10][R20.64] ;  /* 0x0000000a1414b981 */ /* 0x000ee8000c1e1b00 */
[----:B------:R-:W4:Y:S01]  /*6500*/  @!P4 LDG.E.64 R22, desc[UR10][R22.64] ;  /* 0x0000000a1616c981 */ /* 0x000f22000c1e1b00 */
[----:B------:R-:W-:Y:S01]  /*6510*/  IADD3 R24, PT, PT, R24, 0x4, RZ ;  /* 0x0000000418187810 */ /* 0x000fe20007ffe0ff */
[----:B0-----:R-:W-:Y:S01]  /*6520*/  @!P0 FADD.FTZ R14, R14, R16 ;  /* 0x000000100e0e8221 */ /* 0x001fe20000010000 */
[----:B------:R-:W-:-:S03]  /*6530*/  @!P0 FADD.FTZ R15, R15, R17 ;  /* 0x000000110f0f8221 */ /* 0x000fc60000010000 */
[----:B--2---:R-:W-:Y:S01]  /*6540*/  @!P2 FADD.FTZ R14, R14, R18 ;  /* 0x000000120e0ea221 */ /* 0x004fe20000010000 */
[----:B------:R-:W-:-:S03]  /*6550*/  @!P2 FADD.FTZ R15, R15, R19 ;  /* 0x000000130f0fa221 */ /* 0x000fc60000010000 */
[----:B---3--:R-:W-:Y:S01]  /*6560*/  @!P3 FADD.FTZ R14, R14, R20 ;  /* 0x000000140e0eb221 */ /* 0x008fe20000010000 */
[----:B------:R-:W-:-:S03]  /*6570*/  @!P3 FADD.FTZ R15, R15, R21 ;  /* 0x000000150f0fb221 */ /* 0x000fc60000010000 */
[----:B----4-:R-:W-:Y:S01]  /*6580*/  @!P4 FADD.FTZ R14, R14, R22 ;  /* 0x000000160e0ec221 */ /* 0x010fe20000010000 */
[----:B------:R-:W-:-:S07]  /*6590*/  @!P4 FADD.FTZ R15, R15, R23 ;  /* 0x000000170f0fc221 */ /* 0x000fce0000010000 */
.L_x_878:
        /* <DEDUP_REMOVED lines=18> */
.L_x_879:
        /* <DEDUP_REMOVED lines=9> */
.L_x_880:
[----:B------:R-:W-:Y:S05]  /*6750*/  BSYNC.RECONVERGENT B0 ;  /* 0x0000000000007941 */ /* 0x000fea0003800200 */
.L_x_873:
[----:B------:R-:W5:Y:S01]  /*6760*/  S2UR UR8, SR_CgaCtaId ;  /* 0x00000000000879c3 */ /* 0x000f620000008800 */
[----:B------:R-:W-:Y:S01]  /*6770*/  UMOV UR5, 0x400 ;  /* 0x0000040000057882 */ /* 0x000fe20000000000 */
[--C-:B----4-:R-:W-:Y:S02]  /*6780*/  HADD2.F32 R19, -RZ, R44.reuse.H0_H0 ;  /* 0x2000002cff137230 */ /* 0x110fe40000004100 */
[----:B------:R-:W-:Y:S01]  /*6790*/  HADD2.F32 R44, -RZ, R44.H1_H1 ;  /* 0x3000002cff2c7230 */ /* 0x000fe20000004100 */
[----:B-----5:R-:W-:Y:S01]  /*67a0*/  ULEA UR5, UR8, UR5, 0x18 ;  /* 0x0000000508057291 */ /* 0x020fe2000f8ec0ff */
[----:B------:R-:W4:Y:S08]  /*67b0*/  LDCU.U8 UR8, c[0x0][0x414] ;  /* 0x00008280ff0877ac */ /* 0x000f300008000000 */
[----:B------:R0:W-:Y:S01]  /*67c0*/  @!P1 STS.64 [UR5+0x88], R14 ;  /* 0x0000880eff009988 */ /* 0x0001e20008000a05 */
[----:B------:R-:W-:Y:S01]  /*67d0*/  BAR.SYNC.DEFER_BLOCKING 0x0 ;  /* 0x0000000000007b1d */ /* 0x000fe20000010000 */
[----:B0--3--:R-:W-:Y:S01]  /*67e0*/  FADD.FTZ R15, R44, -UR9 ;  /* 0x800000092c0f7e21 */ /* 0x009fe20008010000 */
[----:B----4-:R-:W-:Y:S01]  /*67f0*/  UISETP.NE.AND UP0, UPT, UR8, URZ, UPT ;  /* 0x000000ff0800728c */ /* 0x010fe2000bf05270 */
[----:B------:R-:W-:-:S02]  /*6800*/  HADD2.F32 R14, -RZ, R43.H0_H0 ;  /* 0x2000002bff0e7230 */ /* 0x000fc40000004100 */
[----:B------:R-:W-:Y:S02]  /*6810*/  HADD2.F32 R43, -RZ, R43.H1_H1 ;  /* 0x3000002bff2b7230 */ /* 0x000fe40000004100 */
[----:B------:R-:W-:Y:S01]  /*6820*/  FMUL.FTZ R15, R15, UR12 ;  /* 0x0000000c0f0f7c20 */ /* 0x000fe20008410000 */
[----:B------:R-:W0:Y:S01]  /*6830*/  LDS.64 R16, [UR5+0x88] ;  /* 0x00008805ff107984 */ /* 0x000e220008000a00 */
[----:B------:R-:W0:Y:S02]  /*6840*/  LDCU UR5, c[0x0][0x42c] ;  /* 0x00008580ff0577ac */ /* 0x000e240008000800 */
[----:B0-----:R-:W-:Y:S01]  /*6850*/  FMUL.FTZ R18, R17, UR5 ;  /* 0x0000000511127c20 */ /* 0x001fe20008410000 */
[----:B------:R-:W-:Y:S01]  /*6860*/  FADD.FTZ R17, R19, -UR9 ;  /* 0x8000000913117e21 */ /* 0x000fe20008010000 */
[----:B------:R-:W-:-:S03]  /*6870*/  FMUL.FTZ R16, R16, UR5 ;  /* 0x0000000510107c20 */ /* 0x000fc60008410000 */
[----:B------:R-:W-:Y:S01]  /*6880*/  FMUL.FTZ R17, R17, UR12 ;  /* 0x0000000c11117c20 */ /* 0x000fe20008410000 */
[----:B------:R-:W-:Y:S06]  /*6890*/  BRA.U !UP0, `(.L_x_881) ;  /* 0x0000000108487547 */ /* 0x000fec000b800000 */
[----:B------:R-:W-:Y:S01]  /*68a0*/  FFMA.FTZ R19, R57, R17, R58 ;  /* 0x0000001139137223 */ /* 0x000fe2000001003a */
[----:B------:R-:W-:-:S03]  /*68b0*/  FFMA.FTZ R20, R56, R15, R59 ;  /* 0x0000000f38147223 */ /* 0x000fc6000001003b */
[----:B-1----:R-:W-:Y:S01]  /*68c0*/  FMUL.FTZ R21, R19, -1.4426950216293334961 ;  /* 0xbfb8aa3b13157820 */ /* 0x002fe20000410000 */
[----:B--2---:R-:W-:-:S05]  /*68d0*/  FMUL.FTZ R24, R20, -1.4426950216293334961 ;  /* 0xbfb8aa3b14187820 */ /* 0x004fca0000410000 */
        /* <DEDUP_REMOVED lines=14> */
.L_x_881:
[----:B------:R-:W0:Y:S01]  /*69c0*/  LDCU UR8, c[0x0][0x41c] ;  /* 0x00008380ff0877ac */ /* 0x000e220008000800 */
[----:B------:R-:W-:Y:S01]  /*69d0*/  R2UR UR5, R16 ;  /* 0x00000000100572ca */ /* 0x000fe200000e0000 */
[----:B------:R-:W-:Y:S01]  /*69e0*/  BSSY.RECONVERGENT B0, `(.L_x_882) ;  /* 0x0000020000007945 */ /* 0x000fe20003800200 */
[----:B------:R-:W3:Y:S11]  /*69f0*/  LDCU.64 UR14, c[0x0][0x400] ;  /* 0x00008000ff0e77ac */ /* 0x000ef60008000a00 */
[----:B------:R-:W-:Y:S01]  /*6a00*/  FFMA.FTZ R16, R17, UR5, R18 ;  /* 0x0000000511107c23 */ /* 0x000fe20008010012 */
[----:B------:R-:W-:-:S02]  /*6a10*/  HADD2.F32 R17, -RZ, R42.H0_H0 ;  /* 0x2000002aff117230 */ /* 0x000fc40000004100 */
[----:B------:R-:W-:Y:S01]  /*6a20*/  FFMA.FTZ R15, R15, UR5, R18 ;  /* 0x000000050f0f7c23 */ /* 0x000fe20008010012 */
[----:B------:R-:W-:Y:S02]  /*6a30*/  HADD2.F32 R42, -RZ, R42.H1_H1 ;  /* 0x3000002aff2a7230 */ /* 0x000fe40000004100 */
[----:B------:R-:W-:Y:S01]  /*6a40*/  FFMA.FTZ R16, R57, R14, -R16 ;  /* 0x0000000e39107223 */ /* 0x000fe20000010810 */
[----:B0-----:R-:W-:Y:S02]  /*6a50*/  IMAD R19, R12, UR8, R47 ;  /* 0x000000080c137c24 */ /* 0x001fe4000f8e022f */
[----:B--2---:R-:W-:Y:S01]  /*6a60*/  FADD.FTZ R24, R17, -UR9 ;  /* 0x8000000911187e21 */ /* 0x004fe20008010000 */
[----:B------:R-:W-:Y:S02]  /*6a70*/  FFMA.FTZ R20, R56, R43, -R15 ;  /* 0x0000002b38147223 */ /* 0x000fe4000001080f */
[----:B---3--:R-:W-:Y:S02]  /*6a80*/  ISETP.GE.U32.AND P0, PT, R19, UR14, PT ;  /* 0x0000000e13007c0c */ /* 0x008fe4000bf06070 */
[----:B------:R-:W-:-:S02]  /*6a90*/  SHF.R.S32.HI R22, RZ, 0x1f, R19 ;  /* 0x0000001fff167819 */ /* 0x000fc40000011413 */
[----:B-1----:R-:W-:Y:S02]  /*6aa0*/  IADD3 R21, PT, PT, R19, 0x8, RZ ;  /* 0x0000000813157810 */ /* 0x002fe40007ffe0ff */
[----:B------:R-:W-:Y:S02]  /*6ab0*/  ISETP.GE.AND.EX P0, PT, R22, UR15, PT, P0 ;  /* 0x0000000f16007c0c */ /* 0x000fe4000bf06300 */
[----:B------:R-:W-:Y:S02]  /*6ac0*/  ISETP.GE.U32.AND P1, PT, R21, UR14, PT ;  /* 0x0000000e15007c0c */ /* 0x000fe4000bf26070 */
[----:B------:R-:W-:-:S04]  /*6ad0*/  SHF.R.S32.HI R12, RZ, 0x1f, R21 ;  /* 0x0000001fff0c7819 */ /* 0x000fc80000011415 */
[----:B------:R-:W-:-:S05]  /*6ae0*/  ISETP.GE.AND.EX P1, PT, R12, UR15, PT, P1 ;  /* 0x0000000f0c007c0c */ /* 0x000fca000bf26310 */
[----:B------:R-:W-:Y:S08]  /*6af0*/  @P0 BRA `(.L_x_883) ;  /* 0x0000000000380947 */ /* 0x000ff00003800000 */
        /* <DEDUP_REMOVED lines=14> */
.L_x_883:
[----:B------:R-:W-:Y:S05]  /*6be0*/  BSYNC.RECONVERGENT B0 ;  /* 0x0000000000007941 */ /* 0x000fea0003800200 */
.L_x_882:
        /* <DEDUP_REMOVED lines=25> */
.L_x_884:
[----:B------:R-:W-:Y:S01]  /*6d80*/  FFMA.FTZ R15, R27, UR5, R18 ;  /* 0x000000051b0f7c23 */ /* 0x000fe20008010012 */
[----:B------:R-:W-:Y:S01]  /*6d90*/  BSSY.RECONVERGENT B0, `(.L_x_885) ;  /* 0x0000014000007945 */ /* 0x000fe20003800200 */
[----:B------:R-:W-:Y:S01]  /*6da0*/  FFMA.FTZ R28, R57, R14, -R28 ;  /* 0x0000000e391c7223 */ /* 0x000fe2000001081c */
[C---:B------:R-:W-:Y:S01]  /*6db0*/  IADD3 R25, PT, PT, R19.reuse, 0x10, RZ ;  /* 0x0000001013197810 */ /* 0x040fe20007ffe0ff */
        /* <DEDUP_REMOVED lines=17> */
.L_x_886:
[----:B------:R-:W-:Y:S05]  /*6ed0*/  BSYNC.RECONVERGENT B0 ;  /* 0x0000000000007941 */ /* 0x000fea0003800200 */
.L_x_885:
[--C-:B0-----:R-:W-:Y:S01]  /*6ee0*/  HADD2.F32 R15, -RZ, R40.reuse.H0_H0 ;  /* 0x20000028ff0f7230 */ /* 0x101fe20000004100 */
        /* <DEDUP_REMOVED lines=34> */
.L_x_887:
        /* <DEDUP_REMOVED lines=10> */
[----:B------:R-:W-:Y:S01]  /*71b0*/  FMUL.FTZ R20, R17, UR12 ;  /* 0x0000000c11147c20 */ /* 0x000fe20008410000 */
[----:B------:R-:W1:Y:S01]  /*71c0*/  LDCU.64 UR18, c[0x0][0x380] ;  /* 0x00007000ff1277ac */ /* 0x000e620008000a00 */
[----:B0-----:R-:W-:Y:S01]  /*71d0*/  IMAD R16, R14, UR16, RZ ;  /* 0x000000100e107c24 */ /* 0x001fe2000f8e02ff */
[----:B------:R-:W-:-:S05]  /*71e0*/  MOV R14, R60 ;  /* 0x0000003c000e7202 */ /* 0x000fca0000000f00 */
[----:B------:R-:W-:-:S04]  /*71f0*/  IMAD.WIDE.U32 R14, R25, UR16, R14 ;  /* 0x00000010190e7c25 */ /* 0x000fc8000f8e000e */
[----:B------:R-:W-:Y:S01]  /*7200*/  IMAD R25, R25, UR17, R16 ;  /* 0x0000001119197c24 */ /* 0x000fe2000f8e0210 */
[----:B-1----:R-:W-:-:S04]  /*7210*/  LEA R16, P0, R14, UR18, 0x1 ;  /* 0x000000120e107c11 */ /* 0x002fc8000f8008ff */
[----:B------:R-:W-:Y:S02]  /*7220*/  IADD3 R25, PT, PT, R15, R25, RZ ;  /* 0x000000190f197210 */ /* 0x000fe40007ffe0ff */
[----:B------:R-:W-:Y:S02]  /*7230*/  F2FP.F16.F32.PACK_AB R15, R20, R21 ;  /* 0x00000015140f723e */ /* 0x000fe400000000ff */
[----:B------:R-:W-:-:S05]  /*7240*/  LEA.HI.X R17, R14, UR19, R25, 0x1, P0 ;  /* 0x000000130e117c11 */ /* 0x000fca00080f0c19 */
[----:B------:R0:W-:Y:S02]  /*7250*/  STG.E desc[UR10][R16.64], R15 ;  /* 0x0000000f10007986 */ /* 0x0001e4000c10190a */
.L_x_889:
[----:B------:R-:W-:Y:S05]  /*7260*/  BSYNC.RECONVERGENT B0 ;  /* 0x0000000000007941 */ /* 0x000fea0003800200 */
.L_x_888:
        /* <DEDUP_REMOVED lines=25> */
.L_x_890:
        /* <DEDUP_REMOVED lines=21> */
.L_x_892:
[----:B------:R-:W-:Y:S05]  /*7550*/  BSYNC.RECONVERGENT B0 ;  /* 0x0000000000007941 */ /* 0x000fea0003800200 */
.L_x_891:
[--C-:B0-----:R-:W-:Y:S01]  /*7560*/  HADD2.F32 R15, -RZ, R36.reuse.H0_H0 ;  /* 0x20000024ff0f7230 */ /* 0x101fe20000004100 */
[----:B------:R-:W-:Y:S01]  /*7570*/  ISETP.GE.U32.AND P0, PT, R25, UR14, PT ;  /* 0x0000000e19007c0c */ /* 0x000fe2000bf06070 */
[----:B------:R-:W-:Y:S01]  /*7580*/  HADD2.F32 R36, -RZ, R36.H1_H1 ;  /* 0x30000024ff247230 */ /* 0x000fe20000004100 */
[----:B------:R-:W-:Y:S01]  /*7590*/  ISETP.GE.U32.AND P1, PT, R21, UR14, PT ;  /* 0x0000000e15007c0c */ /* 0x000fe2000bf26070 */
[--C-:B------:R-:W-:Y:S02]  /*75a0*/  HADD2.F32 R16, -RZ, R35.reuse.H0_H0 ;  /* 0x20000023ff107230 */ /* 0x100fe40000004100 */
[----:B------:R-:W-:Y:S01]  /*75b0*/  FADD.FTZ R15, R15, -UR9 ;  /* 0x800000090f0f7e21 */ /* 0x000fe20008010000 */
[----:B------:R-:W-:Y:S01]  /*75c0*/  SHF.R.S32.HI R14, RZ, 0x1f, R25 ;  /* 0x0000001fff0e7819 */ /* 0x000fe20000011419 */
[----:B------:R-:W-:Y:S01]  /*75d0*/  HADD2.F32 R35, -RZ, R35.H1_H1 ;  /* 0x30000023ff237230 */ /* 0x000fe20000004100 */
[----:B------:R-:W-:Y:S01]  /*75e0*/  SHF.R.S32.HI R12, RZ, 0x1f, R21 ;  /* 0x0000001fff0c7819 */ /* 0x000fe20000011415 */
[----:B------:R-:W-:Y:S01]  /*75f0*/  FMUL.FTZ R17, R15, UR12 ;  /* 0x0000000c0f117c20 */ /* 0x000fe20008410000 */
[----:B------:R-:W-:Y:S01]  /*7600*/  FADD.FTZ R15, R36, -UR9 ;  /* 0x80000009240f7e21 */ /* 0x000fe20008010000 */
[----:B------:R-:W-:Y:S01]  /*7610*/  ISETP.GE.AND.EX P0, PT, R14, UR15, PT, P0 ;  /* 0x0000000f0e007c0c */ /* 0x000fe2000bf06300 */
[----:B------:R-:W-:Y:S01]  /*7620*/  HADD2.F32 R29, -RZ, R34.H0_H0 ;  /* 0x20000022ff1d7230 */ /* 0x000fe20000004100 */
        /* <DEDUP_REMOVED lines=22> */
.L_x_893:
        /* <DEDUP_REMOVED lines=21> */
.L_x_895:
[----:B------:R-:W-:Y:S05]  /*78e0*/  BSYNC.RECONVERGENT B0 ;  /* 0x0000000000007941 */ /* 0x000fea0003800200 */
.L_x_894:
[----:B------:R-:W-:Y:S01]  /*78f0*/  FMUL.FTZ R29, R29, UR12 ;  /* 0x0000000c1d1d7c20 */ /* 0x000fe20008410000 */
[----:B------:R-:W-:Y:S01]  /*7900*/  FADD.FTZ R34, R34, -UR9 ;  /* 0x8000000922227e21 */ /* 0x000fe20008010000 */
[--C-:B------:R-:W-:Y:S02]  /*7910*/  HADD2.F32 R14, -RZ, R33.reuse.H0_H0 ;  /* 0x20000021ff0e7230 */ /* 0x100fe40000004100 */
[----:B------:R-:W-:Y:S02]  /*7920*/  HADD2.F32 R33, -RZ, R33.H1_H1 ;  /* 0x30000021ff217230 */ /* 0x000fe40000004100 */
[----:B------:R-:W-:Y:S01]  /*7930*/  FFMA.FTZ R28, R29, UR5, R18 ;  /* 0x000000051d1c7c23 */ /* 0x000fe20008010012 */
[----:B------:R-:W-:Y:S01]  /*7940*/  FMUL.FTZ R27, R34, UR12 ;  /* 0x0000000c221b7c20 */ /* 0x000fe20008410000 */
        /* <DEDUP_REMOVED lines=19> */
.L_x_896:
[----:B0-----:R-:W-:Y:S01]  /*7a80*/  FFMA.FTZ R15, R27, UR5, R18 ;  /* 0x000000051b0f7c23 */ /* 0x001fe20008010012 */
        /* <DEDUP_REMOVED lines=20> */
.L_x_898:
[----:B------:R-:W-:Y:S05]  /*7bd0*/  BSYNC.RECONVERGENT B0 ;  /* 0x0000000000007941 */ /* 0x000fea0003800200 */
.L_x_897:
[--C-:B------:R-:W-:Y:S01]  /*7be0*/  HADD2.F32 R14, -RZ, R32.reuse.H0_H0 ;  /* 0x20000020ff0e7230 */ /* 0x100fe20000004100 */
[----:B------:R-:W-:Y:S01]  /*7bf0*/  ISETP.GE.U32.AND P0, PT, R22, UR14, PT ;  /* 0x0000000e16007c0c */ /* 0x000fe2000bf06070 */
[----:B------:R-:W-:Y:S01]  /*7c00*/  HADD2.F32 R32, -RZ, R32.H1_H1 ;  /* 0x30000020ff207230 */ /* 0x000fe20000004100 */
[----:B------:R-:W-:Y:S01]  /*7c10*/  ISETP.GE.U32.AND P1, PT, R20, UR14, PT ;  /* 0x0000000e14007c0c */ /* 0x000fe2000bf26070 */
[----:B------:R-:W-:Y:S02]  /*7c20*/  HADD2.F32 R30, -RZ, R10.H0_H0 ;  /* 0x2000000aff1e7230 */ /* 0x000fe40000004100 */
[----:B0-----:R-:W-:Y:S01]  /*7c30*/  FADD.FTZ R15, R14, -UR9 ;  /* 0x800000090e0f7e21 */ /* 0x001fe20008010000 */
        /* <DEDUP_REMOVED lines=29> */
.L_x_899:
        /* <DEDUP_REMOVED lines=21> */
.L_x_901:
[----:B------:R-:W-:Y:S05]  /*7f60*/  BSYNC.RECONVERGENT B0 ;  /* 0x0000000000007941 */ /* 0x000fea0003800200 */
.L_x_900:
        /* <DEDUP_REMOVED lines=25> */
.L_x_902:
        /* <DEDUP_REMOVED lines=21> */
.L_x_904:
[----:B------:R-:W-:Y:S05]  /*8250*/  BSYNC.RECONVERGENT B0 ;  /* 0x0000000000007941 */ /* 0x000fea0003800200 */
.L_x_903:
        /* <DEDUP_REMOVED lines=35> */
.L_x_905:
        /* <DEDUP_REMOVED lines=21> */
.L_x_907:
[----:B------:R-:W-:Y:S05]  /*85e0*/  BSYNC.RECONVERGENT B0 ;  /* 0x0000000000007941 */ /* 0x000fea0003800200 */
.L_x_906:
        /* <DEDUP_REMOVED lines=25> */
.L_x_908:
        /* <DEDUP_REMOVED lines=21> */
.L_x_910:
[----:B------:R-:W-:Y:S05]  /*88d0*/  BSYNC.RECONVERGENT B0 ;  /* 0x0000000000007941 */ /* 0x000fea0003800200 */
.L_x_909:
        /* <DEDUP_REMOVED lines=35> */
.L_x_911:
        /* <DEDUP_REMOVED lines=21> */
.L_x_913:
[----:B------:R-:W-:Y:S05]  /*8c60*/  BSYNC.RECONVERGENT B0 ;  /* 0x0000000000007941 */ /* 0x000fea0003800200 */
.L_x_912:
        /* <DEDUP_REMOVED lines=25> */
.L_x_914:
        /* <DEDUP_REMOVED lines=21> */
.L_x_916:
[----:B------:R-:W-:Y:S05]  /*8f50*/  BSYNC.RECONVERGENT B0 ;  /* 0x0000000000007941 */ /* 0x000fea0003800200 */
.L_x_915:
        /* <DEDUP_REMOVED lines=35> */
.L_x_917:
        /* <DEDUP_REMOVED lines=16> */
[C---:B-1----:R-:W-:Y:S02]  /*9290*/  LEA R4, P0, R6.reuse, UR18, 0x1 ;  /* 0x0000001206047c11 */ /* 0x042fe4000f8008ff */
[----:B------:R-:W-:Y:S02]  /*92a0*/  IADD3 R5, PT, PT, R7, R5, RZ ;  /* 0x0000000507057210 */ /* 0x000fe40007ffe0ff */
[----:B------:R-:W-:Y:S02]  /*92b0*/  F2FP.F16.F32.PACK_AB R3, R3, R16 ;  /* 0x000000100303723e */ /* 0x000fe400000000ff */
[----:B------:R-:W-:-:S05]  /*92c0*/  LEA.HI.X R5, R6, UR19, R5, 0x1, P0 ;  /* 0x0000001306057c11 */ /* 0x000fca00080f0c05 */
[----:B------:R0:W-:Y:S02]  /*92d0*/  STG.E desc[UR10][R4.64], R3 ;  /* 0x0000000304007986 */ /* 0x0001e4000c10190a */
.L_x_919:
[----:B------:R-:W-:Y:S05]  /*92e0*/  BSYNC.RECONVERGENT B0 ;  /* 0x0000000000007941 */ /* 0x000fea0003800200 */
.L_x_918:
        /* <DEDUP_REMOVED lines=25> */
.L_x_920:
        /* <DEDUP_REMOVED lines=21> */
.L_x_922:
[----:B------:R-:W-:Y:S05]  /*95d0*/  BSYNC.RECONVERGENT B0 ;  /* 0x0000000000007941 */ /* 0x000fea0003800200 */
.L_x_921:
[----:B------:R-:W-:Y:S01]  /*95e0*/  IADD3 R17, PT, PT, R19, 0x70, RZ ;  /* 0x0000007013117810 */ /* 0x000fe20007ffe0ff */
[----:B------:R-:W-:Y:S01]  /*95f0*/  FADD.FTZ R6, R6, -UR9 ;  /* 0x8000000906067e21 */ /* 0x000fe20008010000 */
[----:B------:R-:W-:Y:S01]  /*9600*/  FADD.FTZ R52, R52, -UR9 ;  /* 0x8000000934347e21 */ /* 0x000fe20008010000 */
[--C-:B------:R-:W-:Y:S01]  /*9610*/  HADD2.F32 R0, -RZ, R55.reuse.H0_H0 ;  /* 0x20000037ff007230 */ /* 0x100fe20000004100 */
[----:B------:R-:W-:Y:S01]  /*9620*/  ISETP.GE.U32.AND P0, PT, R17, UR14, PT ;  /* 0x0000000e11007c0c */ /* 0x000fe2000bf06070 */
[--C-:B------:R-:W-:Y:S02]  /*9630*/  HADD2.F32 R14, -RZ, R54.reuse.H0_H0 ;  /* 0x20000036ff0e7230 */ /* 0x100fe40000004100 */
[----:B------:R-:W-:Y:S01]  /*9640*/  FMUL.FTZ R11, R6, UR12 ;  /* 0x0000000c060b7c20 */ /* 0x000fe20008410000 */
[----:B------:R-:W-:Y:S01]  /*9650*/  HADD2.F32 R55, -RZ, R55.H1_H1 ;  /* 0x30000037ff377230 */ /* 0x000fe20000004100 */
[----:B------:R-:W-:Y:S01]  /*9660*/  IADD3 R19, PT, PT, R19, 0x78, RZ ;  /* 0x0000007813137810 */ /* 0x000fe20007ffe0ff */
[----:B------:R-:W-:Y:S01]  /*9670*/  HADD2.F32 R54, -RZ, R54.H1_H1 ;  /* 0x30000036ff367230 */ /* 0x000fe20000004100 */
[----:B------:R-:W-:Y:S01]  /*9680*/  SHF.R.S32.HI R12, RZ, 0x1f, R17 ;  /* 0x0000001fff0c7819 */ /* 0x000fe20000011411 */
        /* <DEDUP_REMOVED lines=20> */
.L_x_923:
[----:B------:R-:W-:Y:S01]  /*97d0*/  ISETP.GE.AND.EX P0, PT, R12, UR15, PT, P0 ;  /* 0x0000000f0c007c0c */ /* 0x000fe2000bf06300 */
[--C-:B0-----:R-:W-:Y:S01]  /*97e0*/  FFMA.FTZ R2, R11, UR5, R18.reuse ;  /* 0x000000050b027c23 */ /* 0x101fe20008010012 */
        /* <DEDUP_REMOVED lines=24> */
.L_x_925:
[----:B------:R-:W-:Y:S05]  /*9970*/  BSYNC.RECONVERGENT B0 ;  /* 0x0000000000007941 */ /* 0x000fea0003800200 */
.L_x_924:
[--C-:B------:R-:W-:Y:S02]  /*9980*/  HADD2.F32 R0, -RZ, R53.reuse.H0_H0 ;  /* 0x20000035ff007230 */ /* 0x100fe40000004100 */
[--C-:B------:R-:W-:Y:S01]  /*9990*/  FFMA.FTZ R10, R11, UR5, R18.reuse ;  /* 0x000000050b0a7c23 */ /* 0x100fe20008010012 */
[----:B------:R-:W-:Y:S01]  /*99a0*/  FFMA.FTZ R9, R15, UR5, R18 ;  /* 0x000000050f097c23 */ /* 0x000fe20008010012 */
[----:B------:R-:W-:Y:S01]  /*99b0*/  SHF.R.S32.HI R12, RZ, 0x1f, R19 ;  /* 0x0000001fff0c7819 */ /* 0x000fe20000011413 */
        /* <DEDUP_REMOVED lines=20> */
.L_x_926:
[----:B------:R-:W-:Y:S01]  /*9b00*/  ISETP.GE.AND.EX P1, PT, R12, UR15, PT, P1 ;  /* 0x0000000f0c007c0c */ /* 0x000fe2000bf26310 */
[----:B------:R-:W-:Y:S01]  /*9b10*/  FFMA.FTZ R10, R57, R0, -R10 ;  /* 0x00000000390a7223 */ /* 0x000fe2000001080a */
[----:B------:R-:W-:Y:S01]  /*9b20*/  FFMA.FTZ R9, R56, R53, -R9 ;  /* 0x0000003538097223 */ /* 0x000fe20000010809 */
[----:B------:R-:W-:Y:S02]  /*9b30*/  BSSY.RECONVERGENT B0, `(.L_x_927) ;  /* 0x000000f000007945 */ /* 0x000fe40003800200 */
[----:B0-----:R-:W-:Y:S01]  /*9b40*/  FMUL.FTZ R5, R10, UR12 ;  /* 0x0000000c0a057c20 */ /* 0x001fe20008410000 */
        /* <DEDUP_REMOVED lines=13> */
.L_x_928:
[----:B------:R-:W-:Y:S05]  /*9c20*/  BSYNC.RECONVERGENT B0 ;  /* 0x0000000000007941 */ /* 0x000fea0003800200 */
.L_x_927:
[----:B------:R-:W1:Y:S01]  /*9c30*/  LDCU UR5, c[0x0][0x410] ;  /* 0x00008200ff0577ac */ /* 0x000e620008000800 */
[----:B------:R-:W1:Y:S01]  /*9c40*/  LDCU UR8, c[0x0][0x3e0] ;  /* 0x00007c00ff0877ac */ /* 0x000e620008000800 */
[----:B------:R-:W-:Y:S02]  /*9c50*/  UIADD3 UR6, UPT, UPT, UR7, UR6, URZ ;  /* 0x0000000607067290 */ /* 0x000fe4000fffe0ff */
[----:B------:R-:W-:Y:S02]  /*9c60*/  UIADD3 UR4, UPT, UPT, UR4, 0x1, URZ ;  /* 0x0000000104047890 */ /* 0x000fe4000fffe0ff */
[----:B-1----:R-:W-:-:S04]  /*9c70*/  UIMAD UR5, UR5, UR8, URZ ;  /* 0x00000008050572a4 */ /* 0x002fc8000f8e02ff */
[----:B------:R-:W-:-:S09]  /*9c80*/  UISETP.GE.AND UP0, UPT, UR6, UR5, UPT ;  /* 0x000000050600728c */ /* 0x000fd2000bf06270 */
[----:B------:R-:W-:Y:S05]  /*9c90*/  BRA.U !UP0, `(.L_x_929) ;  /* 0xffffff65082c7547 */ /* 0x000fea000b83ffff */
.L_x_862:
        /* <DEDUP_REMOVED lines=16> */
.L_x_931:
[----:B------:R-:W-:Y:S05]  /*9da0*/  BSYNC.RECONVERGENT B0 ;  /* 0x0000000000007941 */ /* 0x000fea0003800200 */
.L_x_930:
        /* <DEDUP_REMOVED lines=11> */
.L_x_933:
[----:B------:R-:W2:Y:S04]  /*9e60*/  LDG.E.STRONG.GPU R5, desc[UR10][R2.64] ;  /* 0x0000000a02057981 */ /* 0x000ea8000c1ef900 */
[----:B--2---:R-:W-:Y:S01]  /*9e70*/  CCTL.IVALL ;  /* 0x00000000ff00798f */ /* 0x004fe20002000000 */
[----:B------:R-:W-:Y:S05]  /*9e80*/  YIELD ;  /* 0x0000000000007946 */ /* 0x000fea0003800000 */
[----:B------:R-:W-:-:S13]  /*9e90*/  ISETP.NE.AND P0, PT, R5, R0, PT ;  /* 0x000000000500720c */ /* 0x000fda0003f05270 */
[----:B------:R-:W-:Y:S05]  /*9ea0*/  @P0 BRA `(.L_x_933) ;  /* 0xfffffffc00ec0947 */ /* 0x000fea000383ffff */
.L_x_932:
        /* <DEDUP_REMOVED lines=75> */
.L_x_936:
        /* <DEDUP_REMOVED lines=31> */
.L_x_935:
[----:B------:R-:W-:Y:S05]  /*a550*/  BSYNC.RECONVERGENT B0 ;  /* 0x0000000000007941 */ /* 0x000fea0003800200 */
.L_x_934:
        /* <DEDUP_REMOVED lines=10> */
.L_x_937:
        /* <DEDUP_REMOVED lines=87> */
.L_x_938:
        /* <DEDUP_REMOVED lines=9> */
.L_x_4897:


//--------------------- .text._Z35group_norm_nhwc_bwd_one_pass_kernelI11Fp16IOBf16WLi256ELi112ELi448EEv26Group_norm_nhwc_bwd_params --------------------------
	.section	.text._Z35group_norm_nhwc_bwd_one_pass_kernelI11Fp16IOBf16WLi256ELi112ELi448EEv26Group_norm_nhwc_bwd_params,"ax",@progbits
	.align	128
        .global         _Z35group_norm_nhwc_bwd_one_pass_kernelI11Fp16IOBf16WLi256ELi112ELi448EEv26Group_norm_nhwc_bwd_params
        .type           _Z35group_norm_nhwc_bwd_one_pass_kernelI11Fp16IOBf16WLi256ELi112ELi448EEv26Group_norm_nhwc_bwd_params,@function
        .size           _Z35group_norm_nhwc_bwd_one_pass_kernelI11Fp16IOBf16WLi256ELi112ELi448EEv26Group_norm_nhwc_bwd_params,(.L_x_4898 - _Z35group_norm_nhwc_bwd_one_pass_kernelI11Fp16IOBf16WLi256ELi112ELi448EEv26Group_norm_nhwc_bwd_params)
        .other          _Z35group_norm_nhwc_bwd_one_pass_kernelI11Fp16IOBf16WLi256ELi112ELi448EEv26Group_norm_nhwc_bwd_params,@"STO_CUDA_ENTRY STV_DEFAULT"
_Z35group_norm_nhwc_bwd_one_pass_kernelI11Fp16IOBf16WLi256ELi112ELi448EEv26Group_norm_nhwc_bwd_params:
.text._Z35group_norm_nhwc_bwd_one_pass_kernelI11Fp16IOBf16WLi256ELi112ELi448EEv26Group_norm_nhwc_bwd_params:
        /* <DEDUP_REMOVED lines=25> */
.L_x_965:
[----:B0-----:R-:W0:Y:S01]  /*0190*/  LDCU UR14, c[0x0][0x410] ;  /* 0x00008200ff0e77ac */ /* 0x001e220008000800 */
[----:B------:R-:W-:Y:S01]  /*01a0*/  IABS R4, UR8 ;  /* 0x0000000800047c13 */ /* 0x000fe20008000000 */
[----:B------:R-:W-:Y:S01]  /*01b0*/  HFMA2 R84, -RZ, RZ, 0, 0 ;  /* 0x00000000ff547431 */ /* 0x000fe200000001ff */
[----:B------:R-:W-:Y:S01]  /*01c0*/  IADD3 R5, PT, PT, R50, 0x8, RZ ;  /* 0x0000000832057810 */ /* 0x000fe20007ffe0ff */
[----:B------:R-:W-:Y:S01]  /*01d0*/  UMOV UR6, URZ ;  /* 0x000000ff00067c82 */ /* 0x000fe20008000000 */
[----:B------:R-:W-:Y:S01]  /*01e0*/  R2UR UR9, R4 ;  /* 0x00000000040972ca */ /* 0x000fe200000e0000 */
[----:B------:R-:W1:Y:S01]  /*01f0*/  LDCU.128 UR16, c[0x0][0x400] ;  /* 0x00008000ff1077ac */ /* 0x000e620008000c00 */
[----:B------:R-:W-:Y:S02]  /*0200*/  SHF.R.S32.HI R11, RZ, 0x1f, R5 ;  /* 0x0000001fff0b7819 */ /* 0x000fe40000011405 */
[----:B------:R-:W-:Y:S01]  /*0210*/  IADD3 R7, PT, PT, R50, 0x10, RZ ;  /* 0x0000001032077810 */ /* 0x000fe20007ffe0ff */
[----:B------:R-:W-:Y:S01]  /*0220*/  UISETP.GE.AND UP4, UPT, UR8, URZ, UPT ;  /* 0x000000ff0800728c */ /* 0x000fe2000bf86270 */
[----:B------:R-:W-:-:S02]  /*0230*/  LOP3.LUT R12, R12, 0xfeffffff, RZ, 0xc0, !PT ;  /* 0xfeffffff0c0c7812 */ /* 0x000fc400078ec0ff */
[----:B------:R-:W-:Y:S02]  /*0240*/  SHF.R.S32.HI R13, RZ, 0x1f, R7 ;  /* 0x0000001fff0d7819 */ /* 0x000fe40000011407 */
[----:B0-----:R-:W-:Y:S01]  /*0250*/  MOV R2, UR14 ;  /* 0x0000000e00027c02 */ /* 0x001fe20008000f00 */
[----:B------:R-:W-:Y:S02]  /*0260*/  ULOP3.LUT UR12, UR8, UR14, URZ, 0x3c, !UPT ;  /* 0x0000000e080c7292 */ /* 0x000fe4000f8e3cff */
[----:B------:R-:W-:Y:S01]  /*0270*/  UISETP.NE.AND UP0, UPT, UR14, URZ, UPT ;  /* 0x000000ff0e00728c */ /* 0x000fe2000bf05270 */
[----:B------:R-:W-:Y:S02]  /*0280*/  IABS R2, R2 ;  /* 0x0000000200027213 */ /* 0x000fe40000000000 */
[----:B-1----:R-:W-:Y:S02]  /*0290*/  ISETP.GE.U32.AND P0, PT, R50, UR16, PT ;  /* 0x0000001032007c0c */ /* 0x002fe4000bf06070 */
[----:B------:R-:W-:-:S02]  /*02a0*/  R2UR UR13, R2 ;  /* 0x00000000020d72ca */ /* 0x000fc400000e0000 */
[----:B------:R-:W-:-:S11]  /*02b0*/  MOV R9, UR18 ;  /* 0x0000001200097c02 */ /* 0x000fd60008000f00 */
[----:B------:R-:W0:Y:S08]  /*02c0*/  I2F.RP R2, UR13 ;  /* 0x0000000d00027d06 */ /* 0x000e300008209400 */
[----:B0-----:R-:W0:Y:S02]  /*02d0*/  MUFU.RCP R2, R2 ;  /* 0x0000000200027308 */ /* 0x001e240000001000 */
[----:B0-----:R-:W-:-:S06]  /*02e0*/  IADD3 R3, PT, PT, R2, 0xffffffe, RZ ;  /* 0x0ffffffe02037810 */ /* 0x001fcc0007ffe0ff */
[----:B------:R-:W0:Y:S02]  /*02f0*/  F2I.FTZ.U32.TRUNC.NTZ R3, R3 ;  /* 0x0000000300037305 */ /* 0x000e24000021f000 */
[----:B0-----:R-:W-:Y:S02]  /*0300*/  R2UR UR7, R3 ;  /* 0x00000000030772ca */ /* 0x001fe400000e0000 */
[----:B------:R-:W-:-:S04]  /*0310*/  SHF.R.S32.HI R3, RZ, 0x1f, R50 ;  /* 0x0000001fff037819 */ /* 0x000fc80000011432 */
[----:B------:R-:W-:Y:S02]  /*0320*/  ISETP.GE.AND.EX P3, PT, R3, UR17, PT, P0 ;  /* 0x0000001103007c0c */ /* 0x000fe4000bf66300 */
[----:B------:R-:W-:-:S04]  /*0330*/  ISETP.GE.U32.AND P0, PT, R5, UR16, PT ;  /* 0x0000001005007c0c */ /* 0x000fc8000bf06070 */
[----:B------:R-:W-:Y:S01]  /*0340*/  ISETP.GE.AND.EX P4, PT, R11, UR17, PT, P0 ;  /* 0x000000110b007c0c */ /* 0x000fe2000bf86300 */
[----:B------:R-:W-:Y:S01]  /*0350*/  UIADD3 UR5, UPT, UPT, URZ, -UR7, URZ ;  /* 0x80000007ff057290 */ /* 0x000fe2000fffe0ff */
[----:B------:R-:W-:-:S03]  /*0360*/  ISETP.GE.U32.AND P0, PT, R7, UR16, PT ;  /* 0x0000001007007c0c */ /* 0x000fc6000bf06070 */
[----:B------:R-:W-:Y:S01]  /*0370*/  UIMAD UR5, UR5, UR13, URZ ;  /* 0x0000000d050572a4 */ /* 0x000fe2000f8e02ff */
[----:B------:R-:W-:Y:S01]  /*0380*/  ISETP.GE.AND.EX P6, PT, R13, UR17, PT, P0 ;  /* 0x000000110d007c0c */ /* 0x000fe2000bfc6300 */
[----:B------:R-:W0:Y:S01]  /*0390*/  @!P3 LDC.64 R14, c[0x0][0x3f8] ;  /* 0x0000fe00ff0ebb82 */ /* 0x000e220000000a00 */
[----:B------:R-:W-:Y:S01]  /*03a0*/  @P3 LOP3.LUT R12, R12, 0x1000000, RZ, 0xfc, !PT ;  /* 0x010000000c0c3812 */ /* 0x000fe200078efcff */
[----:B------:R-:W-:-:S03]  /*03b0*/  UIMAD.WIDE.U32 UR6, UR7, UR5, UR6 ;  /* 0x00000005070672a5 */ /* 0x000fc6000f8e0006 */
[----:B------:R-:W-:Y:S01]  /*03c0*/  LOP3.LUT R12, R12, 0xff7fffff, RZ, 0xc0, !PT ;  /* 0xff7fffff0c0c7812 */ /* 0x000fe200078ec0ff */
[----:B------:R-:W-:Y:S02]  /*03d0*/  UIMAD.WIDE.U32 UR6, UR7, UR9, URZ ;  /* 0x00000009070672a5 */ /* 0x000fe4000f8e00ff */
[----:B------:R-:W1:Y:S01]  /*03e0*/  @!P3 LDC.64 R16, c[0x0][0x398] ;  /* 0x0000e600ff10bb82 */ /* 0x000e620000000a00 */
[----:B------:R-:W-:Y:S01]  /*03f0*/  @P4 LOP3.LUT R12, R12, 0x800000, RZ, 0xfc, !PT ;  /* 0x008000000c0c4812 */ /* 0x000fe200078efcff */
[----:B------:R-:W-:-:S03]  /*0400*/  UIADD3 UR5, UPT, UPT, -UR7, URZ, URZ ;  /* 0x000000ff07057290 */ /* 0x000fc6000fffe1ff */
[----:B------:R-:W-:Y:S01]  /*0410*/  LOP3.LUT R12, R12, 0xffbfffff, RZ, 0xc0, !PT ;  /* 0xffbfffff0c0c7812 */ /* 0x000fe200078ec0ff */
[----:B------:R-:W-:Y:S02]  /*0420*/  UIMAD UR5, UR13, UR5, UR9 ;  /* 0x000000050d0572a4 */ /* 0x000fe4000f8e0209 */
[----:B------:R-:W-:Y:S01]  /*0430*/  ULOP3.LUT UR9, URZ, UR14, URZ, 0x33, !UPT ;  /* 0x0000000eff097292 */ /* 0x000fe2000f8e33ff */
[----:B------:R-:W2:Y:S01]  /*0440*/  @!P3 LDC.64 R72, c[0x0][0x3a0] ;  /* 0x0000e800ff48bb82 */ /* 0x000ea20000000a00 */
[----:B------:R-:W-:Y:S01]  /*0450*/  UISETP.GT.U32.AND UP2, UPT, UR13, UR5, UPT ;  /* 0x000000050d00728c */ /* 0x000fe2000bf44070 */
[----:B------:R-:W-:-:S06]  /*0460*/  @P6 LOP3.LUT R12, R12, 0x400000, RZ, 0xfc, !PT ;  /* 0x004000000c0c6812 */ /* 0x000fcc00078efcff */
[----:B------:R-:W3:Y:S04]  /*0470*/  @!P4 LDC.64 R18, c[0x0][0x3f8] ;  /* 0x0000fe00ff12cb82 */ /* 0x000ee80000000a00 */
[----:B------:R-:W-:Y:S02]  /*0480*/  @!UP2 UIADD3 UR5, UPT, UPT, UR5, -UR13, URZ ;  /* 0x8000000d0505a290 */ /* 0x000fe4000fffe0ff */
[----:B------:R-:W-:Y:S02]  /*0490*/  @!UP2 UIADD3 UR7, UPT, UPT, UR7, 0x1, URZ ;  /* 0x000000010707a890 */ /* 0x000fe4000fffe0ff */
[----:B------:R-:W-:Y:S01]  /*04a0*/  UIADD3 UR6, UPT, UPT, UR5, -UR13, URZ ;  /* 0x8000000d05067290 */ /* 0x000fe2000fffe0ff */
[----:B------:R-:W4:Y:S01]  /*04b0*/  @!P6 LDC.64 R22, c[0x0][0x3f8] ;  /* 0x0000fe00ff16eb82 */ /* 0x000f220000000a00 */
[----:B------:R-:W-:-:S02]  /*04c0*/  UISETP.GT.U32.AND UP3, UPT, UR13, UR5, UPT ;  /* 0x000000050d00728c */ /* 0x000fc4000bf64070 */
[----:B------:R-:W-:Y:S02]  /*04d0*/  UISETP.GE.U32.AND UP1, UPT, UR5, UR13, UPT ;  /* 0x0000000d0500728c */ /* 0x000fe4000bf26070 */
[----:B------:R-:W-:Y:S02]  /*04e0*/  USEL UR5, UR6, UR5, !UP3 ;  /* 0x0000000506057287 */ /* 0x000fe4000d800000 */
[----:B------:R-:W-:Y:S01]  /*04f0*/  UISETP.GE.AND UP2, UPT, UR12, URZ, UPT ;  /* 0x000000ff0c00728c */ /* 0x000fe2000bf46270 */
[----:B------:R-:W5:Y:S01]  /*0500*/  @!P4 LDC.64 R66, c[0x0][0x3a0] ;  /* 0x0000e800ff42cb82 */ /* 0x000f620000000a00 */
[----:B------:R-:W-:-:S04]  /*0510*/  @!UP4 UIADD3 UR5, UPT, UPT, -UR5, URZ, URZ ;  /* 0x000000ff0505c290 */ /* 0x000fc8000fffe1ff */
[----:B------:R-:W-:Y:S02]  /*0520*/  USEL UR13, UR9, UR5, !UP0 ;  /* 0x00000005090d7287 */ /* 0x000fe4000c000000 */
[----:B------:R-:W-:Y:S01]  /*0530*/  @UP1 UIADD3 UR7, UPT, UPT, UR7, 0x1, URZ ;  /* 0x0000000107071890 */ /* 0x000fe2000fffe0ff */
[----:B------:R-:W5:Y:S01]  /*0540*/  @!P6 LDC.64 R64, c[0x0][0x3a0] ;  /* 0x0000e800ff40eb82 */ /* 0x000f620000000a00 */
[----:B------:R-:W-:Y:S02]  /*0550*/  UIMAD UR5, UR13, 0x70, URZ ;  /* 0x000000700d0578a4 */ /* 0x000fe4000f8e02ff */
[----:B------:R-:W-:-:S04]  /*0560*/  @!UP2 UIADD3 UR7, UPT, UPT, -UR7, URZ, URZ ;  /* 0x000000ff0707a290 */ /* 0x000fc8000fffe1ff */
[----:B------:R-:W-:Y:S01]  /*0570*/  USEL UR7, UR9, UR7, !UP0 ;  /* 0x0000000709077287 */ /* 0x000fe2000c000000 */
[----:B------:R-:W-:Y:S01]  /*0580*/  IADD3 R36, P1, PT, R0, UR5, RZ ;  /* 0x0000000500247c10 */ /* 0x000fe2000ff3e0ff */
[----:B----4-:R-:W-:Y:S01]  /*0590*/  @!P6 IMAD R4, R13, R22, RZ ;  /* 0x000000160d04e224 */ /* 0x010fe200078e02ff */
[----:B------:R-:W-:Y:S01]  /*05a0*/  MOV R0, UR5 ;  /* 0x0000000500007c02 */ /* 0x000fe20008000f00 */
[----:B------:R-:W-:Y:S01]  /*05b0*/  USHF.R.S32.HI UR5, URZ, 0x1f, UR7 ;  /* 0x0000001fff057899 */ /* 0x000fe20008011407 */
[----:B------:R-:W4:Y:S02]  /*05c0*/  @!P6 LDC.64 R24, c[0x0][0x398] ;  /* 0x0000e600ff18eb82 */ /* 0x000f240000000a00 */
[----:B------:R-:W-:Y:S01]  /*05d0*/  LEA.HI.X.SX32 R37, R0, RZ, 0x1, P1 ;  /* 0x000000ff00257211 */ /* 0x000fe200008f0eff */
[----:B------:R-:W-:Y:S01]  /*05e0*/  UIMAD UR5, UR5, UR18, URZ ;  /* 0x00000012050572a4 */ /* 0x000fe2000f8e02ff */
[----:B0-----:R-:W-:-:S03]  /*05f0*/  @!P3 IMAD R0, R3, R14, RZ ;  /* 0x0000000e0300b224 */ /* 0x001fc600078e02ff */
[----:B------:R-:W-:Y:S02]  /*0600*/  UIMAD UR5, UR7, UR19, UR5 ;  /* 0x00000013070572a4 */ /* 0x000fe4000f8e0205 */
[----:B------:R-:W-:Y:S01]  /*0610*/  IMAD.WIDE.U32 R36, R9, UR7, R36 ;  /* 0x0000000709247c25 */ /* 0x000fe2000f8e0024 */
[C---:B------:R-:W-:Y:S02]  /*0620*/  IADD3 R9, PT, PT, R50.reuse, 0x18, RZ ;  /* 0x0000001832097810 */ /* 0x040fe40007ffe0ff */
[----:B------:R-:W-:Y:S02]  /*0630*/  CS2R R80, SRZ ;  /* 0x0000000000507805 */ /* 0x000fe4000001ff00 */
[C---:B------:R-:W-:Y:S01]  /*0640*/  IADD3 R85, PT, PT, R50.reuse, 0xf8, RZ ;  /* 0x000000f832557810 */ /* 0x040fe20007ffe0ff */
[----:B------:R-:W-:Y:S01]  /*0650*/  @!P3 IMAD R15, R50, R15, R0 ;  /* 0x0000000f320fb224 */ /* 0x000fe200078e0200 */
[----:B------:R-:W-:Y:S01]  /*0660*/  IADD3 R35, PT, PT, R37, UR5, RZ ;  /* 0x0000000525237c10 */ /* 0x000fe2000fffe0ff */
[----:B---3--:R-:W-:Y:S01]  /*0670*/  @!P4 IMAD R0, R11, R18, RZ ;  /* 0x000000120b00c224 */ /* 0x008fe200078e02ff */
[----:B------:R-:W-:Y:S01]  /*0680*/  @!P3 MOV R34, R36 ;  /* 0x000000240022b202 */ /* 0x000fe20000000f00 */
[----:B------:R-:W0:Y:S01]  /*0690*/  LDCU.64 UR6, c[0x0][0x3b8] ;  /* 0x00007700ff0677ac */ /* 0x000e220008000a00 */
[----:B------:R-:W-:-:S02]  /*06a0*/  ISETP.GE.U32.AND P0, PT, R9, UR16, PT ;  /* 0x0000001009007c0c */ /* 0x000fc4000bf06070 */
[C---:B------:R-:W-:Y:S01]  /*06b0*/  IADD3 R11, PT, PT, R50.reuse, 0x20, RZ ;  /* 0x00000020320b7810 */ /* 0x040fe20007ffe0ff */
[----:B------:R-:W-:-:S05]  /*06c0*/  @!P3 IMAD.WIDE.U32 R2, R50, R14, R34 ;  /* 0x0000000e3202b225 */ /* 0x000fca00078e0022 */
[----:B------:R-:W-:Y:S02]  /*06d0*/  @!P3 IADD3 R3, PT, PT, R3, R15, RZ ;  /* 0x0000000f0303b210 */ /* 0x000fe40007ffe0ff */
[C---:B------:R-:W-:Y:S02]  /*06e0*/  @!P3 SHF.L.U32 R63, R2.reuse, 0x1, RZ ;  /* 0x00000001023fb819 */ /* 0x040fe400000006ff */
[----:B------:R-:W-:Y:S02]  /*06f0*/  @!P3 SHF.L.U64.HI R2, R2, 0x1, R3 ;  /* 0x000000010202b819 */ /* 0x000fe40000010203 */
[C---:B-1----:R-:W-:Y:S02]  /*0700*/  @!P3 IADD3 R62, P2, PT, R63.reuse, R16, RZ ;  /* 0x000000103f3eb210 */ /* 0x042fe40007f5e0ff */
[----:B--2---:R-:W-:Y:S02]  /*0710*/  @!P3 IADD3 R72, P1, PT, R63, R72, RZ ;  /* 0x000000483f48b210 */ /* 0x004fe40007f3e0ff */
[----:B------:R-:W-:-:S02]  /*0720*/  @!P3 IADD3.X R63, PT, PT, R2, R17, RZ, P2, !PT ;  /* 0x00000011023fb210 */ /* 0x000fc400017fe4ff */
[----:B------:R-:W-:Y:S02]  /*0730*/  LOP3.LUT P2, RZ, R12, 0x800000, RZ, 0xc0, !PT ;  /* 0x008000000cff7812 */ /* 0x000fe4000784c0ff */
[----:B------:R-:W-:Y:S02]  /*0740*/  SHF.R.S32.HI R15, RZ, 0x1f, R9 ;  /* 0x0000001fff0f7819 */ /* 0x000fe40000011409 */
[----:B------:R-:W-:Y:S02]  /*0750*/  @!P3 IADD3.X R73, PT, PT, R2, R73, RZ, P1, !PT ;  /* 0x000000490249b210 */ /* 0x000fe40000ffe4ff */
[----:B------:R-:W-:Y:S02]  /*0760*/  ISETP.GE.AND.EX P5, PT, R15, UR17, PT, P0 ;  /* 0x000000110f007c0c */ /* 0x000fe4000bfa6300 */
[----:B------:R-:W-:Y:S02]  /*0770*/  ISETP.GE.U32.AND P0, PT, R11, UR16, PT ;  /* 0x000000100b007c0c */ /* 0x000fe4000bf06070 */
[----:B------:R-:W-:-:S02]  /*0780*/  SHF.R.S32.HI R17, RZ, 0x1f, R11 ;  /* 0x0000001fff117819 */ /* 0x000fc4000001140b */
[----:B------:R-:W-:Y:S01]  /*0790*/  LOP3.LUT R12, R12, 0xffdfffff, RZ, 0xc0, !PT ;  /* 0xffdfffff0c0c7812 */ /* 0x000fe200078ec0ff */
[----:B------:R-:W1:Y:S01]  /*07a0*/  @!P2 LDC.64 R20, c[0x0][0x398] ;  /* 0x0000e600ff14ab82 */ /* 0x000e620000000a00 */
[----:B------:R-:W-:Y:S01]  /*07b0*/  @!P2 MOV R2, R36 ;  /* 0x000000240002a202 */ /* 0x000fe20000000f00 */
[----:B------:R-:W-:Y:S01]  /*07c0*/  @!P2 IMAD R19, R5, R19, R0 ;  /* 0x000000130513a224 */ /* 0x000fe200078e0200 */
[----:B------:R-:W-:Y:S02]  /*07d0*/  @!P2 MOV R3, R35 ;  /* 0x000000230003a202 */ /* 0x000fe40000000f00 */
[----:B------:R-:W-:Y:S02]  /*07e0*/  ISETP.GE.AND.EX P4, PT, R17, UR17, PT, P0 ;  /* 0x0000001111007c0c */ /* 0x000fe4000bf86300 */
[----:B------:R-:W-:Y:S01]  /*07f0*/  @P5 LOP3.LUT R12, R12, 0x200000, RZ, 0xfc, !PT ;  /* 0x002000000c0c5812 */ /* 0x000fe200078efcff */
[----:B------:R-:W-:Y:S01]  /*0800*/  @!P2 IMAD.WIDE.U32 R2, R5, R18, R2 ;  /* 0x000000120502a225 */ /* 0x000fe200078e0002 */
[----:B------:R-:W2:Y:S01]  /*0810*/  @!P5 LDC.64 R26, c[0x0][0x3f8] ;  /* 0x0000fe00ff1adb82 */ /* 0x000ea20000000a00 */
[----:B------:R-:W-:-:S02]  /*0820*/  IADD3 R5, PT, PT, R50, 0x28, RZ ;  /* 0x0000002832057810 */ /* 0x000fc40007ffe0ff */
[----:B------:R-:W-:Y:S02]  /*0830*/  LOP3.LUT R12, R12, 0xffefffff, RZ, 0xc0, !PT ;  /* 0xffefffff0c0c7812 */ /* 0x000fe400078ec0ff */
[----:B------:R-:W-:Y:S01]  /*0840*/  @!P2 IADD3 R3, PT, PT, R3, R19, RZ ;  /* 0x000000130303a210 */ /* 0x000fe20007ffe0ff */
[----:B------:R-:W-:Y:S01]  /*0850*/  @!P6 IMAD R19, R7, R23, R4 ;  /* 0x000000170713e224 */ /* 0x000fe200078e0204 */
[C---:B------:R-:W-:Y:S01]  /*0860*/  @!P2 SHF.L.U32 R61, R2.reuse, 0x1, RZ ;  /* 0x00000001023da819 */ /* 0x040fe200000006ff */
[----:B------:R-:W3:Y:S01]  /*0870*/  @!P5 LDC.64 R48, c[0x0][0x3a0] ;  /* 0x0000e800ff30db82 */ /* 0x000ee20000000a00 */
[----:B------:R-:W-:Y:S02]  /*0880*/  @!P2 SHF.L.U64.HI R0, R2, 0x1, R3 ;  /* 0x000000010200a819 */ /* 0x000fe40000010203 */
[----:B------:R-:W-:Y:S02]  /*0890*/  @!P6 MOV R2, R36 ;  /* 0x000000240002e202 */ /* 0x000fe40000000f00 */
[----:B------:R-:W-:-:S02]  /*08a0*/  @!P6 MOV R3, R35 ;  /* 0x000000230003e202 */ /* 0x000fc40000000f00 */
[----:B-----5:R-:W-:Y:S01]  /*08b0*/  @!P2 IADD3 R66, P0, PT, R61, R66, RZ ;  /* 0x000000423d42a210 */ /* 0x020fe20007f1e0ff */
[----:B------:R-:W5:Y:S01]  /*08c0*/  @!P4 LDC.64 R44, c[0x0][0x3a0] ;  /* 0x0000e800ff2ccb82 */ /* 0x000f620000000a00 */
[----:B------:R-:W-:Y:S01]  /*08d0*/  ISETP.GE.U32.AND P1, PT, R5, UR16, PT ;  /* 0x0000001005007c0c */ /* 0x000fe2000bf26070 */
[----:B------:R-:W-:Y:S01]  /*08e0*/  @!P6 IMAD.WIDE.U32 R2, R7, R22, R2 ;  /* 0x000000160702e225 */ /* 0x000fe200078e0002 */
[----:B------:R-:W-:Y:S02]  /*08f0*/  @!P2 IADD3.X R67, PT, PT, R0, R67, RZ, P0, !PT ;  /* 0x000000430043a210 */ /* 0x000fe400007fe4ff */
[----:B-1----:R-:W-:Y:S02]  /*0900*/  @!P2 IADD3 R60, P0, PT, R61, R20, RZ ;  /* 0x000000143d3ca210 */ /* 0x002fe40007f1e0ff */
[----:B------:R-:W-:Y:S01]  /*0910*/  SHF.R.S32.HI R13, RZ, 0x1f, R5 ;  /* 0x0000001fff0d7819 */ /* 0x000fe20000011405 */
[----:B------:R-:W1:Y:S01]  /*0920*/  @!P4 LDC.64 R22, c[0x0][0x3f8] ;  /* 0x0000fe00ff16cb82 */ /* 0x000e620000000a00 */
[----:B------:R-:W-:-:S02]  /*0930*/  @!P6 IADD3 R3, PT, PT, R3, R19, RZ ;  /* 0x000000130303e210 */ /* 0x000fc40007ffe0ff */
[----:B------:R-:W-:Y:S02]  /*0940*/  @!P2 IADD3.X R61, PT, PT, R0, R21, RZ, P0, !PT ;  /* 0x00000015003da210 */ /* 0x000fe400007fe4ff */
[----:B------:R-:W-:Y:S02]  /*0950*/  ISETP.GE.AND.EX P3, PT, R13, UR17, PT, P1 ;  /* 0x000000110d007c0c */ /* 0x000fe4000bf66310 */
[C---:B------:R-:W-:Y:S01]  /*0960*/  @!P6 SHF.L.U32 R41, R2.reuse, 0x1, RZ ;  /* 0x000000010229e819 */ /* 0x040fe200000006ff */
[----:B------:R-:W0:Y:S01]  /*0970*/  @!P5 LDC.64 R18, c[0x0][0x398] ;  /* 0x0000e600ff12db82 */ /* 0x000e220000000a00 */
[----:B------:R-:W-:Y:S01]  /*0980*/  @!P6 SHF.L.U64.HI R0, R2, 0x1, R3 ;  /* 0x000000010200e819 */ /* 0x000fe20000010203 */
[----:B--2---:R-:W-:Y:S01]  /*0990*/  @!P5 IMAD R2, R15, R26, RZ ;  /* 0x0000001a0f02d224 */ /* 0x004fe200078e02ff */
[----:B------:R-:W-:Y:S02]  /*09a0*/  @!P5 MOV R3, R35 ;  /* 0x000000230003d202 */ /* 0x000fe40000000f00 */
[----:B------:R-:W-:Y:S01]  /*09b0*/  @!P6 IADD3 R64, P0, PT, R41, R64, RZ ;  /* 0x000000402940e210 */ /* 0x000fe20007f1e0ff */
[----:B------:R-:W-:Y:S01]  /*09c0*/  @!P5 IMAD R7, R9, R27, R2 ;  /* 0x0000001b0907d224 */ /* 0x000fe200078e0202 */
[----:B------:R-:W-:Y:S01]  /*09d0*/  @!P5 MOV R2, R36 ;  /* 0x000000240002d202 */ /* 0x000fe20000000f00 */
[----:B------:R-:W2:Y:S01]  /*09e0*/  @!P4 LDC.64 R14, c[0x0][0x398] ;  /* 0x0000e600ff0ecb82 */ /* 0x000ea20000000a00 */
[----:B------:R-:W-:-:S02]  /*09f0*/  @!P6 IADD3.X R65, PT, PT, R0, R65, RZ, P0, !PT ;  /* 0x000000410041e210 */ /* 0x000fc400007fe4ff */
[----:B----4-:R-:W-:Y:S01]  /*0a00*/  @!P6 IADD3 R40, P0, PT, R41, R24, RZ ;  /* 0x000000182928e210 */ /* 0x010fe20007f1e0ff */
[----:B------:R-:W-:Y:S01]  /*0a10*/  @!P5 IMAD.WIDE.U32 R2, R9, R26, R2 ;  /* 0x0000001a0902d225 */ /* 0x000fe200078e0002 */
[----:B------:R-:W-:Y:S02]  /*0a20*/  @P4 LOP3.LUT R12, R12, 0x100000, RZ, 0xfc, !PT ;  /* 0x001000000c0c4812 */ /* 0x000fe400078efcff */
[----:B------:R-:W-:Y:S01]  /*0a30*/  @!P6 IADD3.X R41, PT, PT, R0, R25, RZ, P0, !PT ;  /* 0x000000190029e210 */ /* 0x000fe200007fe4ff */
[----:B------:R-:W4:Y:S01]  /*0a40*/  @!P3 LDC.64 R20, c[0x0][0x3f8] ;  /* 0x0000fe00ff14bb82 */ /* 0x000f220000000a00 */
[----:B------:R-:W-:Y:S01]  /*0a50*/  @!P5 IADD3 R3, PT, PT, R3, R7, RZ ;  /* 0x000000070303d210 */ /* 0x000fe20007ffe0ff */
[----:B-1----:R-:W-:Y:S01]  /*0a60*/  @!P4 IMAD R4, R17, R22, RZ ;  /* 0x000000161104c224 */ /* 0x002fe200078e02ff */
[C---:B------:R-:W-:Y:S02]  /*0a70*/  @!P5 SHF.L.U32 R33, R2.reuse, 0x1, RZ ;  /* 0x000000010221d819 */ /* 0x040fe400000006ff */
[----:B------:R-:W-:Y:S01]  /*0a80*/  @!P5 SHF.L.U64.HI R0, R2, 0x1, R3 ;  /* 0x000000010200d819 */ /* 0x000fe20000010203 */
[----:B------:R-:W-:Y:S01]  /*0a90*/  @!P4 IMAD R7, R11, R23, R4 ;  /* 0x000000170b07c224 */ /* 0x000fe200078e0204 */
[----:B------:R-:W-:Y:S01]  /*0aa0*/  @!P4 MOV R2, R36 ;  /* 0x000000240002c202 */ /* 0x000fe20000000f00 */
[----:B------:R-:W1:Y:S01]  /*0ab0*/  @!P3 LDC.64 R42, c[0x0][0x3a0] ;  /* 0x0000e800ff2abb82 */ /* 0x000e620000000a00 */
[----:B------:R-:W-:-:S02]  /*0ac0*/  @!P4 MOV R3, R35 ;  /* 0x000000230003c202 */ /* 0x000fc40000000f00 */
[----:B---3--:R-:W-:Y:S02]  /*0ad0*/  @!P5 IADD3 R48, P0, PT, R33, R48, RZ ;  /* 0x000000302130d210 */ /* 0x008fe40007f1e0ff */
[----:B------:R-:W-:Y:S01]  /*0ae0*/  LOP3.LUT R12, R12, 0xfff7ffff, RZ, 0xc0, !PT ;  /* 0xfff7ffff0c0c7812 */ /* 0x000fe200078ec0ff */
[----:B------:R-:W-:Y:S01]  /*0af0*/  @!P4 IMAD.WIDE.U32 R2, R11, R22, R2 ;  /* 0x000000160b02c225 */ /* 0x000fe200078e0002 */
[C---:B------:R-:W-:Y:S01]  /*0b00*/  @!P5 IADD3.X R49, PT, PT, R0.reuse, R49, RZ, P0, !PT ;  /* 0x000000310031d210 */ /* 0x040fe200007fe4ff */
[----:B------:R-:W3:Y:S01]  /*0b10*/  @!P3 LDC.64 R10, c[0x0][0x398] ;  /* 0x0000e600ff0abb82 */ /* 0x000ee20000000a00 */
[----:B0-----:R-:W-:Y:S02]  /*0b20*/  @!P5 IADD3 R32, P0, PT, R33, R18, RZ ;  /* 0x000000122120d210 */ /* 0x001fe40007f1e0ff */
[----:B------:R-:W-:Y:S02]  /*0b30*/  @!P4 IADD3 R3, PT, PT, R3, R7, RZ ;  /* 0x000000070303c210 */ /* 0x000fe40007ffe0ff */
[----:B------:R-:W-:-:S02]  /*0b40*/  @!P5 IADD3.X R33, PT, PT, R0, R19, RZ, P0, !PT ;  /* 0x000000130021d210 */ /* 0x000fc400007fe4ff */
[C---:B------:R-:W-:Y:S01]  /*0b50*/  @!P4 SHF.L.U32 R7, R2.reuse, 0x1, RZ ;  /* 0x000000010207c819 */ /* 0x040fe200000006ff */
[----:B----4-:R-:W-:Y:S01]  /*0b60*/  @!P3 IMAD R4, R13, R20, RZ ;  /* 0x000000140d04b224 */ /* 0x010fe200078e02ff */
[----:B------:R-:W-:Y:S02]  /*0b70*/  @!P4 SHF.L.U64.HI R0, R2, 0x1, R3 ;  /* 0x000000010200c819 */ /* 0x000fe40000010203 */
[----:B------:R-:W-:Y:S01]  /*0b80*/  @!P3 MOV R2, R36 ;  /* 0x000000240002b202 */ /* 0x000fe20000000f00 */
[----:B------:R-:W-:Y:S01]  /*0b90*/  @!P3 IMAD R9, R5, R21, R4 ;  /* 0x000000150509b224 */ /* 0x000fe200078e0204 */
[----:B------:R-:W-:Y:S02]  /*0ba0*/  @!P3 MOV R3, R35 ;  /* 0x000000230003b202 */ /* 0x000fe40000000f00 */
[----:B-----5:R-:W-:Y:S02]  /*0bb0*/  @!P4 IADD3 R44, P0, PT, R7, R44, RZ ;  /* 0x0000002c072cc210 */ /* 0x020fe40007f1e0ff */
[----:B------:R-:W-:Y:S01]  /*0bc0*/  @P3 LOP3.LUT R12, R12, 0x80000, RZ, 0xfc, !PT ;  /* 0x000800000c0c3812 */ /* 0x000fe200078efcff */
[----:B------:R-:W-:Y:S01]  /*0bd0*/  @!P3 IMAD.WIDE.U32 R2, R5, R20, R2 ;  /* 0x000000140502b225 */ /* 0x000fe200078e0002 */
[----:B------:R-:W-:-:S02]  /*0be0*/  @!P4 IADD3.X R45, PT, PT, R0, R45, RZ, P0, !PT ;  /* 0x0000002d002dc210 */ /* 0x000fc400007fe4ff */
[----:B--2---:R-:W-:Y:S02]  /*0bf0*/  @!P4 IADD3 R6, P0, PT, R7, R14, RZ ;  /* 0x0000000e0706c210 */ /* 0x004fe40007f1e0ff */
[----:B------:R-:W-:Y:S02]  /*0c00*/  @!P3 IADD3 R3, PT, PT, R3, R9, RZ ;  /* 0x000000090303b210 */ /* 0x000fe40007ffe0ff */
[----:B------:R-:W-:Y:S02]  /*0c10*/  @!P3 SHF.L.U32 R31, R2, 0x1, RZ ;  /* 0x00000001021fb819 */ /* 0x000fe400000006ff */
[----:B------:R-:W-:Y:S02]  /*0c20*/  @!P4 IADD3.X R7, PT, PT, R0, R15, RZ, P0, !PT ;  /* 0x0000000f0007c210 */ /* 0x000fe400007fe4ff */
[----:B------:R-:W-:Y:S02]  /*0c30*/  @!P3 SHF.L.U64.HI R2, R2, 0x1, R3 ;  /* 0x000000010202b819 */ /* 0x000fe40000010203 */
[----:B-1----:R-:W-:-:S02]  /*0c40*/  @!P3 IADD3 R42, P0, PT, R31, R42, RZ ;  /* 0x0000002a1f2ab210 */ /* 0x002fc40007f1e0ff */
        /* <DEDUP_REMOVED lines=244> */
[----:B------:R0:W2:Y:S04]  /*1b90*/  @!P1 LDG.E R81, desc[UR10][R62.64] ;  /* 0x0000000a3e519981 */ /* 0x0000a8000c1e1900 */
[----:B------:R-:W3:Y:S04]  /*1ba0*/  @!P1 LDG.E R84, desc[UR10][R72.64] ;  /* 0x0000000a48549981 */ /* 0x000ee8000c1e1900 */
[----:B------:R-:W1:Y:S01]  /*1bb0*/  @!P5 LDC.64 R56, c[0x0][0x3f8] ;  /* 0x0000fe00ff38db82 */ /* 0x000e620000000a00 */
[----:B------:R-:W-:-:S04]  /*1bc0*/  @P5 LOP3.LUT R12, R12, 0x80, RZ, 0xfc, !PT ;  /* 0x000000800c0c5812 */ /* 0x000fc800078efcff */
[----:B------:R-:W-:-:S03]  /*1bd0*/  LOP3.LUT R12, R12, 0xffffffbf, RZ, 0xc0, !PT ;  /* 0xffffffbf0c0c7812 */ /* 0x000fc600078ec0ff */
[----:B------:R-:W4:Y:S01]  /*1be0*/  @!P5 LDC.64 R68, c[0x0][0x3a0] ;  /* 0x0000e800ff44db82 */ /* 0x000f220000000a00 */
[----:B-1----:R-:W-:Y:S01]  /*1bf0*/  @!P5 IMAD R4, R5, R56, RZ ;  /* 0x000000380504d224 */ /* 0x002fe200078e02ff */
[----:B------:R-:W-:-:S03]  /*1c00*/  @!P5 MOV R5, R35 ;  /* 0x000000230005d202 */ /* 0x000fc60000000f00 */
[----:B------:R-:W-:Y:S01]  /*1c10*/  @!P5 IMAD R57, R55, R57, R4 ;  /* 0x000000393739d224 */ /* 0x000fe200078e0204 */
[----:B------:R-:W-:-:S05]  /*1c20*/  @!P5 MOV R4, R36 ;  /* 0x000000240004d202 */ /* 0x000fca0000000f00 */
[----:B------:R-:W-:-:S05]  /*1c30*/  @!P5 IMAD.WIDE.U32 R4, R55, R56, R4 ;  /* 0x000000383704d225 */ /* 0x000fca00078e0004 */
[----:B------:R-:W-:Y:S02]  /*1c40*/  @!P5 IADD3 R55, PT, PT, R5, R57, RZ ;  /* 0x000000390537d210 */ /* 0x000fe40007ffe0ff */
[C---:B------:R-:W-:Y:S02]  /*1c50*/  @!P5 SHF.L.U32 R5, R4.reuse, 0x1, RZ ;  /* 0x000000010405d819 */ /* 0x040fe400000006ff */
[----:B------:R-:W-:Y:S02]  /*1c60*/  @!P5 SHF.L.U64.HI R54, R4, 0x1, R55 ;  /* 0x000000010436d819 */ /* 0x000fe40000010237 */
[----:B----4-:R-:W-:-:S04]  /*1c70*/  @!P5 IADD3 R56, P0, PT, R5, R68, RZ ;  /* 0x000000440538d210 */ /* 0x010fc80007f1e0ff */
[----:B------:R-:W-:Y:S02]  /*1c80*/  @!P5 IADD3.X R57, PT, PT, R54, R69, RZ, P0, !PT ;  /* 0x000000453639d210 */ /* 0x000fe400007fe4ff */
[----:B------:R-:W1:Y:S02]  /*1c90*/  @!P5 LDC.64 R68, c[0x0][0x398] ;  /* 0x0000e600ff44db82 */ /* 0x000e640000000a00 */
[----:B-1----:R-:W-:-:S04]  /*1ca0*/  @!P5 IADD3 R4, P0, PT, R5, R68, RZ ;  /* 0x000000440504d210 */ /* 0x002fc80007f1e0ff */
[----:B------:R-:W-:Y:S02]  /*1cb0*/  @!P5 IADD3.X R5, PT, PT, R54, R69, RZ, P0, !PT ;  /* 0x000000453605d210 */ /* 0x000fe400007fe4ff */
[----:B------:R-:W-:-:S04]  /*1cc0*/  IADD3 R69, PT, PT, R50, 0x90, RZ ;  /* 0x0000009032457810 */ /* 0x000fc80007ffe0ff */
[----:B------:R-:W-:Y:S02]  /*1cd0*/  SHF.R.S32.HI R55, RZ, 0x1f, R69 ;  /* 0x0000001fff377819 */ /* 0x000fe40000011445 */
[----:B------:R-:W-:-:S04]  /*1ce0*/  ISETP.GE.U32.AND P0, PT, R69, UR16, PT ;  /* 0x0000001045007c0c */ /* 0x000fc8000bf06070 */
[----:B------:R-:W-:-:S13]  /*1cf0*/  ISETP.GE.AND.EX P6, PT, R55, UR17, PT, P0 ;  /* 0x0000001137007c0c */ /* 0x000fda000bfc6300 */
        /* <DEDUP_REMOVED lines=8> */
[----:B------:R-:W-:Y:S02]  /*1d80*/  @!P6 IMAD.WIDE.U32 R54, R69, R74, R54 ;  /* 0x0000004a4536e225 */ /* 0x000fe400078e0036 */
[----:B------:R-:W1:Y:S03]  /*1d90*/  @!P6 LDC.64 R68, c[0x0][0x398] ;  /* 0x0000e600ff44eb82 */ /* 0x000e660000000a00 */
[----:B------:R-:W-:Y:S02]  /*1da0*/  @!P6 IADD3 R55, PT, PT, R55, R75, RZ ;  /* 0x0000004b3737e210 */ /* 0x000fe40007ffe0ff */
[C---:B------:R-:W-:Y:S02]  /*1db0*/  @!P6 SHF.L.U32 R89, R54.reuse, 0x1, RZ ;  /* 0x000000013659e819 */ /* 0x040fe400000006ff */
[----:B------:R-:W-:Y:S02]  /*1dc0*/  @!P6 SHF.L.U64.HI R54, R54, 0x1, R55 ;  /* 0x000000013636e819 */ /* 0x000fe40000010237 */
[----:B----4-:R-:W-:-:S04]  /*1dd0*/  @!P6 IADD3 R90, P0, PT, R89, R90, RZ ;  /* 0x0000005a595ae210 */ /* 0x010fc80007f1e0ff */
        /* <DEDUP_REMOVED lines=9> */
[----:B------:R-:W-:-:S03]  /*1e70*/  LOP3.LUT P3, RZ, R12, 0x400000, RZ, 0xc0, !PT ;  /* 0x004000000cff7812 */ /* 0x000fc6000786c0ff */
        /* <DEDUP_REMOVED lines=14> */
[----:B------:R-:W-:Y:S02]  /*1f60*/  IADD3 R77, PT, PT, R50, 0xa0, RZ ;  /* 0x000000a0324d7810 */ /* 0x000fe40007ffe0ff */
[C---:B------:R-:W-:Y:S02]  /*1f70*/  LOP3.LUT P2, RZ, R12.reuse, 0x800000, RZ, 0xc0, !PT ;  /* 0x008000000cff7812 */ /* 0x040fe4000784c0ff */
[----:B------:R-:W-:Y:S02]  /*1f80*/  SHF.R.S32.HI R69, RZ, 0x1f, R77 ;  /* 0x0000001fff457819 */ /* 0x000fe4000001144d */
[----:B------:R-:W-:Y:S02]  /*1f90*/  ISETP.GE.U32.AND P0, PT, R77, UR16, PT ;  /* 0x000000104d007c0c */ /* 0x000fe4000bf06070 */
[----:B------:R-:W-:-:S02]  /*1fa0*/  LOP3.LUT R12, R12, 0xffffffef, RZ, 0xc0, !PT ;  /* 0xffffffef0c0c7812 */ /* 0x000fc400078ec0ff */
[----:B------:R-:W-:-:S05]  /*1fb0*/  ISETP.GE.AND.EX P4, PT, R69, UR17, PT, P0 ;  /* 0x0000001145007c0c */ /* 0x000fca000bf86300 */
[----:B------:R-:W4:Y:S08]  /*1fc0*/  @!P2 LDG.E R80, desc[UR10][R66.64] ;  /* 0x0000000a4250a981 */ /* 0x000f30000c1e1900 */
[----:B------:R-:W1:Y:S01]  /*1fd0*/  @!P4 LDC.64 R78, c[0x0][0x3f8] ;  /* 0x0000fe00ff4ecb82 */ /* 0x000e620000000a00 */
[----:B------:R-:W-:-:S07]  /*1fe0*/  @P4 LOP3.LUT R12, R12, 0x10, RZ, 0xfc, !PT ;  /* 0x000000100c0c4812 */ /* 0x000fce00078efcff */
[----:B------:R-:W5:Y:S01]  /*1ff0*/  @!P4 LDC.64 R86, c[0x0][0x3a0] ;  /* 0x0000e800ff56cb82 */ /* 0x000f620000000a00 */
[----:B-1----:R-:W-:Y:S01]  /*2000*/  @!P4 IMAD R68, R69, R78, RZ ;  /* 0x0000004e4544c224 */ /* 0x002fe200078e02ff */
[----:B------:R-:W-:-:S03]  /*2010*/  @!P4 MOV R69, R35 ;  /* 0x000000230045c202 */ /* 0x000fc60000000f00 */
[----:B------:R-:W-:Y:S01]  /*2020*/  @!P4 IMAD R79, R77, R79, R68 ;  /* 0x0000004f4d4fc224 */ /* 0x000fe200078e0244 */
[----:B------:R-:W-:-:S05]  /*2030*/  @!P4 MOV R68, R36 ;  /* 0x000000240044c202 */ /* 0x000fca0000000f00 */
[----:B------:R-:W-:Y:S02]  /*2040*/  @!P4 IMAD.WIDE.U32 R68, R77, R78, R68 ;  /* 0x0000004e4d44c225 */ /* 0x000fe400078e0044 */
[----:B------:R-:W1:Y:S03]  /*2050*/  @!P4 LDC.64 R76, c[0x0][0x398] ;  /* 0x0000e600ff4ccb82 */ /* 0x000e660000000a00 */
[----:B------:R-:W-:-:S04]  /*2060*/  @!P4 IADD3 R69, PT, PT, R69, R79, RZ ;  /* 0x0000004f4545c210 */ /* 0x000fc80007ffe0ff */
[C---:B------:R-:W-:Y:S02]  /*2070*/  @!P4 SHF.L.U64.HI R70, R68.reuse, 0x1, R69 ;  /* 0x000000014446c819 */ /* 0x040fe40000010245 */
[----:B------:R-:W-:-:S04]  /*2080*/  @!P4 SHF.L.U32 R69, R68, 0x1, RZ ;  /* 0x000000014445c819 */ /* 0x000fc800000006ff */
[----:B-----5:R-:W-:-:S04]  /*2090*/  @!P4 IADD3 R86, P0, PT, R69, R86, RZ ;  /* 0x000000564556c210 */ /* 0x020fc80007f1e0ff */
        /* <DEDUP_REMOVED lines=8> */
[----:B0-----:R-:W-:Y:S02]  /*2120*/  @!P4 MOV R62, R36 ;  /* 0x00000024003ec202 */ /* 0x001fe40000000f00 */
[----:B------:R-:W-:Y:S02]  /*2130*/  @!P4 MOV R63, R35 ;  /* 0x00000023003fc202 */ /* 0x000fe40000000f00 */
[----:B------:R-:W-:-:S06]  /*2140*/  MOV R70, RZ ;  /* 0x000000ff00467202 */ /* 0x000fcc0000000f00 */
[----:B------:R0:W5:Y:S02]  /*2150*/  @!P2 LDG.E R70, desc[UR10][R60.64] ;  /* 0x0000000a3c46a981 */ /* 0x000164000c1e1900 */
[----:B0-----:R-:W0:Y:S01]  /*2160*/  @!P4 LDC.64 R60, c[0x0][0x398] ;  /* 0x0000e600ff3ccb82 */ /* 0x001e220000000a00 */
[-C--:B-1----:R-:W-:Y:S02]  /*2170*/  @!P4 IMAD R72, R79, R104.reuse, RZ ;  /* 0x000000684f48c224 */ /* 0x082fe400078e02ff */
[----:B------:R-:W-:-:S04]  /*2180*/  @!P4 IMAD.WIDE.U32 R62, R77, R104, R62 ;  /* 0x000000684d3ec225 */ /* 0x000fc800078e003e */
[----:B------:R-:W-:Y:S02]  /*2190*/  @!P4 IMAD R73, R77, R105, R72 ;  /* 0x000000694d49c224 */ /* 0x000fe400078e0248 */
[----:B------:R-:W1:Y:S01]  /*21a0*/  @!P4 LDC.64 R76, c[0x0][0x3a0] ;  /* 0x0000e800ff4ccb82 */ /* 0x000e620000000a00 */
[----:B------:R-:W-:Y:S02]  /*21b0*/  @!P4 SHF.L.U32 R67, R62, 0x1, RZ ;  /* 0x000000013e43c819 */ /* 0x000fe400000006ff */
[----:B------:R-:W-:-:S04]  /*21c0*/  @!P4 IADD3 R63, PT, PT, R63, R73, RZ ;  /* 0x000000493f3fc210 */ /* 0x000fc80007ffe0ff */
[----:B------:R-:W-:Y:S02]  /*21d0*/  @!P4 SHF.L.U64.HI R72, R62, 0x1, R63 ;  /* 0x000000013e48c819 */ /* 0x000fe4000001023f */
[C---:B------:R-:W-:Y:S02]  /*21e0*/  LOP3.LUT P1, RZ, R12.reuse, 0x200000, RZ, 0xc0, !PT ;  /* 0x002000000cff7812 */ /* 0x040fe4000782c0ff */
[----:B------:R-:W-:Y:S01]  /*21f0*/  LOP3.LUT R12, R12, 0xfffffff7, RZ, 0xc0, !PT ;  /* 0xfffffff70c0c7812 */ /* 0x000fe200078ec0ff */
[----:B------:R-:W-:Y:S01]  /*2200*/  HFMA2 R66, -RZ, RZ, 0, 0 ;  /* 0x00000000ff427431 */ /* 0x000fe200000001ff */
[----:B------:R-:W-:Y:S02]  /*2210*/  CS2R R78, SRZ ;  /* 0x00000000004e7805 */ /* 0x000fe4000001ff00 */
[----:B------:R-:W-:-:S03]  /*2220*/  @P4 LOP3.LUT R12, R12, 0x8, RZ, 0xfc, !PT ;  /* 0x000000080c0c4812 */ /* 0x000fc600078efcff */
[----:B------:R-:W2:Y:S04]  /*2230*/  @!P3 LDG.E R66, desc[UR10][R64.64] ;  /* 0x0000000a4042b981 */ /* 0x000ea8000c1e1900 */
[----:B------:R3:W4:Y:S01]  /*2240*/  @!P3 LDG.E R79, desc[UR10][R40.64] ;  /* 0x0000000a284fb981 */ /* 0x000722000c1e1900 */
[----:B-1----:R-:W-:-:S03]  /*2250*/  @!P4 IADD3 R62, P0, PT, R67, R76, RZ ;  /* 0x0000004c433ec210 */ /* 0x002fc60007f1e0ff */
[----:B------:R-:W4:Y:S01]  /*2260*/  @!P1 LDG.E R78, desc[UR10][R48.64] ;  /* 0x0000000a304e9981 */ /* 0x000f22000c1e1900 */
[----:B------:R-:W-:Y:S02]  /*2270*/  @!P4 IADD3.X R63, PT, PT, R72, R77, RZ, P0, !PT ;  /* 0x0000004d483fc210 */ /* 0x000fe400007fe4ff */
[----:B0-----:R-:W-:Y:S02]  /*2280*/  @!P4 IADD3 R60, P0, PT, R67, R60, RZ ;  /* 0x0000003c433cc210 */ /* 0x001fe40007f1e0ff */
[----:B------:R-:W-:Y:S02]  /*2290*/  IADD3 R67, PT, PT, R50, 0xb0, RZ ;  /* 0x000000b032437810 */ /* 0x000fe40007ffe0ff */
[----:B------:R-:W-:Y:S02]  /*22a0*/  @!P4 IADD3.X R61, PT, PT, R72, R61, RZ, P0, !PT ;  /* 0x0000003d483dc210 */ /* 0x000fe400007fe4ff */
[----:B------:R-:W-:Y:S02]  /*22b0*/  ISETP.NE.AND P4, PT, R71, RZ, PT ;  /* 0x000000ff4700720c */ /* 0x000fe40003f85270 */
[----:B------:R-:W-:-:S02]  /*22c0*/  SHF.R.S32.HI R71, RZ, 0x1f, R67 ;  /* 0x0000001fff477819 */ /* 0x000fc40000011443 */
[----:B------:R-:W-:-:S04]  /*22d0*/  ISETP.GE.U32.AND P0, PT, R67, UR16, PT ;  /* 0x0000001043007c0c */ /* 0x000fc8000bf06070 */
[----:B------:R-:W-:-:S13]  /*22e0*/  ISETP.GE.AND.EX P3, PT, R71, UR17, PT, P0 ;  /* 0x0000001147007c0c */ /* 0x000fda000bf66300 */
[----:B------:R-:W0:Y:S01]  /*22f0*/  @!P3 LDC.64 R72, c[0x0][0x3f8] ;  /* 0x0000fe00ff48bb82 */ /* 0x000e220000000a00 */
[----:B---3--:R-:W-:Y:S02]  /*2300*/  @!P3 MOV R40, R36 ;  /* 0x000000240028b202 */ /* 0x008fe40000000f00 */
[----:B------:R-:W-:Y:S02]  /*2310*/  @!P3 MOV R41, R35 ;  /* 0x000000230029b202 */ /* 0x000fe40000000f00 */
[----:B------:R-:W-:-:S06]  /*2320*/  CS2R R76, SRZ ;  /* 0x00000000004c7805 */ /* 0x000fcc000001ff00 */
[----:B------:R1:W3:Y:S02]  /*2330*/  @!P1 LDG.E R77, desc[UR10][R32.64] ;  /* 0x0000000a204d9981 */ /* 0x0002e4000c1e1900 */
[----:B-1----:R-:W1:Y:S01]  /*2340*/  @!P3 LDC.64 R32, c[0x0][0x398] ;  /* 0x0000e600ff20bb82 */ /* 0x002e620000000a00 */
[-C--:B0-----:R-:W-:Y:S02]  /*2350*/  @!P3 IMAD R64, R71, R72.reuse, RZ ;  /* 0x000000484740b224 */ /* 0x081fe400078e02ff */
[----:B------:R-:W-:-:S04]  /*2360*/  @!P3 IMAD.WIDE.U32 R40, R67, R72, R40 ;  /* 0x000000484328b225 */ /* 0x000fc800078e0028 */
[----:B------:R-:W-:Y:S02]  /*2370*/  @!P3 IMAD R65, R67, R73, R64 ;  /* 0x000000494341b224 */ /* 0x000fe400078e0240 */
[----:B------:R-:W0:Y:S01]  /*2380*/  @!P3 LDC.64 R72, c[0x0][0x3a0] ;  /* 0x0000e800ff48bb82 */ /* 0x000e220000000a00 */
[----:B------:R-:W-:Y:S02]  /*2390*/  @!P3 SHF.L.U32 R49, R40, 0x1, RZ ;  /* 0x000000012831b819 */ /* 0x000fe400000006ff */
[----:B------:R-:W-:Y:S02]  /*23a0*/  @!P3 IADD3 R41, PT, PT, R41, R65, RZ ;  /* 0x000000412929b210 */ /* 0x000fe40007ffe0ff */
[----:B------:R-:W-:Y:S02]  /*23b0*/  LOP3.LUT P2, RZ, R12, 0x100000, RZ, 0xc0, !PT ;  /* 0x001000000cff7812 */ /* 0x000fe4000784c0ff */
[----:B------:R-:W-:Y:S02]  /*23c0*/  @!P3 SHF.L.U64.HI R64, R40, 0x1, R41 ;  /* 0x000000012840b819 */ /* 0x000fe40000010229 */
[----:B------:R-:W-:Y:S01]  /*23d0*/  LOP3.LUT R12, R12, 0xfffffffb, RZ, 0xc0, !PT ;  /* 0xfffffffb0c0c7812 */ /* 0x000fe200078ec0ff */
[----:B------:R-:W-:-:S03]  /*23e0*/  HFMA2 R71, -RZ, RZ, 0, 0 ;  /* 0x00000000ff477431 */ /* 0x000fc600000001ff */
[----:B------:R-:W-:-:S05]  /*23f0*/  @P3 LOP3.LUT R12, R12, 0x4, RZ, 0xfc, !PT ;  /* 0x000000040c0c3812 */ /* 0x000fca00078efcff */
[----:B------:R-:W3:Y:S01]  /*2400*/  @!P2 LDG.E R71, desc[UR10][R44.64] ;  /* 0x0000000a2c47a981 */ /* 0x000ee2000c1e1900 */
[----:B0-----:R-:W-:-:S04]  /*2410*/  @!P3 IADD3 R40, P0, PT, R49, R72, RZ ;  /* 0x000000483128b210 */ /* 0x001fc80007f1e0ff */
[----:B------:R-:W-:Y:S02]  /*2420*/  @!P3 IADD3.X R41, PT, PT, R64, R73, RZ, P0, !PT ;  /* 0x000000494029b210 */ /* 0x000fe400007fe4ff */
[----:B-1----:R-:W-:Y:S02]  /*2430*/  @!P3 IADD3 R32, P0, PT, R49, R32, RZ ;  /* 0x000000203120b210 */ /* 0x002fe40007f1e0ff */
[----:B------:R-:W-:Y:S02]  /*2440*/  IADD3 R49, PT, PT, R50, 0xb8, RZ ;  /* 0x000000b832317810 */ /* 0x000fe40007ffe0ff */
[----:B------:R-:W-:Y:S02]  /*2450*/  MOV R72, RZ ;  /* 0x000000ff00487202 */ /* 0x000fe40000000f00 */
[----:B------:R-:W-:Y:S02]  /*2460*/  @!P3 IADD3.X R33, PT, PT, R64, R33, RZ, P0, !PT ;  /* 0x000000214021b210 */ /* 0x000fe400007fe4ff */
[----:B------:R-:W-:-:S02]  /*2470*/  ISETP.NE.AND P3, PT, R51, RZ, PT ;  /* 0x000000ff3300720c */ /* 0x000fc40003f65270 */
[----:B------:R-:W-:Y:S01]  /*2480*/  SHF.R.S32.HI R51, RZ, 0x1f, R49 ;  /* 0x0000001fff337819 */ /* 0x000fe20000011431 */
[----:B------:R0:W3:Y:S01]  /*2490*/  @!P2 LDG.E R72, desc[UR10][R6.64] ;  /* 0x0000000a0648a981 */ /* 0x0000e2000c1e1900 */
[----:B------:R-:W-:-:S04]  /*24a0*/  ISETP.GE.U32.AND P0, PT, R49, UR16, PT ;  /* 0x0000001031007c0c */ /* 0x000fc8000bf06070 */
[----:B------:R-:W-:-:S13]  /*24b0*/  ISETP.GE.AND.EX P2, PT, R51, UR17, PT, P0 ;  /* 0x0000001133007c0c */ /* 0x000fda000bf46300 */
[----:B------:R-:W1:Y:S01]  /*24c0*/  @!P2 LDC.64 R104, c[0x0][0x3f8] ;  /* 0x0000fe00ff68ab82 */ /* 0x000e620000000a00 */
[----:B------:R-:W-:Y:S02]  /*24d0*/  LOP3.LUT P0, RZ, R12, 0x80000, RZ, 0xc0, !PT ;  /* 0x000800000cff7812 */ /* 0x000fe4000780c0ff */
[----:B0-----:R-:W-:Y:S02]  /*24e0*/  @!P2 MOV R6, R36 ;  /* 0x000000240006a202 */ /* 0x001fe40000000f00 */
[----:B------:R-:W-:Y:S02]  /*24f0*/  @!P2 MOV R7, R35 ;  /* 0x000000230007a202 */ /* 0x000fe40000000f00 */
[----:B------:R-:W-:-:S07]  /*2500*/  CS2R R64, SRZ ;  /* 0x0000000000407805 */ /* 0x000fce000001ff00 */
[----:B------:R0:W3:Y:S01]  /*2510*/  @!P0 LDG.E R65, desc[UR10][R30.64] ;  /* 0x0000000a1e418981 */ /* 0x0000e2000c1e1900 */
[-C--:B-1----:R-:W-:Y:S01]  /*2520*/  @!P2 IMAD R44, R51, R104.reuse, RZ ;  /* 0x00000068332ca224 */ /* 0x082fe200078e02ff */
[----:B0-----:R-:W0:Y:S01]  /*2530*/  @!P2 LDC.64 R30, c[0x0][0x398] ;  /* 0x0000e600ff1eab82 */ /* 0x001e220000000a00 */
[----:B------:R-:W-:-:S04]  /*2540*/  @!P2 IMAD.WIDE.U32 R6, R49, R104, R6 ;  /* 0x000000683106a225 */ /* 0x000fc800078e0006 */
[----:B------:R-:W-:-:S03]  /*2550*/  @!P2 IMAD R45, R49, R105, R44 ;  /* 0x00000069312da224 */ /* 0x000fc600078e022c */
[----:B------:R-:W1:Y:S01]  /*2560*/  @!P2 LDC.64 R48, c[0x0][0x3a0] ;  /* 0x0000e800ff30ab82 */ /* 0x000e620000000a00 */
[----:B------:R-:W-:Y:S01]  /*2570*/  HFMA2 R67, -RZ, RZ, 0, 0 ;  /* 0x00000000ff437431 */ /* 0x000fe200000001ff */
[----:B------:R-:W-:-:S05]  /*2580*/  @!P2 IADD3 R7, PT, PT, R7, R45, RZ ;  /* 0x0000002d0707a210 */ /* 0x000fca0007ffe0ff */
[----:B------:R5:W3:Y:S01]  /*2590*/  @!P0 LDG.E R67, desc[UR10][R42.64] ;  /* 0x0000000a2a438981 */ /* 0x000ae2000c1e1900 */
[C---:B------:R-:W-:Y:S02]  /*25a0*/  @!P2 SHF.L.U64.HI R44, R6.reuse, 0x1, R7 ;  /* 0x00000001062ca819 */ /* 0x040fe40000010207 */
[----:B-----5:R-:W-:Y:S02]  /*25b0*/  @!P2 SHF.L.U32 R43, R6, 0x1, RZ ;  /* 0x00000001062ba819 */ /* 0x020fe400000006ff */
[C---:B------:R-:W-:Y:S02]  /*25c0*/  LOP3.LUT P1, RZ, R12.reuse, 0x40000, RZ, 0xc0, !PT ;  /* 0x000400000cff7812 */ /* 0x040fe4000782c0ff */
[----:B-1----:R-:W-:Y:S02]  /*25d0*/  @!P2 IADD3 R6, P0, PT, R43, R48, RZ ;  /* 0x000000302b06a210 */ /* 0x002fe40007f1e0ff */
[----:B------:R-:W-:Y:S02]  /*25e0*/  LOP3.LUT R12, R12, 0xfffffffd, RZ, 0xc0, !PT ;  /* 0xfffffffd0c0c7812 */ /* 0x000fe400078ec0ff */
[----:B------:R-:W-:-:S02]  /*25f0*/  @!P2 IADD3.X R7, PT, PT, R44, R49, RZ, P0, !PT ;  /* 0x000000312c07a210 */ /* 0x000fc400007fe4ff */
[----:B0-----:R-:W-:Y:S02]  /*2600*/  @!P2 IADD3 R30, P0, PT, R43, R30, RZ ;  /* 0x0000001e2b1ea210 */ /* 0x001fe40007f1e0ff */
[----:B------:R-:W-:Y:S01]  /*2610*/  @P2 LOP3.LUT R12, R12, 0x2, RZ, 0xfc, !PT ;  /* 0x000000020c0c2812 */ /* 0x000fe200078efcff */
[----:B------:R-:W-:Y:S01]  /*2620*/  HFMA2 R51, -RZ, RZ, 0, 0 ;  /* 0x00000000ff337431 */ /* 0x000fe200000001ff */
[----:B------:R-:W-:Y:S01]  /*2630*/  @!P2 IADD3.X R31, PT, PT, R44, R31, RZ, P0, !PT ;  /* 0x0000001f2c1fa210 */ /* 0x000fe200007fe4ff */
[----:B------:R-:W5:Y:S01]  /*2640*/  @!P1 LDG.E R64, desc[UR10][R38.64] ;  /* 0x0000000a26409981 */ /* 0x000f62000c1e1900 */
[----:B------:R-:W-:Y:S02]  /*2650*/  ISETP.NE.AND P2, PT, R13, RZ, PT ;  /* 0x000000ff0d00720c */ /* 0x000fe40003f45270 */
[----:B------:R-:W-:Y:S01]  /*2660*/  IADD3 R13, PT, PT, R50, 0xc0, RZ ;  /* 0x000000c0320d7810 */ /* 0x000fe20007ffe0ff */
[----:B------:R0:W5:Y:S03]  /*2670*/  @!P1 LDG.E R51, desc[UR10][R28.64] ;  /* 0x0000000a1c339981 */ /* 0x000166000c1e1900 */
[----:B------:R-:W-:-:S02]  /*2680*/  SHF.R.S32.HI R43, RZ, 0x1f, R13 ;  /* 0x0000001fff2b7819 */ /* 0x000fc4000001140d */
[----:B------:R-:W-:-:S04]  /*2690*/  ISETP.GE.U32.AND P0, PT, R13, UR16, PT ;  /* 0x000000100d007c0c */ /* 0x000fc8000bf06070 */
[----:B------:R-:W-:-:S13]  /*26a0*/  ISETP.GE.AND.EX P1, PT, R43, UR17, PT, P0 ;  /* 0x000000112b007c0c */ /* 0x000fda000bf26300 */
[----:B------:R-:W1:Y:S01]  /*26b0*/  @!P1 LDC.64 R104, c[0x0][0x3f8] ;  /* 0x0000fe00ff689b82 */ /* 0x000e620000000a00 */
[----:B------:R-:W-:Y:S01]  /*26c0*/  LOP3.LUT P0, RZ, R12, 0x20000, RZ, 0xc0, !PT ;  /* 0x000200000cff7812 */ /* 0x000fe2000780c0ff */
[----:B------:R-:W-:Y:S01]  /*26d0*/  HFMA2 R44, -RZ, RZ, 0, 0 ;  /* 0x00000000ff2c7431 */ /* 0x000fe200000001ff */
[----:B0-----:R-:W-:Y:S02]  /*26e0*/  @!P1 MOV R28, R36 ;  /* 0x00000024001c9202 */ /* 0x001fe40000000f00 */
[----:B------:R-:W-:-:S09]  /*26f0*/  @!P1 MOV R29, R35 ;  /* 0x00000023001d9202 */ /* 0x000fd20000000f00 */
[----:B------:R0:W5:Y:S01]  /*2700*/  @!P0 LDG.E R44, desc[UR10][R24.64] ;  /* 0x0000000a182c8981 */ /* 0x000162000c1e1900 */
[----:B-1----:R-:W-:Y:S01]  /*2710*/  @!P1 IMAD R38, R43, R104, RZ ;  /* 0x000000682b269224 */ /* 0x002fe200078e02ff */
[----:B0-----:R-:W0:Y:S08]  /*2720*/  @!P1 LDC.64 R24, c[0x0][0x398] ;  /* 0x0000e600ff189b82 */ /* 0x001e300000000a00 */
[----:B------:R-:W1:Y:S01]  /*2730*/  @!P1 LDC.64 R42, c[0x0][0x3a0] ;  /* 0x0000e800ff2a9b82 */ /* 0x000e620000000a00 */
[----:B------:R-:W-:Y:S01]  /*2740*/  MOV R48, RZ ;  /* 0x000000ff00307202 */ /* 0x000fe20000000f00 */
[----:B------:R-:W-:-:S02]  /*2750*/  @!P1 IMAD R39, R13, R105, R38 ;  /* 0x000000690d279224 */ /* 0x000fc400078e0226 */
[----:B------:R-:W-:-:S03]  /*2760*/  @!P1 IMAD.WIDE.U32 R28, R13, R104, R28 ;  /* 0x000000680d1c9225 */ /* 0x000fc600078e001c */
[----:B------:R2:W5:Y:S02]  /*2770*/  @!P0 LDG.E R48, desc[UR10][R26.64] ;  /* 0x0000000a1a308981 */ /* 0x000564000c1e1900 */
[----:B------:R-:W-:-:S04]  /*2780*/  @!P1 IADD3 R13, PT, PT, R29, R39, RZ ;  /* 0x000000271d0d9210 */ /* 0x000fc80007ffe0ff */
[C---:B------:R-:W-:Y:S02]  /*2790*/  @!P1 SHF.L.U64.HI R38, R28.reuse, 0x1, R13 ;  /* 0x000000011c269819 */ /* 0x040fe4000001020d */
[----:B--2---:R-:W-:Y:S02]  /*27a0*/  @!P1 SHF.L.U32 R27, R28, 0x1, RZ ;  /* 0x000000011c1b9819 */ /* 0x004fe400000006ff */
[----:B------:R-:W-:Y:S02]  /*27b0*/  LOP3.LUT R12, R12, 0xfffffffe, RZ, 0xc0, !PT ;  /* 0xfffffffe0c0c7812 */ /* 0x000fe400078ec0ff */
[----:B-1----:R-:W-:Y:S02]  /*27c0*/  @!P1 IADD3 R28, P0, PT, R27, R42, RZ ;  /* 0x0000002a1b1c9210 */ /* 0x002fe40007f1e0ff */
[----:B------:R-:W-:Y:S02]  /*27d0*/  @P1 LOP3.LUT R12, R12, 0x1, RZ, 0xfc, !PT ;  /* 0x000000010c0c1812 */ /* 0x000fe400078efcff */
[----:B------:R-:W-:-:S02]  /*27e0*/  @!P1 IADD3.X R29, PT, PT, R38, R43, RZ, P0, !PT ;  /* 0x0000002b261d9210 */ /* 0x000fc400007fe4ff */
[----:B0-----:R-:W-:-:S04]  /*27f0*/  @!P1 IADD3 R26, P0, PT, R27, R24, RZ ;  /* 0x000000181b1a9210 */ /* 0x001fc80007f1e0ff */
[----:B------:R-:W-:Y:S02]  /*2800*/  @!P1 IADD3.X R27, PT, PT, R38, R25, RZ, P0, !PT ;  /* 0x00000019261b9210 */ /* 0x000fe400007fe4ff */
[----:B------:R-:W-:Y:S01]  /*2810*/  LOP3.LUT P0, RZ, R12, 0x10000, RZ, 0xc0, !PT ;  /* 0x000100000cff7812 */ /* 0x000fe2000780c0ff */
[----:B------:R-:W-:Y:S01]  /*2820*/  HFMA2 R42, -RZ, RZ, 0, 0 ;  /* 0x00000000ff2a7431 */ /* 0x000fe200000001ff */
[----:B------:R-:W-:Y:S02]  /*2830*/  MOV R38, RZ ;  /* 0x000000ff00267202 */ /* 0x000fe40000000f00 */
[----:B------:R-:W-:-:S04]  /*2840*/  IADD3 R39, PT, PT, R50, 0xc8, RZ ;  /* 0x000000c832277810 */ /* 0x000fc80007ffe0ff */
[----:B------:R-:W-:-:S05]  /*2850*/  SHF.R.S32.HI R43, RZ, 0x1f, R39 ;  /* 0x0000001fff2b7819 */ /* 0x000fca0000011427 */
[----:B------:R0:W2:Y:S04]  /*2860*/  @!P0 LDG.E R42, desc[UR10][R58.64] ;  /* 0x0000000a3a2a8981 */ /* 0x0000a8000c1e1900 */
[----:B------:R1:W2:Y:S01]  /*2870*/  @!P0 LDG.E R38, desc[UR10][R22.64] ;  /* 0x0000000a16268981 */ /* 0x0002a2000c1e1900 */
[----:B------:R-:W-:-:S04]  /*2880*/  ISETP.GE.U32.AND P0, PT, R39, UR16, PT ;  /* 0x0000001027007c0c */ /* 0x000fc8000bf06070 */
[----:B------:R-:W-:-:S13]  /*2890*/  ISETP.GE.AND.EX P0, PT, R43, UR17, PT, P0 ;  /* 0x000000112b007c0c */ /* 0x000fda000bf06300 */
[----:B0-----:R-:W0:Y:S01]  /*28a0*/  @!P0 LDC.64 R58, c[0x0][0x3f8] ;  /* 0x0000fe00ff3a8b82 */ /* 0x001e220000000a00 */
[----:B------:R-:W-:Y:S02]  /*28b0*/  ISETP.NE.AND P1, PT, R0, RZ, PT ;  /* 0x000000ff0000720c */ /* 0x000fe40003f25270 */
[----:B-1----:R-:W-:-:S05]  /*28c0*/  @!P0 MOV R22, R36 ;  /* 0x0000002400168202 */ /* 0x002fca0000000f00 */
[----:B------:R-:W1:Y:S01]  /*28d0*/  @!P0 LDC.64 R114, c[0x0][0x3a0] ;  /* 0x0000e800ff728b82 */ /* 0x000e620000000a00 */
[----:B------:R-:W-:-:S07]  /*28e0*/  @!P0 MOV R23, R35 ;  /* 0x0000002300178202 */ /* 0x000fce0000000f00 */
[----:B------:R-:W4:Y:S01]  /*28f0*/  @!P0 LDC.64 R110, c[0x0][0x398] ;  /* 0x0000e600ff6e8b82 */ /* 0x000f220000000a00 */
[-C--:B0-----:R-:W-:Y:S02]  /*2900*/  @!P0 IMAD R0, R43, R58.reuse, RZ ;  /* 0x0000003a2b008224 */ /* 0x081fe400078e02ff */
[----:B------:R-:W-:-:S04]  /*2910*/  @!P0 IMAD.WIDE.U32 R22, R39, R58, R22 ;  /* 0x0000003a27168225 */ /* 0x000fc800078e0016 */
[----:B------:R-:W-:Y:S02]  /*2920*/  @!P0 IMAD R43, R39, R59, R0 ;  /* 0x0000003b272b8224 */ /* 0x000fe400078e0200 */
[----:B------:R-:W-:Y:S01]  /*2930*/  HFMA2 R13, -RZ, RZ, 0, 0 ;  /* 0x00000000ff0d7431 */ /* 0x000fe200000001ff */
[----:B------:R-:W-:Y:S02]  /*2940*/  MOV R25, RZ ;  /* 0x000000ff00197202 */ /* 0x000fe40000000f00 */
[----:B------:R-:W-:-:S03]  /*2950*/  @!P0 IADD3 R23, PT, PT, R23, R43, RZ ;  /* 0x0000002b17178210 */ /* 0x000fc60007ffe0ff */
[----:B------:R0:W2:Y:S01]  /*2960*/  @!P1 LDG.E R13, desc[UR10][R20.64] ;  /* 0x0000000a140d9981 */ /* 0x0000a2000c1e1900 */
[C---:B------:R-:W-:Y:S02]  /*2970*/  @!P0 SHF.L.U64.HI R0, R22.reuse, 0x1, R23 ;  /* 0x0000000116008819 */ /* 0x040fe40000010217 */
[----:B------:R-:W-:Y:S01]  /*2980*/  @!P0 SHF.L.U32 R23, R22, 0x1, RZ ;  /* 0x0000000116178819 */ /* 0x000fe200000006ff */
[----:B------:R3:W2:Y:S03]  /*2990*/  @!P1 LDG.E R25, desc[UR10][R18.64] ;  /* 0x0000000a12199981 */ /* 0x0006a6000c1e1900 */
[----:B-1----:R-:W-:-:S04]  /*29a0*/  @!P0 IADD3 R114, P1, PT, R23, R114, RZ ;  /* 0x0000007217728210 */ /* 0x002fc80007f3e0ff */
[----:B------:R-:W-:Y:S02]  /*29b0*/  @!P0 IADD3.X R115, PT, PT, R0, R115, RZ, P1, !PT ;  /* 0x0000007300738210 */ /* 0x000fe40000ffe4ff */
[----:B----4-:R-:W-:-:S04]  /*29c0*/  @!P0 IADD3 R110, P1, PT, R23, R110, RZ ;  /* 0x0000006e176e8210 */ /* 0x010fc80007f3e0ff */
[----:B------:R-:W-:Y:S02]  /*29d0*/  @!P0 IADD3.X R111, PT, PT, R0, R111, RZ, P1, !PT ;  /* 0x0000006f006f8210 */ /* 0x000fe40000ffe4ff */
[----:B------:R-:W-:Y:S02]  /*29e0*/  LOP3.LUT P1, RZ, R12, 0x4000, RZ, 0xc0, !PT ;  /* 0x000040000cff7812 */ /* 0x000fe4000782c0ff */
[----:B0-----:R-:W-:Y:S02]  /*29f0*/  CS2R R20, SRZ ;  /* 0x0000000000147805 */ /* 0x001fe4000001ff00 */
[----:B---3--:R-:W-:Y:S02]  /*2a00*/  CS2R R18, SRZ ;  /* 0x0000000000127805 */ /* 0x008fe4000001ff00 */
[----:B------:R-:W-:-:S04]  /*2a10*/  IADD3 R39, PT, PT, R50, 0xd0, RZ ;  /* 0x000000d032277810 */ /* 0x000fc80007ffe0ff */
[----:B------:R-:W-:Y:S01]  /*2a20*/  SHF.R.S32.HI R43, RZ, 0x1f, R39 ;  /* 0x0000001fff2b7819 */ /* 0x000fe20000011427 */
[----:B------:R-:W-:Y:S01]  /*2a30*/  HFMA2 R23, -RZ, RZ, 0, 0 ;  /* 0x00000000ff177431 */ /* 0x000fe200000001ff */
[----:B------:R-:W3:Y:S04]  /*2a40*/  @!P2 LDG.E R18, desc[UR10][R10.64] ;  /* 0x0000000a0a12a981 */ /* 0x000ee8000c1e1900 */
[----:B------:R0:W4:Y:S04]  /*2a50*/  @!P1 LDG.E R21, desc[UR10][R46.64] ;  /* 0x0000000a2e159981 */ /* 0x000128000c1e1900 */
[----:B------:R1:W4:Y:S01]  /*2a60*/  @!P1 LDG.E R19, desc[UR10][R16.64] ;  /* 0x0000000a10139981 */ /* 0x000322000c1e1900 */
[----:B------:R-:W-:-:S03]  /*2a70*/  ISETP.GE.U32.AND P1, PT, R39, UR16, PT ;  /* 0x0000001027007c0c */ /* 0x000fc6000bf26070 */
[----:B------:R1:W4:Y:S01]  /*2a80*/  @!P2 LDG.E R23, desc[UR10][R14.64] ;  /* 0x0000000a0e17a981 */ /* 0x000322000c1e1900 */
[----:B------:R-:W-:-:S13]  /*2a90*/  ISETP.GE.AND.EX P1, PT, R43, UR17, PT, P1 ;  /* 0x000000112b007c0c */ /* 0x000fda000bf26310 */
[----:B0-----:R-:W0:Y:S01]  /*2aa0*/  @!P1 LDC.64 R46, c[0x0][0x3f8] ;  /* 0x0000fe00ff2e9b82 */ /* 0x001e220000000a00 */
[----:B-1----:R-:W-:Y:S02]  /*2ab0*/  @!P1 MOV R16, R36 ;  /* 0x0000002400109202 */ /* 0x002fe40000000f00 */
[----:B------:R-:W-:-:S05]  /*2ac0*/  @!P1 MOV R17, R35 ;  /* 0x0000002300119202 */ /* 0x000fca0000000f00 */
[----:B------:R-:W1:Y:S01]  /*2ad0*/  @!P1 LDC.64 R58, c[0x0][0x398] ;  /* 0x0000e600ff3a9b82 */ /* 0x000e620000000a00 */
[-C--:B0-----:R-:W-:Y:S02]  /*2ae0*/  @!P1 IMAD R0, R43, R46.reuse, RZ ;  /* 0x0000002e2b009224 */ /* 0x081fe400078e02ff */
[----:B------:R-:W-:-:S04]  /*2af0*/  @!P1 IMAD.WIDE.U32 R16, R39, R46, R16 ;  /* 0x0000002e27109225 */ /* 0x000fc800078e0010 */
[----:B------:R-:W-:Y:S02]  /*2b00*/  @!P1 IMAD R43, R39, R47, R0 ;  /* 0x0000002f272b9224 */ /* 0x000fe400078e0200 */
[----:B------:R-:W0:Y:S03]  /*2b10*/  @!P1 LDC.64 R46, c[0x0][0x3a0] ;  /* 0x0000e800ff2e9b82 */ /* 0x000e260000000a00 */
[----:B------:R-:W-:-:S04]  /*2b20*/  @!P1 IADD3 R17, PT, PT, R17, R43, RZ ;  /* 0x0000002b11119210 */ /* 0x000fc80007ffe0ff */
[C---:B------:R-:W-:Y:S02]  /*2b30*/  @!P1 SHF.L.U64.HI R0, R16.reuse, 0x1, R17 ;  /* 0x0000000110009819 */ /* 0x040fe40000010211 */
[----:B------:R-:W-:Y:S02]  /*2b40*/  @!P1 SHF.L.U32 R17, R16, 0x1, RZ ;  /* 0x0000000110119819 */ /* 0x000fe400000006ff */
[----:B------:R-:W-:Y:S02]  /*2b50*/  IADD3 R15, PT, PT, R50, 0xd8, RZ ;  /* 0x000000d8320f7810 */ /* 0x000fe40007ffe0ff */
[----:B0-----:R-:W-:-:S04]  /*2b60*/  @!P1 IADD3 R46, P2, PT, R17, R46, RZ ;  /* 0x0000002e112e9210 */ /* 0x001fc80007f5e0ff */
[C---:B------:R-:W-:Y:S02]  /*2b70*/  @!P1 IADD3.X R47, PT, PT, R0.reuse, R47, RZ, P2, !PT ;  /* 0x0000002f002f9210 */ /* 0x040fe400017fe4ff */
[----:B-1----:R-:W-:Y:S02]  /*2b80*/  @!P1 IADD3 R58, P2, PT, R17, R58, RZ ;  /* 0x0000003a113a9210 */ /* 0x002fe40007f5e0ff */
[----:B------:R-:W-:Y:S02]  /*2b90*/  SHF.R.S32.HI R17, RZ, 0x1f, R15 ;  /* 0x0000001fff117819 */ /* 0x000fe4000001140f */
        /* <DEDUP_REMOVED lines=9> */
[----:B-----5:R-:W-:-:S07]  /*2c30*/  @!P2 MOV R98, R36 ;  /* 0x000000240062a202 */ /* 0x020fce0000000f00 */
[----:B------:R-:W5:Y:S01]  /*2c40*/  @!P2 LDC.64 R106, c[0x0][0x398] ;  /* 0x0000e600ff6aab82 */ /* 0x000f620000000a00 */
        /* <DEDUP_REMOVED lines=10> */
[----:B-----5:R-:W-:Y:S02]  /*2cf0*/  @!P2 IADD3 R106, P3, PT, R99, R106, RZ ;  /* 0x0000006a636aa210 */ /* 0x020fe40007f7e0ff */
[----:B------:R-:W-:Y:S02]  /*2d00*/  SHF.R.S32.HI R17, RZ, 0x1f, R15 ;  /* 0x0000001fff117819 */ /* 0x000fe4000001140f */
[----:B------:R-:W-:Y:S02]  /*2d10*/  @!P2 IADD3.X R107, PT, PT, R0, R107, RZ, P3, !PT ;  /* 0x0000006b006ba210 */ /* 0x000fe40001ffe4ff */
[----:B------:R-:W-:Y:S02]  /*2d20*/  ISETP.GE.U32.AND P3, PT, R15, UR16, PT ;  /* 0x000000100f007c0c */ /* 0x000fe4000bf66070 */
[----:B------:R-:W-:Y:S02]  /*2d30*/  CS2R R10, SRZ ;  /* 0x00000000000a7805 */ /* 0x000fe4000001ff00 */
[----:B------:R-:W-:-:S04]  /*2d40*/  ISETP.GE.AND.EX P3, PT, R17, UR17, PT, P3 ;  /* 0x0000001111007c0c */ /* 0x000fc8000bf66330 */
[----:B------:R0:W5:Y:S02]  /*2d50*/  @!P4 LDG.E R10, desc[UR10][R2.64] ;  /* 0x0000000a020ac981 */ /* 0x000164000c1e1900 */
[----:B0-----:R-:W-:Y:S01]  /*2d60*/  HFMA2 R3, -RZ, RZ, 0, 0 ;  /* 0x00000000ff037431 */ /* 0x001fe200000001ff */
[----:B------:R-:W-:-:S06]  /*2d70*/  P2R R24, PR, RZ, 0x1 ;  /* 0x00000001ff187803 */ /* 0x000fcc0000000000 */
[----:B------:R-:W0:Y:S01]  /*2d80*/  @!P3 LDC.64 R104, c[0x0][0x3a0] ;  /* 0x0000e800ff68bb82 */ /* 0x000e220000000a00 */
[----:B------:R1:W5:Y:S01]  /*2d90*/  @!P4 LDG.E R3, desc[UR10][R52.64] ;  /* 0x0000000a3403c981 */ /* 0x000362000c1e1900 */
[----:B------:R-:W-:-:S06]  /*2da0*/  LOP3.LUT P0, RZ, R12, 0x800, RZ, 0xc0, !PT ;  /* 0x000008000cff7812 */ /* 0x000fcc000780c0ff */
[----:B-1----:R-:W1:Y:S01]  /*2db0*/  @!P3 LDC.64 R52, c[0x0][0x3f8] ;  /* 0x0000fe00ff34bb82 */ /* 0x002e620000000a00 */
[----:B------:R-:W-:Y:S02]  /*2dc0*/  P2R R39, PR, RZ, 0x2 ;  /* 0x00000002ff277803 */ /* 0x000fe40000000000 */
[----:B------:R-:W-:Y:S02]  /*2dd0*/  LOP3.LUT P1, RZ, R12, 0x400, RZ, 0xc0, !PT ;  /* 0x000004000cff7812 */ /* 0x000fe4000782c0ff */
[----:B------:R-:W-:Y:S02]  /*2de0*/  CS2R R8, SRZ ;  /* 0x0000000000087805 */ /* 0x000fe4000001ff00 */
[----:B------:R2:W5:Y:S04]  /*2df0*/  @!P0 LDG.E R20, desc[UR10][R102.64] ;  /* 0x0000000a66148981 */ /* 0x000568000c1e1900 */
[----:B------:R-:W5:Y:S01]  /*2e00*/  @!P0 LDG.E R11, desc[UR10][R100.64] ;  /* 0x0000000a640b8981 */ /* 0x000f62000c1e1900 */
[----:B--2---:R-:W2:Y:S04]  /*2e10*/  @!P3 LDC.64 R102, c[0x0][0x398] ;  /* 0x0000e600ff66bb82 */ /* 0x004ea80000000a00 */
[----:B------:R3:W5:Y:S01]  /*2e20*/  @!P1 LDG.E R8, desc[UR10][R94.64] ;  /* 0x0000000a5e089981 */ /* 0x000762000c1e1900 */
[----:B------:R-:W-:-:S03]  /*2e30*/  P2R R22, PR, RZ, 0x4 ;  /* 0x00000004ff167803 */ /* 0x000fc60000000000 */
[----:B------:R-:W5:Y:S01]  /*2e40*/  @!P1 LDG.E R9, desc[UR10][R96.64] ;  /* 0x0000000a60099981 */ /* 0x000f62000c1e1900 */
[----:B-1----:R-:W-:Y:S01]  /*2e50*/  @!P3 IMAD R0, R17, R52, RZ ;  /* 0x000000341100b224 */ /* 0x002fe200078e02ff */
[----:B---3--:R-:W-:Y:S02]  /*2e60*/  @!P3 MOV R94, R36 ;  /* 0x00000024005eb202 */ /* 0x008fe40000000f00 */
[----:B------:R-:W-:Y:S01]  /*2e70*/  @!P3 MOV R95, R35 ;  /* 0x00000023005fb202 */ /* 0x000fe20000000f00 */
[C---:B------:R-:W-:Y:S02]  /*2e80*/  @!P3 IMAD R17, R15.reuse, R53, R0 ;  /* 0x000000350f11b224 */ /* 0x040fe400078e0200 */
[----:B------:R-:W-:-:S05]  /*2e90*/  @!P3 IMAD.WIDE.U32 R94, R15, R52, R94 ;  /* 0x000000340f5eb225 */ /* 0x000fca00078e005e */
[----:B------:R-:W-:Y:S02]  /*2ea0*/  @!P3 IADD3 R15, PT, PT, R95, R17, RZ ;  /* 0x000000115f0fb210 */ /* 0x000fe40007ffe0ff */
[C---:B------:R-:W-:Y:S02]  /*2eb0*/  @!P3 SHF.L.U32 R95, R94.reuse, 0x1, RZ ;  /* 0x000000015e5fb819 */ /* 0x040fe400000006ff */
[----:B------:R-:W-:Y:S02]  /*2ec0*/  @!P3 SHF.L.U64.HI R0, R94, 0x1, R15 ;  /* 0x000000015e00b819 */ /* 0x000fe4000001020f */
[----:B0-----:R-:W-:Y:S02]  /*2ed0*/  @!P3 IADD3 R104, P4, PT, R95, R104, RZ ;  /* 0x000000685f68b210 */ /* 0x001fe40007f9e0ff */
[----:B------:R-:W-:Y:S02]  /*2ee0*/  IADD3 R15, PT, PT, R50, 0xe8, RZ ;  /* 0x000000e8320f7810 */ /* 0x000fe40007ffe0ff */
[----:B------:R-:W-:-:S02]  /*2ef0*/  @!P3 IADD3.X R105, PT, PT, R0, R105, RZ, P4, !PT ;  /* 0x000000690069b210 */ /* 0x000fc400027fe4ff */
[----:B--2---:R-:W-:Y:S02]  /*2f00*/  @!P3 IADD3 R102, P4, PT, R95, R102, RZ ;  /* 0x000000665f66b210 */ /* 0x004fe40007f9e0ff */
[----:B------:R-:W-:Y:S02]  /*2f10*/  SHF.R.S32.HI R49, RZ, 0x1f, R15 ;  /* 0x0000001fff317819 */ /* 0x000fe4000001140f */
[----:B------:R-:W-:Y:S02]  /*2f20*/  @!P3 IADD3.X R103, PT, PT, R0, R103, RZ, P4, !PT ;  /* 0x000000670067b210 */ /* 0x000fe400027fe4ff */
[----:B------:R-:W-:-:S04]  /*2f30*/  ISETP.GE.U32.AND P4, PT, R15, UR16, PT ;  /* 0x000000100f007c0c */ /* 0x000fc8000bf86070 */
[----:B------:R-:W-:Y:S02]  /*2f40*/  ISETP.GE.AND.EX P4, PT, R49, UR17, PT, P4 ;  /* 0x0000001131007c0c */ /* 0x000fe4000bf86340 */
[----:B------:R-:W-:Y:S02]  /*2f50*/  CS2R R52, SRZ ;  /* 0x0000000000347805 */ /* 0x000fe4000001ff00 */
[----:B------:R-:W-:-:S04]  /*2f60*/  LOP3.LUT P2, RZ, R12, 0x100, RZ, 0xc0, !PT ;  /* 0x000001000cff7812 */ /* 0x000fc8000784c0ff */
[----:B------:R0:W2:Y:S01]  /*2f70*/  @!P5 LDG.E R53, desc[UR10][R4.64] ;  /* 0x0000000a0435d981 */ /* 0x0000a2000c1e1900 */
[----:B------:R-:W-:Y:S01]  /*2f80*/  HFMA2 R0, -RZ, RZ, 0, 0 ;  /* 0x00000000ff007431 */ /* 0x000fe200000001ff */
[----:B------:R-:W-:Y:S02]  /*2f90*/  P2R R17, PR, RZ, 0x8 ;  /* 0x00000008ff117803 */ /* 0x000fe40000000000 */
[----:B------:R-:W3:Y:S01]  /*2fa0*/  @!P6 LDG.E R52, desc[UR10][R90.64] ;  /* 0x0000000a5a34e981 */ /* 0x000ee2000c1e1900 */
[----:B------:R-:W1:Y:S04]  /*2fb0*/  @!P4 LDC.64 R98, c[0x0][0x398] ;  /* 0x0000e600ff62cb82 */ /* 0x000e680000000a00 */
[----:B------:R0:W2:Y:S04]  /*2fc0*/  @!P2 LDG.E R0, desc[UR10][R82.64] ;  /* 0x0000000a5200a981 */ /* 0x0000a8000c1e1900 */
[----:B0-----:R-:W0:Y:S01]  /*2fd0*/  @!P4 LDC.64 R4, c[0x0][0x3f8] ;  /* 0x0000fe00ff04cb82 */ /* 0x001e220000000a00 */
[----:B------:R-:W-:-:S06]  /*2fe0*/  CS2R R82, SRZ ;  /* 0x0000000000527805 */ /* 0x000fcc000001ff00 */
[----:B------:R1:W3:Y:S01]  /*2ff0*/  @!P5 LDG.E R82, desc[UR10][R56.64] ;  /* 0x0000000a3852d981 */ /* 0x0002e2000c1e1900 */
[C---:B------:R-:W-:Y:S02]  /*3000*/  LOP3.LUT P3, RZ, R12.reuse, 0x20, RZ, 0xc0, !PT ;  /* 0x000000200cff7812 */ /* 0x040fe4000786c0ff */
[----:B------:R-:W-:Y:S01]  /*3010*/  LOP3.LUT P1, RZ, R12, 0x10, RZ, 0xc0, !PT ;  /* 0x000000100cff7812 */ /* 0x000fe2000782c0ff */
[----:B------:R-:W2:Y:S01]  /*3020*/  @!P2 LDG.E R83, desc[UR10][R92.64] ;  /* 0x0000000a5c53a981 */ /* 0x000ea2000c1e1900 */
[----:B-1----:R-:W-:Y:S02]  /*3030*/  @!P4 MOV R56, R36 ;  /* 0x000000240038c202 */ /* 0x002fe40000000f00 */
[----:B------:R-:W-:Y:S01]  /*3040*/  @!P4 MOV R57, R35 ;  /* 0x000000230039c202 */ /* 0x000fe20000000f00 */
[----:B0-----:R-:W-:-:S06]  /*3050*/  @!P4 IMAD R2, R49, R4, RZ ;  /* 0x000000043102c224 */ /* 0x001fcc00078e02ff */
[----:B------:R0:W3:Y:S01]  /*3060*/  @!P3 LDG.E R76, desc[UR10][R74.64] ;  /* 0x0000000a4a4cb981 */ /* 0x0000e2000c1e1900 */
[C---:B------:R-:W-:Y:S02]  /*3070*/  @!P4 IMAD R49, R15.reuse, R5, R2 ;  /* 0x000000050f31c224 */ /* 0x040fe400078e0202 */
[----:B------:R-:W-:Y:S02]  /*3080*/  @!P4 IMAD.WIDE.U32 R4, R15, R4, R56 ;  /* 0x000000040f04c225 */ /* 0x000fe400078e0038 */
[----:B------:R-:W1:Y:S03]  /*3090*/  @!P4 LDC.64 R56, c[0x0][0x3a0] ;  /* 0x0000e800ff38cb82 */ /* 0x000e660000000a00 */
[----:B------:R-:W-:-:S04]  /*30a0*/  @!P4 IADD3 R15, PT, PT, R5, R49, RZ ;  /* 0x00000031050fc210 */ /* 0x000fc80007ffe0ff */
[C---:B------:R-:W-:Y:S02]  /*30b0*/  @!P4 SHF.L.U64.HI R2, R4.reuse, 0x1, R15 ;  /* 0x000000010402c819 */ /* 0x040fe4000001020f */
[----:B------:R-:W-:Y:S02]  /*30c0*/  @!P4 SHF.L.U32 R15, R4, 0x1, RZ ;  /* 0x00000001040fc819 */ /* 0x000fe400000006ff */
[----:B------:R-:W-:Y:S02]  /*30d0*/  IADD3 R49, PT, PT, R50, 0xf0, RZ ;  /* 0x000000f032317810 */ /* 0x000fe40007ffe0ff */
[----:B-1----:R-:W-:-:S04]  /*30e0*/  @!P4 IADD3 R56, P5, PT, R15, R56, RZ ;  /* 0x000000380f38c210 */ /* 0x002fc80007fbe0ff */
[C---:B------:R-:W-:Y:S02]  /*30f0*/  @!P4 IADD3.X R57, PT, PT, R2.reuse, R57, RZ, P5, !PT ;  /* 0x000000390239c210 */ /* 0x040fe40002ffe4ff */
[----:B------:R-:W-:Y:S02]  /*3100*/  @!P4 IADD3 R98, P5, PT, R15, R98, RZ ;  /* 0x000000620f62c210 */ /* 0x000fe40007fbe0ff */
[----:B------:R-:W-:Y:S02]  /*3110*/  SHF.R.S32.HI R73, RZ, 0x1f, R49 ;  /* 0x0000001fff497819 */ /* 0x000fe40000011431 */
[----:B------:R-:W-:Y:S02]  /*3120*/  @!P4 IADD3.X R99, PT, PT, R2, R99, RZ, P5, !PT ;  /* 0x000000630263c210 */ /* 0x000fe40002ffe4ff */
[----:B------:R-:W-:-:S04]  /*3130*/  ISETP.GE.U32.AND P5, PT, R49, UR16, PT ;  /* 0x0000001031007c0c */ /* 0x000fc8000bfa6070 */
[----:B------:R-:W-:Y:S02]  /*3140*/  ISETP.GE.AND.EX P5, PT, R73, UR17, PT, P5 ;  /* 0x0000001149007c0c */ /* 0x000fe4000bfa6350 */
[----:B0-----:R-:W-:-:S06]  /*3150*/  CS2R R74, SRZ ;  /* 0x00000000004a7805 */ /* 0x001fcc000001ff00 */
[----:B------:R0:W3:Y:S01]  /*3160*/  @!P3 LDG.E R75, desc[UR10][R54.64] ;  /* 0x0000000a364bb981 */ /* 0x0000e2000c1e1900 */
[----:B------:R-:W-:Y:S01]  /*3170*/  HFMA2 R5, -RZ, RZ, 0, 0 ;  /* 0x00000000ff057431 */ /* 0x000fe200000001ff */
[----:B------:R-:W-:Y:S02]  /*3180*/  P2R R15, PR, RZ, 0x10 ;  /* 0x00000010ff0f7803 */ /* 0x000fe40000000000 */
[----:B------:R-:W-:Y:S01]  /*3190*/  P2R R45, PR, RZ, 0x4 ;  /* 0x00000004ff2d7803 */ /* 0x000fe20000000000 */
[----:B------:R-:W3:Y:S01]  /*31a0*/  @!P1 LDG.E R74, desc[UR10][R86.64] ;  /* 0x0000000a564a9981 */ /* 0x000ee2000c1e1900 */
[----:B------:R-:W1:Y:S03]  /*31b0*/  @!P5 LDC.64 R96, c[0x0][0x398] ;  /* 0x0000e600ff60db82 */ /* 0x000e660000000a00 */
[----:B------:R4:W3:Y:S05]  /*31c0*/  @!P6 LDG.E R5, desc[UR10][R88.64] ;  /* 0x0000000a5805e981 */ /* 0x0008ea000c1e1900 */
[----:B0-----:R-:W0:Y:S01]  /*31d0*/  @!P5 LDC.64 R54, c[0x0][0x3f8] ;  /* 0x0000fe00ff36db82 */ /* 0x001e220000000a00 */
[----:B----4-:R-:W-:-:S02]  /*31e0*/  @!P5 MOV R88, R36 ;  /* 0x000000240058d202 */ /* 0x010fc40000000f00 */
[----:B------:R-:W-:Y:S01]  /*31f0*/  @!P5 MOV R89, R35 ;  /* 0x000000230059d202 */ /* 0x000fe20000000f00 */
[-C--:B0-----:R-:W-:Y:S02]  /*3200*/  @!P5 IMAD R2, R73, R54.reuse, RZ ;  /* 0x000000364902d224 */ /* 0x081fe400078e02ff */
[----:B------:R-:W-:-:S04]  /*3210*/  @!P5 IMAD.WIDE.U32 R88, R49, R54, R88 ;  /* 0x000000363158d225 */ /* 0x000fc800078e0058 */
[----:B------:R-:W-:Y:S02]  /*3220*/  @!P5 IMAD R73, R49, R55, R2 ;  /* 0x000000373149d224 */ /* 0x000fe400078e0202 */
[----:B------:R-:W0:Y:S03]  /*3230*/  @!P5 LDC.64 R54, c[0x0][0x3a0] ;  /* 0x0000e800ff36db82 */ /* 0x000e260000000a00 */
[----:B------:R-:W-:Y:S02]  /*3240*/  @!P5 IADD3 R49, PT, PT, R89, R73, RZ ;  /* 0x000000495931d210 */ /* 0x000fe40007ffe0ff */
[C---:B------:R-:W-:Y:S02]  /*3250*/  @!P5 SHF.L.U32 R89, R88.reuse, 0x1, RZ ;  /* 0x000000015859d819 */ /* 0x040fe400000006ff */
[----:B------:R-:W-:Y:S01]  /*3260*/  @!P5 SHF.L.U64.HI R2, R88, 0x1, R49 ;  /* 0x000000015802d819 */ /* 0x000fe20000010231 */
[----:B------:R-:W-:Y:S01]  /*3270*/  HFMA2 R73, -RZ, RZ, 0, 0 ;  /* 0x00000000ff497431 */ /* 0x000fe200000001ff */
[----:B------:R-:W-:-:S05]  /*3280*/  LOP3.LUT P4, RZ, R12, 0x8, RZ, 0xc0, !PT ;  /* 0x000000080cff7812 */ /* 0x000fca000788c0ff */
[----:B------:R4:W3:Y:S01]  /*3290*/  @!P1 LDG.E R73, desc[UR10][R68.64] ;  /* 0x0000000a44499981 */ /* 0x0008e2000c1e1900 */
[----:B0-----:R-:W-:-:S04]  /*32a0*/  @!P5 IADD3 R54, P6, PT, R89, R54, RZ ;  /* 0x000000365936d210 */ /* 0x001fc80007fde0ff */
[C---:B------:R-:W-:Y:S02]  /*32b0*/  @!P5 IADD3.X R55, PT, PT, R2.reuse, R55, RZ, P6, !PT ;  /* 0x000000370237d210 */ /* 0x040fe400037fe4ff */
[----:B-1----:R-:W-:Y:S02]  /*32c0*/  @!P5 IADD3 R96, P6, PT, R89, R96, RZ ;  /* 0x000000605960d210 */ /* 0x002fe40007fde0ff */
[----:B------:R-:W-:Y:S02]  /*32d0*/  SHF.R.S32.HI R89, RZ, 0x1f, R85 ;  /* 0x0000001fff597819 */ /* 0x000fe40000011455 */
[----:B------:R-:W-:Y:S02]  /*32e0*/  @!P5 IADD3.X R97, PT, PT, R2, R97, RZ, P6, !PT ;  /* 0x000000610261d210 */ /* 0x000fe400037fe4ff */
[----:B------:R-:W-:-:S04]  /*32f0*/  ISETP.GE.U32.AND P6, PT, R85, UR16, PT ;  /* 0x0000001055007c0c */ /* 0x000fc8000bfc6070 */
[----:B------:R-:W-:Y:S02]  /*3300*/  ISETP.GE.AND.EX P6, PT, R89, UR17, PT, P6 ;  /* 0x0000001159007c0c */ /* 0x000fe4000bfc6360 */
[----:B----4-:R-:W-:-:S06]  /*3310*/  CS2R R68, SRZ ;  /* 0x0000000000447805 */ /* 0x010fcc000001ff00 */
[----:B------:R0:W4:Y:S01]  /*3320*/  @!P4 LDG.E R68, desc[UR10][R60.64] ;  /* 0x0000000a3c44c981 */ /* 0x000122000c1e1900 */
[----:B------:R-:W-:-:S03]  /*3330*/  LOP3.LUT P2, RZ, R12, 0x1000000, RZ, 0xc0, !PT ;  /* 0x010000000cff7812 */ /* 0x000fc6000784c0ff */
[----:B------:R1:W4:Y:S01]  /*3340*/  @!P4 LDG.E R69, desc[UR10][R62.64] ;  /* 0x0000000a3e45c981 */ /* 0x000322000c1e1900 */
[----:B------:R-:W5:Y:S08]  /*3350*/  @!P6 LDC.64 R94, c[0x0][0x3a0] ;  /* 0x0000e800ff5eeb82 */ /* 0x000f700000000a00 */
[----:B0-----:R-:W0:Y:S01]  /*3360*/  @!P6 LDC.64 R60, c[0x0][0x3f8] ;  /* 0x0000fe00ff3ceb82 */ /* 0x001e220000000a00 */
[----:B-1----:R-:W-:-:S02]  /*3370*/  @!P6 MOV R62, R36 ;  /* 0x00000024003ee202 */ /* 0x002fc40000000f00 */
[----:B------:R-:W-:Y:S02]  /*3380*/  @!P6 MOV R63, R35 ;  /* 0x00000023003fe202 */ /* 0x000fe40000000f00 */
[----:B------:R-:W-:Y:S02]  /*3390*/  P2R R4, PR, RZ, 0x20 ;  /* 0x00000020ff047803 */ /* 0x000fe40000000000 */
[----:B------:R-:W-:Y:S02]  /*33a0*/  LOP3.LUT P5, RZ, R12, 0x800000, RZ, 0xc0, !PT ;  /* 0x008000000cff7812 */ /* 0x000fe400078ac0ff */
[----:B------:R-:W-:Y:S01]  /*33b0*/  PRMT R112, RZ, 0x5410, RZ ;  /* 0x00005410ff707816 */ /* 0x000fe200000000ff */
[-C--:B0-----:R-:W-:Y:S02]  /*33c0*/  @!P6 IMAD R2, R89, R60.reuse, RZ ;  /* 0x0000003c5902e224 */ /* 0x081fe400078e02ff */
[----:B------:R-:W0:Y:S01]  /*33d0*/  @!P6 LDC.64 R88, c[0x0][0x398] ;  /* 0x0000e600ff58eb82 */ /* 0x000e220000000a00 */
[----:B------:R-:W-:Y:S01]  /*33e0*/  @!P6 IMAD.WIDE.U32 R62, R85, R60, R62 ;  /* 0x0000003c553ee225 */ /* 0x000fe200078e003e */
[----:B------:R-:W-:-:S03]  /*33f0*/  @!P2 PRMT R112, R112, 0x5410, R84 ;  /* 0x000054107070a816 */ /* 0x000fc60000000054 */
[----:B------:R-:W-:Y:S01]  /*3400*/  @!P6 IMAD R87, R85, R61, R2 ;  /* 0x0000003d5557e224 */ /* 0x000fe200078e0202 */
[----:B------:R-:W-:Y:S01]  /*3410*/  P2R R43, PR, RZ, 0x1 ;  /* 0x00000001ff2b7803 */ /* 0x000fe20000000000 */
[----:B------:R1:W-:Y:S01]  /*3420*/  STL [R1+0x10], R84 ;  /* 0x0000105401007387 */ /* 0x0003e20000100800 */
[----:B------:R-:W-:Y:S02]  /*3430*/  LOP3.LUT P0, RZ, R12, 0x400000, RZ, 0xc0, !PT ;  /* 0x004000000cff7812 */ /* 0x000fe4000780c0ff */
[----:B------:R-:W-:Y:S02]  /*3440*/  @!P6 IADD3 R85, PT, PT, R63, R87, RZ ;  /* 0x000000573f55e210 */ /* 0x000fe40007ffe0ff */
[----:B------:R-:W-:Y:S02]  /*3450*/  @!P6 SHF.L.U32 R63, R62, 0x1, RZ ;  /* 0x000000013e3fe819 */ /* 0x000fe400000006ff */
[----:B------:R-:W-:Y:S02]  /*3460*/  @!P2 PRMT R112, R84, 0x7632, R112 ;  /* 0x000076325470a816 */ /* 0x000fe40000000070 */
[----:B-1----:R-:W-:-:S02]  /*3470*/  PRMT R84, RZ, 0x7610, R84 ;  /* 0x00007610ff547816 */ /* 0x002fc40000000054 */
[----:B------:R-:W-:Y:S02]  /*3480*/  @!P6 SHF.L.U64.HI R2, R62, 0x1, R85 ;  /* 0x000000013e02e819 */ /* 0x000fe40000010255 */
[----:B-----5:R-:W-:Y:S02]  /*3490*/  @!P6 IADD3 R94, P1, PT, R63, R94, RZ ;  /* 0x0000005e3f5ee210 */ /* 0x020fe40007f3e0ff */
[----:B------:R-:W-:Y:S02]  /*34a0*/  PRMT R93, R93, 0x5410, RZ ;  /* 0x000054105d5d7816 */ /* 0x000fe400000000ff */
[----:B------:R-:W-:Y:S01]  /*34b0*/  @!P5 PRMT R84, R70, 0x7632, R84 ;  /* 0x000076324654d816 */ /* 0x000fe20000000054 */
[----:B------:R1:W-:Y:S01]  /*34c0*/  STL [R1+0x94], R70 ;  /* 0x0000944601007387 */ /* 0x0003e20000100800 */
[----:B------:R-:W-:Y:S02]  /*34d0*/  @!P6 IADD3.X R95, PT, PT, R2, R95, RZ, P1, !PT ;  /* 0x0000005f025fe210 */ /* 0x000fe40000ffe4ff */
[----:B0-----:R-:W-:-:S02]  /*34e0*/  @!P6 IADD3 R88, P1, PT, R63, R88, RZ ;  /* 0x000000583f58e210 */ /* 0x001fc40007f3e0ff */
[----:B------:R-:W-:Y:S02]  /*34f0*/  @!P5 PRMT R93, R93, 0x5410, R70 ;  /* 0x000054105d5dd816 */ /* 0x000fe40000000046 */
[----:B------:R-:W-:Y:S02]  /*3500*/  PRMT R100, RZ, 0x5410, RZ ;  /* 0x00005410ff647816 */ /* 0x000fe400000000ff */
[----:B------:R-:W-:Y:S02]  /*3510*/  PRMT R84, R84, 0x5410, RZ ;  /* 0x0000541054547816 */ /* 0x000fe400000000ff */
[----:B-1----:R-:W-:Y:S02]  /*3520*/  PRMT R70, R70, 0x5410, RZ ;  /* 0x0000541046467816 */ /* 0x002fe400000000ff */
[----:B------:R-:W-:Y:S01]  /*3530*/  PRMT R101, RZ, 0x5410, RZ ;  /* 0x00005410ff657816 */ /* 0x000fe200000000ff */
[----:B------:R0:W-:Y:S01]  /*3540*/  STL [R1+0x18], R66 ;  /* 0x0000184201007387 */ /* 0x0001e20000100800 */
[----:B------:R-:W-:-:S02]  /*3550*/  @!P6 IADD3.X R89, PT, PT, R2, R89, RZ, P1, !PT ;  /* 0x000000590259e210 */ /* 0x000fc40000ffe4ff */
[----:B------:R-:W-:Y:S02]  /*3560*/  LOP3.LUT P1, RZ, R12, 0x200000, RZ, 0xc0, !PT ;  /* 0x002000000cff7812 */ /* 0x000fe4000782c0ff */
[----:B------:R-:W-:Y:S02]  /*3570*/  @!P2 PRMT R100, R100, 0x5410, R81 ;  /* 0x000054106464a816 */ /* 0x000fe40000000051 */
[--C-:B------:R-:W-:Y:S02]  /*3580*/  @!P0 PRMT R84, R84, 0x5410, R66.reuse ;  /* 0x0000541054548816 */ /* 0x100fe40000000042 */
[----:B------:R-:W-:Y:S02]  /*3590*/  @!P0 PRMT R70, R70, 0x7610, R66 ;  /* 0x0000761046468816 */ /* 0x000fe40000000042 */
[----:B------:R-:W-:Y:S02]  /*35a0*/  @!P5 PRMT R101, R101, 0x5410, R80 ;  /* 0x000054106565d816 */ /* 0x000fe40000000050 */
[----:B0-----:R-:W-:-:S02]  /*35b0*/  PRMT R66, RZ, 0x7610, R66 ;  /* 0x00007610ff427816 */ /* 0x001fc40000000042 */
[----:B------:R-:W-:Y:S02]  /*35c0*/  PRMT R63, R63, 0x5410, RZ ;  /* 0x000054103f3f7816 */ /* 0x000fe400000000ff */
[----:B------:R-:W-:Y:S02]  /*35d0*/  @!P2 PRMT R100, R81, 0x7632, R100 ;  /* 0x000076325164a816 */ /* 0x000fe40000000064 */
[----:B------:R-:W-:Y:S02]  /*35e0*/  LOP3.LUT P2, RZ, R12, 0x100000, RZ, 0xc0, !PT ;  /* 0x001000000cff7812 */ /* 0x000fe4000784c0ff */
[----:B------:R-:W-:Y:S02]  /*35f0*/  @!P5 PRMT R101, R80, 0x7632, R101 ;  /* 0x000076325065d816 */ /* 0x000fe40000000065 */
[----:B------:R-:W-:Y:S02]  /*3600*/  @!P0 PRMT R66, R79, 0x7610, R66 ;  /* 0x000076104f428816 */ /* 0x000fe40000000042 */
[----:B------:R-:W-:-:S02]  /*3610*/  @!P0 PRMT R63, R63, 0x7610, R79 ;  /* 0x000076103f3f8816 */ /* 0x000fc4000000004f */
[C---:B------:R-:W-:Y:S02]  /*3620*/  LOP3.LUT P5, RZ, R12.reuse, 0x80000, RZ, 0xc0, !PT ;  /* 0x000800000cff7812 */ /* 0x040fe400078ac0ff */
[----:B------:R-:W-:Y:S02]  /*3630*/  LOP3.LUT P0, RZ, R12, 0x40000, RZ, 0xc0, !PT ;  /* 0x000400000cff7812 */ /* 0x000fe4000780c0ff */
[----:B------:R-:W-:Y:S02]  /*3640*/  PRMT R62, R62, 0x5410, RZ ;  /* 0x000054103e3e7816 */ /* 0x000fe400000000ff */
[----:B------:R-:W-:Y:S02]  /*3650*/  PRMT R66, R66, 0x5410, RZ ;  /* 0x0000541042427816 */ /* 0x000fe400000000ff */
[----:B------:R-:W-:Y:S02]  /*3660*/  PRMT R63, RZ, 0x7610, R63 ;  /* 0x00007610ff3f7816 */ /* 0x000fe4000000003f */
[----:B------:R-:W-:Y:S01]  /*3670*/  PRMT R70, RZ, 0x7610, R70 ;  /* 0x00007610ff467816 */ /* 0x000fe20000000046 */
[----:B------:R0:W-:Y:S01]  /*3680*/  STL [R1+0x90], R81 ;  /* 0x0000905101007387 */ /* 0x0001e20000100800 */
[----:B------:R-:W-:-:S02]  /*3690*/  @!P1 PRMT R62, R62, 0x5410, R77 ;  /* 0x000054103e3e9816 */ /* 0x000fc4000000004d */
[----:B------:R-:W-:Y:S01]  /*36a0*/  @!P1 PRMT R66, R66, 0x5410, R78 ;  /* 0x0000541042429816 */ /* 0x000fe2000000004e */
[----:B------:R1:W-:Y:S01]  /*36b0*/  STL [R1+0x1c], R78 ;  /* 0x00001c4e01007387 */ /* 0x0003e20000100800 */
[C---:B------:R-:W-:Y:S02]  /*36c0*/  @!P1 PRMT R63, R78.reuse, 0x7632, R63 ;  /* 0x000076324e3f9816 */ /* 0x040fe4000000003f */
[----:B------:R-:W-:Y:S01]  /*36d0*/  @!P1 PRMT R70, R77, 0x7632, R70 ;  /* 0x000076324d469816 */ /* 0x000fe20000000046 */
[----:B------:R5:W-:Y:S01]  /*36e0*/  STL [R1+0x9c], R77 ;  /* 0x00009c4d01007387 */ /* 0x000be20000100800 */
[----:B0-----:R-:W-:Y:S02]  /*36f0*/  PRMT R81, RZ, 0x7610, R81 ;  /* 0x00007610ff517816 */ /* 0x001fe40000000051 */
[----:B------:R-:W-:Y:S02]  /*3700*/  PRMT R62, RZ, 0x7610, R62 ;  /* 0x00007610ff3e7816 */ /* 0x000fe4000000003e */
[----:B-1----:R-:W-:-:S02]  /*3710*/  PRMT R78, R78, 0x5410, RZ ;  /* 0x000054104e4e7816 */ /* 0x002fc400000000ff */
[----:B-----5:R-:W-:Y:S02]  /*3720*/  PRMT R77, R77, 0x5410, RZ ;  /* 0x000054104d4d7816 */ /* 0x020fe400000000ff */
[----:B------:R-:W-:Y:S02]  /*3730*/  @!P2 PRMT R81, R71, 0x7632, R81 ;  /* 0x000076324751a816 */ /* 0x000fe40000000051 */
[----:B------:R-:W-:Y:S02]  /*3740*/  @!P5 PRMT R77, R77, 0x5410, R65 ;  /* 0x000054104d4dd816 */ /* 0x000fe40000000041 */
[----:B------:R-:W-:Y:S01]  /*3750*/  @!P0 PRMT R78, R78, 0x7610, R64 ;  /* 0x000076104e4e8816 */ /* 0x000fe20000000040 */
[----:B------:R0:W-:Y:S01]  /*3760*/  STL [R1+0x20], R71 ;  /* 0x0000204701007387 */ /* 0x0001e20000100800 */
[----:B------:R-:W-:Y:S02]  /*3770*/  @!P2 PRMT R62, R71, 0x7610, R62 ;  /* 0x00007610473ea816 */ /* 0x000fe4000000003e */
[----:B------:R-:W-:Y:S01]  /*3780*/  PRMT R81, R81, 0x5410, RZ ;  /* 0x0000541051517816 */ /* 0x000fe200000000ff */
[----:B------:R1:W-:Y:S01]  /*3790*/  STL [R1+0x14], R80 ;  /* 0x0000145001007387 */ /* 0x0003e20000100800 */
[----:B------:R-:W-:-:S02]  /*37a0*/  P2R R49, PR, RZ, 0x10 ;  /* 0x00000010ff317803 */ /* 0x000fc40000000000 */
[----:B------:R-:W-:Y:S02]  /*37b0*/  PRMT R77, RZ, 0x7610, R77 ;  /* 0x00007610ff4d7816 */ /* 0x000fe4000000004d */
[----:B------:R-:W-:Y:S02]  /*37c0*/  PRMT R78, RZ, 0x7610, R78 ;  /* 0x00007610ff4e7816 */ /* 0x000fe4000000004e */
[----:B0-----:R-:W-:Y:S02]  /*37d0*/  PRMT R71, R71, 0x5410, RZ ;  /* 0x0000541047477816 */ /* 0x001fe400000000ff */
[----:B------:R-:W-:Y:S02]  /*37e0*/  LOP3.LUT P4, RZ, R12, 0x10000, RZ, 0xc0, !PT ;  /* 0x000100000cff7812 */ /* 0x000fe4000788c0ff */
[----:B-1----:R-:W-:Y:S01]  /*37f0*/  PRMT R80, R80, 0x5410, RZ ;  /* 0x0000541050507816 */ /* 0x002fe200000000ff */
[----:B------:R0:W-:Y:S01]  /*3800*/  STL [R1+0xa0], R72 ;  /* 0x0000a04801007387 */ /* 0x0001e20000100800 */
[----:B------:R-:W-:-:S02]  /*3810*/  @!P2 PRMT R81, R81, 0x5410, R72 ;  /* 0x000054105151a816 */ /* 0x000fc40000000048 */
[----:B------:R-:W-:Y:S02]  /*3820*/  @!P2 PRMT R71, R71, 0x7610, R72 ;  /* 0x000076104747a816 */ /* 0x000fe40000000048 */
[----:B------:R-:W-:Y:S02]  /*3830*/  @!P0 PRMT R77, R64, 0x7610, R77 ;  /* 0x00007610404d8816 */ /* 0x000fe4000000004d */
[----:B------:R-:W-:Y:S02]  /*3840*/  @!P0 PRMT R80, R80, 0x5410, R51 ;  /* 0x0000541050508816 */ /* 0x000fe40000000033 */
[----:B------:R-:W-:Y:S02]  /*3850*/  @!P0 PRMT R78, R51, 0x7632, R78 ;  /* 0x00007632334e8816 */ /* 0x000fe4000000004e */
[----:B0-----:R-:W-:Y:S02]  /*3860*/  PRMT R72, R72, 0x5410, RZ ;  /* 0x0000541048487816 */ /* 0x001fe400000000ff */
[----:B------:R-:W-:-:S02]  /*3870*/  LOP3.LUT P0, RZ, R12, 0x8000, RZ, 0xc0, !PT ;  /* 0x000080000cff7812 */ /* 0x000fc4000780c0ff */
[----:B------:R-:W-:Y:S02]  /*3880*/  @!P5 PRMT R72, R72, 0x7610, R67 ;  /* 0x000076104848d816 */ /* 0x000fe40000000043 */
[----:B------:R-:W-:Y:S02]  /*3890*/  LOP3.LUT P1, RZ, R12, 0x20000, RZ, 0xc0, !PT ;  /* 0x000200000cff7812 */ /* 0x000fe4000782c0ff */
[----:B------:R-:W-:Y:S02]  /*38a0*/  PRMT R91, R91, 0x5410, RZ ;  /* 0x000054105b5b7816 */ /* 0x000fe400000000ff */
[----:B------:R-:W-:Y:S02]  /*38b0*/  PRMT R85, R85, 0x5410, RZ ;  /* 0x0000541055557816 */ /* 0x000fe400000000ff */
[----:B------:R-:W-:Y:S02]  /*38c0*/  PRMT R71, RZ, 0x7610, R71 ;  /* 0x00007610ff477816 */ /* 0x000fe40000000047 */
[----:B------:R-:W-:-:S02]  /*38d0*/  PRMT R72, RZ, 0x7610, R72 ;  /* 0x00007610ff487816 */ /* 0x000fc40000000048 */
[----:B------:R-:W-:Y:S02]  /*38e0*/  @!P4 PRMT R91, R91, 0x7610, R42 ;  /* 0x000076105b5bc816 */ /* 0x000fe4000000002a */
[----:B------:R-:W-:Y:S02]  /*38f0*/  @!P4 PRMT R85, R85, 0x7610, R38 ;  /* 0x000076105555c816 */ /* 0x000fe40000000026 */
[----:B------:R-:W-:Y:S02]  /*3900*/  PRMT R86, RZ, 0x5410, RZ ;  /* 0x00005410ff567816 */ /* 0x000fe400000000ff */
[----:B------:R-:W-:Y:S02]  /*3910*/  @!P5 PRMT R71, R67, 0x7610, R71 ;  /* 0x000076104347d816 */ /* 0x000fe40000000047 */
[----:B------:R-:W-:Y:S01]  /*3920*/  @!P5 PRMT R72, R65, 0x7632, R72 ;  /* 0x000076324148d816 */ /* 0x000fe20000000048 */
[----:B------:R0:W-:Y:S01]  /*3930*/  STL [R1+0x98], R79 ;  /* 0x0000984f01007387 */ /* 0x0001e20000100800 */
[----:B------:R-:W-:-:S02]  /*3940*/  LOP3.LUT P2, RZ, R12, 0x4, RZ, 0xc0, !PT ;  /* 0x000000040cff7812 */ /* 0x000fc4000784c0ff */
[----:B------:R-:W-:Y:S02]  /*3950*/  LOP3.LUT P5, RZ, R12, 0x2, RZ, 0xc0, !PT ;  /* 0x000000020cff7812 */ /* 0x000fe400078ac0ff */
[----:B------:R-:W-:Y:S02]  /*3960*/  PRMT R85, RZ, 0x7610, R85 ;  /* 0x00007610ff557816 */ /* 0x000fe40000000055 */
[----:B------:R-:W-:Y:S02]  /*3970*/  PRMT R91, RZ, 0x7610, R91 ;  /* 0x00007610ff5b7816 */ /* 0x000fe4000000005b */
[----:B------:R-:W-:Y:S02]  /*3980*/  @!P0 PRMT R86, R86, 0x7610, R13 ;  /* 0x0000761056568816 */ /* 0x000fe4000000000d */
[----:B0-----:R-:W-:Y:S02]  /*3990*/  PRMT R79, RZ, 0x7610, R79 ;  /* 0x00007610ff4f7816 */ /* 0x001fe4000000004f */
[----:B------:R-:W-:Y:S01]  /*39a0*/  PRMT R92, RZ, 0x5410, RZ ;  /* 0x00005410ff5c7816 */ /* 0x000fe200000000ff */
[----:B------:R0:W-:Y:S01]  /*39b0*/  STL [R1+0x24], R67 ;  /* 0x0000244301007387 */ /* 0x0001e20000100800 */
[----:B------:R-:W-:-:S02]  /*39c0*/  @!P0 PRMT R85, R13, 0x7610, R85 ;  /* 0x000076100d558816 */ /* 0x000fc40000000055 */
[C---:B------:R-:W-:Y:S01]  /*39d0*/  @!P0 PRMT R91, R25.reuse, 0x7610, R91 ;  /* 0x00007610195b8816 */ /* 0x040fe2000000005b */
[----:B------:R-:W-:Y:S01]  /*39e0*/  STL [R1+0xa4], R65 ;  /* 0x0000a44101007387 */ /* 0x000fe20000100800 */
[----:B------:R-:W-:Y:S02]  /*39f0*/  @!P0 PRMT R86, R25, 0x7632, R86 ;  /* 0x0000763219568816 */ /* 0x000fe40000000056 */
[----:B------:R-:W-:Y:S01]  /*3a00*/  @!P1 PRMT R79, R48, 0x7632, R79 ;  /* 0x00007632304f9816 */ /* 0x000fe2000000004f */
[----:B------:R1:W-:Y:S01]  /*3a10*/  STL [R1+0x28], R64 ;  /* 0x0000284001007387 */ /* 0x0003e20000100800 */
[----:B------:R-:W-:Y:S01]  /*3a20*/  @!P4 PRMT R92, R92, 0x5410, R42 ;  /* 0x000054105c5cc816 */ /* 0x000fe2000000002a */
[----:B0-----:R-:W-:Y:S01]  /*3a30*/  HFMA2 R67, -RZ, RZ, 0, 0 ;  /* 0x00000000ff437431 */ /* 0x001fe200000001ff */
[----:B------:R-:W-:Y:S01]  /*3a40*/  ISETP.NE.AND P0, PT, R43, RZ, PT ;  /* 0x000000ff2b00720c */ /* 0x000fe20003f05270 */
[----:B------:R0:W-:Y:S01]  /*3a50*/  STL [R1+0x30], R42 ;  /* 0x0000302a01007387 */ /* 0x0001e20000100800 */
[----:B------:R-:W-:Y:S01]  /*3a60*/  P2R R2, PR, RZ, 0x40 ;  /* 0x00000040ff027803 */ /* 0x000fe20000000000 */
[----:B------:R-:W-:Y:S01]  /*3a70*/  HFMA2 R43, -RZ, RZ, 0, 0 ;  /* 0x00000000ff2b7431 */ /* 0x000fe200000001ff */
[----:B------:R-:W-:Y:S01]  /*3a80*/  LOP3.LUT P6, RZ, R12, 0x1, RZ, 0xc0, !PT ;  /* 0x000000010cff7812 */ /* 0x000fe200078cc0ff */
[----:B------:R5:W-:Y:S01]  /*3a90*/  STL [R1+0x34], R13 ;  /* 0x0000340d01007387 */ /* 0x000be20000100800 */
[----:B-1----:R-:W-:-:S02]  /*3aa0*/  CS2R R64, SRZ ;  /* 0x0000000000407805 */ /* 0x002fc4000001ff00 */
[----:B------:R-:W-:Y:S01]  /*3ab0*/  PRMT R79, R79, 0x5410, RZ ;  /* 0x000054104f4f7816 */ /* 0x000fe200000000ff */
[----:B------:R1:W4:Y:S01]  /*3ac0*/  @!P2 LDG.E R67, desc[UR10][R40.64] ;  /* 0x0000000a2843a981 */ /* 0x000322000c1e1900 */
[----:B0-----:R-:W-:Y:S02]  /*3ad0*/  MOV R42, RZ ;  /* 0x000000ff002a7202 */ /* 0x001fe40000000f00 */
[----:B------:R-:W-:Y:S01]  /*3ae0*/  PRMT R93, RZ, 0x7610, R93 ;  /* 0x00007610ff5d7816 */ /* 0x000fe2000000005d */
[----:B------:R-:W4:Y:S01]  /*3af0*/  @!P5 LDG.E R43, desc[UR10][R6.64] ;  /* 0x0000000a062bd981 */ /* 0x000f22000c1e1900 */
[----:B------:R-:W-:Y:S02]  /*3b00*/  PRMT R80, RZ, 0x7610, R80 ;  /* 0x00007610ff507816 */ /* 0x000fe40000000050 */
[----:B------:R-:W-:Y:S01]  /*3b10*/  @!P4 PRMT R92, R38, 0x7610, R92 ;  /* 0x00007610265cc816 */ /* 0x000fe2000000005c */
[----:B------:R0:W4:Y:S01]  /*3b20*/  @!P2 LDG.E R42, desc[UR10][R32.64] ;  /* 0x0000000a202aa981 */ /* 0x000122000c1e1900 */
[----:B-----5:R-:W-:-:S02]  /*3b30*/  P2R R13, PR, RZ, 0x20 ;  /* 0x00000020ff0d7803 */ /* 0x020fc40000000000 */
[----:B------:R-:W-:Y:S02]  /*3b40*/  CS2R R60, SRZ ;  /* 0x00000000003c7805 */ /* 0x000fe4000001ff00 */
[----:B------:R-:W-:Y:S01]  /*3b50*/  @!P1 PRMT R79, R79, 0x5410, R44 ;  /* 0x000054104f4f9816 */ /* 0x000fe2000000002c */
[----:B------:R-:W5:Y:S01]  /*3b60*/  @!P5 LDG.E R65, desc[UR10][R30.64] ;  /* 0x0000000a1e41d981 */ /* 0x000f62000c1e1900 */
[----:B------:R-:W-:Y:S02]  /*3b70*/  @!P1 PRMT R93, R44, 0x7632, R93 ;  /* 0x000076322c5d9816 */ /* 0x000fe4000000005d */
[C---:B------:R-:W-:Y:S01]  /*3b80*/  LOP3.LUT P4, RZ, R12.reuse, 0x2000, RZ, 0xc0, !PT ;  /* 0x000020000cff7812 */ /* 0x040fe2000788c0ff */
[----:B------:R2:W-:Y:S01]  /*3b90*/  STL [R1+0xac], R44 ;  /* 0x0000ac2c01007387 */ /* 0x0005e20000100800 */
[----:B------:R-:W-:Y:S02]  /*3ba0*/  ISETP.NE.AND P2, PT, R45, RZ, PT ;  /* 0x000000ff2d00720c */ /* 0x000fe40003f45270 */
[----:B------:R-:W-:Y:S01]  /*3bb0*/  LOP3.LUT P5, RZ, R12, 0x1000, RZ, 0xc0, !PT ;  /* 0x000010000cff7812 */ /* 0x000fe200078ac0ff */
[----:B------:R-:W5:Y:S01]  /*3bc0*/  @!P6 LDG.E R60, desc[UR10][R26.64] ;  /* 0x0000000a1a3ce981 */ /* 0x000f62000c1e1900 */
[----:B------:R-:W-:-:S02]  /*3bd0*/  @!P1 PRMT R80, R48, 0x7610, R80 ;  /* 0x0000761030509816 */ /* 0x000fc40000000050 */
[----:B------:R-:W-:Y:S02]  /*3be0*/  LOP3.LUT P1, RZ, R12, 0x4000, RZ, 0xc0, !PT ;  /* 0x000040000cff7812 */ /* 0x000fe4000782c0ff */
[----:B--2---:R-:W-:Y:S02]  /*3bf0*/  CS2R R44, SRZ ;  /* 0x00000000002c7805 */ /* 0x004fe4000001ff00 */
[----:B-1----:R-:W-:-:S04]  /*3c00*/  PRMT R41, R41, 0x5410, RZ ;  /* 0x0000541029297816 */ /* 0x002fc800000000ff */
[----:B------:R1:W2:Y:S01]  /*3c10*/  @!P6 LDG.E R44, desc[UR10][R28.64] ;  /* 0x0000000a1c2ce981 */ /* 0x0002a2000c1e1900 */
[----:B0-----:R-:W-:Y:S02]  /*3c20*/  PRMT R32, R32, 0x5410, RZ ;  /* 0x0000541020207816 */ /* 0x001fe400000000ff */
[----:B------:R-:W-:Y:S02]  /*3c30*/  PRMT R7, R7, 0x5410, RZ ;  /* 0x0000541007077816 */ /* 0x000fe400000000ff */
[----:B------:R-:W-:Y:S02]  /*3c40*/  @!P4 PRMT R41, R41, 0x7610, R18 ;  /* 0x000076102929c816 */ /* 0x000fe40000000012 */
[----:B-1----:R-:W-:Y:S01]  /*3c50*/  PRMT R29, RZ, 0x7610, R29 ;  /* 0x00007610ff1d7816 */ /* 0x002fe2000000001d */
[----:B------:R0:W-:Y:S03]  /*3c60*/  STL [R1+0x38], R21 ;  /* 0x0000381501007387 */ /* 0x0001e60000100800 */
[----:B------:R-:W-:-:S02]  /*3c70*/  @!P5 PRMT R29, R16, 0x7632, R29 ;  /* 0x00007632101dd816 */ /* 0x000fc4000000001d */
[--C-:B------:R-:W-:Y:S02]  /*3c80*/  @!P1 PRMT R32, R32, 0x5410, R21.reuse ;  /* 0x0000541020209816 */ /* 0x100fe40000000015 */
[----:B------:R-:W-:Y:S02]  /*3c90*/  @!P1 PRMT R7, R7, 0x7610, R21 ;  /* 0x0000761007079816 */ /* 0x000fe40000000015 */
[----:B------:R-:W-:Y:S02]  /*3ca0*/  PRMT R27, R27, 0x5410, RZ ;  /* 0x000054101b1b7816 */ /* 0x000fe400000000ff */
[----:B0-----:R-:W-:Y:S02]  /*3cb0*/  PRMT R21, R21, 0x5410, RZ ;  /* 0x0000541015157816 */ /* 0x001fe400000000ff */
[----:B------:R-:W-:Y:S02]  /*3cc0*/  PRMT R29, R29, 0x5410, RZ ;  /* 0x000054101d1d7816 */ /* 0x000fe400000000ff */
[----:B------:R-:W-:-:S02]  /*3cd0*/  PRMT R41, RZ, 0x7610, R41 ;  /* 0x00007610ff297816 */ /* 0x000fc40000000029 */
[--C-:B------:R-:W-:Y:S02]  /*3ce0*/  @!P0 PRMT R27, R27, 0x5410, R20.reuse ;  /* 0x000054101b1b8816 */ /* 0x100fe40000000014 */
[----:B------:R-:W-:Y:S02]  /*3cf0*/  @!P0 PRMT R21, R21, 0x7610, R20 ;  /* 0x0000761015158816 */ /* 0x000fe40000000014 */
[----:B------:R-:W-:Y:S02]  /*3d00*/  @!P0 PRMT R29, R29, 0x5410, R11 ;  /* 0x000054101d1d8816 */ /* 0x000fe4000000000b */
[----:B------:R-:W-:Y:S02]  /*3d10*/  @!P0 PRMT R41, R11, 0x7632, R41 ;  /* 0x000076320b298816 */ /* 0x000fe40000000029 */
[----:B------:R-:W-:-:S13]  /*3d20*/  ISETP.NE.AND P0, PT, R24, RZ, PT ;  /* 0x000000ff1800720c */ /* 0x000fda0003f05270 */
[----:B------:R-:W2:Y:S04]  /*3d30*/  @!P0 LDG.E R61, desc[UR10][R114.64] ;  /* 0x0000000a723d8981 */ /* 0x000ea8000c1e1900 */
[----:B------:R-:W2:Y:S01]  /*3d40*/  @!P0 LDG.E R64, desc[UR10][R110.64] ;  /* 0x0000000a6e408981 */ /* 0x000ea2000c1e1900 */
[----:B------:R-:W-:Y:S02]  /*3d50*/  PRMT R31, R31, 0x5410, RZ ;  /* 0x000054101f1f7816 */ /* 0x000fe400000000ff */
[----:B------:R-:W-:Y:S02]  /*3d60*/  PRMT R6, R6, 0x5410, RZ ;  /* 0x0000541006067816 */ /* 0x000fe400000000ff */
[----:B------:R-:W-:Y:S02]  /*3d70*/  PRMT R32, RZ, 0x7610, R32 ;  /* 0x00007610ff207816 */ /* 0x000fe40000000020 */
[----:B------:R-:W-:-:S02]  /*3d80*/  @!P4 PRMT R31, R31, 0x5410, R23 ;  /* 0x000054101f1fc816 */ /* 0x000fc40000000017 */
[----:B------:R-:W-:Y:S02]  /*3d90*/  @!P4 PRMT R6, R6, 0x7610, R23 ;  /* 0x000076100606c816 */ /* 0x000fe40000000017 */
[----:B------:R-:W-:Y:S02]  /*3da0*/  @!P4 PRMT R32, R18, 0x7610, R32 ;  /* 0x000076101220c816 */ /* 0x000fe40000000020 */
[----:B------:R-:W-:Y:S02]  /*3db0*/  PRMT R30, RZ, 0x5410, RZ ;  /* 0x00005410ff1e7816 */ /* 0x000fe400000000ff */
[----:B------:R-:W-:Y:S02]  /*3dc0*/  LOP3.LUT P4, RZ, R12, 0x400, RZ, 0xc0, !PT ;  /* 0x000004000cff7812 */ /* 0x000fe4000788c0ff */
[----:B------:R-:W-:Y:S02]  /*3dd0*/  PRMT R31, RZ, 0x7610, R31 ;  /* 0x00007610ff1f7816 */ /* 0x000fe4000000001f */
[----:B------:R-:W-:Y:S01]  /*3de0*/  @!P5 PRMT R30, R16, 0x7610, R30 ;  /* 0x00007610101ed816 */ /* 0x000fe2000000001e */
[----:B------:R0:W-:Y:S01]  /*3df0*/  STL [R1+0xb0], R38 ;  /* 0x0000b02601007387 */ /* 0x0001e20000100800 */
[----:B------:R-:W-:-:S02]  /*3e00*/  @!P5 PRMT R31, R14, 0x7610, R31 ;  /* 0x000076100e1fd816 */ /* 0x000fc4000000001f */
[----:B------:R-:W-:Y:S02]  /*3e10*/  @!P5 PRMT R30, R30, 0x7610, R14 ;  /* 0x000076101e1ed816 */ /* 0x000fe4000000000e */
[----:B------:R-:W-:Y:S02]  /*3e20*/  PRMT R33, RZ, 0x7610, R33 ;  /* 0x00007610ff217816 */ /* 0x000fe40000000021 */
[----:B------:R-:W-:Y:S02]  /*3e30*/  LOP3.LUT P5, RZ, R12, 0x200, RZ, 0xc0, !PT ;  /* 0x000002000cff7812 */ /* 0x000fe400078ac0ff */
[----:B------:R-:W-:Y:S02]  /*3e40*/  PRMT R28, RZ, 0x5410, RZ ;  /* 0x00005410ff1c7816 */ /* 0x000fe400000000ff */
[----:B0-----:R-:W-:Y:S01]  /*3e50*/  PRMT R38, RZ, 0x7610, R38 ;  /* 0x00007610ff267816 */ /* 0x001fe20000000026 */
[----:B------:R0:W-:Y:S01]  /*3e60*/  STL [R1+0xb4], R25 ;  /* 0x0000b41901007387 */ /* 0x0001e20000100800 */
[----:B------:R-:W-:-:S02]  /*3e70*/  @!P1 PRMT R33, R19, 0x7632, R33 ;  /* 0x0000763213219816 */ /* 0x000fc40000000021 */
[C---:B------:R-:W-:Y:S01]  /*3e80*/  @!P1 PRMT R38, R19.reuse, 0x7610, R38 ;  /* 0x0000761013269816 */ /* 0x040fe20000000026 */
[----:B------:R1:W-:Y:S01]  /*3e90*/  STL [R1+0xb8], R19 ;  /* 0x0000b81301007387 */ /* 0x0003e20000100800 */
[----:B------:R-:W-:Y:S02]  /*3ea0*/  @!P4 PRMT R28, R28, 0x5410, R8 ;  /* 0x000054101c1cc816 */ /* 0x000fe40000000008 */
[----:B0-----:R-:W-:Y:S01]  /*3eb0*/  PRMT R25, RZ, 0x7610, R25 ;  /* 0x00007610ff197816 */ /* 0x001fe20000000019 */
[----:B------:R0:W-:Y:S01]  /*3ec0*/  STL [R1+0x3c], R23 ;  /* 0x00003c1701007387 */ /* 0x0001e20000100800 */
[----:B-1----:R-:W-:Y:S02]  /*3ed0*/  PRMT R19, R19, 0x5410, RZ ;  /* 0x0000541013137816 */ /* 0x002fe400000000ff */
[----:B------:R-:W-:Y:S02]  /*3ee0*/  @!P4 PRMT R25, R9, 0x7610, R25 ;  /* 0x000076100919c816 */ /* 0x000fe40000000019 */
[----:B------:R-:W-:-:S02]  /*3ef0*/  @!P4 PRMT R19, R19, 0x7610, R9 ;  /* 0x000076101313c816 */ /* 0x000fc40000000009 */
[----:B------:R-:W-:Y:S02]  /*3f00*/  @!P4 PRMT R28, R8, 0x7632, R28 ;  /* 0x00007632081cc816 */ /* 0x000fe4000000001c */
[----:B0-----:R-:W-:Y:S02]  /*3f10*/  PRMT R23, RZ, 0x7610, R23 ;  /* 0x00007610ff177816 */ /* 0x001fe40000000017 */
[----:B------:R-:W-:Y:S02]  /*3f20*/  PRMT R26, R26, 0x5410, RZ ;  /* 0x000054101a1a7816 */ /* 0x000fe400000000ff */
[----:B------:R-:W-:Y:S02]  /*3f30*/  PRMT R27, RZ, 0x7610, R27 ;  /* 0x00007610ff1b7816 */ /* 0x000fe4000000001b */
[----:B------:R-:W-:Y:S02]  /*3f40*/  PRMT R40, R40, 0x5410, RZ ;  /* 0x0000541028287816 */ /* 0x000fe400000000ff */
[----:B------:R-:W-:-:S02]  /*3f50*/  LOP3.LUT P4, RZ, R12, 0x80, RZ, 0xc0, !PT ;  /* 0x000000800cff7812 */ /* 0x000fc4000788c0ff */
[----:B------:R-:W-:Y:S02]  /*3f60*/  PRMT R24, R24, 0x5410, RZ ;  /* 0x0000541018187816 */ /* 0x000fe400000000ff */
[----:B------:R-:W-:Y:S02]  /*3f70*/  @!P5 PRMT R23, R10, 0x7610, R23 ;  /* 0x000076100a17d816 */ /* 0x000fe40000000017 */
[----:B------:R-:W-:Y:S02]  /*3f80*/  @!P5 PRMT R26, R26, 0x7610, R10 ;  /* 0x000076101a1ad816 */ /* 0x000fe4000000000a */
[----:B------:R-:W-:Y:S02]  /*3f90*/  @!P5 PRMT R27, R3, 0x7610, R27 ;  /* 0x00007610031bd816 */ /* 0x000fe4000000001b */
[----:B------:R-:W-:Y:S02]  /*3fa0*/  @!P5 PRMT R40, R40, 0x7610, R3 ;  /* 0x000076102828d816 */ /* 0x000fe40000000003 */
[----:B------:R-:W-:Y:S01]  /*3fb0*/  LOP3.LUT P5, RZ, R12, 0x40, RZ, 0xc0, !PT ;  /* 0x000000400cff7812 */ /* 0x000fe200078ac0ff */
[----:B------:R0:W-:Y:S01]  /*3fc0*/  STL [R1+0xbc], R18 ;  /* 0x0000bc1201007387 */ /* 0x0001e20000100800 */
[----:B------:R-:W-:-:S02]  /*3fd0*/  @!P2 PRMT R24, R24, 0x7610, R83 ;  /* 0x000076101818a816 */ /* 0x000fc40000000053 */
[----:B------:R-:W-:Y:S01]  /*3fe0*/  PRMT R26, RZ, 0x7610, R26 ;  /* 0x00007610ff1a7816 */ /* 0x000fe2000000001a */
[----:B------:R1:W-:Y:S01]  /*3ff0*/  STL [R1+0x40], R16 ;  /* 0x0000401001007387 */ /* 0x0003e20000100800 */
[----:B------:R-:W-:Y:S02]  /*4000*/  PRMT R25, R25, 0x5410, RZ ;  /* 0x0000541019197816 */ /* 0x000fe400000000ff */
[----:B------:R-:W-:Y:S02]  /*4010*/  PRMT R24, RZ, 0x7610, R24 ;  /* 0x00007610ff187816 */ /* 0x000fe40000000018 */
[----:B0-----:R-:W-:Y:S02]  /*4020*/  PRMT R18, RZ, 0x7610, R18 ;  /* 0x00007610ff127816 */ /* 0x001fe40000000012 */
[----:B------:R-:W-:Y:S02]  /*4030*/  PRMT R23, R23, 0x5410, RZ ;  /* 0x0000541017177816 */ /* 0x000fe400000000ff */
[----:B-1----:R-:W-:-:S02]  /*4040*/  PRMT R16, RZ, 0x7610, R16 ;  /* 0x00007610ff107816 */ /* 0x002fc40000000010 */
[----:B------:R-:W-:Y:S02]  /*4050*/  PRMT R40, RZ, 0x7610, R40 ;  /* 0x00007610ff287816 */ /* 0x000fe40000000028 */
[C---:B------:R-:W-:Y:S02]  /*4060*/  @!P2 PRMT R18, R0.reuse, 0x7610, R18 ;  /* 0x000076100012a816 */ /* 0x040fe40000000012 */
[----:B------:R-:W-:Y:S02]  /*4070*/  @!P2 PRMT R26, R0, 0x7632, R26 ;  /* 0x00007632001aa816 */ /* 0x000fe4000000001a */
[----:B------:R-:W-:Y:S02]  /*4080*/  @!P2 PRMT R25, R25, 0x5410, R83 ;  /* 0x000054101919a816 */ /* 0x000fe40000000053 */
[----:B------:R-:W-:Y:S02]  /*4090*/  ISETP.NE.AND P2, PT, R22, RZ, PT ;  /* 0x000000ff1600720c */ /* 0x000fe40003f45270 */
[----:B---3--:R-:W-:-:S02]  /*40a0*/  @!P4 PRMT R16, R82, 0x7610, R16 ;  /* 0x000076105210c816 */ /* 0x008fc40000000010 */
[----:B------:R-:W-:Y:S02]  /*40b0*/  @!P4 PRMT R24, R82, 0x7632, R24 ;  /* 0x000076325218c816 */ /* 0x000fe40000000018 */
[----:B------:R-:W-:Y:S02]  /*40c0*/  @!P4 PRMT R23, R23, 0x5410, R53 ;  /* 0x000054101717c816 */ /* 0x000fe40000000035 */
[----:B------:R-:W-:Y:S02]  /*40d0*/  @!P4 PRMT R40, R53, 0x7632, R40 ;  /* 0x000076323528c816 */ /* 0x000fe40000000028 */
[----:B------:R-:W-:Y:S02]  /*40e0*/  PRMT R22, RZ, 0x5410, RZ ;  /* 0x00005410ff167816 */ /* 0x000fe400000000ff */
[----:B------:R-:W-:Y:S01]  /*40f0*/  LOP3.LUT P4, RZ, R12, 0x10, RZ, 0xc0, !PT ;  /* 0x000000100cff7812 */ /* 0x000fe2000788c0ff */
[----:B------:R0:W-:Y:S01]  /*4100*/  STL [R1+0xc0], R14 ;  /* 0x0000c00e01007387 */ /* 0x0001e20000100800 */
[----:B------:R-:W-:-:S02]  /*4110*/  PRMT R21, RZ, 0x7610, R21 ;  /* 0x00007610ff157816 */ /* 0x000fc40000000015 */
[----:B------:R-:W-:Y:S01]  /*4120*/  @!P5 PRMT R22, R22, 0x7610, R52 ;  /* 0x000076101616d816 */ /* 0x000fe20000000034 */
[----:B------:R1:W-:Y:S01]  /*4130*/  STL [R1+0xa8], R51 ;  /* 0x0000a83301007387 */ /* 0x0003e20000100800 */
[C---:B------:R-:W-:Y:S02]  /*4140*/  @!P5 PRMT R21, R5.reuse, 0x7632, R21 ;  /* 0x000076320515d816 */ /* 0x040fe40000000015 */
[----:B0-----:R-:W-:Y:S01]  /*4150*/  PRMT R14, R14, 0x5410, RZ ;  /* 0x000054100e0e7816 */ /* 0x001fe200000000ff */
[----:B------:R0:W-:Y:S01]  /*4160*/  STL [R1+0xc4], R11 ;  /* 0x0000c40b01007387 */ /* 0x0001e20000100800 */
[----:B------:R-:W-:Y:S02]  /*4170*/  @!P5 PRMT R22, R5, 0x7610, R22 ;  /* 0x000076100516d816 */ /* 0x000fe40000000016 */
[----:B------:R-:W-:Y:S01]  /*4180*/  @!P5 PRMT R14, R14, 0x5410, R52 ;  /* 0x000054100e0ed816 */ /* 0x000fe20000000034 */
[----:B-1----:R-:W1:Y:S01]  /*4190*/  S2R R51, SR_TID.X ;  /* 0x0000000000337919 */ /* 0x002e620000002100 */
[----:B------:R-:W-:-:S02]  /*41a0*/  LOP3.LUT P5, RZ, R12, 0x4, RZ, 0xc0, !PT ;  /* 0x000000040cff7812 */ /* 0x000fc400078ac0ff */
[----:B------:R-:W-:Y:S02]  /*41b0*/  PRMT R12, R12, 0x5410, RZ ;  /* 0x000054100c0c7816 */ /* 0x000fe400000000ff */
[----:B0-----:R-:W-:Y:S01]  /*41c0*/  PRMT R11, RZ, 0x7610, R11 ;  /* 0x00007610ff0b7816 */ /* 0x001fe2000000000b */
[----:B------:R0:W-:Y:S01]  /*41d0*/  STL [R1+0x44], R20 ;  /* 0x0000441401007387 */ /* 0x0001e20000100800 */
[----:B------:R-:W-:Y:S02]  /*41e0*/  @!P3 PRMT R12, R12, 0x5410, R76 ;  /* 0x000054100c0cb816 */ /* 0x000fe4000000004c */
[----:B------:R-:W-:Y:S01]  /*41f0*/  @!P4 PRMT R11, R74, 0x7610, R11 ;  /* 0x000076104a0bc816 */ /* 0x000fe2000000000b */
[----:B------:R3:W-:Y:S01]  /*4200*/  STL [R1+0x4c], R10 ;  /* 0x00004c0a01007387 */ /* 0x0007e20000100800 */
[----:B------:R-:W-:Y:S01]  /*4210*/  ISETP.NE.AND P1, PT, R39, RZ, PT ;  /* 0x000000ff2700720c */ /* 0x000fe20003f25270 */
[----:B------:R-:W-:Y:S01]  /*4220*/  UIMAD.WIDE UR6, UR8, 0x8, UR6 ;  /* 0x00000008080678a5 */ /* 0x000fe2000f8e0206 */
[----:B0-----:R-:W-:-:S02]  /*4230*/  PRMT R20, RZ, 0x5410, RZ ;  /* 0x00005410ff147816 */ /* 0x001fc400000000ff */
[----:B------:R-:W-:Y:S02]  /*4240*/  PRMT R39, R39, 0x5410, RZ ;  /* 0x0000541027277816 */ /* 0x000fe400000000ff */
[----:B------:R-:W-:Y:S02]  /*4250*/  @!P3 PRMT R20, R20, 0x7610, R76 ;  /* 0x000076101414b816 */ /* 0x000fe4000000004c */
[----:B------:R-:W-:Y:S02]  /*4260*/  PRMT R7, RZ, 0x7610, R7 ;  /* 0x00007610ff077816 */ /* 0x000fe40000000007 */
[----:B------:R-:W-:Y:S01]  /*4270*/  PRMT R12, RZ, 0x7610, R12 ;  /* 0x00007610ff0c7816 */ /* 0x000fe2000000000c */
[----:B------:R0:W-:Y:S01]  /*4280*/  STL [R1+0xcc], R3 ;  /* 0x0000cc0301007387 */ /* 0x0001e20000100800 */
[----:B------:R-:W-:Y:S02]  /*4290*/  PRMT R11, R11, 0x5410, RZ ;  /* 0x000054100b0b7816 */ /* 0x000fe400000000ff */
[----:B---3--:R-:W-:Y:S01]  /*42a0*/  PRMT R10, R10, 0x5410, RZ ;  /* 0x000054100a0a7816 */ /* 0x008fe200000000ff */
[----:B------:R3:W-:Y:S01]  /*42b0*/  STL [R1+0x48], R9 ;  /* 0x0000480901007387 */ /* 0x0007e20000100800 */
[----:B------:R-:W-:-:S02]  /*42c0*/  @!P3 PRMT R20, R75, 0x7610, R20 ;  /* 0x000076104b14b816 */ /* 0x000fc40000000014 */
[----:B------:R-:W-:Y:S01]  /*42d0*/  @!P3 PRMT R39, R39, 0x7610, R75 ;  /* 0x000076102727b816 */ /* 0x000fe2000000004b */
[----:B------:R1:W-:Y:S01]  /*42e0*/  STL [R1+0x50], R0 ;  /* 0x0000500001007387 */ /* 0x0003e20000100800 */
[C---:B------:R-:W-:Y:S02]  /*42f0*/  ISETP.NE.AND P3, PT, R17.reuse, RZ, PT ;  /* 0x000000ff1100720c */ /* 0x040fe40003f65270 */
[----:B------:R-:W-:Y:S01]  /*4300*/  PRMT R19, RZ, 0x7610, R19 ;  /* 0x00007610ff137816 */ /* 0x000fe20000000013 */
[----:B------:R1:W2:Y:S01]  /*4310*/  @!P1 LDG.E R45, desc[UR10][R46.64] ;  /* 0x0000000a2e2d9981 */ /* 0x0002a2000c1e1900 */
[----:B------:R-:W-:Y:S02]  /*4320*/  PRMT R18, R18, 0x5410, RZ ;  /* 0x0000541012127816 */ /* 0x000fe400000000ff */
[----:B------:R-:W-:Y:S02]  /*4330*/  PRMT R17, R17, 0x5410, RZ ;  /* 0x0000541011117816 */ /* 0x000fe400000000ff */
[----:B0-----:R-:W-:-:S02]  /*4340*/  MOV R3, UR7 ;  /* 0x0000000700037c02 */ /* 0x001fc40008000f00 */
[----:B------:R-:W-:Y:S02]  /*4350*/  @!P4 PRMT R19, R74, 0x7632, R19 ;  /* 0x000076324a13c816 */ /* 0x000fe40000000013 */
[--C-:B------:R-:W-:Y:S02]  /*4360*/  @!P4 PRMT R18, R18, 0x5410, R73.reuse ;  /* 0x000054101212c816 */ /* 0x100fe40000000049 */
[----:B------:R-:W-:Y:S02]  /*4370*/  @!P4 PRMT R17, R17, 0x7610, R73 ;  /* 0x000076101111c816 */ /* 0x000fe40000000049 */
[----:B------:R-:W-:Y:S02]  /*4380*/  ISETP.NE.AND P4, PT, R49, RZ, PT ;  /* 0x000000ff3100720c */ /* 0x000fe40003f85270 */
[----:B---3--:R-:W-:Y:S02]  /*4390*/  PRMT R9, RZ, 0x7610, R9 ;  /* 0x00007610ff097816 */ /* 0x008fe40000000009 */
[----:B-1----:R-:W-:-:S02]  /*43a0*/  LOP3.LUT R0, R51, 0xffff, RZ, 0xc0, !PT ;  /* 0x0000ffff33007812 */ /* 0x002fc400078ec0ff */
[----:B------:R-:W-:Y:S02]  /*43b0*/  CS2R R46, SRZ ;  /* 0x00000000002e7805 */ /* 0x000fe4000001ff00 */
[----:B------:R-:W-:Y:S01]  /*43c0*/  PRMT R6, RZ, 0x7610, R6 ;  /* 0x00007610ff067816 */ /* 0x000fe20000000006 */
[----:B------:R-:W-:Y:S01]  /*43d0*/  IMAD R0, R0, 0x493, RZ ;  /* 0x0000049300007824 */ /* 0x000fe200078e02ff */
[----:B------:R-:W-:Y:S02]  /*43e0*/  PRMT R33, R33, 0x5410, RZ ;  /* 0x0000541021217816 */ /* 0x000fe400000000ff */
[----:B------:R-:W3:Y:S01]  /*43f0*/  @!P1 LDG.E R46, desc[UR10][R58.64] ;  /* 0x0000000a3a2e9981 */ /* 0x000ee2000c1e1900 */
[----:B----4-:R-:W-:Y:S02]  /*4400*/  @!P4 PRMT R9, R69, 0x7610, R9 ;  /* 0x000076104509c816 */ /* 0x010fe40000000009 */
[----:B------:R-:W-:Y:S02]  /*4410*/  PRMT R17, RZ, 0x7610, R17 ;  /* 0x00007610ff117816 */ /* 0x000fe40000000011 */
[----:B------:R-:W-:-:S02]  /*4420*/  PRMT R16, R16, 0x5410, RZ ;  /* 0x0000541010107816 */ /* 0x000fc400000000ff */
[----:B------:R-:W-:Y:S01]  /*4430*/  PRMT R39, RZ, 0x7610, R39 ;  /* 0x00007610ff277816 */ /* 0x000fe20000000027 */
[----:B------:R0:W-:Y:S01]  /*4440*/  STL [R1+0xc8], R8 ;  /* 0x0000c80801007387 */ /* 0x0001e20000100800 */
[----:B------:R-:W-:Y:S02]  /*4450*/  PRMT R9, R9, 0x5410, RZ ;  /* 0x0000541009097816 */ /* 0x000fe400000000ff */
[----:B------:R-:W-:Y:S02]  /*4460*/  SHF.R.U32.HI R0, RZ, 0x10, R0 ;  /* 0x00000010ff007819 */ /* 0x000fe40000011600 */
[--C-:B-----5:R-:W-:Y:S02]  /*4470*/  @!P6 PRMT R11, R11, 0x5410, R60.reuse ;  /* 0x000054100b0be816 */ /* 0x120fe4000000003c */
[----:B------:R-:W-:Y:S02]  /*4480*/  @!P6 PRMT R10, R10, 0x7610, R60 ;  /* 0x000076100a0ae816 */ /* 0x000fe4000000003c */
[----:B--2---:R-:W-:-:S02]  /*4490*/  @!P6 PRMT R7, R44, 0x7610, R7 ;  /* 0x000076102c07e816 */ /* 0x004fc40000000007 */
[----:B------:R-:W-:Y:S02]  /*44a0*/  @!P6 PRMT R12, R44, 0x7632, R12 ;  /* 0x000076322c0ce816 */ /* 0x000fe4000000000c */
[----:B------:R-:W-:Y:S01]  /*44b0*/  PRMT R14, RZ, 0x7610, R14 ;  /* 0x00007610ff0e7816 */ /* 0x000fe2000000000e */
[----:B------:R-:W-:Y:S01]  /*44c0*/  STL [R1+0xd0], R83 ;  /* 0x0000d05301007387 */ /* 0x000fe20000100800 */
[----:B------:R-:W-:Y:S02]  /*44d0*/  ISETP.NE.AND P6, PT, R2, RZ, PT ;  /* 0x000000ff0200720c */ /* 0x000fe40003fc5270 */
[----:B------:R-:W-:Y:S01]  /*44e0*/  MOV R2, UR6 ;  /* 0x0000000600027c02 */ /* 0x000fe20008000f00 */
[----:B------:R-:W1:Y:S01]  /*44f0*/  LDCU.U8 UR6, c[0x0][0x414] ;  /* 0x00008280ff0677ac */ /* 0x000e620008000000 */
[----:B------:R2:W-:Y:S04]  /*4500*/  STL [R1+0x54], R82 ;  /* 0x0000545201007387 */ /* 0x0005e80000100800 */
[----:B------:R-:W4:Y:S01]  /*4510*/  LDG.E.64 R2, desc[UR10][R2.64] ;  /* 0x0000000a02027981 */ /* 0x000f22000c1e1b00 */
[----:B------:R-:W-:-:S02]  /*4520*/  PRMT R10, RZ, 0x7610, R10 ;  /* 0x00007610ff0a7816 */ /* 0x000fc4000000000a */
[----:B------:R-:W-:Y:S01]  /*4530*/  PRMT R0, R0, 0x9910, RZ ;  /* 0x0000991000007816 */ /* 0x000fe200000000ff */
[----:B------:R5:W-:Y:S01]  /*4540*/  STL [R1+0x58], R52 ;  /* 0x0000583401007387 */ /* 0x000be20000100800 */
[----:B------:R-:W-:Y:S02]  /*4550*/  @!P4 PRMT R17, R69, 0x7632, R17 ;  /* 0x000076324511c816 */ /* 0x000fe40000000011 */
[----:B------:R-:W-:Y:S02]  /*4560*/  @!P4 PRMT R16, R16, 0x5410, R68 ;  /* 0x000054101010c816 */ /* 0x000fe40000000044 */
[----:B------:R-:W-:Y:S01]  /*4570*/  PRMT R38, R38, 0x5410, RZ ;  /* 0x0000541026267816 */ /* 0x000fe200000000ff */
[----:B------:R-:W-:Y:S01]  /*4580*/  HFMA2 R49, -RZ, RZ, 0, 0 ;  /* 0x00000000ff317431 */ /* 0x000fe200000001ff */
[----:B------:R-:W-:Y:S01]  /*4590*/  @!P4 PRMT R39, R68, 0x7632, R39 ;  /* 0x000076324427c816 */ /* 0x000fe20000000027 */
[----:B------:R-:W-:Y:S01]  /*45a0*/  STL [R1+0xd8], R5 ;  /* 0x0000d80501007387 */ /* 0x000fe20000100800 */
[----:B------:R-:W-:-:S02]  /*45b0*/  ISETP.NE.AND P4, PT, R15, RZ, PT ;  /* 0x000000ff0f00720c */ /* 0x000fc40003f85270 */
[----:B------:R-:W-:Y:S01]  /*45c0*/  PRMT R15, RZ, 0x5410, RZ ;  /* 0x00005410ff0f7816 */ /* 0x000fe200000000ff */
[----:B------:R-:W-:Y:S01]  /*45d0*/  IMAD R0, R0, 0x38, RZ ;  /* 0x0000003800007824 */ /* 0x000fe200078e02ff */
[----:B0-----:R-:W-:Y:S01]  /*45e0*/  PRMT R8, R8, 0x5410, RZ ;  /* 0x0000541008087816 */ /* 0x001fe200000000ff */
[----:B------:R0:W-:Y:S01]  /*45f0*/  STL [R1+0x2c], R48 ;  /* 0x00002c3001007387 */ /* 0x0001e20000100800 */
[----:B------:R-:W-:Y:S02]  /*4600*/  @!P5 PRMT R15, R15, 0x7610, R67 ;  /* 0x000076100f0fd816 */ /* 0x000fe40000000043 */
[----:B------:R-:W-:Y:S01]  /*4610*/  IADD3 R0, PT, PT, RZ, -R0, RZ ;  /* 0x80000000ff007210 */ /* 0x000fe20007ffe0ff */
[----:B------:R-:W4:Y:S01]  /*4620*/  @!P2 LDG.E R47, desc[UR10][R106.64] ;  /* 0x0000000a6a2fa981 */ /* 0x000f22000c1e1900 */
[----:B------:R-:W-:-:S03]  /*4630*/  @!P0 PRMT R6, R61, 0x7610, R6 ;  /* 0x000076103d068816 */ /* 0x000fc60000000006 */
[----:B------:R0:W4:Y:S01]  /*4640*/  @!P4 LDG.E R49, desc[UR10][R56.64] ;  /* 0x0000000a3831c981 */ /* 0x000122000c1e1900 */
[----:B------:R-:W-:Y:S02]  /*4650*/  @!P0 PRMT R10, R61, 0x7632, R10 ;  /* 0x000076323d0a8816 */ /* 0x000fe4000000000a */
[--C-:B------:R-:W-:Y:S02]  /*4660*/  @!P0 PRMT R9, R9, 0x5410, R64.reuse ;  /* 0x0000541009098816 */ /* 0x100fe40000000040 */
[----:B------:R-:W-:Y:S02]  /*4670*/  @!P0 PRMT R33, R33, 0x7610, R64 ;  /* 0x0000761021218816 */ /* 0x000fe40000000040 */
[----:B-1----:R-:W-:Y:S02]  /*4680*/  ISETP.NE.AND P0, PT, RZ, UR6, PT ;  /* 0x00000006ff007c0c */ /* 0x002fe4000bf05270 */
[----:B------:R-:W-:Y:S02]  /*4690*/  @!P5 PRMT R8, R8, 0x5410, R67 ;  /* 0x000054100808d816 */ /* 0x000fe40000000043 */
[----:B------:R-:W-:-:S02]  /*46a0*/  @!P5 PRMT R15, R42, 0x7610, R15 ;  /* 0x000076102a0fd816 */ /* 0x000fc4000000000f */
[----:B------:R-:W-:Y:S02]  /*46b0*/  @!P5 PRMT R14, R42, 0x7632, R14 ;  /* 0x000076322a0ed816 */ /* 0x000fe4000000000e */
[----:B------:R-:W-:Y:S02]  /*46c0*/  ISETP.NE.AND P5, PT, R13, RZ, PT ;  /* 0x000000ff0d00720c */ /* 0x000fe40003fa5270 */
[----:B------:R-:W-:-:S03]  /*46d0*/  PRMT R0, R0, 0x7710, RZ ;  /* 0x0000771000007816 */ /* 0x000fc600000000ff */
[----:B--2---:R-:W1:Y:S01]  /*46e0*/  @P0 LDC.64 R82, c[0x0][0x3b0] ;  /* 0x0000ec00ff520b82 */ /* 0x004e620000000a00 */
[----:B------:R-:W-:Y:S02]  /*46f0*/  IADD3 R0, PT, PT, R0, R51, RZ ;  /* 0x0000003300007210 */ /* 0x000fe40007ffe0ff */
[----:B------:R-:W-:Y:S02]  /*4700*/  PRMT R13, RZ, 0x5410, RZ ;  /* 0x00005410ff0d7816 */ /* 0x000fe400000000ff */
[----:B------:R-:W-:Y:S02]  /*4710*/  SHF.L.U32 R0, R0, 0x1, RZ ;  /* 0x0000000100007819 */ /* 0x000fe400000006ff */
[----:B------:R-:W-:Y:S02]  /*4720*/  PRMT R8, RZ, 0x7610, R8 ;  /* 0x00007610ff087816 */ /* 0x000fe40000000008 */
[----:B------:R-:W-:Y:S02]  /*4730*/  @!P5 PRMT R13, R13, 0x7610, R43 ;  /* 0x000076100d0dd816 */ /* 0x000fe4000000002b */
[----:B------:R-:W-:-:S02]  /*4740*/  LOP3.LUT R0, R0, 0xffff, RZ, 0xc0, !PT ;  /* 0x0000ffff00007812 */ /* 0x000fc400078ec0ff */
[----:B-----5:R-:W-:Y:S02]  /*4750*/  MOV R52, UR13 ;  /* 0x0000000d00347c02 */ /* 0x020fe40008000f00 */
[----:B------:R-:W-:Y:S02]  /*4760*/  @!P5 PRMT R8, R43, 0x7610, R8 ;  /* 0x000076102b08d816 */ /* 0x000fe40000000008 */
[----:B------:R-:W-:Y:S02]  /*4770*/  @!P5 PRMT R13, R65, 0x7610, R13 ;  /* 0x00007610410dd816 */ /* 0x000fe4000000000d */
[----:B------:R-:W-:Y:S01]  /*4780*/  @!P5 PRMT R38, R38, 0x7610, R65 ;  /* 0x000076102626d816 */ /* 0x000fe20000000041 */
[----:B------:R-:W-:Y:S01]  /*4790*/  IMAD R52, R52, 0x70, R0 ;  /* 0x0000007034347824 */ /* 0x000fe200078e0200 */
[----:B------:R-:W-:Y:S02]  /*47a0*/  ISETP.NE.AND P5, PT, R4, RZ, PT ;  /* 0x000000ff0400720c */ /* 0x000fe40003fa5270 */
[----:B0-----:R-:W-:Y:S01]  /*47b0*/  CS2R R56, SRZ ;  /* 0x0000000000387805 */ /* 0x001fe2000001ff00 */
[----:B-1----:R-:W-:Y:S01]  /*47c0*/  @P0 IMAD.WIDE R82, R52, 0x2, R82 ;  /* 0x0000000234520825 */ /* 0x002fe200078e0252 */
[----:B------:R-:W-:-:S02]  /*47d0*/  MOV R48, RZ ;  /* 0x000000ff00307202 */ /* 0x000fc40000000f00 */
[----:B------:R-:W-:Y:S02]  /*47e0*/  CS2R R58, SRZ ;  /* 0x00000000003a7805 */ /* 0x000fe4000001ff00 */
[----:B------:R-:W-:Y:S01]  /*47f0*/  MOV R4, RZ ;  /* 0x000000ff00047202 */ /* 0x000fe20000000f00 */
[----:B------:R-:W2:Y:S04]  /*4800*/  @!P4 LDG.E R57, desc[UR10][R98.64] ;  /* 0x0000000a6239c981 */ /* 0x000ea8000c1e1900 */
[----:B------:R-:W5:Y:S04]  /*4810*/  @P0 LDG.E.U16 R51, desc[UR10][R82.64] ;  /* 0x0000000a52330981 */ /* 0x000f68000c1e1500 */
[----:B------:R0:W5:Y:S04]  /*4820*/  @P0 LDG.E.U16 R5, desc[UR10][R82.64+0x2] ;  /* 0x0000020a52050981 */ /* 0x000168000c1e1500 */
[----:B------:R1:W5:Y:S04]  /*4830*/  @!P5 LDG.E R56, desc[UR10][R54.64] ;  /* 0x0000000a3638d981 */ /* 0x000368000c1e1900 */
[----:B------:R-:W2:Y:S01]  /*4840*/  @!P3 LDG.E R48, desc[UR10][R104.64] ;  /* 0x0000000a6830b981 */ /* 0x000ea2000c1e1900 */
[----:B0-----:R-:W0:Y:S03]  /*4850*/  LDC.64 R82, c[0x0][0x3a8] ;  /* 0x0000ea00ff527b82 */ /* 0x001e260000000a00 */
[----:B------:R-:W5:Y:S01]  /*4860*/  @!P2 LDG.E R59, desc[UR10][R108.64] ;  /* 0x0000000a6c3ba981 */ /* 0x000f62000c1e1900 */
[----:B-1----:R-:W-:-:S03]  /*4870*/  CS2R R54, SRZ ;  /* 0x0000000000367805 */ /* 0x002fc6000001ff00 */
[----:B------:R-:W5:Y:S04]  /*4880*/  @!P3 LDG.E R58, desc[UR10][R102.64] ;  /* 0x0000000a663ab981 */ /* 0x000f68000c1e1900 */
[----:B------:R-:W5:Y:S04]  /*4890*/  @!P5 LDG.E R55, desc[UR10][R96.64] ;  /* 0x0000000a6037d981 */ /* 0x000f68000c1e1900 */
[----:B------:R-:W5:Y:S04]  /*48a0*/  @!P6 LDG.E R54, desc[UR10][R94.64] ;  /* 0x0000000a5e36e981 */ /* 0x000f68000c1e1900 */
[----:B------:R-:W5:Y:S01]  /*48b0*/  @!P6 LDG.E R4, desc[UR10][R88.64] ;  /* 0x0000000a5804e981 */ /* 0x000f62000c1e1900 */
[----:B0-----:R-:W-:-:S03]  /*48c0*/  IMAD.WIDE R82, R52, 0x2, R82 ;  /* 0x0000000234527825 */ /* 0x001fc600078e0252 */
[----:B------:R0:W-:Y:S04]  /*48d0*/  STL [R1+0xd4], R53 ;  /* 0x0000d43501007387 */ /* 0x0001e80000100800 */
[----:B------:R-:W5:Y:S04]  /*48e0*/  LDG.E.U16 R52, desc[UR10][R82.64+0x2] ;  /* 0x0000020a52347981 */ /* 0x000f68000c1e1500 */
[----:B0-----:R-:W5:Y:S04]  /*48f0*/  LDG.E.U16 R53, desc[UR10][R82.64] ;  /* 0x0000000a52357981 */ /* 0x001f68000c1e1500 */
[----:B------:R0:W-:Y:S04]  /*4900*/  STL [R1+0xe8], R42 ;  /* 0x0000e82a01007387 */ /* 0x0001e80000100800 */
[----:B------:R1:W-:Y:S01]  /*4910*/  STL [R1+0x6c], R43 ;  /* 0x00006c2b01007387 */ /* 0x0003e20000100800 */
[----:B0-----:R-:W-:-:S02]  /*4920*/  PRMT R42, RZ, 0x5410, RZ ;  /* 0x00005410ff2a7816 */ /* 0x001fc400000000ff */
[----:B-1----:R-:W-:Y:S02]  /*4930*/  PRMT R43, RZ, 0x5410, RZ ;  /* 0x00005410ff2b7816 */ /* 0x002fe400000000ff */
[----:B------:R-:W-:-:S04]  /*4940*/  @!P1 PRMT R42, R45, 0x7610, R42 ;  /* 0x000076102d2a9816 */ /* 0x000fc8000000002a */
[----:B------:R-:W-:Y:S02]  /*4950*/  @!P1 PRMT R42, R42, 0x7610, R45 ;  /* 0x000076102a2a9816 */ /* 0x000fe4000000002d */
[----:B---3--:R-:W-:-:S04]  /*4960*/  @!P1 PRMT R43, R46, 0x7610, R43 ;  /* 0x000076102e2b9816 */ /* 0x008fc8000000002b */
[----:B------:R-:W-:Y:S01]  /*4970*/  @!P1 PRMT R43, R43, 0x7610, R46 ;  /* 0x000076102b2b9816 */ /* 0x000fe2000000002e */
[----:B------:R0:W-:Y:S01]  /*4980*/  STL [R1+0xf8], R46 ;  /* 0x0000f82e01007387 */ /* 0x0001e20000100800 */
[----:B----4-:R-:W-:-:S13]  /*4990*/  R2UR UR28, R2 ;  /* 0x00000000021c72ca */ /* 0x010fda00000e0000 */
[----:B------:R-:W-:-:S05]  /*49a0*/  MOV R2, UR28 ;  /* 0x0000001c00027c02 */ /* 0x000fca0008000f00 */
[----:B------:R-:W-:-:S05]  /*49b0*/  FFMA.FTZ R3, -R2, UR28, R3 ;  /* 0x0000001c02037c23 */ /* 0x000fca0008010103 */
[----:B------:R-:W-:-:S13]  /*49c0*/  FSETP.GTU.FTZ.AND P1, PT, R3, RZ, PT ;  /* 0x000000ff0300720b */ /* 0x000fda0003f3c000 */
[----:B------:R-:W-:-:S05]  /*49d0*/  VOTEU.ANY UP0, P1 ;  /* 0x0000000000ff7886 */ /* 0x000fca0000800100 */
[----:B------:R-:W1:Y:S01]  /*49e0*/  @UP0 LDCU UR5, c[0x0][0x3c0] ;  /* 0x00007800ff0507ac */ /* 0x000e620008000800 */
[----:B------:R-:W-:Y:S02]  /*49f0*/  PLOP3.LUT P1, PT, PT, PT, UP0, 0x80, 0x8 ;  /* 0x000000000008781c */ /* 0x000fe40003f2f008 */
[----:B0-----:R-:W-:Y:S01]  /*4a00*/  PRMT R46, RZ, 0x5410, RZ ;  /* 0x00005410ff2e7816 */ /* 0x001fe200000000ff */
[----:B------:R-:W-:Y:S10]  /*4a10*/  STL [R1+0x5c], R76 ;  /* 0x00005c4c01007387 */ /* 0x000ff40000100800 */
[----:B-1----:R-:W-:-:S06]  /*4a20*/  @P1 FADD.FTZ R2, R3, UR5 ;  /* 0x0000000503021e21 */ /* 0x002fcc0008010000 */
[----:B------:R-:W0:Y:S01]  /*4a30*/  @P1 MUFU.RSQ R2, R2 ;  /* 0x0000000200021308 */ /* 0x000e220000001400 */
        /* <DEDUP_REMOVED lines=10> */
[----:B------:R-:W-:Y:S01]  /*4ae0*/  STL [R1+0xf4], R64 ;  /* 0x0000f44001007387 */ /* 0x000fe20000100800 */
[----:B------:R-:W-:-:S03]  /*4af0*/  @!P3 PRMT R46, R46, 0x7610, R48 ;  /* 0x000076102e2eb816 */ /* 0x000fc60000000030 */
[----:B-----5:R-:W-:Y:S04]  /*4b00*/  STL [R1+0x7c], R59 ;  /* 0x00007c3b01007387 */ /* 0x020fe80000100800 */
[----:B------:R-:W-:Y:S04]  /*4b10*/  STL [R1+0x100], R58 ;  /* 0x0001003a01007387 */ /* 0x000fe80000100800 */
[----:B------:R-:W-:Y:S04]  /*4b20*/  STL [R1+0x104], R57 ;  /* 0x0001043901007387 */ /* 0x000fe80000100800 */
[----:B------:R-:W-:Y:S04]  /*4b30*/  STL [R1+0x88], R56 ;  /* 0x0000883801007387 */ /* 0x000fe80000100800 */
[----:B------:R-:W-:Y:S04]  /*4b40*/  STL [R1+0x108], R55 ;  /* 0x0001083701007387 */ /* 0x000fe80000100800 */
[----:B------:R-:W-:Y:S04]  /*4b50*/  STL [R1+0x8c], R54 ;  /* 0x00008c3601007387 */ /* 0x000fe80000100800 */
[----:B------:R-:W-:Y:S04]  /*4b60*/  STL [R1+0x10c], R4 ;  /* 0x00010c0401007387 */ /* 0x000fe80000100800 */
[----:B------:R1:W-:Y:S04]  /*4b70*/  STL [R1+0x78], R45 ;  /* 0x0000782d01007387 */ /* 0x0003e80000100800 */
[----:B------:R2:W-:Y:S01]  /*4b80*/  STL [R1+0x80], R48 ;  /* 0x0000803001007387 */ /* 0x0005e20000100800 */
[----:B-1----:R-:W-:-:S02]  /*4b90*/  PRMT R45, RZ, 0x5410, RZ ;  /* 0x00005410ff2d7816 */ /* 0x002fc400000000ff */
[----:B--2---:R-:W-:Y:S02]  /*4ba0*/  PRMT R48, RZ, 0x5410, RZ ;  /* 0x00005410ff307816 */ /* 0x004fe400000000ff */
[----:B------:R-:W-:Y:S02]  /*4bb0*/  @!P2 PRMT R45, R47, 0x7610, R45 ;  /* 0x000076102f2da816 */ /* 0x000fe4000000002d */
[----:B------:R-:W-:Y:S01]  /*4bc0*/  @!P4 PRMT R48, R49, 0x7610, R48 ;  /* 0x000076103130c816 */ /* 0x000fe20000000030 */
[----:B------:R-:W-:Y:S01]  /*4bd0*/  UISETP.NE.AND UP1, UPT, UR6, URZ, UPT ;  /* 0x000000ff0600728c */ /* 0x000fe2000bf25270 */
[----:B0-----:R-:W-:Y:S01]  /*4be0*/  @P1 R2UR UR5, R2 ;  /* 0x00000000020512ca */ /* 0x001fe200000e0000 */
[----:B------:R0:W-:Y:S01]  /*4bf0*/  STL [R1+0x70], R44 ;  /* 0x0000702c01007387 */ /* 0x0001e20000100800 */
[----:B------:R-:W-:Y:S02]  /*4c00*/  @!P2 PRMT R45, R45, 0x7610, R47 ;  /* 0x000076102d2da816 */ /* 0x000fe4000000002f */
[----:B------:R-:W-:Y:S01]  /*4c10*/  @!P4 PRMT R48, R48, 0x7610, R49 ;  /* 0x000076103030c816 */ /* 0x000fe20000000031 */
[----:B------:R1:W-:Y:S01]  /*4c20*/  STL [R1+0xfc], R47 ;  /* 0x0000fc2f01007387 */ /* 0x0003e20000100800 */
[----:B------:R-:W-:-:S02]  /*4c30*/  PRMT R87, RZ, 0x5410, RZ ;  /* 0x00005410ff577816 */ /* 0x000fc400000000ff */
[----:B------:R-:W-:Y:S01]  /*4c40*/  PRMT R88, RZ, 0x5410, RZ ;  /* 0x00005410ff587816 */ /* 0x000fe200000000ff */
[----:B------:R2:W-:Y:S01]  /*4c50*/  STL [R1+0x84], R49 ;  /* 0x0000843101007387 */ /* 0x0005e20000100800 */
[----:B------:R-:W-:Y:S02]  /*4c60*/  PRMT R89, RZ, 0x5410, RZ ;  /* 0x00005410ff597816 */ /* 0x000fe400000000ff */
[----:B0-----:R-:W-:Y:S02]  /*4c70*/  PRMT R44, RZ, 0x5410, RZ ;  /* 0x00005410ff2c7816 */ /* 0x001fe400000000ff */
[----:B------:R-:W-:Y:S02]  /*4c80*/  PRMT R90, RZ, 0x5410, RZ ;  /* 0x00005410ff5a7816 */ /* 0x000fe400000000ff */
[----:B-1----:R-:W-:Y:S02]  /*4c90*/  PRMT R47, RZ, 0x5410, RZ ;  /* 0x00005410ff2f7816 */ /* 0x002fe400000000ff */
[----:B--2---:R-:W-:-:S02]  /*4ca0*/  PRMT R49, RZ, 0x5410, RZ ;  /* 0x00005410ff317816 */ /* 0x004fc400000000ff */
[----:B------:R-:W-:Y:S02]  /*4cb0*/  @!P2 PRMT R44, R59, 0x7610, R44 ;  /* 0x000076103b2ca816 */ /* 0x000fe4000000002c */
[----:B------:R-:W-:Y:S02]  /*4cc0*/  @!P3 PRMT R47, R58, 0x7610, R47 ;  /* 0x000076103a2fb816 */ /* 0x000fe4000000002f */
[----:B------:R-:W-:Y:S02]  /*4cd0*/  @!P4 PRMT R49, R57, 0x7610, R49 ;  /* 0x000076103931c816 */ /* 0x000fe40000000031 */
[----:B------:R-:W-:Y:S02]  /*4ce0*/  @!P5 PRMT R87, R56, 0x7610, R87 ;  /* 0x000076103857d816 */ /* 0x000fe40000000057 */
[----:B------:R-:W-:Y:S02]  /*4cf0*/  @!P5 PRMT R88, R55, 0x7610, R88 ;  /* 0x000076103758d816 */ /* 0x000fe40000000058 */
[----:B------:R-:W-:-:S02]  /*4d00*/  @!P6 PRMT R89, R54, 0x7610, R89 ;  /* 0x000076103659e816 */ /* 0x000fc40000000059 */
[----:B------:R-:W-:Y:S01]  /*4d10*/  @!P6 PRMT R90, R4, 0x7610, R90 ;  /* 0x00007610045ae816 */ /* 0x000fe2000000005a */
[----:B------:R-:W-:Y:S01]  /*4d20*/  HFMA2 R2, -RZ, RZ, 0, 0 ;  /* 0x00000000ff027431 */ /* 0x000fe200000001ff */
[----:B------:R-:W-:Y:S02]  /*4d30*/  MOV R3, RZ ;  /* 0x000000ff00037202 */ /* 0x000fe40000000f00 */
[----:B------:R-:W-:Y:S02]  /*4d40*/  @P0 SHF.L.U32 R2, R51, 0x10, RZ ;  /* 0x0000001033020819 */ /* 0x000fe400000006ff */
[----:B------:R-:W-:Y:S02]  /*4d50*/  @!P2 PRMT R44, R44, 0x7610, R59 ;  /* 0x000076102c2ca816 */ /* 0x000fe4000000003b */
[----:B------:R-:W-:Y:S02]  /*4d60*/  @!P3 PRMT R47, R47, 0x7610, R58 ;  /* 0x000076102f2fb816 */ /* 0x000fe4000000003a */
[----:B------:R-:W-:-:S02]  /*4d70*/  @!P4 PRMT R49, R49, 0x7610, R57 ;  /* 0x000076103131c816 */ /* 0x000fc40000000039 */
[----:B------:R-:W-:Y:S02]  /*4d80*/  @!P5 PRMT R87, R87, 0x7610, R56 ;  /* 0x000076105757d816 */ /* 0x000fe40000000038 */
[----:B------:R-:W-:Y:S02]  /*4d90*/  @!P5 PRMT R88, R88, 0x7610, R55 ;  /* 0x000076105858d816 */ /* 0x000fe40000000037 */
[----:B------:R-:W-:Y:S02]  /*4da0*/  @!P6 PRMT R89, R89, 0x7610, R54 ;  /* 0x000076105959e816 */ /* 0x000fe40000000036 */
[----:B------:R-:W-:Y:S02]  /*4db0*/  @!P6 PRMT R90, R90, 0x7610, R4 ;  /* 0x000076105a5ae816 */ /* 0x000fe40000000004 */
[----:B------:R-:W-:Y:S02]  /*4dc0*/  @P0 SHF.L.U32 R3, R5, 0x10, RZ ;  /* 0x0000001005030819 */ /* 0x000fe400000006ff */
[----:B------:R-:W-:-:S02]  /*4dd0*/  SHF.L.U32 R51, R53, 0x10, RZ ;  /* 0x0000001035337819 */ /* 0x000fc400000006ff */
[----:B------:R-:W-:Y:S01]  /*4de0*/  SHF.L.U32 R52, R52, 0x10, RZ ;  /* 0x0000001034347819 */ /* 0x000fe200000006ff */
[----:B------:R-:W-:Y:S01]  /*4df0*/  UMOV UR16, 0x3f800000 ;  /* 0x3f80000000107882 */ /* 0x000fe20000000000 */
[----:B------:R-:W-:Y:S01]  /*4e00*/  @UP0 UMOV UR16, UR5 ;  /* 0x0000000500100c82 */ /* 0x000fe20008000000 */
[----:B------:R-:W-:Y:S05]  /*4e10*/  BRA.U UP1, `(.L_x_940) ;  /* 0x0000002501047547 */ /* 0x000fea000b800000 */
[----:B------:R-:W-:Y:S02]  /*4e20*/  HADD2.F32 R53, -RZ, R112.H1_H1 ;  /* 0x30000070ff357230 */ /* 0x000fe40000004100 */
[----:B------:R-:W-:Y:S02]  /*4e30*/  HADD2.F32 R56, -RZ, R100.H1_H1 ;  /* 0x30000064ff387230 */ /* 0x000fe40000004100 */
[----:B------:R-:W-:Y:S02]  /*4e40*/  HADD2.F32 R59, -RZ, R112.H0_H0 ;  /* 0x20000070ff3b7230 */ /* 0x000fe40000004100 */
[----:B------:R-:W-:Y:S01]  /*4e50*/  FADD.FTZ R53, R53, -UR28 ;  /* 0x8000001c35357e21 */ /* 0x000fe20008010000 */
[----:B------:R-:W-:Y:S02]  /*4e60*/  HADD2.F32 R57, -RZ, R101.H1_H1 ;  /* 0x30000065ff397230 */ /* 0x000fe40000004100 */
[----:B------:R-:W-:Y:S01]  /*4e70*/  FMUL.FTZ R61, R51, R56 ;  /* 0x00000038333d7220 */ /* 0x000fe20000410000 */
[----:B------:R-:W-:-:S02]  /*4e80*/  HADD2.F32 R60, -RZ, R100.H0_H0 ;  /* 0x20000064ff3c7230 */ /* 0x000fc40000004100 */
[----:B------:R-:W-:Y:S01]  /*4e90*/  FMUL.FTZ R53, R53, UR16 ;  /* 0x0000001035357c20 */ /* 0x000fe20008410000 */
[----:B------:R-:W-:Y:S01]  /*4ea0*/  FADD.FTZ R59, R59, -UR28 ;  /* 0x8000001c3b3b7e21 */ /* 0x000fe20008010000 */
[----:B------:R-:W-:Y:S01]  /*4eb0*/  FADD.FTZ R57, R57, -UR28 ;  /* 0x8000001c39397e21 */ /* 0x000fe20008010000 */
[----:B------:R-:W-:Y:S01]  /*4ec0*/  FADD.FTZ R54, RZ, R61 ;  /* 0x0000003dff367221 */ /* 0x000fe20000010000 */
[----:B------:R-:W-:Y:S02]  /*4ed0*/  HADD2.F32 R58, -RZ, R101.H0_H0 ;  /* 0x20000065ff3a7230 */ /* 0x000fe40000004100 */
[----:B------:R-:W-:Y:S01]  /*4ee0*/  FFMA.FTZ R61, R53, R61, RZ ;  /* 0x0000003d353d7223 */ /* 0x000fe200000100ff */
[----:B------:R-:W-:Y:S02]  /*4ef0*/  HADD2.F32 R55, -RZ, R93.H1_H1 ;  /* 0x3000005dff377230 */ /* 0x000fe40000004100 */
        /* <DEDUP_REMOVED lines=30> */
[----:B------:R-:W-:Y:S02]  /*50e0*/  HADD2.F32 R53, -RZ, R66.H1_H1 ;  /* 0x30000042ff357230 */ /* 0x000fe40000004100 */
        /* <DEDUP_REMOVED lines=71> */
[----:B------:R-:W-:Y:S01]  /*5560*/  FFMA.FTZ R59, R72, R5, R59 ;  /* 0x00000005483b7223 */ /* 0x000fe2000001003b */
[----:B------:R-:W-:Y:S01]  /*5570*/  FADD.FTZ R4, R63, R58 ;  /* 0x0000003a3f047221 */ /* 0x000fe20000010000 */
[----:B------:R-:W-:Y:S01]  /*5580*/  FFMA.FTZ R54, R55, R58, R54 ;  /* 0x0000003a37367223 */ /* 0x000fe20000010036 */
[----:B------:R-:W-:Y:S01]  /*5590*/  FMUL.FTZ R5, R52, R78 ;  /* 0x0000004e34057220 */ /* 0x000fe20000410000 */
[----:B------:R-:W-:Y:S01]  /*55a0*/  FMUL.FTZ R53, R53, UR16 ;  /* 0x0000001035357c20 */ /* 0x000fe20008410000 */
[----:B------:R-:W-:-:S02]  /*55b0*/  HADD2.F32 R55, -RZ, R79.H0_H0 ;  /* 0x2000004fff377230 */ /* 0x000fc40000004100 */
[----:B------:R-:W-:Y:S01]  /*55c0*/  FADD.FTZ R60, R60, R72 ;  /* 0x000000483c3c7221 */ /* 0x000fe20000010000 */
[----:B------:R-:W-:Y:S02]  /*55d0*/  HADD2.F32 R80, -RZ, R80.H0_H0 ;  /* 0x20000050ff507230 */ /* 0x000fe40000004100 */
[----:B------:R-:W-:Y:S01]  /*55e0*/  FADD.FTZ R4, R5, R4 ;  /* 0x0000000405047221 */ /* 0x000fe20000010000 */
[----:B------:R-:W-:Y:S01]  /*55f0*/  FFMA.FTZ R5, R53, R5, R54 ;  /* 0x0000000535057223 */ /* 0x000fe20000010036 */
[----:B------:R-:W-:Y:S02]  /*5600*/  HADD2.F32 R58, -RZ, R79.H1_H1 ;  /* 0x3000004fff3a7230 */ /* 0x000fe40000004100 */
[----:B------:R-:W-:Y:S01]  /*5610*/  FADD.FTZ R54, R55, -UR28 ;  /* 0x8000001c37367e21 */ /* 0x000fe20008010000 */
[----:B------:R-:W-:Y:S01]  /*5620*/  FADD.FTZ R80, R80, -UR28 ;  /* 0x8000001c50507e21 */ /* 0x000fe20008010000 */
[----:B------:R-:W-:Y:S02]  /*5630*/  HADD2.F32 R93, -RZ, R93.H0_H0 ;  /* 0x2000005dff5d7230 */ /* 0x000fe40000004100 */
[----:B------:R-:W-:Y:S01]  /*5640*/  FADD.FTZ R60, R60, R78 ;  /* 0x0000004e3c3c7221 */ /* 0x000fe20000010000 */
[----:B------:R-:W-:Y:S01]  /*5650*/  FFMA.FTZ R59, R78, R53, R59 ;  /* 0x000000354e3b7223 */ /* 0x000fe2000001003b */
[----:B------:R-:W-:Y:S01]  /*5660*/  FMUL.FTZ R54, R54, UR16 ;  /* 0x0000001036367c20 */ /* 0x000fe20008410000 */
[----:B------:R-:W-:Y:S01]  /*5670*/  FMUL.FTZ R80, R80, UR16 ;  /* 0x0000001050507c20 */ /* 0x000fe20008410000 */
[----:B------:R-:W-:-:S02]  /*5680*/  HADD2.F32 R55, -RZ, R92.H1_H1 ;  /* 0x3000005cff377230 */ /* 0x000fc40000004100 */
[----:B------:R-:W-:Y:S01]  /*5690*/  FMUL.FTZ R53, R51, R58 ;  /* 0x0000003a33357220 */ /* 0x000fe20000410000 */
[----:B------:R-:W-:Y:S01]  /*56a0*/  FADD.FTZ R60, R60, R93 ;  /* 0x0000005d3c3c7221 */ /* 0x000fe20000010000 */
[----:B------:R-:W-:Y:S01]  /*56b0*/  FFMA.FTZ R59, R93, R54, R59 ;  /* 0x000000365d3b7223 */ /* 0x000fe2000001003b */
[----:B------:R-:W-:Y:S01]  /*56c0*/  FMUL.FTZ R93, R52, R93 ;  /* 0x0000005d345d7220 */ /* 0x000fe20000410000 */
[----:B------:R-:W-:Y:S01]  /*56d0*/  FFMA.FTZ R5, R80, R53, R5 ;  /* 0x0000003550057223 */ /* 0x000fe20000010005 */
[----:B------:R-:W-:Y:S01]  /*56e0*/  FADD.FTZ R55, R55, -UR28 ;  /* 0x8000001c37377e21 */ /* 0x000fe20008010000 */
[----:B------:R-:W-:Y:S02]  /*56f0*/  HADD2.F32 R92, -RZ, R92.H0_H0 ;  /* 0x2000005cff5c7230 */ /* 0x000fe40000004100 */
[----:B------:R-:W-:Y:S01]  /*5700*/  FADD.FTZ R4, R4, R53 ;  /* 0x0000003504047221 */ /* 0x000fe20000010000 */
[----:B------:R-:W-:Y:S02]  /*5710*/  HADD2.F32 R53, -RZ, R91.H1_H1 ;  /* 0x3000005bff357230 */ /* 0x000fe40000004100 */
[----:B------:R-:W-:Y:S01]  /*5720*/  FFMA.FTZ R5, R54, R93, R5 ;  /* 0x0000005d36057223 */ /* 0x000fe20000010005 */
[----:B------:R-:W-:Y:S01]  /*5730*/  FMUL.FTZ R54, R55, UR16 ;  /* 0x0000001037367c20 */ /* 0x000fe20008410000 */
[----:B------:R-:W-:Y:S01]  /*5740*/  FFMA.FTZ R57, R58, R80, R57 ;  /* 0x000000503a397223 */ /* 0x000fe20000010039 */
[----:B------:R-:W-:Y:S01]  /*5750*/  FMUL.FTZ R55, R51, R92 ;  /* 0x0000005c33377220 */ /* 0x000fe20000410000 */
[----:B------:R-:W-:Y:S01]  /*5760*/  FADD.FTZ R53, R53, -UR28 ;  /* 0x8000001c35357e21 */ /* 0x000fe20008010000 */
[----:B------:R-:W-:Y:S01]  /*5770*/  FADD.FTZ R56, R56, R58 ;  /* 0x0000003a38387221 */ /* 0x000fe20000010000 */
[----:B------:R-:W-:Y:S01]  /*5780*/  FFMA.FTZ R57, R92, R54, R57 ;  /* 0x000000365c397223 */ /* 0x000fe20000010039 */
[----:B------:R-:W-:Y:S01]  /*5790*/  FFMA.FTZ R58, R54, R55, R5 ;  /* 0x00000037363a7223 */ /* 0x000fe20000010005 */
[----:B------:R-:W-:-:S02]  /*57a0*/  HADD2.F32 R54, -RZ, R85.H1_H1 ;  /* 0x30000055ff367230 */ /* 0x000fc40000004100 */
[----:B------:R-:W-:Y:S01]  /*57b0*/  FMUL.FTZ R53, R53, UR16 ;  /* 0x0000001035357c20 */ /* 0x000fe20008410000 */
[----:B------:R-:W-:Y:S02]  /*57c0*/  HADD2.F32 R61, -RZ, R85.H0_H0 ;  /* 0x20000055ff3d7230 */ /* 0x000fe40000004100 */
[----:B------:R-:W-:Y:S01]  /*57d0*/  FADD.FTZ R4, R93, R4 ;  /* 0x000000045d047221 */ /* 0x000fe20000010000 */
[----:B------:R-:W-:Y:S02]  /*57e0*/  HADD2.F32 R62, -RZ, R91.H0_H0 ;  /* 0x2000005bff3e7230 */ /* 0x000fe40000004100 */
[----:B------:R-:W-:Y:S01]  /*57f0*/  FADD.FTZ R60, R60, R54 ;  /* 0x000000363c3c7221 */ /* 0x000fe20000010000 */
[----:B------:R-:W-:Y:S01]  /*5800*/  FFMA.FTZ R59, R54, R53, R59 ;  /* 0x00000035363b7223 */ /* 0x000fe2000001003b */
[----:B------:R-:W-:Y:S01]  /*5810*/  FADD.FTZ R4, R4, R55 ;  /* 0x0000003704047221 */ /* 0x000fe20000010000 */
        /* <DEDUP_REMOVED lines=393> */
[----:B------:R-:W-:Y:S02]  /*70b0*/  HADD2.F32 R89, -RZ, R89.H1_H1 ;  /* 0x30000059ff597230 */ /* 0x000fe40000004100 */
[----:B------:R-:W-:Y:S01]  /*70c0*/  FADD.FTZ R9, R9, -UR28 ;  /* 0x8000001c09097e21 */ /* 0x000fe20008010000 */
[----:B------:R-:W-:Y:S01]  /*70d0*/  FADD.FTZ R11, R8, R11 ;  /* 0x0000000b080b7221 */ /* 0x000fe20000010000 */
[----:B------:R-:W-:Y:S01]  /*70e0*/  FFMA.FTZ R12, R87, R8, R12 ;  /* 0x00000008570c7223 */ /* 0x000fe2000001000c */
[----:B------:R-:W-:Y:S02]  /*70f0*/  HADD2.F32 R90, -RZ, R90.H1_H1 ;  /* 0x3000005aff5a7230 */ /* 0x000fe40000004100 */
[----:B------:R-:W-:Y:S01]  /*7100*/  FMUL.FTZ R8, R51, R14 ;  /* 0x0000000e33087220 */ /* 0x000fe20000410000 */
[----:B------:R-:W-:Y:S01]  /*7110*/  FMUL.FTZ R9, R9, UR16 ;  /* 0x0000001009097c20 */ /* 0x000fe20008410000 */
[----:B------:R-:W-:Y:S01]  /*7120*/  FADD.FTZ R89, R89, -UR28 ;  /* 0x8000001c59597e21 */ /* 0x000fe20008010000 */
[----:B------:R-:W-:Y:S01]  /*7130*/  FFMA.FTZ R4, R49, R48, R4 ;  /* 0x0000003031047223 */ /* 0x000fe20000010004 */
[----:B------:R-:W-:Y:S01]  /*7140*/  FFMA.FTZ R57, R10, R6, R57 ;  /* 0x000000060a397223 */ /* 0x000fe20000010039 */
[----:B------:R-:W-:Y:S01]  /*7150*/  FADD.FTZ R11, R11, R8 ;  /* 0x000000080b0b7221 */ /* 0x000fe20000010000 */
        /* <DEDUP_REMOVED lines=8> */
[----:B------:R-:W-:Y:S01]  /*71e0*/  FADD.FTZ R7, R5, R90 ;  /* 0x0000005a05077221 */ /* 0x000fe20000010000 */
[----:B------:R-:W-:Y:S01]  /*71f0*/  FADD.FTZ R6, R56, R14 ;  /* 0x0000000e38067221 */ /* 0x000fe20000010000 */
[----:B------:R-:W-:Y:S01]  /*7200*/  FFMA.FTZ R4, R14, R9, R57 ;  /* 0x000000090e047223 */ /* 0x000fe20000010039 */
[----:B------:R-:W-:Y:S01]  /*7210*/  FFMA.FTZ R5, R90, R89, R87 ;  /* 0x000000595a057223 */ /* 0x000fe20000010057 */
[----:B------:R-:W-:Y:S06]  /*7220*/  BRA `(.L_x_941) ;  /* 0x0000004800007947 */ /* 0x000fec0003800000 */
.L_x_940:
[--C-:B------:R-:W-:Y:S02]  /*7230*/  HADD2.F32 R4, -RZ, R112.reuse.H0_H0 ;  /* 0x20000070ff047230 */ /* 0x100fe40000004100 */
[--C-:B------:R-:W-:Y:S02]  /*7240*/  HADD2.F32 R69, -RZ, R101.reuse.H0_H0 ;  /* 0x20000065ff457230 */ /* 0x100fe40000004100 */
[----:B------:R-:W-:Y:S02]  /*7250*/  HADD2.F32 R5, -RZ, R112.H1_H1 ;  /* 0x30000070ff057230 */ /* 0x000fe40000004100 */
        /* <DEDUP_REMOVED lines=8> */
[C-C-:B------:R-:W-:Y:S01]  /*72e0*/  FFMA.FTZ R56, R52.reuse, R4, R3.reuse ;  /* 0x0000000434387223 */ /* 0x140fe20000010003 */
[----:B------:R-:W-:Y:S01]  /*72f0*/  FMUL.FTZ R5, R5, UR16 ;  /* 0x0000001005057c20 */ /* 0x000fe20008410000 */
[----:B------:R-:W-:Y:S01]  /*7300*/  FFMA.FTZ R53, R52, R69, R3 ;  /* 0x0000004534357223 */ /* 0x000fe20000010003 */
[----:B------:R-:W-:Y:S01]  /*7310*/  FMUL.FTZ R75, R75, UR16 ;  /* 0x000000104b4b7c20 */ /* 0x000fe20008410000 */
[----:B------:R-:W-:Y:S01]  /*7320*/  FMUL.FTZ R58, R56, -1.4426950216293334961 ;  /* 0xbfb8aa3b383a7820 */ /* 0x000fe20000410000 */
[--C-:B------:R-:W-:Y:S01]  /*7330*/  FFMA.FTZ R54, R51, R5, R2.reuse ;  /* 0x0000000533367223 */ /* 0x100fe20000010002 */
[----:B------:R-:W-:Y:S01]  /*7340*/  FMUL.FTZ R74, R53, -1.4426950216293334961 ;  /* 0xbfb8aa3b354a7820 */ /* 0x000fe20000410000 */
[----:B------:R-:W-:Y:S01]  /*7350*/  FFMA.FTZ R55, R51, R75, R2 ;  /* 0x0000004b33377223 */ /* 0x000fe20000010002 */
[----:B------:R-:W-:-:S02]  /*7360*/  HADD2.F32 R60, -RZ, R100.H0_H0 ;  /* 0x20000064ff3c7230 */ /* 0x000fc40000004100 */
[----:B------:R-:W-:Y:S01]  /*7370*/  FMUL.FTZ R59, R54, -1.4426950216293334961 ;  /* 0xbfb8aa3b363b7820 */ /* 0x000fe20000410000 */
[----:B------:R-:W0:Y:S01]  /*7380*/  MUFU.EX2 R58, R58 ;  /* 0x0000003a003a7308 */ /* 0x000e220000000800 */
[----:B------:R-:W-:Y:S01]  /*7390*/  FMUL.FTZ R57, R55, -1.4426950216293334961 ;  /* 0xbfb8aa3b37397820 */ /* 0x000fe20000410000 */
[----:B------:R-:W-:Y:S01]  /*73a0*/  FADD.FTZ R68, R68, -UR28 ;  /* 0x8000001c44447e21 */ /* 0x000fe20008010000 */
[----:B------:R-:W-:Y:S01]  /*73b0*/  HADD2.F32 R73, -RZ, R70.H1_H1 ;  /* 0x30000046ff497230 */ /* 0x000fe20000004100 */
[----:B------:R-:W1:Y:S01]  /*73c0*/  MUFU.EX2 R74, R74 ;  /* 0x0000004a004a7308 */ /* 0x000e620000000800 */
[----:B------:R-:W-:Y:S02]  /*73d0*/  HADD2.F32 R64, -RZ, R66.H1_H1 ;  /* 0x30000042ff407230 */ /* 0x000fe40000004100 */
[----:B------:R-:W-:Y:S01]  /*73e0*/  FMUL.FTZ R68, R68, UR16 ;  /* 0x0000001044447c20 */ /* 0x000fe20008410000 */
[----:B------:R-:W-:Y:S01]  /*73f0*/  HADD2.F32 R70, -RZ, R70.H0_H0 ;  /* 0x20000046ff467230 */ /* 0x000fe20000004100 */
[----:B------:R-:W2:Y:S01]  /*7400*/  MUFU.EX2 R59, R59 ;  /* 0x0000003b003b7308 */ /* 0x000ea20000000800 */
[----:B------:R-:W-:Y:S01]  /*7410*/  FADD.FTZ R73, R73, -UR28 ;  /* 0x8000001c49497e21 */ /* 0x000fe20008010000 */
[----:B------:R-:W-:Y:S01]  /*7420*/  FADD.FTZ R64, R64, -UR28 ;  /* 0x8000001c40407e21 */ /* 0x000fe20008010000 */
[--C-:B------:R-:W-:Y:S01]  /*7430*/  HADD2.F32 R96, -RZ, R28.reuse.H1_H1 ;  /* 0x3000001cff607230 */ /* 0x100fe20000004100 */
[----:B------:R-:W3:Y:S01]  /*7440*/  MUFU.EX2 R57, R57 ;  /* 0x0000003900397308 */ /* 0x000ee20000000800 */
[----:B------:R-:W-:Y:S01]  /*7450*/  FMUL.FTZ R73, R73, UR16 ;  /* 0x0000001049497c20 */ /* 0x000fe20008410000 */
[----:B0-----:R-:W-:Y:S01]  /*7460*/  FADD.FTZ R58, R58, 1 ;  /* 0x3f8000003a3a7421 */ /* 0x001fe20000010000 */
[----:B------:R-:W-:Y:S01]  /*7470*/  FMUL.FTZ R64, R64, UR16 ;  /* 0x0000001040407c20 */ /* 0x000fe20008410000 */
[----:B------:R-:W-:-:S02]  /*7480*/  HADD2.F32 R28, -RZ, R28.H0_H0 ;  /* 0x2000001cff1c7230 */ /* 0x000fc40000004100 */
        /* <DEDUP_REMOVED lines=10> */
[----:B------:R-:W-:Y:S01]  /*7530*/  FADD.FTZ R76, -R76, 1 ;  /* 0x3f8000004c4c7421 */ /* 0x000fe20000010100 */
[----:B------:R-:W-:-:S03]  /*7540*/  FFMA.FTZ R84, R52, R73, R3 ;  /* 0x0000004934547223 */ /* 0x000fc60000010003 */
        /* <DEDUP_REMOVED lines=8> */
[----:B------:R-:W-:Y:S02]  /*75d0*/  HADD2.F32 R54, -RZ, R93.H1_H1 ;  /* 0x3000005dff367230 */ /* 0x000fe40000004100 */
[----:B------:R-:W-:Y:S01]  /*75e0*/  FADD.FTZ R82, RZ, R76 ;  /* 0x0000004cff527221 */ /* 0x000fe20000010000 */
[----:B0-----:R-:W-:Y:S01]  /*75f0*/  FMUL.FTZ R59, R59, R74 ;  /* 0x0000004a3b3b7220 */ /* 0x001fe20000410000 */
[----:B------:R-:W-:Y:S01]  /*7600*/  FADD.FTZ R74, -R74, 1 ;  /* 0x3f8000004a4a7421 */ /* 0x000fe20000010100 */
[----:B------:R-:W0:Y:S01]  /*7610*/  MUFU.EX2 R83, R83 ;  /* 0x0000005300537308 */ /* 0x000e220000000800 */
[----:B-1----:R-:W-:-:S02]  /*7620*/  HADD2.F32 R57, -RZ, R66.H0_H0 ;  /* 0x20000042ff397230 */ /* 0x002fc40000004100 */
[----:B------:R-:W-:Y:S01]  /*7630*/  FMUL.FTZ R67, R58, R67 ;  /* 0x000000433a437220 */ /* 0x000fe20000410000 */
[----:B------:R-:W-:Y:S01]  /*7640*/  FFMA.FTZ R74, R53, R74, 1 ;  /* 0x3f800000354a7423 */ /* 0x000fe2000001004a */
[----:B------:R-:W-:Y:S01]  /*7650*/  FMUL.FTZ R53, R84, -1.4426950216293334961 ;  /* 0xbfb8aa3b54357820 */ /* 0x000fe20000410000 */
[----:B---3--:R-:W-:Y:S01]  /*7660*/  FMUL.FTZ R54, R54, R65 ;  /* 0x0000004136367220 */ /* 0x008fe20000410000 */
[----:B------:R-:W-:Y:S01]  /*7670*/  FADD.FTZ R65, -R65, 1 ;  /* 0x3f80000041417421 */ /* 0x000fe20000010100 */
[----:B------:R-:W-:-:S03]  /*7680*/  FMUL.FTZ R74, R59, R74 ;  /* 0x0000004a3b4a7220 */ /* 0x000fc60000410000 */
[----:B------:R-:W1:Y:S01]  /*7690*/  MUFU.EX2 R53, R53 ;  /* 0x0000003500357308 */ /* 0x000e620000000800 */
[----:B------:R-:W-:Y:S01]  /*76a0*/  FFMA.FTZ R65, R55, R65, 1 ;  /* 0x3f80000037417423 */ /* 0x000fe20000010041 */
[----:B------:R-:W-:Y:S01]  /*76b0*/  FMUL.FTZ R55, R61, -1.4426950216293334961 ;  /* 0xbfb8aa3b3d377820 */ /* 0x000fe20000410000 */
[----:B0-----:R-:W-:Y:S01]  /*76c0*/  FADD.FTZ R83, R83, 1 ;  /* 0x3f80000053537421 */ /* 0x001fe20000010000 */
[----:B------:R-:W-:Y:S01]  /*76d0*/  FADD.FTZ R82, R82, R74 ;  /* 0x0000004a52527221 */ /* 0x000fe20000010000 */
[----:B------:R-:W-:Y:S01]  /*76e0*/  FMUL.FTZ R65, R54, R65 ;  /* 0x0000004136417220 */ /* 0x000fe20000410000 */
[----:B------:R-:W-:Y:S02]  /*76f0*/  HADD2.F32 R54, -RZ, R81.H1_H1 ;  /* 0x30000051ff367230 */ /* 0x000fe40000004100 */
        /* <DEDUP_REMOVED lines=113> */
[----:B------:R-:W-:Y:S01]  /*7e10*/  FFMA.FTZ R77, R51, R67, R2 ;  /* 0x00000043334d7223 */ /* 0x000fe20000010002 */
        /* <DEDUP_REMOVED lines=11> */
[C---:B------:R-:W-:Y:S01]  /*7ed0*/  FMUL.FTZ R55, R51.reuse, R55 ;  /* 0x0000003733377220 */ /* 0x040fe20000410000 */
        /* <DEDUP_REMOVED lines=163> */
[----:B------:R-:W-:-:S02]  /*8910*/  FMUL.FTZ R83, R83, UR16 ;  /* 0x0000001053537c20 */ /* 0x000fc40008410000 */
[----:B------:R-:W-:Y:S02]  /*8920*/  FMUL.FTZ R6, R6, UR16 ;  /* 0x0000001006067c20 */ /* 0x000fe40008410000 */
        /* <DEDUP_REMOVED lines=72> */
[----:B------:R-:W-:Y:S01]  /*8db0*/  FADD.FTZ R98, -R61, 1 ;  /* 0x3f8000003d627421 */ /* 0x000fe20000010100 */
[--C-:B------:R-:W-:Y:S02]  /*8dc0*/  HADD2.F32 R61, -RZ, R19.reuse.H1_H1 ;  /* 0x30000013ff3d7230 */ /* 0x100fe40000004100 */
[----:B------:R-:W-:Y:S02]  /*8dd0*/  HADD2.F32 R19, -RZ, R19.H0_H0 ;  /* 0x20000013ff137230 */ /* 0x000fe40000004100 */
[----:B------:R-:W-:Y:S01]  /*8de0*/  FFMA.FTZ R53, R53, R98, 1 ;  /* 0x3f80000035357423 */ /* 0x000fe20000010062 */
[----:B------:R-:W-:-:S03]  /*8df0*/  FADD.FTZ R61, R61, -UR28 ;  /* 0x8000001c3d3d7e21 */ /* 0x000fc60008010000 */
[----:B------:R-:W-:Y:S01]  /*8e00*/  FMUL.FTZ R96, R96, R53 ;  /* 0x0000003560607220 */ /* 0x000fe20000410000 */
[----:B------:R-:W-:Y:S01]  /*8e10*/  FADD.FTZ R19, R19, -UR28 ;  /* 0x8000001c13137e21 */ /* 0x000fe20008010000 */
[----:B------:R-:W-:-:S03]  /*8e20*/  FMUL.FTZ R53, R61, UR16 ;  /* 0x000000103d357c20 */ /* 0x000fc60008410000 */
        /* <DEDUP_REMOVED lines=10> */
[----:B------:R-:W-:-:S05]  /*8ed0*/  HADD2.F32 R61, -RZ, R23.H0_H0 ;  /* 0x20000017ff3d7230 */ /* 0x000fca0000004100 */
[----:B------:R-:W-:Y:S01]  /*8ee0*/  FADD.FTZ R95, R61, -UR28 ;  /* 0x8000001c3d5f7e21 */ /* 0x000fe20008010000 */
[----:B------:R-:W-:-:S03]  /*8ef0*/  FMUL.FTZ R61, R52, R56 ;  /* 0x00000038343d7220 */ /* 0x000fc60000410000 */
[----:B------:R-:W-:Y:S01]  /*8f00*/  FMUL.FTZ R56, R95, UR16 ;  /* 0x000000105f387c20 */ /* 0x000fe20008410000 */
[----:B------:R-:W-:Y:S01]  /*8f10*/  FFMA.FTZ R60, R59, R61, R60 ;  /* 0x0000003d3b3c7223 */ /* 0x000fe2000001003c */
[----:B------:R-:W-:Y:S01]  /*8f20*/  FADD.FTZ R91, R61, R91 ;  /* 0x0000005b3d5b7221 */ /* 0x000fe20000010000 */
[--C-:B------:R-:W-:Y:S02]  /*8f30*/  HADD2.F32 R95, -RZ, R40.reuse.H1_H1 ;  /* 0x30000028ff5f7230 */ /* 0x100fe40000004100 */
        /* <DEDUP_REMOVED lines=35> */
[----:B------:R-:W-:-:S03]  /*9170*/  FFMA.FTZ R67, R67, R95, R60 ;  /* 0x0000005f43437223 */ /* 0x000fc6000001003c */
[----:B------:R-:W-:-:S04]  /*9180*/  FFMA.FTZ R60, R51, R5, R2 ;  /* 0x00000005333c7223 */ /* 0x000fc80000010002 */
[----:B------:R-:W-:-:S06]  /*9190*/  FMUL.FTZ R70, R60, -1.4426950216293334961 ;  /* 0xbfb8aa3b3c467820 */ /* 0x000fcc0000410000 */
[----:B------:R-:W0:Y:S02]  /*91a0*/  MUFU.EX2 R70, R70 ;  /* 0x0000004600467308 */ /* 0x000e240000000800 */
[----:B0-----:R-:W-:-:S06]  /*91b0*/  FADD.FTZ R97, R70, 1 ;  /* 0x3f80000046617421 */ /* 0x001fcc0000010000 */
[----:B------:R-:W0:Y:S02]  /*91c0*/  MUFU.RCP R97, R97 ;  /* 0x0000006100617308 */ /* 0x000e240000001000 */
[----:B0-----:R-:W-:Y:S01]  /*91d0*/  FADD.FTZ R99, -R97, 1 ;  /* 0x3f80000061637421 */ /* 0x001fe20000010100 */
[----:B------:R-:W-:Y:S01]  /*91e0*/  FMUL.FTZ R25, R94, R97 ;  /* 0x000000615e197220 */ /* 0x000fe20000410000 */
[----:B------:R-:W-:Y:S02]  /*91f0*/  FADD.FTZ R94, R26, -UR28 ;  /* 0x8000001c1a5e7e21 */ /* 0x000fe40008010000 */
[----:B------:R-:W-:Y:S01]  /*9200*/  FFMA.FTZ R60, R60, R99, 1 ;  /* 0x3f8000003c3c7423 */ /* 0x000fe20000010063 */
[--C-:B------:R-:W-:Y:S02]  /*9210*/  HADD2.F32 R99, -RZ, R13.reuse.H0_H0 ;  /* 0x2000000dff637230 */ /* 0x100fe40000004100 */
[----:B------:R-:W-:Y:S02]  /*9220*/  HADD2.F32 R13, -RZ, R13.H1_H1 ;  /* 0x3000000dff0d7230 */ /* 0x000fe40000004100 */
[----:B------:R-:W-:Y:S01]  /*9230*/  FMUL.FTZ R26, R25, R60 ;  /* 0x0000003c191a7220 */ /* 0x000fe20000410000 */
[----:B------:R-:W-:Y:S01]  /*9240*/  FMUL.FTZ R25, R94, UR16 ;  /* 0x000000105e197c20 */ /* 0x000fe20008410000 */
[----:B------:R-:W-:-:S03]  /*9250*/  FADD.FTZ R94, R91, R95 ;  /* 0x0000005f5b5e7221 */ /* 0x000fc60000010000 */
        /* <DEDUP_REMOVED lines=38> */
[----:B------:R-:W-:Y:S02]  /*94c0*/  HADD2.F32 R95, -RZ, R22.H0_H0 ;  /* 0x20000016ff5f7230 */ /* 0x000fe40000004100 */
[----:B------:R-:W-:Y:S01]  /*94d0*/  FFMA.FTZ R81, R66, R81, 1 ;  /* 0x3f80000042517423 */ /* 0x000fe20000010051 */
[----:B------:R-:W-:Y:S02]  /*94e0*/  HADD2.F32 R66, -RZ, R14.H1_H1 ;  /* 0x3000000eff427230 */ /* 0x000fe40000004100 */
[----:B------:R-:W-:-:S02]  /*94f0*/  HADD2.F32 R22, -RZ, R22.H1_H1 ;  /* 0x30000016ff167230 */ /* 0x000fc40000004100 */
[----:B------:R-:W-:Y:S01]  /*9500*/  FMUL.FTZ R40, R40, R81 ;  /* 0x0000005128287220 */ /* 0x000fe20000410000 */
[----:B------:R-:W-:Y:S01]  /*9510*/  FADD.FTZ R81, R72, R69 ;  /* 0x0000004548517221 */ /* 0x000fe20000010000 */
[----:B------:R-:W-:Y:S01]  /*9520*/  FADD.FTZ R66, R66, -UR28 ;  /* 0x8000001c42427e21 */ /* 0x000fe20008010000 */
[----:B------:R-:W-:Y:S01]  /*9530*/  FFMA.FTZ R72, R80, R82, R67 ;  /* 0x0000005250487223 */ /* 0x000fe20000010043 */
[----:B------:R-:W-:Y:S02]  /*9540*/  HADD2.F32 R82, -RZ, R21.H0_H0 ;  /* 0x20000015ff527230 */ /* 0x000fe40000004100 */
[----:B------:R-:W-:Y:S01]  /*9550*/  FADD.FTZ R81, R81, R68 ;  /* 0x0000004451517221 */ /* 0x000fe20000010000 */
[----:B------:R-:W-:-:S03]  /*9560*/  FMUL.FTZ R66, R66, UR16 ;  /* 0x0000001042427c20 */ /* 0x000fc60008410000 */
[----:B------:R-:W-:Y:S01]  /*9570*/  FADD.FTZ R81, R81, R4 ;  /* 0x0000000451517221 */ /* 0x000fe20000010000 */
[----:B------:R-:W-:-:S03]  /*9580*/  FFMA.FTZ R67, R51, R66, R2 ;  /* 0x0000004233437223 */ /* 0x000fc60000010002 */
        /* <DEDUP_REMOVED lines=11> */
[C---:B------:R-:W-:Y:S01]  /*9640*/  FMUL.FTZ R95, R52.reuse, R74 ;  /* 0x0000004a345f7220 */ /* 0x040fe20000410000 */
[--C-:B------:R-:W-:Y:S02]  /*9650*/  HADD2.F32 R98, -RZ, R39.reuse.H1_H1 ;  /* 0x30000027ff627230 */ /* 0x100fe40000004100 */
[----:B------:R-:W-:Y:S01]  /*9660*/  FFMA.FTZ R69, R52, R67, R3 ;  /* 0x0000004334457223 */ /* 0x000fe20000010003 */
[----:B------:R-:W-:Y:S01]  /*9670*/  FADD.FTZ R94, R95, R94 ;  /* 0x0000005e5f5e7221 */ /* 0x000fe20000010000 */
[----:B------:R-:W-:Y:S02]  /*9680*/  HADD2.F32 R39, -RZ, R39.H0_H0 ;  /* 0x20000027ff277230 */ /* 0x000fe40000004100 */
        /* <DEDUP_REMOVED lines=39> */
[--C-:B------:R-:W-:Y:S02]  /*9900*/  HADD2.F32 R98, -RZ, R17.reuse.H1_H1 ;  /* 0x30000011ff627230 */ /* 0x100fe40000004100 */
[----:B------:R-:W-:Y:S01]  /*9910*/  FFMA.FTZ R72, R72, R97, 1 ;  /* 0x3f80000048487423 */ /* 0x000fe20000010061 */
[----:B------:R-:W-:-:S03]  /*9920*/  HADD2.F32 R17, -RZ, R17.H0_H0 ;  /* 0x20000011ff117230 */ /* 0x000fc60000004100 */
[----:B------:R-:W-:Y:S01]  /*9930*/  FMUL.FTZ R79, R79, R72 ;  /* 0x000000484f4f7220 */ /* 0x000fe20000410000 */
[--C-:B------:R-:W-:Y:S02]  /*9940*/  HADD2.F32 R72, -RZ, R11.reuse.H0_H0 ;  /* 0x2000000bff487230 */ /* 0x100fe40000004100 */
[----:B------:R-:W-:Y:S01]  /*9950*/  FADD.FTZ R17, R17, -UR28 ;  /* 0x8000001c11117e21 */ /* 0x000fe20008010000 */
[----:B------:R-:W-:Y:S02]  /*9960*/  HADD2.F32 R11, -RZ, R11.H1_H1 ;  /* 0x3000000bff0b7230 */ /* 0x000fe40000004100 */
[----:B------:R-:W-:Y:S01]  /*9970*/  FADD.FTZ R97, R72, -UR28 ;  /* 0x8000001c48617e21 */ /* 0x000fe20008010000 */
[----:B------:R-:W-:Y:S01]  /*9980*/  FMUL.FTZ R72, R51, R68 ;  /* 0x0000004433487220 */ /* 0x000fe20000410000 */
[----:B------:R-:W-:Y:S02]  /*9990*/  FMUL.FTZ R17, R17, UR16 ;  /* 0x0000001011117c20 */ /* 0x000fe40008410000 */
[----:B------:R-:W-:Y:S01]  /*99a0*/  FMUL.FTZ R68, R97, UR16 ;  /* 0x0000001061447c20 */ /* 0x000fe20008410000 */
[----:B------:R-:W-:Y:S01]  /*99b0*/  FFMA.FTZ R78, R78, R72, R91 ;  /* 0x000000484e4e7223 */ /* 0x000fe2000001005b */
[----:B------:R-:W-:Y:S01]  /*99c0*/  FADD.FTZ R94, R94, R72 ;  /* 0x000000485e5e7221 */ /* 0x000fe20000010000 */
[----:B------:R-:W-:Y:S01]  /*99d0*/  FFMA.FTZ R72, R52, R19, R3 ;  /* 0x0000001334487223 */ /* 0x000fe20000010003 */
        /* <DEDUP_REMOVED lines=8> */
[----:B------:R-:W-:-:S03]  /*9a60*/  FMUL.FTZ R74, R72, -1.4426950216293334961 ;  /* 0xbfb8aa3b484a7820 */ /* 0x000fc60000410000 */
[----:B------:R-:W-:-:S03]  /*9a70*/  FMUL.FTZ R18, R18, R97 ;  /* 0x0000006112127220 */ /* 0x000fc60000410000 */
[----:B------:R-:W0:Y:S02]  /*9a80*/  MUFU.EX2 R74, R74 ;  /* 0x0000004a004a7308 */ /* 0x000e240000000800 */
[----:B0-----:R-:W-:-:S06]  /*9a90*/  FADD.FTZ R97, R74, 1 ;  /* 0x3f8000004a617421 */ /* 0x001fcc0000010000 */
[----:B------:R-:W0:Y:S02]  /*9aa0*/  MUFU.RCP R97, R97 ;  /* 0x0000006100617308 */ /* 0x000e240000001000 */
[----:B0-----:R-:W-:Y:S01]  /*9ab0*/  FADD.FTZ R95, -R97, 1 ;  /* 0x3f800000615f7421 */ /* 0x001fe20000010100 */
[----:B------:R-:W-:Y:S01]  /*9ac0*/  FMUL.FTZ R91, R98, R97 ;  /* 0x00000061625b7220 */ /* 0x000fe20000410000 */
[----:B------:R-:W-:Y:S02]  /*9ad0*/  HADD2.F32 R97, -RZ, R16.H1_H1 ;  /* 0x30000010ff617230 */ /* 0x000fe40000004100 */
[----:B------:R-:W-:Y:S01]  /*9ae0*/  FFMA.FTZ R72, R72, R95, 1 ;  /* 0x3f80000048487423 */ /* 0x000fe2000001005f */
[----:B------:R-:W-:-:S03]  /*9af0*/  FMUL.FTZ R95, R52, R71 ;  /* 0x00000047345f7220 */ /* 0x000fc60000410000 */
[----:B------:R-:W-:Y:S01]  /*9b00*/  FMUL.FTZ R72, R91, R72 ;  /* 0x000000485b487220 */ /* 0x000fe20000410000 */
[--C-:B------:R-:W-:Y:S02]  /*9b10*/  HADD2.F32 R91, -RZ, R9.reuse.H0_H0 ;  /* 0x20000009ff5b7230 */ /* 0x100fe40000004100 */
[----:B------:R-:W-:Y:S01]  /*9b20*/  FFMA.FTZ R77, R77, R95, R78 ;  /* 0x0000005f4d4d7223 */ /* 0x000fe2000001004e */
[----:B------:R-:W-:Y:S01]  /*9b30*/  FADD.FTZ R94, R95, R94 ;  /* 0x0000005e5f5e7221 */ /* 0x000fe20000010000 */
[----:B------:R-:W-:Y:S02]  /*9b40*/  HADD2.F32 R9, -RZ, R9.H1_H1 ;  /* 0x30000009ff097230 */ /* 0x000fe40000004100 */
        /* <DEDUP_REMOVED lines=22> */
[----:B------:R-:W-:-:S03]  /*9cb0*/  FMUL.FTZ R39, R39, R82 ;  /* 0x0000005227277220 */ /* 0x000fc60000410000 */
[----:B------:R-:W-:Y:S01]  /*9cc0*/  FFMA.FTZ R74, R74, R95, 1 ;  /* 0x3f8000004a4a7423 */ /* 0x000fe2000001005f */
[--C-:B------:R-:W-:Y:S02]  /*9cd0*/  HADD2.F32 R95, -RZ, R15.reuse.H0_H0 ;  /* 0x2000000fff5f7230 */ /* 0x100fe40000004100 */
[----:B------:R-:W-:Y:S02]  /*9ce0*/  HADD2.F32 R15, -RZ, R15.H1_H1 ;  /* 0x3000000fff0f7230 */ /* 0x000fe40000004100 */
[----:B------:R-:W-:Y:S01]  /*9cf0*/  FMUL.FTZ R39, R39, R74 ;  /* 0x0000004a27277220 */ /* 0x000fe20000410000 */
[--C-:B------:R-:W-:Y:S02]  /*9d00*/  HADD2.F32 R74, -RZ, R8.reuse.H1_H1 ;  /* 0x30000008ff4a7230 */ /* 0x100fe40000004100 */
[----:B------:R-:W-:-:S03]  /*9d10*/  HADD2.F32 R8, -RZ, R8.H0_H0 ;  /* 0x20000008ff087230 */ /* 0x000fc60000004100 */
[----:B------:R-:W-:Y:S02]  /*9d20*/  FADD.FTZ R74, R74, -UR28 ;  /* 0x8000001c4a4a7e21 */ /* 0x000fe40008010000 */
[----:B------:R-:W-:Y:S02]  /*9d30*/  FADD.FTZ R8, R8, -UR28 ;  /* 0x8000001c08087e21 */ /* 0x000fe40008010000 */
[----:B------:R-:W-:Y:S02]  /*9d40*/  FMUL.FTZ R4, R74, UR16 ;  /* 0x000000104a047c20 */ /* 0x000fe40008410000 */
[----:B------:R-:W-:Y:S02]  /*9d50*/  FMUL.FTZ R8, R8, UR16 ;  /* 0x0000001008087c20 */ /* 0x000fe40008410000 */
        /* <DEDUP_REMOVED lines=11> */
[----:B------:R-:W-:Y:S02]  /*9e10*/  HADD2.F32 R95, -RZ, R14.H0_H0 ;  /* 0x2000000eff5f7230 */ /* 0x000fe40000004100 */
[C---:B------:R-:W-:Y:S01]  /*9e20*/  FMUL.FTZ R97, R52.reuse, R86 ;  /* 0x0000005634617220 */ /* 0x040fe20000410000 */
[----:B------:R-:W-:-:S03]  /*9e30*/  FFMA.FTZ R77, R52, R74, R3 ;  /* 0x0000004a344d7223 */ /* 0x000fc60000010003 */
[----:B------:R-:W-:Y:S01]  /*9e40*/  FADD.FTZ R94, R97, R94 ;  /* 0x0000005e615e7221 */ /* 0x000fe20000010000 */
[----:B------:R-:W-:-:S06]  /*9e50*/  FMUL.FTZ R78, R77, -1.4426950216293334961 ;  /* 0xbfb8aa3b4d4e7820 */ /* 0x000fcc0000410000 */
[----:B------:R-:W0:Y:S02]  /*9e60*/  MUFU.EX2 R78, R78 ;  /* 0x0000004e004e7308 */ /* 0x000e240000000800 */
[----:B0-----:R-:W-:-:S06]  /*9e70*/  FADD.FTZ R82, R78, 1 ;  /* 0x3f8000004e527421 */ /* 0x001fcc0000010000 */
[----:B------:R-:W0:Y:S02]  /*9e80*/  MUFU.RCP R82, R82 ;  /* 0x0000005200527308 */ /* 0x000e240000001000 */
[----:B0-----:R-:W-:Y:S01]  /*9e90*/  FADD.FTZ R98, -R82, 1 ;  /* 0x3f80000052627421 */ /* 0x001fe20000010100 */
[----:B------:R-:W-:Y:S01]  /*9ea0*/  FMUL.FTZ R14, R95, R82 ;  /* 0x000000525f0e7220 */ /* 0x000fe20000410000 */
[----:B------:R-:W-:Y:S01]  /*9eb0*/  FFMA.FTZ R95, R75, R97, R76 ;  /* 0x000000614b5f7223 */ /* 0x000fe2000001004c */
        /* <DEDUP_REMOVED lines=18> */
[-C--:B------:R-:W-:Y:S01]  /*9fe0*/  FFMA.FTZ R76, R84, R64.reuse, R85 ;  /* 0x00000040544c7223 */ /* 0x080fe20000010055 */
[----:B------:R-:W-:-:S04]  /*9ff0*/  FMUL.FTZ R64, R51, R64 ;  /* 0x0000004033407220 */ /* 0x000fc80000410000 */
[----:B------:R-:W0:Y:S01]  /*a000*/  MUFU.RCP R78, R78 ;  /* 0x0000004e004e7308 */ /* 0x000e220000001000 */
[----:B------:R-:W-:Y:S01]  /*a010*/  FFMA.FTZ R84, R84, R64, R95 ;  /* 0x0000004054547223 */ /* 0x000fe2000001005f */
[----:B------:R-:W-:Y:S01]  /*a020*/  FADD.FTZ R94, R94, R64 ;  /* 0x000000405e5e7221 */ /* 0x000fe20000010000 */
[----:B0-----:R-:W-:Y:S01]  /*a030*/  FADD.FTZ R82, -R78, 1 ;  /* 0x3f8000004e527421 */ /* 0x001fe20000010100 */
[----:B------:R-:W-:-:S03]  /*a040*/  FMUL.FTZ R38, R97, R78 ;  /* 0x0000004e61267220 */ /* 0x000fc60000410000 */
        /* <DEDUP_REMOVED lines=13> */
[--C-:B------:R-:W-:Y:S02]  /*a120*/  HADD2.F32 R85, -RZ, R10.reuse.H1_H1 ;  /* 0x3000000aff557230 */ /* 0x100fe40000004100 */
[----:B------:R-:W-:Y:S02]  /*a130*/  HADD2.F32 R10, -RZ, R10.H0_H0 ;  /* 0x2000000aff0a7230 */ /* 0x000fe40000004100 */
[----:B------:R-:W-:-:S04]  /*a140*/  FFMA.FTZ R38, R52, R11, R3 ;  /* 0x0000000b34267223 */ /* 0x000fc80000010003 */
[----:B------:R-:W-:Y:S01]  /*a150*/  FMUL.FTZ R78, R38, -1.4426950216293334961 ;  /* 0xbfb8aa3b264e7820 */ /* 0x000fe20000410000 */
[----:B------:R-:W-:-:S04]  /*a160*/  FADD.FTZ R10, R10, -UR28 ;  /* 0x8000001c0a0a7e21 */ /* 0x000fc80008010000 */
[----:B------:R-:W-:Y:S01]  /*a170*/  FMUL.FTZ R10, R10, UR16 ;  /* 0x000000100a0a7c20 */ /* 0x000fe20008410000 */
        /* <DEDUP_REMOVED lines=9> */
[--C-:B------:R-:W-:Y:S02]  /*a210*/  HADD2.F32 R91, -RZ, R45.reuse.H0_H0 ;  /* 0x2000002dff5b7230 */ /* 0x100fe40000004100 */
[----:B------:R-:W-:Y:S01]  /*a220*/  FFMA.FTZ R84, R73, R85, R84 ;  /* 0x0000005549547223 */ /* 0x000fe20000010054 */
[----:B------:R-:W-:Y:S01]  /*a230*/  FFMA.FTZ R73, R51, R6, R2 ;  /* 0x0000000633497223 */ /* 0x000fe20000010002 */
[----:B------:R-:W-:Y:S01]  /*a240*/  FADD.FTZ R94, R85, R94 ;  /* 0x0000005e555e7221 */ /* 0x000fe20000010000 */
[----:B------:R-:W-:Y:S02]  /*a250*/  HADD2.F32 R45, -RZ, R45.H1_H1 ;  /* 0x3000002dff2d7230 */ /* 0x000fe40000004100 */
[----:B------:R-:W-:-:S06]  /*a260*/  FMUL.FTZ R78, R73, -1.4426950216293334961 ;  /* 0xbfb8aa3b494e7820 */ /* 0x000fcc0000410000 */
[----:B------:R-:W0:Y:S02]  /*a270*/  MUFU.EX2 R78, R78 ;  /* 0x0000004e004e7308 */ /* 0x000e240000000800 */
[----:B0-----:R-:W-:Y:S01]  /*a280*/  FADD.FTZ R82, R78, 1 ;  /* 0x3f8000004e527421 */ /* 0x001fe20000010000 */
[----:B------:R-:W-:-:S05]  /*a290*/  HADD2.F32 R78, -RZ, R33.H1_H1 ;  /* 0x30000021ff4e7230 */ /* 0x000fca0000004100 */
[----:B------:R-:W0:Y:S02]  /*a2a0*/  MUFU.RCP R82, R82 ;  /* 0x0000005200527308 */ /* 0x000e240000001000 */
[----:B0-----:R-:W-:Y:S01]  /*a2b0*/  FADD.FTZ R86, -R82, 1 ;  /* 0x3f80000052567421 */ /* 0x001fe20000010100 */
[----:B------:R-:W-:-:S03]  /*a2c0*/  FMUL.FTZ R9, R9, R82 ;  /* 0x0000005209097220 */ /* 0x000fc60000410000 */
        /* <DEDUP_REMOVED lines=9> */
[--C-:B------:R-:W-:Y:S02]  /*a360*/  HADD2.F32 R85, -RZ, R43.reuse.H0_H0 ;  /* 0x2000002bff557230 */ /* 0x100fe40000004100 */
[----:B------:R-:W-:Y:S02]  /*a370*/  HADD2.F32 R43, -RZ, R43.H1_H1 ;  /* 0x3000002bff2b7230 */ /* 0x000fe40000004100 */
[----:B------:R-:W-:Y:S01]  /*a380*/  FFMA.FTZ R78, R73, R78, 1 ;  /* 0x3f800000494e7423 */ /* 0x000fe2000001004e */
[--C-:B------:R-:W-:Y:S02]  /*a390*/  HADD2.F32 R73, -RZ, R42.reuse.H0_H0 ;  /* 0x2000002aff497230 */ /* 0x100fe40000004100 */
[----:B------:R-:W-:-:S02]  /*a3a0*/  HADD2.F32 R42, -RZ, R42.H1_H1 ;  /* 0x3000002aff2a7230 */ /* 0x000fc40000004100 */
[----:B------:R-:W-:Y:S01]  /*a3b0*/  FMUL.FTZ R33, R33, R78 ;  /* 0x0000004e21217220 */ /* 0x000fe20000410000 */
[----:B------:R-:W-:Y:S01]  /*a3c0*/  FADD.FTZ R78, R81, R32 ;  /* 0x00000020514e7221 */ /* 0x000fe20000010000 */
[----:B------:R-:W-:Y:S01]  /*a3d0*/  FADD.FTZ R86, R73, -UR28 ;  /* 0x8000001c49567e21 */ /* 0x000fe20008010000 */
[-C--:B------:R-:W-:Y:S01]  /*a3e0*/  FFMA.FTZ R81, R55, R32.reuse, R76 ;  /* 0x0000002037517223 */ /* 0x080fe2000001004c */
[----:B------:R-:W-:Y:S01]  /*a3f0*/  FMUL.FTZ R73, R51, R32 ;  /* 0x0000002033497220 */ /* 0x000fe20000410000 */
[----:B------:R-:W-:Y:S01]  /*a400*/  FADD.FTZ R78, R78, R31 ;  /* 0x0000001f4e4e7221 */ /* 0x000fe20000010000 */
[----:B------:R-:W-:Y:S01]  /*a410*/  FMUL.FTZ R32, R86, UR16 ;  /* 0x0000001056207c20 */ /* 0x000fe20008410000 */
[----:B------:R-:W-:Y:S01]  /*a420*/  FFMA.FTZ R81, R58, R31, R81 ;  /* 0x0000001f3a517223 */ /* 0x000fe20000010051 */
        /* <DEDUP_REMOVED lines=14> */
[C---:B------:R-:W-:Y:S02]  /*a510*/  FMUL.FTZ R93, R52.reuse, R93 ;  /* 0x0000005d345d7220 */ /* 0x040fe40000410000 */
        /* <DEDUP_REMOVED lines=33> */
[--C-:B------:R-:W-:Y:S02]  /*a730*/  HADD2.F32 R84, -RZ, R47.reuse.H0_H0 ;  /* 0x2000002fff547230 */ /* 0x100fe40000004100 */
[----:B------:R-:W-:Y:S01]  /*a740*/  FFMA.FTZ R76, R76, R91, 1 ;  /* 0x3f8000004c4c7423 */ /* 0x000fe2000001005b */
[----:B------:R-:W-:-:S03]  /*a750*/  HADD2.F32 R47, -RZ, R47.H1_H1 ;  /* 0x3000002fff2f7230 */ /* 0x000fc60000004100 */
[----:B------:R-:W-:Y:S01]  /*a760*/  FMUL.FTZ R45, R45, R76 ;  /* 0x0000004c2d2d7220 */ /* 0x000fe20000410000 */
[--C-:B------:R-:W-:Y:S02]  /*a770*/  HADD2.F32 R76, -RZ, R46.reuse.H0_H0 ;  /* 0x2000002eff4c7230 */ /* 0x100fe40000004100 */
[----:B------:R-:W-:-:S03]  /*a780*/  HADD2.F32 R46, -RZ, R46.H1_H1 ;  /* 0x3000002eff2e7230 */ /* 0x000fc60000004100 */
[----:B------:R-:W-:Y:S01]  /*a790*/  FADD.FTZ R86, R76, -UR28 ;  /* 0x8000001c4c567e21 */ /* 0x000fe20008010000 */
[----:B------:R-:W-:-:S03]  /*a7a0*/  FMUL.FTZ R76, R51, R31 ;  /* 0x0000001f334c7220 */ /* 0x000fc60000410000 */
[----:B------:R-:W-:Y:S01]  /*a7b0*/  FMUL.FTZ R31, R86, UR16 ;  /* 0x00000010561f7c20 */ /* 0x000fe20008410000 */
[----:B------:R-:W-:-:S03]  /*a7c0*/  FFMA.FTZ R91, R58, R76, R83 ;  /* 0x0000004c3a5b7223 */ /* 0x000fc60000010053 */
[----:B------:R-:W-:-:S04]  /*a7d0*/  FFMA.FTZ R58, R51, R31, R2 ;  /* 0x0000001f333a7223 */ /* 0x000fc80000010002 */
[----:B------:R-:W-:-:S06]  /*a7e0*/  FMUL.FTZ R82, R58, -1.4426950216293334961 ;  /* 0xbfb8aa3b3a527820 */ /* 0x000fcc0000410000 */
[----:B------:R-:W0:Y:S02]  /*a7f0*/  MUFU.EX2 R82, R82 ;  /* 0x0000005200527308 */ /* 0x000e240000000800 */
[----:B0-----:R-:W-:Y:S01]  /*a800*/  FADD.FTZ R83, R82, 1 ;  /* 0x3f80000052537421 */ /* 0x001fe20000010000 */
[----:B------:R-:W-:Y:S01]  /*a810*/  FADD.FTZ R82, R85, R30 ;  /* 0x0000001e55527221 */ /* 0x000fe20000010000 */
[--C-:B------:R-:W-:Y:S02]  /*a820*/  HADD2.F32 R85, -RZ, R49.reuse.H0_H0 ;  /* 0x20000031ff557230 */ /* 0x100fe40000004100 */
[----:B------:R-:W-:Y:S02]  /*a830*/  HADD2.F32 R49, -RZ, R49.H1_H1 ;  /* 0x30000031ff317230 */ /* 0x000fe40000004100 */
[----:B------:R-:W0:Y:S02]  /*a840*/  MUFU.RCP R83, R83 ;  /* 0x0000005300537308 */ /* 0x000e240000001000 */
[----:B0-----:R-:W-:Y:S01]  /*a850*/  FADD.FTZ R93, -R83, 1 ;  /* 0x3f800000535d7421 */ /* 0x001fe20000010100 */
[----:B------:R-:W-:-:S03]  /*a860*/  FMUL.FTZ R84, R84, R83 ;  /* 0x0000005354547220 */ /* 0x000fc60000410000 */
[----:B------:R-:W-:Y:S01]  /*a870*/  FFMA.FTZ R93, R58, R93, 1 ;  /* 0x3f8000003a5d7423 */ /* 0x000fe2000001005d */
[----:B------:R-:W-:-:S03]  /*a880*/  FADD.FTZ R58, R46, -UR28 ;  /* 0x8000001c2e3a7e21 */ /* 0x000fc60008010000 */
        /* <DEDUP_REMOVED lines=10> */
[----:B------:R-:W-:-:S03]  /*a930*/  FMUL.FTZ R47, R47, R84 ;  /* 0x000000542f2f7220 */ /* 0x000fc60000410000 */
[----:B------:R-:W-:-:S04]  /*a940*/  FFMA.FTZ R76, R76, R95, 1 ;  /* 0x3f8000004c4c7423 */ /* 0x000fc8000001005f */
[----:B------:R-:W-:Y:S01]  /*a950*/  FMUL.FTZ R47, R47, R76 ;  /* 0x0000004c2f2f7220 */ /* 0x000fe20000410000 */
[--C-:B------:R-:W-:Y:S02]  /*a960*/  HADD2.F32 R76, -RZ, R48.reuse.H0_H0 ;  /* 0x20000030ff4c7230 */ /* 0x100fe40000004100 */
[----:B------:R-:W-:-:S03]  /*a970*/  HADD2.F32 R48, -RZ, R48.H1_H1 ;  /* 0x30000030ff307230 */ /* 0x000fc60000004100 */
        /* <DEDUP_REMOVED lines=24> */
[----:B------:R-:W-:Y:S01]  /*ab00*/  FFMA.FTZ R76, R76, R85, 1 ;  /* 0x3f8000004c4c7423 */ /* 0x000fe20000010055 */
[----:B------:R-:W-:Y:S01]  /*ab10*/  FADD.FTZ R85, R78, R29 ;  /* 0x0000001d4e557221 */ /* 0x000fe20000010000 */
[----:B------:R-:W-:Y:S02]  /*ab20*/  FMUL.FTZ R78, R51, R29 ;  /* 0x0000001d334e7220 */ /* 0x000fe40000410000 */
[----:B------:R-:W-:Y:S01]  /*ab30*/  FMUL.FTZ R49, R49, R76 ;  /* 0x0000004c31317220 */ /* 0x000fe20000410000 */
[--C-:B------:R-:W-:Y:S02]  /*ab40*/  HADD2.F32 R76, -RZ, R87.reuse.H0_H0 ;  /* 0x20000057ff4c7230 */ /* 0x100fe40000004100 */
[----:B------:R-:W-:Y:S01]  /*ab50*/  FFMA.FTZ R84, R54, R78, R91 ;  /* 0x0000004e36547223 */ /* 0x000fe2000001005b */
[----:B------:R-:W-:Y:S02]  /*ab60*/  HADD2.F32 R87, -RZ, R87.H1_H1 ;  /* 0x30000057ff577230 */ /* 0x000fe40000004100 */
[----:B------:R-:W-:Y:S01]  /*ab70*/  FADD.FTZ R86, R93, R78 ;  /* 0x0000004e5d567221 */ /* 0x000fe20000010000 */
[----:B------:R-:W-:-:S02]  /*ab80*/  FADD.FTZ R76, R76, -UR28 ;  /* 0x8000001c4c4c7e21 */ /* 0x000fc40008010000 */
[----:B------:R-:W-:Y:S02]  /*ab90*/  FADD.FTZ R87, R87, -UR28 ;  /* 0x8000001c57577e21 */ /* 0x000fe40008010000 */
[----:B------:R-:W-:Y:S01]  /*aba0*/  FMUL.FTZ R29, R76, UR16 ;  /* 0x000000104c1d7c20 */ /* 0x000fe20008410000 */
[----:B------:R-:W-:-:S03]  /*abb0*/  HADD2.F32 R76, -RZ, R88.H0_H0 ;  /* 0x20000058ff4c7230 */ /* 0x000fc60000004100 */
[----:B------:R-:W-:-:S04]  /*abc0*/  FFMA.FTZ R54, R51, R29, R2 ;  /* 0x0000001d33367223 */ /* 0x000fc80000010002 */
[----:B------:R-:W-:-:S06]  /*abd0*/  FMUL.FTZ R81, R54, -1.4426950216293334961 ;  /* 0xbfb8aa3b36517820 */ /* 0x000fcc0000410000 */
[----:B------:R-:W0:Y:S02]  /*abe0*/  MUFU.EX2 R81, R81 ;  /* 0x0000005100517308 */ /* 0x000e240000000800 */
[----:B0-----:R-:W-:Y:S01]  /*abf0*/  FADD.FTZ R91, R81, 1 ;  /* 0x3f800000515b7421 */ /* 0x001fe20000010000 */
[----:B------:R-:W-:-:S05]  /*ac00*/  HADD2.F32 R81, -RZ, R88.H1_H1 ;  /* 0x30000058ff517230 */ /* 0x000fca0000004100 */
[----:B------:R-:W0:Y:S02]  /*ac10*/  MUFU.RCP R91, R91 ;  /* 0x0000005b005b7308 */ /* 0x000e240000001000 */
[----:B0-----:R-:W-:Y:S01]  /*ac20*/  FADD.FTZ R95, -R91, 1 ;  /* 0x3f8000005b5f7421 */ /* 0x001fe20000010100 */
[----:B------:R-:W-:-:S03]  /*ac30*/  FMUL.FTZ R76, R76, R91 ;  /* 0x0000005b4c4c7220 */ /* 0x000fc60000410000 */
[----:B------:R-:W-:-:S04]  /*ac40*/  FFMA.FTZ R95, R54, R95, 1 ;  /* 0x3f800000365f7423 */ /* 0x000fc8000001005f */
        /* <DEDUP_REMOVED lines=11> */
[-C--:B------:R-:W-:Y:S01]  /*ad00*/  FFMA.FTZ R82, R62, R41.reuse, R83 ;  /* 0x000000293e527223 */ /* 0x080fe20000010053 */
[----:B------:R-:W-:Y:S01]  /*ad10*/  FMUL.FTZ R83, R52, R41 ;  /* 0x0000002934537220 */ /* 0x000fe20000410000 */
[----:B------:R-:W-:Y:S01]  /*ad20*/  FMUL.FTZ R81, R81, R78 ;  /* 0x0000004e51517220 */ /* 0x000fe20000410000 */
[--C-:B------:R-:W-:Y:S02]  /*ad30*/  HADD2.F32 R78, -RZ, R89.reuse.H0_H0 ;  /* 0x20000059ff4e7230 */ /* 0x100fe40000004100 */
[----:B------:R-:W-:Y:S01]  /*ad40*/  FFMA.FTZ R82, R53, R28, R82 ;  /* 0x0000001c35527223 */ /* 0x000fe20000010052 */
[----:B------:R-:W-:Y:S01]  /*ad50*/  FFMA.FTZ R84, R62, R83, R84 ;  /* 0x000000533e547223 */ /* 0x000fe20000010054 */
[----:B------:R-:W-:Y:S02]  /*ad60*/  HADD2.F32 R89, -RZ, R89.H1_H1 ;  /* 0x30000059ff597230 */ /* 0x000fe40000004100 */
[----:B------:R-:W-:Y:S01]  /*ad70*/  FADD.FTZ R86, R83, R86 ;  /* 0x0000005653567221 */ /* 0x000fe20000010000 */
[----:B------:R-:W-:Y:S01]  /*ad80*/  FADD.FTZ R78, R78, -UR28 ;  /* 0x8000001c4e4e7e21 */ /* 0x000fe20008010000 */
[----:B------:R-:W-:-:S03]  /*ad90*/  FFMA.FTZ R82, R59, R61, R82 ;  /* 0x0000003d3b527223 */ /* 0x000fc60000010052 */
[----:B------:R-:W-:Y:S01]  /*ada0*/  FMUL.FTZ R41, R78, UR16 ;  /* 0x000000104e297c20 */ /* 0x000fe20008410000 */
[----:B------:R-:W-:Y:S02]  /*adb0*/  HADD2.F32 R78, -RZ, R90.H0_H0 ;  /* 0x2000005aff4e7230 */ /* 0x000fe40000004100 */
[----:B------:R-:W-:Y:S01]  /*adc0*/  FFMA.FTZ R82, R25, R60, R82 ;  /* 0x0000003c19527223 */ /* 0x000fe20000010052 */
[----:B------:R-:W-:-:S03]  /*add0*/  FFMA.FTZ R62, R51, R41, R2 ;  /* 0x00000029333e7223 */ /* 0x000fc60000010002 */
[----:B------:R-:W-:Y:S01]  /*ade0*/  FFMA.FTZ R82, R23, R40, R82 ;  /* 0x0000002817527223 */ /* 0x000fe20000010052 */
[----:B------:R-:W-:-:S06]  /*adf0*/  FMUL.FTZ R88, R62, -1.4426950216293334961 ;  /* 0xbfb8aa3b3e587820 */ /* 0x000fcc0000410000 */
[----:B------:R-:W0:Y:S02]  /*ae00*/  MUFU.EX2 R88, R88 ;  /* 0x0000005800587308 */ /* 0x000e240000000800 */
[----:B0-----:R-:W-:-:S06]  /*ae10*/  FADD.FTZ R91, R88, 1 ;  /* 0x3f800000585b7421 */ /* 0x001fcc0000010000 */
[----:B------:R-:W0:Y:S02]  /*ae20*/  MUFU.RCP R91, R91 ;  /* 0x0000005b005b7308 */ /* 0x000e240000001000 */
[----:B0-----:R-:W-:Y:S01]  /*ae30*/  FADD.FTZ R93, -R91, 1 ;  /* 0x3f8000005b5d7421 */ /* 0x001fe20000010100 */
[----:B------:R-:W-:-:S03]  /*ae40*/  FMUL.FTZ R78, R78, R91 ;  /* 0x0000005b4e4e7220 */ /* 0x000fc60000410000 */
[----:B------:R-:W-:Y:S01]  /*ae50*/  FFMA.FTZ R93, R62, R93, 1 ;  /* 0x3f8000003e5d7423 */ /* 0x000fe2000001005d */
[----:B------:R-:W-:Y:S01]  /*ae60*/  FADD.FTZ R62, R89, -UR28 ;  /* 0x8000001c593e7e21 */ /* 0x000fe20008010000 */
[----:B------:R-:W-:Y:S02]  /*ae70*/  HADD2.F32 R89, -RZ, R90.H1_H1 ;  /* 0x3000005aff597230 */ /* 0x000fe40000004100 */
        /* <DEDUP_REMOVED lines=11> */
[----:B------:R-:W-:Y:S01]  /*af30*/  FADD.FTZ R88, R85, R96 ;  /* 0x0000006055587221 */ /* 0x000fe20000010000 */
[----:B------:R-:W-:Y:S01]  /*af40*/  FFMA.FTZ R85, R57, R96, R80 ;  /* 0x0000006039557223 */ /* 0x000fe20000010050 */
[----:B------:R-:W-:Y:S01]  /*af50*/  FADD.FTZ R80, R87, R28 ;  /* 0x0000001c57507221 */ /* 0x000fe20000010000 */
[----:B------:R-:W-:Y:S01]  /*af60*/  FFMA.FTZ R57, R57, R89, R84 ;  /* 0x0000005939397223 */ /* 0x000fe20000010054 */
[----:B------:R-:W-:Y:S01]  /*af70*/  FMUL.FTZ R28, R52, R28 ;  /* 0x0000001c341c7220 */ /* 0x000fe20000410000 */
[----:B------:R-:W-:Y:S01]  /*af80*/  FADD.FTZ R89, R86, R89 ;  /* 0x0000005956597221 */ /* 0x000fe20000010000 */
[-C--:B------:R-:W-:Y:S01]  /*af90*/  FMUL.FTZ R86, R51, R27.reuse ;  /* 0x0000001b33567220 */ /* 0x080fe20000410000 */
[----:B------:R-:W-:Y:S01]  /*afa0*/  FFMA.FTZ R84, R56, R27, R85 ;  /* 0x0000001b38547223 */ /* 0x000fe20000010055 */
[----:B------:R-:W-:Y:S01]  /*afb0*/  FFMA.FTZ R57, R53, R28, R57 ;  /* 0x0000001c35397223 */ /* 0x000fe20000010039 */
[----:B------:R-:W-:Y:S01]  /*afc0*/  FADD.FTZ R89, R28, R89 ;  /* 0x000000591c597221 */ /* 0x000fe20000010000 */
[----:B------:R-:W-:Y:S01]  /*afd0*/  FMUL.FTZ R28, R52, R61 ;  /* 0x0000003d341c7220 */ /* 0x000fe20000410000 */
        /* <DEDUP_REMOVED lines=14> */
[-C--:B------:R-:W-:Y:S01]  /*b0c0*/  FMUL.FTZ R25, R51, R24.reuse ;  /* 0x0000001833197220 */ /* 0x080fe20000410000 */
[----:B------:R-:W-:Y:S01]  /*b0d0*/  FFMA.FTZ R5, R65, R24, R84 ;  /* 0x0000001841057223 */ /* 0x000fe20000010054 */
        /* <DEDUP_REMOVED lines=9> */
[-C--:B------:R-:W-:Y:S01]  /*b170*/  FMUL.FTZ R26, R52, R21.reuse ;  /* 0x00000015341a7220 */ /* 0x080fe20000410000 */
[----:B------:R-:W-:Y:S01]  /*b180*/  FADD.FTZ R53, R53, R22 ;  /* 0x0000001635357221 */ /* 0x000fe20000010000 */
[----:B------:R-:W-:Y:S01]  /*b190*/  FFMA.FTZ R65, R66, R28, R65 ;  /* 0x0000001c42417223 */ /* 0x000fe20000010041 */
[----:B------:R-:W-:Y:S01]  /*b1a0*/  FADD.FTZ R89, R89, R28 ;  /* 0x0000001c59597221 */ /* 0x000fe20000010000 */
[----:B------:R-:W-:Y:S01]  /*b1b0*/  FMUL.FTZ R23, R51, R20 ;  /* 0x0000001433177220 */ /* 0x000fe20000410000 */
[----:B------:R-:W-:Y:S01]  /*b1c0*/  FADD.FTZ R40, R61, R40 ;  /* 0x000000283d287221 */ /* 0x000fe20000010000 */
[C---:B------:R-:W-:Y:S01]  /*b1d0*/  FFMA.FTZ R22, R67.reuse, R26, R65 ;  /* 0x0000001a43167223 */ /* 0x040fe20000010041 */
[----:B------:R-:W-:Y:S01]  /*b1e0*/  FFMA.FTZ R5, R67, R21, R82 ;  /* 0x0000001543057223 */ /* 0x000fe20000010052 */
[----:B------:R-:W-:Y:S01]  /*b1f0*/  FADD.FTZ R89, R26, R89 ;  /* 0x000000591a597221 */ /* 0x000fe20000010000 */
[----:B------:R-:W-:Y:S01]  /*b200*/  FMUL.FTZ R25, R52, R79 ;  /* 0x0000004f34197220 */ /* 0x000fe20000410000 */
[C---:B------:R-:W-:Y:S01]  /*b210*/  FFMA.FTZ R22, R69.reuse, R23, R22 ;  /* 0x0000001745167223 */ /* 0x040fe20000010016 */
[----:B------:R-:W-:Y:S01]  /*b220*/  FADD.FTZ R40, R40, R21 ;  /* 0x0000001528287221 */ /* 0x000fe20000010000 */
[----:B------:R-:W-:Y:S01]  /*b230*/  FFMA.FTZ R21, R69, R20, R24 ;  /* 0x0000001445157223 */ /* 0x000fe20000010018 */
[----:B------:R-:W-:Y:S01]  /*b240*/  FADD.FTZ R53, R53, R20 ;  /* 0x0000001435357221 */ /* 0x000fe20000010000 */
[C---:B------:R-:W-:Y:S01]  /*b250*/  FFMA.FTZ R20, R70.reuse, R79, R5 ;  /* 0x0000004f46147223 */ /* 0x040fe20000010005 */
[----:B------:R-:W-:Y:S01]  /*b260*/  FADD.FTZ R24, R89, R23 ;  /* 0x0000001759187221 */ /* 0x000fe20000010000 */
[----:B------:R-:W-:Y:S01]  /*b270*/  FFMA.FTZ R5, R70, R25, R22 ;  /* 0x0000001946057223 */ /* 0x000fe20000010016 */
[----:B------:R-:W-:Y:S01]  /*b280*/  FMUL.FTZ R26, R51, R18 ;  /* 0x00000012331a7220 */ /* 0x000fe20000410000 */
[----:B------:R-:W-:Y:S01]  /*b290*/  FMUL.FTZ R28, R52, R72 ;  /* 0x00000048341c7220 */ /* 0x000fe20000410000 */
[----:B------:R-:W-:Y:S01]  /*b2a0*/  FADD.FTZ R24, R25, R24 ;  /* 0x0000001819187221 */ /* 0x000fe20000010000 */
[C---:B------:R-:W-:Y:S01]  /*b2b0*/  FFMA.FTZ R22, R68.reuse, R18, R21 ;  /* 0x0000001244167223 */ /* 0x040fe20000010015 */
[----:B------:R-:W-:Y:S01]  /*b2c0*/  FFMA.FTZ R5, R68, R26, R5 ;  /* 0x0000001a44057223 */ /* 0x000fe20000010005 */
[----:B------:R-:W-:Y:S01]  /*b2d0*/  FADD.FTZ R53, R53, R18 ;  /* 0x0000001235357221 */ /* 0x000fe20000010000 */
[----:B------:R-:W-:Y:S01]  /*b2e0*/  FADD.FTZ R21, R24, R26 ;  /* 0x0000001a18157221 */ /* 0x000fe20000010000 */
[C---:B------:R-:W-:Y:S01]  /*b2f0*/  FFMA.FTZ R20, R19.reuse, R72, R20 ;  /* 0x0000004813147223 */ /* 0x040fe20000010014 */
        /* <DEDUP_REMOVED lines=21> */
[----:B------:R-:W-:Y:S01]  /*b450*/  FMUL.FTZ R5, R52, R75 ;  /* 0x0000004b34057220 */ /* 0x000fe20000410000 */
[----:B------:R-:W-:Y:S01]  /*b460*/  FFMA.FTZ R22, R8, R18, R15 ;  /* 0x0000001208167223 */ /* 0x000fe2000001000f */
[----:B------:R-:W-:Y:S01]  /*b470*/  FADD.FTZ R20, R20, R18 ;  /* 0x0000001214147221 */ /* 0x000fe20000010000 */
[----:B------:R-:W-:Y:S01]  /*b480*/  FFMA.FTZ R19, R74, R77, R19 ;  /* 0x0000004d4a137223 */ /* 0x000fe20000010013 */
[-C--:B------:R-:W-:Y:S01]  /*b490*/  FMUL.FTZ R15, R51, R12.reuse ;  /* 0x0000000c330f7220 */ /* 0x080fe20000410000 */
[C---:B------:R-:W-:Y:S01]  /*b4a0*/  FFMA.FTZ R22, R14.reuse, R5, R22 ;  /* 0x000000050e167223 */ /* 0x040fe20000010016 */
[----:B------:R-:W-:Y:S01]  /*b4b0*/  FADD.FTZ R20, R5, R20 ;  /* 0x0000001405147221 */ /* 0x000fe20000010000 */
[----:B------:R-:W-:Y:S01]  /*b4c0*/  FFMA.FTZ R8, R14, R75, R19 ;  /* 0x0000004b0e087223 */ /* 0x000fe20000010013 */
[C---:B------:R-:W-:Y:S01]  /*b4d0*/  FFMA.FTZ R5, R7.reuse, R12, R4 ;  /* 0x0000000c07057223 */ /* 0x040fe20000010004 */
        /* <DEDUP_REMOVED lines=8> */
[-C--:B------:R-:W-:Y:S01]  /*b560*/  FMUL.FTZ R11, R52, R33.reuse ;  /* 0x00000021340b7220 */ /* 0x080fe20000410000 */
[----:B------:R-:W-:Y:S01]  /*b570*/  FFMA.FTZ R6, R6, R8, R17 ;  /* 0x0000000806067223 */ /* 0x000fe20000010011 */
[----:B------:R-:W-:Y:S01]  /*b580*/  FADD.FTZ R8, R15, R8 ;  /* 0x000000080f087221 */ /* 0x000fe20000010000 */
[----:B------:R-:W-:Y:S01]  /*b590*/  FFMA.FTZ R4, R10, R33, R7 ;  /* 0x000000210a047223 */ /* 0x000fe20000010007 */
[----:B------:R-:W-:Y:S01]  /*b5a0*/  FADD.FTZ R79, R40, R79 ;  /* 0x0000004f284f7221 */ /* 0x000fe20000010000 */
[----:B------:R-:W-:Y:S01]  /*b5b0*/  FFMA.FTZ R7, R10, R11, R6 ;  /* 0x0000000b0a077223 */ /* 0x000fe20000010006 */
[----:B------:R-:W-:Y:S01]  /*b5c0*/  FMUL.FTZ R6, R51, R42 ;  /* 0x0000002a33067220 */ /* 0x000fe20000410000 */
        /* <DEDUP_REMOVED lines=10> */
[----:B------:R-:W-:Y:S01]  /*b670*/  FADD.FTZ R13, R16, R13 ;  /* 0x0000000d100d7221 */ /* 0x000fe20000010000 */
[----:B------:R-:W-:Y:S01]  /*b680*/  FFMA.FTZ R4, R55, R43, R4 ;  /* 0x0000002b37047223 */ /* 0x000fe20000010004 */
[----:B------:R-:W-:Y:S01]  /*b690*/  FFMA.FTZ R7, R64, R8, R7 ;  /* 0x0000000840077223 */ /* 0x000fe20000010007 */
[-C--:B------:R-:W-:Y:S01]  /*b6a0*/  FMUL.FTZ R10, R52, R45.reuse ;  /* 0x0000002d340a7220 */ /* 0x080fe20000410000 */
[----:B------:R-:W-:Y:S01]  /*b6b0*/  FADD.FTZ R72, R72, R77 ;  /* 0x0000004d48487221 */ /* 0x000fe20000010000 */
[----:B------:R-:W-:Y:S01]  /*b6c0*/  FFMA.FTZ R6, R64, R44, R5 ;  /* 0x0000002c40067223 */ /* 0x000fe20000010005 */
[----:B------:R-:W-:Y:S01]  /*b6d0*/  FADD.FTZ R11, R11, R8 ;  /* 0x000000080b0b7221 */ /* 0x000fe20000010000 */
        /* <DEDUP_REMOVED lines=15> */
[----:B------:R-:W-:Y:S01]  /*b7d0*/  FADD.FTZ R38, R38, R33 ;  /* 0x0000002126267221 */ /* 0x000fe20000010000 */
[----:B------:R-:W-:Y:S01]  /*b7e0*/  FADD.FTZ R8, R15, R8 ;  /* 0x000000080f087221 */ /* 0x000fe20000010000 */
[----:B------:R-:W-:Y:S01]  /*b7f0*/  FFMA.FTZ R11, R30, R6, R5 ;  /* 0x000000061e0b7223 */ /* 0x000fe20000010005 */
[-C--:B------:R-:W-:Y:S01]  /*b800*/  FMUL.FTZ R10, R52, R49.reuse ;  /* 0x00000031340a7220 */ /* 0x080fe20000410000 */
[----:B------:R-:W-:Y:S01]  /*b810*/  FADD.FTZ R9, R9, R42 ;  /* 0x0000002a09097221 */ /* 0x000fe20000010000 */
        /* <DEDUP_REMOVED lines=16> */
[-C--:B------:R-:W-:Y:S01]  /*b920*/  FMUL.FTZ R7, R51, R78.reuse ;  /* 0x0000004e33077220 */ /* 0x080fe20000410000 */
[----:B------:R-:W-:Y:S01]  /*b930*/  FFMA.FTZ R6, R76, R11, R15 ;  /* 0x0000000b4c067223 */ /* 0x000fe2000001000f */
[----:B------:R-:W-:Y:S01]  /*b940*/  FADD.FTZ R9, R9, R48 ;  /* 0x0000003009097221 */ /* 0x000fe20000010000 */
[----:B------:R-:W-:Y:S01]  /*b950*/  FADD.FTZ R38, R38, R49 ;  /* 0x0000003126267221 */ /* 0x000fe20000010000 */
[----:B------:R-:W-:Y:S01]  /*b960*/  FADD.FTZ R8, R11, R8 ;  /* 0x000000080b087221 */ /* 0x000fe20000010000 */
[----:B------:R-:W-:Y:S01]  /*b970*/  FMUL.FTZ R11, R52, R83 ;  /* 0x00000053340b7220 */ /* 0x000fe20000410000 */
[----:B------:R-:W-:Y:S01]  /*b980*/  FFMA.FTZ R13, R41, R7, R6 ;  /* 0x00000007290d7223 */ /* 0x000fe20000010006 */
[----:B------:R-:W-:Y:S01]  /*b990*/  FADD.FTZ R9, R9, R54 ;  /* 0x0000003609097221 */ /* 0x000fe20000010000 */
        /* <DEDUP_REMOVED lines=8> */
[----:B------:R-:W-:-:S07]  /*ba20*/  FADD.FTZ R7, R38, R83 ;  /* 0x0000005326077221 */ /* 0x000fce0000010000 */
.L_x_941:
        /* <DEDUP_REMOVED lines=27> */
[C---:B0-----:R-:W-:Y:S02]  /*bbe0*/  ISETP.NE.AND P0, PT, R8.reuse, RZ, PT ;  /* 0x000000ff0800720c */ /* 0x041fe40003f05270 */
[----:B------:R-:W-:Y:S01]  /*bbf0*/  ISETP.GT.U32.AND P3, PT, R8, 0x37, PT ;  /* 0x000000370800780c */ /* 0x000fe20003f64070 */
[----:B------:R-:W0:Y:S01]  /*bc00*/  SHFL.DOWN PT, R10, R11, 0x8, 0x1f ;  /* 0x09001f000b0a7f89 */ /* 0x000e2200000e0000 */
[----:B-1----:R-:W-:Y:S01]  /*bc10*/  FADD.FTZ R13, R12, R9 ;  /* 0x000000090c0d7221 */ /* 0x002fe20000010000 */
[----:B------:R-:W-:Y:S01]  /*bc20*/  LEA R9, R8, UR5, 0x4 ;  /* 0x0000000508097c11 */ /* 0x000fe2000f8e20ff */
[----:B0-----:R-:W-:-:S03]  /*bc30*/  FADD.FTZ R14, R11, R10 ;  /* 0x0000000a0b0e7221 */ /* 0x001fc60000010000 */
        /* <DEDUP_REMOVED lines=14> */
.L_x_943:
[----:B------:R-:W-:Y:S05]  /*bd20*/  BSYNC.RECONVERGENT B0 ;  /* 0x0000000000007941 */ /* 0x000fea0003800200 */
.L_x_942:
        /* <DEDUP_REMOVED lines=8> */
[----:B-1----:R-:W1:Y:S04]  /*bdb0*/  LDS.128 R16, [UR5+0x50] ;  /* 0x00005005ff107984 */ /* 0x002e680008000c00 */
[----:B--23--:R-:W2:Y:S01]  /*bdc0*/  LDS.128 R12, [UR5+0x60] ;  /* 0x00006005ff0c7984 */ /* 0x00cea20008000c00 */
[----:B----4-:R-:W-:Y:S01]  /*bdd0*/  FADD.FTZ R27, R10, R24 ;  /* 0x000000180a1b7221 */ /* 0x010fe20000010000 */
[----:B0-----:R-:W-:-:S03]  /*bde0*/  FADD.FTZ R10, R11, R25 ;  /* 0x000000190b0a7221 */ /* 0x001fc60000010000 */
[----:B-----5:R-:W-:Y:S01]  /*bdf0*/  FADD.FTZ R11, R27, R28 ;  /* 0x0000001c1b0b7221 */ /* 0x020fe20000010000 */
[----:B------:R-:W-:Y:S01]  /*be00*/  FADD.FTZ R10, R10, R29 ;  /* 0x0000001d0a0a7221 */ /* 0x000fe20000010000 */
[----:B------:R-:W0:Y:S02]  /*be10*/  LDS.128 R24, [UR5+0x70] ;  /* 0x00007005ff187984 */ /* 0x000e240008000c00 */
        /* <DEDUP_REMOVED lines=22> */
.L_x_945:
[----:B------:R-:W-:Y:S05]  /*bf80*/  BSYNC.RECONVERGENT B0 ;  /* 0x0000000000007941 */ /* 0x000fea0003800200 */
.L_x_944:
[----:B------:R-:W-:Y:S06]  /*bf90*/  BAR.SYNC.DEFER_BLOCKING 0x0 ;  /* 0x0000000000007b1d */ /* 0x000fec0000010000 */
[----:B------:R-:W-:Y:S04]  /*bfa0*/  BSSY.RECONVERGENT B0, `(.L_x_946) ;  /* 0x0000025000007945 */ /* 0x000fe80003800200 */
[----:B------:R-:W-:Y:S05]  /*bfb0*/  @P3 BRA `(.L_x_947) ;  /* 0x00000000008c3947 */ /* 0x000fea0003800000 */
[----:B------:R-:W4:Y:S04]  /*bfc0*/  LDS.128 R28, [R9+0x380] ;  /* 0x00038000091c7984 */ /* 0x000f280000000c00 */
[----:B------:R-:W5:Y:S04]  /*bfd0*/  LDS.128 R40, [R9+0x700] ;  /* 0x0007000009287984 */ /* 0x000f680000000c00 */
[----:B------:R-:W5:Y:S04]  /*bfe0*/  LDS.128 R44, [R9+0xa80] ;  /* 0x000a8000092c7984 */ /* 0x000f680000000c00 */
[----:B------:R-:W5:Y:S04]  /*bff0*/  LDS.128 R20, [R9+0xe00] ;  /* 0x000e000009147984 */ /* 0x000f680000000c00 */
[----:B-1----:R-:W1:Y:S04]  /*c000*/  LDS.128 R16, [R9+0x1180] ;  /* 0x0011800009107984 */ /* 0x002e680000000c00 */
[----:B--23--:R-:W2:Y:S04]  /*c010*/  LDS.128 R12, [R9+0x1500] ;  /* 0x00150000090c7984 */ /* 0x00cea80000000c00 */
[----:B------:R-:W3:Y:S01]  /*c020*/  LDS.128 R24, [R9+0x1880] ;  /* 0x0018800009187984 */ /* 0x000ee20000000c00 */
        /* <DEDUP_REMOVED lines=27> */
[----:B------:R-:W-:-:S07]  /*c1e0*/  FADD.FTZ R7, R14, R27 ;  /* 0x0000001b0e077221 */ /* 0x000fce0000010000 */
.L_x_947:
[----:B------:R-:W-:Y:S05]  /*c1f0*/  BSYNC.RECONVERGENT B0 ;  /* 0x0000000000007941 */ /* 0x000fea0003800200 */
.L_x_946:
[----:B------:R-:W-:Y:S04]  /*c200*/  BSSY.RECONVERGENT B0, `(.L_x_948) ;  /* 0x000001e000007945 */ /* 0x000fe80003800200 */
[----:B------:R-:W-:Y:S05]  /*c210*/  @P3 BRA `(.L_x_949) ;  /* 0x0000000000703947 */ /* 0x000fea0003800000 */
[----:B------:R-:W3:Y:S01]  /*c220*/  LDC.64 R22, c[0x0][0x3f8] ;  /* 0x0000fe00ff167b82 */ /* 0x000ee20000000a00 */
[----:B------:R-:W-:-:S05]  /*c230*/  MOV R17, UR13 ;  /* 0x0000000d00117c02 */ /* 0x000fca0008000f00 */
[----:B------:R-:W-:Y:S02]  /*c240*/  IMAD R17, R17, 0x38, R8 ;  /* 0x0000003811117824 */ /* 0x000fe400078e0208 */
[----:B--2---:R-:W2:Y:S01]  /*c250*/  LDC.64 R12, c[0x0][0x3d8] ;  /* 0x0000f600ff0c7b82 */ /* 0x004ea20000000a00 */
[----:B---3--:R-:W-:Y:S01]  /*c260*/  IMAD.WIDE.U32 R14, R22, 0x3, RZ ;  /* 0x00000003160e7825 */ /* 0x008fe200078e00ff */
[C---:B0-----:R-:W-:Y:S02]  /*c270*/  LEA R9, R23.reuse, R23, 0x1 ;  /* 0x0000001717097211 */ /* 0x041fe400078e08ff */
        /* <DEDUP_REMOVED lines=22> */
.L_x_949:
[----:B------:R-:W-:Y:S05]  /*c3e0*/  BSYNC.RECONVERGENT B0 ;  /* 0x0000000000007941 */ /* 0x000fea0003800200 */
.L_x_948:
        /* <DEDUP_REMOVED lines=13> */
[----:B------:R-:W0:Y:S01]  /*c4c0*/  LDC.64 R4, c[0x0][0x3c8] ;  /* 0x0000f200ff047b82 */ /* 0x000e220000000a00 */
[----:B------:R-:W-:Y:S02]  /*c4d0*/  UIADD3 UR7, UPT, UPT, UR6, UR14, URZ ;  /* 0x0000000e06077290 */ /* 0x000fe4000fffe0ff */
[----:B------:R-:W-:Y:S02]  /*c4e0*/  UIMAD UR13, UR29, UR9, UR14 ;  /* 0x000000091d0d72a4 */ /* 0x000fe4000f8e020e */
[----:B------:R-:W-:Y:S02]  /*c4f0*/  ULOP3.LUT UP0, UR5, UR4, 0x2, URZ, 0xc0, !UPT ;  /* 0x0000000204057892 */ /* 0x000fe4000f80c0ff */
[----:B---3--:R-:W-:Y:S02]  /*c500*/  MOV R15, UR7 ;  /* 0x00000007000f7c02 */ /* 0x008fe40008000f00 */
        /* <DEDUP_REMOVED lines=15> */
[----:B----4-:R-:W-:Y:S05]  /*c600*/  BRA.U !UP0, `(.L_x_952) ;  /* 0x0000000108147547 */ /* 0x010fea000b800000 */
.L_x_953:
[----:B------:R-:W2:Y:S04]  /*c610*/  LDG.E.STRONG.GPU R4, desc[UR10][R14.64] ;  /* 0x0000000a0e047981 */ /* 0x000ea8000c1ef900 */
[----:B--2---:R-:W-:Y:S04]  /*c620*/  CCTL.IVALL ;  /* 0x00000000ff00798f */ /* 0x004fe80002000000 */
[----:B------:R0:W-:Y:S01]  /*c630*/  STL [R1], R4 ;  /* 0x0000000401007387 */ /* 0x0001e20000100800 */
[----:B------:R-:W-:-:S13]  /*c640*/  ISETP.NE.AND P0, PT, R4, UR5, PT ;  /* 0x0000000504007c0c */ /* 0x000fda000bf05270 */
[----:B0-----:R-:W-:Y:S05]  /*c650*/  @P0 BRA `(.L_x_953) ;  /* 0xfffffffc00ec0947 */ /* 0x001fea000383ffff */
.L_x_952:
[----:B------:R-:W-:Y:S05]  /*c660*/  BSYNC.RECONVERGENT B0 ;  /* 0x0000000000007941 */ /* 0x000fea0003800200 */
.L_x_951:
        /* <DEDUP_REMOVED lines=15> */
.L_x_955:
        /* <DEDUP_REMOVED lines=32> */
[----:B-1----:R-:W-:Y:S01]  /*c960*/  @!P2 IMAD.WIDE.U32 R16, R17, 0x8, R6 ;  /* 0x000000081110a825 */ /* 0x002fe200078e0006 */
[----:B------:R-:W3:Y:S01]  /*c970*/  @!P3 LDG.E.64 R14, desc[UR10][R14.64] ;  /* 0x0000000a0e0eb981 */ /* 0x000ee2000c1e1b00 */
[----:B------:R-:W-:-:S04]  /*c980*/  MOV R25, UR20 ;  /* 0x0000001400197c02 */ /* 0x000fc80008000f00 */
        /* <DEDUP_REMOVED lines=9> */
[----:B------:R0:W4:Y:S01]  /*ca20*/  @!P0 LDG.E.64 R20, desc[UR10][R4.64] ;  /* 0x0000000a04148981 */ /* 0x000122000c1e1b00 */
[----:B------:R-:W-:-:S08]  /*ca30*/  MOV R9, UR19 ;  /* 0x0000001300097c02 */ /* 0x000fd00008000f00 */
        /* <DEDUP_REMOVED lines=31> */
.L_x_954:
        /* <DEDUP_REMOVED lines=52> */
.L_x_956:
[----:B------:R-:W-:Y:S05]  /*cf70*/  BRA.U !UP0, `(.L_x_950) ;  /* 0x00000001089c7547 */ /* 0x000fea000b800000 */
[----:B------:R-:W0:Y:S01]  /*cf80*/  S2R R14, SR_CTAID.X ;  /* 0x00000000000e7919 */ /* 0x000e220000002500 */
[----:B------:R-:W-:Y:S02]  /*cf90*/  UISETP.NE.AND UP0, UPT, UR18, 0x1, UPT ;  /* 0x000000011200788c */ /* 0x000fe4000bf05270 */
[----:B------:R-:W-:-:S07]  /*cfa0*/  ULOP3.LUT UR6, UR12, 0x1, URZ, 0xc0, !UPT ;  /* 0x000000010c067892 */ /* 0x000fce000f8ec0ff */
[----:B------:R-:W-:Y:S05]  /*cfb0*/  BRA.U !UP0, `(.L_x_957) ;  /* 0x0000000108587547 */ /* 0x000fea000b800000 */
[----:B------:R-:W4:Y:S01]  /*cfc0*/  S2R R5, SR_CTAID.X ;  /* 0x0000000000057919 */ /* 0x000f220000002500 */
[----:B------:R-:W-:Y:S01]  /*cfd0*/  MOV R9, UR5 ;  /* 0x0000000500097c02 */ /* 0x000fe20008000f00 */
[----:B------:R-:W5:Y:S01]  /*cfe0*/  S2R R4, SR_CTAID.Y ;  /* 0x0000000000047919 */ /* 0x000f620000002600 */
[----:B----4-:R-:W-:Y:S02]  /*cff0*/  ISETP.NE.AND P0, PT, R5, UR5, PT ;  /* 0x0000000505007c0c */ /* 0x010fe4000bf05270 */
[----:B------:R-:W-:Y:S02]  /*d000*/  IADD3 R5, PT, PT, R9, 0x1, RZ ;  /* 0x0000000109057810 */ /* 0x000fe40007ffe0ff */
[----:B------:R-:W-:Y:S02]  /*d010*/  ISETP.NE.OR P1, PT, R8, RZ, !P0 ;  /* 0x000000ff0800720c */ /* 0x000fe40004725670 */
[----:B------:R-:W-:-:S04]  /*d020*/  ISETP.NE.AND P0, PT, R5, UR29, PT ;  /* 0x0000001d05007c0c */ /* 0x000fc8000bf05270 */
[----:B------:R-:W-:-:S07]  /*d030*/  ISETP.NE.OR P0, PT, R8, RZ, !P0 ;  /* 0x000000ff0800720c */ /* 0x000fce0004705670 */
[----:B------:R-:W-:-:S05]  /*d040*/  VOTEU.ALL UP0, P1 ;  /* 0x0000000000ff7886 */ /* 0x000fca0000800000 */
[----:B------:R-:W-:Y:S02]  /*d050*/  @!UP0 UIMAD UR5, UR5, UR9, UR14 ;  /* 0x00000009050582a4 */ /* 0x000fe4000f8e020e */
[----:B-----5:R-:W-:-:S04]  /*d060*/  @!P0 IMAD R5, R5, UR9, R4 ;  /* 0x0000000905058c24 */ /* 0x020fc8000f8e0204 */
[----:B------:R-:W-:Y:S01]  /*d070*/  @!P0 IMAD.WIDE.U32 R4, R5, 0x8, R6 ;  /* 0x0000000805048825 */ /* 0x000fe200078e0006 */
[----:B------:R-:W-:-:S05]  /*d080*/  MOV R13, UR5 ;  /* 0x00000005000d7c02 */ /* 0x000fca0008000f00 */
[----:B--2---:R-:W-:Y:S01]  /*d090*/  @!P1 IMAD.WIDE.U32 R12, R13, 0x8, R6 ;  /* 0x000000080d0c9825 */ /* 0x004fe200078e0006 */
[----:B------:R-:W2:Y:S05]  /*d0a0*/  @!P0 LDG.E.64 R4, desc[UR10][R4.64] ;  /* 0x0000000a04048981 */ /* 0x000eaa000c1e1b00 */
[----:B------:R-:W4:Y:S01]  /*d0b0*/  @!P1 LDG.E.64 R12, desc[UR10][R12.64] ;  /* 0x0000000a0c0c9981 */ /* 0x000f22000c1e1b00 */
[----:B------:R-:W-:-:S04]  /*d0c0*/  IADD3 R9, PT, PT, R9, 0x2, RZ ;  /* 0x0000000209097810 */ /* 0x000fc80007ffe0ff */
[----:B------:R-:W-:Y:S01]  /*d0d0*/  R2UR UR5, R9 ;  /* 0x00000000090572ca */ /* 0x000fe200000e0000 */
[----:B----4-:R-:W-:Y:S01]  /*d0e0*/  @!P1 FADD.FTZ R10, R10, R12 ;  /* 0x0000000c0a0a9221 */ /* 0x010fe20000010000 */
[----:B------:R-:W-:-:S03]  /*d0f0*/  @!P1 FADD.FTZ R11, R11, R13 ;  /* 0x0000000d0b0b9221 */ /* 0x000fc60000010000 */
[----:B--2---:R-:W-:Y:S01]  /*d100*/  @!P0 FADD.FTZ R10, R10, R4 ;  /* 0x000000040a0a8221 */ /* 0x004fe20000010000 */
[----:B------:R-:W-:-:S09]  /*d110*/  @!P0 FADD.FTZ R11, R11, R5 ;  /* 0x000000050b0b8221 */ /* 0x000fd20000010000 */
.L_x_957:
        /* <DEDUP_REMOVED lines=12> */
.L_x_958:
[----:B------:R-:W-:Y:S05]  /*d1e0*/  BSYNC.RECONVERGENT B0 ;  /* 0x0000000000007941 */ /* 0x000fea0003800200 */
.L_x_950:
[----:B------:R-:W5:Y:S01]  /*d1f0*/  S2UR UR6, SR_CgaCtaId ;  /* 0x00000000000679c3 */ /* 0x000f620000008800 */
[----:B------:R-:W-:Y:S01]  /*d200*/  ISETP.NE.AND P0, PT, R8, RZ, PT ;  /* 0x000000ff0800720c */ /* 0x000fe20003f05270 */
[----:B------:R-:W-:Y:S01]  /*d210*/  UMOV UR5, 0x400 ;  /* 0x0000040000057882 */ /* 0x000fe20000000000 */
[----:B------:R-:W0:Y:S01]  /*d220*/  LDCU.U8 UR12, c[0x0][0x414] ;  /* 0x00008280ff0c77ac */ /* 0x000e220008000000 */
[----:B----4-:R-:W-:Y:S01]  /*d230*/  HFMA2 R13, -RZ, RZ, 0, 0 ;  /* 0x00000000ff0d7431 */ /* 0x010fe200000001ff */
[----:B------:R-:W4:Y:S01]  /*d240*/  LDCU.64 UR20, c[0x0][0x3f8] ;  /* 0x00007f00ff1477ac */ /* 0x000f220008000a00 */
[----:B------:R-:W1:Y:S01]  /*d250*/  LDCU.64 UR18, c[0x0][0x400] ;  /* 0x00008000ff1277ac */ /* 0x000e620008000a00 */
[----:B0-----:R-:W-:Y:S02]  /*d260*/  UISETP.NE.AND UP0, UPT, UR12, URZ, UPT ;  /* 0x000000ff0c00728c */ /* 0x001fe4000bf05270 */
[----:B-----5:R-:W-:Y:S01]  /*d270*/  ULEA UR5, UR6, UR5, 0x18 ;  /* 0x0000000506057291 */ /* 0x020fe2000f8ec0ff */
        /* <DEDUP_REMOVED lines=8> */
.L_x_964:
[----:B------:R-:W-:-:S05]  /*d300*/  LEA R9, R13, UR15, 0x2 ;  /* 0x0000000f0d097c11 */ /* 0x000fca000f8e10ff */
[----:B0-----:R-:W2:Y:S04]  /*d310*/  LDL.64 R6, [R9+0x10] ;  /* 0x0000100009067983 */ /* 0x001ea80000100a00 */
[----:B------:R-:W4:Y:S01]  /*d320*/  LDL.64 R4, [R9+0x90] ;  /* 0x0000900009047983 */ /* 0x000f220000100a00 */
[----:B------:R-:W-:Y:S01]  /*d330*/  LEA R23, R13, R50, 0x3 ;  /* 0x000000320d177211 */ /* 0x000fe200078e18ff */
[----:B------:R-:W-:Y:S03]  /*d340*/  BSSY.RECONVERGENT B0, `(.L_x_959) ;  /* 0x000003a000007945 */ /* 0x000fe60003800200 */
[----:B------:R-:W-:Y:S01]  /*d350*/  ISETP.GE.U32.AND P0, PT, R23, UR18, PT ;  /* 0x0000001217007c0c */ /* 0x000fe2000bf06070 */
[----:B--2---:R-:W-:-:S02]  /*d360*/  HADD2.F32 R8, -RZ, R6.H0_H0 ;  /* 0x20000006ff087230 */ /* 0x004fc40000004100 */
[----:B------:R-:W-:Y:S02]  /*d370*/  HADD2.F32 R6, -RZ, R6.H1_H1 ;  /* 0x30000006ff067230 */ /* 0x000fe40000004100 */
[----:B----4-:R-:W-:Y:S02]  /*d380*/  HADD2.F32 R9, -RZ, R4.H1_H1 ;  /* 0x30000004ff097230 */ /* 0x010fe40000004100 */
[----:B------:R-:W-:Y:S01]  /*d390*/  FADD.FTZ R8, R8, -UR28 ;  /* 0x8000001c08087e21 */ /* 0x000fe20008010000 */
[----:B------:R-:W-:-:S03]  /*d3a0*/  FADD.FTZ R6, R6, -UR28 ;  /* 0x8000001c06067e21 */ /* 0x000fc60008010000 */
[----:B------:R-:W-:Y:S01]  /*d3b0*/  FMUL.FTZ R20, R8, UR16 ;  /* 0x0000001008147c20 */ /* 0x000fe20008410000 */
[----:B------:R-:W-:Y:S01]  /*d3c0*/  FMUL.FTZ R22, R6, UR16 ;  /* 0x0000001006167c20 */ /* 0x000fe20008410000 */
[----:B------:R-:W-:Y:S02]  /*d3d0*/  HADD2.F32 R6, -RZ, R4.H0_H0 ;  /* 0x20000004ff067230 */ /* 0x000fe40000004100 */
[----:B------:R-:W-:Y:S01]  /*d3e0*/  @P2 FFMA.FTZ R8, R51, R20, R2 ;  /* 0x0000001433082223 */ /* 0x000fe20000010002 */
[----:B------:R-:W-:-:S03]  /*d3f0*/  @P2 FFMA.FTZ R10, R52, R22, R3 ;  /* 0x00000016340a2223 */ /* 0x000fc60000010003 */
[----:B------:R-:W-:Y:S01]  /*d400*/  @P2 FMUL.FTZ R14, R8, -1.4426950216293334961 ;  /* 0xbfb8aa3b080e2820 */ /* 0x000fe20000410000 */
[----:B------:R-:W-:-:S05]  /*d410*/  @P2 FMUL.FTZ R16, R10, -1.4426950216293334961 ;  /* 0xbfb8aa3b0a102820 */ /* 0x000fca0000410000 */
[----:B------:R-:W3:Y:S04]  /*d420*/  @P2 MUFU.EX2 R14, R14 ;  /* 0x0000000e000e2308 */ /* 0x000ee80000000800 */
[----:B------:R-:W0:Y:S01]  /*d430*/  @P2 MUFU.EX2 R16, R16 ;  /* 0x0000001000102308 */ /* 0x000e220000000800 */
[----:B---3--:R-:W-:Y:S01]  /*d440*/  @P2 FADD.FTZ R15, R14, 1 ;  /* 0x3f8000000e0f2421 */ /* 0x008fe20000010000 */
[----:B------:R-:W-:Y:S01]  /*d450*/  SHF.R.S32.HI R14, RZ, 0x1f, R23 ;  /* 0x0000001fff0e7819 */ /* 0x000fe20000011417 */
[----:B0-----:R-:W-:-:S03]  /*d460*/  @P2 FADD.FTZ R17, R16, 1 ;  /* 0x3f80000010112421 */ /* 0x001fc60000010000 */
[----:B------:R-:W-:Y:S01]  /*d470*/  ISETP.GE.AND.EX P0, PT, R14, UR19, PT, P0 ;  /* 0x000000130e007c0c */ /* 0x000fe2000bf06300 */
[----:B------:R-:W0:Y:S08]  /*d480*/  @P2 MUFU.RCP R15, R15 ;  /* 0x0000000f000f2308 */ /* 0x000e300000001000 */
[----:B------:R-:W1:Y:S01]  /*d490*/  @P2 MUFU.RCP R18, R17 ;  /* 0x0000001100122308 */ /* 0x000e620000001000 */
[----:B0-----:R-:W-:Y:S01]  /*d4a0*/  @P2 FADD.FTZ R19, -R15, 1 ;  /* 0x3f8000000f132421 */ /* 0x001fe20000010100 */
[----:B------:R-:W-:-:S03]  /*d4b0*/  @P2 FMUL.FTZ R4, R6, R15 ;  /* 0x0000000f06042220 */ /* 0x000fc60000410000 */
[----:B------:R-:W-:Y:S01]  /*d4c0*/  @P2 FFMA.FTZ R19, R8, R19, 1 ;  /* 0x3f80000008132423 */ /* 0x000fe20000010013 */
[--C-:B------:R-:W-:Y:S02]  /*d4d0*/  HADD2.F32 R8, -RZ, R7.reuse.H0_H0 ;  /* 0x20000007ff087230 */ /* 0x100fe40000004100 */
[----:B------:R-:W-:Y:S02]  /*d4e0*/  HADD2.F32 R7, -RZ, R7.H1_H1 ;  /* 0x30000007ff077230 */ /* 0x000fe40000004100 */
[----:B-1----:R-:W-:Y:S01]  /*d4f0*/  @P2 FADD.FTZ R21, -R18, 1 ;  /* 0x3f80000012152421 */ /* 0x002fe20000010100 */
[----:B------:R-:W-:Y:S01]  /*d500*/  @P2 FMUL.FTZ R18, R9, R18 ;  /* 0x0000001209122220 */ /* 0x000fe20000410000 */
[----:B------:R-:W-:Y:S01]  /*d510*/  @P2 FMUL.FTZ R6, R4, R19 ;  /* 0x0000001304062220 */ /* 0x000fe20000410000 */
[----:B------:R-:W-:Y:S01]  /*d520*/  IADD3 R19, PT, PT, R23, 0x8, RZ ;  /* 0x0000000817137810 */ /* 0x000fe20007ffe0ff */
[----:B------:R-:W-:Y:S01]  /*d530*/  @P2 FFMA.FTZ R21, R10, R21, 1 ;  /* 0x3f8000000a152423 */ /* 0x000fe20000010015 */
[----:B------:R-:W-:Y:S01]  /*d540*/  FADD.FTZ R10, R7, -UR28 ;  /* 0x8000001c070a7e21 */ /* 0x000fe20008010000 */
[----:B------:R-:W-:Y:S01]  /*d550*/  FFMA.FTZ R4, R12, R20, R11 ;  /* 0x000000140c047223 */ /* 0x000fe2000001000b */
[----:B------:R-:W-:Y:S01]  /*d560*/  ISETP.GE.U32.AND P1, PT, R19, UR18, PT ;  /* 0x0000001213007c0c */ /* 0x000fe2000bf26070 */
[----:B------:R-:W-:Y:S01]  /*d570*/  @P2 FMUL.FTZ R9, R18, R21 ;  /* 0x0000001512092220 */ /* 0x000fe20000410000 */
[----:B------:R-:W-:Y:S01]  /*d580*/  SHF.R.S32.HI R21, RZ, 0x1f, R19 ;  /* 0x0000001fff157819 */ /* 0x000fe20000011413 */
[----:B------:R-:W-:Y:S01]  /*d590*/  FADD.FTZ R8, R8, -UR28 ;  /* 0x8000001c08087e21 */ /* 0x000fe20008010000 */
[----:B------:R-:W-:Y:S01]  /*d5a0*/  FFMA.FTZ R7, R12, R22, R11 ;  /* 0x000000160c077223 */ /* 0x000fe2000001000b */
[----:B------:R-:W-:Y:S01]  /*d5b0*/  FMUL.FTZ R20, R10, UR16 ;  /* 0x000000100a147c20 */ /* 0x000fe20008410000 */
[----:B------:R-:W-:Y:S01]  /*d5c0*/  ISETP.GE.AND.EX P1, PT, R21, UR19, PT, P1 ;  /* 0x0000001315007c0c */ /* 0x000fe2000bf26310 */
[----:B------:R-:W-:Y:S01]  /*d5d0*/  FFMA.FTZ R4, R51, R6, -R4 ;  /* 0x0000000633047223 */ /* 0x000fe20000010804 */
[----:B------:R-:W-:Y:S01]  /*d5e0*/  ISETP.NE.AND P2, PT, RZ, UR12, PT ;  /* 0x0000000cff007c0c */ /* 0x000fe2000bf45270 */
        /* <DEDUP_REMOVED lines=15> */
.L_x_960:
[----:B------:R-:W-:Y:S05]  /*d6e0*/  BSYNC.RECONVERGENT B0 ;  /* 0x0000000000007941 */ /* 0x000fea0003800200 */
.L_x_959:
[--C-:B------:R-:W-:Y:S02]  /*d6f0*/  HADD2.F32 R4, -RZ, R5.reuse.H0_H0 ;  /* 0x20000005ff047230 */ /* 0x100fe40000004100 */
[C-C-:B------:R-:W-:Y:S01]  /*d700*/  FFMA.FTZ R18, R12.reuse, R16, R11.reuse ;  /* 0x000000100c127223 */ /* 0x140fe2000001000b */
[----:B------:R-:W-:Y:S01]  /*d710*/  FFMA.FTZ R17, R12, R20, R11 ;  /* 0x000000140c117223 */ /* 0x000fe2000001000b */
[----:B------:R-:W-:Y:S01]  /*d720*/  HADD2.F32 R5, -RZ, R5.H1_H1 ;  /* 0x30000005ff057230 */ /* 0x000fe20000004100 */
[----:B------:R-:W-:Y:S06]  /*d730*/  @!P2 BRA `(.L_x_961) ;  /* 0x000000000048a947 */ /* 0x000fec0003800000 */
        /* <DEDUP_REMOVED lines=18> */
.L_x_961:
        /* <DEDUP_REMOVED lines=16> */
.L_x_963:
[----:B------:R-:W-:Y:S05]  /*d960*/  BSYNC.RECONVERGENT B0 ;  /* 0x0000000000007941 */ /* 0x000fea0003800200 */
.L_x_962:
        /* <DEDUP_REMOVED lines=10> */
.L_x_939:
        /* <DEDUP_REMOVED lines=16> */
.L_x_967:
[----:B------:R-:W-:Y:S05]  /*db10*/  BSYNC.RECONVERGENT B0 ;  /* 0x0000000000007941 */ /* 0x000fea0003800200 */
.L_x_966:
        /* <DEDUP_REMOVED lines=11> */
.L_x_969:
[----:B------:R-:W2:Y:S04]  /*dbd0*/  LDG.E.STRONG.GPU R5, desc[UR10][R2.64] ;  /* 0x0000000a02057981 */ /* 0x000ea8000c1ef900 */
[----:B--2---:R-:W-:Y:S01]  /*dbe0*/  CCTL.IVALL ;  /* 0x00000000ff00798f */ /* 0x004fe20002000000 */
[----:B------:R-:W-:Y:S05]  /*dbf0*/  YIELD ;  /* 0x0000000000007946 */ /* 0x000fea0003800000 */
[----:B------:R-:W-:-:S13]  /*dc00*/  ISETP.NE.AND P0, PT, R5, R0, PT ;  /* 0x000000000500720c */ /* 0x000fda0003f05270 */
[----:B------:R-:W-:Y:S05]  /*dc10*/  @P0 BRA `(.L_x_969) ;  /* 0xfffffffc00ec0947 */ /* 0x000fea000383ffff */
.L_x_968:
        /* <DEDUP_REMOVED lines=76> */
.L_x_972:
        /* <DEDUP_REMOVED lines=31> */
.L_x_971:
[----:B------:R-:W-:Y:S05]  /*e2d0*/  BSYNC.RECONVERGENT B0 ;  /* 0x0000000000007941 */ /* 0x000fea0003800200 */
.L_x_970:
        /* <DEDUP_REMOVED lines=10> */
.L_x_973:
        /* <DEDUP_REMOVED lines=87> */
.L_x_974:
        /* <DEDUP_REMOVED lines=9> */
.L_x_4898:


//--------------------- .text._Z35group_norm_nhwc_bwd_one_pass_kernelI11Fp16IOBf16WLi512ELi112ELi448EEv26Group_norm_nhwc_bwd_params --------------------------
	.section	.text._Z35group_norm_nhwc_bwd_one_pass_kernelI11Fp16IOBf16WLi512ELi112ELi448EEv26Group_norm_nhwc_bwd_params,"ax",@progbits
	.align	128
        .global         _Z35group_norm_nhwc_bwd_one_pass_kernelI11Fp16IOBf16WLi512ELi112ELi448EEv26Group_norm_nhwc_bwd_params
        .type           _Z35group_norm_nhwc_bwd_one_pass_kernelI11Fp16IOBf16WLi512ELi112ELi448EEv26Group_norm_nhwc_bwd_params,@function
        .size           _Z35group_norm_nhwc_bwd_one_pass_kernelI11Fp16IOBf16WLi512ELi112ELi448EEv26Group_norm_nhwc_bwd_params,(.L_x_4899 - _Z35group_norm_nhwc_bwd_one_pass_kernelI11Fp16IOBf16WLi512ELi112ELi448EEv26Group_norm_nhwc_bwd_params)
        .other          _Z35group_norm_nhwc_bwd_one_pass_kernelI11Fp16IOBf16WLi512ELi112ELi448EEv26Group_norm_nhwc_bwd_params,@"STO_CUDA_ENTRY STV_DEFAULT"
_Z35group_norm_nhwc_bwd_one_pass_kernelI11Fp16IOBf16WLi512ELi112ELi448EEv26Group_norm_nhwc_bwd_params:
.text._Z35group_norm_nhwc_bwd_one_pass_kernelI11Fp16IOBf16WLi512ELi112ELi448EEv26Group_norm_nhwc_bwd_params:
        /* <DEDUP_REMOVED lines=28> */
.L_x_1001:
[----:B-1----:R-:W2:Y:S01]  /*01c0*/  LDL R12, [R1+0x3dc] ;  /* 0x0003dc00010c7983 */ /* 0x002ea20000100800 */
        /* <DEDUP_REMOVED lines=34> */
[----:B------:R-:W-:Y:S01]  /*03f0*/  @UP1 UIADD3 UR7, UPT, UPT, UR7, 0x1, URZ ;  /* 0x0000000107071890 */ /* 0x000fe2000fffe0ff */
[----:B------:R-:W-:Y:S01]  /*0400*/  IADD3 R9, PT, PT, R0, 0x8, RZ ;  /* 0x0000000800097810 */ /* 0x000fe20007ffe0ff */
[----:B------:R-:W-:Y:S02]  /*0410*/  USEL UR13, UR9, UR5, !UP0 ;  /* 0x00000005090d7287 */ /* 0x000fe4000c000000 */
[----:B------:R-:W-:Y:S01]  /*0420*/  @!UP2 UIADD3 UR7, UPT, UPT, -UR7, URZ, URZ ;  /* 0x000000ff0707a290 */ /* 0x000fe2000fffe1ff */
[----:B------:R-:W-:Y:S01]  /*0430*/  ISETP.GE.U32.AND P1, PT, R9, UR16, PT ;  /* 0x0000001009007c0c */ /* 0x000fe2000bf26070 */
[----:B------:R-:W-:Y:S01]  /*0440*/  UIMAD UR5, UR13, 0x70, URZ ;  /* 0x000000700d0578a4 */ /* 0x000fe2000f8e02ff */
[----:B------:R-:W-:Y:S01]  /*0450*/  SHF.R.S32.HI R17, RZ, 0x1f, R9 ;  /* 0x0000001fff117819 */ /* 0x000fe20000011409 */
[----:B------:R-:W-:-:S03]  /*0460*/  USEL UR7, UR9, UR7, !UP0 ;  /* 0x0000000709077287 */ /* 0x000fc6000c000000 */
[----:B------:R-:W-:Y:S02]  /*0470*/  ISETP.GE.AND.EX P4, PT, R17, UR17, PT, P1 ;  /* 0x0000001111007c0c */ /* 0x000fe4000bf86310 */
[----:B------:R-:W-:Y:S02]  /*0480*/  MOV R5, UR5 ;  /* 0x0000000500057c02 */ /* 0x000fe40008000f00 */
[----:B------:R-:W-:-:S04]  /*0490*/  IADD3 R27, PT, PT, R0, 0x10, RZ ;  /* 0x00000010001b7810 */ /* 0x000fc80007ffe0ff */
[----:B------:R-:W-:Y:S02]  /*04a0*/  ISETP.GE.U32.AND P1, PT, R27, UR16, PT ;  /* 0x000000101b007c0c */ /* 0x000fe4000bf26070 */
[----:B------:R-:W-:Y:S02]  /*04b0*/  SHF.R.S32.HI R23, RZ, 0x1f, R27 ;  /* 0x0000001fff177819 */ /* 0x000fe4000001141b */
[----:B------:R-:W-:Y:S01]  /*04c0*/  IADD3 R20, PT, PT, R0, 0x18, RZ ;  /* 0x0000001800147810 */ /* 0x000fe20007ffe0ff */
[----:B------:R-:W1:Y:S01]  /*04d0*/  @!P4 LDC.64 R28, c[0x0][0x3f8] ;  /* 0x0000fe00ff1ccb82 */ /* 0x000e620000000a00 */
[----:B------:R-:W-:Y:S02]  /*04e0*/  ISETP.GE.AND.EX P5, PT, R23, UR17, PT, P1 ;  /* 0x0000001117007c0c */ /* 0x000fe4000bfa6310 */
[----:B0-----:R-:W-:Y:S02]  /*04f0*/  LOP3.LUT R2, R2, 0xfeffffff, RZ, 0xc0, !PT ;  /* 0xfeffffff02027812 */ /* 0x001fe400078ec0ff */
[----:B------:R-:W-:-:S02]  /*0500*/  ISETP.GE.U32.AND P1, PT, R20, UR16, PT ;  /* 0x0000001014007c0c */ /* 0x000fc4000bf26070 */
[----:B------:R-:W-:Y:S01]  /*0510*/  SHF.R.S32.HI R15, RZ, 0x1f, R20 ;  /* 0x0000001fff0f7819 */ /* 0x000fe20000011414 */
[----:B------:R-:W0:Y:S01]  /*0520*/  @!P4 LDC.64 R58, c[0x0][0x3a0] ;  /* 0x0000e800ff3acb82 */ /* 0x000e220000000a00 */
[----:B------:R-:W-:Y:S02]  /*0530*/  @P4 LOP3.LUT R2, R2, 0x1000000, RZ, 0xfc, !PT ;  /* 0x0100000002024812 */ /* 0x000fe400078efcff */
[----:B------:R-:W-:Y:S02]  /*0540*/  ISETP.GE.AND.EX P1, PT, R15, UR17, PT, P1 ;  /* 0x000000110f007c0c */ /* 0x000fe4000bf26310 */
[----:B------:R-:W-:-:S03]  /*0550*/  LOP3.LUT R2, R2, 0xff7fffff, RZ, 0xc0, !PT ;  /* 0xff7fffff02027812 */ /* 0x000fc600078ec0ff */
[----:B------:R-:W4:Y:S01]  /*0560*/  @!P4 LDC.64 R60, c[0x0][0x398] ;  /* 0x0000e600ff3ccb82 */ /* 0x000f220000000a00 */
[----:B------:R-:W-:-:S04]  /*0570*/  @P5 LOP3.LUT R2, R2, 0x800000, RZ, 0xfc, !PT ;  /* 0x0080000002025812 */ /* 0x000fc800078efcff */
[----:B------:R-:W-:-:S04]  /*0580*/  LOP3.LUT R2, R2, 0xffbfffff, RZ, 0xc0, !PT ;  /* 0xffbfffff02027812 */ /* 0x000fc800078ec0ff */
[----:B------:R-:W-:Y:S01]  /*0590*/  @P1 LOP3.LUT R2, R2, 0x400000, RZ, 0xfc, !PT ;  /* 0x0040000002021812 */ /* 0x000fe200078efcff */
[----:B-1----:R-:W-:Y:S01]  /*05a0*/  @!P4 IMAD R16, R17, R28, RZ ;  /* 0x0000001c1110c224 */ /* 0x002fe200078e02ff */
[----:B--2---:R-:W-:-:S13]  /*05b0*/  ISETP.GE.AND.EX P0, PT, R12, UR17, PT, P0 ;  /* 0x000000110c007c0c */ /* 0x004fda000bf06300 */
[----:B------:R-:W1:Y:S01]  /*05c0*/  @!P0 LDC.64 R10, c[0x0][0x3f8] ;  /* 0x0000fe00ff0a8b82 */ /* 0x000e620000000a00 */
[----:B---3--:R-:W-:Y:S01]  /*05d0*/  IADD3 R4, P2, PT, R7, UR5, RZ ;  /* 0x0000000507047c10 */ /* 0x008fe2000ff5e0ff */
[----:B------:R-:W-:Y:S01]  /*05e0*/  USHF.R.S32.HI UR5, URZ, 0x1f, UR7 ;  /* 0x0000001fff057899 */ /* 0x000fe20008011407 */
[----:B------:R-:W-:Y:S02]  /*05f0*/  MOV R7, UR18 ;  /* 0x0000001200077c02 */ /* 0x000fe40008000f00 */
[----:B------:R-:W-:Y:S01]  /*0600*/  LEA.HI.X.SX32 R5, R5, RZ, 0x1, P2 ;  /* 0x000000ff05057211 */ /* 0x000fe200010f0eff */
[----:B------:R-:W-:Y:S01]  /*0610*/  UIMAD UR5, UR5, UR18, URZ ;  /* 0x00000012050572a4 */ /* 0x000fe2000f8e02ff */
[----:B------:R-:W-:Y:S01]  /*0620*/  @!P0 SHF.R.S32.HI R12, RZ, 0x1f, R0 ;  /* 0x0000001fff0c8819 */ /* 0x000fe20000011400 */
[----:B------:R-:W2:Y:S02]  /*0630*/  @!P0 LDC.64 R18, c[0x0][0x398] ;  /* 0x0000e600ff128b82 */ /* 0x000ea40000000a00 */
[----:B------:R-:W-:-:S02]  /*0640*/  UIMAD UR5, UR7, UR19, UR5 ;  /* 0x00000013070572a4 */ /* 0x000fc4000f8e0205 */
[----:B------:R-:W-:-:S04]  /*0650*/  IMAD.WIDE.U32 R4, R7, UR7, R4 ;  /* 0x0000000707047c25 */ /* 0x000fc8000f8e0004 */
[----:B------:R-:W3:Y:S01]  /*0660*/  @!P0 LDC.64 R54, c[0x0][0x3a0] ;  /* 0x0000e800ff368b82 */ /* 0x000ee20000000a00 */
[----:B------:R-:W-:Y:S01]  /*0670*/  IADD3 R7, PT, PT, R5, UR5, RZ ;  /* 0x0000000505077c10 */ /* 0x000fe2000fffe0ff */
[----:B-1----:R-:W-:Y:S01]  /*0680*/  @!P0 IMAD R6, R12, R10, RZ ;  /* 0x0000000a0c068224 */ /* 0x002fe200078e02ff */
[----:B------:R1:W-:Y:S01]  /*0690*/  @!P0 STL [R1+0x3dc], R12 ;  /* 0x0003dc0c01008387 */ /* 0x0003e20000100800 */
[----:B------:R-:W-:Y:S01]  /*06a0*/  LOP3.LUT R8, R8, 0xfffffffe, RZ, 0xc0, !PT ;  /* 0xfffffffe08087812 */ /* 0x000fe200078ec0ff */
[----:B------:R-:W4:Y:S01]  /*06b0*/  LDCU.64 UR6, c[0x0][0x3b8] ;  /* 0x00007700ff0677ac */ /* 0x000f220008000a00 */
[----:B------:R-:W-:Y:S01]  /*06c0*/  @!P0 IMAD R11, R0, R11, R6 ;  /* 0x0000000b000b8224 */ /* 0x000fe200078e0206 */
[----:B------:R-:W-:-:S05]  /*06d0*/  @!P0 MOV R6, R4 ;  /* 0x0000000400068202 */ /* 0x000fca0000000f00 */
[----:B-1----:R-:W-:-:S05]  /*06e0*/  @!P0 IMAD.WIDE.U32 R12, R0, R10, R6 ;  /* 0x0000000a000c8225 */ /* 0x002fca00078e0006 */
[----:B------:R-:W-:Y:S02]  /*06f0*/  @!P0 IADD3 R13, PT, PT, R13, R11, RZ ;  /* 0x0000000b0d0d8210 */ /* 0x000fe40007ffe0ff */
[C---:B------:R-:W-:Y:S01]  /*0700*/  @!P0 SHF.L.U32 R57, R12.reuse, 0x1, RZ ;  /* 0x000000010c398819 */ /* 0x040fe200000006ff */
[----:B------:R-:W1:Y:S01]  /*0710*/  @!P5 LDC.64 R10, c[0x0][0x3f8] ;  /* 0x0000fe00ff0adb82 */ /* 0x000e620000000a00 */
[----:B------:R-:W-:Y:S02]  /*0720*/  @!P0 SHF.L.U64.HI R14, R12, 0x1, R13 ;  /* 0x000000010c0e8819 */ /* 0x000fe4000001020d */
[----:B------:R-:W-:Y:S02]  /*0730*/  IADD3 R12, PT, PT, R0, 0x20, RZ ;  /* 0x00000020000c7810 */ /* 0x000fe40007ffe0ff */
[----:B--2---:R-:W-:Y:S02]  /*0740*/  @!P0 IADD3 R56, P3, PT, R57, R18, RZ ;  /* 0x0000001239388210 */ /* 0x004fe40007f7e0ff */
[----:B------:R-:W-:-:S02]  /*0750*/  ISETP.GE.U32.AND P1, PT, R12, UR16, PT ;  /* 0x000000100c007c0c */ /* 0x000fc4000bf26070 */
[----:B------:R-:W-:Y:S02]  /*0760*/  SHF.R.S32.HI R21, RZ, 0x1f, R12 ;  /* 0x0000001fff157819 */ /* 0x000fe4000001140c */
[----:B------:R-:W-:Y:S02]  /*0770*/  @!P4 MOV R24, R4 ;  /* 0x000000040018c202 */ /* 0x000fe40000000f00 */
[----:B------:R-:W-:Y:S02]  /*0780*/  @!P4 MOV R25, R7 ;  /* 0x000000070019c202 */ /* 0x000fe40000000f00 */
[----:B---3--:R-:W-:Y:S02]  /*0790*/  @!P0 IADD3 R54, P2, PT, R57, R54, RZ ;  /* 0x0000003639368210 */ /* 0x008fe40007f5e0ff */
[----:B------:R-:W-:Y:S02]  /*07a0*/  @!P0 IADD3.X R57, PT, PT, R14, R19, RZ, P3, !PT ;  /* 0x000000130e398210 */ /* 0x000fe40001ffe4ff */
[----:B------:R-:W-:-:S02]  /*07b0*/  LOP3.LUT P3, RZ, R2, 0x400000, RZ, 0xc0, !PT ;  /* 0x0040000002ff7812 */ /* 0x000fc4000786c0ff */
[----:B------:R-:W-:Y:S01]  /*07c0*/  ISETP.GE.AND.EX P6, PT, R21, UR17, PT, P1 ;  /* 0x0000001115007c0c */ /* 0x000fe2000bfc6310 */
[C---:B------:R-:W-:Y:S02]  /*07d0*/  @!P4 IMAD R13, R9.reuse, R29, R16 ;  /* 0x0000001d090dc224 */ /* 0x040fe400078e0210 */
[----:B------:R-:W-:Y:S01]  /*07e0*/  @!P4 IMAD.WIDE.U32 R24, R9, R28, R24 ;  /* 0x0000001c0918c225 */ /* 0x000fe200078e0018 */
[----:B------:R-:W-:Y:S01]  /*07f0*/  IADD3 R9, PT, PT, R0, 0x28, RZ ;  /* 0x0000002800097810 */ /* 0x000fe20007ffe0ff */
[----:B------:R-:W2:Y:S01]  /*0800*/  @!P5 LDC.64 R16, c[0x0][0x3a0] ;  /* 0x0000e800ff10db82 */ /* 0x000ea20000000a00 */
[----:B------:R-:W-:Y:S02]  /*0810*/  LOP3.LUT R2, R2, 0xffdfffff, RZ, 0xc0, !PT ;  /* 0xffdfffff02027812 */ /* 0x000fe400078ec0ff */
[----:B------:R-:W-:Y:S02]  /*0820*/  @!P4 IADD3 R13, PT, PT, R25, R13, RZ ;  /* 0x0000000d190dc210 */ /* 0x000fe40007ffe0ff */
[----:B------:R-:W-:-:S02]  /*0830*/  @!P0 IADD3.X R55, PT, PT, R14, R55, RZ, P2, !PT ;  /* 0x000000370e378210 */ /* 0x000fc400017fe4ff */
[C---:B------:R-:W-:Y:S01]  /*0840*/  @!P4 SHF.L.U32 R29, R24.reuse, 0x1, RZ ;  /* 0x00000001181dc819 */ /* 0x040fe200000006ff */
[----:B------:R-:W3:Y:S01]  /*0850*/  @!P3 LDC.64 R18, c[0x0][0x3f8] ;  /* 0x0000fe00ff12bb82 */ /* 0x000ee20000000a00 */
[----:B------:R-:W-:Y:S02]  /*0860*/  @!P4 SHF.L.U64.HI R14, R24, 0x1, R13 ;  /* 0x00000001180ec819 */ /* 0x000fe4000001020d */
[----:B------:R-:W-:Y:S02]  /*0870*/  ISETP.GE.U32.AND P2, PT, R9, UR16, PT ;  /* 0x0000001009007c0c */ /* 0x000fe4000bf46070 */
[----:B------:R-:W-:Y:S02]  /*0880*/  SHF.R.S32.HI R13, RZ, 0x1f, R9 ;  /* 0x0000001fff0d7819 */ /* 0x000fe40000011409 */
[----:B------:R-:W-:Y:S01]  /*0890*/  @P6 LOP3.LUT R2, R2, 0x200000, RZ, 0xfc, !PT ;  /* 0x0020000002026812 */ /* 0x000fe200078efcff */
[----:B-1----:R-:W-:Y:S01]  /*08a0*/  @!P5 IMAD R26, R23, R10, RZ ;  /* 0x0000000a171ad224 */ /* 0x002fe200078e02ff */
[----:B0-----:R-:W-:Y:S01]  /*08b0*/  @!P4 IADD3 R58, P1, PT, R29, R58, RZ ;  /* 0x0000003a1d3ac210 */ /* 0x001fe20007f3e0ff */
[----:B------:R-:W0:Y:S01]  /*08c0*/  @!P5 LDC.64 R22, c[0x0][0x398] ;  /* 0x0000e600ff16db82 */ /* 0x000e220000000a00 */
[----:B------:R-:W-:-:S02]  /*08d0*/  ISETP.GE.AND.EX P4, PT, R13, UR17, PT, P2 ;  /* 0x000000110d007c0c */ /* 0x000fc4000bf86320 */
[----:B------:R-:W-:Y:S02]  /*08e0*/  LOP3.LUT P2, RZ, R2, 0x1000000, RZ, 0xc0, !PT ;  /* 0x0100000002ff7812 */ /* 0x000fe4000784c0ff */
[----:B------:R-:W-:Y:S02]  /*08f0*/  @!P5 MOV R24, R4 ;  /* 0x000000040018d202 */ /* 0x000fe40000000f00 */
[----:B------:R-:W-:Y:S01]  /*0900*/  @!P5 MOV R25, R7 ;  /* 0x000000070019d202 */ /* 0x000fe20000000f00 */
[C---:B------:R-:W-:Y:S01]  /*0910*/  @!P5 IMAD R31, R27.reuse, R11, R26 ;  /* 0x0000000b1b1fd224 */ /* 0x040fe200078e021a */
[----:B------:R-:W1:Y:S01]  /*0920*/  @!P3 LDC.64 R42, c[0x0][0x3a0] ;  /* 0x0000e800ff2abb82 */ /* 0x000e620000000a00 */
[----:B------:R-:W-:-:S06]  /*0930*/  @!P5 IMAD.WIDE.U32 R24, R27, R10, R24 ;  /* 0x0000000a1b18d225 */ /* 0x000fcc00078e0018 */
[----:B------:R-:W-:Y:S01]  /*0940*/  @!P2 IADD3.X R59, PT, PT, R14, R59, RZ, P1, !PT ;  /* 0x0000003b0e3ba210 */ /* 0x000fe20000ffe4ff */
[----:B------:R-:W1:Y:S01]  /*0950*/  @!P6 LDC.64 R10, c[0x0][0x3f8] ;  /* 0x0000fe00ff0aeb82 */ /* 0x000e620000000a00 */
[----:B----4-:R-:W-:Y:S02]  /*0960*/  @!P2 IADD3 R60, P1, PT, R29, R60, RZ ;  /* 0x0000003c1d3ca210 */ /* 0x010fe40007f3e0ff */
[----:B------:R-:W-:Y:S02]  /*0970*/  @!P5 IADD3 R27, PT, PT, R25, R31, RZ ;  /* 0x0000001f191bd210 */ /* 0x000fe40007ffe0ff */
[----:B------:R-:W-:Y:S02]  /*0980*/  @!P5 SHF.L.U32 R25, R24, 0x1, RZ ;  /* 0x000000011819d819 */ /* 0x000fe400000006ff */
[----:B------:R-:W-:Y:S01]  /*0990*/  @!P2 IADD3.X R61, PT, PT, R14, R61, RZ, P1, !PT ;  /* 0x0000003d0e3da210 */ /* 0x000fe20000ffe4ff */
[----:B------:R-:W4:Y:S01]  /*09a0*/  @!P3 LDC.64 R50, c[0x0][0x398] ;  /* 0x0000e600ff32bb82 */ /* 0x000f220000000a00 */
[----:B------:R-:W-:Y:S01]  /*09b0*/  @!P5 SHF.L.U64.HI R26, R24, 0x1, R27 ;  /* 0x00000001181ad819 */ /* 0x000fe2000001021b */
[----:B---3--:R-:W-:Y:S01]  /*09c0*/  @!P3 IMAD R24, R15, R18, RZ ;  /* 0x000000120f18b224 */ /* 0x008fe200078e02ff */
[----:B--2---:R-:W-:-:S03]  /*09d0*/  @!P5 IADD3 R16, P1, PT, R25, R16, RZ ;  /* 0x000000101910d210 */ /* 0x004fc60007f3e0ff */
[----:B------:R-:W-:Y:S01]  /*09e0*/  @!P3 IMAD R27, R20, R19, R24 ;  /* 0x00000013141bb224 */ /* 0x000fe200078e0218 */
[----:B------:R-:W-:Y:S01]  /*09f0*/  @!P5 IADD3.X R17, PT, PT, R26, R17, RZ, P1, !PT ;  /* 0x000000111a11d210 */ /* 0x000fe20000ffe4ff */
[----:B------:R-:W2:Y:S01]  /*0a00*/  @!P4 LDC.64 R14, c[0x0][0x3f8] ;  /* 0x0000fe00ff0ecb82 */ /* 0x000ea20000000a00 */
[----:B0-----:R-:W-:Y:S02]  /*0a10*/  @!P5 IADD3 R22, P1, PT, R25, R22, RZ ;  /* 0x000000161916d210 */ /* 0x001fe40007f3e0ff */
[----:B------:R-:W-:Y:S02]  /*0a20*/  @!P3 MOV R24, R4 ;  /* 0x000000040018b202 */ /* 0x000fe40000000f00 */
[----:B------:R-:W-:-:S03]  /*0a30*/  @!P3 MOV R25, R7 ;  /* 0x000000070019b202 */ /* 0x000fc60000000f00 */
[----:B------:R-:W0:Y:S01]  /*0a40*/  @!P6 LDC.64 R44, c[0x0][0x3a0] ;  /* 0x0000e800ff2ceb82 */ /* 0x000e220000000a00 */
[----:B------:R-:W-:-:S05]  /*0a50*/  @!P3 IMAD.WIDE.U32 R18, R20, R18, R24 ;  /* 0x000000121412b225 */ /* 0x000fca00078e0018 */
[----:B------:R-:W-:Y:S01]  /*0a60*/  @!P3 IADD3 R19, PT, PT, R19, R27, RZ ;  /* 0x0000001b1313b210 */ /* 0x000fe20007ffe0ff */
[----:B-1----:R-:W-:Y:S01]  /*0a70*/  @!P6 IMAD R24, R21, R10, RZ ;  /* 0x0000000a1518e224 */ /* 0x002fe200078e02ff */
[C---:B------:R-:W-:Y:S01]  /*0a80*/  @!P3 SHF.L.U32 R21, R18.reuse, 0x1, RZ ;  /* 0x000000011215b819 */ /* 0x040fe200000006ff */
[----:B------:R-:W1:Y:S01]  /*0a90*/  @!P6 LDC.64 R46, c[0x0][0x398] ;  /* 0x0000e600ff2eeb82 */ /* 0x000e620000000a00 */
[----:B------:R-:W-:Y:S02]  /*0aa0*/  @!P3 SHF.L.U64.HI R20, R18, 0x1, R19 ;  /* 0x000000011214b819 */ /* 0x000fe40000010213 */
[----:B------:R-:W-:Y:S02]  /*0ab0*/  @!P6 MOV R18, R4 ;  /* 0x000000040012e202 */ /* 0x000fe40000000f00 */
[----:B------:R-:W-:Y:S01]  /*0ac0*/  @!P6 MOV R19, R7 ;  /* 0x000000070013e202 */ /* 0x000fe20000000f00 */
[C---:B------:R-:W-:Y:S02]  /*0ad0*/  @!P6 IMAD R25, R12.reuse, R11, R24 ;  /* 0x0000000b0c19e224 */ /* 0x040fe400078e0218 */
[----:B------:R-:W3:Y:S01]  /*0ae0*/  @!P4 LDC.64 R48, c[0x0][0x3a0] ;  /* 0x0000e800ff30cb82 */ /* 0x000ee20000000a00 */
[----:B------:R-:W-:Y:S01]  /*0af0*/  @!P6 IMAD.WIDE.U32 R10, R12, R10, R18 ;  /* 0x0000000a0c0ae225 */ /* 0x000fe200078e0012 */
[----:B------:R-:W-:-:S02]  /*0b00*/  @!P5 IADD3.X R23, PT, PT, R26, R23, RZ, P1, !PT ;  /* 0x000000171a17d210 */ /* 0x000fc40000ffe4ff */
[----:B------:R-:W-:Y:S02]  /*0b10*/  @!P3 IADD3 R42, P1, PT, R21, R42, RZ ;  /* 0x0000002a152ab210 */ /* 0x000fe40007f3e0ff */
[----:B------:R-:W-:Y:S02]  /*0b20*/  @!P6 IADD3 R11, PT, PT, R11, R25, RZ ;  /* 0x000000190b0be210 */ /* 0x000fe40007ffe0ff */
[----:B------:R-:W3:Y:S01]  /*0b30*/  @!P4 LDC.64 R52, c[0x0][0x398] ;  /* 0x0000e600ff34cb82 */ /* 0x000ee20000000a00 */
[----:B------:R-:W-:Y:S01]  /*0b40*/  @!P3 IADD3.X R43, PT, PT, R20, R43, RZ, P1, !PT ;  /* 0x0000002b142bb210 */ /* 0x000fe20000ffe4ff */
[----:B--2---:R-:W-:Y:S01]  /*0b50*/  @!P4 IMAD R18, R13, R14, RZ ;  /* 0x0000000e0d12c224 */ /* 0x004fe200078e02ff */
[----:B----4-:R-:W-:Y:S02]  /*0b60*/  @!P3 IADD3 R50, P1, PT, R21, R50, RZ ;  /* 0x000000321532b210 */ /* 0x010fe40007f3e0ff */
[C---:B------:R-:W-:Y:S02]  /*0b70*/  @!P6 SHF.L.U32 R13, R10.reuse, 0x1, RZ ;  /* 0x000000010a0de819 */ /* 0x040fe400000006ff */
[----:B------:R-:W-:-:S02]  /*0b80*/  @!P6 SHF.L.U64.HI R12, R10, 0x1, R11 ;  /* 0x000000010a0ce819 */ /* 0x000fc4000001020b */
[----:B------:R-:W-:Y:S02]  /*0b90*/  @!P4 MOV R10, R4 ;  /* 0x00000004000ac202 */ /* 0x000fe40000000f00 */
[----:B------:R-:W-:Y:S01]  /*0ba0*/  @!P4 MOV R11, R7 ;  /* 0x00000007000bc202 */ /* 0x000fe20000000f00 */
[----:B------:R-:W-:Y:S01]  /*0bb0*/  @!P4 IMAD R19, R9, R15, R18 ;  /* 0x0000000f0913c224 */ /* 0x000fe200078e0212 */
[----:B------:R-:W-:Y:S02]  /*0bc0*/  @!P3 IADD3.X R51, PT, PT, R20, R51, RZ, P1, !PT ;  /* 0x000000331433b210 */ /* 0x000fe40000ffe4ff */
[----:B0-----:R-:W-:Y:S01]  /*0bd0*/  @!P6 IADD3 R44, P1, PT, R13, R44, RZ ;  /* 0x0000002c0d2ce210 */ /* 0x001fe20007f3e0ff */
[----:B------:R-:W-:-:S03]  /*0be0*/  @!P4 IMAD.WIDE.U32 R14, R9, R14, R10 ;  /* 0x0000000e090ec225 */ /* 0x000fc600078e000a */
[----:B------:R-:W-:Y:S02]  /*0bf0*/  @!P6 IADD3.X R45, PT, PT, R12, R45, RZ, P1, !PT ;  /* 0x0000002d0c2de210 */ /* 0x000fe40000ffe4ff */
[----:B-1----:R-:W-:Y:S02]  /*0c00*/  @!P6 IADD3 R46, P1, PT, R13, R46, RZ ;  /* 0x0000002e0d2ee210 */ /* 0x002fe40007f3e0ff */
[----:B------:R-:W-:Y:S02]  /*0c10*/  @!P4 IADD3 R11, PT, PT, R15, R19, RZ ;  /* 0x000000130f0bc210 */ /* 0x000fe40007ffe0ff */
[----:B------:R-:W-:Y:S02]  /*0c20*/  @!P4 SHF.L.U32 R9, R14, 0x1, RZ ;  /* 0x000000010e09c819 */ /* 0x000fe400000006ff */
[----:B------:R-:W-:Y:S02]  /*0c30*/  @!P6 IADD3.X R47, PT, PT, R12, R47, RZ, P1, !PT ;  /* 0x0000002f0c2fe210 */ /* 0x000fe40000ffe4ff */
[----:B------:R-:W-:-:S02]  /*0c40*/  @!P4 SHF.L.U64.HI R14, R14, 0x1, R11 ;  /* 0x000000010e0ec819 */ /* 0x000fc4000001020b */
[----:B---3--:R-:W-:-:S04]  /*0c50*/  @!P4 IADD3 R48, P1, PT, R9, R48, RZ ;  /* 0x000000300930c210 */ /* 0x008fc80007f3e0ff */
[----:B------:R-:W-:Y:S02]  /*0c60*/  @!P4 IADD3.X R49, PT, PT, R14, R49, RZ, P1, !PT ;  /* 0x000000310e31c210 */ /* 0x000fe40000ffe4ff */
[----:B------:R-:W-:Y:S02]  /*0c70*/  @!P4 IADD3 R52, P1, PT, R9, R52, RZ ;  /* 0x000000340934c210 */ /* 0x000fe40007f3e0ff */
        /* <DEDUP_REMOVED lines=42> */
[----:B------:R-:W-:Y:S02]  /*0f20*/  LOP3.LUT R2, R2, 0xfffbffff, RZ, 0xc0, !PT ;  /* 0xfffbffff02027812 */ /* 0x000fe400078ec0ff */
[----:B------:R-:W-:Y:S02]  /*0f30*/  SHF.R.S32.HI R11, RZ, 0x1f, R9 ;  /* 0x0000001fff0b7819 */ /* 0x000fe40000011409 */
[----:B------:R-:W-:Y:S02]  /*0f40*/  @P2 LOP3.LUT R2, R2, 0x40000, RZ, 0xfc, !PT ;  /* 0x0004000002022812 */ /* 0x000fe400078efcff */
        /* <DEDUP_REMOVED lines=200> */
[----:B------:R-:W-:Y:S01]  /*1bd0*/  @!P2 STL.64 [R1+0x338], R16 ;  /* 0x000338100100a387 */ /* 0x000fe20000100a00 */
[----:B------:R-:W-:-:S02]  /*1be0*/  @P2 LOP3.LUT R2, R2, 0x200, RZ, 0xfc, !PT ;  /* 0x0000020002022812 */ /* 0x000fc400078efcff */
        /* <DEDUP_REMOVED lines=59> */
[----:B------:R-:W-:Y:S02]  /*1fa0*/  @!P2 IADD3.X R59, PT, PT, R64, R63, RZ, P1, !PT ;  /* 0x0000003f403ba210 */ /* 0x000fe40000ffe4ff */
        /* <DEDUP_REMOVED lines=22> */
[----:B------:R-:W-:-:S03]  /*2110*/  LOP3.LUT R2, R2, 0xffffffdf, RZ, 0xc0, !PT ;  /* 0xffffffdf02027812 */ /* 0x000fc600078ec0ff */
[----:B------:R0:W-:Y:S01]  /*2120*/  @!P2 STL.64 [R1+0x308], R66 ;  /* 0x000308420100a387 */ /* 0x0001e20000100a00 */
[----:B------:R-:W-:Y:S02]  /*2130*/  @P2 LOP3.LUT R2, R2, 0x20, RZ, 0xfc, !PT ;  /* 0x0000002002022812 */ /* 0x000fe400078efcff */
[----:B-1----:R-:W-:Y:S02]  /*2140*/  @!P2 IADD3 R68, P1, PT, R9, R28, RZ ;  /* 0x0000001c0944a210 */ /* 0x002fe40007f3e0ff */
[----:B------:R-:W-:Y:S02]  /*2150*/  IADD3 R9, PT, PT, R0, 0xa8, RZ ;  /* 0x000000a800097810 */ /* 0x000fe40007ffe0ff */
[----:B------:R-:W-:Y:S02]  /*2160*/  @!P2 IADD3.X R69, PT, PT, R64, R29, RZ, P1, !PT ;  /* 0x0000001d4045a210 */ /* 0x000fe40000ffe4ff */
[----:B------:R-:W-:Y:S02]  /*2170*/  SHF.R.S32.HI R64, RZ, 0x1f, R9 ;  /* 0x0000001fff407819 */ /* 0x000fe40000011409 */
[----:B------:R-:W-:-:S04]  /*2180*/  ISETP.GE.U32.AND P1, PT, R9, UR16, PT ;  /* 0x0000001009007c0c */ /* 0x000fc8000bf26070 */
        /* <DEDUP_REMOVED lines=106> */
[----:B------:R-:W-:Y:S02]  /*2830*/  @P2 LOP3.LUT R8, R8, 0x1, RZ, 0xfc, !PT ;  /* 0x0000000108082812 */ /* 0x000fe400078efcff */
        /* <DEDUP_REMOVED lines=88> */
[----:B------:R-:W-:Y:S02]  /*2dc0*/  LOP3.LUT R3, R3, 0xdfffffff, RZ, 0xc0, !PT ;  /* 0xdfffffff03037812 */ /* 0x000fe400078ec0ff */
[----:B-1----:R-:W-:-:S04]  /*2dd0*/  @!P2 IADD3 R66, P1, PT, R9, R62, RZ ;  /* 0x0000003e0942a210 */ /* 0x002fc80007f3e0ff */
[----:B------:R-:W-:Y:S02]  /*2de0*/  @!P2 IADD3.X R67, PT, PT, R64, R63, RZ, P1, !PT ;  /* 0x0000003f4043a210 */ /* 0x000fe40000ffe4ff */
[----:B------:R-:W-:-:S03]  /*2df0*/  @P3 LOP3.LUT R3, R3, 0x20000000, RZ, 0xfc, !PT ;  /* 0x2000000003033812 */ /* 0x000fc600078efcff */
        /* <DEDUP_REMOVED lines=33> */
[----:B------:R-:W1:Y:S08]  /*3010*/  @!P2 LDC.64 R28, c[0x0][0x3f8] ;  /* 0x0000fe00ff1cab82 */ /* 0x000e700000000a00 */
[----:B------:R-:W0:Y:S01]  /*3020*/  @!P2 LDC.64 R62, c[0x0][0x3a0] ;  /* 0x0000e800ff3eab82 */ /* 0x000e220000000a00 */
        /* <DEDUP_REMOVED lines=11> */
[----:B0-----:R-:W0:Y:S02]  /*30e0*/  @!P2 LDC.64 R66, c[0x0][0x398] ;  /* 0x0000e600ff42ab82 */ /* 0x001e240000000a00 */
[----:B0-----:R-:W-:Y:S02]  /*30f0*/  @!P2 IADD3 R66, P1, PT, R9, R66, RZ ;  /* 0x000000420942a210 */ /* 0x001fe40007f3e0ff */
[----:B------:R-:W-:Y:S02]  /*3100*/  IADD3 R9, PT, PT, R0, 0x100, RZ ;  /* 0x0000010000097810 */ /* 0x000fe40007ffe0ff */
[----:B------:R-:W-:Y:S02]  /*3110*/  @!P2 IADD3.X R67, PT, PT, R64, R67, RZ, P1, !PT ;  /* 0x000000434043a210 */ /* 0x000fe40000ffe4ff */
[----:B------:R-:W-:-:S02]  /*3120*/  SHF.R.S32.HI R64, RZ, 0x1f, R9 ;  /* 0x0000001fff407819 */ /* 0x000fc40000011409 */
        /* <DEDUP_REMOVED lines=25> */
[----:B------:R1:W-:Y:S01]  /*32c0*/  @!P4 STL.64 [R1+0x240], R62 ;  /* 0x0002403e0100c387 */ /* 0x0003e20000100a00 */
[----:B------:R-:W-:-:S06]  /*32d0*/  @!P2 MOV R65, R7 ;  /* 0x000000070041a202 */ /* 0x000fcc0000000f00 */
        /* <DEDUP_REMOVED lines=14> */
[----:B------:R-:W-:Y:S02]  /*33c0*/  LOP3.LUT R3, R3, 0xfeffffff, RZ, 0xc0, !PT ;  /* 0xfeffffff03037812 */ /* 0x000fe400078ec0ff */
[----:B0-----:R-:W-:-:S04]  /*33d0*/  @!P2 IADD3 R28, P1, PT, R9, R28, RZ ;  /* 0x0000001c091ca210 */ /* 0x001fc80007f3e0ff */
[----:B------:R-:W-:Y:S02]  /*33e0*/  @!P2 IADD3.X R29, PT, PT, R64, R29, RZ, P1, !PT ;  /* 0x0000001d401da210 */ /* 0x000fe40000ffe4ff */
[----:B------:R-:W-:-:S03]  /*33f0*/  IADD3 R9, PT, PT, R0, 0x110, RZ ;  /* 0x0000011000097810 */ /* 0x000fc60007ffe0ff */
[----:B------:R0:W-:Y:S01]  /*3400*/  STL.64 [R1+0x730], R28 ;  /* 0x0007301c01007387 */ /* 0x0001e20000100a00 */
[----:B------:R-:W-:Y:S02]  /*3410*/  ISETP.GE.U32.AND P1, PT, R9, UR16, PT ;  /* 0x0000001009007c0c */ /* 0x000fe4000bf26070 */
[----:B------:R-:W-:Y:S02]  /*3420*/  @P2 LOP3.LUT R3, R3, 0x1000000, RZ, 0xfc, !PT ;  /* 0x0100000003032812 */ /* 0x000fe400078efcff */
[----:B0-----:R-:W-:Y:S02]  /*3430*/  MOV R28, R68 ;  /* 0x00000044001c7202 */ /* 0x001fe40000000f00 */
[----:B------:R-:W-:-:S04]  /*3440*/  SHF.R.S32.HI R68, RZ, 0x1f, R9 ;  /* 0x0000001fff447819 */ /* 0x000fc80000011409 */
[----:B------:R-:W-:-:S13]  /*3450*/  ISETP.GE.AND.EX P2, PT, R68, UR17, PT, P1 ;  /* 0x0000001144007c0c */ /* 0x000fda000bf46310 */
[----:B------:R-:W0:Y:S01]  /*3460*/  @!P2 LDC.64 R62, c[0x0][0x3f8] ;  /* 0x0000fe00ff3eab82 */ /* 0x000e220000000a00 */
[----:B------:R-:W-:Y:S02]  /*3470*/  @!P2 MOV R64, R4 ;  /* 0x000000040040a202 */ /* 0x000fe40000000f00 */
[----:B------:R-:W-:Y:S01]  /*3480*/  @!P2 MOV R65, R7 ;  /* 0x000000070041a202 */ /* 0x000fe20000000f00 */
[-C--:B0-----:R-:W-:Y:S02]  /*3490*/  @!P2 IMAD R68, R68, R62.reuse, RZ ;  /* 0x0000003e4444a224 */ /* 0x081fe400078e02ff */
[----:B------:R-:W-:-:S04]  /*34a0*/  @!P2 IMAD.WIDE.U32 R64, R9, R62, R64 ;  /* 0x0000003e0940a225 */ /* 0x000fc800078e0040 */
[----:B------:R-:W-:Y:S02]  /*34b0*/  @!P2 IMAD R68, R9, R63, R68 ;  /* 0x0000003f0944a224 */ /* 0x000fe400078e0244 */
[----:B------:R-:W0:Y:S03]  /*34c0*/  @!P2 LDC.64 R62, c[0x0][0x3a0] ;  /* 0x0000e800ff3eab82 */ /* 0x000e260000000a00 */
[----:B------:R-:W-:-:S04]  /*34d0*/  @!P2 IADD3 R9, PT, PT, R65, R68, RZ ;  /* 0x000000444109a210 */ /* 0x000fc80007ffe0ff */
[C---:B------:R-:W-:Y:S02]  /*34e0*/  @!P2 SHF.L.U64.HI R9, R64.reuse, 0x1, R9 ;  /* 0x000000014009a819 */ /* 0x040fe40000010209 */
[----:B------:R-:W-:Y:S02]  /*34f0*/  @!P2 SHF.L.U32 R64, R64, 0x1, RZ ;  /* 0x000000014040a819 */ /* 0x000fe400000006ff */
[----:B------:R-:W-:Y:S02]  /*3500*/  MOV R68, R54 ;  /* 0x0000003600447202 */ /* 0x000fe40000000f00 */
[----:B------:R-:W-:Y:S02]  /*3510*/  MOV R29, R69 ;  /* 0x00000045001d7202 */ /* 0x000fe40000000f00 */
[----:B------:R-:W-:Y:S02]  /*3520*/  MOV R69, R55 ;  /* 0x0000003700457202 */ /* 0x000fe40000000f00 */
[----:B0-----:R-:W-:-:S04]  /*3530*/  @!P2 IADD3 R54, P1, PT, R64, R62, RZ ;  /* 0x0000003e4036a210 */ /* 0x001fc80007f3e0ff */
[----:B------:R-:W-:Y:S02]  /*3540*/  @!P2 IADD3.X R55, PT, PT, R9, R63, RZ, P1, !PT ;  /* 0x0000003f0937a210 */ /* 0x000fe40000ffe4ff */
[----:B------:R-:W0:Y:S03]  /*3550*/  @!P2 LDC.64 R62, c[0x0][0x398] ;  /* 0x0000e600ff3eab82 */ /* 0x000e260000000a00 */
[----:B------:R0:W-:Y:S02]  /*3560*/  @!P2 STL.64 [R1+0x238], R54 ;  /* 0x000238360100a387 */ /* 0x0001e40000100a00 */
[----:B0-----:R-:W-:-:S04]  /*3570*/  @!P2 IADD3 R54, P1, PT, R64, R62, RZ ;  /* 0x0000003e4036a210 */ /* 0x001fc80007f3e0ff */
[----:B------:R-:W-:-:S05]  /*3580*/  @!P2 IADD3.X R55, PT, PT, R9, R63, RZ, P1, !PT ;  /* 0x0000003f0937a210 */ /* 0x000fca0000ffe4ff */
[----:B------:R0:W-:Y:S04]  /*3590*/  @!P2 STL.64 [R1+0x220], R54 ;  /* 0x000220360100a387 */ /* 0x0001e80000100a00 */
[----:B0-----:R-:W2:Y:S01]  /*35a0*/  LDL.LU.64 R54, [R1+0x778] ;  /* 0x0007780001367983 */ /* 0x001ea20000300a00 */
[----:B------:R-:W-:Y:S01]  /*35b0*/  HFMA2 R9, -RZ, RZ, 0, 0 ;  /* 0x00000000ff097431 */ /* 0x000fe200000001ff */
[----:B------:R-:W-:Y:S02]  /*35c0*/  MOV R64, R56 ;  /* 0x0000003800407202 */ /* 0x000fe40000000f00 */
[----:B------:R-:W-:Y:S02]  /*35d0*/  MOV R65, R57 ;  /* 0x0000003900417202 */ /* 0x000fe40000000f00 */
[----:B------:R-:W3:Y:S04]  /*35e0*/  LDL.LU.64 R56, [R1+0x780] ;  /* 0x0007800001387983 */ /* 0x000ee80000300a00 */
[----:B--2---:R0:W2:Y:S02]  /*35f0*/  @!P0 LDG.E R9, desc[UR10][R54.64] ;  /* 0x0000000a36098981 */ /* 0x0040a4000c1e1900 */
[----:B0-----:R-:W-:-:S02]  /*3600*/  MOV R54, R58 ;  /* 0x0000003a00367202 */ /* 0x001fc40000000f00 */
[----:B------:R-:W-:Y:S02]  /*3610*/  MOV R55, R59 ;  /* 0x0000003b00377202 */ /* 0x000fe40000000f00 */
[----:B------:R-:W4:Y:S01]  /*3620*/  LDL.LU.64 R58, [R1+0x768] ;  /* 0x00076800013a7983 */ /* 0x000f220000300a00 */
[----:B------:R-:W-:-:S04]  /*3630*/  LOP3.LUT R8, R8, 0xfffffffd, RZ, 0xc0, !PT ;  /* 0xfffffffd08087812 */ /* 0x000fc800078ec0ff */
[----:B------:R-:W-:Y:S02]  /*3640*/  @P3 LOP3.LUT R8, R8, 0x2, RZ, 0xfc, !PT ;  /* 0x0000000208083812 */ /* 0x000fe400078efcff */
[C---:B------:R-:W-:Y:S02]  /*3650*/  LOP3.LUT P3, RZ, R2.reuse, 0x400000, RZ, 0xc0, !PT ;  /* 0x0040000002ff7812 */ /* 0x040fe4000786c0ff */
[----:B------:R-:W-:-:S04]  /*3660*/  LOP3.LUT R2, R2, 0xdfffffff, RZ, 0xc0, !PT ;  /* 0xdfffffff02027812 */ /* 0x000fc800078ec0ff */
[----:B------:R-:W-:Y:S02]  /*3670*/  @P0 LOP3.LUT R2, R2, 0x20000000, RZ, 0xfc, !PT ;  /* 0x2000000002020812 */ /* 0x000fe400078efcff */
[----:B------:R-:W-:Y:S02]  /*3680*/  MOV R62, R60 ;  /* 0x0000003c003e7202 */ /* 0x000fe40000000f00 */
[----:B------:R-:W-:Y:S02]  /*3690*/  MOV R63, R61 ;  /* 0x0000003d003f7202 */ /* 0x000fe40000000f00 */
[----:B------:R-:W4:Y:S04]  /*36a0*/  LDL.LU.64 R60, [R1+0x770] ;  /* 0x00077000013c7983 */ /* 0x000f280000300a00 */
[----:B--2---:R0:W-:Y:S02]  /*36b0*/  STL [R1+0x3d8], R9 ;  /* 0x0003d80901007387 */ /* 0x0041e40000100800 */
[----:B0-----:R-:W-:-:S06]  /*36c0*/  HFMA2 R9, -RZ, RZ, 0, 0 ;  /* 0x00000000ff097431 */ /* 0x001fcc00000001ff */
[----:B---3--:R0:W2:Y:S01]  /*36d0*/  @!P0 LDG.E R9, desc[UR10][R56.64] ;  /* 0x0000000a38098981 */ /* 0x0080a2000c1e1900 */
[----:B------:R-:W-:Y:S02]  /*36e0*/  LOP3.LUT P0, RZ, R2, 0x1000000, RZ, 0xc0, !PT ;  /* 0x0100000002ff7812 */ /* 0x000fe4000780c0ff */
[----:B0-----:R-:W-:-:S11]  /*36f0*/  MOV R57, RZ ;  /* 0x000000ff00397202 */ /* 0x001fd60000000f00 */
[----:B----4-:R-:W3:Y:S01]  /*3700*/  @!P0 LDG.E R57, desc[UR10][R58.64] ;  /* 0x0000000a3a398981 */ /* 0x010ee2000c1e1900 */
[----:B------:R-:W-:-:S04]  /*3710*/  LOP3.LUT R3, R3, 0xff7fffff, RZ, 0xc0, !PT ;  /* 0xff7fffff03037812 */ /* 0x000fc800078ec0ff */
[----:B------:R-:W-:Y:S01]  /*3720*/  @P2 LOP3.LUT R3, R3, 0x800000, RZ, 0xfc, !PT ;  /* 0x0080000003032812 */ /* 0x000fe200078efcff */
[----:B---3--:R0:W-:Y:S02]  /*3730*/  STL [R1+0x3d0], R57 ;  /* 0x0003d03901007387 */ /* 0x0081e40000100800 */
[----:B0-----:R-:W-:-:S06]  /*3740*/  HFMA2 R57, -RZ, RZ, 0, 0 ;  /* 0x00000000ff397431 */ /* 0x001fcc00000001ff */
        /* <DEDUP_REMOVED lines=8> */
[----:B------:R-:W0:Y:S01]  /*37d0*/  @!P2 LDC.64 R54, c[0x0][0x3f8] ;  /* 0x0000fe00ff36ab82 */ /* 0x000e220000000a00 */
[----:B------:R-:W-:Y:S01]  /*37e0*/  MOV R59, R17 ;  /* 0x00000011003b7202 */ /* 0x000fe20000000f00 */
[----:B0-----:R-:W-:Y:S01]  /*37f0*/  @!P2 IMAD R58, R56, R54, RZ ;  /* 0x00000036383aa224 */ /* 0x001fe200078e02ff */
[----:B------:R-:W-:-:S03]  /*3800*/  @!P2 MOV R56, R4 ;  /* 0x000000040038a202 */ /* 0x000fc60000000f00 */
[----:B------:R-:W-:Y:S01]  /*3810*/  @!P2 IMAD R58, R9, R55, R58 ;  /* 0x00000037093aa224 */ /* 0x000fe200078e023a */
[----:B---3--:R0:W-:Y:S02]  /*3820*/  STL [R1+0x3cc], R57 ;  /* 0x0003cc3901007387 */ /* 0x0081e40000100800 */
[----:B0-----:R-:W-:-:S03]  /*3830*/  @!P2 MOV R57, R7 ;  /* 0x000000070039a202 */ /* 0x001fc60000000f00 */
[----:B------:R-:W-:-:S05]  /*3840*/  @!P2 IMAD.WIDE.U32 R54, R9, R54, R56 ;  /* 0x000000360936a225 */ /* 0x000fca00078e0038 */
[----:B------:R-:W-:Y:S02]  /*3850*/  @!P2 IADD3 R9, PT, PT, R55, R58, RZ ;  /* 0x0000003a3709a210 */ /* 0x000fe40007ffe0ff */
[----:B------:R-:W-:Y:S02]  /*3860*/  MOV R58, R16 ;  /* 0x00000010003a7202 */ /* 0x000fe40000000f00 */
[----:B------:R-:W2:Y:S01]  /*3870*/  LDL.LU.64 R16, [R1+0x760] ;  /* 0x0007600001107983 */ /* 0x000ea20000300a00 */
[----:B------:R-:W-:Y:S02]  /*3880*/  MOV R56, R60 ;  /* 0x0000003c00387202 */ /* 0x000fe40000000f00 */
[----:B------:R-:W-:Y:S02]  /*3890*/  MOV R57, R61 ;  /* 0x0000003d00397202 */ /* 0x000fe40000000f00 */
[----:B------:R-:W0:Y:S01]  /*38a0*/  @!P2 LDC.64 R60, c[0x0][0x3a0] ;  /* 0x0000e800ff3cab82 */ /* 0x000e220000000a00 */
[----:B------:R-:W-:-:S02]  /*38b0*/  @!P2 SHF.L.U64.HI R9, R54, 0x1, R9 ;  /* 0x000000013609a819 */ /* 0x000fc40000010209 */
[----:B------:R-:W-:-:S04]  /*38c0*/  @!P2 SHF.L.U32 R54, R54, 0x1, RZ ;  /* 0x000000013636a819 */ /* 0x000fc800000006ff */
[----:B0-----:R-:W-:-:S04]  /*38d0*/  @!P2 IADD3 R60, P1, PT, R54, R60, RZ ;  /* 0x0000003c363ca210 */ /* 0x001fc80007f3e0ff */
[----:B------:R-:W-:-:S05]  /*38e0*/  @!P2 IADD3.X R61, PT, PT, R9, R61, RZ, P1, !PT ;  /* 0x0000003d093da210 */ /* 0x000fca0000ffe4ff */
[----:B------:R0:W-:Y:S02]  /*38f0*/  STL.64 [R1+0x728], R60 ;  /* 0x0007283c01007387 */ /* 0x0001e40000100a00 */
[----:B0-----:R-:W-:Y:S02]  /*3900*/  MOV R60, R56 ;  /* 0x00000038003c7202 */ /* 0x001fe40000000f00 */
[----:B------:R-:W-:Y:S02]  /*3910*/  MOV R61, R57 ;  /* 0x00000039003d7202 */ /* 0x000fe40000000f00 */
[----:B------:R-:W-:Y:S02]  /*3920*/  MOV R56, R62 ;  /* 0x0000003e00387202 */ /* 0x000fe40000000f00 */
[----:B------:R-:W-:Y:S02]  /*3930*/  MOV R57, R63 ;  /* 0x0000003f00397202 */ /* 0x000fe40000000f00 */
[----:B------:R-:W0:Y:S02]  /*3940*/  @!P2 LDC.64 R62, c[0x0][0x398] ;  /* 0x0000e600ff3eab82 */ /* 0x000e240000000a00 */
[----:B0-----:R-:W-:-:S04]  /*3950*/  @!P2 IADD3 R62, P1, PT, R54, R62, RZ ;  /* 0x0000003e363ea210 */ /* 0x001fc80007f3e0ff */
[----:B------:R-:W-:Y:S01]  /*3960*/  @!P2 IADD3.X R63, PT, PT, R9, R63, RZ, P1, !PT ;  /* 0x0000003f093fa210 */ /* 0x000fe20000ffe4ff */
[----:B------:R-:W-:-:S06]  /*3970*/  HFMA2 R9, -RZ, RZ, 0, 0 ;  /* 0x00000000ff097431 */ /* 0x000fcc00000001ff */
[----:B--2---:R0:W2:Y:S02]  /*3980*/  @!P5 LDG.E R9, desc[UR10][R16.64] ;  /* 0x0000000a1009d981 */ /* 0x0040a4000c1e1900 */
[----:B0-----:R-:W-:Y:S02]  /*3990*/  MOV R16, R42 ;  /* 0x0000002a00107202 */ /* 0x001fe40000000f00 */
[----:B------:R-:W-:Y:S02]  /*39a0*/  MOV R17, R43 ;  /* 0x0000002b00117202 */ /* 0x000fe40000000f00 */
[----:B------:R-:W3:Y:S01]  /*39b0*/  LDL.LU.64 R42, [R1+0x750] ;  /* 0x00075000012a7983 */ /* 0x000ee20000300a00 */
[----:B------:R-:W-:Y:S02]  /*39c0*/  MOV R54, R50 ;  /* 0x0000003200367202 */ /* 0x000fe40000000f00 */
[----:B------:R-:W-:Y:S02]  /*39d0*/  MOV R55, R51 ;  /* 0x0000003300377202 */ /* 0x000fe40000000f00 */
[----:B------:R-:W4:Y:S04]  /*39e0*/  LDL.LU.64 R50, [R1+0x758] ;  /* 0x0007580001327983 */ /* 0x000f280000300a00 */
[----:B--2---:R0:W-:Y:S02]  /*39f0*/  STL [R1+0x3c8], R9 ;  /* 0x0003c80901007387 */ /* 0x0041e40000100800 */
[----:B0-----:R-:W-:-:S06]  /*3a00*/  HFMA2 R9, -RZ, RZ, 0, 0 ;  /* 0x00000000ff097431 */ /* 0x001fcc00000001ff */
[----:B------:R0:W2:Y:S02]  /*3a10*/  @!P5 LDG.E R9, desc[UR10][R22.64] ;  /* 0x0000000a1609d981 */ /* 0x0000a4000c1e1900 */
[----:B0-----:R-:W-:Y:S01]  /*3a20*/  MOV R23, R17 ;  /* 0x0000001100177202 */ /* 0x001fe20000000f00 */
[----:B------:R-:W-:-:S06]  /*3a30*/  HFMA2 R17, -RZ, RZ, 0, 0 ;  /* 0x00000000ff117431 */ /* 0x000fcc00000001ff */
[----:B---3--:R-:W3:Y:S01]  /*3a40*/  @!P3 LDG.E R17, desc[UR10][R42.64] ;  /* 0x0000000a2a11b981 */ /* 0x008ee2000c1e1900 */
[----:B------:R-:W-:-:S03]  /*3a50*/  MOV R22, R16 ;  /* 0x0000001000167202 */ /* 0x000fc60000000f00 */
[----:B---3--:R0:W-:Y:S02]  /*3a60*/  STL [R1+0x3c0], R17 ;  /* 0x0003c01101007387 */ /* 0x0081e40000100800 */
[----:B0-----:R-:W-:-:S06]  /*3a70*/  MOV R17, RZ ;  /* 0x000000ff00117202 */ /* 0x001fcc0000000f00 */
[----:B----4-:R0:W3:Y:S04]  /*3a80*/  @!P3 LDG.E R17, desc[UR10][R50.64] ;  /* 0x0000000a3211b981 */ /* 0x0100e8000c1e1900 */
        /* <DEDUP_REMOVED lines=11> */
[----:B------:R-:W-:Y:S02]  /*3b40*/  MOV R43, R51 ;  /* 0x00000033002b7202 */ /* 0x000fe40000000f00 */
[----:B------:R-:W-:Y:S01]  /*3b50*/  MOV R51, R45 ;  /* 0x0000002d00337202 */ /* 0x000fe20000000f00 */
[----:B---3--:R0:W-:Y:S02]  /*3b60*/  STL [R1+0x3bc], R17 ;  /* 0x0003bc1101007387 */ /* 0x0081e40000100800 */
[----:B0-----:R-:W-:-:S03]  /*3b70*/  @!P5 MOV R17, R7 ;  /* 0x000000070011d202 */ /* 0x001fc60000000f00 */
[----:B------:R-:W-:-:S03]  /*3b80*/  @!P5 IMAD.WIDE.U32 R22, R9, R22, R16 ;  /* 0x000000160916d225 */ /* 0x000fc600078e0010 */
[----:B------:R-:W0:Y:S02]  /*3b90*/  @!P5 LDC.64 R16, c[0x0][0x3a0] ;  /* 0x0000e800ff10db82 */ /* 0x000e240000000a00 */
[----:B------:R-:W-:-:S04]  /*3ba0*/  @!P5 IADD3 R9, PT, PT, R23, R42, RZ ;  /* 0x0000002a1709d210 */ /* 0x000fc80007ffe0ff */
[C---:B------:R-:W-:Y:S02]  /*3bb0*/  @!P5 SHF.L.U64.HI R9, R22.reuse, 0x1, R9 ;  /* 0x000000011609d819 */ /* 0x040fe40000010209 */
[----:B------:R-:W-:Y:S02]  /*3bc0*/  @!P5 SHF.L.U32 R22, R22, 0x1, RZ ;  /* 0x000000011616d819 */ /* 0x000fe400000006ff */
[----:B------:R-:W-:Y:S02]  /*3bd0*/  MOV R42, R50 ;  /* 0x00000032002a7202 */ /* 0x000fe40000000f00 */
[----:B------:R-:W-:Y:S02]  /*3be0*/  MOV R50, R44 ;  /* 0x0000002c00327202 */ /* 0x000fe40000000f00 */
[----:B0-----:R-:W-:-:S04]  /*3bf0*/  @!P5 IADD3 R44, P1, PT, R22, R16, RZ ;  /* 0x00000010162cd210 */ /* 0x001fc80007f3e0ff */
[----:B------:R-:W-:-:S05]  /*3c00*/  @!P5 IADD3.X R45, PT, PT, R9, R17, RZ, P1, !PT ;  /* 0x00000011092dd210 */ /* 0x000fca0000ffe4ff */
[----:B------:R0:W-:Y:S04]  /*3c10*/  @!P5 STL.64 [R1+0x218], R44 ;  /* 0x0002182c0100d387 */ /* 0x0001e80000100a00 */
[----:B0-----:R-:W2:Y:S01]  /*3c20*/  LDL.LU.64 R44, [R1+0x748] ;  /* 0x00074800012c7983 */ /* 0x001ea20000300a00 */
[----:B------:R-:W-:Y:S02]  /*3c30*/  MOV R16, R68 ;  /* 0x0000004400107202 */ /* 0x000fe40000000f00 */
[----:B------:R-:W-:Y:S02]  /*3c40*/  MOV R17, R69 ;  /* 0x0000004500117202 */ /* 0x000fe40000000f00 */
[----:B------:R-:W0:Y:S01]  /*3c50*/  @!P5 LDC.64 R68, c[0x0][0x398] ;  /* 0x0000e600ff44db82 */ /* 0x000e220000000a00 */
[----:B------:R-:W-:-:S02]  /*3c60*/  LOP3.LUT P0, RZ, R2, 0x200000, RZ, 0xc0, !PT ;  /* 0x0020000002ff7812 */ /* 0x000fc4000780c0ff */
[----:B0-----:R-:W-:-:S04]  /*3c70*/  @!P5 IADD3 R68, P1, PT, R22, R68, RZ ;  /* 0x000000441644d210 */ /* 0x001fc80007f3e0ff */
[----:B------:R-:W-:Y:S01]  /*3c80*/  @!P5 IADD3.X R69, PT, PT, R9, R69, RZ, P1, !PT ;  /* 0x000000450945d210 */ /* 0x000fe20000ffe4ff */
[----:B------:R-:W-:Y:S01]  /*3c90*/  HFMA2 R9, -RZ, RZ, 0, 0 ;  /* 0x00000000ff097431 */ /* 0x000fe200000001ff */
[----:B------:R-:W-:Y:S02]  /*3ca0*/  MOV R22, R48 ;  /* 0x0000003000167202 */ /* 0x000fe40000000f00 */
[----:B------:R-:W-:Y:S02]  /*3cb0*/  MOV R23, R49 ;  /* 0x0000003100177202 */ /* 0x000fe40000000f00 */
[----:B------:R-:W3:Y:S04]  /*3cc0*/  LDL.LU.64 R48, [R1+0x740] ;  /* 0x0007400001307983 */ /* 0x000ee80000300a00 */
[----:B--2---:R0:W2:Y:S01]  /*3cd0*/  @!P0 LDG.E R9, desc[UR10][R44.64] ;  /* 0x0000000a2c098981 */ /* 0x0040a2000c1e1900 */
[----:B------:R-:W-:-:S04]  /*3ce0*/  LOP3.LUT R3, R3, 0xffbfffff, RZ, 0xc0, !PT ;  /* 0xffbfffff03037812 */ /* 0x000fc800078ec0ff */
[----:B------:R-:W-:Y:S02]  /*3cf0*/  @P2 LOP3.LUT R3, R3, 0x400000, RZ, 0xfc, !PT ;  /* 0x0040000003032812 */ /* 0x000fe400078efcff */
[----:B------:R-:W-:Y:S02]  /*3d00*/  LOP3.LUT P2, RZ, R2, 0x100000, RZ, 0xc0, !PT ;  /* 0x0010000002ff7812 */ /* 0x000fe4000784c0ff */
[----:B0-----:R-:W-:Y:S02]  /*3d10*/  MOV R44, R52 ;  /* 0x00000034002c7202 */ /* 0x001fe40000000f00 */
[----:B------:R-:W-:Y:S02]  /*3d20*/  MOV R45, R53 ;  /* 0x00000035002d7202 */ /* 0x000fe40000000f00 */
[----:B------:R-:W4:Y:S04]  /*3d30*/  LDL.LU.64 R52, [R1+0x738] ;  /* 0x0007380001347983 */ /* 0x000f280000300a00 */
[----:B--2---:R0:W-:Y:S02]  /*3d40*/  STL [R1+0x3b8], R9 ;  /* 0x0003b80901007387 */ /* 0x0041e40000100800 */
[----:B0-----:R-:W-:-:S06]  /*3d50*/  HFMA2 R9, -RZ, RZ, 0, 0 ;  /* 0x00000000ff097431 */ /* 0x001fcc00000001ff */
[----:B------:R0:W2:Y:S02]  /*3d60*/  @!P0 LDG.E R9, desc[UR10][R46.64] ;  /* 0x0000000a2e098981 */ /* 0x0000a4000c1e1900 */
[----:B0-----:R-:W-:Y:S01]  /*3d70*/  MOV R47, R17 ;  /* 0x00000011002f7202 */ /* 0x001fe20000000f00 */
[----:B------:R-:W-:-:S06]  /*3d80*/  HFMA2 R17, -RZ, RZ, 0, 0 ;  /* 0x00000000ff117431 */ /* 0x000fcc00000001ff */
[----:B---3--:R0:W3:Y:S01]  /*3d90*/  @!P2 LDG.E R17, desc[UR10][R48.64] ;  /* 0x0000000a3011a981 */ /* 0x0080e2000c1e1900 */
[----:B------:R-:W-:Y:S02]  /*3da0*/  MOV R46, R16 ;  /* 0x00000010002e7202 */ /* 0x000fe40000000f00 */
[----:B0-----:R-:W-:Y:S02]  /*3db0*/  MOV R48, R22 ;  /* 0x0000001600307202 */ /* 0x001fe40000000f00 */
[----:B------:R-:W-:Y:S01]  /*3dc0*/  MOV R49, R23 ;  /* 0x0000001700317202 */ /* 0x000fe20000000f00 */
[----:B---3--:R0:W-:Y:S02]  /*3dd0*/  STL [R1+0x3b0], R17 ;  /* 0x0003b01101007387 */ /* 0x0081e40000100800 */
[----:B0-----:R-:W-:-:S06]  /*3de0*/  MOV R17, RZ ;  /* 0x000000ff00117202 */ /* 0x001fcc0000000f00 */
[----:B----4-:R0:W3:Y:S04]  /*3df0*/  @!P2 LDG.E R17, desc[UR10][R52.64] ;  /* 0x0000000a3411a981 */ /* 0x0100e8000c1e1900 */
[----:B--2---:R1:W-:Y:S02]  /*3e00*/  STL [R1+0x3b4], R9 ;  /* 0x0003b40901007387 */ /* 0x0043e40000100800 */
[----:B-1----:R-:W-:-:S04]  /*3e10*/  IADD3 R9, PT, PT, R0, 0x128, RZ ;  /* 0x0000012800097810 */ /* 0x002fc80007ffe0ff */
[----:B------:R-:W-:Y:S02]  /*3e20*/  SHF.R.S32.HI R16, RZ, 0x1f, R9 ;  /* 0x0000001fff107819 */ /* 0x000fe40000011409 */
[----:B------:R-:W-:-:S04]  /*3e30*/  ISETP.GE.U32.AND P1, PT, R9, UR16, PT ;  /* 0x0000001009007c0c */ /* 0x000fc8000bf26070 */
[----:B------:R-:W-:-:S13]  /*3e40*/  ISETP.GE.AND.EX P0, PT, R16, UR17, PT, P1 ;  /* 0x0000001110007c0c */ /* 0x000fda000bf06310 */
[----:B------:R-:W1:Y:S01]  /*3e50*/  @!P0 LDC.64 R22, c[0x0][0x3f8] ;  /* 0x0000fe00ff168b82 */ /* 0x000e620000000a00 */
[----:B0-----:R-:W-:Y:S01]  /*3e60*/  MOV R52, R42 ;  /* 0x0000002a00347202 */ /* 0x001fe20000000f00 */
[----:B-1----:R-:W-:Y:S01]  /*3e70*/  @!P0 IMAD R42, R16, R22, RZ ;  /* 0x00000016102a8224 */ /* 0x002fe200078e02ff */
[----:B------:R-:W-:-:S03]  /*3e80*/  @!P0 MOV R16, R4 ;  /* 0x0000000400108202 */ /* 0x000fc60000000f00 */
[----:B------:R-:W-:Y:S01]  /*3e90*/  @!P0 IMAD R42, R9, R23, R42 ;  /* 0x00000017092a8224 */ /* 0x000fe200078e022a */
[----:B------:R-:W-:Y:S01]  /*3ea0*/  LOP3.LUT P3, RZ, R2, 0x80000, RZ, 0xc0, !PT ;  /* 0x0008000002ff7812 */ /* 0x000fe2000786c0ff */
[----:B---3--:R0:W-:Y:S02]  /*3eb0*/  STL [R1+0x3ac], R17 ;  /* 0x0003ac1101007387 */ /* 0x0081e40000100800 */
        /* <DEDUP_REMOVED lines=10> */
[----:B------:R-:W-:Y:S02]  /*3f60*/  @!P0 IADD3.X R23, PT, PT, R9, R23, RZ, P1, !PT ;  /* 0x0000001709178210 */ /* 0x000fe40000ffe4ff */
[----:B------:R-:W-:-:S06]  /*3f70*/  MOV R9, RZ ;  /* 0x000000ff00097202 */ /* 0x000fcc0000000f00 */
[----:B------:R-:W2:Y:S01]  /*3f80*/  @!P3 LDG.E R9, desc[UR10][R36.64] ;  /* 0x0000000a2409b981 */ /* 0x000ea2000c1e1900 */
[----:B------:R-:W-:-:S04]  /*3f90*/  LOP3.LUT R3, R3, 0xffdfffff, RZ, 0xc0, !PT ;  /* 0xffdfffff03037812 */ /* 0x000fc800078ec0ff */
[----:B------:R-:W-:-:S04]  /*3fa0*/  @P5 LOP3.LUT R3, R3, 0x200000, RZ, 0xfc, !PT ;  /* 0x0020000003035812 */ /* 0x000fc800078efcff */
[----:B------:R-:W-:Y:S02]  /*3fb0*/  LOP3.LUT R3, R3, 0xffefffff, RZ, 0xc0, !PT ;  /* 0xffefffff03037812 */ /* 0x000fe400078ec0ff */
[----:B------:R-:W-:Y:S02]  /*3fc0*/  MOV R53, R43 ;  /* 0x0000002b00357202 */ /* 0x000fe40000000f00 */
[----:B------:R-:W-:Y:S01]  /*3fd0*/  @P0 LOP3.LUT R3, R3, 0x100000, RZ, 0xfc, !PT ;  /* 0x0010000003030812 */ /* 0x000fe200078efcff */
[----:B------:R-:W-:-:S06]  /*3fe0*/  HFMA2 R43, -RZ, RZ, 0, 0 ;  /* 0x00000000ff2b7431 */ /* 0x000fcc00000001ff */
[----:B------:R0:W3:Y:S02]  /*3ff0*/  @!P3 LDG.E R43, desc[UR10][R18.64] ;  /* 0x0000000a122bb981 */ /* 0x0000e4000c1e1900 */
[----:B0-----:R-:W-:Y:S02]  /*4000*/  HFMA2 R18, -RZ, RZ, 0, 0 ;  /* 0x00000000ff127431 */ /* 0x001fe400000001ff */
[----:B--2---:R0:W-:Y:S02]  /*4010*/  STL [R1+0x3a4], R9 ;  /* 0x0003a40901007387 */ /* 0x0041e40000100800 */
[----:B0-----:R-:W-:-:S04]  /*4020*/  IADD3 R9, PT, PT, R0, 0x130, RZ ;  /* 0x0000013000097810 */ /* 0x001fc80007ffe0ff */
[----:B------:R-:W-:Y:S02]  /*4030*/  SHF.R.S32.HI R36, RZ, 0x1f, R9 ;  /* 0x0000001fff247819 */ /* 0x000fe40000011409 */
[----:B------:R-:W-:-:S04]  /*4040*/  ISETP.GE.U32.AND P1, PT, R9, UR16, PT ;  /* 0x0000001009007c0c */ /* 0x000fc8000bf26070 */
[----:B------:R-:W-:Y:S02]  /*4050*/  ISETP.GE.AND.EX P0, PT, R36, UR17, PT, P1 ;  /* 0x0000001124007c0c */ /* 0x000fe4000bf06310 */
[----:B------:R-:W-:-:S13]  /*4060*/  LOP3.LUT P1, RZ, R2, 0x40000, RZ, 0xc0, !PT ;  /* 0x0004000002ff7812 */ /* 0x000fda000782c0ff */
[----:B------:R0:W2:Y:S01]  /*4070*/  @!P1 LDG.E R18, desc[UR10][R38.64] ;  /* 0x0000000a26129981 */ /* 0x0000a2000c1e1900 */
[C---:B------:R-:W-:Y:S02]  /*4080*/  LOP3.LUT P2, RZ, R2.reuse, 0x20000, RZ, 0xc0, !PT ;  /* 0x0002000002ff7812 */ /* 0x040fe4000784c0ff */
[----:B------:R-:W-:Y:S01]  /*4090*/  LOP3.LUT P3, RZ, R2, 0x10000, RZ, 0xc0, !PT ;  /* 0x0001000002ff7812 */ /* 0x000fe2000786c0ff */
[----:B0-----:R-:W-:-:S10]  /*40a0*/  HFMA2 R39, -RZ, RZ, 0, 0 ;  /* 0x00000000ff277431 */ /* 0x001fd400000001ff */
[----:B------:R0:W4:Y:S02]  /*40b0*/  @!P2 LDG.E R39, desc[UR10][R26.64] ;  /* 0x0000000a1a27a981 */ /* 0x000124000c1e1900 */
[----:B0-----:R-:W-:-:S06]  /*40c0*/  HFMA2 R26, -RZ, RZ, 0, 0 ;  /* 0x00000000ff1a7431 */ /* 0x001fcc00000001ff */
[----:B------:R-:W4:Y:S04]  /*40d0*/  @!P3 LDG.E R26, desc[UR10][R32.64] ;  /* 0x0000000a201ab981 */ /* 0x000f28000c1e1900 */
[----:B--2---:R0:W-:Y:S02]  /*40e0*/  STL [R1+0x3a0], R18 ;  /* 0x0003a01201007387 */ /* 0x0041e40000100800 */
[----:B0-----:R-:W-:-:S06]  /*40f0*/  MOV R18, RZ ;  /* 0x000000ff00127202 */ /* 0x001fcc0000000f00 */
[----:B------:R-:W2:Y:S01]  /*4100*/  @!P1 LDG.E R18, desc[UR10][R40.64] ;  /* 0x0000000a28129981 */ /* 0x000ea2000c1e1900 */
[----:B------:R-:W-:Y:S02]  /*4110*/  @!P0 MOV R37, R7 ;  /* 0x0000000700258202 */ /* 0x000fe40000000f00 */
[----:B------:R-:W-:Y:S01]  /*4120*/  MOV R42, R52 ;  /* 0x00000034002a7202 */ /* 0x000fe20000000f00 */
[----:B---3--:R0:W-:Y:S01]  /*4130*/  STL [R1+0x3a8], R43 ;  /* 0x0003a82b01007387 */ /* 0x0081e20000100800 */
[----:B------:R-:W-:Y:S02]  /*4140*/  MOV R52, R48 ;  /* 0x0000003000347202 */ /* 0x000fe40000000f00 */
[----:B------:R-:W-:Y:S02]  /*4150*/  MOV R48, R64 ;  /* 0x0000004000307202 */ /* 0x000fe40000000f00 */
[----:B0-----:R-:W-:Y:S02]  /*4160*/  MOV R43, R53 ;  /* 0x00000035002b7202 */ /* 0x001fe40000000f00 */
[----:B------:R-:W-:-:S02]  /*4170*/  MOV R53, R49 ;  /* 0x0000003100357202 */ /* 0x000fc40000000f00 */
[----:B------:R-:W-:Y:S02]  /*4180*/  MOV R49, R65 ;  /* 0x0000004100317202 */ /* 0x000fe40000000f00 */
[----:B------:R-:W0:Y:S01]  /*4190*/  @!P0 LDC.64 R64, c[0x0][0x3a0] ;  /* 0x0000e800ff408b82 */ /* 0x000e220000000a00 */
[----:B----4-:R1:W-:Y:S02]  /*41a0*/  STL [R1+0x390], R26 ;  /* 0x0003901a01007387 */ /* 0x0103e40000100800 */
[----:B-1----:R-:W-:-:S06]  /*41b0*/  MOV R26, RZ ;  /* 0x000000ff001a7202 */ /* 0x002fcc0000000f00 */
[----:B------:R-:W3:Y:S01]  /*41c0*/  @!P3 LDG.E R26, desc[UR10][R34.64] ;  /* 0x0000000a221ab981 */ /* 0x000ee2000c1e1900 */
[----:B------:R-:W-:Y:S01]  /*41d0*/  LOP3.LUT R3, R3, 0xfff7ffff, RZ, 0xc0, !PT ;  /* 0xfff7ffff03037812 */ /* 0x000fe200078ec0ff */
[----:B------:R-:W-:-:S03]  /*41e0*/  HFMA2 R33, -RZ, RZ, 0, 0 ;  /* 0x00000000ff217431 */ /* 0x000fc600000001ff */
[----:B------:R-:W-:-:S03]  /*41f0*/  @P0 LOP3.LUT R3, R3, 0x80000, RZ, 0xfc, !PT ;  /* 0x0008000003030812 */ /* 0x000fc600078efcff */
[----:B------:R1:W4:Y:S02]  /*4200*/  @!P6 LDG.E R33, desc[UR10][R12.64] ;  /* 0x0000000a0c21e981 */ /* 0x000324000c1e1900 */
[----:B-1----:R-:W-:Y:S02]  /*4210*/  HFMA2 R12, -RZ, RZ, 0, 0 ;  /* 0x00000000ff0c7431 */ /* 0x002fe400000001ff */
[----:B--2---:R1:W-:Y:S02]  /*4220*/  STL [R1+0x39c], R18 ;  /* 0x00039c1201007387 */ /* 0x0043e40000100800 */
[----:B-1----:R-:W1:Y:S02]  /*4230*/  @!P0 LDC.64 R18, c[0x0][0x3f8] ;  /* 0x0000fe00ff128b82 */ /* 0x002e640000000a00 */
[----:B-1----:R-:W-:Y:S01]  /*4240*/  @!P0 IMAD R38, R36, R18, RZ ;  /* 0x0000001224268224 */ /* 0x002fe200078e02ff */
[----:B------:R-:W-:-:S03]  /*4250*/  @!P0 MOV R36, R4 ;  /* 0x0000000400248202 */ /* 0x000fc60000000f00 */
        /* <DEDUP_REMOVED lines=12> */
[----:B------:R-:W-:-:S13]  /*4320*/  LOP3.LUT P0, RZ, R2, 0x4000, RZ, 0xc0, !PT ;  /* 0x0000400002ff7812 */ /* 0x000fda000780c0ff */
[----:B------:R-:W4:Y:S04]  /*4330*/  @!P0 LDG.E R12, desc[UR10][R20.64] ;  /* 0x0000000a140c8981 */ /* 0x000f28000c1e1900 */
[----:B---3--:R-:W-:Y:S04]  /*4340*/  STL [R1+0x38c], R26 ;  /* 0x00038c1a01007387 */ /* 0x008fe80000100800 */
[----:B--2---:R0:W-:Y:S02]  /*4350*/  STL [R1+0x394], R9 ;  /* 0x0003940901007387 */ /* 0x0041e40000100800 */
        /* <DEDUP_REMOVED lines=20> */
[----:B------:R-:W2:Y:S04]  /*44a0*/  @!P6 LDG.E R9, desc[UR10][R14.64] ;  /* 0x0000000a0e09e981 */ /* 0x000ea8000c1e1900 */
[----:B----4-:R0:W-:Y:S02]  /*44b0*/  STL [R1+0x380], R12 ;  /* 0x0003800c01007387 */ /* 0x0101e40000100800 */
[----:B0-----:R-:W-:-:S06]  /*44c0*/  MOV R12, RZ ;  /* 0x000000ff000c7202 */ /* 0x001fcc0000000f00 */
[----:B------:R-:W3:Y:S01]  /*44d0*/  @!P0 LDG.E R12, desc[UR10][R24.64] ;  /* 0x0000000a180c8981 */ /* 0x000ee2000c1e1900 */
[----:B------:R-:W-:-:S04]  /*44e0*/  LOP3.LUT R3, R3, 0xfffbffff, RZ, 0xc0, !PT ;  /* 0xfffbffff03037812 */ /* 0x000fc800078ec0ff */
[----:B------:R-:W-:Y:S02]  /*44f0*/  @P2 LOP3.LUT R3, R3, 0x40000, RZ, 0xfc, !PT ;  /* 0x0004000003032812 */ /* 0x000fe400078efcff */
[----:B------:R-:W-:Y:S01]  /*4500*/  LOP3.LUT P2, RZ, R2, 0x1000, RZ, 0xc0, !PT ;  /* 0x0000100002ff7812 */ /* 0x000fe2000784c0ff */
[----:B--2---:R0:W-:Y:S02]  /*4510*/  STL [R1+0x384], R9 ;  /* 0x0003840901007387 */ /* 0x0041e40000100800 */
[----:B0-----:R-:W-:-:S04]  /*4520*/  IADD3 R9, PT, PT, R0, 0x140, RZ ;  /* 0x0000014000097810 */ /* 0x001fc80007ffe0ff */
[----:B------:R-:W-:Y:S02]  /*4530*/  SHF.R.S32.HI R14, RZ, 0x1f, R9 ;  /* 0x0000001fff0e7819 */ /* 0x000fe40000011409 */
[----:B------:R-:W-:-:S04]  /*4540*/  ISETP.GE.U32.AND P1, PT, R9, UR16, PT ;  /* 0x0000001009007c0c */ /* 0x000fc8000bf26070 */
[----:B------:R-:W-:Y:S01]  /*4550*/  ISETP.GE.AND.EX P6, PT, R14, UR17, PT, P1 ;  /* 0x000000110e007c0c */ /* 0x000fe2000bfc6310 */
[----:B---3--:R0:W-:-:S12]  /*4560*/  STL [R1+0x37c], R12 ;  /* 0x00037c0c01007387 */ /* 0x0081d80000100800 */
[----:B0-----:R-:W0:Y:S01]  /*4570*/  @!P6 LDC.64 R12, c[0x0][0x3f8] ;  /* 0x0000fe00ff0ceb82 */ /* 0x001e220000000a00 */
[----:B------:R-:W-:Y:S01]  /*4580*/  @!P6 MOV R15, R7 ;  /* 0x00000007000fe202 */ /* 0x000fe20000000f00 */
[----:B------:R1:W-:Y:S06]  /*4590*/  STL [R1+0x388], R33 ;  /* 0x0003882101007387 */ /* 0x0003ec0000100800 */
[----:B------:R-:W2:Y:S08]  /*45a0*/  @!P6 LDC.64 R30, c[0x0][0x3a0] ;  /* 0x0000e800ff1eeb82 */ /* 0x000eb00000000a00 */
[----:B-1----:R-:W1:Y:S01]  /*45b0*/  @!P6 LDC.64 R32, c[0x0][0x398] ;  /* 0x0000e600ff20eb82 */ /* 0x002e620000000a00 */
[----:B0-----:R-:W-:Y:S01]  /*45c0*/  @!P6 IMAD R20, R14, R12, RZ ;  /* 0x0000000c0e14e224 */ /* 0x001fe200078e02ff */
[----:B------:R-:W-:-:S03]  /*45d0*/  @!P6 MOV R14, R4 ;  /* 0x00000004000ee202 */ /* 0x000fc60000000f00 */
[C---:B------:R-:W-:Y:S02]  /*45e0*/  @!P6 IMAD R20, R9.reuse, R13, R20 ;  /* 0x0000000d0914e224 */ /* 0x040fe400078e0214 */
[----:B------:R-:W-:-:S05]  /*45f0*/  @!P6 IMAD.WIDE.U32 R12, R9, R12, R14 ;  /* 0x0000000c090ce225 */ /* 0x000fca00078e000e */
[----:B------:R-:W-:Y:S01]  /*4600*/  @!P6 IADD3 R9, PT, PT, R13, R20, RZ ;  /* 0x000000140d09e210 */ /* 0x000fe20007ffe0ff */
[----:B------:R-:W-:-:S06]  /*4610*/  HFMA2 R13, -RZ, RZ, 0, 0 ;  /* 0x00000000ff0d7431 */ /* 0x000fcc00000001ff */
[----:B------:R-:W3:Y:S01]  /*4620*/  @!P2 LDG.E R13, desc[UR10][R48.64] ;  /* 0x0000000a300da981 */ /* 0x000ee2000c1e1900 */
[C---:B------:R-:W-:Y:S02]  /*4630*/  @!P6 SHF.L.U64.HI R9, R12.reuse, 0x1, R9 ;  /* 0x000000010c09e819 */ /* 0x040fe40000010209 */
[----:B------:R-:W-:-:S04]  /*4640*/  @!P6 SHF.L.U32 R12, R12, 0x1, RZ ;  /* 0x000000010c0ce819 */ /* 0x000fc800000006ff */
[----:B--2---:R-:W-:Y:S02]  /*4650*/  @!P6 IADD3 R30, P1, PT, R12, R30, RZ ;  /* 0x0000001e0c1ee210 */ /* 0x004fe40007f3e0ff */
[----:B------:R-:W-:Y:S02]  /*4660*/  LOP3.LUT P3, RZ, R2, 0x2000, RZ, 0xc0, !PT ;  /* 0x0000200002ff7812 */ /* 0x000fe4000786c0ff */
[----:B------:R-:W-:Y:S02]  /*4670*/  @!P6 IADD3.X R31, PT, PT, R9, R31, RZ, P1, !PT ;  /* 0x0000001f091fe210 */ /* 0x000fe40000ffe4ff */
[----:B-1----:R-:W-:-:S04]  /*4680*/  @!P6 IADD3 R32, P1, PT, R12, R32, RZ ;  /* 0x000000200c20e210 */ /* 0x002fc80007f3e0ff */
[----:B------:R-:W-:Y:S02]  /*4690*/  @!P6 IADD3.X R33, PT, PT, R9, R33, RZ, P1, !PT ;  /* 0x000000210921e210 */ /* 0x000fe40000ffe4ff */
[----:B------:R-:W-:-:S06]  /*46a0*/  MOV R9, RZ ;  /* 0x000000ff00097202 */ /* 0x000fcc0000000f00 */
[----:B------:R-:W2:Y:S04]  /*46b0*/  @!P3 LDG.E R9, desc[UR10][R52.64] ;  /* 0x0000000a3409b981 */ /* 0x000ea8000c1e1900 */
[----:B------:R-:W4:Y:S01]  /*46c0*/  LDL.LU.64 R52, [R1+0x350] ;  /* 0x0003500001347983 */ /* 0x000f220000300a00 */
[----:B------:R-:W-:-:S06]  /*46d0*/  HFMA2 R21, -RZ, RZ, 0, 0 ;  /* 0x00000000ff157431 */ /* 0x000fcc00000001ff */
[----:B------:R-:W4:Y:S04]  /*46e0*/  @!P3 LDG.E R21, desc[UR10][R42.64] ;  /* 0x0000000a2a15b981 */ /* 0x000f28000c1e1900 */
[----:B---3--:R0:W-:Y:S01]  /*46f0*/  STL [R1+0x370], R13 ;  /* 0x0003700d01007387 */ /* 0x0081e20000100800 */
[----:B------:R-:W-:Y:S02]  /*4700*/  MOV R48, R46 ;  /* 0x0000002e00307202 */ /* 0x000fe40000000f00 */
[----:B------:R-:W-:Y:S01]  /*4710*/  MOV R49, R47 ;  /* 0x0000002f00317202 */ /* 0x000fe20000000f00 */
[----:B------:R-:W3:Y:S01]  /*4720*/  LDL.LU.64 R42, [R1+0x360] ;  /* 0x00036000012a7983 */ /* 0x000ee20000300a00 */
[----:B0-----:R-:W-:-:S06]  /*4730*/  HFMA2 R13, -RZ, RZ, 0, 0 ;  /* 0x00000000ff0d7431 */ /* 0x001fcc00000001ff */
[----:B------:R0:W4:Y:S04]  /*4740*/  @!P2 LDG.E R13, desc[UR10][R10.64] ;  /* 0x0000000a0a0da981 */ /* 0x000128000c1e1900 */
[----:B--2---:R1:W-:Y:S02]  /*4750*/  STL [R1+0x374], R9 ;  /* 0x0003740901007387 */ /* 0x0043e40000100800 */
[----:B-1----:R-:W-:-:S04]  /*4760*/  IADD3 R9, PT, PT, R0, 0x148, RZ ;  /* 0x0000014800097810 */ /* 0x002fc80007ffe0ff */
[----:B------:R-:W-:Y:S02]  /*4770*/  SHF.R.S32.HI R12, RZ, 0x1f, R9 ;  /* 0x0000001fff0c7819 */ /* 0x000fe40000011409 */
[----:B------:R-:W-:-:S04]  /*4780*/  ISETP.GE.U32.AND P1, PT, R9, UR16, PT ;  /* 0x0000001009007c0c */ /* 0x000fc8000bf26070 */
[----:B------:R-:W-:-:S13]  /*4790*/  ISETP.GE.AND.EX P3, PT, R12, UR17, PT, P1 ;  /* 0x000000110c007c0c */ /* 0x000fda000bf66310 */
[----:B0-----:R-:W0:Y:S01]  /*47a0*/  @!P3 LDC.64 R10, c[0x0][0x3f8] ;  /* 0x0000fe00ff0abb82 */ /* 0x001e220000000a00 */
[----:B------:R-:W-:Y:S02]  /*47b0*/  MOV R46, R50 ;  /* 0x00000032002e7202 */ /* 0x000fe40000000f00 */
[----:B------:R-:W-:-:S05]  /*47c0*/  MOV R47, R51 ;  /* 0x00000033002f7202 */ /* 0x000fca0000000f00 */
[----:B------:R-:W1:Y:S08]  /*47d0*/  @!P3 LDC.64 R50, c[0x0][0x3a0] ;  /* 0x0000e800ff32bb82 */ /* 0x000e700000000a00 */
[----:B------:R-:W2:Y:S01]  /*47e0*/  @!P3 LDC.64 R40, c[0x0][0x398] ;  /* 0x0000e600ff28bb82 */ /* 0x000ea20000000a00 */
[----:B0-----:R-:W-:Y:S01]  /*47f0*/  @!P3 IMAD R14, R12, R10, RZ ;  /* 0x0000000a0c0eb224 */ /* 0x001fe200078e02ff */
[----:B------:R-:W-:-:S03]  /*4800*/  @!P3 MOV R12, R4 ;  /* 0x00000004000cb202 */ /* 0x000fc60000000f00 */
[----:B------:R-:W-:Y:S01]  /*4810*/  @!P3 IMAD R14, R9, R11, R14 ;  /* 0x0000000b090eb224 */ /* 0x000fe200078e020e */
[----:B------:R-:W-:-:S04]  /*4820*/  LOP3.LUT R2, R2, 0x7fffffff, RZ, 0xc0, !PT ;  /* 0x7fffffff02027812 */ /* 0x000fc800078ec0ff */
[----:B------:R-:W-:-:S04]  /*4830*/  @P6 LOP3.LUT R2, R2, 0x80000000, RZ, 0xfc, !PT ;  /* 0x8000000002026812 */ /* 0x000fc800078efcff */
[----:B------:R-:W-:Y:S01]  /*4840*/  LOP3.LUT P0, RZ, R2, 0x400, RZ, 0xc0, !PT ;  /* 0x0000040002ff7812 */ /* 0x000fe2000780c0ff */
[----:B----4-:R0:W-:Y:S02]  /*4850*/  STL [R1+0x36c], R13 ;  /* 0x00036c0d01007387 */ /* 0x0101e40000100800 */
[----:B0-----:R-:W-:-:S03]  /*4860*/  @!P3 MOV R13, R7 ;  /* 0x00000007000db202 */ /* 0x001fc60000000f00 */
[----:B------:R-:W-:-:S05]  /*4870*/  @!P3 IMAD.WIDE.U32 R10, R9, R10, R12 ;  /* 0x0000000a090ab225 */ /* 0x000fca00078e000c */
[----:B------:R-:W-:-:S04]  /*4880*/  @!P3 IADD3 R9, PT, PT, R11, R14, RZ ;  /* 0x0000000e0b09b210 */ /* 0x000fc80007ffe0ff */
[C---:B------:R-:W-:Y:S02]  /*4890*/  @!P3 SHF.L.U64.HI R9, R10.reuse, 0x1, R9 ;  /* 0x000000010a09b819 */ /* 0x040fe40000010209 */
[----:B------:R-:W-:-:S04]  /*48a0*/  @!P3 SHF.L.U32 R10, R10, 0x1, RZ ;  /* 0x000000010a0ab819 */ /* 0x000fc800000006ff */
[----:B-1----:R-:W-:-:S04]  /*48b0*/  @!P3 IADD3 R50, P1, PT, R10, R50, RZ ;  /* 0x000000320a32b210 */ /* 0x002fc80007f3e0ff */
[----:B------:R-:W-:Y:S02]  /*48c0*/  @!P3 IADD3.X R51, PT, PT, R9, R51, RZ, P1, !PT ;  /* 0x000000330933b210 */ /* 0x000fe40000ffe4ff */
[----:B--2---:R-:W-:Y:S01]  /*48d0*/  @!P3 IADD3 R40, P1, PT, R10, R40, RZ ;  /* 0x000000280a28b210 */ /* 0x004fe20007f3e0ff */
[----:B------:R-:W-:-:S06]  /*48e0*/  HFMA2 R10, -RZ, RZ, 0, 0 ;  /* 0x00000000ff0a7431 */ /* 0x000fcc00000001ff */
[----:B------:R-:W2:Y:S01]  /*48f0*/  @!P0 LDG.E R10, desc[UR10][R52.64] ;  /* 0x0000000a340a8981 */ /* 0x000ea2000c1e1900 */
[----:B------:R-:W-:-:S04]  /*4900*/  LOP3.LUT R3, R3, 0xfffdffff, RZ, 0xc0, !PT ;  /* 0xfffdffff03037812 */ /* 0x000fc800078ec0ff */
[----:B------:R-:W-:Y:S02]  /*4910*/  @P6 LOP3.LUT R3, R3, 0x20000, RZ, 0xfc, !PT ;  /* 0x0002000003036812 */ /* 0x000fe400078efcff */
[----:B------:R-:W-:Y:S02]  /*4920*/  LOP3.LUT P6, RZ, R2, 0x800, RZ, 0xc0, !PT ;  /* 0x0000080002ff7812 */ /* 0x000fe400078cc0ff */
[----:B------:R-:W-:Y:S02]  /*4930*/  @!P3 IADD3.X R41, PT, PT, R9, R41, RZ, P1, !PT ;  /* 0x000000290929b210 */ /* 0x000fe40000ffe4ff */
[----:B------:R-:W-:-:S09]  /*4940*/  MOV R9, RZ ;  /* 0x000000ff00097202 */ /* 0x000fd20000000f00 */
[----:B------:R0:W4:Y:S02]  /*4950*/  @!P6 LDG.E R9, desc[UR10][R48.64] ;  /* 0x0000000a3009e981 */ /* 0x000124000c1e1900 */
[----:B0-----:R-:W-:Y:S02]  /*4960*/  MOV R48, R54 ;  /* 0x0000003600307202 */ /* 0x001fe40000000f00 */
[----:B------:R-:W-:Y:S02]  /*4970*/  MOV R49, R55 ;  /* 0x0000003700317202 */ /* 0x000fe40000000f00 */
[----:B------:R-:W3:Y:S04]  /*4980*/  LDL.LU.64 R54, [R1+0x338] ;  /* 0x0003380001367983 */ /* 0x000ee80000300a00 */
[----:B--2---:R0:W-:Y:S02]  /*4990*/  STL [R1+0x358], R10 ;  /* 0x0003580a01007387 */ /* 0x0041e40000100800 */
[----:B0-----:R-:W-:-:S06]  /*49a0*/  MOV R10, RZ ;  /* 0x000000ff000a7202 */ /* 0x001fcc0000000f00 */
[----:B------:R0:W2:Y:S01]  /*49b0*/  @!P0 LDG.E R10, desc[UR10][R46.64] ;  /* 0x0000000a2e0a8981 */ /* 0x0000a2000c1e1900 */
[----:B------:R-:W-:Y:S01]  /*49c0*/  IADD3 R14, PT, PT, R0, 0x150, RZ ;  /* 0x00000150000e7810 */ /* 0x000fe20007ffe0ff */
[----:B------:R-:W-:Y:S02]  /*49d0*/  HFMA2 R15, -RZ, RZ, 0, 0 ;  /* 0x00000000ff0f7431 */ /* 0x000fe400000001ff */
[----:B----4-:R1:W-:Y:S01]  /*49e0*/  STL [R1+0x360], R9 ;  /* 0x0003600901007387 */ /* 0x0103e20000100800 */
[----:B------:R-:W-:-:S03]  /*49f0*/  ISETP.GE.U32.AND P1, PT, R14, UR16, PT ;  /* 0x000000100e007c0c */ /* 0x000fc6000bf26070 */
[----:B---3--:R3:W4:Y:S01]  /*4a00*/  @!P6 LDG.E R15, desc[UR10][R42.64] ;  /* 0x0000000a2a0fe981 */ /* 0x008722000c1e1900 */
[----:B-1----:R-:W-:-:S04]  /*4a10*/  SHF.R.S32.HI R9, RZ, 0x1f, R14 ;  /* 0x0000001fff097819 */ /* 0x002fc8000001140e */
[----:B------:R-:W-:Y:S02]  /*4a20*/  ISETP.GE.AND.EX P6, PT, R9, UR17, PT, P1 ;  /* 0x0000001109007c0c */ /* 0x000fe4000bfc6310 */
[----:B0-----:R-:W-:Y:S02]  /*4a30*/  MOV R46, R44 ;  /* 0x0000002c002e7202 */ /* 0x001fe40000000f00 */
[----:B------:R-:W-:-:S09]  /*4a40*/  MOV R47, R45 ;  /* 0x0000002d002f7202 */ /* 0x000fd20000000f00 */
[----:B---3--:R-:W0:Y:S01]  /*4a50*/  @!P6 LDC.64 R42, c[0x0][0x3a0] ;  /* 0x0000e800ff2aeb82 */ /* 0x008e220000000a00 */
[----:B------:R-:W-:Y:S02]  /*4a60*/  @!P6 MOV R12, R4 ;  /* 0x00000004000ce202 */ /* 0x000fe40000000f00 */
[----:B------:R-:W-:-:S05]  /*4a70*/  @!P6 MOV R13, R7 ;  /* 0x00000007000de202 */ /* 0x000fca0000000f00 */
[----:B------:R-:W1:Y:S01]  /*4a80*/  @!P6 LDC.64 R44, c[0x0][0x398] ;  /* 0x0000e600ff2ceb82 */ /* 0x000e620000000a00 */
[----:B------:R-:W-:Y:S01]  /*4a90*/  LOP3.LUT P2, RZ, R2, 0x200, RZ, 0xc0, !PT ;  /* 0x0000020002ff7812 */ /* 0x000fe2000784c0ff */
[----:B--2---:R2:W-:Y:S06]  /*4aa0*/  STL [R1+0x354], R10 ;  /* 0x0003540a01007387 */ /* 0x0045ec0000100800 */
[----:B--2---:R-:W2:Y:S02]  /*4ab0*/  @!P6 LDC.64 R10, c[0x0][0x3f8] ;  /* 0x0000fe00ff0aeb82 */ /* 0x004ea40000000a00 */
[----:B--2---:R-:W-:-:S04]  /*4ac0*/  @!P6 IMAD R9, R9, R10, RZ ;  /* 0x0000000a0909e224 */ /* 0x004fc800078e02ff */
[C---:B------:R-:W-:Y:S02]  /*4ad0*/  @!P6 IMAD R9, R14.reuse, R11, R9 ;  /* 0x0000000b0e09e224 */ /* 0x040fe400078e0209 */
[----:B------:R-:W-:-:S05]  /*4ae0*/  @!P6 IMAD.WIDE.U32 R10, R14, R10, R12 ;  /* 0x0000000a0e0ae225 */ /* 0x000fca00078e000c */
[----:B------:R-:W-:-:S04]  /*4af0*/  @!P6 IADD3 R9, PT, PT, R11, R9, RZ ;  /* 0x000000090b09e210 */ /* 0x000fc80007ffe0ff */
[C---:B------:R-:W-:Y:S02]  /*4b00*/  @!P6 SHF.L.U64.HI R9, R10.reuse, 0x1, R9 ;  /* 0x000000010a09e819 */ /* 0x040fe40000010209 */
[----:B------:R-:W-:-:S04]  /*4b10*/  @!P6 SHF.L.U32 R10, R10, 0x1, RZ ;  /* 0x000000010a0ae819 */ /* 0x000fc800000006ff */
[----:B0-----:R-:W-:-:S04]  /*4b20*/  @!P6 IADD3 R42, P1, PT, R10, R42, RZ ;  /* 0x0000002a0a2ae210 */ /* 0x001fc80007f3e0ff */
[----:B------:R-:W-:Y:S02]  /*4b30*/  @!P6 IADD3.X R43, PT, PT, R9, R43, RZ, P1, !PT ;  /* 0x0000002b092be210 */ /* 0x000fe40000ffe4ff */
[----:B-1----:R-:W-:-:S04]  /*4b40*/  @!P6 IADD3 R44, P1, PT, R10, R44, RZ ;  /* 0x0000002c0a2ce210 */ /* 0x002fc80007f3e0ff */
[----:B------:R-:W-:Y:S02]  /*4b50*/  @!P6 IADD3.X R45, PT, PT, R9, R45, RZ, P1, !PT ;  /* 0x0000002d092de210 */ /* 0x000fe40000ffe4ff */
[----:B------:R-:W-:-:S06]  /*4b60*/  MOV R9, RZ ;  /* 0x000000ff00097202 */ /* 0x000fcc0000000f00 */
[----:B------:R-:W2:Y:S01]  /*4b70*/  @!P2 LDG.E R9, desc[UR10][R54.64] ;  /* 0x0000000a3609a981 */ /* 0x000ea2000c1e1900 */
[----:B------:R-:W-:-:S03]  /*4b80*/  IADD3 R14, PT, PT, R0, 0x158, RZ ;  /* 0x00000158000e7810 */ /* 0x000fc60007ffe0ff */
[----:B----4-:R0:W-:Y:S01]  /*4b90*/  STL [R1+0x368], R15 ;  /* 0x0003680f01007387 */ /* 0x0101e20000100800 */
[----:B------:R-:W-:Y:S01]  /*4ba0*/  ISETP.GE.U32.AND P1, PT, R14, UR16, PT ;  /* 0x000000100e007c0c */ /* 0x000fe2000bf26070 */
[----:B0-----:R-:W-:-:S06]  /*4bb0*/  HFMA2 R15, -RZ, RZ, 0, 0 ;  /* 0x00000000ff0f7431 */ /* 0x001fcc00000001ff */
[----:B------:R0:W3:Y:S01]  /*4bc0*/  @!P2 LDG.E R15, desc[UR10][R48.64] ;  /* 0x0000000a300fa981 */ /* 0x0000e2000c1e1900 */
[----:B------:R-:W-:-:S03]  /*4bd0*/  HFMA2 R10, -RZ, RZ, 0, 0 ;  /* 0x00000000ff0a7431 */ /* 0x000fc600000001ff */
[----:B--2---:R1:W-:Y:S02]  /*4be0*/  STL [R1+0x348], R9 ;  /* 0x0003480901007387 */ /* 0x0043e40000100800 */
[----:B-1----:R-:W-:-:S04]  /*4bf0*/  SHF.R.S32.HI R9, RZ, 0x1f, R14 ;  /* 0x0000001fff097819 */ /* 0x002fc8000001140e */
[----:B------:R-:W-:Y:S02]  /*4c00*/  ISETP.GE.AND.EX P2, PT, R9, UR17, PT, P1 ;  /* 0x0000001109007c0c */ /* 0x000fe4000bf46310 */
[----:B------:R-:W-:-:S11]  /*4c10*/  LOP3.LUT P1, RZ, R2, 0x100, RZ, 0xc0, !PT ;  /* 0x0000010002ff7812 */ /* 0x000fd6000782c0ff */
[----:B0-----:R-:W0:Y:S02]  /*4c20*/  @!P2 LDC.64 R48, c[0x0][0x3a0] ;  /* 0x0000e800ff30ab82 */ /* 0x001e240000000a00 */
[----:B------:R-:W2:Y:S01]  /*4c30*/  @!P1 LDG.E R10, desc[UR10][R46.64] ;  /* 0x0000000a2e0a9981 */ /* 0x000ea2000c1e1900 */
[----:B------:R-:W-:Y:S02]  /*4c40*/  @!P2 MOV R12, R4 ;  /* 0x00000004000ca202 */ /* 0x000fe40000000f00 */
[----:B------:R-:W-:Y:S02]  /*4c50*/  @!P2 MOV R13, R7 ;  /* 0x00000007000da202 */ /* 0x000fe40000000f00 */
[----:B------:R-:W-:Y:S02]  /*4c60*/  LOP3.LUT R3, R3, 0xfffeffff, RZ, 0xc0, !PT ;  /* 0xfffeffff03037812 */ /* 0x000fe400078ec0ff */
[----:B------:R-:W-:Y:S02]  /*4c70*/  MOV R54, R56 ;  /* 0x0000003800367202 */ /* 0x000fe40000000f00 */
[----:B------:R-:W-:-:S02]  /*4c80*/  MOV R55, R57 ;  /* 0x0000003900377202 */ /* 0x000fc40000000f00 */
[----:B------:R-:W-:Y:S01]  /*4c90*/  LOP3.LUT P0, RZ, R2, 0x80, RZ, 0xc0, !PT ;  /* 0x0000008002ff7812 */ /* 0x000fe2000780c0ff */
[----:B------:R-:W4:Y:S04]  /*4ca0*/  LDL.LU.64 R56, [R1+0x318] ;  /* 0x0003180001387983 */ /* 0x000f280000300a00 */
[----:B---3--:R-:W-:Y:S01]  /*4cb0*/  STL [R1+0x350], R15 ;  /* 0x0003500f01007387 */ /* 0x008fe20000100800 */
[----:B------:R-:W-:-:S03]  /*4cc0*/  IADD3 R20, PT, PT, R0, 0x160, RZ ;  /* 0x0000016000147810 */ /* 0x000fc60007ffe0ff */
[----:B------:R-:W-:Y:S04]  /*4cd0*/  STL [R1+0x398], R39 ;  /* 0x0003982701007387 */ /* 0x000fe80000100800 */
[----:B------:R-:W-:Y:S04]  /*4ce0*/  STL [R1+0x378], R21 ;  /* 0x0003781501007387 */ /* 0x000fe80000100800 */
[----:B------:R-:W3:Y:S04]  /*4cf0*/  LDL.LU.64 R46, [R1+0x290] ;  /* 0x00029000012e7983 */ /* 0x000ee80000300a00 */
[----:B--2---:R1:W-:Y:S02]  /*4d00*/  STL [R1+0x340], R10 ;  /* 0x0003400a01007387 */ /* 0x0043e40000100800 */
[----:B-1----:R-:W-:-:S06]  /*4d10*/  MOV R10, RZ ;  /* 0x000000ff000a7202 */ /* 0x002fcc0000000f00 */
[----:B------:R-:W2:Y:S01]  /*4d20*/  @!P1 LDG.E R10, desc[UR10][R58.64] ;  /* 0x0000000a3a0a9981 */ /* 0x000ea2000c1e1900 */
[----:B------:R-:W-:-:S04]  /*4d30*/  @P3 LOP3.LUT R3, R3, 0x10000, RZ, 0xfc, !PT ;  /* 0x0001000003033812 */ /* 0x000fc800078efcff */
[----:B------:R-:W-:-:S04]  /*4d40*/  LOP3.LUT R3, R3, 0xffff7fff, RZ, 0xc0, !PT ;  /* 0xffff7fff03037812 */ /* 0x000fc800078ec0ff */
[----:B------:R-:W-:Y:S01]  /*4d50*/  @P6 LOP3.LUT R3, R3, 0x8000, RZ, 0xfc, !PT ;  /* 0x0000800003036812 */ /* 0x000fe200078efcff */
[----:B------:R-:W3:Y:S01]  /*4d60*/  LDL.64 R58, [R1+0x250] ;  /* 0x00025000013a7983 */ /* 0x000ee20000100a00 */
[----:B------:R-:W-:-:S03]  /*4d70*/  LOP3.LUT P6, RZ, R2, 0x40, RZ, 0xc0, !PT ;  /* 0x0000004002ff7812 */ /* 0x000fc600078cc0ff */
[----:B--2---:R1:W-:Y:S02]  /*4d80*/  STL [R1+0x344], R10 ;  /* 0x0003440a01007387 */ /* 0x0043e40000100800 */
[----:B-1----:R-:W1:Y:S02]  /*4d90*/  @!P2 LDC.64 R10, c[0x0][0x3f8] ;  /* 0x0000fe00ff0aab82 */ /* 0x002e640000000a00 */
[----:B-1----:R-:W-:-:S04]  /*4da0*/  @!P2 IMAD R9, R9, R10, RZ ;  /* 0x0000000a0909a224 */ /* 0x002fc800078e02ff */
[C---:B------:R-:W-:Y:S02]  /*4db0*/  @!P2 IMAD R9, R14.reuse, R11, R9 ;  /* 0x0000000b0e09a224 */ /* 0x040fe400078e0209 */
[----:B------:R-:W-:Y:S02]  /*4dc0*/  @!P2 IMAD.WIDE.U32 R10, R14, R10, R12 ;  /* 0x0000000a0e0aa225 */ /* 0x000fe400078e000c */
[----:B------:R-:W1:Y:S03]  /*4dd0*/  @!P2 LDC.64 R12, c[0x0][0x398] ;  /* 0x0000e600ff0cab82 */ /* 0x000e660000000a00 */
[----:B------:R-:W-:-:S04]  /*4de0*/  @!P2 IADD3 R9, PT, PT, R11, R9, RZ ;  /* 0x000000090b09a210 */ /* 0x000fc80007ffe0ff */
        /* <DEDUP_REMOVED lines=9> */
[----:B----4-:R-:W4:Y:S01]  /*4e80*/  @!P0 LDG.E R9, desc[UR10][R56.64] ;  /* 0x0000000a38098981 */ /* 0x010f22000c1e1900 */
[----:B------:R-:W-:Y:S01]  /*4e90*/  HFMA2 R15, -RZ, RZ, 0, 0 ;  /* 0x00000000ff0f7431 */ /* 0x000fe200000001ff */
[----:B------:R-:W-:Y:S02]  /*4ea0*/  LOP3.LUT R3, R3, 0xffffbfff, RZ, 0xc0, !PT ;  /* 0xffffbfff03037812 */ /* 0x000fe400078ec0ff */
[----:B------:R-:W3:Y:S04]  /*4eb0*/  LDL.LU.64 R60, [R1+0x2f8] ;  /* 0x0002f800013c7983 */ /* 0x000ee80000300a00 */
[----:B------:R-:W3:Y:S04]  /*4ec0*/  @!P0 LDG.E R15, desc[UR10][R54.64] ;  /* 0x0000000a360f8981 */ /* 0x000ee8000c1e1900 */
[----:B------:R-:W3:Y:S04]  /*4ed0*/  LDL.LU.64 R56, [R1+0x308] ;  /* 0x0003080001387983 */ /* 0x000ee80000300a00 */
[----:B--2---:R0:W-:Y:S01]  /*4ee0*/  STL [R1+0x334], R10 ;  /* 0x0003340a01007387 */ /* 0x0041e20000100800 */
[----:B------:R-:W-:-:S03]  /*4ef0*/  ISETP.GE.U32.AND P1, PT, R20, UR16, PT ;  /* 0x0000001014007c0c */ /* 0x000fc6000bf26070 */
[----:B----4-:R1:W-:Y:S01]  /*4f00*/  STL [R1+0x338], R9 ;  /* 0x0003380901007387 */ /* 0x0103e20000100800 */
[----:B0-----:R-:W-:Y:S02]  /*4f10*/  MOV R10, RZ ;  /* 0x000000ff000a7202 */ /* 0x001fe40000000f00 */
[----:B------:R-:W-:Y:S01]  /*4f20*/  @P2 LOP3.LUT R3, R3, 0x4000, RZ, 0xfc, !PT ;  /* 0x0000400003032812 */ /* 0x000fe200078efcff */
[----:B------:R-:W2:Y:S04]  /*4f30*/  LDL.LU.64 R54, [R1+0x2c8] ;  /* 0x0002c80001367983 */ /* 0x000ea80000300a00 */
[----:B---3--:R-:W3:Y:S01]  /*4f40*/  @!P6 LDG.E R10, desc[UR10][R58.64] ;  /* 0x0000000a3a0ae981 */ /* 0x008ee2000c1e1900 */
[----:B-1----:R-:W-:-:S04]  /*4f50*/  SHF.R.S32.HI R9, RZ, 0x1f, R20 ;  /* 0x0000001fff097819 */ /* 0x002fc80000011414 */
[----:B------:R-:W-:Y:S01]  /*4f60*/  ISETP.GE.AND.EX P0, PT, R9, UR17, PT, P1 ;  /* 0x0000001109007c0c */ /* 0x000fe2000bf06310 */
[----:B------:R0:W-:Y:S01]  /*4f70*/  STL [R1+0x33c], R15 ;  /* 0x00033c0f01007387 */ /* 0x0001e20000100800 */
[----:B------:R-:W-:-:S03]  /*4f80*/  LOP3.LUT P2, RZ, R2, 0x20, RZ, 0xc0, !PT ;  /* 0x0000002002ff7812 */ /* 0x000fc6000784c0ff */
[----:B------:R-:W4:Y:S08]  /*4f90*/  LDL.LU.64 R58, [R1+0x2e8] ;  /* 0x0002e800013a7983 */ /* 0x000f300000300a00 */
[----:B------:R-:W-:Y:S01]  /*4fa0*/  @!P0 MOV R14, R4 ;  /* 0x00000004000e8202 */ /* 0x000fe20000000f00 */
[----:B------:R-:W1:Y:S01]  /*4fb0*/  @!P0 LDC.64 R52, c[0x0][0x3a0] ;  /* 0x0000e800ff348b82 */ /* 0x000e620000000a00 */
[----:B0-----:R-:W-:Y:S01]  /*4fc0*/  @!P0 MOV R15, R7 ;  /* 0x00000007000f8202 */ /* 0x001fe20000000f00 */
[----:B---3--:R0:W-:Y:S06]  /*4fd0*/  STL [R1+0x330], R10 ;  /* 0x0003300a01007387 */ /* 0x0081ec0000100800 */
[----:B0-----:R-:W0:Y:S02]  /*4fe0*/  @!P0 LDC.64 R10, c[0x0][0x3f8] ;  /* 0x0000fe00ff0a8b82 */ /* 0x001e240000000a00 */
[----:B0-----:R-:W-:-:S04]  /*4ff0*/  @!P0 IMAD R9, R9, R10, RZ ;  /* 0x0000000a09098224 */ /* 0x001fc800078e02ff */
        /* <DEDUP_REMOVED lines=11> */
[----:B------:R-:W3:Y:S01]  /*50b0*/  @!P2 LDG.E R9, desc[UR10][R28.64] ;  /* 0x0000000a1c09a981 */ /* 0x000ee2000c1e1900 */
[----:B------:R-:W-:-:S06]  /*50c0*/  HFMA2 R10, -RZ, RZ, 0, 0 ;  /* 0x00000000ff0a7431 */ /* 0x000fcc00000001ff */
[----:B------:R-:W2:Y:S01]  /*50d0*/  @!P2 LDG.E R10, desc[UR10][R56.64] ;  /* 0x0000000a380aa981 */ /* 0x000ea2000c1e1900 */
[----:B------:R-:W-:Y:S02]  /*50e0*/  IADD3 R20, PT, PT, R0, 0x168, RZ ;  /* 0x0000016800147810 */ /* 0x000fe40007ffe0ff */
[----:B------:R-:W-:Y:S01]  /*50f0*/  LOP3.LUT R2, R2, 0xbfffffff, RZ, 0xc0, !PT ;  /* 0xbfffffff02027812 */ /* 0x000fe200078ec0ff */
[----:B------:R-:W4:Y:S01]  /*5100*/  LDL.LU.64 R28, [R1+0x2e0] ;  /* 0x0002e000011c7983 */ /* 0x000f220000300a00 */
[----:B------:R-:W-:Y:S02]  /*5110*/  ISETP.GE.U32.AND P1, PT, R20, UR16, PT ;  /* 0x0000001014007c0c */ /* 0x000fe4000bf26070 */
[----:B------:R-:W-:Y:S02]  /*5120*/  @P0 LOP3.LUT R2, R2, 0x40000000, RZ, 0xfc, !PT ;  /* 0x4000000002020812 */ /* 0x000fe400078efcff */
[----:B------:R-:W-:Y:S01]  /*5130*/  LOP3.LUT R3, R3, 0xffffdfff, RZ, 0xc0, !PT ;  /* 0xffffdfff03037812 */ /* 0x000fe200078ec0ff */
[----:B------:R-:W-:Y:S01]  /*5140*/  @!P0 STL.64 [R1+0x250], R24 ;  /* 0x0002501801008387 */ /* 0x000fe20000100a00 */
[----:B------:R-:W-:-:S03]  /*5150*/  LOP3.LUT P3, RZ, R8, 0x2, RZ, 0xc0, !PT ;  /* 0x0000000208ff7812 */ /* 0x000fc6000786c0ff */
[----:B------:R-:W4:Y:S04]  /*5160*/  LDL.LU.64 R56, [R1+0x2f0] ;  /* 0x0002f00001387983 */ /* 0x000f280000300a00 */
[----:B---3--:R0:W-:Y:S02]  /*5170*/  STL [R1+0x328], R9 ;  /* 0x0003280901007387 */ /* 0x0081e40000100800 */
[----:B0-----:R-:W-:-:S04]  /*5180*/  SHF.R.S32.HI R9, RZ, 0x1f, R20 ;  /* 0x0000001fff097819 */ /* 0x001fc80000011414 */
[----:B------:R-:W-:Y:S02]  /*5190*/  ISETP.GE.AND.EX P2, PT, R9, UR17, PT, P1 ;  /* 0x0000001109007c0c */ /* 0x000fe4000bf46310 */
[----:B------:R-:W-:Y:S01]  /*51a0*/  LOP3.LUT P1, RZ, R2, 0x10, RZ, 0xc0, !PT ;  /* 0x0000001002ff7812 */ /* 0x000fe2000782c0ff */
[----:B--2---:R0:W-:Y:S02]  /*51b0*/  STL [R1+0x32c], R10 ;  /* 0x00032c0a01007387 */ /* 0x0041e40000100800 */
[----:B0-----:R-:W-:-:S08]  /*51c0*/  HFMA2 R10, -RZ, RZ, 0, 0 ;  /* 0x00000000ff0a7431 */ /* 0x001fd000000001ff */
[----:B------:R-:W0:Y:S02]  /*51d0*/  @!P2 LDC.64 R38, c[0x0][0x398] ;  /* 0x0000e600ff26ab82 */ /* 0x000e240000000a00 */
[----:B------:R-:W2:Y:S01]  /*51e0*/  @!P1 LDG.E R10, desc[UR10][R60.64] ;  /* 0x0000000a3c0a9981 */ /* 0x000ea2000c1e1900 */
[----:B------:R-:W-:Y:S02]  /*51f0*/  @!P2 MOV R14, R4 ;  /* 0x00000004000ea202 */ /* 0x000fe40000000f00 */
[----:B------:R-:W-:Y:S02]  /*5200*/  @!P2 MOV R15, R7 ;  /* 0x00000007000fa202 */ /* 0x000fe40000000f00 */
[----:B------:R-:W-:Y:S01]  /*5210*/  @P0 LOP3.LUT R3, R3, 0x2000, RZ, 0xfc, !PT ;  /* 0x0000200003030812 */ /* 0x000fe200078efcff */
[----:B------:R-:W3:Y:S04]  /*5220*/  LDL.LU.64 R60, [R1+0x2d8] ;  /* 0x0002d800013c7983 */ /* 0x000ee80000300a00 */
[----:B--2---:R1:W-:Y:S02]  /*5230*/  STL [R1+0x324], R10 ;  /* 0x0003240a01007387 */ /* 0x0043e40000100800 */
[----:B-1----:R-:W-:-:S06]  /*5240*/  MOV R10, RZ ;  /* 0x000000ff000a7202 */ /* 0x002fcc0000000f00 */
[----:B----4-:R1:W2:Y:S02]  /*5250*/  @!P1 LDG.E R10, desc[UR10][R58.64] ;  /* 0x0000000a3a0a9981 */ /* 0x0102a4000c1e1900 */
[----:B-1----:R-:W1:Y:S01]  /*5260*/  @!P2 LDC.64 R58, c[0x0][0x3a0] ;  /* 0x0000e800ff3aab82 */ /* 0x002e620000000a00 */
[----:B------:R-:W-:Y:S02]  /*5270*/  LOP3.LUT P0, RZ, R2, 0x8, RZ, 0xc0, !PT ;  /* 0x0000000802ff7812 */ /* 0x000fe4000780c0ff */
[----:B------:R-:W-:-:S04]  /*5280*/  LOP3.LUT R3, R3, 0xffffefff, RZ, 0xc0, !PT ;  /* 0xffffefff03037812 */ /* 0x000fc800078ec0ff */
[----:B------:R-:W-:Y:S01]  /*5290*/  @P2 LOP3.LUT R3, R3, 0x1000, RZ, 0xfc, !PT ;  /* 0x0000100003032812 */ /* 0x000fe200078efcff */
[----:B--2---:R2:W-:Y:S02]  /*52a0*/  STL [R1+0x320], R10 ;  /* 0x0003200a01007387 */ /* 0x0045e40000100800 */
[----:B--2---:R-:W2:Y:S02]  /*52b0*/  @!P2 LDC.64 R10, c[0x0][0x3f8] ;  /* 0x0000fe00ff0aab82 */ /* 0x004ea40000000a00 */
[----:B--2---:R-:W-:-:S04]  /*52c0*/  @!P2 IMAD R9, R9, R10, RZ ;  /* 0x0000000a0909a224 */ /* 0x004fc800078e02ff */
[C---:B------:R-:W-:Y:S02]  /*52d0*/  @!P2 IMAD R9, R20.reuse, R11, R9 ;  /* 0x0000000b1409a224 */ /* 0x040fe400078e0209 */
[----:B------:R-:W-:-:S05]  /*52e0*/  @!P2 IMAD.WIDE.U32 R10, R20, R10, R14 ;  /* 0x0000000a140aa225 */ /* 0x000fca00078e000e */
[----:B------:R-:W-:-:S04]  /*52f0*/  @!P2 IADD3 R9, PT, PT, R11, R9, RZ ;  /* 0x000000090b09a210 */ /* 0x000fc80007ffe0ff */
[C---:B------:R-:W-:Y:S02]  /*5300*/  @!P2 SHF.L.U64.HI R9, R10.reuse, 0x1, R9 ;  /* 0x000000010a09a819 */ /* 0x040fe40000010209 */
[----:B------:R-:W-:-:S04]  /*5310*/  @!P2 SHF.L.U32 R10, R10, 0x1, RZ ;  /* 0x000000010a0aa819 */ /* 0x000fc800000006ff */
[----:B-1----:R-:W-:-:S04]  /*5320*/  @!P2 IADD3 R58, P1, PT, R10, R58, RZ ;  /* 0x0000003a0a3aa210 */ /* 0x002fc80007f3e0ff */
[----:B------:R-:W-:Y:S02]  /*5330*/  @!P2 IADD3.X R59, PT, PT, R9, R59, RZ, P1, !PT ;  /* 0x0000003b093ba210 */ /* 0x000fe40000ffe4ff */
[----:B0-----:R-:W-:-:S04]  /*5340*/  @!P2 IADD3 R38, P1, PT, R10, R38, RZ ;  /* 0x000000260a26a210 */ /* 0x001fc80007f3e0ff */
[----:B------:R-:W-:Y:S02]  /*5350*/  @!P2 IADD3.X R39, PT, PT, R9, R39, RZ, P1, !PT ;  /* 0x000000270927a210 */ /* 0x000fe40000ffe4ff */
[----:B------:R-:W-:Y:S02]  /*5360*/  LOP3.LUT P2, RZ, R8, 0x1, RZ, 0xc0, !PT ;  /* 0x0000000108ff7812 */ /* 0x000fe4000784c0ff */
[----:B------:R-:W-:-:S06]  /*5370*/  MOV R8, RZ ;  /* 0x000000ff00087202 */ /* 0x000fcc0000000f00 */
[----:B------:R-:W2:Y:S01]  /*5380*/  @!P0 LDG.E R8, desc[UR10][R28.64] ;  /* 0x0000000a1c088981 */ /* 0x000ea2000c1e1900 */
[----:B------:R-:W-:Y:S01]  /*5390*/  LOP3.LUT P6, RZ, R2, 0x4, RZ, 0xc0, !PT ;  /* 0x0000000402ff7812 */ /* 0x000fe200078cc0ff */
[----:B------:R-:W-:-:S06]  /*53a0*/  HFMA2 R21, -RZ, RZ, 0, 0 ;  /* 0x00000000ff157431 */ /* 0x000fcc00000001ff */
[----:B------:R-:W4:Y:S04]  /*53b0*/  @!P0 LDG.E R21, desc[UR10][R56.64] ;  /* 0x0000000a38158981 */ /* 0x000f28000c1e1900 */
[----:B------:R-:W4:Y:S01]  /*53c0*/  LDL.LU.64 R28, [R1+0x2c0] ;  /* 0x0002c000011c7983 */ /* 0x000f220000300a00 */
[----:B------:R-:W-:-:S03]  /*53d0*/  IADD3 R14, PT, PT, R0, 0x170, RZ ;  /* 0x00000170000e7810 */ /* 0x000fc60007ffe0ff */
[----:B--2---:R0:W-:Y:S04]  /*53e0*/  STL [R1+0x314], R8 ;  /* 0x0003140801007387 */ /* 0x0041e80000100800 */
[----:B------:R-:W2:Y:S01]  /*53f0*/  LDL.LU.64 R56, [R1+0x2d0] ;  /* 0x0002d00001387983 */ /* 0x000ea20000300a00 */
[----:B0-----:R-:W-:-:S06]  /*5400*/  HFMA2 R8, -RZ, RZ, 0, 0 ;  /* 0x00000000ff087431 */ /* 0x001fcc00000001ff */
[----:B---3--:R-:W3:Y:S01]  /*5410*/  @!P6 LDG.E R8, desc[UR10][R60.64] ;  /* 0x0000000a3c08e981 */ /* 0x008ee2000c1e1900 */
[----:B------:R-:W-:Y:S02]  /*5420*/  SHF.R.S32.HI R20, RZ, 0x1f, R14 ;  /* 0x0000001fff147819 */ /* 0x000fe4000001140e */
[----:B------:R-:W-:-:S04]  /*5430*/  ISETP.GE.U32.AND P1, PT, R14, UR16, PT ;  /* 0x000000100e007c0c */ /* 0x000fc8000bf26070 */
[----:B------:R-:W-:Y:S01]  /*5440*/  ISETP.GE.AND.EX P0, PT, R20, UR17, PT, P1 ;  /* 0x0000001114007c0c */ /* 0x000fe2000bf06310 */
[----:B----4-:R-:W-:Y:S04]  /*5450*/  STL [R1+0x318], R21 ;  /* 0x0003181501007387 */ /* 0x010fe80000100800 */
[----:B------:R-:W4:Y:S08]  /*5460*/  LDL.LU.64 R60, [R1+0x2b0] ;  /* 0x0002b000013c7983 */ /* 0x000f300000300a00 */
[----:B------:R-:W0:Y:S01]  /*5470*/  @!P0 LDC.64 R10, c[0x0][0x3f8] ;  /* 0x0000fe00ff0a8b82 */ /* 0x000e220000000a00 */
[----:B---3--:R1:W-:Y:S02]  /*5480*/  STL [R1+0x310], R8 ;  /* 0x0003100801007387 */ /* 0x0083e40000100800 */
[----:B-1----:R-:W-:-:S06]  /*5490*/  MOV R8, RZ ;  /* 0x000000ff00087202 */ /* 0x002fcc0000000f00 */
[----:B------:R-:W3:Y:S01]  /*54a0*/  @!P6 LDG.E R8, desc[UR10][R54.64] ;  /* 0x0000000a3608e981 */ /* 0x000ee2000c1e1900 */
[----:B0-----:R-:W-:Y:S01]  /*54b0*/  @!P0 IMAD R20, R20, R10, RZ ;  /* 0x0000000a14148224 */ /* 0x001fe200078e02ff */
[----:B------:R-:W-:-:S03]  /*54c0*/  @!P0 MOV R9, R7 ;  /* 0x0000000700098202 */ /* 0x000fc60000000f00 */
[----:B------:R-:W-:Y:S01]  /*54d0*/  @!P0 IMAD R20, R14, R11, R20 ;  /* 0x0000000b0e148224 */ /* 0x000fe200078e0214 */
[----:B------:R-:W4:Y:S04]  /*54e0*/  LDL.LU.64 R54, [R1+0x2a8] ;  /* 0x0002a80001367983 */ /* 0x000f280000300a00 */
[----:B---3--:R0:W-:Y:S02]  /*54f0*/  STL [R1+0x30c], R8 ;  /* 0x00030c0801007387 */ /* 0x0081e40000100800 */
        /* <DEDUP_REMOVED lines=12> */
[----:B------:R-:W3:Y:S01]  /*55c0*/  @!P2 LDG.E R8, desc[UR10][R28.64] ;  /* 0x0000000a1c08a981 */ /* 0x000ee2000c1e1900 */
[----:B------:R-:W-:Y:S01]  /*55d0*/  IADD3 R15, PT, PT, R0, 0x178, RZ ;  /* 0x00000178000f7810 */ /* 0x000fe20007ffe0ff */
[----:B------:R-:W-:-:S03]  /*55e0*/  HFMA2 R9, -RZ, RZ, 0, 0 ;  /* 0x00000000ff097431 */ /* 0x000fc600000001ff */
[----:B------:R-:W-:Y:S02]  /*55f0*/  SHF.R.S32.HI R14, RZ, 0x1f, R15 ;  /* 0x0000001fff0e7819 */ /* 0x000fe4000001140f */
[----:B------:R-:W-:Y:S01]  /*5600*/  ISETP.GE.U32.AND P1, PT, R15, UR16, PT ;  /* 0x000000100f007c0c */ /* 0x000fe2000bf26070 */
[----:B--2---:R-:W2:Y:S03]  /*5610*/  @!P2 LDG.E R9, desc[UR10][R56.64] ;  /* 0x0000000a3809a981 */ /* 0x004ea6000c1e1900 */
[----:B------:R-:W-:Y:S01]  /*5620*/  ISETP.GE.AND.EX P2, PT, R14, UR17, PT, P1 ;  /* 0x000000110e007c0c */ /* 0x000fe2000bf46310 */
[----:B------:R-:W2:Y:S01]  /*5630*/  LDL.LU.64 R28, [R1+0x2a0] ;  /* 0x0002a000011c7983 */ /* 0x000ea20000300a00 */
[----:B------:R-:W-:-:S03]  /*5640*/  LOP3.LUT P1, RZ, R2, 0x1, RZ, 0xc0, !PT ;  /* 0x0000000102ff7812 */ /* 0x000fc6000782c0ff */
[----:B------:R0:W-:Y:S01]  /*5650*/  @!P0 STL.64 [R1+0x248], R24 ;  /* 0x0002481801008387 */ /* 0x0001e20000100a00 */
[----:B------:R-:W-:-:S03]  /*5660*/  LOP3.LUT R3, R3, 0xfffff7ff, RZ, 0xc0, !PT ;  /* 0xfffff7ff03037812 */ /* 0x000fc600078ec0ff */
[----:B------:R-:W-:Y:S04]  /*5670*/  @!P0 STL.64 [R1+0x230], R20 ;  /* 0x0002301401008387 */ /* 0x000fe80000100a00 */
[----:B------:R-:W1:Y:S01]  /*5680*/  @!P2 LDC.64 R10, c[0x0][0x3f8] ;  /* 0x0000fe00ff0aab82 */ /* 0x000e620000000a00 */
[----:B------:R-:W2:Y:S07]  /*5690*/  LDL.LU.64 R56, [R1+0x2b8] ;  /* 0x0002b80001387983 */ /* 0x000eae0000300a00 */
[----:B0-----:R-:W0:Y:S01]  /*56a0*/  @!P2 LDC.64 R24, c[0x0][0x3a0] ;  /* 0x0000e800ff18ab82 */ /* 0x001e220000000a00 */
[----:B---3--:R3:W-:Y:S02]  /*56b0*/  STL [R1+0x304], R8 ;  /* 0x0003040801007387 */ /* 0x0087e40000100800 */
[----:B---3--:R-:W-:-:S06]  /*56c0*/  HFMA2 R8, -RZ, RZ, 0, 0 ;  /* 0x00000000ff087431 */ /* 0x008fcc00000001ff */
[----:B----4-:R-:W3:Y:S01]  /*56d0*/  @!P1 LDG.E R8, desc[UR10][R60.64] ;  /* 0x0000000a3c089981 */ /* 0x010ee2000c1e1900 */
[----:B-1----:R-:W-:-:S03]  /*56e0*/  @!P2 IMAD R14, R14, R10, RZ ;  /* 0x0000000a0e0ea224 */ /* 0x002fc600078e02ff */
[----:B--2---:R-:W-:Y:S01]  /*56f0*/  STL [R1+0x308], R9 ;  /* 0x0003080901007387 */ /* 0x004fe20000100800 */
[----:B------:R-:W-:-:S03]  /*5700*/  @P0 LOP3.LUT R3, R3, 0x800, RZ, 0xfc, !PT ;  /* 0x0000080003030812 */ /* 0x000fc600078efcff */
[----:B------:R-:W2:Y:S04]  /*5710*/  LDL.LU.64 R60, [R1+0x288] ;  /* 0x00028800013c7983 */ /* 0x000ea80000300a00 */
[----:B---3--:R1:W-:Y:S02]  /*5720*/  STL [R1+0x300], R8 ;  /* 0x0003000801007387 */ /* 0x0083e40000100800 */
[----:B-1----:R-:W-:-:S06]  /*5730*/  MOV R8, RZ ;  /* 0x000000ff00087202 */ /* 0x002fcc0000000f00 */
[----:B------:R1:W3:Y:S01]  /*5740*/  @!P1 LDG.E R8, desc[UR10][R54.64] ;  /* 0x0000000a36089981 */ /* 0x0002e2000c1e1900 */
[----:B------:R-:W-:Y:S01]  /*5750*/  @!P2 MOV R9, R7 ;  /* 0x000000070009a202 */ /* 0x000fe20000000f00 */
[----:B------:R-:W-:Y:S01]  /*5760*/  @!P2 IMAD R14, R15, R11, R14 ;  /* 0x0000000b0f0ea224 */ /* 0x000fe200078e020e */
[----:B-1----:R-:W1:Y:S01]  /*5770*/  @!P2 LDC.64 R54, c[0x0][0x398] ;  /* 0x0000e600ff36ab82 */ /* 0x002e620000000a00 */
[----:B------:R-:W-:Y:S01]  /*5780*/  LOP3.LUT P0, RZ, R3, 0x80000000, RZ, 0xc0, !PT ;  /* 0x8000000003ff7812 */ /* 0x000fe2000780c0ff */
[----:B---3--:R3:W-:Y:S02]  /*5790*/  STL [R1+0x2fc], R8 ;  /* 0x0002fc0801007387 */ /* 0x0087e40000100800 */
[----:B---3--:R-:W-:-:S05]  /*57a0*/  @!P2 MOV R8, R4 ;  /* 0x000000040008a202 */ /* 0x008fca0000000f00 */
        /* <DEDUP_REMOVED lines=9> */
[----:B------:R-:W3:Y:S01]  /*5840*/  @!P0 LDG.E R8, desc[UR10][R28.64] ;  /* 0x0000000a1c088981 */ /* 0x000ee2000c1e1900 */
[----:B------:R-:W-:-:S03]  /*5850*/  LOP3.LUT P6, RZ, R3, 0x40000000, RZ, 0xc0, !PT ;  /* 0x4000000003ff7812 */ /* 0x000fc600078cc0ff */
[----:B------:R-:W4:Y:S04]  /*5860*/  LDL.LU.64 R28, [R1+0x280] ;  /* 0x00028000011c7983 */ /* 0x000f280000300a00 */
[----:B---3--:R0:W-:Y:S02]  /*5870*/  STL [R1+0x2f0], R8 ;  /* 0x0002f00801007387 */ /* 0x0081e40000100800 */
[----:B0-----:R-:W-:-:S06]  /*5880*/  HFMA2 R8, -RZ, RZ, 0, 0 ;  /* 0x00000000ff087431 */ /* 0x001fcc00000001ff */
[----:B------:R-:W3:Y:S01]  /*5890*/  @!P6 LDG.E R8, desc[UR10][R46.64] ;  /* 0x0000000a2e08e981 */ /* 0x000ee2000c1e1900 */
[----:B------:R-:W-:Y:S01]  /*58a0*/  IADD3 R15, PT, PT, R0, 0x180, RZ ;  /* 0x00000180000f7810 */ /* 0x000fe20007ffe0ff */
[----:B------:R-:W-:-:S03]  /*58b0*/  HFMA2 R20, -RZ, RZ, 0, 0 ;  /* 0x00000000ff147431 */ /* 0x000fc600000001ff */
[----:B------:R-:W-:Y:S02]  /*58c0*/  SHF.R.S32.HI R14, RZ, 0x1f, R15 ;  /* 0x0000001fff0e7819 */ /* 0x000fe4000001140f */
[----:B------:R-:W-:Y:S01]  /*58d0*/  ISETP.GE.U32.AND P1, PT, R15, UR16, PT ;  /* 0x000000100f007c0c */ /* 0x000fe2000bf26070 */
[----:B------:R-:W4:Y:S03]  /*58e0*/  @!P0 LDG.E R20, desc[UR10][R56.64] ;  /* 0x0000000a38148981 */ /* 0x000f26000c1e1900 */
[----:B------:R-:W-:Y:S01]  /*58f0*/  ISETP.GE.AND.EX P0, PT, R14, UR17, PT, P1 ;  /* 0x000000110e007c0c */ /* 0x000fe2000bf06310 */
[----:B------:R-:W-:Y:S04]  /*5900*/  STL [R1+0x720], R32 ;  /* 0x0007202001007387 */ /* 0x000fe80000100800 */
[----:B------:R0:W-:Y:S04]  /*5910*/  STL [R1+0x71c], R33 ;  /* 0x00071c2101007387 */ /* 0x0001e80000100800 */
[----:B------:R-:W4:Y:S04]  /*5920*/  LDL.LU.64 R56, [R1+0x298] ;  /* 0x0002980001387983 */ /* 0x000f280000300a00 */
[----:B------:R-:W1:Y:S01]  /*5930*/  @!P0 LDC.64 R10, c[0x0][0x3f8] ;  /* 0x0000fe00ff0a8b82 */ /* 0x000e620000000a00 */
[----:B------:R-:W-:Y:S01]  /*5940*/  LOP3.LUT R3, R3, 0xfffffbff, RZ, 0xc0, !PT ;  /* 0xfffffbff03037812 */ /* 0x000fe200078ec0ff */
[----:B0-----:R-:W4:Y:S01]  /*5950*/  LDL.LU.64 R32, [R1+0x278] ;  /* 0x0002780001207983 */ /* 0x001f220000300a00 */
[----:B------:R-:W-:-:S03]  /*5960*/  IADD3 R34, PT, PT, R0, 0x188, RZ ;  /* 0x0000018800227810 */ /* 0x000fc60007ffe0ff */
[----:B------:R-:W4:Y:S04]  /*5970*/  LDL.LU.64 R46, [R1+0x210] ;  /* 0x00021000012e7983 */ /* 0x000f280000300a00 */
[----:B---3--:R0:W-:Y:S02]  /*5980*/  STL [R1+0x2ec], R8 ;  /* 0x0002ec0801007387 */ /* 0x0081e40000100800 */
[----:B0-----:R-:W-:-:S06]  /*5990*/  MOV R8, RZ ;  /* 0x000000ff00087202 */ /* 0x001fcc0000000f00 */
[----:B--2---:R-:W2:Y:S01]  /*59a0*/  @!P6 LDG.E R8, desc[UR10][R60.64] ;  /* 0x0000000a3c08e981 */ /* 0x004ea2000c1e1900 */
[----:B-1----:R-:W-:Y:S01]  /*59b0*/  @!P0 IMAD R14, R14, R10, RZ ;  /* 0x0000000a0e0e8224 */ /* 0x002fe200078e02ff */
[----:B------:R-:W-:-:S03]  /*59c0*/  @!P0 MOV R9, R7 ;  /* 0x0000000700098202 */ /* 0x000fc60000000f00 */
[----:B------:R-:W-:Y:S01]  /*59d0*/  @!P0 IMAD R14, R15, R11, R14 ;  /* 0x0000000b0f0e8224 */ /* 0x000fe200078e020e */
[----:B------:R-:W-:Y:S01]  /*59e0*/  @P2 LOP3.LUT R3, R3, 0x400, RZ, 0xfc, !PT ;  /* 0x0000040003032812 */ /* 0x000fe200078efcff */
[----:B----4-:R-:W-:Y:S01]  /*59f0*/  STL [R1+0x2f4], R20 ;  /* 0x0002f41401007387 */ /* 0x010fe20000100800 */
[----:B------:R-:W-:-:S03]  /*5a00*/  SHF.R.S32.HI R35, RZ, 0x1f, R34 ;  /* 0x0000001fff237819 */ /* 0x000fc60000011422 */
[----:B------:R-:W3:Y:S04]  /*5a10*/  LDL.LU.64 R60, [R1+0x270] ;  /* 0x00027000013c7983 */ /* 0x000ee80000300a00 */
        /* <DEDUP_REMOVED lines=9> */
[----:B------:R-:W-:-:S05]  /*5ab0*/  @!P0 IADD3.X R9, PT, PT, R14, R9, RZ, P1, !PT ;  /* 0x000000090e098210 */ /* 0x000fca0000ffe4ff */
[----:B------:R0:W-:Y:S02]  /*5ac0*/  STL.64 [R1+0x708], R8 ;  /* 0x0007080801007387 */ /* 0x0001e40000100a00 */
[----:B0-----:R-:W-:-:S06]  /*5ad0*/  MOV R8, RZ ;  /* 0x000000ff00087202 */ /* 0x001fcc0000000f00 */
[----:B------:R-:W2:Y:S01]  /*5ae0*/  @!P3 LDG.E R8, desc[UR10][R28.64] ;  /* 0x0000000a1c08b981 */ /* 0x000ea2000c1e1900 */
[----:B-1----:R-:W-:Y:S01]  /*5af0*/  @!P0 IADD3 R10, P1, PT, R15, R10, RZ ;  /* 0x0000000a0f0a8210 */ /* 0x002fe20007f3e0ff */
[----:B------:R-:W-:Y:S01]  /*5b00*/  HFMA2 R20, -RZ, RZ, 0, 0 ;  /* 0x00000000ff147431 */ /* 0x000fe200000001ff */
[----:B------:R-:W-:Y:S02]  /*5b10*/  LOP3.LUT R3, R3, 0xfffffdff, RZ, 0xc0, !PT ;  /* 0xfffffdff03037812 */ /* 0x000fe400078ec0ff */
[----:B------:R-:W-:Y:S02]  /*5b20*/  @!P0 IADD3.X R11, PT, PT, R14, R11, RZ, P1, !PT ;  /* 0x0000000b0e0b8210 */ /* 0x000fe40000ffe4ff */
[----:B------:R-:W-:Y:S01]  /*5b30*/  ISETP.GE.U32.AND P1, PT, R34, UR16, PT ;  /* 0x0000001022007c0c */ /* 0x000fe2000bf26070 */
[----:B------:R-:W4:Y:S01]  /*5b40*/  @!P3 LDG.E R20, desc[UR10][R56.64] ;  /* 0x0000000a3814b981 */ /* 0x000f22000c1e1900 */
[----:B------:R-:W-:Y:S02]  /*5b50*/  @P0 LOP3.LUT R3, R3, 0x200, RZ, 0xfc, !PT ;  /* 0x0000020003030812 */ /* 0x000fe400078efcff */
[----:B------:R-:W-:Y:S01]  /*5b60*/  ISETP.GE.AND.EX P3, PT, R35, UR17, PT, P1 ;  /* 0x0000001123007c0c */ /* 0x000fe2000bf66310 */
[----:B------:R-:W4:Y:S01]  /*5b70*/  LDL.64 R28, [R1+0x260] ;  /* 0x00026000011c7983 */ /* 0x000f220000100a00 */
[----:B------:R-:W-:-:S03]  /*5b80*/  LOP3.LUT P1, RZ, R3, 0x10000000, RZ, 0xc0, !PT ;  /* 0x1000000003ff7812 */ /* 0x000fc6000782c0ff */
[----:B--2---:R0:W-:Y:S04]  /*5b90*/  STL [R1+0x2e0], R8 ;  /* 0x0002e00801007387 */ /* 0x0041e80000100800 */
[----:B------:R-:W-:Y:S04]  /*5ba0*/  STL [R1+0x714], R41 ;  /* 0x0007142901007387 */ /* 0x000fe80000100800 */
[----:B------:R-:W2:Y:S01]  /*5bb0*/  LDL.64 R56, [R1+0x268] ;  /* 0x0002680001387983 */ /* 0x000ea20000100a00 */
[----:B0-----:R-:W-:-:S06]  /*5bc0*/  HFMA2 R8, -RZ, RZ, 0, 0 ;  /* 0x00000000ff087431 */ /* 0x001fcc00000001ff */
[----:B------:R-:W3:Y:S04]  /*5bd0*/  @!P1 LDG.E R8, desc[UR10][R32.64] ;  /* 0x0000000a20089981 */ /* 0x000ee8000c1e1900 */
[----:B---3--:R0:W-:Y:S02]  /*5be0*/  STL [R1+0x2dc], R8 ;  /* 0x0002dc0801007387 */ /* 0x0081e40000100800 */
[----:B0-----:R-:W-:-:S06]  /*5bf0*/  CS2R R8, SRZ ;  /* 0x0000000000087805 */ /* 0x001fcc000001ff00 */
[----:B------:R-:W3:Y:S01]  /*5c00*/  @!P1 LDG.E R8, desc[UR10][R46.64] ;  /* 0x0000000a2e089981 */ /* 0x000ee2000c1e1900 */
[C---:B------:R-:W-:Y:S02]  /*5c10*/  LOP3.LUT P0, RZ, R3.reuse, 0x8000000, RZ, 0xc0, !PT ;  /* 0x0800000003ff7812 */ /* 0x040fe4000780c0ff */
[----:B------:R-:W-:Y:S01]  /*5c20*/  LOP3.LUT P6, RZ, R3, 0x4000000, RZ, 0xc0, !PT ;  /* 0x0400000003ff7812 */ /* 0x000fe200078cc0ff */
[----:B------:R-:W-:-:S10]  /*5c30*/  HFMA2 R41, -RZ, RZ, 0, 0 ;  /* 0x00000000ff297431 */ /* 0x000fd400000001ff */
[----:B------:R-:W3:Y:S01]  /*5c40*/  @!P0 LDG.E R41, desc[UR10][R60.64] ;  /* 0x0000000a3c298981 */ /* 0x000ee2000c1e1900 */
[----:B------:R-:W-:-:S03]  /*5c50*/  HFMA2 R32, -RZ, RZ, 0, 0 ;  /* 0x00000000ff207431 */ /* 0x000fc600000001ff */
[----:B----4-:R0:W-:Y:S01]  /*5c60*/  STL [R1+0x2e4], R20 ;  /* 0x0002e41401007387 */ /* 0x0101e20000100800 */
[----:B------:R-:W-:Y:S02]  /*5c70*/  @!P3 MOV R14, R4 ;  /* 0x00000004000eb202 */ /* 0x000fe40000000f00 */
[----:B------:R-:W-:Y:S01]  /*5c80*/  @!P3 MOV R15, R7 ;  /* 0x00000007000fb202 */ /* 0x000fe20000000f00 */
[----:B--2---:R1:W2:Y:S04]  /*5c90*/  @!P0 LDG.E R9, desc[UR10][R56.64] ;  /* 0x0000000a38098981 */ /* 0x0042a8000c1e1900 */
[----:B------:R-:W4:Y:S01]  /*5ca0*/  LDL.LU.64 R60, [R1+0x258] ;  /* 0x00025800013c7983 */ /* 0x000f220000300a00 */
[----:B0-----:R-:W0:Y:S03]  /*5cb0*/  @!P3 LDC.64 R20, c[0x0][0x3f8] ;  /* 0x0000fe00ff14bb82 */ /* 0x001e260000000a00 */
[----:B---3--:R3:W-:Y:S02]  /*5cc0*/  STL [R1+0x2d8], R8 ;  /* 0x0002d80801007387 */ /* 0x0087e40000100800 */
[----:B---3--:R-:W-:-:S06]  /*5cd0*/  MOV R8, RZ ;  /* 0x000000ff00087202 */ /* 0x008fcc0000000f00 */
[----:B------:R-:W3:Y:S04]  /*5ce0*/  @!P6 LDG.E R8, desc[UR10][R28.64] ;  /* 0x0000000a1c08e981 */ /* 0x000ee8000c1e1900 */
[----:B----4-:R-:W4:Y:S04]  /*5cf0*/  @!P4 LDG.E R32, desc[UR10][R60.64] ;  /* 0x0000000a3c20c981 */ /* 0x010f28000c1e1900 */
[----:B------:R-:W2:Y:S01]  /*5d00*/  LDL.LU.64 R28, [R1+0x228] ;  /* 0x00022800011c7983 */ /* 0x000ea20000300a00 */
[----:B0-----:R-:W-:-:S03]  /*5d10*/  @!P3 IMAD R35, R35, R20, RZ ;  /* 0x000000142323b224 */ /* 0x001fc600078e02ff */
[----:B---3--:R0:W-:Y:S01]  /*5d20*/  STL [R1+0x2cc], R8 ;  /* 0x0002cc0801007387 */ /* 0x0081e20000100800 */
[----:B-1----:R-:W-:Y:S02]  /*5d30*/  IADD3 R56, PT, PT, R0, 0x190, RZ ;  /* 0x0000019000387810 */ /* 0x002fe40007ffe0ff */
[----:B------:R-:W-:Y:S01]  /*5d40*/  LOP3.LUT R3, R3, 0xfffffeff, RZ, 0xc0, !PT ;  /* 0xfffffeff03037812 */ /* 0x000fe200078ec0ff */
[----:B------:R-:W3:Y:S01]  /*5d50*/  LDL.64 R60, [R1+0x238] ;  /* 0x00023800013c7983 */ /* 0x000ee20000100a00 */
[----:B0-----:R-:W-:-:S06]  /*5d60*/  HFMA2 R8, -RZ, RZ, 0, 0 ;  /* 0x00000000ff087431 */ /* 0x001fcc00000001ff */
[----:B------:R-:W3:Y:S04]  /*5d70*/  @!P6 LDG.E R8, desc[UR10][R66.64] ;  /* 0x0000000a4208e981 */ /* 0x000ee8000c1e1900 */
[----:B------:R-:W2:Y:S04]  /*5d80*/  LDL.LU.64 R66, [R1+0x240] ;  /* 0x0002400001427983 */ /* 0x000ea80000300a00 */
[----:B----4-:R0:W-:Y:S02]  /*5d90*/  STL [R1+0x2c4], R32 ;  /* 0x0002c42001007387 */ /* 0x0101e40000100800 */
[----:B0-----:R-:W-:Y:S01]  /*5da0*/  MOV R32, RZ ;  /* 0x000000ff00207202 */ /* 0x001fe20000000f00 */
[----:B------:R-:W-:-:S02]  /*5db0*/  @!P3 IMAD R35, R34, R21, R35 ;  /* 0x000000152223b224 */ /* 0x000fc400078e0223 */
[----:B------:R-:W-:Y:S02]  /*5dc0*/  @!P3 IMAD.WIDE.U32 R20, R34, R20, R14 ;  /* 0x000000142214b225 */ /* 0x000fe400078e000e */
[----:B------:R-:W0:Y:S03]  /*5dd0*/  @!P3 LDC.64 R14, c[0x0][0x3a0] ;  /* 0x0000e800ff0ebb82 */ /* 0x000e260000000a00 */
[----:B------:R-:W-:Y:S02]  /*5de0*/  @!P3 IADD3 R34, PT, PT, R21, R35, RZ ;  /* 0x000000231522b210 */ /* 0x000fe40007ffe0ff */
[C---:B------:R-:W-:Y:S02]  /*5df0*/  @!P3 SHF.L.U32 R35, R20.reuse, 0x1, RZ ;  /* 0x000000011423b819 */ /* 0x040fe400000006ff */
[----:B------:R-:W-:Y:S02]  /*5e00*/  @!P3 SHF.L.U64.HI R34, R20, 0x1, R34 ;  /* 0x000000011422b819 */ /* 0x000fe40000010222 */
[----:B------:R-:W1:Y:S01]  /*5e10*/  @!P3 LDC.64 R20, c[0x0][0x398] ;  /* 0x0000e600ff14bb82 */ /* 0x000e620000000a00 */
[----:B------:R-:W-:-:S02]  /*5e20*/  SHF.R.S32.HI R57, RZ, 0x1f, R56 ;  /* 0x0000001fff397819 */ /* 0x000fc40000011438 */
[----:B0-----:R-:W-:-:S04]  /*5e30*/  @!P3 IADD3 R14, P1, PT, R35, R14, RZ ;  /* 0x0000000e230eb210 */ /* 0x001fc80007f3e0ff */
[----:B------:R-:W-:Y:S02]  /*5e40*/  @!P3 IADD3.X R15, PT, PT, R34, R15, RZ, P1, !PT ;  /* 0x0000000f220fb210 */ /* 0x000fe40000ffe4ff */
[----:B-1----:R-:W-:-:S04]  /*5e50*/  @!P3 IADD3 R20, P1, PT, R35, R20, RZ ;  /* 0x000000142314b210 */ /* 0x002fc80007f3e0ff */
[----:B------:R-:W-:Y:S02]  /*5e60*/  @!P3 IADD3.X R21, PT, PT, R34, R21, RZ, P1, !PT ;  /* 0x000000152215b210 */ /* 0x000fe40000ffe4ff */
[----:B------:R-:W-:-:S04]  /*5e70*/  ISETP.GE.U32.AND P1, PT, R56, UR16, PT ;  /* 0x0000001038007c0c */ /* 0x000fc8000bf26070 */
[----:B------:R-:W-:-:S13]  /*5e80*/  ISETP.GE.AND.EX P0, PT, R57, UR17, PT, P1 ;  /* 0x0000001139007c0c */ /* 0x000fda000bf06310 */
[----:B------:R-:W0:Y:S01]  /*5e90*/  @!P0 LDC.64 R46, c[0x0][0x3f8] ;  /* 0x0000fe00ff2e8b82 */ /* 0x000e220000000a00 */
[----:B--2---:R1:W2:Y:S01]  /*5ea0*/  @!P4 LDG.E R32, desc[UR10][R66.64] ;  /* 0x0000000a4220c981 */ /* 0x0042a2000c1e1900 */
[----:B0-----:R-:W-:Y:S01]  /*5eb0*/  @!P0 IMAD R57, R57, R46, RZ ;  /* 0x0000002e39398224 */ /* 0x001fe200078e02ff */
[----:B------:R-:W-:Y:S02]  /*5ec0*/  @!P0 MOV R34, R4 ;  /* 0x0000000400228202 */ /* 0x000fe40000000f00 */
[----:B------:R-:W-:Y:S01]  /*5ed0*/  @!P0 MOV R35, R7 ;  /* 0x0000000700238202 */ /* 0x000fe20000000f00 */
[C---:B------:R-:W-:Y:S02]  /*5ee0*/  @!P0 IMAD R57, R56.reuse, R47, R57 ;  /* 0x0000002f38398224 */ /* 0x040fe400078e0239 */
[----:B------:R-:W-:-:S03]  /*5ef0*/  @!P0 IMAD.WIDE.U32 R46, R56, R46, R34 ;  /* 0x0000002e382e8225 */ /* 0x000fc600078e0022 */
[----:B------:R-:W0:Y:S02]  /*5f00*/  @!P0 LDC.64 R34, c[0x0][0x3a0] ;  /* 0x0000e800ff228b82 */ /* 0x000e240000000a00 */
[----:B------:R-:W-:Y:S02]  /*5f10*/  @!P0 IADD3 R56, PT, PT, R47, R57, RZ ;  /* 0x000000392f388210 */ /* 0x000fe40007ffe0ff */
[C---:B------:R-:W-:Y:S02]  /*5f20*/  @!P0 SHF.L.U32 R57, R46.reuse, 0x1, RZ ;  /* 0x000000012e398819 */ /* 0x040fe400000006ff */
[----:B------:R-:W-:Y:S02]  /*5f30*/  @!P0 SHF.L.U64.HI R56, R46, 0x1, R56 ;  /* 0x000000012e388819 */ /* 0x000fe40000010238 */
[----:B------:R-:W4:Y:S01]  /*5f40*/  @!P0 LDC.64 R46, c[0x0][0x398] ;  /* 0x0000e600ff2e8b82 */ /* 0x000f220000000a00 */
[----:B------:R-:W-:Y:S02]  /*5f50*/  @P3 LOP3.LUT R3, R3, 0x100, RZ, 0xfc, !PT ;  /* 0x0000010003033812 */ /* 0x000fe400078efcff */
[----:B-1----:R-:W-:-:S02]  /*5f60*/  IADD3 R66, PT, PT, R0, 0x198, RZ ;  /* 0x0000019800427810 */ /* 0x002fc40007ffe0ff */
[----:B------:R-:W-:Y:S02]  /*5f70*/  LOP3.LUT R3, R3, 0xffffff7f, RZ, 0xc0, !PT ;  /* 0xffffff7f03037812 */ /* 0x000fe400078ec0ff */
[----:B0-----:R-:W-:-:S04]  /*5f80*/  @!P0 IADD3 R34, P1, PT, R57, R34, RZ ;  /* 0x0000002239228210 */ /* 0x001fc80007f3e0ff */
[C---:B------:R-:W-:Y:S02]  /*5f90*/  @!P0 IADD3.X R35, PT, PT, R56.reuse, R35, RZ, P1, !PT ;  /* 0x0000002338238210 */ /* 0x040fe40000ffe4ff */
[----:B----4-:R-:W-:Y:S02]  /*5fa0*/  @!P0 IADD3 R46, P1, PT, R57, R46, RZ ;  /* 0x0000002e392e8210 */ /* 0x010fe40007f3e0ff */
[----:B------:R-:W-:Y:S02]  /*5fb0*/  @P0 LOP3.LUT R3, R3, 0x80, RZ, 0xfc, !PT ;  /* 0x0000008003030812 */ /* 0x000fe400078efcff */
[----:B------:R-:W-:Y:S02]  /*5fc0*/  @!P0 IADD3.X R47, PT, PT, R56, R47, RZ, P1, !PT ;  /* 0x0000002f382f8210 */ /* 0x000fe40000ffe4ff */
[----:B------:R-:W-:Y:S02]  /*5fd0*/  SHF.R.S32.HI R56, RZ, 0x1f, R66 ;  /* 0x0000001fff387819 */ /* 0x000fe40000011442 */
[----:B------:R-:W-:-:S04]  /*5fe0*/  ISETP.GE.U32.AND P1, PT, R66, UR16, PT ;  /* 0x0000001042007c0c */ /* 0x000fc8000bf26070 */
[----:B------:R-:W-:Y:S02]  /*5ff0*/  ISETP.GE.AND.EX P4, PT, R56, UR17, PT, P1 ;  /* 0x0000001138007c0c */ /* 0x000fe4000bf86310 */
[----:B------:R-:W-:Y:S01]  /*6000*/  LOP3.LUT P1, RZ, R3, 0x1000000, RZ, 0xc0, !PT ;  /* 0x0100000003ff7812 */ /* 0x000fe2000782c0ff */
[----:B--2---:R0:W-:Y:S02]  /*6010*/  STL [R1+0x2c0], R32 ;  /* 0x0002c02001007387 */ /* 0x0041e40000100800 */
[----:B0-----:R-:W-:-:S10]  /*6020*/  HFMA2 R32, -RZ, RZ, 0, 0 ;  /* 0x00000000ff207431 */ /* 0x001fd400000001ff */
[----:B------:R-:W2:Y:S04]  /*6030*/  @!P1 LDG.E R32, desc[UR10][R28.64] ;  /* 0x0000000a1c209981 */ /* 0x000ea8000c1e1900 */
[----:B------:R-:W4:Y:S04]  /*6040*/  LDL.LU.64 R28, [R1+0x730] ;  /* 0x00073000011c7983 */ /* 0x000f280000300a00 */
[----:B--2---:R0:W-:Y:S02]  /*6050*/  STL [R1+0x2bc], R32 ;  /* 0x0002bc2001007387 */ /* 0x0041e40000100800 */
[----:B0-----:R-:W-:-:S06]  /*6060*/  MOV R32, RZ ;  /* 0x000000ff00207202 */ /* 0x001fcc0000000f00 */
[----:B----4-:R0:W2:Y:S01]  /*6070*/  @!P1 LDG.E R32, desc[UR10][R28.64] ;  /* 0x0000000a1c209981 */ /* 0x0100a2000c1e1900 */
[----:B------:R-:W-:Y:S01]  /*6080*/  LOP3.LUT P0, RZ, R3, 0x800000, RZ, 0xc0, !PT ;  /* 0x0080000003ff7812 */ /* 0x000fe2000780c0ff */
[----:B0-----:R-:W0:Y:S01]  /*6090*/  @!P4 LDC.64 R28, c[0x0][0x3f8] ;  /* 0x0000fe00ff1ccb82 */ /* 0x001e220000000a00 */
[----:B------:R-:W-:Y:S01]  /*60a0*/  @!P4 MOV R57, R7 ;  /* 0x000000070039c202 */ /* 0x000fe20000000f00 */
[----:B0-----:R-:W-:-:S04]  /*60b0*/  @!P4 IMAD R56, R56, R28, RZ ;  /* 0x0000001c3838c224 */ /* 0x001fc800078e02ff */
[----:B------:R-:W-:Y:S01]  /*60c0*/  @!P4 IMAD R67, R66, R29, R56 ;  /* 0x0000001d4243c224 */ /* 0x000fe200078e0238 */
[----:B------:R-:W-:-:S05]  /*60d0*/  @!P4 MOV R56, R4 ;  /* 0x000000040038c202 */ /* 0x000fca0000000f00 */
[----:B------:R-:W-:Y:S02]  /*60e0*/  @!P4 IMAD.WIDE.U32 R28, R66, R28, R56 ;  /* 0x0000001c421cc225 */ /* 0x000fe400078e0038 */
[----:B------:R-:W0:Y:S03]  /*60f0*/  @!P4 LDC.64 R56, c[0x0][0x3a0] ;  /* 0x0000e800ff38cb82 */ /* 0x000e260000000a00 */
[----:B------:R-:W-:Y:S02]  /*6100*/  @!P4 IADD3 R67, PT, PT, R29, R67, RZ ;  /* 0x000000431d43c210 */ /* 0x000fe40007ffe0ff */
[C---:B------:R-:W-:Y:S02]  /*6110*/  @!P4 SHF.L.U32 R66, R28.reuse, 0x1, RZ ;  /* 0x000000011c42c819 */ /* 0x040fe400000006ff */
[----:B------:R-:W-:Y:S02]  /*6120*/  @!P4 SHF.L.U64.HI R67, R28, 0x1, R67 ;  /* 0x000000011c43c819 */ /* 0x000fe40000010243 */
[----:B------:R-:W1:Y:S01]  /*6130*/  @!P4 LDC.64 R28, c[0x0][0x398] ;  /* 0x0000e600ff1ccb82 */ /* 0x000e620000000a00 */
[----:B--2---:R2:W-:Y:S02]  /*6140*/  STL [R1+0x2b8], R32 ;  /* 0x0002b82001007387 */ /* 0x0045e40000100800 */
[----:B--2---:R-:W-:-:S06]  /*6150*/  HFMA2 R32, -RZ, RZ, 0, 0 ;  /* 0x00000000ff207431 */ /* 0x004fcc00000001ff */
[----:B---3--:R-:W2:Y:S04]  /*6160*/  @!P0 LDG.E R32, desc[UR10][R60.64] ;  /* 0x0000000a3c208981 */ /* 0x008ea8000c1e1900 */
[----:B------:R-:W3:Y:S01]  /*6170*/  LDL.LU.64 R60, [R1+0x728] ;  /* 0x00072800013c7983 */ /* 0x000ee20000300a00 */
[----:B0-----:R-:W-:-:S04]  /*6180*/  @!P4 IADD3 R56, P1, PT, R66, R56, RZ ;  /* 0x000000384238c210 */ /* 0x001fc80007f3e0ff */
[----:B------:R-:W-:Y:S02]  /*6190*/  @!P4 IADD3.X R57, PT, PT, R67, R57, RZ, P1, !PT ;  /* 0x000000394339c210 */ /* 0x000fe40000ffe4ff */
[----:B-1----:R-:W-:-:S04]  /*61a0*/  @!P4 IADD3 R28, P1, PT, R66, R28, RZ ;  /* 0x0000001c421cc210 */ /* 0x002fc80007f3e0ff */
[----:B------:R-:W-:Y:S02]  /*61b0*/  @!P4 IADD3.X R29, PT, PT, R67, R29, RZ, P1, !PT ;  /* 0x0000001d431dc210 */ /* 0x000fe40000ffe4ff */
[----:B------:R-:W4:Y:S01]  /*61c0*/  LDL.LU.64 R66, [R1+0x220] ;  /* 0x0002200001427983 */ /* 0x000f220000300a00 */
[----:B------:R-:W-:-:S03]  /*61d0*/  LOP3.LUT P6, RZ, R3, 0x400000, RZ, 0xc0, !PT ;  /* 0x0040000003ff7812 */ /* 0x000fc600078cc0ff */
[----:B--2---:R0:W-:Y:S02]  /*61e0*/  STL [R1+0x2b4], R32 ;  /* 0x0002b42001007387 */ /* 0x0041e40000100800 */
[----:B0-----:R-:W-:-:S08]  /*61f0*/  CS2R R32, SRZ ;  /* 0x0000000000207805 */ /* 0x001fd0000001ff00 */
[----:B---3--:R-:W2:Y:S04]  /*6200*/  @!P6 LDG.E R33, desc[UR10][R60.64] ;  /* 0x0000000a3c21e981 */ /* 0x008ea8000c1e1900 */
[----:B----4-:R0:W3:Y:S02]  /*6210*/  @!P0 LDG.E R32, desc[UR10][R66.64] ;  /* 0x0000000a42208981 */ /* 0x0100e4000c1e1900 */
[----:B0-----:R-:W-:-:S04]  /*6220*/  IADD3 R66, PT, PT, R0, 0x1a0, RZ ;  /* 0x000001a000427810 */ /* 0x001fc80007ffe0ff */
[----:B------:R-:W-:Y:S02]  /*6230*/  SHF.R.S32.HI R67, RZ, 0x1f, R66 ;  /* 0x0000001fff437819 */ /* 0x000fe40000011442 */
[----:B------:R-:W-:-:S04]  /*6240*/  ISETP.GE.U32.AND P1, PT, R66, UR16, PT ;  /* 0x0000001042007c0c */ /* 0x000fc8000bf26070 */
[----:B------:R-:W-:-:S13]  /*6250*/  ISETP.GE.AND.EX P0, PT, R67, UR17, PT, P1 ;  /* 0x0000001143007c0c */ /* 0x000fda000bf06310 */
[----:B------:R-:W0:Y:S02]  /*6260*/  @!P0 LDC.64 R60, c[0x0][0x3f8] ;  /* 0x0000fe00ff3c8b82 */ /* 0x000e240000000a00 */
[----:B0-----:R-:W-:-:S04]  /*6270*/  @!P0 IMAD R67, R67, R60, RZ ;  /* 0x0000003c43438224 */ /* 0x001fc800078e02ff */
[----:B------:R-:W-:Y:S01]  /*6280*/  @!P0 IMAD R67, R66, R61, R67 ;  /* 0x0000003d42438224 */ /* 0x000fe200078e0243 */
[----:B--2---:R0:W-:Y:S02]  /*6290*/  STL [R1+0x2ac], R33 ;  /* 0x0002ac2101007387 */ /* 0x0041e40000100800 */
[----:B0-----:R-:W-:-:S06]  /*62a0*/  MOV R33, RZ ;  /* 0x000000ff00217202 */ /* 0x001fcc0000000f00 */
[----:B------:R0:W2:Y:S02]  /*62b0*/  @!P6 LDG.E R33, desc[UR10][R62.64] ;  /* 0x0000000a3e21e981 */ /* 0x0000a4000c1e1900 */
[----:B0-----:R-:W-:Y:S02]  /*62c0*/  @!P0 MOV R62, R4 ;  /* 0x00000004003e8202 */ /* 0x001fe40000000f00 */
[----:B------:R-:W-:-:S03]  /*62d0*/  @!P0 MOV R63, R7 ;  /* 0x00000007003f8202 */ /* 0x000fc60000000f00 */
        /* <DEDUP_REMOVED lines=10> */
[----:B------:R-:W4:Y:S01]  /*6380*/  LDL.LU.64 R66, [R1+0x218] ;  /* 0x0002180001427983 */ /* 0x000f220000300a00 */
[----:B------:R-:W-:-:S03]  /*6390*/  LOP3.LUT R3, R3, 0xffffffbf, RZ, 0xc0, !PT ;  /* 0xffffffbf03037812 */ /* 0x000fc600078ec0ff */
[----:B------:R0:W-:Y:S01]  /*63a0*/  STL [R1+0x718], R51 ;  /* 0x0007183301007387 */ /* 0x0001e20000100800 */
[----:B------:R-:W-:Y:S01]  /*63b0*/  @P4 LOP3.LUT R3, R3, 0x40, RZ, 0xfc, !PT ;  /* 0x0000004003034812 */ /* 0x000fe200078efcff */
[----:B0-----:R-:W-:Y:S02]  /*63c0*/  HFMA2 R51, -RZ, RZ, 0, 0 ;  /* 0x00000000ff337431 */ /* 0x001fe400000001ff */
[----:B------:R0:W-:Y:S01]  /*63d0*/  STL [R1+0x710], R49 ;  /* 0x0007103101007387 */ /* 0x0001e20000100800 */
[----:B------:R-:W-:-:S04]  /*63e0*/  LOP3.LUT R3, R3, 0xffffffdf, RZ, 0xc0, !PT ;  /* 0xffffffdf03037812 */ /* 0x000fc800078ec0ff */
[----:B------:R-:W-:Y:S02]  /*63f0*/  @P0 LOP3.LUT R3, R3, 0x20, RZ, 0xfc, !PT ;  /* 0x0000002003030812 */ /* 0x000fe400078efcff */
[----:B0-----:R-:W-:-:S06]  /*6400*/  MOV R49, RZ ;  /* 0x000000ff00317202 */ /* 0x001fcc0000000f00 */
[----:B------:R-:W3:Y:S04]  /*6410*/  @!P5 LDG.E R49, desc[UR10][R68.64] ;  /* 0x0000000a4431d981 */ /* 0x000ee8000c1e1900 */
[----:B--2---:R0:W-:Y:S02]  /*6420*/  STL [R1+0x2a8], R33 ;  /* 0x0002a82101007387 */ /* 0x0041e40000100800 */
[----:B0-----:R-:W-:Y:S02]  /*6430*/  HFMA2 R33, -RZ, RZ, 0, 0 ;  /* 0x00000000ff217431 */ /* 0x001fe400000001ff */
[----:B----4-:R0:W2:Y:S02]  /*6440*/  @!P5 LDG.E R51, desc[UR10][R66.64] ;  /* 0x0000000a4233d981 */ /* 0x0100a4000c1e1900 */
[----:B0-----:R-:W-:-:S04]  /*6450*/  IADD3 R66, PT, PT, R0, 0x1a8, RZ ;  /* 0x000001a800427810 */ /* 0x001fc80007ffe0ff */
[----:B------:R-:W-:Y:S02]  /*6460*/  SHF.R.S32.HI R67, RZ, 0x1f, R66 ;  /* 0x0000001fff437819 */ /* 0x000fe40000011442 */
[----:B------:R-:W-:-:S04]  /*6470*/  ISETP.GE.U32.AND P1, PT, R66, UR16, PT ;  /* 0x0000001042007c0c */ /* 0x000fc8000bf26070 */
[----:B------:R-:W-:Y:S02]  /*6480*/  ISETP.GE.AND.EX P5, PT, R67, UR17, PT, P1 ;  /* 0x0000001143007c0c */ /* 0x000fe4000bfa6310 */
[----:B------:R-:W-:-:S13]  /*6490*/  LOP3.LUT P1, RZ, R3, 0x100000, RZ, 0xc0, !PT ;  /* 0x0010000003ff7812 */ /* 0x000fda000782c0ff */
[----:B------:R0:W4:Y:S02]  /*64a0*/  @!P1 LDG.E R33, desc[UR10][R16.64] ;  /* 0x0000000a10219981 */ /* 0x000124000c1e1900 */
[----:B0-----:R-:W-:Y:S02]  /*64b0*/  @!P5 MOV R16, R4 ;  /* 0x000000040010d202 */ /* 0x001fe40000000f00 */
[----:B------:R-:W-:Y:S02]  /*64c0*/  @!P5 MOV R17, R7 ;  /* 0x000000070011d202 */ /* 0x000fe40000000f00 */
[----:B------:R-:W-:Y:S01]  /*64d0*/  LOP3.LUT P6, RZ, R3, 0x80000, RZ, 0xc0, !PT ;  /* 0x0008000003ff7812 */ /* 0x000fe200078cc0ff */
[----:B----4-:R0:W-:Y:S02]  /*64e0*/  STL [R1+0x29c], R33 ;  /* 0x00029c2101007387 */ /* 0x0101e40000100800 */
[----:B0-----:R-:W-:-:S06]  /*64f0*/  MOV R33, RZ ;  /* 0x000000ff00217202 */ /* 0x001fcc0000000f00 */
[----:B------:R0:W4:Y:S02]  /*6500*/  @!P1 LDG.E R33, desc[UR10][R22.64] ;  /* 0x0000000a16219981 */ /* 0x000124000c1e1900 */
[----:B0-----:R-:W0:Y:S02]  /*6510*/  @!P5 LDC.64 R22, c[0x0][0x3f8] ;  /* 0x0000fe00ff16db82 */ /* 0x001e240000000a00 */
[----:B0-----:R-:W-:-:S04]  /*6520*/  @!P5 IMAD R67, R67, R22, RZ ;  /* 0x000000164343d224 */ /* 0x001fc800078e02ff */
[C---:B------:R-:W-:Y:S02]  /*6530*/  @!P5 IMAD R67, R66.reuse, R23, R67 ;  /* 0x000000174243d224 */ /* 0x040fe400078e0243 */
[----:B------:R-:W-:Y:S02]  /*6540*/  @!P5 IMAD.WIDE.U32 R22, R66, R22, R16 ;  /* 0x000000164216d225 */ /* 0x000fe400078e0010 */
[----:B------:R-:W0:Y:S03]  /*6550*/  @!P5 LDC.64 R16, c[0x0][0x3a0] ;  /* 0x0000e800ff10db82 */ /* 0x000e260000000a00 */
[----:B------:R-:W-:Y:S02]  /*6560*/  @!P5 IADD3 R66, PT, PT, R23, R67, RZ ;  /* 0x000000431742d210 */ /* 0x000fe40007ffe0ff */
[C---:B------:R-:W-:Y:S02]  /*6570*/  @!P5 SHF.L.U32 R67, R22.reuse, 0x1, RZ ;  /* 0x000000011643d819 */ /* 0x040fe400000006ff */
[----:B------:R-:W-:-:S02]  /*6580*/  @!P5 SHF.L.U64.HI R66, R22, 0x1, R66 ;  /* 0x000000011642d819 */ /* 0x000fc40000010242 */
[----:B------:R-:W1:Y:S03]  /*6590*/  @!P5 LDC.64 R22, c[0x0][0x398] ;  /* 0x0000e600ff16db82 */ /* 0x000e660000000a00 */
[----:B------:R3:W-:Y:S01]  /*65a0*/  STL [R1+0x6dc], R66 ;  /* 0x0006dc4201007387 */ /* 0x0007e20000100800 */
[----:B0-----:R-:W-:-:S04]  /*65b0*/  @!P5 IADD3 R16, P1, PT, R67, R16, RZ ;  /* 0x000000104310d210 */ /* 0x001fc80007f3e0ff */
[----:B------:R-:W-:Y:S02]  /*65c0*/  @!P5 IADD3.X R17, PT, PT, R66, R17, RZ, P1, !PT ;  /* 0x000000114211d210 */ /* 0x000fe40000ffe4ff */
[----:B-1----:R-:W-:-:S04]  /*65d0*/  @!P5 IADD3 R22, P1, PT, R67, R22, RZ ;  /* 0x000000164316d210 */ /* 0x002fc80007f3e0ff */
[----:B------:R-:W-:Y:S02]  /*65e0*/  @!P5 IADD3.X R23, PT, PT, R66, R23, RZ, P1, !PT ;  /* 0x000000174217d210 */ /* 0x000fe40000ffe4ff */
[----:B---3--:R-:W-:-:S06]  /*65f0*/  MOV R66, RZ ;  /* 0x000000ff00427202 */ /* 0x008fcc0000000f00 */
[----:B------:R-:W3:Y:S01]  /*6600*/  @!P6 LDG.E R66, desc[UR10][R18.64] ;  /* 0x0000000a1242e981 */ /* 0x000ee2000c1e1900 */
[----:B------:R-:W-:-:S03]  /*6610*/  LOP3.LUT P0, RZ, R3, 0x40000, RZ, 0xc0, !PT ;  /* 0x0004000003ff7812 */ /* 0x000fc6000780c0ff */
[----:B------:R-:W-:Y:S04]  /*6620*/  STL [R1+0x6d0], R67 ;  /* 0x0006d04301007387 */ /* 0x000fe80000100800 */
[----:B---3--:R0:W-:Y:S02]  /*6630*/  STL [R1+0x28c], R66 ;  /* 0x00028c4201007387 */ /* 0x0081e40000100800 */
[----:B0-----:R-:W-:Y:S01]  /*6640*/  MOV R66, R9 ;  /* 0x0000000900427202 */ /* 0x001fe20000000f00 */
[----:B------:R-:W-:-:S06]  /*6650*/  HFMA2 R9, -RZ, RZ, 0, 0 ;  /* 0x00000000ff097431 */ /* 0x000fcc00000001ff */
[----:B------:R0:W3:Y:S01]  /*6660*/  @!P0 LDG.E R9, desc[UR10][R36.64] ;  /* 0x0000000a24098981 */ /* 0x0000e2000c1e1900 */
[----:B--2---:R-:W-:Y:S01]  /*6670*/  MOV R67, R51 ;  /* 0x0000003300437202 */ /* 0x004fe20000000f00 */
[----:B------:R-:W-:Y:S01]  /*6680*/  HFMA2 R51, -RZ, RZ, 0, 0 ;  /* 0x00000000ff337431 */ /* 0x000fe200000001ff */
[----:B------:R-:W-:-:S04]  /*6690*/  IADD3 R18, PT, PT, R0, 0x1b0, RZ ;  /* 0x000001b000127810 */ /* 0x000fc80007ffe0ff */
[----:B------:R-:W-:Y:S01]  /*66a0*/  SHF.R.S32.HI R19, RZ, 0x1f, R18 ;  /* 0x0000001fff137819 */ /* 0x000fe20000011412 */
[----:B------:R-:W2:Y:S01]  /*66b0*/  @!P6 LDG.E R51, desc[UR10][R64.64] ;  /* 0x0000000a4033e981 */ /* 0x000ea2000c1e1900 */
[----:B------:R-:W-:-:S04]  /*66c0*/  ISETP.GE.U32.AND P1, PT, R18, UR16, PT ;  /* 0x0000001012007c0c */ /* 0x000fc8000bf26070 */
[----:B------:R-:W-:-:S13]  /*66d0*/  ISETP.GE.AND.EX P6, PT, R19, UR17, PT, P1 ;  /* 0x0000001113007c0c */ /* 0x000fda000bfc6310 */
[----:B0-----:R-:W-:Y:S02]  /*66e0*/  @!P6 MOV R36, R4 ;  /* 0x000000040024e202 */ /* 0x001fe40000000f00 */
[----:B------:R-:W-:Y:S02]  /*66f0*/  @!P6 MOV R37, R7 ;  /* 0x000000070025e202 */ /* 0x000fe40000000f00 */
[----:B------:R-:W-:-:S04]  /*6700*/  LOP3.LUT R3, R3, 0xffffffef, RZ, 0xc0, !PT ;  /* 0xffffffef03037812 */ /* 0x000fc800078ec0ff */
[----:B------:R-:W-:-:S04]  /*6710*/  @P5 LOP3.LUT R3, R3, 0x10, RZ, 0xfc, !PT ;  /* 0x0000001003035812 */ /* 0x000fc800078efcff */
[----:B------:R-:W-:-:S04]  /*6720*/  LOP3.LUT R3, R3, 0xfffffff7, RZ, 0xc0, !PT ;  /* 0xfffffff703037812 */ /* 0x000fc800078ec0ff */
[----:B------:R-:W-:Y:S01]  /*6730*/  @P6 LOP3.LUT R3, R3, 0x8, RZ, 0xfc, !PT ;  /* 0x0000000803036812 */ /* 0x000fe200078efcff */
[----:B---3--:R0:W-:Y:S02]  /*6740*/  STL [R1+0x288], R9 ;  /* 0x0002880901007387 */ /* 0x0081e40000100800 */
[----:B0-----:R-:W-:-:S06]  /*6750*/  MOV R9, RZ ;  /* 0x000000ff00097202 */ /* 0x001fcc0000000f00 */
[----:B------:R0:W3:Y:S02]  /*6760*/  @!P0 LDG.E R9, desc[UR10][R26.64] ;  /* 0x0000000a1a098981 */ /* 0x0000e4000c1e1900 */
        /* <DEDUP_REMOVED lines=13> */
[----:B------:R-:W-:Y:S02]  /*6840*/  LOP3.LUT P6, RZ, R2, 0x80000000, RZ, 0xc0, !PT ;  /* 0x8000000002ff7812 */ /* 0x000fe400078cc0ff */
[----:B----4-:R-:W-:Y:S01]  /*6850*/  MOV R36, R33 ;  /* 0x0000002100247202 */ /* 0x010fe20000000f00 */
[----:B------:R-:W-:-:S10]  /*6860*/  HFMA2 R33, -RZ, RZ, 0, 0 ;  /* 0x00000000ff217431 */ /* 0x000fd400000001ff */
[----:B------:R-:W4:Y:S01]  /*6870*/  @!P6 LDG.E R33, desc[UR10][R30.64] ;  /* 0x0000000a1e21e981 */ /* 0x000f22000c1e1900 */
[----:B------:R-:W-:-:S03]  /*6880*/  MOV R37, R32 ;  /* 0x0000002000257202 */ /* 0x000fc60000000f00 */
[----:B------:R-:W3:Y:S04]  /*6890*/  LDL.LU R32, [R1+0x720] ;  /* 0x0007200001207983 */ /* 0x000ee80000300800 */
[----:B----4-:R0:W-:Y:S04]  /*68a0*/  STL [R1+0x27c], R33 ;  /* 0x00027c2101007387 */ /* 0x0101e80000100800 */
[----:B0-----:R-:W3:Y:S01]  /*68b0*/  LDL.LU R33, [R1+0x71c] ;  /* 0x00071c0001217983 */ /* 0x001ee20000300800 */
[----:B------:R-:W-:Y:S01]  /*68c0*/  HFMA2 R30, -RZ, RZ, 0, 0 ;  /* 0x00000000ff1e7431 */ /* 0x000fe200000001ff */
[----:B--2---:R-:W-:-:S02]  /*68d0*/  MOV R31, R51 ;  /* 0x00000033001f7202 */ /* 0x004fc40000000f00 */
[----:B------:R-:W2:Y:S04]  /*68e0*/  LDL.LU R51, [R1+0x718] ;  /* 0x0007180001337983 */ /* 0x000ea80000300800 */
[----:B---3--:R0:W3:Y:S02]  /*68f0*/  @!P6 LDG.E R30, desc[UR10][R32.64] ;  /* 0x0000000a201ee981 */ /* 0x0080e4000c1e1900 */
[----:B0-----:R-:W-:-:S04]  /*6900*/  IADD3 R32, PT, PT, R0, 0x1b8, RZ ;  /* 0x000001b800207810 */ /* 0x001fc80007ffe0ff */
[----:B------:R-:W-:Y:S02]  /*6910*/  ISETP.GE.U32.AND P1, PT, R32, UR16, PT ;  /* 0x0000001020007c0c */ /* 0x000fe4000bf26070 */
[----:B------:R-:W-:Y:S02]  /*6920*/  MOV R33, R66 ;  /* 0x0000004200217202 */ /* 0x000fe40000000f00 */
[----:B------:R-:W-:Y:S02]  /*6930*/  MOV R66, R67 ;  /* 0x0000004300427202 */ /* 0x000fe40000000f00 */
[----:B------:R-:W-:Y:S01]  /*6940*/  MOV R67, R41 ;  /* 0x0000002900437202 */ /* 0x000fe20000000f00 */
[----:B------:R-:W-:Y:S01]  /*6950*/  HFMA2 R41, -RZ, RZ, 0, 0 ;  /* 0x00000000ff297431 */ /* 0x000fe200000001ff */
[----:B---3--:R0:W-:Y:S02]  /*6960*/  STL [R1+0x278], R30 ;  /* 0x0002781e01007387 */ /* 0x0081e40000100800 */
[----:B0-----:R-:W-:-:S04]  /*6970*/  SHF.R.S32.HI R30, RZ, 0x1f, R32 ;  /* 0x0000001fff1e7819 */ /* 0x001fc80000011420 */
[----:B------:R-:W-:Y:S02]  /*6980*/  ISETP.GE.AND.EX P6, PT, R30, UR17, PT, P1 ;  /* 0x000000111e007c0c */ /* 0x000fe4000bfc6310 */
[----:B------:R-:W-:-:S13]  /*6990*/  LOP3.LUT P1, RZ, R3, 0x10000, RZ, 0xc0, !PT ;  /* 0x0001000003ff7812 */ /* 0x000fda000782c0ff */
[----:B--2---:R-:W2:Y:S04]  /*69a0*/  @!P1 LDG.E R41, desc[UR10][R50.64] ;  /* 0x0000000a32299981 */ /* 0x004ea8000c1e1900 */
[----:B--2---:R0:W-:Y:S04]  /*69b0*/  STL [R1+0x274], R41 ;  /* 0x0002742901007387 */ /* 0x0041e80000100800 */
[----:B0-----:R-:W2:Y:S01]  /*69c0*/  LDL.LU R41, [R1+0x714] ;  /* 0x0007140001297983 */ /* 0x001ea20000300800 */
[----:B------:R-:W-:Y:S01]  /*69d0*/  MOV R50, R31 ;  /* 0x0000001f00327202 */ /* 0x000fe20000000f00 */
[----:B------:R-:W-:Y:S01]  /*69e0*/  HFMA2 R31, -RZ, RZ, 0, 0 ;  /* 0x00000000ff1f7431 */ /* 0x000fe200000001ff */
[----:B------:R-:W-:-:S05]  /*69f0*/  MOV R51, R36 ;  /* 0x0000002400337202 */ /* 0x000fca0000000f00 */
[----:B--2---:R0:W2:Y:S02]  /*6a00*/  @!P1 LDG.E R31, desc[UR10][R40.64] ;  /* 0x0000000a281f9981 */ /* 0x0040a4000c1e1900 */
[----:B0-----:R-:W-:Y:S02]  /*6a10*/  MOV R41, R37 ;  /* 0x0000002500297202 */ /* 0x001fe40000000f00 */
[----:B------:R-:W0:Y:S02]  /*6a20*/  @!P6 LDC.64 R36, c[0x0][0x3f8] ;  /* 0x0000fe00ff24eb82 */ /* 0x000e240000000a00 */
[----:B0-----:R-:W-:Y:S01]  /*6a30*/  @!P6 IMAD R40, R30, R36, RZ ;  /* 0x000000241e28e224 */ /* 0x001fe200078e02ff */
[----:B------:R-:W-:-:S03]  /*6a40*/  @!P6 MOV R30, R4 ;  /* 0x00000004001ee202 */ /* 0x000fc60000000f00 */
[----:B------:R-:W-:Y:S01]  /*6a50*/  @!P6 IMAD R40, R32, R37, R40 ;  /* 0x000000252028e224 */ /* 0x000fe200078e0228 */
[----:B------:R-:W-:Y:S01]  /*6a60*/  LOP3.LUT P0, RZ, R3, 0x8000, RZ, 0xc0, !PT ;  /* 0x0000800003ff7812 */ /* 0x000fe2000780c0ff */
[----:B--2---:R0:W-:Y:S02]  /*6a70*/  STL [R1+0x25c], R31 ;  /* 0x00025c1f01007387 */ /* 0x0041e40000100800 */
[----:B0-----:R-:W-:-:S03]  /*6a80*/  @!P6 MOV R31, R7 ;  /* 0x00000007001fe202 */ /* 0x001fc60000000f00 */
[----:B------:R-:W-:Y:S01]  /*6a90*/  @!P6 IMAD.WIDE.U32 R36, R32, R36, R30 ;  /* 0x000000242024e225 */ /* 0x000fe200078e001e */
[----:B------:R-:W-:Y:S02]  /*6aa0*/  MOV R31, R33 ;  /* 0x00000021001f7202 */ /* 0x000fe40000000f00 */
[----:B------:R-:W0:Y:S02]  /*6ab0*/  @!P6 LDC.64 R32, c[0x0][0x3a0] ;  /* 0x0000e800ff20eb82 */ /* 0x000e240000000a00 */
[----:B------:R-:W-:Y:S02]  /*6ac0*/  @!P6 IADD3 R30, PT, PT, R37, R40, RZ ;  /* 0x00000028251ee210 */ /* 0x000fe40007ffe0ff */
[----:B------:R-:W-:Y:S02]  /*6ad0*/  MOV R40, R31 ;  /* 0x0000001f00287202 */ /* 0x000fe40000000f00 */
[C---:B------:R-:W-:Y:S02]  /*6ae0*/  @!P6 SHF.L.U64.HI R30, R36.reuse, 0x1, R30 ;  /* 0x00000001241ee819 */ /* 0x040fe4000001021e */
[----:B------:R-:W-:-:S02]  /*6af0*/  @!P6 SHF.L.U32 R31, R36, 0x1, RZ ;  /* 0x00000001241fe819 */ /* 0x000fc400000006ff */
[----:B------:R-:W1:Y:S02]  /*6b00*/  @!P6 LDC.64 R36, c[0x0][0x398] ;  /* 0x0000e600ff24eb82 */ /* 0x000e640000000a00 */
[----:B0-----:R-:W-:-:S04]  /*6b10*/  @!P6 IADD3 R32, P1, PT, R31, R32, RZ ;  /* 0x000000201f20e210 */ /* 0x001fc80007f3e0ff */
[----:B------:R-:W-:Y:S02]  /*6b20*/  @!P6 IADD3.X R33, PT, PT, R30, R33, RZ, P1, !PT ;  /* 0x000000211e21e210 */ /* 0x000fe40000ffe4ff */
[----:B-1----:R-:W-:-:S04]  /*6b30*/  @!P6 IADD3 R36, P1, PT, R31, R36, RZ ;  /* 0x000000241f24e210 */ /* 0x002fc80007f3e0ff */
[----:B------:R-:W-:Y:S01]  /*6b40*/  @!P6 IADD3.X R37, PT, PT, R30, R37, RZ, P1, !PT ;  /* 0x000000251e25e210 */ /* 0x000fe20000ffe4ff */
[----:B------:R-:W-:-:S06]  /*6b50*/  HFMA2 R30, -RZ, RZ, 0, 0 ;  /* 0x00000000ff1e7431 */ /* 0x000fcc00000001ff */
[----:B------:R-:W2:Y:S01]  /*6b60*/  @!P0 LDG.E R30, desc[UR10][R42.64] ;  /* 0x0000000a2a1e8981 */ /* 0x000ea2000c1e1900 */
[----:B------:R-:W-:-:S03]  /*6b70*/  MOV R31, R49 ;  /* 0x00000031001f7202 */ /* 0x000fc60000000f00 */
[----:B------:R-:W3:Y:S04]  /*6b80*/  LDL.LU R49, [R1+0x710] ;  /* 0x0007100001317983 */ /* 0x000ee80000300800 */
[----:B--2---:R0:W-:Y:S02]  /*6b90*/  STL [R1+0x258], R30 ;  /* 0x0002581e01007387 */ /* 0x0041e40000100800 */
[----:B0-----:R-:W-:-:S06]  /*6ba0*/  MOV R30, RZ ;  /* 0x000000ff001e7202 */ /* 0x001fcc0000000f00 */
[----:B------:R0:W2:Y:S01]  /*6bb0*/  @!P0 LDG.E R30, desc[UR10][R44.64] ;  /* 0x0000000a2c1e8981 */ /* 0x0000a2000c1e1900 */
[----:B------:R-:W-:Y:S02]  /*6bc0*/  LOP3.LUT R3, R3, 0xfffffffb, RZ, 0xc0, !PT ;  /* 0xfffffffb03037812 */ /* 0x000fe400078ec0ff */
[----:B0-----:R-:W-:Y:S02]  /*6bd0*/  MOV R44, R40 ;  /* 0x00000028002c7202 */ /* 0x001fe40000000f00 */
[----:B------:R-:W-:Y:S02]  /*6be0*/  IADD3 R40, PT, PT, R0, 0x1c0, RZ ;  /* 0x000001c000287810 */ /* 0x000fe40007ffe0ff */
[----:B------:R-:W-:Y:S02]  /*6bf0*/  @P6 LOP3.LUT R3, R3, 0x4, RZ, 0xfc, !PT ;  /* 0x0000000403036812 */ /* 0x000fe400078efcff */
[----:B------:R-:W-:Y:S01]  /*6c00*/  ISETP.GE.U32.AND P1, PT, R40, UR16, PT ;  /* 0x0000001028007c0c */ /* 0x000fe2000bf26070 */
[----:B------:R-:W-:Y:S01]  /*6c10*/  HFMA2 R42, -RZ, RZ, 0, 0 ;  /* 0x00000000ff2a7431 */ /* 0x000fe200000001ff */
[----:B--2---:R0:W-:Y:S02]  /*6c20*/  STL [R1+0x244], R30 ;  /* 0x0002441e01007387 */ /* 0x0041e40000100800 */
[----:B0-----:R-:W-:-:S04]  /*6c30*/  SHF.R.S32.HI R30, RZ, 0x1f, R40 ;  /* 0x0000001fff1e7819 */ /* 0x001fc80000011428 */
[----:B------:R-:W-:Y:S02]  /*6c40*/  ISETP.GE.AND.EX P0, PT, R30, UR17, PT, P1 ;  /* 0x000000111e007c0c */ /* 0x000fe4000bf06310 */
[----:B------:R-:W-:-:S13]  /*6c50*/  LOP3.LUT P1, RZ, R3, 0x4000, RZ, 0xc0, !PT ;  /* 0x0000400003ff7812 */ /* 0x000fda000782c0ff */
[----:B---3--:R0:W2:Y:S02]  /*6c60*/  @!P1 LDG.E R42, desc[UR10][R48.64] ;  /* 0x0000000a302a9981 */ /* 0x0080a4000c1e1900 */
[----:B0-----:R-:W-:Y:S01]  /*6c70*/  MOV R49, R31 ;  /* 0x0000001f00317202 */ /* 0x001fe20000000f00 */
[----:B------:R-:W-:-:S06]  /*6c80*/  HFMA2 R31, -RZ, RZ, 0, 0 ;  /* 0x00000000ff1f7431 */ /* 0x000fcc00000001ff */
[----:B------:R0:W3:Y:S02]  /*6c90*/  @!P1 LDG.E R31, desc[UR10][R12.64] ;  /* 0x0000000a0c1f9981 */ /* 0x0000e4000c1e1900 */
[----:B0-----:R-:W0:Y:S01]  /*6ca0*/  @!P0 LDC.64 R12, c[0x0][0x3f8] ;  /* 0x0000fe00ff0c8b82 */ /* 0x001e220000000a00 */
[----:B------:R-:W-:Y:S01]  /*6cb0*/  MOV R45, R41 ;  /* 0x00000029002d7202 */ /* 0x000fe20000000f00 */
[----:B0-----:R-:W-:-:S04]  /*6cc0*/  @!P0 IMAD R30, R30, R12, RZ ;  /* 0x0000000c1e1e8224 */ /* 0x001fc800078e02ff */
[----:B------:R-:W-:Y:S01]  /*6cd0*/  @!P0 IMAD R13, R40, R13, R30 ;  /* 0x0000000d280d8224 */ /* 0x000fe200078e021e */
[----:B------:R-:W-:Y:S01]  /*6ce0*/  @!P0 MOV R30, R4 ;  /* 0x00000004001e8202 */ /* 0x000fe20000000f00 */
[----:B--2---:R0:W-:Y:S02]  /*6cf0*/  STL [R1+0x240], R42 ;  /* 0x0002402a01007387 */ /* 0x0041e40000100800 */
[----:B0-----:R-:W0:Y:S02]  /*6d00*/  @!P0 LDC.64 R42, c[0x0][0x3a0] ;  /* 0x0000e800ff2a8b82 */ /* 0x001e240000000a00 */
[----:B---3--:R1:W-:Y:S02]  /*6d10*/  STL [R1+0x22c], R31 ;  /* 0x00022c1f01007387 */ /* 0x0083e40000100800 */
[----:B-1----:R-:W-:-:S03]  /*6d20*/  @!P0 MOV R31, R7 ;  /* 0x00000007001f8202 */ /* 0x002fc60000000f00 */
[----:B------:R-:W-:Y:S02]  /*6d30*/  @!P0 IMAD.WIDE.U32 R30, R40, R12, R30 ;  /* 0x0000000c281e8225 */ /* 0x000fe400078e001e */
[----:B------:R-:W1:Y:S03]  /*6d40*/  @!P0 LDC.64 R40, c[0x0][0x398] ;  /* 0x0000e600ff288b82 */ /* 0x000e660000000a00 */
[----:B------:R-:W-:-:S04]  /*6d50*/  @!P0 IADD3 R12, PT, PT, R31, R13, RZ ;  /* 0x0000000d1f0c8210 */ /* 0x000fc80007ffe0ff */
[C---:B------:R-:W-:Y:S02]  /*6d60*/  @!P0 SHF.L.U64.HI R12, R30.reuse, 0x1, R12 ;  /* 0x000000011e0c8819 */ /* 0x040fe4000001020c */
[----:B------:R-:W-:-:S04]  /*6d70*/  @!P0 SHF.L.U32 R30, R30, 0x1, RZ ;  /* 0x000000011e1e8819 */ /* 0x000fc800000006ff */
[----:B0-----:R-:W-:-:S04]  /*6d80*/  @!P0 IADD3 R42, P1, PT, R30, R42, RZ ;  /* 0x0000002a1e2a8210 */ /* 0x001fc80007f3e0ff */
[----:B------:R-:W-:Y:S02]  /*6d90*/  @!P0 IADD3.X R43, PT, PT, R12, R43, RZ, P1, !PT ;  /* 0x0000002b0c2b8210 */ /* 0x000fe40000ffe4ff */
[----:B-1----:R-:W-:Y:S02]  /*6da0*/  @!P0 IADD3 R40, P1, PT, R30, R40, RZ ;  /* 0x000000281e288210 */ /* 0x002fe40007f3e0ff */
[----:B------:R-:W2:Y:S01]  /*6db0*/  LDL.LU.64 R30, [R1+0x250] ;  /* 0x00025000011e7983 */ /* 0x000ea20000300a00 */
[----:B------:R-:W-:Y:S02]  /*6dc0*/  LOP3.LUT R3, R3, 0xfffffffd, RZ, 0xc0, !PT ;  /* 0xfffffffd03037812 */ /* 0x000fe400078ec0ff */
[----:B------:R-:W-:Y:S02]  /*6dd0*/  @!P0 IADD3.X R41, PT, PT, R12, R41, RZ, P1, !PT ;  /* 0x000000290c298210 */ /* 0x000fe40000ffe4ff */
[----:B------:R-:W-:Y:S02]  /*6de0*/  @P0 LOP3.LUT R3, R3, 0x2, RZ, 0xfc, !PT ;  /* 0x0000000203030812 */ /* 0x000fe400078efcff */
[----:B------:R-:W-:-:S02]  /*6df0*/  LOP3.LUT P0, RZ, R2, 0x40000000, RZ, 0xc0, !PT ;  /* 0x4000000002ff7812 */ /* 0x000fc4000780c0ff */
[----:B------:R-:W-:Y:S01]  /*6e00*/  MOV R12, RZ ;  /* 0x000000ff000c7202 */ /* 0x000fe20000000f00 */
[----:B------:R-:W-:-:S10]  /*6e10*/  HFMA2 R48, -RZ, RZ, 0, 0 ;  /* 0x00000000ff307431 */ /* 0x000fd400000001ff */
[----:B------:R0:W3:Y:S02]  /*6e20*/  @!P0 LDG.E R48, desc[UR10][R52.64] ;  /* 0x0000000a34308981 */ /* 0x0000e4000c1e1900 */
[----:B0-----:R-:W-:Y:S02]  /*6e30*/  MOV R52, R44 ;  /* 0x0000002c00347202 */ /* 0x001fe40000000f00 */
[----:B--2---:R0:W2:Y:S02]  /*6e40*/  @!P0 LDG.E R12, desc[UR10][R30.64] ;  /* 0x0000000a1e0c8981 */ /* 0x0040a4000c1e1900 */
[----:B0-----:R-:W-:-:S04]  /*6e50*/  IADD3 R31, PT, PT, R0, 0x1c8, RZ ;  /* 0x000001c8001f7810 */ /* 0x001fc80007ffe0ff */
[----:B------:R-:W-:Y:S02]  /*6e60*/  SHF.R.S32.HI R44, RZ, 0x1f, R31 ;  /* 0x0000001fff2c7819 */ /* 0x000fe4000001141f */
[----:B------:R-:W-:-:S04]  /*6e70*/  ISETP.GE.U32.AND P1, PT, R31, UR16, PT ;  /* 0x000000101f007c0c */ /* 0x000fc8000bf26070 */
[----:B------:R-:W-:Y:S02]  /*6e80*/  ISETP.GE.AND.EX P0, PT, R44, UR17, PT, P1 ;  /* 0x000000112c007c0c */ /* 0x000fe4000bf06310 */
[----:B------:R-:W-:Y:S02]  /*6e90*/  LOP3.LUT P1, RZ, R3, 0x1000, RZ, 0xc0, !PT ;  /* 0x0000100003ff7812 */ /* 0x000fe4000782c0ff */
[----:B------:R-:W-:-:S11]  /*6ea0*/  MOV R30, RZ ;  /* 0x000000ff001e7202 */ /* 0x000fd60000000f00 */
[----:B------:R0:W4:Y:S02]  /*6eb0*/  @!P1 LDG.E R30, desc[UR10][R38.64] ;  /* 0x0000000a261e9981 */ /* 0x000124000c1e1900 */
[----:B0-----:R-:W0:Y:S01]  /*6ec0*/  @!P0 LDC.64 R38, c[0x0][0x3f8] ;  /* 0x0000fe00ff268b82 */ /* 0x001e220000000a00 */
[----:B------:R-:W-:Y:S01]  /*6ed0*/  MOV R53, R49 ;  /* 0x0000003100357202 */ /* 0x000fe20000000f00 */
[----:B---3--:R1:W-:Y:S06]  /*6ee0*/  STL [R1+0x21c], R48 ;  /* 0x00021c3001007387 */ /* 0x0083ec0000100800 */
[----:B-1----:R-:W1:Y:S01]  /*6ef0*/  @!P0 LDC.64 R48, c[0x0][0x3a0] ;  /* 0x0000e800ff308b82 */ /* 0x002e620000000a00 */
[----:B0-----:R-:W-:-:S04]  /*6f00*/  @!P0 IMAD R44, R44, R38, RZ ;  /* 0x000000262c2c8224 */ /* 0x001fc800078e02ff */
[----:B------:R-:W-:Y:S01]  /*6f10*/  @!P0 IMAD R39, R31, R39, R44 ;  /* 0x000000271f278224 */ /* 0x000fe200078e022c */
[----:B------:R-:W-:Y:S01]  /*6f20*/  @!P0 MOV R44, R4 ;  /* 0x00000004002c8202 */ /* 0x000fe20000000f00 */
[----:B------:R-:W-:-:S06]  /*6f30*/  HFMA2 R13, -RZ, RZ, 0, 0 ;  /* 0x00000000ff0d7431 */ /* 0x000fcc00000001ff */
[----:B------:R-:W3:Y:S04]  /*6f40*/  @!P1 LDG.E R13, desc[UR10][R58.64] ;  /* 0x0000000a3a0d9981 */ /* 0x000ee8000c1e1900 */
[----:B--2---:R-:W-:Y:S04]  /*6f50*/  STL [R1+0x4cc], R12 ;  /* 0x0004cc0c01007387 */ /* 0x004fe80000100800 */
[----:B------:R0:W-:Y:S02]  /*6f60*/  STL [R1+0x56c], R12 ;  /* 0x00056c0c01007387 */ /* 0x0001e40000100800 */
[----:B0-----:R-:W-:-:S02]  /*6f70*/  MOV R12, R45 ;  /* 0x0000002d000c7202 */ /* 0x001fc40000000f00 */
[----:B------:R-:W-:-:S03]  /*6f80*/  @!P0 MOV R45, R7 ;  /* 0x00000007002d8202 */ /* 0x000fc60000000f00 */
[----:B------:R-:W-:-:S05]  /*6f90*/  @!P0 IMAD.WIDE.U32 R44, R31, R38, R44 ;  /* 0x000000261f2c8225 */ /* 0x000fca00078e002c */
[----:B------:R-:W-:Y:S02]  /*6fa0*/  @!P0 IADD3 R31, PT, PT, R45, R39, RZ ;  /* 0x000000272d1f8210 */ /* 0x000fe40007ffe0ff */
[C---:B------:R-:W-:Y:S02]  /*6fb0*/  @!P0 SHF.L.U32 R38, R44.reuse, 0x1, RZ ;  /* 0x000000012c268819 */ /* 0x040fe400000006ff */
[----:B------:R-:W-:Y:S02]  /*6fc0*/  @!P0 SHF.L.U64.HI R31, R44, 0x1, R31 ;  /* 0x000000012c1f8819 */ /* 0x000fe4000001021f */
[----:B------:R-:W0:Y:S01]  /*6fd0*/  @!P0 LDC.64 R44, c[0x0][0x398] ;  /* 0x0000e600ff2c8b82 */ /* 0x000e220000000a00 */
[----:B-1----:R-:W-:-:S04]  /*6fe0*/  @!P0 IADD3 R48, P1, PT, R38, R48, RZ ;  /* 0x0000003026308210 */ /* 0x002fc80007f3e0ff */
[----:B------:R-:W-:Y:S02]  /*6ff0*/  @!P0 IADD3.X R49, PT, PT, R31, R49, RZ, P1, !PT ;  /* 0x000000311f318210 */ /* 0x000fe40000ffe4ff */
[----:B0-----:R-:W-:Y:S02]  /*7000*/  @!P0 IADD3 R44, P1, PT, R38, R44, RZ ;  /* 0x0000002c262c8210 */ /* 0x001fe40007f3e0ff */
[----:B------:R-:W2:Y:S01]  /*7010*/  LDL.64 R38, [R1+0x248] ;  /* 0x0002480001267983 */ /* 0x000ea20000100a00 */
[----:B------:R-:W-:-:S04]  /*7020*/  LOP3.LUT R3, R3, 0xfffffffe, RZ, 0xc0, !PT ;  /* 0xfffffffe03037812 */ /* 0x000fc800078ec0ff */
[----:B------:R-:W-:Y:S02]  /*7030*/  @P0 LOP3.LUT R3, R3, 0x1, RZ, 0xfc, !PT ;  /* 0x0000000103030812 */ /* 0x000fe400078efcff */
[----:B------:R-:W-:Y:S02]  /*7040*/  @!P0 IADD3.X R45, PT, PT, R31, R45, RZ, P1, !PT ;  /* 0x0000002d1f2d8210 */ /* 0x000fe40000ffe4ff */
[----:B------:R-:W-:Y:S01]  /*7050*/  LOP3.LUT P1, RZ, R3, 0x800, RZ, 0xc0, !PT ;  /* 0x0000080003ff7812 */ /* 0x000fe2000782c0ff */
[----:B------:R-:W-:-:S12]  /*7060*/  HFMA2 R31, -RZ, RZ, 0, 0 ;  /* 0x00000000ff1f7431 */ /* 0x000fd800000001ff */
[----:B--2---:R-:W2:Y:S04]  /*7070*/  @!P1 LDG.E R31, desc[UR10][R38.64] ;  /* 0x0000000a261f9981 */ /* 0x004ea8000c1e1900 */
[----:B----4-:R-:W-:Y:S04]  /*7080*/  STL [R1+0x4c8], R30 ;  /* 0x0004c81e01007387 */ /* 0x010fe80000100800 */
        /* <DEDUP_REMOVED lines=19> */
[----:B0-----:R-:W2:Y:S01]  /*71c0*/  LDL.64 R30, [R1+0x230] ;  /* 0x00023000011e7983 */ /* 0x001ea20000100a00 */
[----:B------:R-:W-:Y:S01]  /*71d0*/  MOV R38, RZ ;  /* 0x000000ff00267202 */ /* 0x000fe20000000f00 */
[----:B------:R-:W-:-:S06]  /*71e0*/  HFMA2 R39, -RZ, RZ, 0, 0 ;  /* 0x00000000ff277431 */ /* 0x000fcc00000001ff */
[----:B------:R0:W4:Y:S02]  /*71f0*/  @!P2 LDG.E R39, desc[UR10][R24.64] ;  /* 0x0000000a1827a981 */ /* 0x000124000c1e1900 */
[----:B0-----:R-:W-:-:S06]  /*7200*/  HFMA2 R24, -RZ, RZ, 0, 0 ;  /* 0x00000000ff187431 */ /* 0x001fcc00000001ff */
[----:B------:R-:W4:Y:S04]  /*7210*/  @!P2 LDG.E R24, desc[UR10][R54.64] ;  /* 0x0000000a3618a981 */ /* 0x000f28000c1e1900 */
[----:B--2---:R0:W2:Y:S01]  /*7220*/  @!P1 LDG.E R38, desc[UR10][R30.64] ;  /* 0x0000000a1e269981 */ /* 0x0040a2000c1e1900 */
[----:B------:R-:W-:-:S04]  /*7230*/  IADD3 R58, PT, PT, R0, 0x1d0, RZ ;  /* 0x000001d0003a7810 */ /* 0x000fc80007ffe0ff */
[----:B------:R-:W-:Y:S01]  /*7240*/  ISETP.GE.U32.AND P1, PT, R58, UR16, PT ;  /* 0x000000103a007c0c */ /* 0x000fe2000bf26070 */
[----:B---3--:R-:W-:Y:S04]  /*7250*/  STL [R1+0x4c4], R13 ;  /* 0x0004c40d01007387 */ /* 0x008fe80000100800 */
[----:B------:R-:W-:Y:S01]  /*7260*/  STL [R1+0x4d0], R13 ;  /* 0x0004d00d01007387 */ /* 0x000fe20000100800 */
[----:B0-----:R-:W-:Y:S02]  /*7270*/  MOV R31, R12 ;  /* 0x0000000c001f7202 */ /* 0x001fe40000000f00 */
[----:B------:R-:W-:Y:S01]  /*7280*/  MOV R12, R50 ;  /* 0x00000032000c7202 */ /* 0x000fe20000000f00 */
[----:B------:R-:W-:Y:S04]  /*7290*/  STL [R1+0x4d8], R13 ;  /* 0x0004d80d01007387 */ /* 0x000fe80000100800 */
[----:B------:R0:W-:Y:S02]  /*72a0*/  STL [R1+0x548], R13 ;  /* 0x0005480d01007387 */ /* 0x0001e40000100800 */
[----:B0-----:R-:W-:-:S02]  /*72b0*/  MOV R13, R51 ;  /* 0x00000033000d7202 */ /* 0x001fc40000000f00 */
[----:B------:R-:W-:Y:S01]  /*72c0*/  MOV R30, R53 ;  /* 0x00000035001e7202 */ /* 0x000fe20000000f00 */
[----:B----4-:R-:W-:Y:S04]  /*72d0*/  STL [R1+0x4ac], R24 ;  /* 0x0004ac1801007387 */ /* 0x010fe80000100800 */
[----:B------:R-:W-:Y:S04]  /*72e0*/  STL [R1+0x4b8], R24 ;  /* 0x0004b81801007387 */ /* 0x000fe80000100800 */
[----:B------:R-:W-:Y:S04]  /*72f0*/  STL [R1+0x504], R24 ;  /* 0x0005041801007387 */ /* 0x000fe80000100800 */
[----:B------:R-:W-:Y:S04]  /*7300*/  STL [R1+0x50c], R24 ;  /* 0x00050c1801007387 */ /* 0x000fe80000100800 */
[----:B------:R-:W-:Y:S04]  /*7310*/  STL [R1+0x514], R24 ;  /* 0x0005141801007387 */ /* 0x000fe80000100800 */
[----:B------:R-:W-:Y:S04]  /*7320*/  STL [R1+0x51c], R24 ;  /* 0x00051c1801007387 */ /* 0x000fe80000100800 */
[----:B------:R0:W-:Y:S04]  /*7330*/  STL [R1+0x528], R24 ;  /* 0x0005281801007387 */ /* 0x0001e80000100800 */
[----:B------:R-:W-:Y:S01]  /*7340*/  STL [R1+0x4b4], R39 ;  /* 0x0004b42701007387 */ /* 0x000fe20000100800 */
[----:B0-----:R-:W-:-:S03]  /*7350*/  MOV R24, R8 ;  /* 0x0000000800187202 */ /* 0x001fc60000000f00 */
[----:B------:R-:W-:Y:S04]  /*7360*/  STL [R1+0x4f8], R39 ;  /* 0x0004f82701007387 */ /* 0x000fe80000100800 */
[----:B------:R-:W-:Y:S04]  /*7370*/  STL [R1+0x500], R39 ;  /* 0x0005002701007387 */ /* 0x000fe80000100800 */
[----:B------:R-:W-:Y:S04]  /*7380*/  STL [R1+0x508], R39 ;  /* 0x0005082701007387 */ /* 0x000fe80000100800 */
[----:B------:R0:W-:Y:S02]  /*7390*/  STL [R1+0x564], R39 ;  /* 0x0005642701007387 */ /* 0x0001e40000100800 */
[----:B0-----:R-:W-:-:S02]  /*73a0*/  MOV R39, R9 ;  /* 0x0000000900277202 */ /* 0x001fc40000000f00 */
[----:B--2---:R-:W-:Y:S04]  /*73b0*/  STL [R1+0x4c0], R38 ;  /* 0x0004c02601007387 */ /* 0x004fe80000100800 */
[----:B------:R-:W-:Y:S04]  /*73c0*/  STL [R1+0x4ec], R38 ;  /* 0x0004ec2601007387 */ /* 0x000fe80000100800 */
[----:B------:R-:W-:Y:S04]  /*73d0*/  STL [R1+0x4f4], R38 ;  /* 0x0004f42601007387 */ /* 0x000fe80000100800 */
[----:B------:R-:W-:Y:S04]  /*73e0*/  STL [R1+0x4fc], R38 ;  /* 0x0004fc2601007387 */ /* 0x000fe80000100800 */
[----:B------:R-:W-:Y:S04]  /*73f0*/  STL [R1+0x544], R38 ;  /* 0x0005442601007387 */ /* 0x000fe80000100800 */
[----:B------:R-:W-:Y:S04]  /*7400*/  STL [R1+0x554], R38 ;  /* 0x0005542601007387 */ /* 0x000fe80000100800 */
[----:B------:R0:W-:Y:S02]  /*7410*/  STL [R1+0x55c], R38 ;  /* 0x00055c2601007387 */ /* 0x0001e40000100800 */
[----:B0-----:R-:W-:-:S02]  /*7420*/  MOV R38, R52 ;  /* 0x0000003400267202 */ /* 0x001fc40000000f00 */
[----:B------:R-:W-:-:S04]  /*7430*/  SHF.R.S32.HI R52, RZ, 0x1f, R58 ;  /* 0x0000001fff347819 */ /* 0x000fc8000001143a */
        /* <DEDUP_REMOVED lines=8> */
[----:B------:R-:W-:-:S04]  /*74c0*/  @!P1 IADD3 R25, PT, PT, R53, R25, RZ ;  /* 0x0000001935199210 */ /* 0x000fc80007ffe0ff */
[C---:B------:R-:W-:Y:S02]  /*74d0*/  @!P1 SHF.L.U64.HI R25, R52.reuse, 0x1, R25 ;  /* 0x0000000134199819 */ /* 0x040fe40000010219 */
[----:B------:R-:W-:-:S04]  /*74e0*/  @!P1 SHF.L.U32 R52, R52, 0x1, RZ ;  /* 0x0000000134349819 */ /* 0x000fc800000006ff */
        /* <DEDUP_REMOVED lines=8> */
[----:B------:R-:W-:Y:S01]  /*7570*/  LOP3.LUT P2, RZ, R3, 0x200, RZ, 0xc0, !PT ;  /* 0x0000020003ff7812 */ /* 0x000fe2000784c0ff */
[----:B------:R-:W-:-:S12]  /*7580*/  HFMA2 R25, -RZ, RZ, 0, 0 ;  /* 0x00000000ff197431 */ /* 0x000fd800000001ff */
[----:B--2---:R0:W2:Y:S02]  /*7590*/  @!P2 LDG.E R25, desc[UR10][R8.64] ;  /* 0x0000000a0819a981 */ /* 0x0040a4000c1e1900 */
[----:B0-----:R-:W-:Y:S01]  /*75a0*/  MOV R8, RZ ;  /* 0x000000ff00087202 */ /* 0x001fe20000000f00 */
[----:B------:R-:W-:-:S05]  /*75b0*/  HFMA2 R9, -RZ, RZ, 0, 0 ;  /* 0x00000000ff097431 */ /* 0x000fca00000001ff */
[----:B------:R0:W3:Y:S04]  /*75c0*/  @!P2 LDG.E R8, desc[UR10][R10.64] ;  /* 0x0000000a0a08a981 */ /* 0x0000e8000c1e1900 */
[----:B------:R1:W4:Y:S01]  /*75d0*/  @!P3 LDG.E R9, desc[UR10][R14.64] ;  /* 0x0000000a0e09b981 */ /* 0x000322000c1e1900 */
[----:B0-----:R-:W-:-:S04]  /*75e0*/  IADD3 R11, PT, PT, R0, 0x1d8, RZ ;  /* 0x000001d8000b7810 */ /* 0x001fc80007ffe0ff */
[----:B------:R-:W-:Y:S02]  /*75f0*/  SHF.R.S32.HI R50, RZ, 0x1f, R11 ;  /* 0x0000001fff327819 */ /* 0x000fe4000001140b */
[----:B------:R-:W-:-:S04]  /*7600*/  ISETP.GE.U32.AND P2, PT, R11, UR16, PT ;  /* 0x000000100b007c0c */ /* 0x000fc8000bf46070 */
[----:B------:R-:W-:-:S13]  /*7610*/  ISETP.GE.AND.EX P2, PT, R50, UR17, PT, P2 ;  /* 0x0000001132007c0c */ /* 0x000fda000bf46320 */
[----:B-1----:R-:W0:Y:S01]  /*7620*/  @!P2 LDC.64 R14, c[0x0][0x3f8] ;  /* 0x0000fe00ff0eab82 */ /* 0x002e220000000a00 */
[----:B------:R-:W-:-:S06]  /*7630*/  MOV R10, RZ ;  /* 0x000000ff000a7202 */ /* 0x000fcc0000000f00 */
[----:B------:R1:W4:Y:S02]  /*7640*/  @!P3 LDG.E R10, desc[UR10][R20.64] ;  /* 0x0000000a140ab981 */ /* 0x000324000c1e1900 */
[----:B-1----:R-:W-:Y:S02]  /*7650*/  @!P2 MOV R20, R4 ;  /* 0x000000040014a202 */ /* 0x002fe40000000f00 */
[----:B------:R-:W-:Y:S01]  /*7660*/  @!P2 MOV R21, R7 ;  /* 0x000000070015a202 */ /* 0x000fe20000000f00 */
[-C--:B0-----:R-:W-:Y:S02]  /*7670*/  @!P2 IMAD R50, R50, R14.reuse, RZ ;  /* 0x0000000e3232a224 */ /* 0x081fe400078e02ff */
[----:B------:R-:W-:-:S04]  /*7680*/  @!P2 IMAD.WIDE.U32 R20, R11, R14, R20 ;  /* 0x0000000e0b14a225 */ /* 0x000fc800078e0014 */
[----:B------:R-:W-:Y:S02]  /*7690*/  @!P2 IMAD R50, R11, R15, R50 ;  /* 0x0000000f0b32a224 */ /* 0x000fe400078e0232 */
[----:B------:R-:W0:Y:S03]  /*76a0*/  @!P2 LDC.64 R14, c[0x0][0x3a0] ;  /* 0x0000e800ff0eab82 */ /* 0x000e260000000a00 */
[----:B------:R-:W-:Y:S01]  /*76b0*/  @!P2 IADD3 R11, PT, PT, R21, R50, RZ ;  /* 0x00000032150ba210 */ /* 0x000fe20007ffe0ff */
[----:B------:R-:W-:Y:S03]  /*76c0*/  STL [R1+0x6d8], R68 ;  /* 0x0006d84401007387 */ /* 0x000fe60000100800 */
[C---:B------:R-:W-:Y:S01]  /*76d0*/  @!P2 SHF.L.U64.HI R11, R20.reuse, 0x1, R11 ;  /* 0x00000001140ba819 */ /* 0x040fe2000001020b */
[----:B------:R-:W-:Y:S01]  /*76e0*/  STL [R1+0x6e0], R68 ;  /* 0x0006e04401007387 */ /* 0x000fe20000100800 */
[----:B------:R-:W-:-:S03]  /*76f0*/  @!P2 SHF.L.U32 R20, R20, 0x1, RZ ;  /* 0x000000011414a819 */ /* 0x000fc600000006ff */
        /* <DEDUP_REMOVED lines=18> */
[----:B---3--:R-:W-:Y:S04]  /*7820*/  STL [R1+0x498], R8 ;  /* 0x0004980801007387 */ /* 0x008fe80000100800 */
[----:B----4-:R-:W-:Y:S04]  /*7830*/  STL.64 [R1+0x4a0], R8 ;  /* 0x0004a00801007387 */ /* 0x010fe80000100a00 */
[----:B------:R-:W-:Y:S04]  /*7840*/  STL [R1+0x560], R8 ;  /* 0x0005600801007387 */ /* 0x000fe80000100800 */
[----:B------:R-:W-:Y:S04]  /*7850*/  STL [R1+0x574], R8 ;  /* 0x0005740801007387 */ /* 0x000fe80000100800 */
        /* <DEDUP_REMOVED lines=20> */
[----:B------:R0:W-:Y:S02]  /*79a0*/  STL [R1+0x6c8], R9 ;  /* 0x0006c80901007387 */ /* 0x0001e40000100800 */
[----:B0-----:R-:W-:-:S02]  /*79b0*/  @!P2 IADD3.X R9, PT, PT, R11, R15, RZ, P3, !PT ;  /* 0x0000000f0b09a210 */ /* 0x001fc40001ffe4ff */
[----:B------:R-:W0:Y:S02]  /*79c0*/  @!P2 LDC.64 R14, c[0x0][0x398] ;  /* 0x0000e600ff0eab82 */ /* 0x000e240000000a00 */
[----:B0-----:R-:W-:-:S04]  /*79d0*/  @!P2 IADD3 R50, P3, PT, R20, R14, RZ ;  /* 0x0000000e1432a210 */ /* 0x001fc80007f7e0ff */
[----:B------:R-:W-:Y:S02]  /*79e0*/  @!P2 IADD3.X R51, PT, PT, R11, R15, RZ, P3, !PT ;  /* 0x0000000f0b33a210 */ /* 0x000fe40001ffe4ff */
[----:B------:R-:W-:Y:S01]  /*79f0*/  LOP3.LUT P3, RZ, R3, 0x80, RZ, 0xc0, !PT ;  /* 0x0000008003ff7812 */ /* 0x000fe2000786c0ff */
[----:B------:R-:W-:Y:S01]  /*7a00*/  HFMA2 R15, -RZ, RZ, 0, 0 ;  /* 0x00000000ff0f7431 */ /* 0x000fe200000001ff */
[----:B------:R-:W-:-:S05]  /*7a10*/  MOV R14, RZ ;  /* 0x000000ff000e7202 */ /* 0x000fca0000000f00 */
[----:B------:R-:W2:Y:S06]  /*7a20*/  @!P4 LDG.E R15, desc[UR10][R56.64] ;  /* 0x0000000a380fc981 */ /* 0x000eac000c1e1900 */
[----:B------:R-:W3:Y:S01]  /*7a30*/  @!P3 LDG.E R14, desc[UR10][R46.64] ;  /* 0x0000000a2e0eb981 */ /* 0x000ee2000c1e1900 */
[----:B------:R-:W-:Y:S01]  /*7a40*/  HFMA2 R11, -RZ, RZ, 0, 0 ;  /* 0x00000000ff0b7431 */ /* 0x000fe200000001ff */
[----:B------:R-:W-:-:S05]  /*7a50*/  IADD3 R21, PT, PT, R0, 0x1e0, RZ ;  /* 0x000001e000157810 */ /* 0x000fca0007ffe0ff */
[----:B------:R0:W4:Y:S01]  /*7a60*/  @!P3 LDG.E R11, desc[UR10][R34.64] ;  /* 0x0000000a220bb981 */ /* 0x000122000c1e1900 */
[----:B------:R-:W-:Y:S02]  /*7a70*/  ISETP.GE.U32.AND P3, PT, R21, UR16, PT ;  /* 0x0000001015007c0c */ /* 0x000fe4000bf66070 */
[----:B0-----:R-:W-:-:S04]  /*7a80*/  SHF.R.S32.HI R34, RZ, 0x1f, R21 ;  /* 0x0000001fff227819 */ /* 0x001fc80000011415 */
[----:B------:R-:W-:Y:S02]  /*7a90*/  ISETP.GE.AND.EX P3, PT, R34, UR17, PT, P3 ;  /* 0x0000001122007c0c */ /* 0x000fe4000bf66330 */
[----:B------:R-:W-:-:S06]  /*7aa0*/  MOV R20, RZ ;  /* 0x000000ff00147202 */ /* 0x000fcc0000000f00 */
[----:B------:R0:W4:Y:S05]  /*7ab0*/  @!P4 LDG.E R20, desc[UR10][R28.64] ;  /* 0x0000000a1c14c981 */ /* 0x00012a000c1e1900 */
[----:B0-----:R-:W0:Y:S01]  /*7ac0*/  @!P3 LDC.64 R28, c[0x0][0x3f8] ;  /* 0x0000fe00ff1cbb82 */ /* 0x001e220000000a00 */
        /* <DEDUP_REMOVED lines=12> */
[----:B------:R-:W0:Y:S01]  /*7b90*/  @!P3 LDC.64 R28, c[0x0][0x398] ;  /* 0x0000e600ff1cbb82 */ /* 0x000e220000000a00 */
[----:B------:R-:W-:Y:S01]  /*7ba0*/  PRMT R68, RZ, 0x7610, R68 ;  /* 0x00007610ff447816 */ /* 0x000fe20000000044 */
[----:B------:R-:W-:Y:S03]  /*7bb0*/  STL.S16 [R1+0x226], RZ ;  /* 0x000226ff01007387 */ /* 0x000fe60000100600 */
[----:B------:R-:W-:Y:S01]  /*7bc0*/  PRMT R69, R68, 0x7610, R69 ;  /* 0x0000761044457816 */ /* 0x000fe20000000045 */
[----:B------:R1:W-:Y:S04]  /*7bd0*/  STL.S16 [R1+0x228], R68 ;  /* 0x0002284401007387 */ /* 0x0003e80000100600 */
[----:B-1----:R-:W4:Y:S01]  /*7be0*/  LDL.LU.S16 R68, [R1+0x226] ;  /* 0x0002260001447983 */ /* 0x002f220000300600 */
[----:B------:R-:W-:-:S04]  /*7bf0*/  IADD3 R35, PT, PT, R0, 0x1e8, RZ ;  /* 0x000001e800237810 */ /* 0x000fc80007ffe0ff */
[----:B------:R-:W-:Y:S01]  /*7c00*/  SHF.R.S32.HI R46, RZ, 0x1f, R35 ;  /* 0x0000001fff2e7819 */ /* 0x000fe20000011423 */
[----:B--2---:R-:W-:Y:S04]  /*7c10*/  STL [R1+0x470], R15 ;  /* 0x0004700f01007387 */ /* 0x004fe80000100800 */
[----:B---3--:R-:W-:Y:S04]  /*7c20*/  STL [R1+0x478], R14 ;  /* 0x0004780e01007387 */ /* 0x008fe80000100800 */
[----:B------:R0:W-:Y:S02]  /*7c30*/  STL.64 [R1+0x480], R14 ;  /* 0x0004800e01007387 */ /* 0x0001e40000100a00 */
[----:B0-----:R-:W-:-:S04]  /*7c40*/  @!P3 IADD3 R14, P4, PT, R34, R28, RZ ;  /* 0x0000001c220eb210 */ /* 0x001fc80007f9e0ff */
[----:B------:R-:W-:-:S05]  /*7c50*/  @!P3 IADD3.X R15, PT, PT, R21, R29, RZ, P4, !PT ;  /* 0x0000001d150fb210 */ /* 0x000fca00027fe4ff */
[----:B------:R0:W-:Y:S02]  /*7c60*/  @!P3 STL.64 [R1+0x230], R14 ;  /* 0x0002300e0100b387 */ /* 0x0001e40000100a00 */
[----:B0-----:R-:W-:Y:S02]  /*7c70*/  MOV R14, R8 ;  /* 0x00000008000e7202 */ /* 0x001fe40000000f00 */
[----:B------:R-:W4:Y:S01]  /*7c80*/  LDL.LU R8, [R1+0x3d8] ;  /* 0x0003d80001087983 */ /* 0x000f220000300800 */
[----:B------:R-:W-:-:S04]  /*7c90*/  ISETP.GE.U32.AND P4, PT, R35, UR16, PT ;  /* 0x0000001023007c0c */ /* 0x000fc8000bf86070 */
[----:B------:R-:W-:Y:S02]  /*7ca0*/  ISETP.GE.AND.EX P4, PT, R46, UR17, PT, P4 ;  /* 0x000000112e007c0c */ /* 0x000fe4000bf86340 */
[----:B------:R-:W-:-:S06]  /*7cb0*/  CS2R R28, SRZ ;  /* 0x00000000001c7805 */ /* 0x000fcc000001ff00 */
[----:B------:R0:W2:Y:S05]  /*7cc0*/  @!P5 LDG.E R29, desc[UR10][R16.64] ;  /* 0x0000000a101dd981 */ /* 0x0000aa000c1e1900 */
[----:B0-----:R-:W0:Y:S01]  /*7cd0*/  @!P4 LDC.64 R16, c[0x0][0x3f8] ;  /* 0x0000fe00ff10cb82 */ /* 0x001e220000000a00 */
[----:B------:R-:W-:-:S06]  /*7ce0*/  MOV R34, RZ ;  /* 0x000000ff00227202 */ /* 0x000fcc0000000f00 */
[----:B------:R1:W3:Y:S02]  /*7cf0*/  @!P5 LDG.E R34, desc[UR10][R22.64] ;  /* 0x0000000a1622d981 */ /* 0x0002e4000c1e1900 */
[----:B-1----:R-:W-:Y:S02]  /*7d00*/  @!P4 MOV R22, R4 ;  /* 0x000000040016c202 */ /* 0x002fe40000000f00 */
        /* <DEDUP_REMOVED lines=13> */
[----:B------:R-:W-:Y:S01]  /*7de0*/  LOP3.LUT P5, RZ, R3, 0x8, RZ, 0xc0, !PT ;  /* 0x0000000803ff7812 */ /* 0x000fe200078ac0ff */
[----:B------:R-:W-:Y:S01]  /*7df0*/  HFMA2 R35, -RZ, RZ, 0, 0 ;  /* 0x00000000ff237431 */ /* 0x000fe200000001ff */
[----:B------:R-:W-:Y:S01]  /*7e00*/  CS2R R46, SRZ ;  /* 0x00000000002e7805 */ /* 0x000fe2000001ff00 */
[----:B------:R0:W-:Y:S01]  /*7e10*/  @!P3 STL.64 [R1+0x238], R50 ;  /* 0x000238320100b387 */ /* 0x0001e20000100a00 */
[----:B------:R-:W-:Y:S01]  /*7e20*/  LOP3.LUT R2, R2, 0xefffffff, RZ, 0xc0, !PT ;  /* 0xefffffff02027812 */ /* 0x000fe200078ec0ff */
[----:B------:R-:W-:-:S03]  /*7e30*/  HFMA2 R21, -RZ, RZ, 0, 0 ;  /* 0x00000000ff157431 */ /* 0x000fc600000001ff */
[----:B------:R-:W3:Y:S05]  /*7e40*/  @!P6 LDG.E R47, desc[UR10][R32.64] ;  /* 0x0000000a202fe981 */ /* 0x000eea000c1e1900 */
[----:B------:R-:W3:Y:S01]  /*7e50*/  @!P5 LDG.E R35, desc[UR10][R18.64] ;  /* 0x0000000a1223d981 */ /* 0x000ee2000c1e1900 */
[----:B0-----:R-:W-:-:S03]  /*7e60*/  IADD3 R51, PT, PT, R0, 0x1f0, RZ ;  /* 0x000001f000337810 */ /* 0x001fc60007ffe0ff */
[----:B------:R0:W3:Y:S01]  /*7e70*/  @!P5 LDG.E R46, desc[UR10][R26.64] ;  /* 0x0000000a1a2ed981 */ /* 0x0000e2000c1e1900 */
[----:B------:R-:W-:Y:S02]  /*7e80*/  ISETP.GE.U32.AND P5, PT, R51, UR16, PT ;  /* 0x0000001033007c0c */ /* 0x000fe4000bfa6070 */
[----:B0-----:R-:W-:-:S04]  /*7e90*/  SHF.R.S32.HI R26, RZ, 0x1f, R51 ;  /* 0x0000001fff1a7819 */ /* 0x001fc80000011433 */
[----:B------:R-:W-:Y:S02]  /*7ea0*/  ISETP.GE.AND.EX P5, PT, R26, UR17, PT, P5 ;  /* 0x000000111a007c0c */ /* 0x000fe4000bfa6350 */
[----:B------:R-:W-:-:S11]  /*7eb0*/  @P1 LOP3.LUT R2, R2, 0x10000000, RZ, 0xfc, !PT ;  /* 0x1000000002021812 */ /* 0x000fd600078efcff */
[----:B------:R-:W0:Y:S01]  /*7ec0*/  @!P5 LDC.64 R18, c[0x0][0x3f8] ;  /* 0x0000fe00ff12db82 */ /* 0x000e220000000a00 */
[----:B------:R-:W-:Y:S02]  /*7ed0*/  LOP3.LUT P1, RZ, R3, 0x20, RZ, 0xc0, !PT ;  /* 0x0000002003ff7812 */ /* 0x000fe4000782c0ff */
[----:B------:R-:W-:-:S11]  /*7ee0*/  @!P5 MOV R27, R7 ;  /* 0x00000007001bd202 */ /* 0x000fd60000000f00 */
[----:B------:R-:W2:Y:S04]  /*7ef0*/  @!P1 LDG.E R21, desc[UR10][R60.64] ;  /* 0x0000000a3c159981 */ /* 0x000ea8000c1e1900 */
[----:B------:R-:W3:Y:S01]  /*7f00*/  @!P1 LDG.E R28, desc[UR10][R62.64] ;  /* 0x0000000a3e1c9981 */ /* 0x000ee2000c1e1900 */
[----:B------:R-:W-:Y:S01]  /*7f10*/  LOP3.LUT P1, RZ, R3, 0x2, RZ, 0xc0, !PT ;  /* 0x0000000203ff7812 */ /* 0x000fe2000782c0ff */
[----:B0-----:R-:W-:Y:S01]  /*7f20*/  @!P5 IMAD R32, R26, R18, RZ ;  /* 0x000000121a20d224 */ /* 0x001fe200078e02ff */
[----:B------:R-:W-:-:S03]  /*7f30*/  @!P5 MOV R26, R4 ;  /* 0x00000004001ad202 */ /* 0x000fc60000000f00 */
[C---:B------:R-:W-:Y:S02]  /*7f40*/  @!P5 IMAD R32, R51.reuse, R19, R32 ;  /* 0x000000133320d224 */ /* 0x040fe400078e0220 */
[----:B------:R-:W-:-:S04]  /*7f50*/  @!P5 IMAD.WIDE.U32 R26, R51, R18, R26 ;  /* 0x00000012331ad225 */ /* 0x000fc800078e001a */
[----:B------:R-:W-:Y:S01]  /*7f60*/  HFMA2 R51, -RZ, RZ, 0, 0 ;  /* 0x00000000ff337431 */ /* 0x000fe200000001ff */
[----:B------:R-:W-:Y:S01]  /*7f70*/  LOP3.LUT R2, R2, 0xf7ffffff, RZ, 0xc0, !PT ;  /* 0xf7ffffff02027812 */ /* 0x000fe200078ec0ff */
[----:B------:R-:W-:Y:S04]  /*7f80*/  STL [R1+0x578], R25 ;  /* 0x0005781901007387 */ /* 0x000fe80000100800 */
[----:B------:R-:W-:Y:S04]  /*7f90*/  STL [R1+0x5dc], R25 ;  /* 0x0005dc1901007387 */ /* 0x000fe80000100800 */
[----:B------:R-:W-:Y:S04]  /*7fa0*/  STL [R1+0x610], R25 ;  /* 0x0006101901007387 */ /* 0x000fe80000100800 */
[----:B------:R0:W-:Y:S04]  /*7fb0*/  STL [R1+0x618], R25 ;  /* 0x0006181901007387 */ /* 0x0001e80000100800 */
[----:B------:R-:W-:Y:S01]  /*7fc0*/  STL.S16 [R1+0x222], RZ ;  /* 0x000222ff01007387 */ /* 0x000fe20000100600 */
[----:B------:R-:W-:Y:S01]  /*7fd0*/  MOV R15, R9 ;  /* 0x00000009000f7202 */ /* 0x000fe20000000f00 */
[----:B------:R-:W1:Y:S02]  /*7fe0*/  @!P5 LDC.64 R18, c[0x0][0x3a0] ;  /* 0x0000e800ff12db82 */ /* 0x000e640000000a00 */
[----:B------:R0:W3:Y:S01]  /*7ff0*/  @!P1 LDG.E R51, desc[UR10][R42.64] ;  /* 0x0000000a2a339981 */ /* 0x0000e2000c1e1900 */
[----:B------:R-:W-:-:S03]  /*8000*/  @P5 LOP3.LUT R2, R2, 0x8000000, RZ, 0xfc, !PT ;  /* 0x0800000002025812 */ /* 0x000fc600078efcff */
[----:B0-----:R-:W2:Y:S04]  /*8010*/  LDL.LU R25, [R1+0x3d4] ;  /* 0x0003d40001197983 */ /* 0x001ea80000300800 */
[----:B------:R-:W-:Y:S01]  /*8020*/  STL.S16 [R1+0x216], RZ ;  /* 0x000216ff01007387 */ /* 0x000fe20000100600 */
[----:B------:R-:W-:-:S03]  /*8030*/  MOV R42, RZ ;  /* 0x000000ff002a7202 */ /* 0x000fc60000000f00 */
[----:B------:R-:W3:Y:S04]  /*8040*/  LDL.LU R9, [R1+0x3d0] ;  /* 0x0003d00001097983 */ /* 0x000ee80000300800 */
[----:B------:R0:W3:Y:S02]  /*8050*/  @!P1 LDG.E R42, desc[UR10][R40.64] ;  /* 0x0000000a282a9981 */ /* 0x0000e4000c1e1900 */
[----:B0-----:R-:W-:Y:S01]  /*8060*/  HFMA2 R40, -RZ, RZ, 0, 0 ;  /* 0x00000000ff287431 */ /* 0x001fe200000001ff */
[----:B------:R-:W-:-:S05]  /*8070*/  MOV R41, RZ ;  /* 0x000000ff00297202 */ /* 0x000fca0000000f00 */
[----:B------:R-:W3:Y:S04]  /*8080*/  @!P0 LDG.E R40, desc[UR10][R48.64] ;  /* 0x0000000a30288981 */ /* 0x000ee8000c1e1900 */
[----:B------:R-:W3:Y:S01]  /*8090*/  @!P0 LDG.E R41, desc[UR10][R44.64] ;  /* 0x0000000a2c298981 */ /* 0x000ee2000c1e1900 */
[----:B------:R-:W-:-:S13]  /*80a0*/  LOP3.LUT P0, RZ, R2, 0x20000000, RZ, 0xc0, !PT ;  /* 0x2000000002ff7812 */ /* 0x000fda000780c0ff */
[C---:B----4-:R-:W-:Y:S02]  /*80b0*/  @!P0 PRMT R68, R8.reuse, 0x7632, R68 ;  /* 0x0000763208448816 */ /* 0x050fe40000000044 */
[----:B------:R-:W-:-:S03]  /*80c0*/  @!P0 PRMT R69, R8, 0x7610, R69 ;  /* 0x0000761008458816 */ /* 0x000fc60000000045 */
[----:B------:R0:W-:Y:S04]  /*80d0*/  @!P0 STL.S16 [R1+0x226], R68 ;  /* 0x0002264401008387 */ /* 0x0001e80000100600 */
[----:B------:R4:W-:Y:S04]  /*80e0*/  @!P0 STL.S16 [R1+0x228], R69 ;  /* 0x0002284501008387 */ /* 0x0009e80000100600 */
[----:B0-----:R-:W2:Y:S04]  /*80f0*/  LDL.LU R68, [R1+0x700] ;  /* 0x0007000001447983 */ /* 0x001ea80000300800 */
[----:B----4-:R-:W4:Y:S01]  /*8100*/  LDL.LU R69, [R1+0x704] ;  /* 0x0007040001457983 */ /* 0x010f220000300800 */
[----:B--2---:R-:W-:-:S04]  /*8110*/  PRMT R68, RZ, 0x7610, R68 ;  /* 0x00007610ff447816 */ /* 0x004fc80000000044 */
[----:B----4-:R-:W-:Y:S01]  /*8120*/  PRMT R69, R68, 0x7610, R69 ;  /* 0x0000761044457816 */ /* 0x010fe20000000045 */
[----:B------:R0:W-:Y:S04]  /*8130*/  STL.S16 [R1+0x224], R68 ;  /* 0x0002244401007387 */ /* 0x0001e80000100600 */
[----:B0-----:R-:W2:Y:S01]  /*8140*/  LDL.LU.S16 R68, [R1+0x222] ;  /* 0x0002220001447983 */ /* 0x001ea20000300600 */
[----:B------:R-:W-:-:S05]  /*8150*/  @!P0 PRMT R69, R25, 0x7610, R69 ;  /* 0x0000761019458816 */ /* 0x000fca0000000045 */
[----:B------:R0:W-:Y:S04]  /*8160*/  @!P0 STL.S16 [R1+0x224], R69 ;  /* 0x0002244501008387 */ /* 0x0001e80000100600 */
[----:B0-----:R-:W4:Y:S01]  /*8170*/  LDL.LU R69, [R1+0x6fc] ;  /* 0x0006fc0001457983 */ /* 0x001f220000300800 */
[----:B--2---:R-:W-:-:S05]  /*8180*/  @!P0 PRMT R68, R25, 0x7632, R68 ;  /* 0x0000763219448816 */ /* 0x004fca0000000044 */
[----:B------:R0:W-:Y:S04]  /*8190*/  @!P0 STL.S16 [R1+0x222], R68 ;  /* 0x0002224401008387 */ /* 0x0001e80000100600 */
[----:B0-----:R-:W2:Y:S01]  /*81a0*/  LDL.LU R68, [R1+0x6f8] ;  /* 0x0006f80001447983 */ /* 0x001ea20000300800 */
[----:B------:R-:W-:Y:S02]  /*81b0*/  LOP3.LUT P1, RZ, R2, 0x1000000, RZ, 0xc0, !PT ;  /* 0x0100000002ff7812 */ /* 0x000fe4000782c0ff */
[----:B--2---:R-:W-:-:S04]  /*81c0*/  PRMT R68, RZ, 0x7610, R68 ;  /* 0x00007610ff447816 */ /* 0x004fc80000000044 */
[----:B----4-:R-:W-:Y:S01]  /*81d0*/  PRMT R69, R68, 0x7610, R69 ;  /* 0x0000761044457816 */ /* 0x010fe20000000045 */
[----:B------:R0:W-:Y:S04]  /*81e0*/  STL.S16 [R1+0x220], R68 ;  /* 0x0002204401007387 */ /* 0x0001e80000100600 */
[----:B0-----:R-:W2:Y:S02]  /*81f0*/  LDL.LU.S16 R68, [R1+0x216] ;  /* 0x0002160001447983 */ /* 0x001ea40000300600 */
[----:B---3--:R-:W-:-:S05]  /*8200*/  @!P1 PRMT R69, R9, 0x7610, R69 ;  /* 0x0000761009459816 */ /* 0x008fca0000000045 */
[----:B------:R0:W-:Y:S04]  /*8210*/  @!P1 STL.S16 [R1+0x220], R69 ;  /* 0x0002204501009387 */ /* 0x0001e80000100600 */
[----:B0-----:R-:W3:Y:S01]  /*8220*/  LDL.LU R69, [R1+0x6f4] ;  /* 0x0006f40001457983 */ /* 0x001ee20000300800 */
[----:B--2---:R-:W-:-:S05]  /*8230*/  @!P1 PRMT R68, R9, 0x7632, R68 ;  /* 0x0000763209449816 */ /* 0x004fca0000000044 */
[----:B------:R0:W-:Y:S04]  /*8240*/  @!P1 STL.S16 [R1+0x216], R68 ;  /* 0x0002164401009387 */ /* 0x0001e80000100600 */
[----:B0-----:R-:W2:Y:S04]  /*8250*/  LDL.LU R68, [R1+0x6f0] ;  /* 0x0006f00001447983 */ /* 0x001ea80000300800 */
        /* <DEDUP_REMOVED lines=13> */
[----:B------:R-:W-:Y:S04]  /*8330*/  STL.S16 [R1+0x218], RZ ;  /* 0x000218ff01007387 */ /* 0x000fe80000100600 */
[----:B0-----:R-:W4:Y:S01]  /*8340*/  LDL.LU R10, [R1+0x3cc] ;  /* 0x0003cc00010a7983 */ /* 0x001f220000300800 */
[----:B--2---:R-:W-:-:S04]  /*8350*/  PRMT R68, RZ, 0x7610, R68 ;  /* 0x00007610ff447816 */ /* 0x004fc80000000044 */
[----:B---3--:R-:W-:Y:S01]  /*8360*/  PRMT R69, R68, 0x7610, R69 ;  /* 0x0000761044457816 */ /* 0x008fe20000000045 */
[----:B------:R0:W-:Y:S04]  /*8370*/  STL.S16 [R1+0x21a], R68 ;  /* 0x00021a4401007387 */ /* 0x0001e80000100600 */
[----:B0-----:R-:W2:Y:S04]  /*8380*/  LDL.S16 R68, [R1+0x218] ;  /* 0x0002180001447983 */ /* 0x001ea80000100600 */
[----:B------:R0:W-:Y:S04]  /*8390*/  STL [R1+0x110], R25 ;  /* 0x0001101901007387 */ /* 0x0001e80000100800 */
[----:B------:R3:W-:Y:S04]  /*83a0*/  STL [R1+0x10], R8 ;  /* 0x0000100801007387 */ /* 0x0007e80000100800 */
[----:B0-----:R-:W2:Y:S04]  /*83b0*/  LDL.LU R25, [R1+0x3c4] ;  /* 0x0003c40001197983 */ /* 0x001ea80000300800 */
[----:B---3--:R-:W3:Y:S01]  /*83c0*/  LDL.LU R8, [R1+0x3c8] ;  /* 0x0003c80001087983 */ /* 0x008ee20000300800 */
[----:B----4-:R-:W-:-:S05]  /*83d0*/  @!P1 PRMT R69, R10, 0x7610, R69 ;  /* 0x000076100a459816 */ /* 0x010fca0000000045 */
[----:B------:R0:W-:Y:S04]  /*83e0*/  @!P1 STL.S16 [R1+0x21a], R69 ;  /* 0x00021a4501009387 */ /* 0x0001e80000100600 */
[----:B0-----:R-:W4:Y:S01]  /*83f0*/  LDL.LU R69, [R1+0x6ec] ;  /* 0x0006ec0001457983 */ /* 0x001f220000300800 */
[----:B------:R-:W-:Y:S02]  /*8400*/  @!P5 IADD3 R32, PT, PT, R27, R32, RZ ;  /* 0x000000201b20d210 */ /* 0x000fe40007ffe0ff */
[C---:B------:R-:W-:Y:S02]  /*8410*/  @!P5 SHF.L.U32 R33, R26.reuse, 0x1, RZ ;  /* 0x000000011a21d819 */ /* 0x040fe400000006ff */
[----:B------:R-:W-:Y:S02]  /*8420*/  @!P5 SHF.L.U64.HI R32, R26, 0x1, R32 ;  /* 0x000000011a20d819 */ /* 0x000fe40000010220 */
[----:B------:R-:W0:Y:S01]  /*8430*/  @!P5 LDC.64 R26, c[0x0][0x398] ;  /* 0x0000e600ff1adb82 */ /* 0x000e220000000a00 */
[----:B------:R-:W-:-:S06]  /*8440*/  MOV R50, RZ ;  /* 0x000000ff00327202 */ /* 0x000fcc0000000f00 */
[----:B------:R1:W3:Y:S02]  /*8450*/  @!P6 LDG.E R50, desc[UR10][R36.64] ;  /* 0x0000000a2432e981 */ /* 0x0002e4000c1e1900 */
[C---:B-1----:R-:W-:Y:S02]  /*8460*/  @!P5 IADD3 R18, P6, PT, R33.reuse, R18, RZ ;  /* 0x000000122112d210 */ /* 0x042fe40007fde0ff */
[----:B------:R-:W-:Y:S02]  /*8470*/  IADD3 R43, PT, PT, R0, 0x1f8, RZ ;  /* 0x000001f8002b7810 */ /* 0x000fe40007ffe0ff */
[----:B------:R-:W-:Y:S02]  /*8480*/  @!P5 IADD3.X R19, PT, PT, R32, R19, RZ, P6, !PT ;  /* 0x000000132013d210 */ /* 0x000fe400037fe4ff */
[----:B------:R-:W-:Y:S02]  /*8490*/  SHF.R.S32.HI R36, RZ, 0x1f, R43 ;  /* 0x0000001fff247819 */ /* 0x000fe4000001142b */
[----:B0-----:R-:W-:-:S04]  /*84a0*/  @!P5 IADD3 R26, P6, PT, R33, R26, RZ ;  /* 0x0000001a211ad210 */ /* 0x001fc80007fde0ff */
[----:B------:R-:W-:Y:S02]  /*84b0*/  @!P5 IADD3.X R27, PT, PT, R32, R27, RZ, P6, !PT ;  /* 0x0000001b201bd210 */ /* 0x000fe400037fe4ff */
[----:B--2---:R-:W-:-:S05]  /*84c0*/  @!P1 PRMT R68, R10, 0x7632, R68 ;  /* 0x000076320a449816 */ /* 0x004fca0000000044 */
[----:B------:R0:W-:Y:S04]  /*84d0*/  @!P1 STL.S16 [R1+0x218], R68 ;  /* 0x0002184401009387 */ /* 0x0001e80000100600 */
[----:B0-----:R-:W2:Y:S01]  /*84e0*/  LDL.LU R68, [R1+0x6e8] ;  /* 0x0006e80001447983 */ /* 0x001ea20000300800 */
        /* <DEDUP_REMOVED lines=17> */
[C---:B------:R-:W-:Y:S02]  /*8600*/  LOP3.LUT P5, RZ, R2.reuse, 0x200000, RZ, 0xc0, !PT ;  /* 0x0020000002ff7812 */ /* 0x040fe400078ac0ff */
[----:B------:R-:W-:-:S04]  /*8610*/  LOP3.LUT R2, R2, 0xfbffffff, RZ, 0xc0, !PT ;  /* 0xfbffffff02027812 */ /* 0x000fc800078ec0ff */
[----:B------:R-:W-:-:S04]  /*8620*/  @P6 LOP3.LUT R2, R2, 0x4000000, RZ, 0xfc, !PT ;  /* 0x0400000002026812 */ /* 0x000fc800078efcff */
[----:B------:R-:W-:Y:S01]  /*8630*/  LOP3.LUT P0, RZ, R2, 0x800000, RZ, 0xc0, !PT ;  /* 0x0080000002ff7812 */ /* 0x000fe2000780c0ff */
        /* <DEDUP_REMOVED lines=16> */
[----:B------:R-:W-:Y:S01]  /*8740*/  STL [R1+0x488], R11 ;  /* 0x0004880b01007387 */ /* 0x000fe20000100800 */
[----:B0-----:R-:W-:-:S03]  /*8750*/  PRMT R20, RZ, 0x7610, R20 ;  /* 0x00007610ff147816 */ /* 0x001fc60000000014 */
[----:B------:R-:W-:Y:S04]  /*8760*/  STL [R1+0x588], R11 ;  /* 0x0005880b01007387 */ /* 0x000fe80000100800 */
[----:B------:R-:W-:Y:S04]  /*8770*/  STL [R1+0x5a0], R11 ;  /* 0x0005a00b01007387 */ /* 0x000fe80000100800 */
[----:B------:R-:W-:Y:S04]  /*8780*/  STL [R1+0x5a8], R11 ;  /* 0x0005a80b01007387 */ /* 0x000fe80000100800 */
[----:B------:R-:W-:Y:S04]  /*8790*/  STL [R1+0x5b0], R11 ;  /* 0x0005b00b01007387 */ /* 0x000fe80000100800 */
[----:B------:R-:W-:Y:S04]  /*87a0*/  STL [R1+0x5b8], R11 ;  /* 0x0005b80b01007387 */ /* 0x000fe80000100800 */
[----:B------:R0:W-:Y:S02]  /*87b0*/  STL [R1+0x5cc], R11 ;  /* 0x0005cc0b01007387 */ /* 0x0001e40000100800 */
[----:B0-----:R-:W-:-:S02]  /*87c0*/  PRMT R11, RZ, 0x7610, R11 ;  /* 0x00007610ff0b7816 */ /* 0x001fc4000000000b */
[----:B------:R-:W-:Y:S02]  /*87d0*/  STL.S16 [R1+0x272], R20 ;  /* 0x0002721401007387 */ /* 0x000fe40000100600 */
[----:B----4-:R-:W-:Y:S02]  /*87e0*/  PRMT R69, R11, 0x7610, R69 ;  /* 0x000076100b457816 */ /* 0x010fe40000000045 */
[----:B------:R-:W-:Y:S02]  /*87f0*/  STL.S16 [R1+0x284], RZ ;  /* 0x000284ff01007387 */ /* 0x000fe40000100600 */
[----:B---3--:R-:W-:Y:S02]  /*8800*/  @!P0 PRMT R69, R8, 0x7610, R69 ;  /* 0x0000761008458816 */ /* 0x008fe40000000045 */
[----:B------:R0:W-:Y:S04]  /*8810*/  STL.S16 [R1+0x22a], R11 ;  /* 0x00022a0b01007387 */ /* 0x0001e80000100600 */
[----:B------:R1:W-:Y:S04]  /*8820*/  @!P0 STL.S16 [R1+0x22a], R69 ;  /* 0x00022a4501008387 */ /* 0x0003e80000100600 */
[----:B------:R-:W-:Y:S04]  /*8830*/  STL.S16 [R1+0x270], RZ ;  /* 0x000270ff01007387 */ /* 0x000fe80000100600 */
[----:B0-----:R-:W3:Y:S04]  /*8840*/  LDL.LU.S16 R11, [R1+0x270] ;  /* 0x00027000010b7983 */ /* 0x001ee80000300600 */
[----:B-1----:R-:W4:Y:S01]  /*8850*/  LDL.LU R69, [R1+0x6e4] ;  /* 0x0006e40001457983 */ /* 0x002f220000300800 */
[----:B--2---:R-:W-:-:S03]  /*8860*/  PRMT R68, R20, 0x7610, R68 ;  /* 0x0000761014447816 */ /* 0x004fc60000000044 */
[----:B------:R-:W2:Y:S01]  /*8870*/  LDL.LU.S16 R20, [R1+0x284] ;  /* 0x0002840001147983 */ /* 0x000ea20000300600 */
[----:B------:R-:W-:-:S05]  /*8880*/  @!P0 PRMT R68, R25, 0x7610, R68 ;  /* 0x0000761019448816 */ /* 0x000fca0000000044 */
[----:B------:R0:W-:Y:S04]  /*8890*/  @!P0 STL.S16 [R1+0x272], R68 ;  /* 0x0002724401008387 */ /* 0x0001e80000100600 */
[----:B0-----:R-:W4:Y:S04]  /*88a0*/  LDL.LU R68, [R1+0x6e0] ;  /* 0x0006e00001447983 */ /* 0x001f280000300800 */
[----:B------:R0:W-:Y:S04]  /*88b0*/  STL [R1+0x14], R9 ;  /* 0x0000140901007387 */ /* 0x0001e80000100800 */
[----:B------:R-:W-:Y:S04]  /*88c0*/  STL.S16 [R1+0x214], RZ ;  /* 0x000214ff01007387 */ /* 0x000fe80000100600 */
[----:B------:R1:W-:Y:S04]  /*88d0*/  STL [R1+0x18], R8 ;  /* 0x0000180801007387 */ /* 0x0003e80000100800 */
[----:B0-----:R-:W4:Y:S01]  /*88e0*/  LDL.LU R9, [R1+0x3c0] ;  /* 0x0003c00001097983 */ /* 0x001f220000300800 */
[----:B---3--:R-:W-:-:S02]  /*88f0*/  @!P0 PRMT R11, R8, 0x7632, R11 ;  /* 0x00007632080b8816 */ /* 0x008fc4000000000b */
[----:B-1----:R-:W-:Y:S02]  /*8900*/  MOV R8, R38 ;  /* 0x0000002600087202 */ /* 0x002fe40000000f00 */
[----:B------:R-:W-:Y:S02]  /*8910*/  MOV R38, R30 ;  /* 0x0000001e00267202 */ /* 0x000fe40000000f00 */
[----:B------:R-:W-:Y:S02]  /*8920*/  MOV R30, R67 ;  /* 0x00000043001e7202 */ /* 0x000fe40000000f00 */
[----:B------:R-:W3:Y:S01]  /*8930*/  LDL.LU R67, [R1+0x3b8] ;  /* 0x0003b80001437983 */ /* 0x000ee20000300800 */
[----:B--2---:R-:W-:-:S05]  /*8940*/  @!P0 PRMT R20, R25, 0x7632, R20 ;  /* 0x0000763219148816 */ /* 0x004fca0000000014 */
[----:B------:R0:W-:Y:S04]  /*8950*/  @!P0 STL.S16 [R1+0x284], R20 ;  /* 0x0002841401008387 */ /* 0x0001e80000100600 */
[----:B0-----:R-:W2:Y:S01]  /*8960*/  LDL.S16 R20, [R1+0x214] ;  /* 0x0002140001147983 */ /* 0x001ea20000100600 */
[----:B----4-:R-:W-:-:S04]  /*8970*/  PRMT R68, RZ, 0x7610, R68 ;  /* 0x00007610ff447816 */ /* 0x010fc80000000044 */
[----:B------:R-:W-:Y:S01]  /*8980*/  PRMT R69, R68, 0x7610, R69 ;  /* 0x0000761044457816 */ /* 0x000fe20000000045 */
[----:B------:R0:W-:Y:S04]  /*8990*/  STL.S16 [R1+0x294], R68 ;  /* 0x0002944401007387 */ /* 0x0001e80000100600 */
[----:B0-----:R-:W4:Y:S01]  /*89a0*/  LDL.LU R68, [R1+0x6d8] ;  /* 0x0006d80001447983 */ /* 0x001f220000300800 */
[----:B------:R-:W-:Y:S02]  /*89b0*/  LOP3.LUT P6, RZ, R2, 0x400000, RZ, 0xc0, !PT ;  /* 0x0040000002ff7812 */ /* 0x000fe400078cc0ff */
[----:B------:R-:W-:Y:S01]  /*89c0*/  PRMT R60, R60, 0x5410, RZ ;  /* 0x000054103c3c7816 */ /* 0x000fe200000000ff */
[----:B------:R0:W-:Y:S04]  /*89d0*/  STL [R1+0x114], R10 ;  /* 0x0001140a01007387 */ /* 0x0001e80000100800 */
[----:B------:R1:W-:Y:S04]  /*89e0*/  @!P0 STL.S16 [R1+0x270], R11 ;  /* 0x0002700b01008387 */ /* 0x0003e80000100600 */
[----:B------:R-:W-:Y:S04]  /*89f0*/  STL.S16 [R1+0x286], RZ ;  /* 0x000286ff01007387 */ /* 0x000fe80000100600 */
[----:B------:R-:W-:Y:S04]  /*8a00*/  STL.S16 [R1+0x210], RZ ;  /* 0x000210ff01007387 */ /* 0x000fe80000100600 */
[----:B0-----:R-:W4:Y:S04]  /*8a10*/  LDL.LU R10, [R1+0x3bc] ;  /* 0x0003bc00010a7983 */ /* 0x001f280000300800 */
[----:B-1----:R-:W4:Y:S01]  /*8a20*/  LDL.LU R11, [R1+0x3b4] ;  /* 0x0003b400010b7983 */ /* 0x002f220000300800 */
[----:B---3--:R-:W-:-:S03]  /*8a30*/  @!P5 PRMT R60, R60, 0x7610, R67 ;  /* 0x000076103c3cd816 */ /* 0x008fc60000000043 */
[----:B------:R-:W-:Y:S01]  /*8a40*/  STL [R1+0x20], R67 ;  /* 0x0000204301007387 */ /* 0x000fe20000100800 */
[----:B--2---:R-:W-:-:S05]  /*8a50*/  @!P6 PRMT R20, R9, 0x7610, R20 ;  /* 0x000076100914e816 */ /* 0x004fca0000000014 */
[----:B------:R0:W-:Y:S04]  /*8a60*/  @!P6 STL.S16 [R1+0x214], R20 ;  /* 0x000214140100e387 */ /* 0x0001e80000100600 */
[----:B0-----:R-:W2:Y:S01]  /*8a70*/  LDL.S16 R20, [R1+0x286] ;  /* 0x0002860001147983 */ /* 0x001ea20000100600 */
[----:B----4-:R-:W-:-:S04]  /*8a80*/  PRMT R68, R68, 0x5410, RZ ;  /* 0x0000541044447816 */ /* 0x010fc800000000ff */
[----:B------:R-:W-:Y:S02]  /*8a90*/  @!P5 PRMT R68, R68, 0x5410, R67 ;  /* 0x000054104444d816 */ /* 0x000fe40000000043 */
[----:B------:R-:W3:Y:S01]  /*8aa0*/  LDL.LU.S16 R67, [R1+0x210] ;  /* 0x0002100001437983 */ /* 0x000ee20000300600 */
[----:B------:R-:W-:-:S03]  /*8ab0*/  PRMT R63, R63, 0x5410, RZ ;  /* 0x000054103f3f7816 */ /* 0x000fc600000000ff */
[----:B------:R0:W-:Y:S01]  /*8ac0*/  STL [R1+0x1c], R9 ;  /* 0x00001c0901007387 */ /* 0x0001e20000100800 */
[----:B------:R-:W-:-:S03]  /*8ad0*/  @!P6 PRMT R63, R63, 0x7610, R9 ;  /* 0x000076103f3fe816 */ /* 0x000fc60000000009 */
[----:B0-----:R-:W4:Y:S01]  /*8ae0*/  LDL.LU R9, [R1+0x3b0] ;  /* 0x0003b00001097983 */ /* 0x001f220000300800 */
[C---:B------:R-:W-:Y:S02]  /*8af0*/  @!P6 PRMT R69, R10.reuse, 0x7632, R69 ;  /* 0x000076320a45e816 */ /* 0x040fe40000000045 */
[----:B--2---:R-:W-:Y:S02]  /*8b00*/  @!P6 PRMT R20, R10, 0x7610, R20 ;  /* 0x000076100a14e816 */ /* 0x004fe40000000014 */
[----:B---3--:R-:W-:-:S03]  /*8b10*/  @!P5 PRMT R67, R11, 0x7610, R67 ;  /* 0x000076100b43d816 */ /* 0x008fc60000000043 */
[----:B------:R0:W-:Y:S04]  /*8b20*/  @!P6 STL.S16 [R1+0x286], R20 ;  /* 0x000286140100e387 */ /* 0x0001e80000100600 */
[----:B------:R1:W-:Y:S04]  /*8b30*/  @!P5 STL.S16 [R1+0x210], R67 ;  /* 0x000210430100d387 */ /* 0x0003e80000100600 */
[----:B0-----:R-:W2:Y:S04]  /*8b40*/  LDL.LU R20, [R1+0x3ac] ;  /* 0x0003ac0001147983 */ /* 0x001ea80000300800 */
[----:B-1----:R-:W3:Y:S04]  /*8b50*/  LDL.LU R67, [R1+0x6d0] ;  /* 0x0006d00001437983 */ /* 0x002ee80000300800 */
[----:B------:R0:W-:Y:S04]  /*8b60*/  @!P6 STL.S16 [R1+0x294], R69 ;  /* 0x000294450100e387 */ /* 0x0001e80000100600 */
[----:B0-----:R-:W3:Y:S01]  /*8b70*/  LDL.LU R69, [R1+0x6d4] ;  /* 0x0006d40001457983 */ /* 0x001ee20000300800 */
[----:B------:R-:W-:-:S03]  /*8b80*/  LOP3.LUT P1, RZ, R2, 0x100000, RZ, 0xc0, !PT ;  /* 0x0010000002ff7812 */ /* 0x000fc6000782c0ff */
        /* <DEDUP_REMOVED lines=24> */
[----:B------:R-:W-:-:S02]  /*8d10*/  PRMT R68, RZ, 0x7610, R68 ;  /* 0x00007610ff447816 */ /* 0x000fc40000000044 */
[----:B0-----:R-:W-:Y:S01]  /*8d20*/  PRMT R28, RZ, 0x7610, R28 ;  /* 0x00007610ff1c7816 */ /* 0x001fe2000000001c */
[----:B------:R-:W-:Y:S04]  /*8d30*/  STL [R1+0x458], R21 ;  /* 0x0004581501007387 */ /* 0x000fe80000100800 */
[----:B-1----:R-:W3:Y:S04]  /*8d40*/  LDL.LU R10, [R1+0x3a8] ;  /* 0x0003a800010a7983 */ /* 0x002ee80000300800 */
[----:B------:R0:W-:Y:S01]  /*8d50*/  STL [R1+0x5bc], R21 ;  /* 0x0005bc1501007387 */ /* 0x0001e20000100800 */
[----:B------:R-:W-:-:S02]  /*8d60*/  PRMT R57, R57, 0x5410, RZ ;  /* 0x0000541039397816 */ /* 0x000fc400000000ff */
[----:B0-----:R-:W-:Y:S01]  /*8d70*/  PRMT R21, R28, 0x7610, R21 ;  /* 0x000076101c157816 */ /* 0x001fe20000000015 */
[----:B----4-:R0:W-:Y:S01]  /*8d80*/  STL [R1+0x24], R9 ;  /* 0x0000240901007387 */ /* 0x0101e20000100800 */
[----:B------:R-:W-:Y:S02]  /*8d90*/  @!P1 PRMT R57, R57, 0x7610, R9 ;  /* 0x0000761039399816 */ /* 0x000fe40000000009 */
[C---:B--2---:R-:W-:Y:S01]  /*8da0*/  @!P1 PRMT R68, R20.reuse, 0x7610, R68 ;  /* 0x0000761014449816 */ /* 0x044fe20000000044 */
[----:B------:R1:W-:Y:S01]  /*8db0*/  STL [R1+0x124], R20 ;  /* 0x0001241401007387 */ /* 0x0003e20000100800 */
[----:B------:R-:W-:Y:S02]  /*8dc0*/  @!P1 PRMT R21, R20, 0x7632, R21 ;  /* 0x0000763214159816 */ /* 0x000fe40000000015 */
[----:B---3--:R-:W-:-:S04]  /*8dd0*/  PRMT R67, RZ, 0x7610, R67 ;  /* 0x00007610ff437816 */ /* 0x008fc80000000043 */
[----:B------:R-:W-:Y:S02]  /*8de0*/  @!P1 PRMT R67, R9, 0x7610, R67 ;  /* 0x0000761009439816 */ /* 0x000fe40000000043 */
[----:B0-----:R-:W2:Y:S04]  /*8df0*/  LDL.LU R9, [R1+0x3a0] ;  /* 0x0003a00001097983 */ /* 0x001ea80000300800 */
[----:B-1----:R-:W3:Y:S04]  /*8e00*/  LDL.LU R20, [R1+0x39c] ;  /* 0x00039c0001147983 */ /* 0x002ee80000300800 */
[----:B------:R0:W-:Y:S01]  /*8e10*/  STL [R1+0x118], R25 ;  /* 0x0001181901007387 */ /* 0x0001e20000100800 */
[----:B------:R-:W-:-:S02]  /*8e20*/  PRMT R69, RZ, 0x7610, R69 ;  /* 0x00007610ff457816 */ /* 0x000fc40000000045 */
[----:B------:R-:W-:Y:S01]  /*8e30*/  LOP3.LUT P0, RZ, R2, 0x80000, RZ, 0xc0, !PT ;  /* 0x0008000002ff7812 */ /* 0x000fe2000780c0ff */
[----:B------:R1:W-:Y:S01]  /*8e40*/  STL [R1+0x120], R11 ;  /* 0x0001200b01007387 */ /* 0x0003e20000100800 */
[----:B0-----:R-:W-:Y:S02]  /*8e50*/  MOV R25, R24 ;  /* 0x0000001800197202 */ /* 0x001fe40000000f00 */
[----:B------:R-:W-:Y:S02]  /*8e60*/  MOV R24, R39 ;  /* 0x0000002700187202 */ /* 0x000fe40000000f00 */
[----:B------:R-:W-:Y:S02]  /*8e70*/  MOV R39, R66 ;  /* 0x0000004200277202 */ /* 0x000fe40000000f00 */
[----:B------:R-:W4:Y:S01]  /*8e80*/  LDL.LU R66, [R1+0x6dc] ;  /* 0x0006dc0001427983 */ /* 0x000f220000300800 */
[----:B------:R-:W-:-:S03]  /*8e90*/  @!P5 PRMT R69, R11, 0x7632, R69 ;  /* 0x000076320b45d816 */ /* 0x000fc60000000045 */
[----:B-1----:R-:W4:Y:S01]  /*8ea0*/  LDL.LU R11, [R1+0x3a4] ;  /* 0x0003a400010b7983 */ /* 0x002f220000300800 */
[----:B------:R-:W-:Y:S02]  /*8eb0*/  LOP3.LUT P6, RZ, R2, 0x40000, RZ, 0xc0, !PT ;  /* 0x0004000002ff7812 */ /* 0x000fe400078cc0ff */
[----:B------:R-:W-:Y:S02]  /*8ec0*/  PRMT R65, RZ, 0x7610, R65 ;  /* 0x00007610ff417816 */ /* 0x000fe40000000041 */
[----:B------:R-:W-:Y:S02]  /*8ed0*/  PRMT R54, R54, 0x5410, RZ ;  /* 0x0000541036367816 */ /* 0x000fe400000000ff */
[----:B------:R-:W-:Y:S02]  /*8ee0*/  PRMT R64, R64, 0x5410, RZ ;  /* 0x0000541040407816 */ /* 0x000fe400000000ff */
[----:B------:R-:W-:Y:S02]  /*8ef0*/  PRMT R69, R69, 0x5410, RZ ;  /* 0x0000541045457816 */ /* 0x000fe400000000ff */
[----:B------:R-:W-:-:S02]  /*8f00*/  PRMT R63, RZ, 0x7610, R63 ;  /* 0x00007610ff3f7816 */ /* 0x000fc4000000003f */
[----:B------:R-:W-:Y:S02]  /*8f10*/  PRMT R49, R49, 0x5410, RZ ;  /* 0x0000541031317816 */ /* 0x000fe400000000ff */
[----:B------:R-:W-:Y:S01]  /*8f20*/  @!P0 PRMT R65, R10, 0x7610, R65 ;  /* 0x000076100a418816 */ /* 0x000fe20000000041 */
[----:B------:R0:W-:Y:S01]  /*8f30*/  STL [R1+0x28], R10 ;  /* 0x0000280a01007387 */ /* 0x0001e20000100800 */
[----:B------:R-:W-:-:S03]  /*8f40*/  @!P0 PRMT R54, R54, 0x7610, R10 ;  /* 0x0000761036368816 */ /* 0x000fc6000000000a */
[----:B0-----:R-:W4:Y:S01]  /*8f50*/  LDL.LU R10, [R1+0x398] ;  /* 0x00039800010a7983 */ /* 0x001f220000300800 */
[----:B--2---:R-:W-:Y:S02]  /*8f60*/  @!P6 PRMT R63, R9, 0x7610, R63 ;  /* 0x00007610093fe816 */ /* 0x004fe4000000003f */
[--C-:B---3--:R-:W-:Y:S01]  /*8f70*/  @!P6 PRMT R64, R64, 0x5410, R20.reuse ;  /* 0x000054104040e816 */ /* 0x108fe20000000014 */
[----:B------:R0:W-:Y:S01]  /*8f80*/  STL [R1+0x12c], R20 ;  /* 0x00012c1401007387 */ /* 0x0001e20000100800 */
[----:B------:R-:W-:Y:S02]  /*8f90*/  @!P6 PRMT R69, R69, 0x7610, R20 ;  /* 0x000076104545e816 */ /* 0x000fe40000000014 */
[----:B------:R-:W-:Y:S01]  /*8fa0*/  @!P6 PRMT R49, R49, 0x7610, R9 ;  /* 0x000076103131e816 */ /* 0x000fe20000000009 */
[----:B------:R1:W-:Y:S04]  /*8fb0*/  STL [R1+0x2c], R9 ;  /* 0x00002c0901007387 */ /* 0x0003e80000100800 */
[----:B0-----:R-:W2:Y:S04]  /*8fc0*/  LDL.LU R20, [R1+0x38c] ;  /* 0x00038c0001147983 */ /* 0x001ea80000300800 */
[----:B-1----:R-:W3:Y:S01]  /*8fd0*/  LDL.LU R9, [R1+0x390] ;  /* 0x0003900001097983 */ /* 0x002ee20000300800 */
[----:B------:R-:W-:-:S02]  /*8fe0*/  PRMT R65, R65, 0x5410, RZ ;  /* 0x0000541041417816 */ /* 0x000fc400000000ff */
[----:B----4-:R-:W-:Y:S02]  /*8ff0*/  PRMT R66, R66, 0x5410, RZ ;  /* 0x0000541042427816 */ /* 0x010fe400000000ff */
[----:B------:R-:W-:Y:S02]  /*9000*/  LOP3.LUT P5, RZ, R2, 0x20000, RZ, 0xc0, !PT ;  /* 0x0002000002ff7812 */ /* 0x000fe400078ac0ff */
[--C-:B------:R-:W-:Y:S01]  /*9010*/  @!P0 PRMT R66, R66, 0x5410, R11.reuse ;  /* 0x0000541042428816 */ /* 0x100fe2000000000b */
[----:B------:R0:W-:Y:S01]  /*9020*/  STL [R1+0x128], R11 ;  /* 0x0001280b01007387 */ /* 0x0001e20000100800 */
[----:B------:R-:W-:-:S03]  /*9030*/  @!P0 PRMT R65, R65, 0x7610, R11 ;  /* 0x0000761041418816 */ /* 0x000fc6000000000b */
[----:B------:R-:W-:Y:S04]  /*9040*/  STL.S16 [R1+0x212], R28 ;  /* 0x0002121c01007387 */ /* 0x000fe80000100600 */
[----:B0-----:R-:W4:Y:S01]  /*9050*/  LDL.LU R11, [R1+0x394] ;  /* 0x00039400010b7983 */ /* 0x001f220000300800 */
[----:B------:R-:W-:-:S03]  /*9060*/  PRMT R61, R61, 0x5410, RZ ;  /* 0x000054103d3d7816 */ /* 0x000fc600000000ff */
[----:B------:R0:W-:Y:S01]  /*9070*/  @!P1 STL.S16 [R1+0x212], R21 ;  /* 0x0002121501009387 */ /* 0x0001e20000100600 */
[----:B------:R-:W-:Y:S02]  /*9080*/  LOP3.LUT P1, RZ, R2, 0x10000, RZ, 0xc0, !PT ;  /* 0x0001000002ff7812 */ /* 0x000fe4000782c0ff */
[----:B------:R-:W-:Y:S02]  /*9090*/  PRMT R48, R48, 0x5410, RZ ;  /* 0x0000541030307816 */ /* 0x000fe400000000ff */
[----:B------:R-:W-:Y:S02]  /*90a0*/  PRMT R58, R58, 0x5410, RZ ;  /* 0x000054103a3a7816 */ /* 0x000fe400000000ff */
[----:B------:R-:W-:Y:S02]  /*90b0*/  PRMT R59, RZ, 0x5410, RZ ;  /* 0x00005410ff3b7816 */ /* 0x000fe400000000ff */
[----:B------:R-:W-:Y:S02]  /*90c0*/  PRMT R55, R55, 0x5410, RZ ;  /* 0x0000541037377816 */ /* 0x000fe400000000ff */
[----:B------:R-:W-:Y:S01]  /*90d0*/  PRMT R53, RZ, 0x5410, RZ ;  /* 0x00005410ff357816 */ /* 0x000fe200000000ff */
[----:B------:R-:W-:Y:S01]  /*90e0*/  STL.S16 [R1+0x296], RZ ;  /* 0x000296ff01007387 */ /* 0x000fe20000100600 */
[----:B------:R-:W-:-:S02]  /*90f0*/  PRMT R67, R67, 0x5410, RZ ;  /* 0x0000541043437816 */ /* 0x000fc400000000ff */
[----:B------:R-:W-:Y:S01]  /*9100*/  PRMT R60, RZ, 0x7610, R60 ;  /* 0x00007610ff3c7816 */ /* 0x000fe2000000003c */
[----:B0-----:R-:W4:Y:S04]  /*9110*/  LDL.LU R21, [R1+0x36c] ;  /* 0x00036c0001157983 */ /* 0x001f280000300800 */
[----:B------:R0:W-:Y:S01]  /*9120*/  STL [R1+0x30], R10 ;  /* 0x0000300a01007387 */ /* 0x0001e20000100800 */
[--C-:B------:R-:W-:Y:S02]  /*9130*/  @!P5 PRMT R61, R61, 0x5410, R10.reuse ;  /* 0x000054103d3dd816 */ /* 0x100fe4000000000a */
[----:B------:R-:W-:Y:S01]  /*9140*/  @!P5 PRMT R48, R48, 0x7610, R10 ;  /* 0x000076103030d816 */ /* 0x000fe2000000000a */
[----:B------:R-:W4:Y:S01]  /*9150*/  LDL.LU R28, [R1+0x6cc] ;  /* 0x0006cc00011c7983 */ /* 0x000f220000300800 */
[----:B------:R-:W-:-:S03]  /*9160*/  PRMT R61, RZ, 0x7610, R61 ;  /* 0x00007610ff3d7816 */ /* 0x000fc6000000003d */
[----:B0-----:R-:W4:Y:S01]  /*9170*/  LDL.LU R10, [R1+0x388] ;  /* 0x00038800010a7983 */ /* 0x001f220000300800 */
[----:B------:R-:W-:Y:S02]  /*9180*/  PRMT R48, RZ, 0x7610, R48 ;  /* 0x00007610ff307816 */ /* 0x000fe40000000030 */
[----:B--2---:R-:W-:Y:S01]  /*9190*/  @!P1 PRMT R61, R20, 0x7610, R61 ;  /* 0x00007610143d9816 */ /* 0x004fe2000000003d */
[----:B------:R0:W-:Y:S01]  /*91a0*/  STL [R1+0x134], R20 ;  /* 0x0001341401007387 */ /* 0x0001e20000100800 */
[----:B------:R-:W-:Y:S02]  /*91b0*/  @!P1 PRMT R67, R67, 0x7610, R20 ;  /* 0x0000761043439816 */ /* 0x000fe40000000014 */
[C---:B---3--:R-:W-:Y:S01]  /*91c0*/  @!P1 PRMT R60, R9.reuse, 0x7610, R60 ;  /* 0x00007610093c9816 */ /* 0x048fe2000000003c */
[----:B------:R1:W-:Y:S01]  /*91d0*/  STL [R1+0x34], R9 ;  /* 0x0000340901007387 */ /* 0x0003e20000100800 */
[----:B------:R-:W-:-:S03]  /*91e0*/  @!P1 PRMT R48, R9, 0x7632, R48 ;  /* 0x0000763209309816 */ /* 0x000fc60000000030 */
[----:B0-----:R-:W2:Y:S04]  /*91f0*/  LDL.LU R20, [R1+0x37c] ;  /* 0x00037c0001147983 */ /* 0x001ea80000300800 */
[----:B-1----:R-:W3:Y:S01]  /*9200*/  LDL.LU R9, [R1+0x380] ;  /* 0x0003800001097983 */ /* 0x002ee20000300800 */
[----:B------:R-:W-:Y:S02]  /*9210*/  PRMT R62, RZ, 0x5410, RZ ;  /* 0x00005410ff3e7816 */ /* 0x000fe400000000ff */
[----:B------:R-:W-:Y:S02]  /*9220*/  LOP3.LUT P0, RZ, R2, 0x8000, RZ, 0xc0, !PT ;  /* 0x0000800002ff7812 */ /* 0x000fe4000780c0ff */
[----:B----4-:R-:W-:Y:S01]  /*9230*/  @!P5 PRMT R62, R62, 0x5410, R11 ;  /* 0x000054103e3ed816 */ /* 0x010fe2000000000b */
[----:B------:R0:W-:Y:S03]  /*9240*/  STL [R1+0x130], R11 ;  /* 0x0001300b01007387 */ /* 0x0001e60000100800 */
[----:B------:R-:W-:-:S02]  /*9250*/  @!P5 PRMT R62, R11, 0x7632, R62 ;  /* 0x000076320b3ed816 */ /* 0x000fc4000000003e */
[----:B------:R-:W-:Y:S01]  /*9260*/  LOP3.LUT P6, RZ, R2, 0x4000, RZ, 0xc0, !PT ;  /* 0x0000400002ff7812 */ /* 0x000fe200078cc0ff */
[----:B0-----:R-:W4:Y:S01]  /*9270*/  LDL.LU R11, [R1+0x384] ;  /* 0x00038400010b7983 */ /* 0x001f220000300800 */
[----:B------:R-:W-:Y:S02]  /*9280*/  PRMT R45, R45, 0x5410, RZ ;  /* 0x000054102d2d7816 */ /* 0x000fe400000000ff */
[----:B------:R-:W-:Y:S02]  /*9290*/  PRMT R66, RZ, 0x7610, R66 ;  /* 0x00007610ff427816 */ /* 0x000fe40000000042 */
[----:B------:R-:W-:Y:S02]  /*92a0*/  PRMT R57, RZ, 0x7610, R57 ;  /* 0x00007610ff397816 */ /* 0x000fe40000000039 */
[--C-:B------:R-:W-:Y:S01]  /*92b0*/  @!P0 PRMT R58, R58, 0x5410, R10.reuse ;  /* 0x000054103a3a8816 */ /* 0x100fe2000000000a */
[----:B------:R0:W-:Y:S01]  /*92c0*/  STL [R1+0x38], R10 ;  /* 0x0000380a01007387 */ /* 0x0001e20000100800 */
[----:B------:R-:W-:-:S02]  /*92d0*/  @!P0 PRMT R45, R45, 0x7610, R10 ;  /* 0x000076102d2d8816 */ /* 0x000fc4000000000a */
[----:B------:R-:W-:Y:S02]  /*92e0*/  PRMT R58, RZ, 0x7610, R58 ;  /* 0x00007610ff3a7816 */ /* 0x000fe4000000003a */
[----:B------:R-:W-:Y:S01]  /*92f0*/  PRMT R45, RZ, 0x7610, R45 ;  /* 0x00007610ff2d7816 */ /* 0x000fe2000000002d */
[----:B0-----:R-:W4:Y:S01]  /*9300*/  LDL.LU R10, [R1+0x378] ;  /* 0x00037800010a7983 */ /* 0x001f220000300800 */
[----:B--2---:R-:W-:-:S03]  /*9310*/  @!P6 PRMT R58, R20, 0x7610, R58 ;  /* 0x00007610143ae816 */ /* 0x004fc6000000003a */
[----:B------:R0:W-:Y:S01]  /*9320*/  STL [R1+0x13c], R20 ;  /* 0x00013c1401007387 */ /* 0x0001e20000100800 */
[----:B------:R-:W-:Y:S02]  /*9330*/  @!P6 PRMT R66, R20, 0x7632, R66 ;  /* 0x000076321442e816 */ /* 0x000fe40000000042 */
[C---:B---3--:R-:W-:Y:S01]  /*9340*/  @!P6 PRMT R57, R9.reuse, 0x7610, R57 ;  /* 0x000076100939e816 */ /* 0x048fe20000000039 */
[----:B------:R1:W-:Y:S01]  /*9350*/  STL [R1+0x3c], R9 ;  /* 0x00003c0901007387 */ /* 0x0003e20000100800 */
[----:B------:R-:W-:-:S03]  /*9360*/  @!P6 PRMT R45, R9, 0x7632, R45 ;  /* 0x00007632092de816 */ /* 0x000fc6000000002d */
[----:B0-----:R-:W2:Y:S04]  /*9370*/  LDL.LU R20, [R1+0x360] ;  /* 0x0003600001147983 */ /* 0x001ea80000300800 */
[----:B-1----:R-:W3:Y:S01]  /*9380*/  LDL.LU R9, [R1+0x370] ;  /* 0x0003700001097983 */ /* 0x002ee20000300800 */
[----:B------:R-:W-:Y:S02]  /*9390*/  LOP3.LUT P5, RZ, R2, 0x2000, RZ, 0xc0, !PT ;  /* 0x0000200002ff7812 */ /* 0x000fe400078ac0ff */
[----:B----4-:R-:W-:-:S04]  /*93a0*/  @!P0 PRMT R59, R59, 0x5410, R11 ;  /* 0x000054103b3b8816 */ /* 0x010fc8000000000b */
[----:B------:R-:W-:Y:S02]  /*93b0*/  @!P0 PRMT R59, R11, 0x7632, R59 ;  /* 0x000076320b3b8816 */ /* 0x000fe4000000003b */
[C---:B------:R-:W-:Y:S02]  /*93c0*/  LOP3.LUT P0, RZ, R2.reuse, 0x800, RZ, 0xc0, !PT ;  /* 0x0000080002ff7812 */ /* 0x040fe4000780c0ff */
[----:B------:R-:W-:Y:S02]  /*93d0*/  LOP3.LUT P1, RZ, R2, 0x1000, RZ, 0xc0, !PT ;  /* 0x0000100002ff7812 */ /* 0x000fe4000782c0ff */
[----:B------:R-:W-:Y:S02]  /*93e0*/  PRMT R44, R44, 0x5410, RZ ;  /* 0x000054102c2c7816 */ /* 0x000fe400000000ff */
[----:B------:R-:W-:Y:S01]  /*93f0*/  PRMT R54, RZ, 0x7610, R54 ;  /* 0x00007610ff367816 */ /* 0x000fe20000000036 */
[----:B------:R0:W-:Y:S04]  /*9400*/  STL [R1+0x138], R11 ;  /* 0x0001380b01007387 */ /* 0x0001e80000100800 */
[----:B0-----:R-:W4:Y:S01]  /*9410*/  LDL.LU R11, [R1+0x374] ;  /* 0x00037400010b7983 */ /* 0x001f220000300800 */
[----:B------:R-:W-:-:S03]  /*9420*/  @!P5 PRMT R55, R55, 0x5410, R10 ;  /* 0x000054103737d816 */ /* 0x000fc6000000000a */
[----:B------:R0:W-:Y:S01]  /*9430*/  STL [R1+0x40], R10 ;  /* 0x0000400a01007387 */ /* 0x0001e20000100800 */
[----:B------:R-:W-:-:S04]  /*9440*/  @!P5 PRMT R44, R44, 0x7610, R10 ;  /* 0x000076102c2cd816 */ /* 0x000fc8000000000a */
[----:B------:R-:W-:Y:S01]  /*9450*/  PRMT R44, RZ, 0x7610, R44 ;  /* 0x00007610ff2c7816 */ /* 0x000fe2000000002c */
[----:B0-----:R-:W4:Y:S01]  /*9460*/  LDL.LU R10, [R1+0x368] ;  /* 0x00036800010a7983 */ /* 0x001f220000300800 */
[----:B--2---:R-:W-:-:S03]  /*9470*/  @!P0 PRMT R53, R53, 0x5410, R20 ;  /* 0x0000541035358816 */ /* 0x004fc60000000014 */
[----:B------:R0:W-:Y:S01]  /*9480*/  STL [R1+0x148], R20 ;  /* 0x0001481401007387 */ /* 0x0001e20000100800 */
[----:B---3--:R-:W-:-:S03]  /*9490*/  @!P1 PRMT R54, R9, 0x7610, R54 ;  /* 0x0000761009369816 */ /* 0x008fc60000000036 */
[----:B------:R1:W-:Y:S01]  /*94a0*/  STL [R1+0x44], R9 ;  /* 0x0000440901007387 */ /* 0x0003e20000100800 */
[----:B------:R-:W-:Y:S02]  /*94b0*/  @!P1 PRMT R44, R9, 0x7632, R44 ;  /* 0x00007632092c9816 */ /* 0x000fe4000000002c */
[----:B------:R-:W-:Y:S02]  /*94c0*/  @!P0 PRMT R53, R20, 0x7632, R53 ;  /* 0x0000763214358816 */ /* 0x000fe40000000035 */
[----:B0-----:R-:W2:Y:S04]  /*94d0*/  LDL.S16 R20, [R1+0x296] ;  /* 0x0002960001147983 */ /* 0x001ea80000100600 */
[----:B-1----:R-:W3:Y:S01]  /*94e0*/  LDL.LU R9, [R1+0x354] ;  /* 0x0003540001097983 */ /* 0x002ee20000300800 */
[----:B------:R-:W-:-:S02]  /*94f0*/  LOP3.LUT P6, RZ, R2, 0x400, RZ, 0xc0, !PT ;  /* 0x0000040002ff7812 */ /* 0x000fc400078cc0ff */
[----:B------:R-:W-:Y:S02]  /*9500*/  PRMT R52, R52, 0x5410, RZ ;  /* 0x0000541034347816 */ /* 0x000fe400000000ff */
[----:B------:R-:W-:-:S04]  /*9510*/  PRMT R56, RZ, 0x5410, RZ ;  /* 0x00005410ff387816 */ /* 0x000fc800000000ff */
[----:B----4-:R-:W-:Y:S01]  /*9520*/  @!P5 PRMT R56, R56, 0x5410, R11 ;  /* 0x000054103838d816 */ /* 0x010fe2000000000b */
[----:B------:R0:W-:Y:S03]  /*9530*/  STL [R1+0x140], R11 ;  /* 0x0001400b01007387 */ /* 0x0001e60000100800 */
[----:B------:R-:W-:Y:S02]  /*9540*/  @!P5 PRMT R56, R11, 0x7632, R56 ;  /* 0x000076320b38d816 */ /* 0x000fe40000000038 */
[----:B0-----:R-:W4:Y:S01]  /*9550*/  LDL.LU R11, [R1+0x358] ;  /* 0x00035800010b7983 */ /* 0x001f220000300800 */
[----:B------:R-:W-:-:S04]  /*9560*/  @!P0 PRMT R52, R52, 0x5410, R10 ;  /* 0x0000541034348816 */ /* 0x000fc8000000000a */
[----:B------:R-:W-:-:S04]  /*9570*/  PRMT R52, RZ, 0x7610, R52 ;  /* 0x00007610ff347816 */ /* 0x000fc80000000034 */
[C---:B---3--:R-:W-:Y:S01]  /*9580*/  @!P6 PRMT R52, R9.reuse, 0x7610, R52 ;  /* 0x000076100934e816 */ /* 0x048fe20000000034 */
[----:B------:R0:W-:Y:S01]  /*9590*/  STL [R1+0x14c], R9 ;  /* 0x00014c0901007387 */ /* 0x0001e20000100800 */
[----:B--2---:R-:W-:-:S03]  /*95a0*/  @!P6 PRMT R20, R9, 0x7632, R20 ;  /* 0x000076320914e816 */ /* 0x004fc60000000014 */
[----:B0-----:R-:W2:Y:S01]  /*95b0*/  LDL.LU R9, [R1+0x6c8] ;  /* 0x0006c80001097983 */ /* 0x001ea20000300800 */
[----:B------:R-:W-:-:S04]  /*95c0*/  PRMT R43, R43, 0x5410, RZ ;  /* 0x000054102b2b7816 */ /* 0x000fc800000000ff */
[----:B------:R-:W-:Y:S02]  /*95d0*/  @!P0 PRMT R43, R43, 0x7610, R10 ;  /* 0x000076102b2b8816 */ /* 0x000fe4000000000a */
[----:B------:R-:W-:Y:S02]  /*95e0*/  PRMT R55, RZ, 0x7610, R55 ;  /* 0x00007610ff377816 */ /* 0x000fe40000000037 */
[----:B------:R-:W-:Y:S02]  /*95f0*/  PRMT R64, RZ, 0x7610, R64 ;  /* 0x00007610ff407816 */ /* 0x000fe40000000040 */
[----:B------:R-:W-:Y:S02]  /*9600*/  PRMT R49, RZ, 0x7610, R49 ;  /* 0x00007610ff317816 */ /* 0x000fe40000000031 */
[----:B------:R-:W-:Y:S01]  /*9610*/  PRMT R43, RZ, 0x7610, R43 ;  /* 0x00007610ff2b7816 */ /* 0x000fe2000000002b */
[----:B------:R0:W-:Y:S01]  /*9620*/  STL [R1+0x144], R21 ;  /* 0x0001441501007387 */ /* 0x0001e20000100800 */
[----:B------:R-:W-:-:S02]  /*9630*/  @!P1 PRMT R55, R21, 0x7610, R55 ;  /* 0x0000761015379816 */ /* 0x000fc40000000037 */
[----:B------:R-:W-:Y:S01]  /*9640*/  @!P1 PRMT R64, R21, 0x7632, R64 ;  /* 0x0000763215409816 */ /* 0x000fe20000000040 */
[----:B------:R1:W-:Y:S01]  /*9650*/  STL [R1+0x48], R10 ;  /* 0x0000480a01007387 */ /* 0x0003e20000100800 */
[----:B----4-:R-:W-:-:S03]  /*9660*/  @!P6 PRMT R49, R11, 0x7610, R49 ;  /* 0x000076100b31e816 */ /* 0x010fc60000000031 */
[----:B------:R3:W-:Y:S01]  /*9670*/  STL [R1+0x4c], R11 ;  /* 0x00004c0b01007387 */ /* 0x0007e20000100800 */
[----:B------:R-:W-:-:S03]  /*9680*/  @!P6 PRMT R43, R11, 0x7632, R43 ;  /* 0x000076320b2be816 */ /* 0x000fc6000000002b */
[----:B------:R4:W-:Y:S04]  /*9690*/  @!P6 STL.S16 [R1+0x296], R20 ;  /* 0x000296140100e387 */ /* 0x0009e80000100600 */
        /* <DEDUP_REMOVED lines=34> */
[----:B0-----:R-:W2:Y:S04]  /*98c0*/  LDL.LU R21, [R1+0x350] ;  /* 0x0003500001157983 */ /* 0x001ea80000300800 */
[----:B-1----:R-:W2:Y:S04]  /*98d0*/  LDL.LU R10, [R1+0x348] ;  /* 0x00034800010a7983 */ /* 0x002ea80000300800 */
[----:B---3--:R-:W3:Y:S04]  /*98e0*/  LDL.LU R11, [R1+0x340] ;  /* 0x00034000010b7983 */ /* 0x008ee80000300800 */
[----:B----4-:R-:W4:Y:S04]  /*98f0*/  LDL.LU R20, [R1+0x344] ;  /* 0x0003440001147983 */ /* 0x010f280000300800 */
[----:B------:R-:W-:Y:S01]  /*9900*/  STL.S16 [R1+0x2fa], RZ ;  /* 0x0002faff01007387 */ /* 0x000fe20000100600 */
[----:B--2---:R-:W-:-:S04]  /*9910*/  PRMT R9, RZ, 0x7610, R9 ;  /* 0x00007610ff097816 */ /* 0x004fc80000000009 */
[----:B------:R-:W-:Y:S01]  /*9920*/  PRMT R28, R9, 0x7610, R28 ;  /* 0x00007610091c7816 */ /* 0x000fe2000000001c */
[----:B------:R0:W-:Y:S04]  /*9930*/  STL.S16 [R1+0x2f8], R9 ;  /* 0x0002f80901007387 */ /* 0x0001e80000100600 */
[----:B0-----:R-:W2:Y:S01]  /*9940*/  LDL.S16 R9, [R1+0x2fa] ;  /* 0x0002fa0001097983 */ /* 0x001ea20000100600 */
[----:B------:R-:W-:-:S13]  /*9950*/  LOP3.LUT P5, RZ, R2, 0x200, RZ, 0xc0, !PT ;  /* 0x0000020002ff7812 */ /* 0x000fda00078ac0ff */
[----:B------:R-:W-:-:S05]  /*9960*/  @!P5 PRMT R28, R21, 0x7610, R28 ;  /* 0x00007610151cd816 */ /* 0x000fca000000001c */
[----:B------:R0:W-:Y:S04]  /*9970*/  @!P5 STL.S16 [R1+0x2f8], R28 ;  /* 0x0002f81c0100d387 */ /* 0x0001e80000100600 */
[----:B0-----:R-:W3:Y:S01]  /*9980*/  LDL.LU R28, [R1+0x6c4] ;  /* 0x0006c400011c7983 */ /* 0x001ee20000300800 */
[----:B--2---:R-:W-:-:S05]  /*9990*/  @!P5 PRMT R9, R21, 0x7632, R9 ;  /* 0x000076321509d816 */ /* 0x004fca0000000009 */
[----:B------:R0:W-:Y:S04]  /*99a0*/  @!P5 STL.S16 [R1+0x2fa], R9 ;  /* 0x0002fa090100d387 */ /* 0x0001e80000100600 */
[----:B0-----:R-:W2:Y:S04]  /*99b0*/  LDL.LU R9, [R1+0x6c0] ;  /* 0x0006c00001097983 */ /* 0x001ea80000300800 */
[----:B------:R-:W-:Y:S01]  /*99c0*/  STL.S16 [R1+0x34c], RZ ;  /* 0x00034cff01007387 */ /* 0x000fe20000100600 */
[----:B--2---:R-:W-:-:S04]  /*99d0*/  PRMT R9, RZ, 0x7610, R9 ;  /* 0x00007610ff097816 */ /* 0x004fc80000000009 */
[----:B---3--:R-:W-:Y:S01]  /*99e0*/  PRMT R28, R9, 0x7610, R28 ;  /* 0x00007610091c7816 */ /* 0x008fe2000000001c */
[----:B------:R0:W-:Y:S04]  /*99f0*/  STL.S16 [R1+0x31c], R9 ;  /* 0x00031c0901007387 */ /* 0x0001e80000100600 */
[----:B0-----:R-:W2:Y:S01]  /*9a00*/  LDL.LU.S16 R9, [R1+0x34c] ;  /* 0x00034c0001097983 */ /* 0x001ea20000300600 */
[----:B------:R-:W-:-:S05]  /*9a10*/  @!P5 PRMT R28, R10, 0x7610, R28 ;  /* 0x000076100a1cd816 */ /* 0x000fca000000001c */
[----:B------:R0:W-:Y:S04]  /*9a20*/  @!P5 STL.S16 [R1+0x31c], R28 ;  /* 0x00031c1c0100d387 */ /* 0x0001e80000100600 */
[----:B0-----:R-:W3:Y:S01]  /*9a30*/  LDL.LU R28, [R1+0x6bc] ;  /* 0x0006bc00011c7983 */ /* 0x001ee20000300800 */
[----:B--2---:R-:W-:-:S05]  /*9a40*/  @!P5 PRMT R9, R10, 0x7632, R9 ;  /* 0x000076320a09d816 */ /* 0x004fca0000000009 */
[----:B------:R0:W-:Y:S04]  /*9a50*/  @!P5 STL.S16 [R1+0x34c], R9 ;  /* 0x00034c090100d387 */ /* 0x0001e80000100600 */
[----:B0-----:R-:W2:Y:S04]  /*9a60*/  LDL.LU R9, [R1+0x6b8] ;  /* 0x0006b80001097983 */ /* 0x001ea80000300800 */
[----:B------:R-:W-:Y:S01]  /*9a70*/  STL.S16 [R1+0x348], RZ ;  /* 0x000348ff01007387 */ /* 0x000fe20000100600 */
[----:B------:R-:W-:Y:S02]  /*9a80*/  LOP3.LUT P1, RZ, R2, 0x100, RZ, 0xc0, !PT ;  /* 0x0000010002ff7812 */ /* 0x000fe4000782c0ff */
[----:B--2---:R-:W-:-:S04]  /*9a90*/  PRMT R9, RZ, 0x7610, R9 ;  /* 0x00007610ff097816 */ /* 0x004fc80000000009 */
[----:B---3--:R-:W-:Y:S01]  /*9aa0*/  PRMT R28, R9, 0x7610, R28 ;  /* 0x00007610091c7816 */ /* 0x008fe2000000001c */
[----:B------:R0:W-:Y:S04]  /*9ab0*/  STL.S16 [R1+0x31e], R9 ;  /* 0x00031e0901007387 */ /* 0x0001e80000100600 */
[----:B0-----:R-:W2:Y:S02]  /*9ac0*/  LDL.LU.S16 R9, [R1+0x348] ;  /* 0x0003480001097983 */ /* 0x001ea40000300600 */
        /* <DEDUP_REMOVED lines=23> */
[----:B0-----:R-:W4:Y:S01]  /*9c40*/  LDL.LU.S16 R20, [R1+0x344] ;  /* 0x0003440001147983 */ /* 0x001f220000300600 */
[----:B------:R-:W-:-:S13]  /*9c50*/  LOP3.LUT P0, RZ, R2, 0x80, RZ, 0xc0, !PT ;  /* 0x0000008002ff7812 */ /* 0x000fda000780c0ff */
[----:B----4-:R-:W-:-:S05]  /*9c60*/  @!P0 PRMT R20, R21, 0x7632, R20 ;  /* 0x0000763215148816 */ /* 0x010fca0000000014 */
[----:B------:R0:W-:Y:S04]  /*9c70*/  @!P0 STL.S16 [R1+0x344], R20 ;  /* 0x0003441401008387 */ /* 0x0001e80000100600 */
        /* <DEDUP_REMOVED lines=102> */
[----:B0-----:R-:W2:Y:S04]  /*a2e0*/  LDL.S16 R20, [R1+0x322] ;  /* 0x0003220001147983 */ /* 0x001ea80000100600 */
[----:B------:R-:W-:Y:S01]  /*a2f0*/  @!P0 STL.S16 [R1+0x33c], R29 ;  /* 0x00033c1d01008387 */ /* 0x000fe20000100600 */
[----:B------:R-:W-:-:S03]  /*a300*/  LOP3.LUT P0, RZ, R2, 0x8, RZ, 0xc0, !PT ;  /* 0x0000000802ff7812 */ /* 0x000fc6000780c0ff */
[----:B------:R0:W-:Y:S04]  /*a310*/  @!P5 STL.S16 [R1+0x32e], R9 ;  /* 0x00032e090100d387 */ /* 0x0001e80000100600 */
[----:B------:R-:W-:Y:S04]  /*a320*/  STL.S16 [R1+0x31a], RZ ;  /* 0x00031aff01007387 */ /* 0x000fe80000100600 */
[----:B------:R1:W-:Y:S02]  /*a330*/  STL [R1+0x64], R11 ;  /* 0x0000640b01007387 */ /* 0x0003e40000100800 */
[----:B----4-:R-:W-:-:S02]  /*a340*/  @!P0 PRMT R28, R21, 0x7610, R28 ;  /* 0x00007610151c8816 */ /* 0x010fc4000000001c */
[----:B0-----:R-:W3:Y:S04]  /*a350*/  LDL.LU R9, [R1+0x314] ;  /* 0x0003140001097983 */ /* 0x001ee80000300800 */
[----:B------:R0:W-:Y:S04]  /*a360*/  @!P0 STL.S16 [R1+0x320], R28 ;  /* 0x0003201c01008387 */ /* 0x0001e80000100600 */
[----:B-1----:R-:W4:Y:S01]  /*a370*/  LDL.LU R11, [R1+0x310] ;  /* 0x00031000010b7983 */ /* 0x002f220000300800 */
[----:B------:R-:W-:-:S03]  /*a380*/  LOP3.LUT P6, RZ, R2, 0x4, RZ, 0xc0, !PT ;  /* 0x0000000402ff7812 */ /* 0x000fc600078cc0ff */
[----:B------:R-:W4:Y:S04]  /*a390*/  LDL.LU R29, [R1+0x69c] ;  /* 0x00069c00011d7983 */ /* 0x000f280000300800 */
[----:B0-----:R-:W3:Y:S01]  /*a3a0*/  LDL.LU R28, [R1+0x664] ;  /* 0x00066400011c7983 */ /* 0x001ee20000300800 */
[----:B--2---:R-:W-:-:S05]  /*a3b0*/  @!P0 PRMT R20, R21, 0x7632, R20 ;  /* 0x0000763215148816 */ /* 0x004fca0000000014 */
[----:B------:R0:W-:Y:S04]  /*a3c0*/  @!P0 STL.S16 [R1+0x322], R20 ;  /* 0x0003221401008387 */ /* 0x0001e80000100600 */
[----:B0-----:R-:W2:Y:S02]  /*a3d0*/  LDL.LU R20, [R1+0x660] ;  /* 0x0006600001147983 */ /* 0x001ea40000300800 */
        /* <DEDUP_REMOVED lines=14> */
[----:B0-----:R-:W4:Y:S02]  /*a4c0*/  LDL.S16 R9, [R1+0x316] ;  /* 0x0003160001097983 */ /* 0x001f240000100600 */
        /* <DEDUP_REMOVED lines=58> */
[----:B------:R-:W-:Y:S01]  /*a870*/  STL.S16 [R1+0x302], RZ ;  /* 0x000302ff01007387 */ /* 0x000fe20000100600 */
[----:B0-----:R-:W-:-:S03]  /*a880*/  MOV R9, R8 ;  /* 0x0000000800097202 */ /* 0x001fc60000000f00 */
[----:B------:R-:W4:Y:S01]  /*a890*/  LDL.LU R8, [R1+0x2fc] ;  /* 0x0002fc0001087983 */ /* 0x000f220000300800 */
        /* <DEDUP_REMOVED lines=40> */
[----:B------:R-:W-:Y:S01]  /*ab20*/  STL.S16 [R1+0x2f2], RZ ;  /* 0x0002f2ff01007387 */ /* 0x000fe20000100600 */
[----:B0-----:R-:W-:-:S03]  /*ab30*/  MOV R11, R9 ;  /* 0x00000009000b7202 */ /* 0x001fc60000000f00 */
[----:B------:R-:W4:Y:S01]  /*ab40*/  LDL.LU R9, [R1+0x2ec] ;  /* 0x0002ec0001097983 */ /* 0x000f220000300800 */
        /* <DEDUP_REMOVED lines=39> */
[----:B------:R0:W-:Y:S02]  /*adc0*/  @!P0 STL.S16 [R1+0x2f6], R8 ;  /* 0x0002f60801008387 */ /* 0x0001e40000100600 */
[----:B0-----:R-:W-:-:S02]  /*add0*/  MOV R8, R31 ;  /* 0x0000001f00087202 */ /* 0x001fc40000000f00 */
[----:B------:R-:W4:Y:S04]  /*ade0*/  LDL.LU R31, [R1+0x2e0] ;  /* 0x0002e000011f7983 */ /* 0x000f280000300800 */
[----:B------:R-:W-:Y:S01]  /*adf0*/  STL.S16 [R1+0x2e6], RZ ;  /* 0x0002e6ff01007387 */ /* 0x000fe20000100600 */
[----:B--2---:R-:W-:-:S05]  /*ae00*/  PRMT R10, RZ, 0x7610, R10 ;  /* 0x00007610ff0a7816 */ /* 0x004fca000000000a */
[----:B------:R0:W-:Y:S01]  /*ae10*/  STL.S16 [R1+0x2e4], R10 ;  /* 0x0002e40a01007387 */ /* 0x0001e20000100600 */
[----:B---3--:R-:W-:-:S03]  /*ae20*/  PRMT R20, R10, 0x7610, R20 ;  /* 0x000076100a147816 */ /* 0x008fc60000000014 */
[----:B0-----:R-:W2:Y:S01]  /*ae30*/  LDL.S16 R10, [R1+0x2e6] ;  /* 0x0002e600010a7983 */ /* 0x001ea20000100600 */
[----:B----4-:R-:W-:-:S05]  /*ae40*/  @!P5 PRMT R20, R31, 0x7610, R20 ;  /* 0x000076101f14d816 */ /* 0x010fca0000000014 */
[----:B------:R0:W-:Y:S04]  /*ae50*/  @!P5 STL.S16 [R1+0x2e4], R20 ;  /* 0x0002e4140100d387 */ /* 0x0001e80000100600 */
[----:B------:R1:W-:Y:S04]  /*ae60*/  STL [R1+0x180], R31 ;  /* 0x0001801f01007387 */ /* 0x0003e80000100800 */
[----:B0-----:R-:W3:Y:S01]  /*ae70*/  LDL.LU R20, [R1+0x5f8] ;  /* 0x0005f80001147983 */ /* 0x001ee20000300800 */
[----:B--2---:R-:W-:-:S03]  /*ae80*/  @!P5 PRMT R10, R31, 0x7632, R10 ;  /* 0x000076321f0ad816 */ /* 0x004fc6000000000a */
[----:B-1----:R-:W2:Y:S04]  /*ae90*/  LDL.LU R31, [R1+0x5f0] ;  /* 0x0005f000011f7983 */ /* 0x002ea80000300800 */
[----:B------:R0:W-:Y:S04]  /*aea0*/  STL [R1+0x7c], R9 ;  /* 0x00007c0901007387 */ /* 0x0001e80000100800 */
[----:B------:R-:W-:Y:S04]  /*aeb0*/  STL.S16 [R1+0x2e2], RZ ;  /* 0x0002e2ff01007387 */ /* 0x000fe80000100600 */
[----:B0-----:R-:W4:Y:S01]  /*aec0*/  LDL.LU R9, [R1+0x2dc] ;  /* 0x0002dc0001097983 */ /* 0x001f220000300800 */
[----:B---3--:R-:W-:-:S05]  /*aed0*/  PRMT R20, RZ, 0x7610, R20 ;  /* 0x00007610ff147816 */ /* 0x008fca0000000014 */
[----:B------:R0:W-:Y:S01]  /*aee0*/  STL.S16 [R1+0x2e0], R20 ;  /* 0x0002e01401007387 */ /* 0x0001e20000100600 */
[----:B--2---:R-:W-:-:S03]  /*aef0*/  PRMT R31, R20, 0x7610, R31 ;  /* 0x00007610141f7816 */ /* 0x004fc6000000001f */
[----:B0-----:R-:W2:Y:S01]  /*af00*/  LDL.S16 R20, [R1+0x2e2] ;  /* 0x0002e20001147983 */ /* 0x001ea20000100600 */
[----:B------:R-:W-:-:S03]  /*af10*/  LOP3.LUT P1, RZ, R3, 0x10000000, RZ, 0xc0, !PT ;  /* 0x1000000003ff7812 */ /* 0x000fc6000782c0ff */
[----:B------:R0:W-:Y:S04]  /*af20*/  @!P5 STL.S16 [R1+0x2e6], R10 ;  /* 0x0002e60a0100d387 */ /* 0x0001e80000100600 */
[----:B----4-:R1:W-:Y:S06]  /*af30*/  STL [R1+0x84], R9 ;  /* 0x0000840901007387 */ /* 0x0103ec0000100800 */
[C---:B------:R-:W-:Y:S01]  /*af40*/  @!P1 PRMT R31, R9.reuse, 0x7610, R31 ;  /* 0x00007610091f9816 */ /* 0x040fe2000000001f */
[----:B0-----:R-:W3:Y:S01]  /*af50*/  LDL.LU R10, [R1+0x5f4] ;  /* 0x0005f400010a7983 */ /* 0x001ee20000300800 */
[----:B--2---:R-:W-:-:S03]  /*af60*/  @!P1 PRMT R20, R9, 0x7632, R20 ;  /* 0x0000763209149816 */ /* 0x004fc60000000014 */
[----:B-1----:R-:W2:Y:S04]  /*af70*/  LDL.LU R9, [R1+0x5e8] ;  /* 0x0005e80001097983 */ /* 0x002ea80000300800 */
        /* <DEDUP_REMOVED lines=9> */
[----:B------:R-:W-:Y:S04]  /*b010*/  STL [R1+0x184], R25 ;  /* 0x0001841901007387 */ /* 0x000fe80000100800 */
[----:B0-----:R-:W3:Y:S04]  /*b020*/  LDL.LU R10, [R1+0x5e4] ;  /* 0x0005e400010a7983 */ /* 0x001ee80000300800 */
[----:B------:R0:W-:Y:S04]  /*b030*/  @!P1 STL.S16 [R1+0x2e2], R20 ;  /* 0x0002e21401009387 */ /* 0x0001e80000100600 */
[----:B0-----:R-:W4:Y:S01]  /*b040*/  LDL.LU R20, [R1+0x5ec] ;  /* 0x0005ec0001147983 */ /* 0x001f220000300800 */
[----:B--2---:R-:W-:-:S03]  /*b050*/  @!P1 PRMT R9, R25, 0x7632, R9 ;  /* 0x0000763219099816 */ /* 0x004fc60000000009 */
[----:B------:R-:W2:Y:S04]  /*b060*/  LDL.LU R25, [R1+0x5dc] ;  /* 0x0005dc0001197983 */ /* 0x000ea80000300800 */
[----:B------:R0:W-:Y:S04]  /*b070*/  @!P1 STL.S16 [R1+0x2de], R9 ;  /* 0x0002de0901009387 */ /* 0x0001e80000100600 */
[----:B0-----:R-:W2:Y:S01]  /*b080*/  LDL.LU R9, [R1+0x5e0] ;  /* 0x0005e00001097983 */ /* 0x001ea20000300800 */
[----:B---3--:R-:W-:-:S03]  /*b090*/  PRMT R10, RZ, 0x7610, R10 ;  /* 0x00007610ff0a7816 */ /* 0x008fc6000000000a */
[----:B------:R-:W-:Y:S04]  /*b0a0*/  STL.S16 [R1+0x2d6], RZ ;  /* 0x0002d6ff01007387 */ /* 0x000fe80000100600 */
[----:B------:R0:W-:Y:S04]  /*b0b0*/  STL.S16 [R1+0x2d8], R10 ;  /* 0x0002d80a01007387 */ /* 0x0001e80000100600 */
[----:B------:R-:W-:Y:S01]  /*b0c0*/  STL.S16 [R1+0x2da], RZ ;  /* 0x0002daff01007387 */ /* 0x000fe20000100600 */
[----:B----4-:R-:W-:-:S03]  /*b0d0*/  PRMT R20, R10, 0x7610, R20 ;  /* 0x000076100a147816 */ /* 0x010fc60000000014 */
[----:B0-----:R-:W3:Y:S01]  /*b0e0*/  LDL.S16 R10, [R1+0x2da] ;  /* 0x0002da00010a7983 */ /* 0x001ee20000100600 */
[----:B--2---:R-:W-:-:S04]  /*b0f0*/  PRMT R9, RZ, 0x7610, R9 ;  /* 0x00007610ff097816 */ /* 0x004fc80000000009 */
[----:B------:R-:W-:Y:S01]  /*b100*/  PRMT R25, R9, 0x7610, R25 ;  /* 0x0000761009197816 */ /* 0x000fe20000000019 */
[----:B------:R0:W-:Y:S04]  /*b110*/  STL.S16 [R1+0x2d4], R9 ;  /* 0x0002d40901007387 */ /* 0x0001e80000100600 */
[----:B0-----:R-:W2:Y:S01]  /*b120*/  LDL.S16 R9, [R1+0x2d6] ;  /* 0x0002d60001097983 */ /* 0x001ea20000100600 */
[----:B------:R-:W-:-:S03]  /*b130*/  LOP3.LUT P0, RZ, R3, 0x8000000, RZ, 0xc0, !PT ;  /* 0x0800000003ff7812 */ /* 0x000fc6000780c0ff */
[----:B------:R0:W-:Y:S10]  /*b140*/  STL [R1+0x88], R30 ;  /* 0x0000881e01007387 */ /* 0x0001f40000100800 */
[----:B------:R-:W-:-:S02]  /*b150*/  @!P0 PRMT R20, R30, 0x7610, R20 ;  /* 0x000076101e148816 */ /* 0x000fc40000000014 */
[----:B---3--:R-:W-:Y:S02]  /*b160*/  @!P0 PRMT R10, R30, 0x7632, R10 ;  /* 0x000076321e0a8816 */ /* 0x008fe4000000000a */
[----:B0-----:R-:W3:Y:S04]  /*b170*/  LDL.LU R30, [R1+0x5d4] ;  /* 0x0005d400011e7983 */ /* 0x001ee80000300800 */
[----:B------:R0:W-:Y:S04]  /*b180*/  @!P1 STL.S16 [R1+0x2e0], R31 ;  /* 0x0002e01f01009387 */ /* 0x0001e80000100600 */
[----:B0-----:R-:W4:Y:S01]  /*b190*/  LDL.LU R31, [R1+0x2cc] ;  /* 0x0002cc00011f7983 */ /* 0x001f220000300800 */
[----:B--2---:R-:W-:-:S05]  /*b1a0*/  @!P0 PRMT R9, R11, 0x7632, R9 ;  /* 0x000076320b098816 */ /* 0x004fca0000000009 */
[----:B------:R0:W-:Y:S04]  /*b1b0*/  @!P0 STL.S16 [R1+0x2d6], R9 ;  /* 0x0002d60901008387 */ /* 0x0001e80000100600 */
[----:B0-----:R-:W2:Y:S04]  /*b1c0*/  LDL.LU R9, [R1+0x5d0] ;  /* 0x0005d00001097983 */ /* 0x001ea80000300800 */
[----:B------:R-:W-:Y:S01]  /*b1d0*/  @!P6 STL.S16 [R1+0x2ec], R28 ;  /* 0x0002ec1c0100e387 */ /* 0x000fe20000100600 */
[----:B------:R-:W-:Y:S02]  /*b1e0*/  LOP3.LUT P6, RZ, R3, 0x4000000, RZ, 0xc0, !PT ;  /* 0x0400000003ff7812 */ /* 0x000fe400078cc0ff */
[----:B---3--:R-:W-:-:S05]  /*b1f0*/  PRMT R30, RZ, 0x7610, R30 ;  /* 0x00007610ff1e7816 */ /* 0x008fca000000001e */
[----:B------:R-:W-:Y:S04]  /*b200*/  STL.S16 [R1+0x2d2], R30 ;  /* 0x0002d21e01007387 */ /* 0x000fe80000100600 */
[----:B------:R0:W-:Y:S01]  /*b210*/  @!P0 STL.S16 [R1+0x2d8], R20 ;  /* 0x0002d81401008387 */ /* 0x0001e20000100600 */
[----:B------:R-:W-:-:S03]  /*b220*/  @!P0 PRMT R25, R11, 0x7610, R25 ;  /* 0x000076100b198816 */ /* 0x000fc60000000019 */
[----:B------:R1:W-:Y:S04]  /*b230*/  STL [R1+0x188], R11 ;  /* 0x0001880b01007387 */ /* 0x0003e80000100800 */
[----:B------:R-:W-:Y:S04]  /*b240*/  STL.S16 [R1+0x2d0], RZ ;  /* 0x0002d0ff01007387 */ /* 0x000fe80000100600 */
[----:B0-----:R-:W3:Y:S04]  /*b250*/  LDL.LU R20, [R1+0x5d8] ;  /* 0x0005d80001147983 */ /* 0x001ee80000300800 */
[----:B-1----:R-:W3:Y:S04]  /*b260*/  LDL.LU.S16 R11, [R1+0x2d0] ;  /* 0x0002d000010b7983 */ /* 0x002ee80000300600 */
[----:B------:R-:W-:Y:S04]  /*b270*/  STL.S16 [R1+0x2ce], RZ ;  /* 0x0002ceff01007387 */ /* 0x000fe80000100600 */
[----:B----4-:R-:W-:Y:S04]  /*b280*/  STL [R1+0x8c], R31 ;  /* 0x00008c1f01007387 */ /* 0x010fe80000100800 */
[----:B------:R0:W-:Y:S04]  /*b290*/  @!P0 STL.S16 [R1+0x2da], R10 ;  /* 0x0002da0a01008387 */ /* 0x0001e80000100600 */
[----:B------:R-:W-:Y:S04]  /*b2a0*/  STL [R1+0x18c], R21 ;  /* 0x00018c1501007387 */ /* 0x000fe80000100800 */
[----:B------:R-:W-:Y:S04]  /*b2b0*/  STL.S16 [R1+0x2c8], RZ ;  /* 0x0002c8ff01007387 */ /* 0x000fe80000100600 */
[----:B0-----:R-:W4:Y:S04]  /*b2c0*/  LDL.LU R10, [R1+0x2c4] ;  /* 0x0002c400010a7983 */ /* 0x001f280000300800 */
[----:B------:R-:W-:Y:S01]  /*b2d0*/  @!P5 STL.S16 [R1+0x2e8], R29 ;  /* 0x0002e81d0100d387 */ /* 0x000fe20000100600 */
[----:B------:R-:W-:-:S03]  /*b2e0*/  LOP3.LUT P1, RZ, R3, 0x1000000, RZ, 0xc0, !PT ;  /* 0x0100000003ff7812 */ /* 0x000fc6000782c0ff */
[----:B------:R-:W-:Y:S04]  /*b2f0*/  STL [R1+0x198], R8 ;  /* 0x0001980801007387 */ /* 0x000fe80000100800 */
[----:B------:R-:W-:Y:S04]  /*b300*/  STL.S16 [R1+0x2b2], RZ ;  /* 0x0002b2ff01007387 */ /* 0x000fe80000100600 */
[----:B------:R-:W4:Y:S01]  /*b310*/  LDL.LU R28, [R1+0x60c] ;  /* 0x00060c00011c7983 */ /* 0x000f220000300800 */
[----:B--2---:R-:W-:Y:S02]  /*b320*/  PRMT R9, R30, 0x7610, R9 ;  /* 0x000076101e097816 */ /* 0x004fe40000000009 */
[C---:B---3--:R-:W-:Y:S01]  /*b330*/  @!P6 PRMT R11, R31.reuse, 0x7610, R11 ;  /* 0x000076101f0be816 */ /* 0x048fe2000000000b */
[----:B------:R-:W-:Y:S01]  /*b340*/  @!P0 STL.S16 [R1+0x2d4], R25 ;  /* 0x0002d41901008387 */ /* 0x000fe20000100600 */
[----:B------:R-:W-:-:S03]  /*b350*/  @!P6 PRMT R9, R31, 0x7632, R9 ;  /* 0x000076321f09e816 */ /* 0x000fc60000000009 */
[----:B------:R-:W2:Y:S04]  /*b360*/  LDL.LU R31, [R1+0x5c4] ;  /* 0x0005c400011f7983 */ /* 0x000ea80000300800 */
[----:B------:R0:W-:Y:S04]  /*b370*/  @!P6 STL.S16 [R1+0x2d2], R9 ;  /* 0x0002d2090100e387 */ /* 0x0001e80000100600 */
[----:B------:R1:W-:Y:S01]  /*b380*/  @!P6 STL.S16 [R1+0x2d0], R11 ;  /* 0x0002d00b0100e387 */ /* 0x0003e20000100600 */
[----:B------:R-:W-:-:S03]  /*b390*/  LOP3.LUT P5, RZ, R3, 0x2000000, RZ, 0xc0, !PT ;  /* 0x0200000003ff7812 */ /* 0x000fc600078ac0ff */
[----:B------:R-:W-:Y:S04]  /*b3a0*/  STL.S16 [R1+0x2c6], RZ ;  /* 0x0002c6ff01007387 */ /* 0x000fe80000100600 */
[----:B0-----:R-:W3:Y:S04]  /*b3b0*/  LDL.LU R9, [R1+0x5c8] ;  /* 0x0005c80001097983 */ /* 0x001ee80000300800 */
[----:B-1----:R-:W2:Y:S04]  /*b3c0*/  LDL.LU R11, [R1+0x5cc] ;  /* 0x0005cc00010b7983 */ /* 0x002ea80000300800 */
[----:B----4-:R-:W-:Y:S04]  /*b3d0*/  STL [R1+0x90], R10 ;  /* 0x0000900a01007387 */ /* 0x010fe80000100800 */
[----:B------:R-:W4:Y:S04]  /*b3e0*/  LDL.LU R25, [R1+0x2c0] ;  /* 0x0002c00001197983 */ /* 0x000f280000300800 */
[----:B------:R-:W4:Y:S04]  /*b3f0*/  LDL.LU R30, [R1+0x2bc] ;  /* 0x0002bc00011e7983 */ /* 0x000f280000300800 */
[----:B------:R-:W4:Y:S01]  /*b400*/  LDL.LU R29, [R1+0x604] ;  /* 0x00060400011d7983 */ /* 0x000f220000300800 */
[----:B---3--:R-:W-:-:S04]  /*b410*/  PRMT R9, RZ, 0x7610, R9 ;  /* 0x00007610ff097816 */ /* 0x008fc80000000009 */
[----:B------:R-:W-:Y:S01]  /*b420*/  PRMT R20, R9, 0x7610, R20 ;  /* 0x0000761009147816 */ /* 0x000fe20000000014 */
[----:B------:R0:W-:Y:S04]  /*b430*/  STL.S16 [R1+0x2cc], R9 ;  /* 0x0002cc0901007387 */ /* 0x0001e80000100600 */
[----:B0-----:R-:W3:Y:S01]  /*b440*/  LDL.S16 R9, [R1+0x2ce] ;  /* 0x0002ce0001097983 */ /* 0x001ee20000100600 */
[C---:B------:R-:W-:Y:S02]  /*b450*/  @!P6 PRMT R20, R21.reuse, 0x7610, R20 ;  /* 0x000076101514e816 */ /* 0x040fe40000000014 */
[----:B--2---:R-:W-:Y:S02]  /*b460*/  PRMT R31, RZ, 0x7610, R31 ;  /* 0x00007610ff1f7816 */ /* 0x004fe4000000001f */
[----:B---3--:R-:W-:-:S02]  /*b470*/  @!P6 PRMT R9, R21, 0x7632, R9 ;  /* 0x000076321509e816 */ /* 0x008fc40000000009 */
[----:B------:R-:W2:Y:S01]  /*b480*/  LDL.LU.S16 R21, [R1+0x2c8] ;  /* 0x0002c80001157983 */ /* 0x000ea20000300600 */
[----:B------:R-:W-:-:S04]  /*b490*/  PRMT R11, R31, 0x7610, R11 ;  /* 0x000076101f0b7816 */ /* 0x000fc8000000000b */
[C---:B------:R-:W-:Y:S01]  /*b4a0*/  @!P5 PRMT R11, R10.reuse, 0x7632, R11 ;  /* 0x000076320a0bd816 */ /* 0x040fe2000000000b */
[----:B------:R-:W-:Y:S04]  /*b4b0*/  STL.S16 [R1+0x2ca], R31 ;  /* 0x0002ca1f01007387 */ /* 0x000fe80000100600 */
[----:B------:R0:W-:Y:S04]  /*b4c0*/  @!P5 STL.S16 [R1+0x2ca], R11 ;  /* 0x0002ca0b0100d387 */ /* 0x0001e80000100600 */
[----:B------:R-:W-:Y:S04]  /*b4d0*/  STL.S16 [R1+0x2c2], RZ ;  /* 0x0002c2ff01007387 */ /* 0x000fe80000100600 */
[----:B------:R1:W-:Y:S04]  /*b4e0*/  @!P6 STL.S16 [R1+0x2ce], R9 ;  /* 0x0002ce090100e387 */ /* 0x0003e80000100600 */
[----:B0-----:R-:W3:Y:S04]  /*b4f0*/  LDL.LU R11, [R1+0x5b8] ;  /* 0x0005b800010b7983 */ /* 0x001ee80000300800 */
[----:B------:R-:W-:Y:S04]  /*b500*/  STL.S16 [R1+0x2be], RZ ;  /* 0x0002beff01007387 */ /* 0x000fe80000100600 */
[----:B-1----:R-:W4:Y:S04]  /*b510*/  LDL.LU R9, [R1+0x2b8] ;  /* 0x0002b80001097983 */ /* 0x002f280000300800 */
[----:B------:R-:W4:Y:S01]  /*b520*/  LDL.LU R31, [R1+0x2b4] ;  /* 0x0002b400011f7983 */ /* 0x000f220000300800 */
[----:B--2---:R-:W-:-:S03]  /*b530*/  @!P5 PRMT R21, R10, 0x7610, R21 ;  /* 0x000076100a15d816 */ /* 0x004fc60000000015 */
[----:B------:R-:W2:Y:S02]  /*b540*/  LDL.LU R10, [R1+0x5b4] ;  /* 0x0005b400010a7983 */ /* 0x000ea40000300800 */
        /* <DEDUP_REMOVED lines=14> */
[----:B------:R-:W-:-:S05]  /*b630*/  @!P1 PRMT R11, R30, 0x7610, R11 ;  /* 0x000076101e0b9816 */ /* 0x000fca000000000b */
        /* <DEDUP_REMOVED lines=21> */
[----:B------:R0:W-:Y:S04]  /*b790*/  @!P1 STL.S16 [R1+0x2bc], R11 ;  /* 0x0002bc0b01009387 */ /* 0x0001e80000100600 */
[----:B------:R1:W-:Y:S04]  /*b7a0*/  STL [R1+0x98], R31 ;  /* 0x0000981f01007387 */ /* 0x0003e80000100800 */
[----:B0-----:R-:W3:Y:S02]  /*b7b0*/  LDL.LU R11, [R1+0x5a0] ;  /* 0x0005a000010b7983 */ /* 0x001ee40000300800 */
[----:B------:R-:W-:-:S02]  /*b7c0*/  @!P0 PRMT R10, R31, 0x7610, R10 ;  /* 0x000076101f0a8816 */ /* 0x000fc4000000000a */
[----:B--2---:R-:W-:Y:S02]  /*b7d0*/  @!P0 PRMT R9, R31, 0x7632, R9 ;  /* 0x000076321f098816 */ /* 0x004fe40000000009 */
[----:B-1----:R-:W2:Y:S04]  /*b7e0*/  LDL.LU R31, [R1+0x58c] ;  /* 0x00058c00011f7983 */ /* 0x002ea80000300800 */
[----:B------:R-:W-:Y:S01]  /*b7f0*/  STL.S16 [R1+0x2b6], RZ ;  /* 0x0002b6ff01007387 */ /* 0x000fe20000100600 */
[----:B---3--:R-:W-:-:S05]  /*b800*/  PRMT R11, RZ, 0x7610, R11 ;  /* 0x00007610ff0b7816 */ /* 0x008fca000000000b */
[----:B------:R0:W-:Y:S01]  /*b810*/  STL.S16 [R1+0x2b4], R11 ;  /* 0x0002b40b01007387 */ /* 0x0001e20000100600 */
[----:B--2---:R-:W-:-:S03]  /*b820*/  PRMT R31, R11, 0x7610, R31 ;  /* 0x000076100b1f7816 */ /* 0x004fc6000000001f */
[----:B0-----:R-:W2:Y:S01]  /*b830*/  LDL.S16 R11, [R1+0x2b6] ;  /* 0x0002b600010b7983 */ /* 0x001ea20000100600 */
[----:B------:R-:W-:-:S03]  /*b840*/  @!P0 PRMT R31, R8, 0x7610, R31 ;  /* 0x00007610081f8816 */ /* 0x000fc6000000001f */
[----:B------:R0:W-:Y:S04]  /*b850*/  @!P0 STL.S16 [R1+0x2ba], R9 ;  /* 0x0002ba0901008387 */ /* 0x0001e80000100600 */
[----:B0-----:R-:W3:Y:S01]  /*b860*/  LDL.LU R9, [R1+0x590] ;  /* 0x0005900001097983 */ /* 0x001ee20000300800 */
[----:B--2---:R-:W-:-:S03]  /*b870*/  @!P0 PRMT R11, R8, 0x7632, R11 ;  /* 0x00007632080b8816 */ /* 0x004fc6000000000b */
[----:B------:R-:W2:Y:S04]  /*b880*/  LDL.LU R8, [R1+0x584] ;  /* 0x0005840001087983 */ /* 0x000ea80000300800 */
[----:B------:R0:W-:Y:S04]  /*b890*/  STL [R1+0x190], R25 ;  /* 0x0001901901007387 */ /* 0x0001e80000100800 */
[----:B0-----:R-:W4:Y:S01]  /*b8a0*/  LDL.LU R25, [R1+0x2ac] ;  /* 0x0002ac0001197983 */ /* 0x001f220000300800 */
[----:B--2---:R-:W-:-:S04]  /*b8b0*/  PRMT R8, RZ, 0x7610, R8 ;  /* 0x00007610ff087816 */ /* 0x004fc80000000008 */
[----:B---3--:R-:W-:Y:S01]  /*b8c0*/  PRMT R9, R8, 0x7610, R9 ;  /* 0x0000761008097816 */ /* 0x008fe20000000009 */
[----:B------:R0:W-:Y:S04]  /*b8d0*/  STL.S16 [R1+0x2b0], R8 ;  /* 0x0002b00801007387 */ /* 0x0001e80000100600 */
[----:B0-----:R-:W2:Y:S04]  /*b8e0*/  LDL.S16 R8, [R1+0x2b2] ;  /* 0x0002b20001087983 */ /* 0x001ea80000100600 */
[----:B------:R0:W-:Y:S01]  /*b8f0*/  @!P6 STL.S16 [R1+0x2cc], R20 ;  /* 0x0002cc140100e387 */ /* 0x0001e20000100600 */
[----:B------:R-:W-:-:S03]  /*b900*/  LOP3.LUT P6, RZ, R3, 0x400000, RZ, 0xc0, !PT ;  /* 0x0040000003ff7812 */ /* 0x000fc600078cc0ff */
[----:B----4-:R-:W-:Y:S04]  /*b910*/  STL [R1+0x9c], R25 ;  /* 0x00009c1901007387 */ /* 0x010fe80000100800 */
[----:B------:R1:W-:Y:S04]  /*b920*/  STL [R1+0x94], R30 ;  /* 0x0000941e01007387 */ /* 0x0003e80000100800 */
[----:B------:R-:W-:Y:S02]  /*b930*/  STL.S16 [R1+0x2ae], RZ ;  /* 0x0002aeff01007387 */ /* 0x000fe40000100600 */
[----:B------:R-:W-:-:S02]  /*b940*/  @!P6 PRMT R9, R25, 0x7610, R9 ;  /* 0x000076101909e816 */ /* 0x000fc40000000009 */
[----:B------:R-:W-:Y:S04]  /*b950*/  @!P5 STL.S16 [R1+0x2c8], R21 ;  /* 0x0002c8150100d387 */ /* 0x000fe80000100600 */
[----:B------:R-:W-:Y:S04]  /*b960*/  @!P0 STL.S16 [R1+0x2b8], R10 ;  /* 0x0002b80a01008387 */ /* 0x000fe80000100600 */
[----:B------:R-:W-:Y:S04]  /*b970*/  @!P0 STL.S16 [R1+0x2b4], R31 ;  /* 0x0002b41f01008387 */ /* 0x000fe80000100600 */
[----:B------:R-:W-:Y:S04]  /*b980*/  @!P0 STL.S16 [R1+0x2b6], R11 ;  /* 0x0002b60b01008387 */ /* 0x000fe80000100600 */
[----:B0-----:R-:W3:Y:S01]  /*b990*/  LDL.LU R20, [R1+0x5c0] ;  /* 0x0005c00001147983 */ /* 0x001ee20000300800 */
[----:B--2---:R-:W-:-:S02]  /*b9a0*/  @!P6 PRMT R8, R25, 0x7632, R8 ;  /* 0x000076321908e816 */ /* 0x004fc40000000008 */
[----:B-1----:R-:W-:Y:S01]  /*b9b0*/  MOV R30, R12 ;  /* 0x0000000c001e7202 */ /* 0x002fe20000000f00 */
[----:B------:R-:W2:Y:S04]  /*b9c0*/  LDL.LU R25, [R1+0x578] ;  /* 0x0005780001197983 */ /* 0x000ea80000300800 */
[----:B------:R0:W-:Y:S04]  /*b9d0*/  @!P6 STL.S16 [R1+0x2b2], R8 ;  /* 0x0002b2080100e387 */ /* 0x0001e80000100600 */
[----:B------:R-:W4:Y:S04]  /*b9e0*/  LDL.LU R12, [R1+0x2a8] ;  /* 0x0002a800010c7983 */ /* 0x000f280000300800 */
[----:B------:R1:W-:Y:S04]  /*b9f0*/  @!P6 STL.S16 [R1+0x2b0], R9 ;  /* 0x0002b0090100e387 */ /* 0x0003e80000100600 */
[----:B0-----:R-:W3:Y:S04]  /*ba00*/  LDL.LU R8, [R1+0x57c] ;  /* 0x00057c0001087983 */ /* 0x001ee80000300800 */
[----:B------:R-:W4:Y:S04]  /*ba10*/  LDL.LU R21, [R1+0x5bc] ;  /* 0x0005bc0001157983 */ /* 0x000f280000300800 */
[----:B------:R-:W4:Y:S04]  /*ba20*/  LDL.LU R10, [R1+0x594] ;  /* 0x00059400010a7983 */ /* 0x000f280000300800 */
[----:B------:R-:W4:Y:S04]  /*ba30*/  LDL.LU R11, [R1+0x588] ;  /* 0x00058800010b7983 */ /* 0x000f280000300800 */
[----:B------:R-:W4:Y:S04]  /*ba40*/  LDL.LU R31, [R1+0x29c] ;  /* 0x00029c00011f7983 */ /* 0x000f280000300800 */
[----:B-1----:R-:W4:Y:S01]  /*ba50*/  LDL.LU R9, [R1+0x580] ;  /* 0x0005800001097983 */ /* 0x002f220000300800 */
        /* <DEDUP_REMOVED lines=11> */
[----:B0-----:R-:W4:Y:S01]  /*bb10*/  LDL.LU R8, [R1+0x574] ;  /* 0x0005740001087983 */ /* 0x001f220000300800 */
[----:B--2---:R-:W-:-:S05]  /*bb20*/  PRMT R12, RZ, 0x7610, R12 ;  /* 0x00007610ff0c7816 */ /* 0x004fca000000000c */
[----:B------:R0:W-:Y:S04]  /*bb30*/  STL.S16 [R1+0x2a8], R12 ;  /* 0x0002a80c01007387 */ /* 0x0001e80000100600 */
[----:B------:R-:W-:Y:S01]  /*bb40*/  STL.S16 [R1+0x2aa], RZ ;  /* 0x0002aaff01007387 */ /* 0x000fe20000100600 */
[----:B---3--:R-:W-:-:S03]  /*bb50*/  PRMT R25, R12, 0x7610, R25 ;  /* 0x000076100c197816 */ /* 0x008fc60000000019 */
[----:B0-----:R-:W2:Y:S01]  /*bb60*/  LDL.S16 R12, [R1+0x2aa] ;  /* 0x0002aa00010c7983 */ /* 0x001ea20000100600 */
[----:B------:R-:W-:-:S03]  /*bb70*/  LOP3.LUT P5, RZ, R3, 0x200000, RZ, 0xc0, !PT ;  /* 0x0020000003ff7812 */ /* 0x000fc600078ac0ff */
[----:B------:R0:W-:Y:S10]  /*bb80*/  STL [R1+0xa0], R39 ;  /* 0x0000a02701007387 */ /* 0x0001f40000100800 */
[----:B------:R-:W-:-:S02]  /*bb90*/  @!P5 PRMT R25, R39, 0x7610, R25 ;  /* 0x000076102719d816 */ /* 0x000fc40000000019 */
[----:B--2---:R-:W-:Y:S02]  /*bba0*/  @!P5 PRMT R12, R39, 0x7632, R12 ;  /* 0x00007632270cd816 */ /* 0x004fe4000000000c */
[----:B0-----:R-:W2:Y:S01]  /*bbb0*/  LDL.LU R39, [R1+0x564] ;  /* 0x0005640001277983 */ /* 0x001ea20000300800 */
[----:B----4-:R-:W-:-:S03]  /*bbc0*/  PRMT R8, RZ, 0x7610, R8 ;  /* 0x00007610ff087816 */ /* 0x010fc60000000008 */
[----:B------:R-:W-:Y:S04]  /*bbd0*/  STL.S16 [R1+0x2a6], RZ ;  /* 0x0002a6ff01007387 */ /* 0x000fe80000100600 */
[----:B------:R0:W-:Y:S01]  /*bbe0*/  STL.S16 [R1+0x2a4], R8 ;  /* 0x0002a40801007387 */ /* 0x0001e20000100600 */
[----:B--2---:R-:W-:-:S03]  /*bbf0*/  PRMT R39, R8, 0x7610, R39 ;  /* 0x0000761008277816 */ /* 0x004fc60000000027 */
        /* <DEDUP_REMOVED lines=13> */
[C---:B------:R-:W-:Y:S02]  /*bcd0*/  @!P1 PRMT R25, R31.reuse, 0x7610, R25 ;  /* 0x000076101f199816 */ /* 0x040fe40000000019 */
[----:B------:R0:W-:Y:S01]  /*bce0*/  STL [R1+0xa4], R31 ;  /* 0x0000a41f01007387 */ /* 0x0001e20000100800 */
[----:B--2---:R-:W-:-:S03]  /*bcf0*/  @!P1 PRMT R38, R31, 0x7632, R38 ;  /* 0x000076321f269816 */ /* 0x004fc60000000026 */
[----:B0-----:R-:W2:Y:S01]  /*bd00*/  LDL.LU R31, [R1+0x550] ;  /* 0x00055000011f7983 */ /* 0x001ea20000300800 */
[----:B------:R-:W-:-:S03]  /*bd10*/  PRMT R9, RZ, 0x7610, R9 ;  /* 0x00007610ff097816 */ /* 0x000fc60000000009 */
        /* <DEDUP_REMOVED lines=31> */
[----:B0-----:R-:W3:Y:S04]  /*bf10*/  LDL.LU R31, [R1+0x53c] ;  /* 0x00053c00011f7983 */ /* 0x001ee80000300800 */
[----:B------:R0:W-:Y:S04]  /*bf20*/  @!P1 STL.S16 [R1+0x2a0], R25 ;  /* 0x0002a01901009387 */ /* 0x0001e80000100600 */
[----:B------:R1:W-:Y:S04]  /*bf30*/  @!P0 STL.S16 [R1+0x298], R38 ;  /* 0x0002982601008387 */ /* 0x0003e80000100600 */
[----:B0-----:R-:W4:Y:S04]  /*bf40*/  LDL.LU R25, [R1+0x558] ;  /* 0x0005580001197983 */ /* 0x001f280000300800 */
[----:B-1----:R-:W3:Y:S01]  /*bf50*/  LDL.LU R38, [R1+0x544] ;  /* 0x0005440001267983 */ /* 0x002ee20000300800 */
[----:B--2---:R-:W-:-:S05]  /*bf60*/  @!P0 PRMT R30, R12, 0x7632, R30 ;  /* 0x000076320c1e8816 */ /* 0x004fca000000001e */
[----:B------:R0:W-:Y:S04]  /*bf70*/  @!P0 STL.S16 [R1+0x292], R30 ;  /* 0x0002921e01008387 */ /* 0x0001e80000100600 */
[----:B0-----:R-:W2:Y:S04]  /*bf80*/  LDL.LU R30, [R1+0x538] ;  /* 0x00053800011e7983 */ /* 0x001ea80000300800 */
[----:B------:R0:W-:Y:S04]  /*bf90*/  @!P5 STL.S16 [R1+0x2a4], R39 ;  /* 0x0002a4270100d387 */ /* 0x0001e80000100600 */
[----:B------:R-:W-:Y:S04]  /*bfa0*/  STL.S16 [R1+0x28e], RZ ;  /* 0x00028eff01007387 */ /* 0x000fe80000100600 */
[----:B0-----:R-:W2:Y:S01]  /*bfb0*/  LDL.LU R39, [R1+0x288] ;  /* 0x0002880001277983 */ /* 0x001ea20000300800 */
[----:B----4-:R-:W-:-:S03]  /*bfc0*/  PRMT R25, RZ, 0x7610, R25 ;  /* 0x00007610ff197816 */ /* 0x010fc60000000019 */
[----:B------:R-:W-:Y:S01]  /*bfd0*/  STL.S16 [R1+0x28a], RZ ;  /* 0x00028aff01007387 */ /* 0x000fe20000100600 */
[----:B---3--:R-:W-:-:S03]  /*bfe0*/  PRMT R38, R25, 0x7610, R38 ;  /* 0x0000761019267816 */ /* 0x008fc60000000026 */
[----:B------:R0:W-:Y:S04]  /*bff0*/  STL.S16 [R1+0x288], R25 ;  /* 0x0002881901007387 */ /* 0x0001e80000100600 */
[----:B0-----:R-:W3:Y:S01]  /*c000*/  LDL.S16 R25, [R1+0x28a] ;  /* 0x00028a0001197983 */ /* 0x001ee20000100600 */
[----:B--2---:R-:W-:-:S04]  /*c010*/  PRMT R30, RZ, 0x7610, R30 ;  /* 0x00007610ff1e7816 */ /* 0x004fc8000000001e */
[----:B------:R-:W-:Y:S01]  /*c020*/  PRMT R31, R30, 0x7610, R31 ;  /* 0x000076101e1f7816 */ /* 0x000fe2000000001f */
[----:B------:R0:W-:Y:S04]  /*c030*/  STL.S16 [R1+0x28c], R30 ;  /* 0x00028c1e01007387 */ /* 0x0001e80000100600 */
[----:B0-----:R-:W2:Y:S01]  /*c040*/  LDL.S16 R30, [R1+0x28e] ;  /* 0x00028e00011e7983 */ /* 0x001ea20000100600 */
[----:B------:R-:W-:-:S13]  /*c050*/  LOP3.LUT P6, RZ, R3, 0x40000, RZ, 0xc0, !PT ;  /* 0x0004000003ff7812 */ /* 0x000fda00078cc0ff */
[----:B------:R-:W-:-:S05]  /*c060*/  @!P6 PRMT R31, R39, 0x7610, R31 ;  /* 0x00007610271fe816 */ /* 0x000fca000000001f */
[----:B------:R0:W-:Y:S04]  /*c070*/  @!P6 STL.S16 [R1+0x28c], R31 ;  /* 0x00028c1f0100e387 */ /* 0x0001e80000100600 */
[----:B0-----:R-:W4:Y:S04]  /*c080*/  LDL.LU R31, [R1+0x534] ;  /* 0x00053400011f7983 */ /* 0x001f280000300800 */
[----:B------:R0:W-:Y:S01]  /*c090*/  @!P1 STL.S16 [R1+0x29e], R9 ;  /* 0x00029e0901009387 */ /* 0x0001e20000100600 */
[C---:B------:R-:W-:Y:S02]  /*c0a0*/  @!P6 PRMT R38, R24.reuse, 0x7610, R38 ;  /* 0x000076101826e816 */ /* 0x040fe40000000026 */
[----:B---3--:R-:W-:Y:S01]  /*c0b0*/  @!P6 PRMT R25, R24, 0x7632, R25 ;  /* 0x000076321819e816 */ /* 0x008fe20000000019 */
[----:B------:R1:W-:Y:S04]  /*c0c0*/  STL [R1+0x1ac], R24 ;  /* 0x0001ac1801007387 */ /* 0x0003e80000100800 */
[----:B0-----:R-:W3:Y:S04]  /*c0d0*/  LDL.LU R9, [R1+0x27c] ;  /* 0x00027c0001097983 */ /* 0x001ee80000300800 */
[----:B------:R-:W-:Y:S04]  /*c0e0*/  STL.S16 [R1+0x280], RZ ;  /* 0x000280ff01007387 */ /* 0x000fe80000100600 */
[----:B-1----:R-:W3:Y:S01]  /*c0f0*/  LDL.LU.S16 R24, [R1+0x280] ;  /* 0x0002800001187983 */ /* 0x002ee20000300600 */
[----:B--2---:R-:W-:-:S05]  /*c100*/  @!P6 PRMT R30, R39, 0x7632, R30 ;  /* 0x00007632271ee816 */ /* 0x004fca000000001e */
[----:B------:R0:W-:Y:S04]  /*c110*/  @!P6 STL.S16 [R1+0x28e], R30 ;  /* 0x00028e1e0100e387 */ /* 0x0001e80000100600 */
[----:B0-----:R-:W2:Y:S04]  /*c120*/  LDL.LU R30, [R1+0x530] ;  /* 0x00053000011e7983 */ /* 0x001ea80000300800 */
[----:B------:R-:W-:Y:S01]  /*c130*/  @!P5 STL.S16 [R1+0x2a6], R8 ;  /* 0x0002a6080100d387 */ /* 0x000fe20000100600 */
[----:B------:R-:W-:Y:S02]  /*c140*/  LOP3.LUT P5, RZ, R3, 0x20000, RZ, 0xc0, !PT ;  /* 0x0002000003ff7812 */ /* 0x000fe400078ac0ff */
[----:B----4-:R-:W-:Y:S01]  /*c150*/  PRMT R31, RZ, 0x7610, R31 ;  /* 0x00007610ff1f7816 */ /* 0x010fe2000000001f */
[----:B------:R0:W-:Y:S04]  /*c160*/  @!P0 STL.S16 [R1+0x29a], R13 ;  /* 0x00029a0d01008387 */ /* 0x0001e80000100600 */
[----:B------:R-:W-:Y:S04]  /*c170*/  STL.S16 [R1+0x282], R31 ;  /* 0x0002821f01007387 */ /* 0x000fe80000100600 */
[----:B------:R1:W-:Y:S04]  /*c180*/  @!P6 STL.S16 [R1+0x28a], R25 ;  /* 0x00028a190100e387 */ /* 0x0003e80000100600 */
[----:B0-----:R-:W4:Y:S04]  /*c190*/  LDL.LU R13, [R1+0x278] ;  /* 0x00027800010d7983 */ /* 0x001f280000300800 */
[----:B------:R-:W-:Y:S04]  /*c1a0*/  STL [R1+0x1a8], R12 ;  /* 0x0001a80c01007387 */ /* 0x000fe80000100800 */
[----:B-1----:R-:W4:Y:S01]  /*c1b0*/  LDL.LU R25, [R1+0x52c] ;  /* 0x00052c0001197983 */ /* 0x002f220000300800 */
[----:B---3--:R-:W-:-:S02]  /*c1c0*/  @!P5 PRMT R24, R9, 0x7610, R24 ;  /* 0x000076100918d816 */ /* 0x008fc40000000018 */
[----:B------:R-:W-:Y:S01]  /*c1d0*/  LOP3.LUT P1, RZ, R3, 0x10000, RZ, 0xc0, !PT ;  /* 0x0001000003ff7812 */ /* 0x000fe2000782c0ff */
[----:B------:R-:W-:Y:S04]  /*c1e0*/  STL [R1+0xac], R39 ;  /* 0x0000ac2701007387 */ /* 0x000fe80000100800 */
[----:B------:R0:W-:Y:S04]  /*c1f0*/  @!P5 STL.S16 [R1+0x280], R24 ;  /* 0x000280180100d387 */ /* 0x0001e80000100600 */
[----:B------:R1:W-:Y:S04]  /*c200*/  @!P6 STL.S16 [R1+0x288], R38 ;  /* 0x000288260100e387 */ /* 0x0003e80000100600 */
[----:B------:R-:W-:Y:S04]  /*c210*/  STL.S16 [R1+0x346], RZ ;  /* 0x000346ff01007387 */ /* 0x000fe80000100600 */
[----:B0-----:R-:W3:Y:S04]  /*c220*/  LDL.LU R24, [R1+0x528] ;  /* 0x0005280001187983 */ /* 0x001ee80000300800 */
[----:B------:R-:W-:Y:S04]  /*c230*/  STL.S16 [R1+0x34e], RZ ;  /* 0x00034eff01007387 */ /* 0x000fe80000100600 */
[----:B------:R-:W-:Y:S04]  /*c240*/  STL.S16 [R1+0x352], RZ ;  /* 0x000352ff01007387 */ /* 0x000fe80000100600 */
[----:B------:R-:W-:Y:S04]  /*c250*/  STL [R1+0xb0], R9 ;  /* 0x0000b00901007387 */ /* 0x000fe80000100800 */
[----:B------:R-:W-:Y:S04]  /*c260*/  STL.S16 [R1+0x27c], RZ ;  /* 0x00027cff01007387 */ /* 0x000fe80000100600 */
[----:B------:R-:W-:Y:S04]  /*c270*/  STL.S16 [R1+0x358], RZ ;  /* 0x000358ff01007387 */ /* 0x000fe80000100600 */
[----:B------:R-:W4:Y:S01]  /*c280*/  LDL.LU R8, [R1+0x560] ;  /* 0x0005600001087983 */ /* 0x000f220000300800 */
[----:B--2---:R-:W-:-:S03]  /*c290*/  PRMT R30, R31, 0x7610, R30 ;  /* 0x000076101f1e7816 */ /* 0x004fc6000000001e */
[----:B------:R-:W-:Y:S01]  /*c2a0*/  STL.S16 [R1+0x27a], RZ ;  /* 0x00027aff01007387 */ /* 0x000fe20000100600 */
[----:B------:R-:W-:-:S03]  /*c2b0*/  @!P5 PRMT R30, R9, 0x7632, R30 ;  /* 0x00007632091ed816 */ /* 0x000fc6000000001e */
[----:B------:R-:W2:Y:S04]  /*c2c0*/  LDL.LU R12, [R1+0x274] ;  /* 0x00027400010c7983 */ /* 0x000ea80000300800 */
[----:B------:R0:W-:Y:S04]  /*c2d0*/  @!P5 STL.S16 [R1+0x282], R30 ;  /* 0x0002821e0100d387 */ /* 0x0001e80000100600 */
[----:B------:R-:W2:Y:S04]  /*c2e0*/  LDL.LU R39, [R1+0x25c] ;  /* 0x00025c0001277983 */ /* 0x000ea80000300800 */
[----:B-1----:R-:W2:Y:S04]  /*c2f0*/  LDL.LU R38, [R1+0x258] ;  /* 0x0002580001267983 */ /* 0x002ea80000300800 */
[----:B0-----:R-:W3:Y:S01]  /*c300*/  LDL.LU R30, [R1+0x524] ;  /* 0x00052400011e7983 */ /* 0x001ee20000300800 */
[----:B------:R-:W-:-:S03]  /*c310*/  LOP3.LUT P0, RZ, R3, 0x8000, RZ, 0xc0, !PT ;  /* 0x0000800003ff7812 */ /* 0x000fc6000780c0ff */
[----:B------:R-:W2:Y:S01]  /*c320*/  LDL.LU R31, [R1+0x244] ;  /* 0x00024400011f7983 */ /* 0x000ea20000300800 */
[----:B------:R-:W-:-:S03]  /*c330*/  LOP3.LUT P6, RZ, R3, 0x4000, RZ, 0xc0, !PT ;  /* 0x0000400003ff7812 */ /* 0x000fc600078cc0ff */
[----:B------:R-:W2:Y:S01]  /*c340*/  LDL.LU.S16 R9, [R1+0x27c] ;  /* 0x00027c0001097983 */ /* 0x000ea20000300600 */
[----:B---3--:R-:W-:-:S04]  /*c350*/  PRMT R30, RZ, 0x7610, R30 ;  /* 0x00007610ff1e7816 */ /* 0x008fc8000000001e */
[----:B------:R-:W-:-:S04]  /*c360*/  PRMT R24, R30, 0x7610, R24 ;  /* 0x000076101e187816 */ /* 0x000fc80000000018 */
[----:B----4-:R-:W-:Y:S01]  /*c370*/  @!P5 PRMT R24, R13, 0x7632, R24 ;  /* 0x000076320d18d816 */ /* 0x010fe20000000018 */
[----:B------:R-:W-:Y:S04]  /*c380*/  STL.S16 [R1+0x27e], R30 ;  /* 0x00027e1e01007387 */ /* 0x000fe80000100600 */
[----:B------:R0:W-:Y:S04]  /*c390*/  @!P5 STL.S16 [R1+0x27e], R24 ;  /* 0x00027e180100d387 */ /* 0x0001e80000100600 */
[----:B------:R-:W-:Y:S04]  /*c3a0*/  STL.S16 [R1+0x276], RZ ;  /* 0x000276ff01007387 */ /* 0x000fe80000100600 */
[----:B--2---:R-:W-:Y:S04]  /*c3b0*/  STL [R1+0x1b4], R39 ;  /* 0x0001b42701007387 */ /* 0x004fe80000100800 */
[----:B0-----:R-:W2:Y:S04]  /*c3c0*/  LDL.LU R24, [R1+0x51c] ;  /* 0x00051c0001187983 */ /* 0x001ea80000300800 */
[----:B------:R-:W-:Y:S04]  /*c3d0*/  STL [R1+0xb8], R38 ;  /* 0x0000b82601007387 */ /* 0x000fe80000100800 */
[----:B------:R-:W-:Y:S04]  /*c3e0*/  STL [R1+0x1b8], R31 ;  /* 0x0001b81f01007387 */ /* 0x000fe80000100800 */
[----:B------:R-:W3:Y:S01]  /*c3f0*/  LDL.LU R30, [R1+0x240] ;  /* 0x00024000011e7983 */ /* 0x000ee20000300800 */
[----:B--2---:R-:W-:-:S04]  /*c400*/  PRMT R24, RZ, 0x7610, R24 ;  /* 0x00007610ff187816 */ /* 0x004fc80000000018 */
[----:B------:R-:W-:Y:S01]  /*c410*/  PRMT R25, R24, 0x7610, R25 ;  /* 0x0000761018197816 */ /* 0x000fe20000000019 */
[----:B------:R0:W-:Y:S04]  /*c420*/  STL.S16 [R1+0x278], R24 ;  /* 0x0002781801007387 */ /* 0x0001e80000100600 */
[----:B0-----:R-:W2:Y:S01]  /*c430*/  LDL.S16 R24, [R1+0x27a] ;  /* 0x00027a0001187983 */ /* 0x001ea20000100600 */
[----:B------:R-:W-:-:S05]  /*c440*/  @!P1 PRMT R25, R12, 0x7610, R25 ;  /* 0x000076100c199816 */ /* 0x000fca0000000019 */
[----:B------:R0:W-:Y:S04]  /*c450*/  @!P1 STL.S16 [R1+0x278], R25 ;  /* 0x0002781901009387 */ /* 0x0001e80000100600 */
[----:B0-----:R-:W4:Y:S01]  /*c460*/  LDL.LU R25, [R1+0x518] ;  /* 0x0005180001197983 */ /* 0x001f220000300800 */
[----:B--2---:R-:W-:-:S05]  /*c470*/  @!P1 PRMT R24, R12, 0x7632, R24 ;  /* 0x000076320c189816 */ /* 0x004fca0000000018 */
[----:B------:R0:W-:Y:S04]  /*c480*/  @!P1 STL.S16 [R1+0x27a], R24 ;  /* 0x00027a1801009387 */ /* 0x0001e80000100600 */
[----:B0-----:R-:W2:Y:S02]  /*c490*/  LDL.LU R24, [R1+0x514] ;  /* 0x0005140001187983 */ /* 0x001ea40000300800 */
[----:B--2---:R-:W-:-:S04]  /*c4a0*/  PRMT R24, RZ, 0x7610, R24 ;  /* 0x00007610ff187816 */ /* 0x004fc80000000018 */
[----:B----4-:R-:W-:Y:S01]  /*c4b0*/  PRMT R25, R24, 0x7610, R25 ;  /* 0x0000761018197816 */ /* 0x010fe20000000019 */
[----:B------:R0:W-:Y:S04]  /*c4c0*/  STL.S16 [R1+0x274], R24 ;  /* 0x0002741801007387 */ /* 0x0001e80000100600 */
[----:B0-----:R-:W2:Y:S01]  /*c4d0*/  LDL.S16 R24, [R1+0x276] ;  /* 0x0002760001187983 */ /* 0x001ea20000100600 */
[C---:B------:R-:W-:Y:S02]  /*c4e0*/  @!P1 PRMT R25, R39.reuse, 0x7610, R25 ;  /* 0x0000761027199816 */ /* 0x040fe40000000019 */
[----:B--2---:R-:W-:Y:S02]  /*c4f0*/  @!P1 PRMT R24, R39, 0x7632, R24 ;  /* 0x0000763227189816 */ /* 0x004fe40000000018 */
[----:B------:R-:W2:Y:S04]  /*c500*/  LDL.LU R39, [R1+0x508] ;  /* 0x0005080001277983 */ /* 0x000ea80000300800 */
[----:B------:R0:W-:Y:S04]  /*c510*/  @!P1 STL.S16 [R1+0x276], R24 ;  /* 0x0002761801009387 */ /* 0x0001e80000100600 */
[----:B0-----:R-:W4:Y:S01]  /*c520*/  LDL.LU R24, [R1+0x50c] ;  /* 0x00050c0001187983 */ /* 0x001f220000300800 */
[----:B--2---:R-:W-:-:S05]  /*c530*/  PRMT R39, RZ, 0x7610, R39 ;  /* 0x00007610ff277816 */ /* 0x004fca0000000027 */
[----:B------:R0:W-:Y:S01]  /*c540*/  STL.S16 [R1+0x25c], R39 ;  /* 0x00025c2701007387 */ /* 0x0001e20000100600 */
[----:B----4-:R-:W-:-:S03]  /*c550*/  PRMT R24, R39, 0x7610, R24 ;  /* 0x0000761027187816 */ /* 0x010fc60000000018 */
        /* <DEDUP_REMOVED lines=19> */
[----:B---3--:R-:W-:-:S03]  /*c690*/  @!P6 PRMT R38, R30, 0x7610, R38 ;  /* 0x000076101e26e816 */ /* 0x008fc60000000026 */
[----:B------:R0:W-:Y:S01]  /*c6a0*/  STL [R1+0xbc], R30 ;  /* 0x0000bc1e01007387 */ /* 0x0001e20000100800 */
[----:B--2---:R-:W-:-:S03]  /*c6b0*/  @!P6 PRMT R31, R30, 0x7632, R31 ;  /* 0x000076321e1fe816 */ /* 0x004fc6000000001f */
        /* <DEDUP_REMOVED lines=17> */
[----:B------:R0:W-:Y:S04]  /*c7d0*/  STL [R1+0xb4], R12 ;  /* 0x0000b40c01007387 */ /* 0x0001e80000100800 */
[----:B0-----:R-:W4:Y:S01]  /*c7e0*/  LDL.LU R12, [R1+0x21c] ;  /* 0x00021c00010c7983 */ /* 0x001f220000300800 */
[----:B--2---:R-:W-:-:S05]  /*c7f0*/  PRMT R13, RZ, 0x7610, R13 ;  /* 0x00007610ff0d7816 */ /* 0x004fca000000000d */
[----:B------:R0:W-:Y:S01]  /*c800*/  STL.S16 [R1+0x354], R13 ;  /* 0x0003540d01007387 */ /* 0x0001e20000100600 */
[----:B---3--:R-:W-:-:S03]  /*c810*/  PRMT R30, R13, 0x7610, R30 ;  /* 0x000076100d1e7816 */ /* 0x008fc6000000001e */
[----:B0-----:R-:W2:Y:S04]  /*c820*/  LDL.LU.S16 R13, [R1+0x358] ;  /* 0x00035800010d7983 */ /* 0x001ea80000300600 */
[----:B------:R-:W-:Y:S01]  /*c830*/  @!P5 STL.S16 [R1+0x27c], R9 ;  /* 0x00027c090100d387 */ /* 0x000fe20000100600 */
[----:B------:R-:W-:-:S03]  /*c840*/  LOP3.LUT P5, RZ, R3, 0x2000, RZ, 0xc0, !PT ;  /* 0x0000200003ff7812 */ /* 0x000fc600078ac0ff */
[----:B----4-:R-:W-:Y:S04]  /*c850*/  STL [R1+0xc0], R12 ;  /* 0x0000c00c01007387 */ /* 0x010fe80000100800 */
[----:B------:R0:W-:Y:S06]  /*c860*/  @!P6 STL.S16 [R1+0x350], R38 ;  /* 0x000350260100e387 */ /* 0x0001ec0000100600 */
[C---:B------:R-:W-:Y:S01]  /*c870*/  @!P5 PRMT R30, R12.reuse, 0x7610, R30 ;  /* 0x000076100c1ed816 */ /* 0x040fe2000000001e */
[----:B------:R-:W-:Y:S04]  /*c880*/  @!P1 STL.S16 [R1+0x274], R25 ;  /* 0x0002741901009387 */ /* 0x000fe80000100600 */
[----:B------:R1:W-:Y:S04]  /*c890*/  @!P5 STL.S16 [R1+0x354], R30 ;  /* 0x0003541e0100d387 */ /* 0x0003e80000100600 */
[----:B0-----:R-:W3:Y:S04]  /*c8a0*/  LDL.LU R38, [R1+0x4ec] ;  /* 0x0004ec0001267983 */ /* 0x001ee80000300800 */
[----:B------:R0:W-:Y:S04]  /*c8b0*/  @!P0 STL.S16 [R1+0x25c], R24 ;  /* 0x00025c1801008387 */ /* 0x0001e80000100600 */
[----:B-1----:R-:W4:Y:S04]  /*c8c0*/  LDL.LU R30, [R1+0x4d4] ;  /* 0x0004d400011e7983 */ /* 0x002f280000300800 */
[----:B------:R1:W-:Y:S04]  /*c8d0*/  @!P0 STL.S16 [R1+0x25e], R39 ;  /* 0x00025e2701008387 */ /* 0x0003e80000100600 */
[----:B------:R-:W3:Y:S01]  /*c8e0*/  LDL.LU R9, [R1+0x520] ;  /* 0x0005200001097983 */ /* 0x000ee20000300800 */
[----:B--2---:R-:W-:-:S03]  /*c8f0*/  @!P5 PRMT R13, R12, 0x7632, R13 ;  /* 0x000076320c0dd816 */ /* 0x004fc6000000000d */
[----:B0-----:R-:W2:Y:S04]  /*c900*/  LDL.LU R24, [R1+0x504] ;  /* 0x0005040001187983 */ /* 0x001ea80000300800 */
[----:B------:R-:W3:Y:S01]  /*c910*/  LDL.LU R12, [R1+0x4cc] ;  /* 0x0004cc00010c7983 */ /* 0x000ee20000300800 */
[----:B------:R-:W-:-:S03]  /*c920*/  LOP3.LUT P1, RZ, R3, 0x1000, RZ, 0xc0, !PT ;  /* 0x0000100003ff7812 */ /* 0x000fc6000782c0ff */
[----:B-1----:R-:W2:Y:S04]  /*c930*/  LDL.LU R39, [R1+0x4f8] ;  /* 0x0004f80001277983 */ /* 0x002ea80000300800 */
[----:B------:R-:W2:Y:S01]  /*c940*/  LDL.LU R25, [R1+0x510] ;  /* 0x0005100001197983 */ /* 0x000ea20000300800 */
[----:B----4-:R-:W-:-:S04]  /*c950*/  PRMT R30, RZ, 0x7610, R30 ;  /* 0x00007610ff1e7816 */ /* 0x010fc8000000001e */
[----:B---3--:R-:W-:-:S05]  /*c960*/  @!P5 PRMT R30, R12, 0x7610, R30 ;  /* 0x000076100c1ed816 */ /* 0x008fca000000001e */
[----:B------:R0:W-:Y:S04]  /*c970*/  STL.S16 [R1+0x356], R30 ;  /* 0x0003561e01007387 */ /* 0x0001e80000100600 */
[----:B0-----:R-:W3:Y:S01]  /*c980*/  LDL.LU R30, [R1+0x4c8] ;  /* 0x0004c800011e7983 */ /* 0x001ee20000300800 */
[----:B------:R-:W-:-:S03]  /*c990*/  PRMT R38, RZ, 0x7610, R38 ;  /* 0x00007610ff267816 */ /* 0x000fc60000000026 */
[----:B------:R0:W-:Y:S04]  /*c9a0*/  @!P5 STL.S16 [R1+0x358], R13 ;  /* 0x0003580d0100d387 */ /* 0x0001e80000100600 */
[----:B0-----:R-:W4:Y:S01]  /*c9b0*/  LDL.LU R13, [R1+0x4d0] ;  /* 0x0004d000010d7983 */ /* 0x001f220000300800 */
[----:B---3--:R-:W-:-:S05]  /*c9c0*/  @!P1 PRMT R38, R30, 0x7610, R38 ;  /* 0x000076101e269816 */ /* 0x008fca0000000026 */
[----:B------:R0:W-:Y:S04]  /*c9d0*/  STL.S16 [R1+0x35e], R38 ;  /* 0x00035e2601007387 */ /* 0x0001e80000100600 */
[----:B0-----:R-:W3:Y:S01]  /*c9e0*/  LDL.LU R38, [R1+0x4c0] ;  /* 0x0004c00001267983 */ /* 0x001ee20000300800 */
[----:B------:R-:W-:Y:S02]  /*c9f0*/  LOP3.LUT P0, RZ, R3, 0x800, RZ, 0xc0, !PT ;  /* 0x0000080003ff7812 */ /* 0x000fe4000780c0ff */
[----:B--2---:R-:W-:Y:S02]  /*ca00*/  PRMT R24, RZ, 0x7610, R24 ;  /* 0x00007610ff187816 */ /* 0x004fe40000000018 */
[----:B------:R-:W-:Y:S02]  /*ca10*/  PRMT R39, RZ, 0x7610, R39 ;  /* 0x00007610ff277816 */ /* 0x000fe40000000027 */
[----:B----4-:R-:W-:-:S04]  /*ca20*/  PRMT R13, RZ, 0x7610, R13 ;  /* 0x00007610ff0d7816 */ /* 0x010fc8000000000d */
[----:B------:R-:W-:-:S05]  /*ca30*/  @!P5 PRMT R13, R12, 0x7632, R13 ;  /* 0x000076320c0dd816 */ /* 0x000fca000000000d */
[----:B------:R0:W-:Y:S04]  /*ca40*/  STL.S16 [R1+0x35a], R13 ;  /* 0x00035a0d01007387 */ /* 0x0001e80000100600 */
[----:B0-----:R-:W2:Y:S01]  /*ca50*/  LDL.LU R13, [R1+0x4c4] ;  /* 0x0004c400010d7983 */ /* 0x001ea20000300800 */
[C---:B---3--:R-:W-:Y:S02]  /*ca60*/  @!P0 PRMT R24, R38.reuse, 0x7610, R24 ;  /* 0x0000761026188816 */ /* 0x048fe40000000018 */
[----:B------:R-:W-:-:S03]  /*ca70*/  @!P0 PRMT R39, R38, 0x7632, R39 ;  /* 0x0000763226278816 */ /* 0x000fc60000000027 */
[----:B------:R0:W-:Y:S04]  /*ca80*/  STL.S16 [R1+0x366], R24 ;  /* 0x0003661801007387 */ /* 0x0001e80000100600 */
[----:B------:R1:W-:Y:S04]  /*ca90*/  STL.S16 [R1+0x36a], R39 ;  /* 0x00036a2701007387 */ /* 0x0003e80000100600 */
[----:B0-----:R-:W3:Y:S04]  /*caa0*/  LDL.LU R24, [R1+0x4b8] ;  /* 0x0004b80001187983 */ /* 0x001ee80000300800 */
[----:B-1----:R-:W4:Y:S04]  /*cab0*/  LDL.LU R39, [R1+0x4b4] ;  /* 0x0004b40001277983 */ /* 0x002f280000300800 */
[----:B------:R0:W-:Y:S01]  /*cac0*/  @!P6 STL.S16 [R1+0x240], R31 ;  /* 0x0002401f0100e387 */ /* 0x0001e20000100600 */
[----:B------:R-:W-:-:S02]  /*cad0*/  LOP3.LUT P6, RZ, R3, 0x400, RZ, 0xc0, !PT ;  /* 0x0000040003ff7812 */ /* 0x000fc400078cc0ff */
[----:B------:R-:W-:Y:S01]  /*cae0*/  PRMT R25, RZ, 0x7610, R25 ;  /* 0x00007610ff197816 */ /* 0x000fe20000000019 */
[----:B0-----:R-:W4:Y:S01]  /*caf0*/  LDL.LU R31, [R1+0x4e0] ;  /* 0x0004e000011f7983 */ /* 0x001f220000300800 */
[----:B------:R-:W-:Y:S02]  /*cb00*/  PRMT R9, RZ, 0x7610, R9 ;  /* 0x00007610ff097816 */ /* 0x000fe40000000009 */
[----:B------:R-:W-:Y:S02]  /*cb10*/  PRMT R8, RZ, 0x7610, R8 ;  /* 0x00007610ff087816 */ /* 0x000fe40000000008 */
[C---:B--2---:R-:W-:Y:S02]  /*cb20*/  @!P1 PRMT R9, R13.reuse, 0x7610, R9 ;  /* 0x000076100d099816 */ /* 0x044fe40000000009 */
[----:B------:R-:W-:-:S03]  /*cb30*/  @!P1 PRMT R8, R13, 0x7632, R8 ;  /* 0x000076320d089816 */ /* 0x000fc60000000008 */
[----:B------:R-:W-:Y:S04]  /*cb40*/  STL.S16 [R1+0x35c], R9 ;  /* 0x00035c0901007387 */ /* 0x000fe80000100600 */
[----:B------:R0:W-:Y:S04]  /*cb50*/  STL.S16 [R1+0x360], R8 ;  /* 0x0003600801007387 */ /* 0x0001e80000100600 */
[----:B0-----:R-:W2:Y:S01]  /*cb60*/  LDL.LU.64 R8, [R1+0x268] ;  /* 0x0002680001087983 */ /* 0x001ea20000300a00 */
[----:B---3--:R-:W-:-:S04]  /*cb70*/  PRMT R24, RZ, 0x7610, R24 ;  /* 0x00007610ff187816 */ /* 0x008fc80000000018 */
[C---:B----4-:R-:W-:Y:S02]  /*cb80*/  @!P6 PRMT R24, R39.reuse, 0x7632, R24 ;  /* 0x000076322718e816 */ /* 0x050fe40000000018 */
[----:B------:R-:W-:-:S03]  /*cb90*/  @!P6 PRMT R25, R39, 0x7610, R25 ;  /* 0x000076102719e816 */ /* 0x000fc60000000019 */
[----:B------:R0:W-:Y:S04]  /*cba0*/  STL.S16 [R1+0x370], R24 ;  /* 0x0003701801007387 */ /* 0x0001e80000100600 */
[----:B------:R1:W-:Y:S04]  /*cbb0*/  STL.S16 [R1+0x36c], R25 ;  /* 0x00036c1901007387 */ /* 0x0003e80000100600 */
[----:B0-----:R-:W3:Y:S04]  /*cbc0*/  LDL.LU R24, [R1+0x4ac] ;  /* 0x0004ac0001187983 */ /* 0x001ee80000300800 */
[----:B-1----:R-:W4:Y:S01]  /*cbd0*/  LDL.LU R25, [R1+0x4b0] ;  /* 0x0004b00001197983 */ /* 0x002f220000300800 */
[----:B------:R-:W-:-:S03]  /*cbe0*/  PRMT R31, RZ, 0x7610, R31 ;  /* 0x00007610ff1f7816 */ /* 0x000fc6000000001f */
[----:B------:R0:W-:Y:S01]  /*cbf0*/  STL [R1+0x1c0], R12 ;  /* 0x0001c00c01007387 */ /* 0x0001e20000100800 */
[----:B------:R-:W-:Y:S02]  /*cc00*/  @!P1 PRMT R31, R30, 0x7632, R31 ;  /* 0x000076321e1f9816 */ /* 0x000fe4000000001f */
[----:B------:R-:W-:Y:S02]  /*cc10*/  LOP3.LUT P1, RZ, R2, 0x10000000, RZ, 0xc0, !PT ;  /* 0x1000000002ff7812 */ /* 0x000fe4000782c0ff */
[----:B0-----:R-:W-:Y:S01]  /*cc20*/  PRMT R12, RZ, 0x7610, R12 ;  /* 0x00007610ff0c7816 */ /* 0x001fe2000000000c */
[----:B------:R0:W-:Y:S04]  /*cc30*/  STL.S16 [R1+0x362], R31 ;  /* 0x0003621f01007387 */ /* 0x0001e80000100600 */
[----:B0-----:R-:W2:Y:S01]  /*cc40*/  LDL.LU R31, [R1+0x4bc] ;  /* 0x0004bc00011f7983 */ /* 0x001ea20000300800 */
[----:B---3--:R-:W-:-:S05]  /*cc50*/  @!P6 PRMT R12, R24, 0x7632, R12 ;  /* 0x00007632180ce816 */ /* 0x008fca000000000c */
[----:B------:R0:W-:Y:S01]  /*cc60*/  STL.S16 [R1+0x372], R12 ;  /* 0x0003720c01007387 */ /* 0x0001e20000100600 */
[----:B----4-:R-:W-:-:S04]  /*cc70*/  PRMT R25, RZ, 0x7610, R25 ;  /* 0x00007610ff197816 */ /* 0x010fc80000000019 */
        /* <DEDUP_REMOVED lines=9> */
[C---:B------:R-:W-:Y:S02]  /*cd10*/  @!P0 PRMT R11, R31.reuse, 0x7610, R11 ;  /* 0x000076101f0b8816 */ /* 0x040fe4000000000b */
[----:B------:R-:W-:-:S03]  /*cd20*/  @!P0 PRMT R10, R31, 0x7632, R10 ;  /* 0x000076321f0a8816 */ /* 0x000fc6000000000a */
[----:B------:R-:W-:Y:S04]  /*cd30*/  STL.S16 [R1+0x364], R11 ;  /* 0x0003640b01007387 */ /* 0x000fe80000100600 */
[----:B------:R0:W-:Y:S04]  /*cd40*/  STL.S16 [R1+0x368], R10 ;  /* 0x0003680a01007387 */ /* 0x0001e80000100600 */
[----:B0-----:R-:W4:Y:S01]  /*cd50*/  LDL.LU.64 R10, [R1+0x260] ;  /* 0x00026000010a7983 */ /* 0x001f220000300a00 */
[----:B-1----:R-:W-:-:S04]  /*cd60*/  PRMT R8, RZ, 0x7610, R8 ;  /* 0x00007610ff087816 */ /* 0x002fc80000000008 */
[----:B---3--:R-:W-:-:S05]  /*cd70*/  @!P5 PRMT R8, R25, 0x7610, R8 ;  /* 0x000076101908d816 */ /* 0x008fca0000000008 */
[----:B------:R0:W-:Y:S04]  /*cd80*/  STL.S16 [R1+0x268], R8 ;  /* 0x0002680801007387 */ /* 0x0001e80000100600 */
[----:B0-----:R-:W3:Y:S04]  /*cd90*/  LDL.LU R8, [R1+0x498] ;  /* 0x0004980001087983 */ /* 0x001ee80000300800 */
[----:B------:R0:W-:Y:S02]  /*cda0*/  STL [R1+0xc4], R13 ;  /* 0x0000c40d01007387 */ /* 0x0001e40000100800 */
[----:B0-----:R-:W-:-:S04]  /*cdb0*/  PRMT R13, RZ, 0x7610, R13 ;  /* 0x00007610ff0d7816 */ /* 0x001fc8000000000d */
[----:B---3--:R-:W-:-:S05]  /*cdc0*/  @!P5 PRMT R13, R8, 0x7632, R13 ;  /* 0x00007632080dd816 */ /* 0x008fca000000000d */
[----:B------:R0:W-:Y:S02]  /*cdd0*/  STL.S16 [R1+0x376], R13 ;  /* 0x0003760d01007387 */ /* 0x0001e40000100600 */
[----:B0-----:R-:W-:-:S06]  /*cde0*/  MOV R13, RZ ;  /* 0x000000ff000d7202 */ /* 0x001fcc0000000f00 */
[----:B----4-:R0:W3:Y:S04]  /*cdf0*/  @!P1 LDG.E R13, desc[UR10][R10.64] ;  /* 0x0000000a0a0d9981 */ /* 0x0100e8000c1e1900 */
[----:B------:R-:W0:Y:S01]  /*ce00*/  LDL.LU.64 R10, [R1+0x490] ;  /* 0x00049000010a7983 */ /* 0x000e220000300a00 */
[----:B------:R-:W-:Y:S02]  /*ce10*/  LOP3.LUT P0, RZ, R3, 0x100, RZ, 0xc0, !PT ;  /* 0x0000010003ff7812 */ /* 0x000fe4000780c0ff */
[----:B------:R-:W-:Y:S01]  /*ce20*/  PRMT R20, RZ, 0x7610, R20 ;  /* 0x00007610ff147816 */ /* 0x000fe20000000014 */
[----:B------:R1:W-:Y:S03]  /*ce30*/  STL [R1+0x1d0], R8 ;  /* 0x0001d00801007387 */ /* 0x0003e60000100800 */
[----:B------:R-:W-:Y:S01]  /*ce40*/  @!P5 PRMT R20, R8, 0x7610, R20 ;  /* 0x000076100814d816 */ /* 0x000fe20000000014 */
[----:B-1----:R-:W-:-:S06]  /*ce50*/  HFMA2 R8, -RZ, RZ, 0, 0 ;  /* 0x00000000ff087431 */ /* 0x002fcc00000001ff */
[----:B------:R1:W4:Y:S04]  /*ce60*/  @!P2 LDG.E R8, desc[UR10][R14.64] ;  /* 0x0000000a0e08a981 */ /* 0x000328000c1e1900 */
[----:B------:R-:W1:Y:S01]  /*ce70*/  LDL.LU.64 R14, [R1+0x480] ;  /* 0x00048000010e7983 */ /* 0x000e620000300a00 */
[----:B0-----:R-:W-:-:S04]  /*ce80*/  PRMT R11, RZ, 0x7610, R11 ;  /* 0x00007610ff0b7816 */ /* 0x001fc8000000000b */
[----:B------:R-:W-:-:S05]  /*ce90*/  @!P0 PRMT R11, R10, 0x7610, R11 ;  /* 0x000076100a0b8816 */ /* 0x000fca000000000b */
[----:B------:R0:W-:Y:S04]  /*cea0*/  STL.S16 [R1+0x266], R11 ;  /* 0x0002660b01007387 */ /* 0x0001e80000100600 */
[----:B0-----:R-:W2:Y:S01]  /*ceb0*/  LDL.LU R11, [R1+0x488] ;  /* 0x00048800010b7983 */ /* 0x001ea20000300800 */
[----:B------:R-:W-:Y:S02]  /*cec0*/  LOP3.LUT P6, RZ, R3, 0x80, RZ, 0xc0, !PT ;  /* 0x0000008003ff7812 */ /* 0x000fe400078cc0ff */
[----:B------:R-:W-:Y:S02]  /*ced0*/  PRMT R21, RZ, 0x7610, R21 ;  /* 0x00007610ff157816 */ /* 0x000fe40000000015 */
[----:B-1----:R-:W-:Y:S02]  /*cee0*/  PRMT R14, RZ, 0x7610, R14 ;  /* 0x00007610ff0e7816 */ /* 0x002fe4000000000e */
[----:B------:R-:W-:Y:S01]  /*cef0*/  @!P5 PRMT R21, R25, 0x7632, R21 ;  /* 0x000076321915d816 */ /* 0x000fe20000000015 */
[----:B------:R-:W-:Y:S04]  /*cf00*/  STL.S16 [R1+0x26a], R20 ;  /* 0x00026a1401007387 */ /* 0x000fe80000100600 */
[----:B------:R0:W-:Y:S04]  /*cf10*/  STL.S16 [R1+0x374], R21 ;  /* 0x0003741501007387 */ /* 0x0001e80000100600 */
[----:B0-----:R-:W3:Y:S01]  /*cf20*/  LDL.LU.64 R20, [R1+0x248] ;  /* 0x0002480001147983 */ /* 0x001ee20000300a00 */
[----:B--2---:R-:W-:-:S05]  /*cf30*/  @!P6 PRMT R14, R11, 0x7632, R14 ;  /* 0x000076320b0ee816 */ /* 0x004fca000000000e */
[----:B------:R0:W-:Y:S04]  /*cf40*/  STL.S16 [R1+0x254], R14 ;  /* 0x0002540e01007387 */ /* 0x0001e80000100600 */
[----:B0-----:R-:W2:Y:S01]  /*cf50*/  LDL.LU R14, [R1+0x478] ;  /* 0x00047800010e7983 */ /* 0x001ea20000300800 */
[----:B------:R-:W-:Y:S02]  /*cf60*/  PRMT R29, RZ, 0x7610, R29 ;  /* 0x00007610ff1d7816 */ /* 0x000fe4000000001d */
[----:B------:R-:W-:Y:S01]  /*cf70*/  PRMT R28, RZ, 0x7610, R28 ;  /* 0x00007610ff1c7816 */ /* 0x000fe2000000001c */
[----:B------:R0:W-:Y:S01]  /*cf80*/  STL [R1+0xd4], R9 ;  /* 0x0000d40901007387 */ /* 0x0001e20000100800 */
[C---:B------:R-:W-:Y:S02]  /*cf90*/  @!P0 PRMT R29, R9.reuse, 0x7610, R29 ;  /* 0x00007610091d8816 */ /* 0x040fe4000000001d */
[----:B------:R-:W-:-:S02]  /*cfa0*/  @!P0 PRMT R28, R9, 0x7632, R28 ;  /* 0x00007632091c8816 */ /* 0x000fc4000000001c */
[----:B------:R-:W-:Y:S02]  /*cfb0*/  PRMT R15, RZ, 0x7610, R15 ;  /* 0x00007610ff0f7816 */ /* 0x000fe4000000000f */
[----:B0-----:R-:W-:-:S06]  /*cfc0*/  MOV R9, RZ ;  /* 0x000000ff00097202 */ /* 0x001fcc0000000f00 */
[----:B---3--:R0:W3:Y:S04]  /*cfd0*/  @!P2 LDG.E R9, desc[UR10][R20.64] ;  /* 0x0000000a1409a981 */ /* 0x0080e8000c1e1900 */
[----:B------:R-:W0:Y:S01]  /*cfe0*/  LDL.LU.64 R20, [R1+0x468] ;  /* 0x0004680001147983 */ /* 0x000e220000300a00 */
[----:B--2---:R-:W-:-:S05]  /*cff0*/  @!P6 PRMT R15, R14, 0x7632, R15 ;  /* 0x000076320e0fe816 */ /* 0x004fca000000000f */
[----:B------:R1:W-:Y:S04]  /*d000*/  STL.S16 [R1+0x256], R15 ;  /* 0x0002560f01007387 */ /* 0x0003e80000100600 */
[----:B-1----:R-:W2:Y:S01]  /*d010*/  LDL.LU R15, [R1+0x470] ;  /* 0x00047000010f7983 */ /* 0x002ea20000300800 */
[----:B------:R-:W-:-:S03]  /*d020*/  LOP3.LUT P5, RZ, R3, 0x40, RZ, 0xc0, !PT ;  /* 0x0000004003ff7812 */ /* 0x000fc600078ac0ff */
[----:B------:R-:W-:Y:S01]  /*d030*/  STL.S16 [R1+0x378], R28 ;  /* 0x0003781c01007387 */ /* 0x000fe20000100600 */
[----:B0-----:R-:W-:-:S03]  /*d040*/  PRMT R20, RZ, 0x7610, R20 ;  /* 0x00007610ff147816 */ /* 0x001fc60000000014 */
[----:B------:R0:W-:Y:S04]  /*d050*/  STL.S16 [R1+0x264], R29 ;  /* 0x0002641d01007387 */ /* 0x0001e80000100600 */
[----:B0-----:R-:W4:Y:S02]  /*d060*/  LDL.LU.64 R28, [R1+0x238] ;  /* 0x00023800011c7983 */ /* 0x001f240000300a00 */
[----:B--2---:R-:W-:-:S05]  /*d070*/  @!P5 PRMT R20, R15, 0x7632, R20 ;  /* 0x000076320f14d816 */ /* 0x004fca0000000014 */
[----:B------:R0:W-:Y:S04]  /*d080*/  STL.S16 [R1+0x24c], R20 ;  /* 0x00024c1401007387 */ /* 0x0001e80000100600 */
[----:B0-----:R-:W2:Y:S01]  /*d090*/  LDL.LU R20, [R1+0x460] ;  /* 0x0004600001147983 */ /* 0x001ea20000300800 */
[----:B------:R-:W-:-:S03]  /*d0a0*/  PRMT R17, RZ, 0x7610, R17 ;  /* 0x00007610ff117816 */ /* 0x000fc60000000011 */
[----:B------:R0:W-:Y:S01]  /*d0b0*/  STL [R1+0x1d4], R10 ;  /* 0x0001d40a01007387 */ /* 0x0001e20000100800 */
[----:B------:R-:W-:Y:S02]  /*d0c0*/  @!P0 PRMT R17, R10, 0x7632, R17 ;  /* 0x000076320a118816 */ /* 0x000fe40000000011 */
[----:B------:R-:W-:Y:S01]  /*d0d0*/  PRMT R21, RZ, 0x7610, R21 ;  /* 0x00007610ff157816 */ /* 0x000fe20000000015 */
[----:B0-----:R-:W-:-:S06]  /*d0e0*/  HFMA2 R10, -RZ, RZ, 0, 0 ;  /* 0x00000000ff0a7431 */ /* 0x001fcc00000001ff */
[----:B----4-:R0:W4:Y:S04]  /*d0f0*/  @!P3 LDG.E R10, desc[UR10][R28.64] ;  /* 0x0000000a1c0ab981 */ /* 0x010128000c1e1900 */
[----:B------:R-:W0:Y:S01]  /*d100*/  LDL.LU.64 R28, [R1+0x450] ;  /* 0x00045000011c7983 */ /* 0x000e220000300a00 */
[----:B------:R-:W-:-:S04]  /*d110*/  PRMT R34, RZ, 0x7610, R34 ;  /* 0x00007610ff227816 */ /* 0x000fc80000000022 */
[----:B------:R-:W-:-:S05]  /*d120*/  @!P6 PRMT R34, R14, 0x7610, R34 ;  /* 0x000076100e22e816 */ /* 0x000fca0000000022 */
[----:B------:R1:W-:Y:S04]  /*d130*/  STL.S16 [R1+0x252], R34 ;  /* 0x0002522201007387 */ /* 0x0003e80000100600 */
[----:B-1----:R-:W3:Y:S01]  /*d140*/  LDL.LU R34, [R1+0x474] ;  /* 0x0004740001227983 */ /* 0x002ee20000300800 */
[----:B--2---:R-:W-:-:S05]  /*d150*/  @!P5 PRMT R21, R20, 0x7632, R21 ;  /* 0x000076321415d816 */ /* 0x004fca0000000015 */
[----:B------:R1:W-:Y:S04]  /*d160*/  STL.S16 [R1+0x24e], R21 ;  /* 0x00024e1501007387 */ /* 0x0003e80000100600 */
[----:B-1----:R-:W2:Y:S01]  /*d170*/  LDL.LU R21, [R1+0x458] ;  /* 0x0004580001157983 */ /* 0x002ea20000300800 */
[----:B------:R-:W-:Y:S02]  /*d180*/  LOP3.LUT P0, RZ, R3, 0x20, RZ, 0xc0, !PT ;  /* 0x0000002003ff7812 */ /* 0x000fe4000780c0ff */
[----:B------:R-:W-:-:S04]  /*d190*/  PRMT R22, RZ, 0x7610, R22 ;  /* 0x00007610ff167816 */ /* 0x000fc80000000016 */
[----:B------:R-:W-:-:S05]  /*d1a0*/  @!P5 PRMT R22, R15, 0x7610, R22 ;  /* 0x000076100f16d816 */ /* 0x000fca0000000016 */
[----:B------:R1:W-:Y:S01]  /*d1b0*/  STL.S16 [R1+0x248], R22 ;  /* 0x0002481601007387 */ /* 0x0003e20000100600 */
[----:B0-----:R-:W-:-:S03]  /*d1c0*/  PRMT R28, RZ, 0x7610, R28 ;  /* 0x00007610ff1c7816 */ /* 0x001fc6000000001c */
[----:B-1----:R-:W4:Y:S01]  /*d1d0*/  LDL.LU R22, [R1+0x464] ;  /* 0x0004640001167983 */ /* 0x002f220000300800 */
[----:B---3--:R-:W-:-:S04]  /*d1e0*/  PRMT R34, RZ, 0x7610, R34 ;  /* 0x00007610ff227816 */ /* 0x008fc80000000022 */
[----:B------:R-:W-:-:S05]  /*d1f0*/  @!P5 PRMT R34, R20, 0x7610, R34 ;  /* 0x000076101422d816 */ /* 0x000fca0000000022 */
[----:B------:R0:W-:Y:S04]  /*d200*/  STL.S16 [R1+0x24a], R34 ;  /* 0x00024a2201007387 */ /* 0x0001e80000100600 */
[----:B0-----:R-:W3:Y:S01]  /*d210*/  LDL.LU R34, [R1+0x45c] ;  /* 0x00045c0001227983 */ /* 0x001ee20000300800 */
[----:B--2---:R-:W-:-:S05]  /*d220*/  @!P0 PRMT R28, R21, 0x7632, R28 ;  /* 0x00007632151c8816 */ /* 0x004fca000000001c */
[----:B------:R0:W-:Y:S04]  /*d230*/  STL.S16 [R1+0x37c], R28 ;  /* 0x00037c1c01007387 */ /* 0x0001e80000100600 */
[----:B0-----:R-:W2:Y:S01]  /*d240*/  LDL.LU R28, [R1+0x448] ;  /* 0x00044800011c7983 */ /* 0x001ea20000300800 */
[----:B------:R-:W-:Y:S02]  /*d250*/  PRMT R29, RZ, 0x7610, R29 ;  /* 0x00007610ff1d7816 */ /* 0x000fe4000000001d */
[----:B----4-:R-:W-:-:S04]  /*d260*/  PRMT R22, RZ, 0x7610, R22 ;  /* 0x00007610ff167816 */ /* 0x010fc80000000016 */
[----:B------:R-:W-:-:S05]  /*d270*/  @!P0 PRMT R22, R21, 0x7610, R22 ;  /* 0x0000761015168816 */ /* 0x000fca0000000016 */
[----:B------:R0:W-:Y:S01]  /*d280*/  STL.S16 [R1+0x238], R22 ;  /* 0x0002381601007387 */ /* 0x0001e20000100600 */
[----:B------:R-:W-:-:S03]  /*d290*/  PRMT R0, RZ, 0x7610, R0 ;  /* 0x00007610ff007816 */ /* 0x000fc60000000000 */
[----:B0-----:R-:W4:Y:S01]  /*d2a0*/  LDL.LU R22, [R1+0x44c] ;  /* 0x00044c0001167983 */ /* 0x001f220000300800 */
[----:B------:R-:W-:-:S05]  /*d2b0*/  @!P1 PRMT R0, R12, 0x7632, R0 ;  /* 0x000076320c009816 */ /* 0x000fca0000000000 */
[----:B------:R0:W-:Y:S04]  /*d2c0*/  STL.S16 [R1+0x3a2], R0 ;  /* 0x0003a20001007387 */ /* 0x0001e80000100600 */
[----:B0-----:R-:W4:Y:S01]  /*d2d0*/  LDL.LU R0, [R1+0x40c] ;  /* 0x00040c0001007983 */ /* 0x001f220000300800 */
[----:B---3--:R-:W-:Y:S02]  /*d2e0*/  PRMT R34, RZ, 0x7610, R34 ;  /* 0x00007610ff227816 */ /* 0x008fe40000000022 */
[----:B------:R-:W-:-:S04]  /*d2f0*/  PRMT R16, RZ, 0x7610, R16 ;  /* 0x00007610ff107816 */ /* 0x000fc80000000010 */
[----:B------:R-:W-:Y:S01]  /*d300*/  @!P6 PRMT R16, R11, 0x7610, R16 ;  /* 0x000076100b10e816 */ /* 0x000fe20000000010 */
[----:B------:R-:W-:Y:S04]  /*d310*/  STL.S16 [R1+0x37a], R17 ;  /* 0x00037a1101007387 */ /* 0x000fe80000100600 */
[----:B------:R0:W-:Y:S04]  /*d320*/  STL.S16 [R1+0x250], R16 ;  /* 0x0002501001007387 */ /* 0x0001e80000100600 */
[----:B0-----:R-:W3:Y:S01]  /*d330*/  LDL.LU.64 R16, [R1+0x230] ;  /* 0x0002300001107983 */ /* 0x001ee20000300a00 */
[----:B--2---:R-:W-:-:S05]  /*d340*/  @!P0 PRMT R29, R28, 0x7632, R29 ;  /* 0x000076321c1d8816 */ /* 0x004fca000000001d */
[----:B------:R0:W-:Y:S04]  /*d350*/  STL.S16 [R1+0x37e], R29 ;  /* 0x00037e1d01007387 */ /* 0x0001e80000100600 */
[----:B0-----:R-:W2:Y:S01]  /*d360*/  LDL.LU R29, [R1+0x440] ;  /* 0x00044000011d7983 */ /* 0x001ea20000300800 */
[----:B------:R-:W-:-:S05]  /*d370*/  @!P0 PRMT R34, R28, 0x7610, R34 ;  /* 0x000076101c228816 */ /* 0x000fca0000000022 */
[----:B------:R0:W-:Y:S04]  /*d380*/  STL.S16 [R1+0x23a], R34 ;  /* 0x00023a2201007387 */ /* 0x0001e80000100600 */
[----:B0-----:R-:W3:Y:S01]  /*d390*/  LDL.LU R34, [R1+0x444] ;  /* 0x0004440001227983 */ /* 0x001ee20000300800 */
[C---:B------:R-:W-:Y:S02]  /*d3a0*/  LOP3.LUT P6, RZ, R3.reuse, 0x10, RZ, 0xc0, !PT ;  /* 0x0000001003ff7812 */ /* 0x040fe400078cc0ff */
[----:B------:R-:W-:Y:S02]  /*d3b0*/  LOP3.LUT P5, RZ, R3, 0x8, RZ, 0xc0, !PT ;  /* 0x0000000803ff7812 */ /* 0x000fe400078ac0ff */
[----:B----4-:R-:W-:Y:S02]  /*d3c0*/  PRMT R22, RZ, 0x7610, R22 ;  /* 0x00007610ff167816 */ /* 0x010fe40000000016 */
[----:B------:R-:W-:-:S09]  /*d3d0*/  PRMT R46, RZ, 0x7610, R46 ;  /* 0x00007610ff2e7816 */ /* 0x000fd2000000002e */
[----:B------:R-:W-:-:S05]  /*d3e0*/  @!P5 PRMT R46, R35, 0x7632, R46 ;  /* 0x00007632232ed816 */ /* 0x000fca000000002e */
[----:B------:R0:W-:Y:S01]  /*d3f0*/  STL.S16 [R1+0x384], R46 ;  /* 0x0003842e01007387 */ /* 0x0001e20000100600 */
[----:B------:R-:W-:-:S03]  /*d400*/  PRMT R0, RZ, 0x7610, R0 ;  /* 0x00007610ff007816 */ /* 0x000fc60000000000 */
[----:B0-----:R-:W4:Y:S01]  /*d410*/  LDL.LU R46, [R1+0x420] ;  /* 0x00042000012e7983 */ /* 0x001f220000300800 */
[----:B------:R-:W-:-:S05]  /*d420*/  @!P1 PRMT R0, R13, 0x7632, R0 ;  /* 0x000076320d009816 */ /* 0x000fca0000000000 */
[----:B------:R0:W-:Y:S04]  /*d430*/  STL.S16 [R1+0x3a6], R0 ;  /* 0x0003a60001007387 */ /* 0x0001e80000100600 */
[----:B0-----:R-:W4:Y:S04]  /*d440*/  LDL.LU R0, [R1+0x404] ;  /* 0x0004040001007983 */ /* 0x001f280000300800 */
[----:B------:R0:W-:Y:S01]  /*d450*/  STL [R1+0xd8], R11 ;  /* 0x0000d80b01007387 */ /* 0x0001e20000100800 */
[----:B------:R-:W-:Y:S02]  /*d460*/  PRMT R47, RZ, 0x7610, R47 ;  /* 0x00007610ff2f7816 */ /* 0x000fe4000000002f */
[----:B0-----:R-:W-:-:S02]  /*d470*/  MOV R11, RZ ;  /* 0x000000ff000b7202 */ /* 0x001fc40000000f00 */
[----:B--2---:R-:W-:-:S04]  /*d480*/  @!P6 PRMT R22, R29, 0x7610, R22 ;  /* 0x000076101d16e816 */ /* 0x004fc80000000016 */
[----:B---3--:R0:W2:Y:S04]  /*d490*/  @!P3 LDG.E R11, desc[UR10][R16.64] ;  /* 0x0000000a100bb981 */ /* 0x0080a8000c1e1900 */
[----:B------:R1:W-:Y:S01]  /*d4a0*/  STL.S16 [R1+0x230], R22 ;  /* 0x0002301601007387 */ /* 0x0003e20000100600 */
[----:B------:R-:W-:-:S03]  /*d4b0*/  @!P5 PRMT R47, R35, 0x7610, R47 ;  /* 0x00007610232fd816 */ /* 0x000fc6000000002f */
[----:B------:R-:W0:Y:S04]  /*d4c0*/  LDL.LU.64 R16, [R1+0x438] ;  /* 0x0004380001107983 */ /* 0x000e280000300a00 */
[----:B-1----:R-:W3:Y:S01]  /*d4d0*/  LDL.LU R22, [R1+0x434] ;  /* 0x0004340001167983 */ /* 0x002ee20000300800 */
[----:B------:R-:W-:-:S04]  /*d4e0*/  PRMT R34, RZ, 0x7610, R34 ;  /* 0x00007610ff227816 */ /* 0x000fc80000000022 */
[----:B------:R-:W-:-:S05]  /*d4f0*/  @!P6 PRMT R34, R29, 0x7632, R34 ;  /* 0x000076321d22e816 */ /* 0x000fca0000000022 */
[----:B------:R1:W-:Y:S04]  /*d500*/  STL.S16 [R1+0x234], R34 ;  /* 0x0002342201007387 */ /* 0x0003e80000100600 */
[----:B------:R1:W-:Y:S04]  /*d510*/  STL.S16 [R1+0x380], R47 ;  /* 0x0003802f01007387 */ /* 0x0003e80000100600 */
[----:B-1----:R-:W2:Y:S04]  /*d520*/  LDL.LU R34, [R1+0x430] ;  /* 0x0004300001227983 */ /* 0x002ea80000300800 */
[----:B------:R-:W2:Y:S01]  /*d530*/  LDL.LU R47, [R1+0x424] ;  /* 0x00042400012f7983 */ /* 0x000ea20000300800 */
[----:B------:R-:W-:-:S04]  /*d540*/  PRMT R23, RZ, 0x7610, R23 ;  /* 0x00007610ff177816 */ /* 0x000fc80000000017 */
[----:B----4-:R-:W-:-:S05]  /*d550*/  @!P5 PRMT R23, R46, 0x7632, R23 ;  /* 0x000076322e17d816 */ /* 0x010fca0000000017 */
[----:B------:R1:W-:Y:S01]  /*d560*/  STL.S16 [R1+0x386], R23 ;  /* 0x0003861701007387 */ /* 0x0003e20000100600 */
[----:B------:R-:W-:-:S03]  /*d570*/  PRMT R4, RZ, 0x7610, R4 ;  /* 0x00007610ff047816 */ /* 0x000fc60000000004 */
[----:B-1----:R-:W4:Y:S01]  /*d580*/  LDL.LU R23, [R1+0x418] ;  /* 0x0004180001177983 */ /* 0x002f220000300800 */
[----:B------:R-:W-:Y:S02]  /*d590*/  PRMT R0, RZ, 0x7610, R0 ;  /* 0x00007610ff007816 */ /* 0x000fe40000000000 */
[----:B------:R-:W-:Y:S02]  /*d5a0*/  @!P1 PRMT R4, R12, 0x7610, R4 ;  /* 0x000076100c049816 */ /* 0x000fe40000000004 */
[----:B------:R-:W-:-:S03]  /*d5b0*/  @!P2 PRMT R0, R8, 0x7610, R0 ;  /* 0x000076100800a816 */ /* 0x000fc60000000000 */
[----:B------:R1:W-:Y:S04]  /*d5c0*/  STL.S16 [R1+0x398], R4 ;  /* 0x0003980401007387 */ /* 0x0003e80000100600 */
[----:B------:R1:W-:Y:S04]  /*d5d0*/  STL.S16 [R1+0x3a8], R0 ;  /* 0x0003a80001007387 */ /* 0x0003e80000100600 */
[----:B-1----:R-:W4:Y:S04]  /*d5e0*/  LDL.LU R4, [R1+0x410] ;  /* 0x0004100001047983 */ /* 0x002f280000300800 */
[----:B------:R-:W4:Y:S01]  /*d5f0*/  LDL.LU R0, [R1+0x400] ;  /* 0x0004000001007983 */ /* 0x000f220000300800 */
[----:B------:R-:W-:-:S02]  /*d600*/  LOP3.LUT P0, RZ, R3, 0x4, RZ, 0xc0, !PT ;  /* 0x0000000403ff7812 */ /* 0x000fc4000780c0ff */
[----:B------:R-:W-:Y:S02]  /*d610*/  PRMT R50, RZ, 0x7610, R50 ;  /* 0x00007610ff327816 */ /* 0x000fe40000000032 */
[----:B---3--:R-:W-:-:S04]  /*d620*/  PRMT R22, RZ, 0x7610, R22 ;  /* 0x00007610ff167816 */ /* 0x008fc80000000016 */
[----:B------:R-:W-:-:S05]  /*d630*/  @!P5 PRMT R22, R46, 0x7610, R22 ;  /* 0x000076102e16d816 */ /* 0x000fca0000000016 */
[----:B------:R1:W-:Y:S04]  /*d640*/  STL.S16 [R1+0x382], R22 ;  /* 0x0003821601007387 */ /* 0x0003e80000100600 */
[----:B-1----:R-:W3:Y:S01]  /*d650*/  LDL.LU R22, [R1+0x41c] ;  /* 0x00041c0001167983 */ /* 0x002ee20000300800 */
[----:B0-----:R-:W-:Y:S02]  /*d660*/  PRMT R16, RZ, 0x7610, R16 ;  /* 0x00007610ff107816 */ /* 0x001fe40000000010 */
[----:B------:R-:W-:Y:S02]  /*d670*/  PRMT R17, RZ, 0x7610, R17 ;  /* 0x00007610ff117816 */ /* 0x000fe40000000011 */
[C---:B--2---:R-:W-:Y:S02]  /*d680*/  @!P6 PRMT R16, R34.reuse, 0x7610, R16 ;  /* 0x000076102210e816 */ /* 0x044fe40000000010 */
[----:B------:R-:W-:-:S02]  /*d690*/  @!P6 PRMT R17, R34, 0x7632, R17 ;  /* 0x000076322211e816 */ /* 0x000fc40000000011 */
[----:B------:R-:W-:Y:S01]  /*d6a0*/  @!P0 PRMT R50, R47, 0x7610, R50 ;  /* 0x000076102f328816 */ /* 0x000fe20000000032 */
[----:B------:R0:W-:Y:S04]  /*d6b0*/  STL.S16 [R1+0x232], R16 ;  /* 0x0002321001007387 */ /* 0x0001e80000100600 */
[----:B------:R1:W-:Y:S04]  /*d6c0*/  STL.S16 [R1+0x236], R17 ;  /* 0x0002361101007387 */ /* 0x0003e80000100600 */
[----:B0-----:R-:W2:Y:S04]  /*d6d0*/  LDL.LU R16, [R1+0x42c] ;  /* 0x00042c0001107983 */ /* 0x001ea80000300800 */
[----:B-1----:R-:W2:Y:S04]  /*d6e0*/  LDL.LU R17, [R1+0x428] ;  /* 0x0004280001117983 */ /* 0x002ea80000300800 */
[----:B------:R0:W-:Y:S04]  /*d6f0*/  STL.S16 [R1+0x388], R50 ;  /* 0x0003883201007387 */ /* 0x0001e80000100600 */
[----:B0-----:R-:W2:Y:S01]  /*d700*/  LDL.LU R50, [R1+0x414] ;  /* 0x0004140001327983 */ /* 0x001ea20000300800 */
[----:B------:R-:W-:-:S03]  /*d710*/  LOP3.LUT P6, RZ, R3, 0x2, RZ, 0xc0, !PT ;  /* 0x0000000203ff7812 */ /* 0x000fc600078cc0ff */
[----:B------:R0:W-:Y:S02]  /*d720*/  STL [R1+0xdc], R15 ;  /* 0x0000dc0f01007387 */ /* 0x0001e40000100800 */
[----:B0-----:R-:W-:Y:S01]  /*d730*/  MOV R15, RZ ;  /* 0x000000ff000f7202 */ /* 0x001fe20000000f00 */
[----:B------:R-:W-:Y:S01]  /*d740*/  UIMAD.WIDE UR6, UR8, 0x8, UR6 ;  /* 0x00000008080678a5 */ /* 0x000fe2000f8e0206 */
[----:B----4-:R-:W-:Y:S02]  /*d750*/  PRMT R4, RZ, 0x7610, R4 ;  /* 0x00007610ff047816 */ /* 0x010fe40000000004 */
[----:B------:R-:W-:Y:S02]  /*d760*/  PRMT R0, RZ, 0x7610, R0 ;  /* 0x00007610ff007816 */ /* 0x000fe40000000000 */
[----:B------:R-:W-:Y:S02]  /*d770*/  @!P1 PRMT R4, R13, 0x7610, R4 ;  /* 0x000076100d049816 */ /* 0x000fe40000000004 */
[----:B------:R-:W-:-:S03]  /*d780*/  @!P2 PRMT R0, R9, 0x7632, R0 ;  /* 0x000076320900a816 */ /* 0x000fc60000000000 */
[----:B------:R0:W-:Y:S04]  /*d790*/  STL.S16 [R1+0x3a0], R4 ;  /* 0x0003a00401007387 */ /* 0x0001e80000100600 */
[----:B------:R1:W-:Y:S04]  /*d7a0*/  STL.S16 [R1+0x3ae], R0 ;  /* 0x0003ae0001007387 */ /* 0x0003e80000100600 */
[----:B0-----:R-:W4:Y:S04]  /*d7b0*/  LDL.LU R4, [R1+0x408] ;  /* 0x0004080001047983 */ /* 0x001f280000300800 */
[----:B-1----:R-:W4:Y:S04]  /*d7c0*/  LDL.LU R0, [R1+0x3f8] ;  /* 0x0003f80001007983 */ /* 0x002f280000300800 */
[----:B------:R-:W-:Y:S04]  /*d7d0*/  STL [R1+0x1d8], R14 ;  /* 0x0001d80e01007387 */ /* 0x000fe80000100800 */
[----:B---3--:R0:W3:Y:S02]  /*d7e0*/  @!P4 LDG.E R15, desc[UR10][R22.64] ;  /* 0x0000000a160fc981 */ /* 0x0080e4000c1e1900 */
[----:B0-----:R-:W-:-:S02]  /*d7f0*/  PRMT R23, RZ, 0x7610, R23 ;  /* 0x00007610ff177816 */ /* 0x001fc40000000017 */
[----:B------:R-:W-:Y:S02]  /*d800*/  PRMT R22, RZ, 0x7610, R22 ;  /* 0x00007610ff167816 */ /* 0x000fe40000000016 */
[----:B------:R-:W-:Y:S02]  /*d810*/  @!P6 PRMT R23, R51, 0x7632, R23 ;  /* 0x000076323317e816 */ /* 0x000fe40000000017 */
[----:B------:R-:W-:-:S03]  /*d820*/  @!P6 PRMT R22, R42, 0x7610, R22 ;  /* 0x000076102a16e816 */ /* 0x000fc60000000016 */
[----:B------:R0:W-:Y:S04]  /*d830*/  STL.S16 [R1+0x394], R23 ;  /* 0x0003941701007387 */ /* 0x0001e80000100600 */
[----:B------:R1:W-:Y:S01]  /*d840*/  STL.S16 [R1+0x392], R22 ;  /* 0x0003921601007387 */ /* 0x0003e20000100600 */
[----:B0-----:R-:W-:Y:S02]  /*d850*/  MOV R23, UR7 ;  /* 0x0000000700177c02 */ /* 0x001fe40008000f00 */
[----:B-1----:R-:W-:Y:S01]  /*d860*/  MOV R22, UR6 ;  /* 0x0000000600167c02 */ /* 0x002fe20008000f00 */
[----:B------:R-:W-:Y:S01]  /*d870*/  HFMA2 R14, -RZ, RZ, 0, 0 ;  /* 0x00000000ff0e7431 */ /* 0x000fe200000001ff */
[----:B------:R0:W-:Y:S01]  /*d880*/  STL [R1+0x1c8], R38 ;  /* 0x0001c82601007387 */ /* 0x0001e20000100800 */
[----:B------:R-:W1:Y:S03]  /*d890*/  LDCU.U8 UR6, c[0x0][0x414] ;  /* 0x00008280ff0677ac */ /* 0x000e660008000000 */
[----:B------:R-:W3:Y:S04]  /*d8a0*/  LDG.E.64 R22, desc[UR10][R22.64] ;  /* 0x0000000a16167981 */ /* 0x000ee8000c1e1b00 */
[----:B------:R1:W-:Y:S01]  /*d8b0*/  STL [R1+0xcc], R39 ;  /* 0x0000cc2701007387 */ /* 0x0003e20000100800 */
[----:B0-----:R-:W-:-:S03]  /*d8c0*/  PRMT R38, RZ, 0x7610, R38 ;  /* 0x00007610ff267816 */ /* 0x001fc60000000026 */
[----:B--2---:R0:W2:Y:S01]  /*d8d0*/  @!P4 LDG.E R14, desc[UR10][R16.64] ;  /* 0x0000000a100ec981 */ /* 0x0040a2000c1e1900 */
[C---:B------:R-:W-:Y:S02]  /*d8e0*/  @!P0 PRMT R38, R50.reuse, 0x7610, R38 ;  /* 0x0000761032268816 */ /* 0x040fe40000000026 */
[----:B-1----:R-:W-:Y:S02]  /*d8f0*/  PRMT R39, RZ, 0x7610, R39 ;  /* 0x00007610ff277816 */ /* 0x002fe40000000027 */
[----:B0-----:R-:W-:Y:S02]  /*d900*/  PRMT R16, RZ, 0x7610, R16 ;  /* 0x00007610ff107816 */ /* 0x001fe40000000010 */
[----:B------:R-:W-:Y:S02]  /*d910*/  @!P0 PRMT R39, R47, 0x7632, R39 ;  /* 0x000076322f278816 */ /* 0x000fe40000000027 */
[----:B------:R-:W-:Y:S02]  /*d920*/  @!P0 PRMT R16, R50, 0x7632, R16 ;  /* 0x0000763232108816 */ /* 0x000fe40000000010 */
[----:B------:R-:W-:-:S02]  /*d930*/  LOP3.LUT P0, RZ, R3, 0x1, RZ, 0xc0, !PT ;  /* 0x0000000103ff7812 */ /* 0x000fc4000780c0ff */
[----:B------:R-:W0:Y:S01]  /*d940*/  S2R R3, SR_TID.X ;  /* 0x0000000000037919 */ /* 0x000e220000002100 */
[----:B------:R-:W-:Y:S01]  /*d950*/  PRMT R17, RZ, 0x7610, R17 ;  /* 0x00007610ff117816 */ /* 0x000fe20000000011 */
[----:B------:R1:W-:Y:S03]  /*d960*/  STL [R1+0xc8], R31 ;  /* 0x0000c81f01007387 */ /* 0x0003e60000100800 */
[----:B------:R-:W-:Y:S02]  /*d970*/  @!P6 PRMT R17, R42, 0x7632, R17 ;  /* 0x000076322a11e816 */ /* 0x000fe40000000011 */
[----:B------:R-:W-:Y:S02]  /*d980*/  LOP3.LUT P5, RZ, R2, 0x8000000, RZ, 0xc0, !PT ;  /* 0x0800000002ff7812 */ /* 0x000fe400078ac0ff */
[----:B-1----:R-:W-:-:S04]  /*d990*/  PRMT R31, RZ, 0x7610, R31 ;  /* 0x00007610ff1f7816 */ /* 0x002fc8000000001f */
[----:B------:R-:W-:Y:S02]  /*d9a0*/  @!P6 PRMT R31, R51, 0x7610, R31 ;  /* 0x00007610331fe816 */ /* 0x000fe4000000001f */
[----:B------:R-:W-:Y:S01]  /*d9b0*/  LOP3.LUT P6, RZ, R2, 0x4000000, RZ, 0xc0, !PT ;  /* 0x0400000002ff7812 */ /* 0x000fe200078cc0ff */
[----:B------:R1:W-:Y:S04]  /*d9c0*/  STL [R1+0x1c4], R30 ;  /* 0x0001c41e01007387 */ /* 0x0003e80000100800 */
[----:B------:R4:W-:Y:S01]  /*d9d0*/  STL [R1+0x1cc], R24 ;  /* 0x0001cc1801007387 */ /* 0x0009e20000100800 */
[----:B0-----:R-:W-:-:S03]  /*d9e0*/  LOP3.LUT R2, R3, 0xffff, RZ, 0xc0, !PT ;  /* 0x0000ffff03027812 */ /* 0x001fc600078ec0ff */
[----:B------:R0:W-:Y:S01]  /*d9f0*/  STL [R1+0xd0], R25 ;  /* 0x0000d01901007387 */ /* 0x0001e20000100800 */
[----:B-1----:R-:W-:Y:S01]  /*da00*/  PRMT R30, RZ, 0x7610, R30 ;  /* 0x00007610ff1e7816 */ /* 0x002fe2000000001e */
[----:B------:R-:W-:Y:S02]  /*da10*/  IMAD R2, R2, 0x493, RZ ;  /* 0x0000049302027824 */ /* 0x000fe400078e02ff */
[----:B------:R1:W-:Y:S01]  /*da20*/  STL [R1+0x1dc], R20 ;  /* 0x0001dc1401007387 */ /* 0x0003e20000100800 */
[----:B----4-:R-:W-:Y:S02]  /*da30*/  PRMT R24, RZ, 0x7610, R24 ;  /* 0x00007610ff187816 */ /* 0x010fe40000000018 */
[----:B0-----:R-:W-:Y:S02]  /*da40*/  PRMT R25, RZ, 0x7610, R25 ;  /* 0x00007610ff197816 */ /* 0x001fe40000000019 */
[----:B------:R-:W-:Y:S02]  /*da50*/  SHF.R.U32.HI R2, RZ, 0x10, R2 ;  /* 0x00000010ff027819 */ /* 0x000fe40000011602 */
[----:B-1----:R-:W-:-:S02]  /*da60*/  PRMT R20, RZ, 0x7610, R20 ;  /* 0x00007610ff147816 */ /* 0x002fc40000000014 */
[C---:B------:R-:W-:Y:S02]  /*da70*/  @!P0 PRMT R30, R40.reuse, 0x7610, R30 ;  /* 0x00007610281e8816 */ /* 0x040fe4000000001e */
[----:B------:R-:W-:Y:S02]  /*da80*/  @!P0 PRMT R25, R40, 0x7632, R25 ;  /* 0x0000763228198816 */ /* 0x000fe40000000019 */
[C---:B------:R-:W-:Y:S02]  /*da90*/  @!P0 PRMT R24, R41.reuse, 0x7610, R24 ;  /* 0x0000761029188816 */ /* 0x040fe40000000018 */
[----:B------:R-:W-:Y:S02]  /*daa0*/  @!P0 PRMT R20, R41, 0x7632, R20 ;  /* 0x0000763229148816 */ /* 0x000fe40000000014 */
[----:B------:R-:W-:Y:S02]  /*dab0*/  ISETP.NE.AND P0, PT, RZ, UR6, PT ;  /* 0x00000006ff007c0c */ /* 0x000fe4000bf05270 */
[----:B------:R-:W-:Y:S01]  /*dac0*/  PRMT R2, R2, 0x9910, RZ ;  /* 0x0000991002027816 */ /* 0x000fe200000000ff */
[----:B------:R0:W-:Y:S04]  /*dad0*/  STL.S16 [R1+0x39a], R17 ;  /* 0x00039a1101007387 */ /* 0x0001e80000100600 */
[----:B------:R-:W-:Y:S01]  /*dae0*/  IMAD R2, R2, 0x38, RZ ;  /* 0x0000003802027824 */ /* 0x000fe200078e02ff */
[----:B------:R-:W-:Y:S04]  /*daf0*/  STL.S16 [R1+0x39e], R25 ;  /* 0x00039e1901007387 */ /* 0x000fe80000100600 */
[----:B------:R-:W-:Y:S01]  /*db00*/  IADD3 R2, PT, PT, RZ, -R2, RZ ;  /* 0x80000002ff027210 */ /* 0x000fe20007ffe0ff */
[----:B------:R1:W-:Y:S01]  /*db10*/  STL.S16 [R1+0x39c], R24 ;  /* 0x00039c1801007387 */ /* 0x0003e20000100600 */
[----:B0-----:R-:W-:-:S02]  /*db20*/  MOV R17, RZ ;  /* 0x000000ff00117202 */ /* 0x001fc40000000f00 */
[----:B------:R-:W-:-:S04]  /*db30*/  PRMT R2, R2, 0x7710, RZ ;  /* 0x0000771002027816 */ /* 0x000fc800000000ff */
[----:B------:R0:W4:Y:S01]  /*db40*/  @!P5 LDG.E R17, desc[UR10][R26.64] ;  /* 0x0000000a1a11d981 */ /* 0x000122000c1e1900 */
[----:B-1----:R-:W1:Y:S01]  /*db50*/  @P0 LDC.64 R24, c[0x0][0x3b0] ;  /* 0x0000ec00ff180b82 */ /* 0x002e620000000a00 */
[----:B------:R-:W-:-:S07]  /*db60*/  IADD3 R2, PT, PT, R2, R3, RZ ;  /* 0x0000000302027210 */ /* 0x000fce0007ffe0ff */
[----:B0-----:R-:W0:Y:S01]  /*db70*/  LDC.64 R26, c[0x0][0x3a8] ;  /* 0x0000ea00ff1a7b82 */ /* 0x001e220000000a00 */
[----:B------:R-:W-:Y:S01]  /*db80*/  SHF.L.U32 R2, R2, 0x1, RZ ;  /* 0x0000000102027819 */ /* 0x000fe200000006ff */
[----:B------:R1:W-:Y:S04]  /*db90*/  STL [R1+0xe0], R21 ;  /* 0x0000e01501007387 */ /* 0x0003e80000100800 */
[----:B------:R1:W-:Y:S02]  /*dba0*/  STL.S16 [R1+0x3a4], R20 ;  /* 0x0003a41401007387 */ /* 0x0003e40000100600 */
[----:B-1----:R-:W-:Y:S02]  /*dbb0*/  LOP3.LUT R21, R2, 0xffff, RZ, 0xc0, !PT ;  /* 0x0000ffff02157812 */ /* 0x002fe400078ec0ff */
[----:B------:R-:W-:-:S05]  /*dbc0*/  MOV R20, UR13 ;  /* 0x0000000d00147c02 */ /* 0x000fca0008000f00 */
[----:B------:R-:W-:-:S04]  /*dbd0*/  IMAD R20, R20, 0x70, R21 ;  /* 0x0000007014147824 */ /* 0x000fc800078e0215 */
[----:B------:R-:W-:-:S05]  /*dbe0*/  @P0 IMAD.WIDE R2, R20, 0x2, R24 ;  /* 0x0000000214020825 */ /* 0x000fca00078e0218 */
[----:B------:R-:W4:Y:S04]  /*dbf0*/  @P0 LDG.E.U16 R25, desc[UR10][R2.64] ;  /* 0x0000000a02190981 */ /* 0x000f28000c1e1500 */
[----:B------:R0:W4:Y:S04]  /*dc00*/  @P0 LDG.E.U16 R24, desc[UR10][R2.64+0x2] ;  /* 0x0000020a02180981 */ /* 0x000128000c1e1500 */
[----:B------:R1:W-:Y:S01]  /*dc10*/  STL [R1+0x3d0], R21 ;  /* 0x0003d01501007387 */ /* 0x0003e20000100800 */
[----:B0-----:R-:W-:-:S03]  /*dc20*/  IMAD.WIDE R2, R20, 0x2, R26 ;  /* 0x0000000214027825 */ /* 0x001fc600078e021a */
[----:B------:R0:W-:Y:S04]  /*dc30*/  STL.S16 [R1+0x38e], R16 ;  /* 0x00038e1001007387 */ /* 0x0001e80000100600 */
[----:B-1----:R-:W4:Y:S04]  /*dc40*/  LDG.E.U16 R21, desc[UR10][R2.64] ;  /* 0x0000000a02157981 */ /* 0x002f28000c1e1500 */
[----:B------:R1:W4:Y:S01]  /*dc50*/  LDG.E.U16 R20, desc[UR10][R2.64+0x2] ;  /* 0x0000020a02147981 */ /* 0x000322000c1e1500 */
[----:B0-----:R-:W-:Y:S01]  /*dc60*/  HFMA2 R16, -RZ, RZ, 0, 0 ;  /* 0x00000000ff107431 */ /* 0x001fe200000001ff */
[----:B------:R-:W-:-:S02]  /*dc70*/  PRMT R4, RZ, 0x7610, R4 ;  /* 0x00007610ff047816 */ /* 0x000fc40000000004 */
[----:B------:R-:W-:Y:S02]  /*dc80*/  PRMT R5, RZ, 0x7610, R5 ;  /* 0x00007610ff057816 */ /* 0x000fe40000000005 */
[----:B------:R-:W-:Y:S01]  /*dc90*/  PRMT R0, RZ, 0x7610, R0 ;  /* 0x00007610ff007816 */ /* 0x000fe20000000000 */
[----:B------:R0:W4:Y:S01]  /*dca0*/  @!P5 LDG.E R16, desc[UR10][R18.64] ;  /* 0x0000000a1210d981 */ /* 0x000122000c1e1900 */
[----:B-1----:R-:W-:-:S03]  /*dcb0*/  PRMT R2, RZ, 0x7610, R2 ;  /* 0x00007610ff027816 */ /* 0x002fc60000000002 */
[----:B------:R-:W-:Y:S01]  /*dcc0*/  STL.S16 [R1+0x38c], R39 ;  /* 0x00038c2701007387 */ /* 0x000fe20000100600 */
[----:B------:R-:W-:Y:S02]  /*dcd0*/  @!P2 PRMT R2, R8, 0x7632, R2 ;  /* 0x000076320802a816 */ /* 0x000fe40000000002 */
[----:B------:R-:W-:Y:S01]  /*dce0*/  @!P2 PRMT R4, R9, 0x7610, R4 ;  /* 0x000076100904a816 */ /* 0x000fe20000000004 */
[----:B------:R-:W-:Y:S01]  /*dcf0*/  STL.S16 [R1+0x38a], R38 ;  /* 0x00038a2601007387 */ /* 0x000fe20000100600 */
[----:B0-----:R-:W-:Y:S02]  /*dd00*/  CS2R R18, SRZ ;  /* 0x0000000000127805 */ /* 0x001fe4000001ff00 */
[C---:B------:R-:W-:Y:S01]  /*dd10*/  @!P3 PRMT R5, R10.reuse, 0x7610, R5 ;  /* 0x000076100a05b816 */ /* 0x040fe20000000005 */
[----:B------:R-:W-:Y:S01]  /*dd20*/  STL.S16 [R1+0x3ac], R2 ;  /* 0x0003ac0201007387 */ /* 0x000fe20000100600 */
[----:B------:R-:W-:-:S03]  /*dd30*/  @!P3 PRMT R0, R10, 0x7632, R0 ;  /* 0x000076320a00b816 */ /* 0x000fc60000000000 */
[----:B------:R-:W-:Y:S04]  /*dd40*/  STL.S16 [R1+0x390], R31 ;  /* 0x0003901f01007387 */ /* 0x000fe80000100600 */
[----:B------:R-:W4:Y:S04]  /*dd50*/  @!P6 LDG.E R18, desc[UR10][R32.64] ;  /* 0x0000000a2012e981 */ /* 0x000f28000c1e1900 */
[----:B------:R-:W2:Y:S04]  /*dd60*/  @!P6 LDG.E R19, desc[UR10][R36.64] ;  /* 0x0000000a2413e981 */ /* 0x000ea8000c1e1900 */
[----:B------:R-:W-:Y:S04]  /*dd70*/  STL [R1+0xe4], R29 ;  /* 0x0000e41d01007387 */ /* 0x000fe80000100800 */
[----:B------:R-:W-:Y:S04]  /*dd80*/  STL.S16 [R1+0x396], R30 ;  /* 0x0003961e01007387 */ /* 0x000fe80000100600 */
[----:B------:R-:W-:Y:S04]  /*dd90*/  STL [R1+0x1e4], R34 ;  /* 0x0001e42201007387 */ /* 0x000fe80000100800 */
        /* <DEDUP_REMOVED lines=8> */
[----:B------:R1:W-:Y:S04]  /*de20*/  STL.S16 [R1+0x3aa], R4 ;  /* 0x0003aa0401007387 */ /* 0x0003e80000100600 */
[----:B------:R1:W-:Y:S04]  /*de30*/  STL.S16 [R1+0x3b0], R5 ;  /* 0x0003b00501007387 */ /* 0x0003e80000100600 */
[----:B0-----:R0:W5:Y:S04]  /*de40*/  LDL.S16 R35, [R1+0x216] ;  /* 0x0002160001237983 */ /* 0x0011680000100600 */
[----:B------:R0:W5:Y:S04]  /*de50*/  LDL.S16 R34, [R1+0x218] ;  /* 0x0002180001227983 */ /* 0x0001680000100600 */
        /* <DEDUP_REMOVED lines=8> */
[----:B------:R0:W5:Y:S01]  /*dee0*/  LDL.S16 R30, [R1+0x212] ;  /* 0x00021200011e7983 */ /* 0x0001620000100600 */
[----:B---3--:R-:W-:-:S03]  /*def0*/  R2UR UR28, R22 ;  /* 0x00000000161c72ca */ /* 0x008fc600000e0000 */
[----:B-1----:R0:W5:Y:S04]  /*df00*/  LDL.S16 R46, [R1+0x2f8] ;  /* 0x0002f800012e7983 */ /* 0x0021680000100600 */
[----:B------:R0:W5:Y:S04]  /*df10*/  LDL.S16 R47, [R1+0x34c] ;  /* 0x00034c00012f7983 */ /* 0x0001680000100600 */
[----:B------:R0:W5:Y:S02]  /*df20*/  LDL.S16 R27, [R1+0x21a] ;  /* 0x00021a00011b7983 */ /* 0x0001640000100600 */
[----:B------:R-:W-:-:S02]  /*df30*/  MOV R2, UR28 ;  /* 0x0000001c00027c02 */ /* 0x000fc40008000f00 */
[----:B------:R0:W5:Y:S03]  /*df40*/  LDL.S16 R50, [R1+0x32a] ;  /* 0x00032a0001327983 */ /* 0x0001660000100600 */
[----:B------:R-:W-:Y:S01]  /*df50*/  FFMA.FTZ R2, -R2, UR28, R23 ;  /* 0x0000001c02027c23 */ /* 0x000fe20008010117 */
[----:B------:R0:W5:Y:S04]  /*df60*/  LDL.S16 R51, [R1+0x328] ;  /* 0x0003280001337983 */ /* 0x0001680000100600 */
[----:B------:R0:W5:Y:S04]  /*df70*/  LDL.S16 R42, [R1+0x220] ;  /* 0x00022000012a7983 */ /* 0x0001680000100600 */
[----:B------:R0:W5:Y:S04]  /*df80*/  LDL.S16 R40, [R1+0x222] ;  /* 0x0002220001287983 */ /* 0x0001680000100600 */
[----:B------:R0:W5:Y:S04]  /*df90*/  LDL.S16 R41, [R1+0x226] ;  /* 0x0002260001297983 */ /* 0x0001680000100600 */
[----:B------:R0:W5:Y:S04]  /*dfa0*/  LDL.S16 R23, [R1+0x224] ;  /* 0x0002240001177983 */ /* 0x0001680000100600 */
[----:B------:R0:W5:Y:S04]  /*dfb0*/  LDL.LU R4, [R1+0x3fc] ;  /* 0x0003fc0001047983 */ /* 0x0001680000300800 */
[----:B------:R0:W5:Y:S04]  /*dfc0*/  LDL.LU R5, [R1+0x3f4] ;  /* 0x0003f40001057983 */ /* 0x0001680000300800 */
[----:B------:R1:W-:Y:S04]  /*dfd0*/  STL.S16 [R1+0x3b4], R0 ;  /* 0x0003b40001007387 */ /* 0x0003e80000100600 */
[----:B-1----:R-:W3:Y:S01]  /*dfe0*/  LDL.LU R0, [R1+0x3f0] ;  /* 0x0003f00001007983 */ /* 0x002ee20000300800 */
[----:B------:R-:W-:-:S13]  /*dff0*/  FSETP.GTU.FTZ.AND P1, PT, R2, RZ, PT ;  /* 0x000000ff0200720b */ /* 0x000fda0003f3c000 */
[----:B------:R-:W-:-:S05]  /*e000*/  VOTEU.ANY UP0, P1 ;  /* 0x0000000000ff7886 */ /* 0x000fca0000800100 */
[----:B------:R-:W1:Y:S01]  /*e010*/  @UP0 LDCU UR5, c[0x0][0x3c0] ;  /* 0x00007800ff0507ac */ /* 0x000e620008000800 */
[----:B------:R-:W-:Y:S02]  /*e020*/  PLOP3.LUT P1, PT, PT, PT, UP0, 0x80, 0x8 ;  /* 0x000000000008781c */ /* 0x000fe40003f2f008 */
[----:B---3--:R-:W-:-:S04]  /*e030*/  PRMT R0, RZ, 0x7610, R0 ;  /* 0x00007610ff007816 */ /* 0x008fc80000000000 */
[----:B------:R-:W-:-:S05]  /*e040*/  @!P3 PRMT R0, R11, 0x7632, R0 ;  /* 0x000076320b00b816 */ /* 0x000fca0000000000 */
[----:B------:R3:W-:Y:S04]  /*e050*/  STL.S16 [R1+0x3b6], R0 ;  /* 0x0003b60001007387 */ /* 0x0007e80000100600 */
[----:B---3--:R-:W3:Y:S01]  /*e060*/  LDL.LU R0, [R1+0x3e8] ;  /* 0x0003e80001007983 */ /* 0x008ee20000300800 */
[----:B-1----:R-:W-:-:S06]  /*e070*/  @P1 FADD.FTZ R2, R2, UR5 ;  /* 0x0000000502021e21 */ /* 0x002fcc0008010000 */
[----:B------:R-:W1:Y:S01]  /*e080*/  @P1 MUFU.RSQ R2, R2 ;  /* 0x0000000200021308 */ /* 0x000e620000001400 */
[----:B------:R-:W-:Y:S02]  /*e090*/  PRMT R3, RZ, 0x7610, R3 ;  /* 0x00007610ff037816 */ /* 0x000fe40000000003 */
[----:B------:R-:W-:Y:S02]  /*e0a0*/  PRMT R6, RZ, 0x7610, R6 ;  /* 0x00007610ff067816 */ /* 0x000fe40000000006 */
[----:B------:R-:W-:Y:S02]  /*e0b0*/  PRMT R7, RZ, 0x7610, R7 ;  /* 0x00007610ff077816 */ /* 0x000fe40000000007 */
[----:B--2---:R-:W-:Y:S02]  /*e0c0*/  @!P6 PRMT R3, R19, 0x7610, R3 ;  /* 0x000076101303e816 */ /* 0x004fe40000000003 */
[----:B------:R-:W-:Y:S02]  /*e0d0*/  @!P3 PRMT R6, R11, 0x7610, R6 ;  /* 0x000076100b06b816 */ /* 0x000fe40000000006 */
[----:B------:R-:W-:Y:S01]  /*e0e0*/  @!P4 PRMT R7, R14, 0x7610, R7 ;  /* 0x000076100e07c816 */ /* 0x000fe20000000007 */
[----:B------:R2:W-:Y:S01]  /*e0f0*/  STL.S16 [R1+0x3ca], R3 ;  /* 0x0003ca0301007387 */ /* 0x0005e20000100600 */
[----:B-1----:R-:W-:-:S03]  /*e100*/  @P1 R2UR UR5, R2 ;  /* 0x00000000020512ca */ /* 0x002fc600000e0000 */
[----:B------:R1:W-:Y:S01]  /*e110*/  STL.S16 [R1+0x3b2], R6 ;  /* 0x0003b20601007387 */ /* 0x0003e20000100600 */
[----:B--2---:R-:W-:-:S03]  /*e120*/  CS2R R2, SRZ ;  /* 0x0000000000027805 */ /* 0x004fc6000001ff00 */
[----:B------:R2:W-:Y:S01]  /*e130*/  STL.S16 [R1+0x3b8], R7 ;  /* 0x0003b80701007387 */ /* 0x0005e20000100600 */
[----:B----4-:R-:W-:-:S03]  /*e140*/  @P0 SHF.L.U32 R2, R25, 0x10, RZ ;  /* 0x0000001019020819 */ /* 0x010fc600000006ff */
[----:B------:R0:W5:Y:S04]  /*e150*/  LDL.S16 R25, [R1+0x228] ;  /* 0x0002280001197983 */ /* 0x0001680000100600 */
[----:B-1----:R0:W5:Y:S04]  /*e160*/  LDL.LU R6, [R1+0x3ec] ;  /* 0x0003ec0001067983 */ /* 0x0021680000300800 */
[----:B--2---:R0:W5:Y:S01]  /*e170*/  LDL.LU R7, [R1+0x3e4] ;  /* 0x0003e40001077983 */ /* 0x0041620000300800 */
[----:B---3--:R-:W-:-:S04]  /*e180*/  PRMT R0, RZ, 0x7610, R0 ;  /* 0x00007610ff007816 */ /* 0x008fc80000000000 */
[----:B------:R-:W-:-:S05]  /*e190*/  @!P4 PRMT R0, R14, 0x7632, R0 ;  /* 0x000076320e00c816 */ /* 0x000fca0000000000 */
[----:B------:R1:W-:Y:S04]  /*e1a0*/  STL.S16 [R1+0x3bc], R0 ;  /* 0x0003bc0001007387 */ /* 0x0003e80000100600 */
[----:B-1----:R0:W5:Y:S01]  /*e1b0*/  LDL.LU R0, [R1+0x3e0] ;  /* 0x0003e00001007983 */ /* 0x0021620000300800 */
[----:B------:R-:W-:Y:S02]  /*e1c0*/  PRMT R22, RZ, 0x7610, R22 ;  /* 0x00007610ff167816 */ /* 0x000fe40000000016 */
[----:B------:R-:W-:Y:S01]  /*e1d0*/  PRMT R26, RZ, 0x7610, R26 ;  /* 0x00007610ff1a7816 */ /* 0x000fe2000000001a */
[----:B------:R1:W-:Y:S04]  /*e1e0*/  STL [R1+0x1e0], R28 ;  /* 0x0001e01c01007387 */ /* 0x0003e80000100800 */
[----:B------:R2:W-:Y:S04]  /*e1f0*/  STL [R1+0xf8], R12 ;  /* 0x0000f80c01007387 */ /* 0x0005e80000100800 */
[----:B------:R3:W-:Y:S01]  /*e200*/  STL [R1+0x1f8], R13 ;  /* 0x0001f80d01007387 */ /* 0x0007e20000100800 */
[----:B-1----:R-:W-:-:S03]  /*e210*/  PRMT R28, RZ, 0x7610, R28 ;  /* 0x00007610ff1c7816 */ /* 0x002fc6000000001c */
[----:B------:R1:W-:Y:S01]  /*e220*/  STL [R1+0x100], R10 ;  /* 0x0001000a01007387 */ /* 0x0003e20000100800 */
[----:B--2---:R-:W-:-:S03]  /*e230*/  PRMT R12, RZ, 0x7610, R12 ;  /* 0x00007610ff0c7816 */ /* 0x004fc6000000000c */
[----:B------:R2:W-:Y:S01]  /*e240*/  STL [R1+0x200], R11 ;  /* 0x0002000b01007387 */ /* 0x0005e20000100800 */
[----:B---3--:R-:W-:Y:S02]  /*e250*/  PRMT R13, RZ, 0x7610, R13 ;  /* 0x00007610ff0d7816 */ /* 0x008fe4000000000d */
[----:B-1----:R-:W-:Y:S02]  /*e260*/  PRMT R10, RZ, 0x7610, R10 ;  /* 0x00007610ff0a7816 */ /* 0x002fe4000000000a */
[----:B--2---:R-:W-:Y:S02]  /*e270*/  PRMT R11, RZ, 0x7610, R11 ;  /* 0x00007610ff0b7816 */ /* 0x004fe4000000000b */
[C---:B------:R-:W-:Y:S02]  /*e280*/  @!P4 PRMT R22, R15.reuse, 0x7610, R22 ;  /* 0x000076100f16c816 */ /* 0x040fe40000000016 */
[----:B------:R-:W-:Y:S02]  /*e290*/  @!P4 PRMT R13, R15, 0x7632, R13 ;  /* 0x000076320f0dc816 */ /* 0x000fe4000000000d */
[----:B------:R-:W-:-:S02]  /*e2a0*/  @!P5 PRMT R12, R16, 0x7610, R12 ;  /* 0x00007610100cd816 */ /* 0x000fc4000000000c */
[----:B------:R-:W-:Y:S02]  /*e2b0*/  @!P5 PRMT R11, R16, 0x7632, R11 ;  /* 0x00007632100bd816 */ /* 0x000fe4000000000b */
[----:B------:R-:W-:Y:S02]  /*e2c0*/  @!P5 PRMT R10, R17, 0x7610, R10 ;  /* 0x00007610110ad816 */ /* 0x000fe4000000000a */
[----:B------:R-:W-:Y:S02]  /*e2d0*/  @!P6 PRMT R26, R18, 0x7632, R26 ;  /* 0x00007632121ae816 */ /* 0x000fe4000000001a */
[----:B------:R-:W-:Y:S01]  /*e2e0*/  @!P6 PRMT R28, R19, 0x7632, R28 ;  /* 0x00007632131ce816 */ /* 0x000fe2000000001c */
[----:B------:R-:W-:Y:S04]  /*e2f0*/  STL [R1+0x104], R14 ;  /* 0x0001040e01007387 */ /* 0x000fe80000100800 */
[----:B------:R-:W-:Y:S04]  /*e300*/  STL [R1+0x204], R15 ;  /* 0x0002040f01007387 */ /* 0x000fe80000100800 */
[----:B------:R-:W-:Y:S04]  /*e310*/  STL.S16 [R1+0x3ba], R22 ;  /* 0x0003ba1601007387 */ /* 0x000fe80000100600 */
[----:B------:R-:W-:Y:S04]  /*e320*/  STL.S16 [R1+0x3be], R13 ;  /* 0x0003be0d01007387 */ /* 0x000fe80000100600 */
[----:B------:R-:W-:Y:S04]  /*e330*/  STL [R1+0x108], R16 ;  /* 0x0001081001007387 */ /* 0x000fe80000100800 */
[----:B------:R-:W-:Y:S04]  /*e340*/  STL.S16 [R1+0x3c0], R12 ;  /* 0x0003c00c01007387 */ /* 0x000fe80000100600 */
[----:B------:R-:W-:Y:S04]  /*e350*/  STL.S16 [R1+0x3c4], R11 ;  /* 0x0003c40b01007387 */ /* 0x000fe80000100600 */
[----:B------:R-:W-:Y:S04]  /*e360*/  STL [R1+0x208], R17 ;  /* 0x0002081101007387 */ /* 0x000fe80000100800 */
[----:B------:R-:W-:Y:S04]  /*e370*/  STL.S16 [R1+0x3c2], R10 ;  /* 0x0003c20a01007387 */ /* 0x000fe80000100600 */
[----:B------:R-:W-:Y:S04]  /*e380*/  STL [R1+0x10c], R18 ;  /* 0x00010c1201007387 */ /* 0x000fe80000100800 */
[----:B------:R-:W-:Y:S04]  /*e390*/  STL.S16 [R1+0x3cc], R26 ;  /* 0x0003cc1a01007387 */ /* 0x000fe80000100600 */
[----:B------:R-:W-:Y:S04]  /*e3a0*/  STL [R1+0x20c], R19 ;  /* 0x00020c1301007387 */ /* 0x000fe80000100800 */
[----:B------:R-:W-:Y:S01]  /*e3b0*/  STL.S16 [R1+0x3ce], R28 ;  /* 0x0003ce1c01007387 */ /* 0x000fe20000100600 */
[----:B------:R-:W-:-:S03]  /*e3c0*/  UISETP.NE.AND UP1, UPT, UR6, URZ, UPT ;  /* 0x000000ff0600728c */ /* 0x000fc6000bf25270 */
[----:B------:R1:W-:Y:S04]  /*e3d0*/  STL [R1+0xfc], R8 ;  /* 0x0000fc0801007387 */ /* 0x0003e80000100800 */
[----:B------:R2:W-:Y:S01]  /*e3e0*/  STL [R1+0x1fc], R9 ;  /* 0x0001fc0901007387 */ /* 0x0005e20000100800 */
[----:B-1----:R-:W-:Y:S02]  /*e3f0*/  PRMT R8, RZ, 0x7610, R8 ;  /* 0x00007610ff087816 */ /* 0x002fe40000000008 */
[----:B--2---:R-:W-:Y:S02]  /*e400*/  PRMT R9, RZ, 0x7610, R9 ;  /* 0x00007610ff097816 */ /* 0x004fe40000000009 */
[----:B------:R-:W-:Y:S02]  /*e410*/  @!P6 PRMT R8, R18, 0x7610, R8 ;  /* 0x000076101208e816 */ /* 0x000fe40000000008 */
[----:B------:R-:W-:-:S02]  /*e420*/  @!P5 PRMT R9, R17, 0x7632, R9 ;  /* 0x000076321109d816 */ /* 0x000fc40000000009 */
[----:B------:R-:W-:Y:S01]  /*e430*/  @P0 SHF.L.U32 R3, R24, 0x10, RZ ;  /* 0x0000001018030819 */ /* 0x000fe200000006ff */
[----:B------:R1:W-:Y:S01]  /*e440*/  STL.S16 [R1+0x3c8], R8 ;  /* 0x0003c80801007387 */ /* 0x0003e20000100600 */
[----:B------:R-:W-:-:S03]  /*e450*/  UMOV UR16, 0x3f800000 ;  /* 0x3f80000000107882 */ /* 0x000fc60000000000 */
[----:B------:R2:W-:Y:S01]  /*e460*/  STL.S16 [R1+0x3c6], R9 ;  /* 0x0003c60901007387 */ /* 0x0005e20000100600 */
[----:B------:R-:W-:Y:S01]  /*e470*/  @UP0 UMOV UR16, UR5 ;  /* 0x0000000500100c82 */ /* 0x000fe20008000000 */
[----:B-1----:R-:W-:Y:S02]  /*e480*/  SHF.L.U32 R8, R20, 0x10, RZ ;  /* 0x0000001014087819 */ /* 0x002fe400000006ff */
[----:B--2---:R-:W-:Y:S01]  /*e490*/  SHF.L.U32 R9, R21, 0x10, RZ ;  /* 0x0000001015097819 */ /* 0x004fe200000006ff */
[----:B0-----:R-:W-:Y:S06]  /*e4a0*/  BRA.U UP1, `(.L_x_976) ;  /* 0x0000005101f07547 */ /* 0x001fec000b800000 */
[----:B-----5:R-:W-:Y:S01]  /*e4b0*/  HADD2.F32 R11, -RZ, R25.H0_H0 ;  /* 0x20000019ff0b7230 */ /* 0x020fe20000004100 */
[----:B------:R-:W2:Y:S01]  /*e4c0*/  LDL.LU.S16 R22, [R1+0x296] ;  /* 0x0002960001167983 */ /* 0x000ea20000300600 */
[----:B------:R-:W-:Y:S02]  /*e4d0*/  HADD2.F32 R10, -RZ, R23.H0_H0 ;  /* 0x20000017ff0a7230 */ /* 0x000fe40000004100 */
[----:B------:R-:W-:Y:S02]  /*e4e0*/  HADD2.F32 R13, -RZ, R41.H0_H0 ;  /* 0x20000029ff0d7230 */ /* 0x000fe40000004100 */
[----:B------:R-:W-:Y:S01]  /*e4f0*/  FADD.FTZ R11, R11, -UR28 ;  /* 0x8000001c0b0b7e21 */ /* 0x000fe20008010000 */
[----:B------:R-:W-:Y:S02]  /*e500*/  HADD2.F32 R12, -RZ, R40.H0_H0 ;  /* 0x20000028ff0c7230 */ /* 0x000fe40000004100 */
[----:B------:R-:W-:Y:S01]  /*e510*/  FMUL.FTZ R16, R9, R10 ;  /* 0x0000000a09107220 */ /* 0x000fe20000410000 */
[----:B------:R-:W-:-:S02]  /*e520*/  HADD2.F32 R17, -RZ, R27.H0_H0 ;  /* 0x2000001bff117230 */ /* 0x000fc40000004100 */
[----:B------:R-:W-:Y:S01]  /*e530*/  FADD.FTZ R13, R13, -UR28 ;  /* 0x8000001c0d0d7e21 */ /* 0x000fe20008010000 */
[----:B------:R-:W-:Y:S01]  /*e540*/  FMUL.FTZ R11, R11, UR16 ;  /* 0x000000100b0b7c20 */ /* 0x000fe20008410000 */
[----:B------:R-:W-:Y:S01]  /*e550*/  FADD.FTZ R15, RZ, R16 ;  /* 0x00000010ff0f7221 */ /* 0x000fe20000010000 */
[----:B------:R-:W-:Y:S01]  /*e560*/  FMUL.FTZ R14, R8, R12 ;  /* 0x0000000c080e7220 */ /* 0x000fe20000410000 */
[----:B------:R-:W-:Y:S01]  /*e570*/  FMUL.FTZ R13, R13, UR16 ;  /* 0x000000100d0d7c20 */ /* 0x000fe20008410000 */
[----:B------:R-:W-:Y:S01]  /*e580*/  FFMA.FTZ R16, R11, R16, RZ ;  /* 0x000000100b107223 */ /* 0x000fe200000100ff */
[----:B------:R-:W-:Y:S02]  /*e590*/  HADD2.F32 R18, -RZ, R34.H0_H0 ;  /* 0x20000022ff127230 */ /* 0x000fe40000004100 */
[----:B------:R-:W-:Y:S01]  /*e5a0*/  FADD.FTZ R15, R14, R15 ;  /* 0x0000000f0e0f7221 */ /* 0x000fe20000010000 */
[----:B------:R-:W3:Y:S01]  /*e5b0*/  LDL.LU.S16 R25, [R1+0x31c] ;  /* 0x00031c0001197983 */ /* 0x000ee20000300600 */
[----:B------:R-:W-:Y:S01]  /*e5c0*/  FFMA.FTZ R16, R13, R14, R16 ;  /* 0x0000000e0d107223 */ /* 0x000fe20000010010 */
[----:B------:R-:W-:-:S02]  /*e5d0*/  HADD2.F32 R14, -RZ, R42.H0_H0 ;  /* 0x2000002aff0e7230 */ /* 0x000fc40000004100 */
[----:B------:R-:W-:Y:S01]  /*e5e0*/  FFMA.FTZ R11, R10, R11, RZ ;  /* 0x0000000b0a0b7223 */ /* 0x000fe200000100ff */
[----:B------:R-:W-:Y:S01]  /*e5f0*/  FFMA.FTZ R13, R12, R13, RZ ;  /* 0x0000000d0c0d7223 */ /* 0x000fe200000100ff */
[----:B------:R-:W4:Y:S01]  /*e600*/  LDL.S16 R21, [R1+0x31e] ;  /* 0x00031e0001157983 */ /* 0x000f220000100600 */
[----:B------:R-:W-:Y:S01]  /*e610*/  FADD.FTZ R14, R14, -UR28 ;  /* 0x8000001c0e0e7e21 */ /* 0x000fe20008010000 */
[----:B------:R-:W-:Y:S02]  /*e620*/  FADD.FTZ R10, RZ, R10 ;  /* 0x0000000aff0a7221 */ /* 0x000fe40000010000 */
[----:B------:R-:W4:Y:S01]  /*e630*/  LDL.LU.S16 R20, [R1+0x2fa] ;  /* 0x0002fa0001147983 */ /* 0x000f220000300600 */
[----:B------:R-:W-:Y:S01]  /*e640*/  FMUL.FTZ R14, R14, UR16 ;  /* 0x000000100e0e7c20 */ /* 0x000fe20008410000 */
[C---:B------:R-:W-:Y:S02]  /*e650*/  FADD.FTZ R10, R17.reuse, R10 ;  /* 0x0000000a110a7221 */ /* 0x040fe40000010000 */
[----:B------:R-:W4:Y:S01]  /*e660*/  LDL.S16 R24, [R1+0x348] ;  /* 0x0003480001187983 */ /* 0x000f220000100600 */
[----:B------:R-:W-:Y:S01]  /*e670*/  FFMA.FTZ R11, R17, R14, R11 ;  /* 0x0000000e110b7223 */ /* 0x000fe2000001000b */
[----:B------:R-:W-:-:S02]  /*e680*/  FMUL.FTZ R17, R9, R17 ;  /* 0x0000001109117220 */ /* 0x000fc40000410000 */
[----:B------:R-:W4:Y:S02]  /*e690*/  LDL.LU.S16 R23, [R1+0x34a] ;  /* 0x00034a0001177983 */ /* 0x000f240000300600 */
[----:B------:R-:W-:Y:S01]  /*e6a0*/  FFMA.FTZ R16, R14, R17, R16 ;  /* 0x000000110e107223 */ /* 0x000fe20000010010 */
[----:B------:R-:W-:Y:S02]  /*e6b0*/  HADD2.F32 R14, -RZ, R35.H0_H0 ;  /* 0x20000023ff0e7230 */ /* 0x000fe40000004100 */
[----:B------:R-:W-:Y:S01]  /*e6c0*/  FADD.FTZ R12, RZ, R12 ;  /* 0x0000000cff0c7221 */ /* 0x000fe20000010000 */
[----:B------:R-:W-:Y:S01]  /*e6d0*/  FADD.FTZ R15, R15, R17 ;  /* 0x000000110f0f7221 */ /* 0x000fe20000010000 */
[----:B------:R-:W4:Y:S01]  /*e6e0*/  LDL.LU.S16 R41, [R1+0x342] ;  /* 0x0003420001297983 */ /* 0x000f220000300600 */
[----:B------:R-:W-:-:S03]  /*e6f0*/  FADD.FTZ R14, R14, -UR28 ;  /* 0x8000001c0e0e7e21 */ /* 0x000fc60008010000 */
[----:B------:R-:W4:Y:S01]  /*e700*/  LDL.S16 R40, [R1+0x334] ;  /* 0x0003340001287983 */ /* 0x000f220000100600 */
[----:B------:R-:W-:Y:S01]  /*e710*/  FMUL.FTZ R14, R14, UR16 ;  /* 0x000000100e0e7c20 */ /* 0x000fe20008410000 */
[C---:B------:R-:W-:Y:S02]  /*e720*/  FADD.FTZ R12, R18.reuse, R12 ;  /* 0x0000000c120c7221 */ /* 0x040fe40000010000 */
[----:B------:R-:W4:Y:S01]  /*e730*/  LDL.S16 R42, [R1+0x38c] ;  /* 0x00038c00012a7983 */ /* 0x000f220000100600 */
[----:B------:R-:W-:Y:S01]  /*e740*/  FFMA.FTZ R13, R18, R14, R13 ;  /* 0x0000000e120d7223 */ /* 0x000fe2000001000d */
[----:B------:R-:W-:Y:S02]  /*e750*/  FMUL.FTZ R18, R8, R18 ;  /* 0x0000001208127220 */ /* 0x000fe40000410000 */
[----:B------:R-:W4:Y:S02]  /*e760*/  LDL.S16 R35, [R1+0x3bc] ;  /* 0x0003bc0001237983 */ /* 0x000f240000100600 */
[----:B------:R-:W-:Y:S01]  /*e770*/  FFMA.FTZ R16, R14, R18, R16 ;  /* 0x000000120e107223 */ /* 0x000fe20000010010 */
[----:B------:R-:W-:Y:S01]  /*e780*/  HADD2.F32 R14, -RZ, R29.H0_H0 ;  /* 0x2000001dff0e7230 */ /* 0x000fe20000004100 */
[----:B------:R-:W4:Y:S01]  /*e790*/  LDL.LU.S16 R27, [R1+0x3be] ;  /* 0x0003be00011b7983 */ /* 0x000f220000300600 */
        /* <DEDUP_REMOVED lines=95> */
[----:B------:R-:W-:Y:S02]  /*ed90*/  HADD2.F32 R69, -RZ, R69.H1_H1 ;  /* 0x30000045ff457230 */ /* 0x000fe40000004100 */
        /* <DEDUP_REMOVED lines=11> */
[----:B------:R-:W-:-:S03]  /*ee50*/  HADD2.F32 R18, -RZ, R62.H1_H1 ;  /* 0x3000003eff127230 */ /* 0x000fc60000004100 */
[----:B------:R-:W-:Y:S01]  /*ee60*/  FFMA.FTZ R16, R17, R69, R16 ;  /* 0x0000004511107223 */ /* 0x000fe20000010010 */
[----:B------:R-:W-:Y:S01]  /*ee70*/  FADD.FTZ R14, R14, -UR28 ;  /* 0x8000001c0e0e7e21 */ /* 0x000fe20008010000 */
[----:B------:R-:W-:Y:S02]  /*ee80*/  HADD2.F32 R17, -RZ, R48.H1_H1 ;  /* 0x30000030ff117230 */ /* 0x000fe40000004100 */
[----:B------:R-:W-:Y:S02]  /*ee90*/  HADD2.F32 R60, -RZ, R60.H0_H0 ;  /* 0x2000003cff3c7230 */ /* 0x000fe40000004100 */
[----:B------:R-:W-:Y:S01]  /*eea0*/  FMUL.FTZ R14, R14, UR16 ;  /* 0x000000100e0e7c20 */ /* 0x000fe20008410000 */
[----:B------:R-:W-:Y:S01]  /*eeb0*/  FMUL.FTZ R19, R9, R18 ;  /* 0x0000001209137220 */ /* 0x000fe20000410000 */
[----:B------:R-:W-:Y:S02]  /*eec0*/  HADD2.F32 R62, -RZ, R62.H0_H0 ;  /* 0x2000003eff3e7230 */ /* 0x000fe40000004100 */
[----:B------:R-:W-:Y:S01]  /*eed0*/  FADD.FTZ R15, R69, R15 ;  /* 0x0000000f450f7221 */ /* 0x000fe20000010000 */
[----:B------:R-:W-:Y:S01]  /*eee0*/  FADD.FTZ R17, R17, -UR28 ;  /* 0x8000001c11117e21 */ /* 0x000fe20008010000 */
[----:B------:R-:W-:-:S02]  /*eef0*/  HADD2.F32 R48, -RZ, R48.H0_H0 ;  /* 0x20000030ff307230 */ /* 0x000fc40000004100 */
[----:B------:R-:W-:Y:S01]  /*ef00*/  FADD.FTZ R60, R60, -UR28 ;  /* 0x8000001c3c3c7e21 */ /* 0x000fe20008010000 */
[----:B------:R-:W-:Y:S01]  /*ef10*/  FFMA.FTZ R11, R18, R14, R11 ;  /* 0x0000000e120b7223 */ /* 0x000fe2000001000b */
[----:B------:R-:W-:Y:S01]  /*ef20*/  FFMA.FTZ R16, R14, R19, R16 ;  /* 0x000000130e107223 */ /* 0x000fe20000010010 */
[----:B------:R-:W-:Y:S01]  /*ef30*/  FADD.FTZ R15, R15, R19 ;  /* 0x000000130f0f7221 */ /* 0x000fe20000010000 */
[----:B------:R-:W-:Y:S01]  /*ef40*/  FMUL.FTZ R17, R17, UR16 ;  /* 0x0000001011117c20 */ /* 0x000fe20008410000 */
[----:B------:R-:W-:Y:S01]  /*ef50*/  FMUL.FTZ R14, R8, R62 ;  /* 0x0000003e080e7220 */ /* 0x000fe20000410000 */
[----:B------:R-:W-:Y:S02]  /*ef60*/  HADD2.F32 R61, -RZ, R61.H0_H0 ;  /* 0x2000003dff3d7230 */ /* 0x000fe40000004100 */
[----:B------:R-:W-:Y:S01]  /*ef70*/  FADD.FTZ R10, R10, R18 ;  /* 0x000000120a0a7221 */ /* 0x000fe20000010000 */
[----:B------:R-:W-:Y:S01]  /*ef80*/  FADD.FTZ R48, R48, -UR28 ;  /* 0x8000001c30307e21 */ /* 0x000fe20008010000 */
[----:B------:R-:W-:Y:S01]  /*ef90*/  FMUL.FTZ R60, R60, UR16 ;  /* 0x000000103c3c7c20 */ /* 0x000fe20008410000 */
[----:B------:R-:W-:Y:S01]  /*efa0*/  FADD.FTZ R15, R14, R15 ;  /* 0x0000000f0e0f7221 */ /* 0x000fe20000010000 */
[----:B------:R-:W-:Y:S01]  /*efb0*/  FFMA.FTZ R16, R17, R14, R16 ;  /* 0x0000000e11107223 */ /* 0x000fe20000010010 */
[----:B------:R-:W-:-:S02]  /*efc0*/  HADD2.F32 R67, -RZ, R67.H1_H1 ;  /* 0x30000043ff437230 */ /* 0x000fc40000004100 */
[----:B------:R-:W-:Y:S01]  /*efd0*/  FADD.FTZ R12, R12, R62 ;  /* 0x0000003e0c0c7221 */ /* 0x000fe20000010000 */
[----:B------:R-:W-:Y:S02]  /*efe0*/  HADD2.F32 R14, -RZ, R58.H1_H1 ;  /* 0x3000003aff0e7230 */ /* 0x000fe40000004100 */
[----:B------:R-:W-:Y:S01]  /*eff0*/  FFMA.FTZ R13, R62, R17, R13 ;  /* 0x000000113e0d7223 */ /* 0x000fe2000001000d */
[----:B------:R-:W-:Y:S02]  /*f000*/  HADD2.F32 R18, -RZ, R45.H1_H1 ;  /* 0x3000002dff127230 */ /* 0x000fe40000004100 */
[----:B------:R-:W-:Y:S01]  /*f010*/  FMUL.FTZ R48, R48, UR16 ;  /* 0x0000001030307c20 */ /* 0x000fe20008410000 */
[----:B------:R-:W-:Y:S01]  /*f020*/  FADD.FTZ R10, R10, R61 ;  /* 0x0000003d0a0a7221 */ /* 0x000fe20000010000 */
[----:B------:R-:W-:Y:S01]  /*f030*/  FFMA.FTZ R11, R61, R60, R11 ;  /* 0x0000003c3d0b7223 */ /* 0x000fe2000001000b */
[----:B------:R-:W-:Y:S01]  /*f040*/  FMUL.FTZ R61, R9, R61 ;  /* 0x0000003d093d7220 */ /* 0x000fe20000410000 */
[----:B------:R-:W-:-:S02]  /*f050*/  HADD2.F32 R57, -RZ, R57.H0_H0 ;  /* 0x20000039ff397230 */ /* 0x000fc40000004100 */
        /* <DEDUP_REMOVED lines=8> */
[----:B------:R-:W-:Y:S02]  /*f0e0*/  HADD2.F32 R59, -RZ, R59.H0_H0 ;  /* 0x2000003bff3b7230 */ /* 0x000fe40000004100 */
[----:B------:R-:W-:Y:S01]  /*f0f0*/  FMUL.FTZ R14, R14, UR16 ;  /* 0x000000100e0e7c20 */ /* 0x000fe20008410000 */
[----:B------:R-:W-:Y:S01]  /*f100*/  FADD.FTZ R57, R57, -UR28 ;  /* 0x8000001c39397e21 */ /* 0x000fe20008010000 */
[----:B------:R-:W-:Y:S01]  /*f110*/  FMUL.FTZ R18, R18, UR16 ;  /* 0x0000001012127c20 */ /* 0x000fe20008410000 */
[----:B------:R-:W-:Y:S01]  /*f120*/  FADD.FTZ R15, R67, R15 ;  /* 0x0000000f430f7221 */ /* 0x000fe20000010000 */
[----:B------:R-:W-:Y:S01]  /*f130*/  FFMA.FTZ R16, R48, R67, R16 ;  /* 0x0000004330107223 */ /* 0x000fe20000010010 */
[----:B------:R-:W-:Y:S01]  /*f140*/  FMUL.FTZ R19, R9, R17 ;  /* 0x0000001109137220 */ /* 0x000fe20000410000 */
[----:B------:R-:W-:-:S02]  /*f150*/  HADD2.F32 R58, -RZ, R58.H0_H0 ;  /* 0x2000003aff3a7230 */ /* 0x000fc40000004100 */
[----:B------:R-:W-:Y:S01]  /*f160*/  FADD.FTZ R10, R10, R17 ;  /* 0x000000110a0a7221 */ /* 0x000fe20000010000 */
[----:B------:R-:W-:Y:S01]  /*f170*/  FFMA.FTZ R11, R17, R14, R11 ;  /* 0x0000000e110b7223 */ /* 0x000fe2000001000b */
[----:B------:R-:W-:Y:S02]  /*f180*/  HADD2.F32 R45, -RZ, R45.H0_H0 ;  /* 0x2000002dff2d7230 */ /* 0x000fe40000004100 */
        /* <DEDUP_REMOVED lines=17> */
[----:B------:R-:W-:Y:S01]  /*f2a0*/  FMUL.FTZ R17, R8, R66 ;  /* 0x0000004208117220 */ /* 0x000fe20000410000 */
[----:B------:R-:W-:-:S02]  /*f2b0*/  HADD2.F32 R18, -RZ, R44.H1_H1 ;  /* 0x3000002cff127230 */ /* 0x000fc40000004100 */
[----:B------:R-:W-:Y:S01]  /*f2c0*/  FADD.FTZ R14, R14, -UR28 ;  /* 0x8000001c0e0e7e21 */ /* 0x000fe20008010000 */
[----:B------:R-:W-:Y:S01]  /*f2d0*/  FADD.FTZ R15, R17, R15 ;  /* 0x0000000f110f7221 */ /* 0x000fe20000010000 */
[----:B------:R-:W-:Y:S01]  /*f2e0*/  FFMA.FTZ R16, R45, R17, R16 ;  /* 0x000000112d107223 */ /* 0x000fe20000010010 */
[--C-:B------:R-:W-:Y:S02]  /*f2f0*/  HADD2.F32 R17, -RZ, R56.reuse.H1_H1 ;  /* 0x30000038ff117230 */ /* 0x100fe40000004100 */
[----:B------:R-:W-:Y:S01]  /*f300*/  FADD.FTZ R18, R18, -UR28 ;  /* 0x8000001c12127e21 */ /* 0x000fe20008010000 */
[----:B------:R-:W-:Y:S01]  /*f310*/  FMUL.FTZ R14, R14, UR16 ;  /* 0x000000100e0e7c20 */ /* 0x000fe20008410000 */
[----:B------:R-:W-:Y:S02]  /*f320*/  HADD2.F32 R56, -RZ, R56.H0_H0 ;  /* 0x20000038ff387230 */ /* 0x000fe40000004100 */
[----:B------:R-:W-:Y:S01]  /*f330*/  FADD.FTZ R12, R12, R66 ;  /* 0x000000420c0c7221 */ /* 0x000fe20000010000 */
[----:B------:R-:W-:Y:S01]  /*f340*/  FFMA.FTZ R13, R66, R45, R13 ;  /* 0x0000002d420d7223 */ /* 0x000fe2000001000d */
[----:B------:R-:W-:-:S02]  /*f350*/  HADD2.F32 R54, -RZ, R54.H0_H0 ;  /* 0x20000036ff367230 */ /* 0x000fc40000004100 */
[----:B------:R-:W-:Y:S01]  /*f360*/  FMUL.FTZ R18, R18, UR16 ;  /* 0x0000001012127c20 */ /* 0x000fe20008410000 */
[----:B------:R-:W-:Y:S01]  /*f370*/  FADD.FTZ R10, R10, R17 ;  /* 0x000000110a0a7221 */ /* 0x000fe20000010000 */
[----:B------:R-:W-:Y:S01]  /*f380*/  FFMA.FTZ R11, R17, R14, R11 ;  /* 0x0000000e110b7223 */ /* 0x000fe2000001000b */
[----:B------:R-:W-:Y:S01]  /*f390*/  FMUL.FTZ R17, R9, R17 ;  /* 0x0000001109117220 */ /* 0x000fe20000410000 */
[----:B------:R-:W-:Y:S02]  /*f3a0*/  HADD2.F32 R44, -RZ, R44.H0_H0 ;  /* 0x2000002cff2c7230 */ /* 0x000fe40000004100 */
        /* <DEDUP_REMOVED lines=11> */
[----:B------:R-:W-:Y:S01]  /*f460*/  FMUL.FTZ R54, R54, UR16 ;  /* 0x0000001036367c20 */ /* 0x000fe20008410000 */
[----:B------:R-:W-:Y:S01]  /*f470*/  FMUL.FTZ R14, R9, R55 ;  /* 0x00000037090e7220 */ /* 0x000fe20000410000 */
[----:B------:R-:W-:Y:S02]  /*f480*/  HADD2.F32 R64, -RZ, R64.H0_H0 ;  /* 0x20000040ff407230 */ /* 0x000fe40000004100 */
[----:B------:R-:W-:Y:S01]  /*f490*/  FADD.FTZ R17, R17, -UR28 ;  /* 0x8000001c11117e21 */ /* 0x000fe20008010000 */
[----:B------:R-:W-:Y:S01]  /*f4a0*/  FMUL.FTZ R44, R44, UR16 ;  /* 0x000000102c2c7c20 */ /* 0x000fe20008410000 */
[----:B------:R-:W-:Y:S01]  /*f4b0*/  FADD.FTZ R15, R15, R14 ;  /* 0x0000000e0f0f7221 */ /* 0x000fe20000010000 */
[----:B------:R-:W-:Y:S01]  /*f4c0*/  FFMA.FTZ R16, R54, R14, R16 ;  /* 0x0000000e36107223 */ /* 0x000fe20000010010 */
[----:B------:R-:W-:-:S02]  /*f4d0*/  HADD2.F32 R14, -RZ, R53.H1_H1 ;  /* 0x30000035ff0e7230 */ /* 0x000fc40000004100 */
[----:B------:R-:W-:Y:S01]  /*f4e0*/  FADD.FTZ R10, R10, R55 ;  /* 0x000000370a0a7221 */ /* 0x000fe20000010000 */
[----:B------:R-:W-:Y:S01]  /*f4f0*/  FFMA.FTZ R11, R55, R54, R11 ;  /* 0x00000036370b7223 */ /* 0x000fe2000001000b */
[----:B------:R-:W-:Y:S01]  /*f500*/  FMUL.FTZ R17, R17, UR16 ;  /* 0x0000001011117c20 */ /* 0x000fe20008410000 */
[----:B------:R-:W-:Y:S01]  /*f510*/  FADD.FTZ R12, R12, R64 ;  /* 0x000000400c0c7221 */ /* 0x000fe20000010000 */
[----:B------:R-:W-:Y:S01]  /*f520*/  FFMA.FTZ R13, R64, R44, R13 ;  /* 0x0000002c400d7223 */ /* 0x000fe2000001000d */
[----:B------:R-:W-:Y:S02]  /*f530*/  HADD2.F32 R18, -RZ, R43.H1_H1 ;  /* 0x3000002bff127230 */ /* 0x000fe40000004100 */
[----:B------:R-:W-:Y:S01]  /*f540*/  FMUL.FTZ R64, R8, R64 ;  /* 0x0000004008407220 */ /* 0x000fe20000410000 */
[----:B------:R-:W-:Y:S01]  /*f550*/  FADD.FTZ R10, R10, R14 ;  /* 0x0000000e0a0a7221 */ /* 0x000fe20000010000 */
[----:B------:R-:W-:Y:S01]  /*f560*/  FFMA.FTZ R11, R14, R17, R11 ;  /* 0x000000110e0b7223 */ /* 0x000fe2000001000b */
[----:B------:R-:W-:Y:S01]  /*f570*/  FMUL.FTZ R14, R9, R14 ;  /* 0x0000000e090e7220 */ /* 0x000fe20000410000 */
[----:B------:R-:W-:Y:S01]  /*f580*/  FADD.FTZ R15, R64, R15 ;  /* 0x0000000f400f7221 */ /* 0x000fe20000010000 */
[----:B------:R-:W-:Y:S01]  /*f590*/  FFMA.FTZ R16, R44, R64, R16 ;  /* 0x000000402c107223 */ /* 0x000fe20000010010 */
[----:B------:R-:W-:-:S02]  /*f5a0*/  HADD2.F32 R53, -RZ, R53.H0_H0 ;  /* 0x20000035ff357230 */ /* 0x000fc40000004100 */
[----:B------:R-:W-:Y:S01]  /*f5b0*/  FADD.FTZ R18, R18, -UR28 ;  /* 0x8000001c12127e21 */ /* 0x000fe20008010000 */
[----:B------:R-:W-:Y:S01]  /*f5c0*/  FADD.FTZ R15, R15, R14 ;  /* 0x0000000e0f0f7221 */ /* 0x000fe20000010000 */
[----:B------:R-:W-:Y:S02]  /*f5d0*/  FFMA.FTZ R16, R17, R14, R16 ;  /* 0x0000000e11107223 */ /* 0x000fe40000010010 */
[----:B------:R-:W-:Y:S01]  /*f5e0*/  FMUL.FTZ R18, R18, UR16 ;  /* 0x0000001012127c20 */ /* 0x000fe20008410000 */
[----:B------:R-:W-:-:S04]  /*f5f0*/  FMUL.FTZ R14, R8, R53 ;  /* 0x00000035080e7220 */ /* 0x000fc80000410000 */
[----:B------:R-:W-:Y:S01]  /*f600*/  FADD.FTZ R15, R14, R15 ;  /* 0x0000000f0e0f7221 */ /* 0x000fe20000010000 */
[----:B------:R-:W-:Y:S01]  /*f610*/  FFMA.FTZ R16, R18, R14, R16 ;  /* 0x0000000e12107223 */ /* 0x000fe20000010010 */
[----:B--2---:R-:W-:Y:S02]  /*f620*/  HADD2.F32 R14, -RZ, R22.H0_H0 ;  /* 0x20000016ff0e7230 */ /* 0x004fe40000004100 */
[----:B------:R-:W2:Y:S01]  /*f630*/  LDL.S16 R22, [R1+0x340] ;  /* 0x0003400001167983 */ /* 0x000ea20000100600 */
[----:B------:R-:W-:Y:S02]  /*f640*/  HADD2.F32 R49, -RZ, R49.H0_H0 ;  /* 0x20000031ff317230 */ /* 0x000fe40000004100 */
[----:B------:R-:W-:-:S03]  /*f650*/  HADD2.F32 R43, -RZ, R43.H0_H0 ;  /* 0x2000002bff2b7230 */ /* 0x000fc60000004100 */
[----:B------:R-:W-:Y:S01]  /*f660*/  FADD.FTZ R49, R49, -UR28 ;  /* 0x8000001c31317e21 */ /* 0x000fe20008010000 */
[----:B------:R-:W-:Y:S02]  /*f670*/  HADD2.F32 R52, -RZ, R52.H0_H0 ;  /* 0x20000034ff347230 */ /* 0x000fe40000004100 */
[----:B------:R-:W-:Y:S01]  /*f680*/  FADD.FTZ R43, R43, -UR28 ;  /* 0x8000001c2b2b7e21 */ /* 0x000fe20008010000 */
[----:B------:R-:W-:Y:S02]  /*f690*/  HADD2.F32 R17, -RZ, R46.H0_H0 ;  /* 0x2000002eff117230 */ /* 0x000fe40000004100 */
[----:B------:R-:W-:Y:S01]  /*f6a0*/  FMUL.FTZ R49, R49, UR16 ;  /* 0x0000001031317c20 */ /* 0x000fe20008410000 */
[----:B------:R-:W-:Y:S01]  /*f6b0*/  FADD.FTZ R12, R12, R53 ;  /* 0x000000350c0c7221 */ /* 0x000fe20000010000 */
[----:B------:R-:W-:Y:S01]  /*f6c0*/  FFMA.FTZ R13, R53, R18, R13 ;  /* 0x00000012350d7223 */ /* 0x000fe2000001000d */
[----:B------:R-:W-:Y:S01]  /*f6d0*/  FMUL.FTZ R43, R43, UR16 ;  /* 0x000000102b2b7c20 */ /* 0x000fe20008410000 */
[----:B------:R-:W-:Y:S01]  /*f6e0*/  FADD.FTZ R10, R10, R52 ;  /* 0x000000340a0a7221 */ /* 0x000fe20000010000 */
[----:B------:R-:W-:Y:S01]  /*f6f0*/  FFMA.FTZ R11, R52, R49, R11 ;  /* 0x00000031340b7223 */ /* 0x000fe2000001000b */
[----:B------:R-:W-:Y:S01]  /*f700*/  FADD.FTZ R17, R17, -UR28 ;  /* 0x8000001c11117e21 */ /* 0x000fe20008010000 */
[----:B------:R-:W-:Y:S01]  /*f710*/  FMUL.FTZ R52, R9, R52 ;  /* 0x0000003409347220 */ /* 0x000fe20000410000 */
[----:B---3--:R-:W-:-:S02]  /*f720*/  HADD2.F32 R18, -RZ, R25.H0_H0 ;  /* 0x20000019ff127230 */ /* 0x008fc40000004100 */
[----:B------:R-:W-:Y:S01]  /*f730*/  FADD.FTZ R12, R12, R14 ;  /* 0x0000000e0c0c7221 */ /* 0x000fe20000010000 */
[----:B------:R-:W-:Y:S01]  /*f740*/  FFMA.FTZ R13, R14, R43, R13 ;  /* 0x0000002b0e0d7223 */ /* 0x000fe2000001000d */
[----:B------:R-:W-:Y:S01]  /*f750*/  FMUL.FTZ R17, R17, UR16 ;  /* 0x0000001011117c20 */ /* 0x000fe20008410000 */
[----:B------:R-:W-:Y:S01]  /*f760*/  FMUL.FTZ R14, R8, R14 ;  /* 0x0000000e080e7220 */ /* 0x000fe20000410000 */
[----:B------:R-:W-:Y:S01]  /*f770*/  FADD.FTZ R15, R15, R52 ;  /* 0x000000340f0f7221 */ /* 0x000fe20000010000 */
[----:B------:R-:W-:Y:S01]  /*f780*/  FFMA.FTZ R16, R49, R52, R16 ;  /* 0x0000003431107223 */ /* 0x000fe20000010010 */
[----:B------:R-:W-:Y:S01]  /*f790*/  FMUL.FTZ R19, R9, R18 ;  /* 0x0000001209137220 */ /* 0x000fe20000410000 */
[----:B------:R-:W-:Y:S01]  /*f7a0*/  FADD.FTZ R10, R10, R18 ;  /* 0x000000120a0a7221 */ /* 0x000fe20000010000 */
[----:B------:R-:W-:Y:S01]  /*f7b0*/  FFMA.FTZ R11, R18, R17, R11 ;  /* 0x00000011120b7223 */ /* 0x000fe2000001000b */
[----:B------:R-:W-:Y:S01]  /*f7c0*/  FADD.FTZ R15, R14, R15 ;  /* 0x0000000f0e0f7221 */ /* 0x000fe20000010000 */
[----:B------:R-:W-:Y:S01]  /*f7d0*/  FFMA.FTZ R16, R43, R14, R16 ;  /* 0x0000000e2b107223 */ /* 0x000fe20000010010 */
[----:B----4-:R-:W-:Y:S01]  /*f7e0*/  HADD2.F32 R18, -RZ, R21.H0_H0 ;  /* 0x20000015ff127230 */ /* 0x010fe20000004100 */
[----:B------:R-:W3:Y:S01]  /*f7f0*/  LDL.S16 R25, [R1+0x338] ;  /* 0x0003380001197983 */ /* 0x000ee20000100600 */
[----:B------:R-:W-:-:S02]  /*f800*/  HADD2.F32 R14, -RZ, R20.H0_H0 ;  /* 0x20000014ff0e7230 */ /* 0x000fc40000004100 */
[----:B------:R-:W-:Y:S01]  /*f810*/  HADD2.F32 R20, -RZ, R24.H0_H0 ;  /* 0x20000018ff147230 */ /* 0x000fe20000004100 */
[----:B------:R-:W4:Y:S01]  /*f820*/  LDL.S16 R21, [R1+0x344] ;  /* 0x0003440001157983 */ /* 0x000f220000100600 */
[----:B------:R-:W-:Y:S01]  /*f830*/  FADD.FTZ R15, R15, R19 ;  /* 0x000000130f0f7221 */ /* 0x000fe20000010000 */
[----:B------:R-:W-:Y:S02]  /*f840*/  FFMA.FTZ R16, R17, R19, R16 ;  /* 0x0000001311107223 */ /* 0x000fe40000010010 */
[----:B------:R-:W3:Y:S01]  /*f850*/  LDL.LU.S16 R24, [R1+0x33e] ;  /* 0x00033e0001187983 */ /* 0x000ee20000300600 */
[----:B--2---:R-:W-:-:S03]  /*f860*/  HADD2.F32 R19, -RZ, R22.H0_H0 ;  /* 0x20000016ff137230 */ /* 0x004fc60000004100 */
[----:B------:R-:W2:Y:S01]  /*f870*/  LDL.S16 R22, [R1+0x33c] ;  /* 0x00033c0001167983 */ /* 0x000ea20000100600 */
[----:B------:R-:W-:Y:S01]  /*f880*/  FADD.FTZ R14, R14, -UR28 ;  /* 0x8000001c0e0e7e21 */ /* 0x000fe20008010000 */
[----:B------:R-:W-:-:S03]  /*f890*/  HADD2.F32 R17, -RZ, R47.H0_H0 ;  /* 0x2000002fff117230 */ /* 0x000fc60000004100 */
[----:B------:R-:W-:Y:S01]  /*f8a0*/  FMUL.FTZ R14, R14, UR16 ;  /* 0x000000100e0e7c20 */ /* 0x000fe20008410000 */
[----:B------:R-:W-:Y:S01]  /*f8b0*/  FADD.FTZ R18, R18, -UR28 ;  /* 0x8000001c12127e21 */ /* 0x000fe20008010000 */
[----:B------:R-:W-:Y:S02]  /*f8c0*/  FADD.FTZ R12, R12, R17 ;  /* 0x000000110c0c7221 */ /* 0x000fe40000010000 */
[----:B------:R-:W-:Y:S01]  /*f8d0*/  FFMA.FTZ R13, R17, R14, R13 ;  /* 0x0000000e110d7223 */ /* 0x000fe2000001000d */
[----:B------:R-:W-:Y:S01]  /*f8e0*/  FMUL.FTZ R17, R8, R17 ;  /* 0x0000001108117220 */ /* 0x000fe20000410000 */
[----:B------:R-:W-:Y:S01]  /*f8f0*/  FMUL.FTZ R18, R18, UR16 ;  /* 0x0000001012127c20 */ /* 0x000fe20008410000 */
[----:B------:R-:W-:Y:S02]  /*f900*/  FADD.FTZ R20, R20, -UR28 ;  /* 0x8000001c14147e21 */ /* 0x000fe40008010000 */
[----:B------:R-:W-:Y:S01]  /*f910*/  FFMA.FTZ R16, R14, R17, R16 ;  /* 0x000000110e107223 */ /* 0x000fe20000010010 */
[----:B------:R-:W-:-:S02]  /*f920*/  HADD2.F32 R14, -RZ, R23.H0_H0 ;  /* 0x20000017ff0e7230 */ /* 0x000fc40000004100 */
[----:B------:R-:W-:Y:S01]  /*f930*/  FADD.FTZ R10, R10, R19 ;  /* 0x000000130a0a7221 */ /* 0x000fe20000010000 */
[----:B------:R-:W-:Y:S01]  /*f940*/  FFMA.FTZ R11, R19, R18, R11 ;  /* 0x00000012130b7223 */ /* 0x000fe2000001000b */
[----:B------:R-:W2:Y:S01]  /*f950*/  LDL.LU.S16 R23, [R1+0x33a] ;  /* 0x00033a0001177983 */ /* 0x000ea20000300600 */
[----:B------:R-:W-:Y:S01]  /*f960*/  FMUL.FTZ R19, R9, R19 ;  /* 0x0000001309137220 */ /* 0x000fe20000410000 */
[----:B------:R-:W-:Y:S01]  /*f970*/  FMUL.FTZ R20, R20, UR16 ;  /* 0x0000001014147c20 */ /* 0x000fe20008410000 */
[----:B------:R-:W-:Y:S01]  /*f980*/  FADD.FTZ R15, R17, R15 ;  /* 0x0000000f110f7221 */ /* 0x000fe20000010000 */
[----:B------:R-:W-:Y:S01]  /*f990*/  FADD.FTZ R12, R12, R14 ;  /* 0x0000000e0c0c7221 */ /* 0x000fe20000010000 */
[----:B------:R-:W-:Y:S01]  /*f9a0*/  FFMA.FTZ R16, R18, R19, R16 ;  /* 0x0000001312107223 */ /* 0x000fe20000010010 */
[----:B------:R-:W-:Y:S01]  /*f9b0*/  FMUL.FTZ R18, R8, R14 ;  /* 0x0000000e08127220 */ /* 0x000fe20000410000 */
[----:B------:R-:W-:Y:S01]  /*f9c0*/  FFMA.FTZ R13, R14, R20, R13 ;  /* 0x000000140e0d7223 */ /* 0x000fe2000001000d */
[----:B------:R-:W-:-:S02]  /*f9d0*/  FADD.FTZ R15, R15, R19 ;  /* 0x000000130f0f7221 */ /* 0x000fc40000010000 */
[----:B------:R-:W-:Y:S01]  /*f9e0*/  FFMA.FTZ R16, R20, R18, R16 ;  /* 0x0000001214107223 */ /* 0x000fe20000010010 */
[----:B----4-:R-:W-:Y:S02]  /*f9f0*/  HADD2.F32 R14, -RZ, R21.H0_H0 ;  /* 0x20000015ff0e7230 */ /* 0x010fe40000004100 */
[----:B------:R-:W4:Y:S01]  /*fa00*/  LDL.LU.S16 R21, [R1+0x336] ;  /* 0x0003360001157983 */ /* 0x000f220000300600 */
[----:B---3--:R-:W-:Y:S02]  /*fa10*/  HADD2.F32 R19, -RZ, R24.H0_H0 ;  /* 0x20000018ff137230 */ /* 0x008fe40000004100 */
[----:B------:R-:W-:Y:S01]  /*fa20*/  FADD.FTZ R15, R18, R15 ;  /* 0x0000000f120f7221 */ /* 0x000fe20000010000 */
[----:B------:R-:W3:Y:S01]  /*fa30*/  LDL.LU.S16 R24, [R1+0x332] ;  /* 0x0003320001187983 */ /* 0x000ee20000300600 */
[----:B------:R-:W-:-:S03]  /*fa40*/  HADD2.F32 R20, -RZ, R25.H0_H0 ;  /* 0x20000019ff147230 */ /* 0x000fc60000004100 */
[----:B------:R-:W3:Y:S01]  /*fa50*/  LDL.LU.S16 R25, [R1+0x32e] ;  /* 0x00032e0001197983 */ /* 0x000ee20000300600 */
[----:B--2---:R-:W-:-:S03]  /*fa60*/  HADD2.F32 R18, -RZ, R22.H0_H0 ;  /* 0x20000016ff127230 */ /* 0x004fc60000004100 */
[----:B------:R-:W2:Y:S01]  /*fa70*/  LDL.S16 R22, [R1+0x32c] ;  /* 0x00032c0001167983 */ /* 0x000ea20000100600 */
[----:B------:R-:W-:-:S03]  /*fa80*/  HADD2.F32 R17, -RZ, R41.H0_H0 ;  /* 0x20000029ff117230 */ /* 0x000fc60000004100 */
[----:B------:R-:W2:Y:S02]  /*fa90*/  LDL.S16 R41, [R1+0x330] ;  /* 0x0003300001297983 */ /* 0x000ea40000100600 */
        /* <DEDUP_REMOVED lines=11> */
[----:B------:R-:W-:-:S02]  /*fb50*/  HADD2.F32 R17, -RZ, R40.H0_H0 ;  /* 0x20000028ff117230 */ /* 0x000fc40000004100 */
[----:B------:R-:W-:Y:S01]  /*fb60*/  FADD.FTZ R15, R15, R18 ;  /* 0x000000120f0f7221 */ /* 0x000fe20000010000 */
[----:B------:R-:W-:Y:S01]  /*fb70*/  FADD.FTZ R20, R20, -UR28 ;  /* 0x8000001c14147e21 */ /* 0x000fe20008010000 */
[----:B------:R-:W-:Y:S01]  /*fb80*/  FFMA.FTZ R16, R14, R19, R16 ;  /* 0x000000130e107223 */ /* 0x000fe20000010010 */
[----:B------:R-:W-:Y:S02]  /*fb90*/  HADD2.F32 R14, -RZ, R23.H0_H0 ;  /* 0x20000017ff0e7230 */ /* 0x000fe40000004100 */
[----:B------:R-:W-:Y:S01]  /*fba0*/  FADD.FTZ R15, R19, R15 ;  /* 0x0000000f130f7221 */ /* 0x000fe20000010000 */
[----:B------:R-:W-:Y:S01]  /*fbb0*/  FMUL.FTZ R20, R20, UR16 ;  /* 0x0000001014147c20 */ /* 0x000fe20008410000 */
[----:B------:R-:W-:Y:S01]  /*fbc0*/  FMUL.FTZ R18, R9, R17 ;  /* 0x0000001109127220 */ /* 0x000fe20000410000 */
[----:B------:R-:W-:Y:S01]  /*fbd0*/  FADD.FTZ R10, R10, R17 ;  /* 0x000000110a0a7221 */ /* 0x000fe20000010000 */
[----:B------:R-:W-:Y:S01]  /*fbe0*/  FADD.FTZ R14, R14, -UR28 ;  /* 0x8000001c0e0e7e21 */ /* 0x000fe20008010000 */
[----:B------:R-:W2:Y:S01]  /*fbf0*/  LDL.LU.S16 R23, [R1+0x322] ;  /* 0x0003220001177983 */ /* 0x000ea20000300600 */
[----:B------:R-:W-:Y:S01]  /*fc00*/  FADD.FTZ R15, R15, R18 ;  /* 0x000000120f0f7221 */ /* 0x000fe20000010000 */
[----:B------:R-:W-:Y:S01]  /*fc10*/  FFMA.FTZ R16, R20, R18, R16 ;  /* 0x0000001214107223 */ /* 0x000fe20000010010 */
[----:B----4-:R-:W-:-:S02]  /*fc20*/  HADD2.F32 R18, -RZ, R21.H0_H0 ;  /* 0x20000015ff127230 */ /* 0x010fc40000004100 */
[----:B------:R-:W-:Y:S01]  /*fc30*/  FFMA.FTZ R11, R17, R20, R11 ;  /* 0x00000014110b7223 */ /* 0x000fe2000001000b */
[----:B------:R-:W4:Y:S01]  /*fc40*/  LDL.S16 R21, [R1+0x324] ;  /* 0x0003240001157983 */ /* 0x000f220000100600 */
[----:B------:R-:W-:Y:S01]  /*fc50*/  FMUL.FTZ R14, R14, UR16 ;  /* 0x000000100e0e7c20 */ /* 0x000fe20008410000 */
[----:B---3--:R-:W-:Y:S02]  /*fc60*/  HADD2.F32 R20, -RZ, R24.H0_H0 ;  /* 0x20000018ff147230 */ /* 0x008fe40000004100 */
[----:B------:R-:W3:Y:S01]  /*fc70*/  LDL.S16 R24, [R1+0x320] ;  /* 0x0003200001187983 */ /* 0x000ee20000100600 */
[----:B------:R-:W-:Y:S01]  /*fc80*/  FADD.FTZ R12, R12, R18 ;  /* 0x000000120c0c7221 */ /* 0x000fe20000010000 */
[----:B------:R-:W-:Y:S01]  /*fc90*/  FFMA.FTZ R13, R18, R14, R13 ;  /* 0x0000000e120d7223 */ /* 0x000fe2000001000d */
[----:B------:R-:W-:Y:S01]  /*fca0*/  FMUL.FTZ R18, R8, R18 ;  /* 0x0000001208127220 */ /* 0x000fe20000410000 */
[----:B------:R-:W3:Y:S03]  /*fcb0*/  LDL.S16 R40, [R1+0x37c] ;  /* 0x00037c0001287983 */ /* 0x000ee60000100600 */
[----:B------:R-:W-:Y:S01]  /*fcc0*/  FFMA.FTZ R16, R14, R18, R16 ;  /* 0x000000120e107223 */ /* 0x000fe20000010010 */
[----:B------:R-:W-:-:S02]  /*fcd0*/  HADD2.F32 R14, -RZ, R25.H0_H0 ;  /* 0x20000019ff0e7230 */ /* 0x000fc40000004100 */
[----:B------:R-:W3:Y:S01]  /*fce0*/  LDL.S16 R25, [R1+0x318] ;  /* 0x0003180001197983 */ /* 0x000ee20000100600 */
[----:B--2---:R-:W-:-:S03]  /*fcf0*/  HADD2.F32 R19, -RZ, R22.H0_H0 ;  /* 0x20000016ff137230 */ /* 0x004fc60000004100 */
[----:B------:R-:W2:Y:S01]  /*fd00*/  LDL.LU.S16 R22, [R1+0x326] ;  /* 0x0003260001167983 */ /* 0x000ea20000300600 */
[----:B------:R-:W-:Y:S02]  /*fd10*/  HADD2.F32 R17, -RZ, R41.H0_H0 ;  /* 0x20000029ff117230 */ /* 0x000fe40000004100 */
[----:B------:R-:W-:Y:S01]  /*fd20*/  FADD.FTZ R10, R10, R19 ;  /* 0x000000130a0a7221 */ /* 0x000fe20000010000 */
[----:B------:R-:W-:Y:S01]  /*fd30*/  FADD.FTZ R15, R18, R15 ;  /* 0x0000000f120f7221 */ /* 0x000fe20000010000 */
[----:B------:R-:W-:Y:S01]  /*fd40*/  FADD.FTZ R20, R20, -UR28 ;  /* 0x8000001c14147e21 */ /* 0x000fe20008010000 */
[----:B------:R-:W2:Y:S01]  /*fd50*/  LDL.S16 R41, [R1+0x314] ;  /* 0x0003140001297983 */ /* 0x000ea20000100600 */
[----:B------:R-:W-:-:S04]  /*fd60*/  FADD.FTZ R17, R17, -UR28 ;  /* 0x8000001c11117e21 */ /* 0x000fc80008010000 */
[----:B------:R-:W-:-:S04]  /*fd70*/  FMUL.FTZ R17, R17, UR16 ;  /* 0x0000001011117c20 */ /* 0x000fc80008410000 */
[----:B------:R-:W-:Y:S01]  /*fd80*/  FFMA.FTZ R11, R19, R17, R11 ;  /* 0x00000011130b7223 */ /* 0x000fe2000001000b */
[----:B------:R-:W-:-:S04]  /*fd90*/  FMUL.FTZ R19, R9, R19 ;  /* 0x0000001309137220 */ /* 0x000fc80000410000 */
[----:B------:R-:W-:Y:S01]  /*fda0*/  FFMA.FTZ R16, R17, R19, R16 ;  /* 0x0000001311107223 */ /* 0x000fe20000010010 */
[----:B------:R-:W-:Y:S02]  /*fdb0*/  HADD2.F32 R17, -RZ, R51.H0_H0 ;  /* 0x20000033ff117230 */ /* 0x000fe40000004100 */
[----:B------:R-:W-:Y:S01]  /*fdc0*/  FADD.FTZ R15, R15, R19 ;  /* 0x000000130f0f7221 */ /* 0x000fe20000010000 */
[----:B------:R-:W-:Y:S01]  /*fdd0*/  FMUL.FTZ R20, R20, UR16 ;  /* 0x0000001014147c20 */ /* 0x000fe20008410000 */
[----:B------:R-:W-:Y:S01]  /*fde0*/  FMUL.FTZ R18, R8, R14 ;  /* 0x0000000e08127220 */ /* 0x000fe20000410000 */
[----:B------:R-:W-:-:S03]  /*fdf0*/  FADD.FTZ R17, R17, -UR28 ;  /* 0x8000001c11117e21 */ /* 0x000fc60008010000 */
[----:B------:R-:W-:Y:S01]  /*fe00*/  FADD.FTZ R15, R18, R15 ;  /* 0x0000000f120f7221 */ /* 0x000fe20000010000 */
[----:B------:R-:W-:Y:S01]  /*fe10*/  FFMA.FTZ R16, R20, R18, R16 ;  /* 0x0000001214107223 */ /* 0x000fe20000010010 */
[----:B------:R-:W-:Y:S01]  /*fe20*/  FFMA.FTZ R13, R14, R20, R13 ;  /* 0x000000140e0d7223 */ /* 0x000fe2000001000d */
[----:B------:R-:W-:Y:S01]  /*fe30*/  FMUL.FTZ R17, R17, UR16 ;  /* 0x0000001011117c20 */ /* 0x000fe20008410000 */
[----:B----4-:R-:W-:Y:S02]  /*fe40*/  HADD2.F32 R18, -RZ, R21.H0_H0 ;  /* 0x20000015ff127230 */ /* 0x010fe40000004100 */
[----:B------:R-:W4:Y:S01]  /*fe50*/  LDL.LU.S16 R21, [R1+0x31a] ;  /* 0x00031a0001157983 */ /* 0x000f220000300600 */
[----:B---3--:R-:W-:-:S03]  /*fe60*/  HADD2.F32 R20, -RZ, R24.H0_H0 ;  /* 0x20000018ff147230 */ /* 0x008fc60000004100 */
[----:B------:R-:W3:Y:S01]  /*fe70*/  LDL.LU.S16 R24, [R1+0x316] ;  /* 0x0003160001187983 */ /* 0x000ee20000300600 */
[----:B------:R-:W-:Y:S01]  /*fe80*/  FADD.FTZ R10, R10, R18 ;  /* 0x000000120a0a7221 */ /* 0x000fe20000010000 */
[----:B------:R-:W-:Y:S01]  /*fe90*/  FFMA.FTZ R11, R18, R17, R11 ;  /* 0x00000011120b7223 */ /* 0x000fe2000001000b */
[----:B------:R-:W-:-:S04]  /*fea0*/  FMUL.FTZ R18, R9, R18 ;  /* 0x0000001209127220 */ /* 0x000fc80000410000 */
[----:B------:R-:W-:Y:S01]  /*feb0*/  FFMA.FTZ R16, R17, R18, R16 ;  /* 0x0000001211107223 */ /* 0x000fe20000010010 */
[----:B------:R-:W-:Y:S02]  /*fec0*/  HADD2.F32 R17, -RZ, R25.H0_H0 ;  /* 0x20000019ff117230 */ /* 0x000fe40000004100 */
[----:B------:R-:W3:Y:S01]  /*fed0*/  LDL.LU.S16 R25, [R1+0x312] ;  /* 0x0003120001197983 */ /* 0x000ee20000300600 */
[----:B--2---:R-:W-:-:S03]  /*fee0*/  HADD2.F32 R19, -RZ, R22.H0_H0 ;  /* 0x20000016ff137230 */ /* 0x004fc60000004100 */
[----:B------:R-:W2:Y:S01]  /*fef0*/  LDL.S16 R22, [R1+0x310] ;  /* 0x0003100001167983 */ /* 0x000ea20000100600 */
[----:B------:R-:W-:Y:S01]  /*ff00*/  FADD.FTZ R12, R12, R14 ;  /* 0x0000000e0c0c7221 */ /* 0x000fe20000010000 */
[----:B------:R-:W-:-:S05]  /*ff10*/  HADD2.F32 R14, -RZ, R50.H0_H0 ;  /* 0x20000032ff0e7230 */ /* 0x000fca0000004100 */
[----:B------:R-:W-:-:S04]  /*ff20*/  FADD.FTZ R14, R14, -UR28 ;  /* 0x8000001c0e0e7e21 */ /* 0x000fc80008010000 */
[----:B------:R-:W-:Y:S01]  /*ff30*/  FMUL.FTZ R14, R14, UR16 ;  /* 0x000000100e0e7c20 */ /* 0x000fe20008410000 */
[----:B------:R-:W-:-:S03]  /*ff40*/  FADD.FTZ R12, R12, R19 ;  /* 0x000000130c0c7221 */ /* 0x000fc60000010000 */
[----:B------:R-:W-:Y:S01]  /*ff50*/  FFMA.FTZ R13, R19, R14, R13 ;  /* 0x0000000e130d7223 */ /* 0x000fe2000001000d */
[----:B------:R-:W-:Y:S01]  /*ff60*/  FMUL.FTZ R19, R8, R19 ;  /* 0x0000001308137220 */ /* 0x000fe20000410000 */
[----:B------:R-:W-:Y:S01]  /*ff70*/  FADD.FTZ R15, R15, R18 ;  /* 0x000000120f0f7221 */ /* 0x000fe20000010000 */
[----:B------:R-:W-:Y:S02]  /*ff80*/  FADD.FTZ R20, R20, -UR28 ;  /* 0x8000001c14147e21 */ /* 0x000fe40008010000 */
[----:B------:R-:W-:Y:S01]  /*ff90*/  FFMA.FTZ R16, R14, R19, R16 ;  /* 0x000000130e107223 */ /* 0x000fe20000010010 */
        /* <DEDUP_REMOVED lines=8> */
[----:B------:R-:W-:Y:S01]  /*10020*/  FFMA.FTZ R11, R17, R20, R11 ;  /* 0x00000014110b7223 */ /* 0x000fe2000001000b */
[----:B----4-:R-:W-:Y:S02]  /*10030*/  HADD2.F32 R18, -RZ, R21.H0_H0 ;  /* 0x20000015ff127230 */ /* 0x010fe40000004100 */
[----:B------:R-:W-:Y:S01]  /*10040*/  FMUL.FTZ R14, R14, UR16 ;  /* 0x000000100e0e7c20 */ /* 0x000fe20008410000 */
[----:B------:R-:W4:Y:S01]  /*10050*/  LDL.S16 R21, [R1+0x308] ;  /* 0x0003080001157983 */ /* 0x000f220000100600 */
[----:B---3--:R-:W-:Y:S02]  /*10060*/  HADD2.F32 R20, -RZ, R24.H0_H0 ;  /* 0x20000018ff147230 */ /* 0x008fe40000004100 */
[----:B------:R-:W-:Y:S01]  /*10070*/  FADD.FTZ R10, R10, R17 ;  /* 0x000000110a0a7221 */ /* 0x000fe20000010000 */
[----:B------:R-:W3:Y:S01]  /*10080*/  LDL.S16 R24, [R1+0x304] ;  /* 0x0003040001187983 */ /* 0x000ee20000100600 */
[----:B------:R-:W-:-:S02]  /*10090*/  HADD2.F32 R17, -RZ, R41.H0_H0 ;  /* 0x20000029ff117230 */ /* 0x000fc40000004100 */
[----:B------:R-:W-:Y:S01]  /*100a0*/  FADD.FTZ R12, R12, R18 ;  /* 0x000000120c0c7221 */ /* 0x000fe20000010000 */
[----:B------:R-:W-:Y:S01]  /*100b0*/  FFMA.FTZ R13, R18, R14, R13 ;  /* 0x0000000e120d7223 */ /* 0x000fe2000001000d */
[----:B------:R-:W3:Y:S01]  /*100c0*/  LDL.LU.S16 R41, [R1+0x30e] ;  /* 0x00030e0001297983 */ /* 0x000ee20000300600 */
[----:B------:R-:W-:-:S04]  /*100d0*/  FMUL.FTZ R18, R8, R18 ;  /* 0x0000001208127220 */ /* 0x000fc80000410000 */
[----:B------:R-:W-:Y:S01]  /*100e0*/  FFMA.FTZ R16, R14, R18, R16 ;  /* 0x000000120e107223 */ /* 0x000fe20000010010 */
[----:B------:R-:W-:Y:S02]  /*100f0*/  HADD2.F32 R14, -RZ, R25.H0_H0 ;  /* 0x20000019ff0e7230 */ /* 0x000fe40000004100 */
[----:B------:R-:W3:Y:S01]  /*10100*/  LDL.S16 R25, [R1+0x300] ;  /* 0x0003000001197983 */ /* 0x000ee20000100600 */
[----:B--2---:R-:W-:-:S03]  /*10110*/  HADD2.F32 R19, -RZ, R22.H0_H0 ;  /* 0x20000016ff137230 */ /* 0x004fc60000004100 */
[----:B------:R-:W2:Y:S01]  /*10120*/  LDL.LU.S16 R22, [R1+0x30a] ;  /* 0x00030a0001167983 */ /* 0x000ea20000300600 */
        /* <DEDUP_REMOVED lines=8> */
[----:B------:R-:W-:Y:S01]  /*101b0*/  FADD.FTZ R15, R15, R19 ;  /* 0x000000130f0f7221 */ /* 0x000fe20000010000 */
[----:B------:R-:W-:Y:S01]  /*101c0*/  FMUL.FTZ R20, R20, UR16 ;  /* 0x0000001014147c20 */ /* 0x000fe20008410000 */
[----:B------:R-:W-:Y:S01]  /*101d0*/  FMUL.FTZ R18, R8, R14 ;  /* 0x0000000e08127220 */ /* 0x000fe20000410000 */
[----:B------:R-:W-:Y:S02]  /*101e0*/  HADD2.F32 R17, -RZ, R23.H0_H0 ;  /* 0x20000017ff117230 */ /* 0x000fe40000004100 */
[----:B------:R-:W2:Y:S01]  /*101f0*/  LDL.LU.S16 R23, [R1+0x306] ;  /* 0x0003060001177983 */ /* 0x000ea20000300600 */
[----:B------:R-:W-:-:S02]  /*10200*/  FADD.FTZ R15, R18, R15 ;  /* 0x0000000f120f7221 */ /* 0x000fc40000010000 */
[----:B------:R-:W-:Y:S01]  /*10210*/  FADD.FTZ R17, R17, -UR28 ;  /* 0x8000001c11117e21 */ /* 0x000fe20008010000 */
[----:B------:R-:W-:Y:S01]  /*10220*/  FFMA.FTZ R16, R20, R18, R16 ;  /* 0x0000001214107223 */ /* 0x000fe20000010010 */
[----:B------:R-:W-:Y:S02]  /*10230*/  FFMA.FTZ R13, R14, R20, R13 ;  /* 0x000000140e0d7223 */ /* 0x000fe4000001000d */
[----:B------:R-:W-:Y:S01]  /*10240*/  FMUL.FTZ R17, R17, UR16 ;  /* 0x0000001011117c20 */ /* 0x000fe20008410000 */
[----:B----4-:R-:W-:Y:S02]  /*10250*/  HADD2.F32 R18, -RZ, R21.H0_H0 ;  /* 0x20000015ff127230 */ /* 0x010fe40000004100 */
[----:B------:R-:W4:Y:S01]  /*10260*/  LDL.LU.S16 R21, [R1+0x302] ;  /* 0x0003020001157983 */ /* 0x000f220000300600 */
[----:B---3--:R-:W-:Y:S02]  /*10270*/  HADD2.F32 R20, -RZ, R24.H0_H0 ;  /* 0x20000018ff147230 */ /* 0x008fe40000004100 */
[----:B------:R-:W-:Y:S01]  /*10280*/  FADD.FTZ R12, R12, R14 ;  /* 0x0000000e0c0c7221 */ /* 0x000fe20000010000 */
[----:B------:R-:W3:Y:S01]  /*10290*/  LDL.LU.S16 R24, [R1+0x2fe] ;  /* 0x0002fe0001187983 */ /* 0x000ee20000300600 */
[----:B------:R-:W-:Y:S01]  /*102a0*/  FADD.FTZ R10, R10, R18 ;  /* 0x000000120a0a7221 */ /* 0x000fe20000010000 */
[----:B------:R-:W-:-:S02]  /*102b0*/  HADD2.F32 R14, -RZ, R41.H0_H0 ;  /* 0x20000029ff0e7230 */ /* 0x000fc40000004100 */
[----:B------:R-:W-:Y:S01]  /*102c0*/  FFMA.FTZ R11, R18, R17, R11 ;  /* 0x00000011120b7223 */ /* 0x000fe2000001000b */
[----:B------:R-:W3:Y:S01]  /*102d0*/  LDL.S16 R41, [R1+0x2fc] ;  /* 0x0002fc0001297983 */ /* 0x000ee20000100600 */
[----:B------:R-:W-:-:S04]  /*102e0*/  FMUL.FTZ R18, R9, R18 ;  /* 0x0000001209127220 */ /* 0x000fc80000410000 */
[----:B------:R-:W-:Y:S01]  /*102f0*/  FFMA.FTZ R16, R17, R18, R16 ;  /* 0x0000001211107223 */ /* 0x000fe20000010010 */
[----:B------:R-:W-:Y:S02]  /*10300*/  HADD2.F32 R17, -RZ, R25.H0_H0 ;  /* 0x20000019ff117230 */ /* 0x000fe40000004100 */
[----:B------:R-:W3:Y:S01]  /*10310*/  LDL.LU.S16 R25, [R1+0x2f6] ;  /* 0x0002f60001197983 */ /* 0x000ee20000300600 */
[----:B--2---:R-:W-:-:S03]  /*10320*/  HADD2.F32 R19, -RZ, R22.H0_H0 ;  /* 0x20000016ff137230 */ /* 0x004fc60000004100 */
[----:B------:R-:W2:Y:S01]  /*10330*/  LDL.S16 R22, [R1+0x2f4] ;  /* 0x0002f40001167983 */ /* 0x000ea20000100600 */
        /* <DEDUP_REMOVED lines=12> */
[----:B------:R-:W2:Y:S01]  /*10400*/  LDL.S16 R23, [R1+0x2f0] ;  /* 0x0002f00001177983 */ /* 0x000ea20000100600 */
[----:B------:R-:W-:-:S02]  /*10410*/  FADD.FTZ R15, R15, R18 ;  /* 0x000000120f0f7221 */ /* 0x000fc40000010000 */
[----:B------:R-:W-:Y:S01]  /*10420*/  FADD.FTZ R14, R14, -UR28 ;  /* 0x8000001c0e0e7e21 */ /* 0x000fe20008010000 */
[----:B------:R-:W-:Y:S01]  /*10430*/  FFMA.FTZ R16, R20, R18, R16 ;  /* 0x0000001214107223 */ /* 0x000fe20000010010 */
[----:B------:R-:W-:Y:S02]  /*10440*/  FFMA.FTZ R11, R17, R20, R11 ;  /* 0x00000014110b7223 */ /* 0x000fe4000001000b */
[----:B------:R-:W-:Y:S01]  /*10450*/  FMUL.FTZ R14, R14, UR16 ;  /* 0x000000100e0e7c20 */ /* 0x000fe20008410000 */
[----:B----4-:R-:W-:Y:S02]  /*10460*/  HADD2.F32 R18, -RZ, R21.H0_H0 ;  /* 0x20000015ff127230 */ /* 0x010fe40000004100 */
[----:B------:R-:W4:Y:S01]  /*10470*/  LDL.S16 R21, [R1+0x2ec] ;  /* 0x0002ec0001157983 */ /* 0x000f220000100600 */
[----:B---3--:R-:W-:Y:S02]  /*10480*/  HADD2.F32 R20, -RZ, R24.H0_H0 ;  /* 0x20000018ff147230 */ /* 0x008fe40000004100 */
[----:B------:R-:W-:Y:S01]  /*10490*/  FADD.FTZ R10, R10, R17 ;  /* 0x000000110a0a7221 */ /* 0x000fe20000010000 */
[----:B------:R-:W3:Y:S01]  /*104a0*/  LDL.S16 R24, [R1+0x2e8] ;  /* 0x0002e80001187983 */ /* 0x000ee20000100600 */
[----:B------:R-:W-:Y:S01]  /*104b0*/  FADD.FTZ R12, R12, R18 ;  /* 0x000000120c0c7221 */ /* 0x000fe20000010000 */
[----:B------:R-:W-:-:S02]  /*104c0*/  HADD2.F32 R17, -RZ, R41.H0_H0 ;  /* 0x20000029ff117230 */ /* 0x000fc40000004100 */
        /* <DEDUP_REMOVED lines=547> */
[----:B------:R-:W-:-:S03]  /*12700*/  HADD2.F32 R17, -RZ, R23.H0_H0 ;  /* 0x20000017ff117230 */ /* 0x000fc60000004100 */
[----:B------:R-:W-:Y:S01]  /*12710*/  FADD.FTZ R15, R18, R15 ;  /* 0x0000000f120f7221 */ /* 0x000fe20000010000 */
[----:B------:R-:W2:Y:S01]  /*12720*/  LDL.S16 R23, [R1+0x230] ;  /* 0x0002300001177983 */ /* 0x000ea20000100600 */
[----:B------:R-:W-:Y:S01]  /*12730*/  FFMA.FTZ R16, R20, R18, R16 ;  /* 0x0000001214107223 */ /* 0x000fe20000010010 */
[----:B------:R-:W-:Y:S01]  /*12740*/  FADD.FTZ R17, R17, -UR28 ;  /* 0x8000001c11117e21 */ /* 0x000fe20008010000 */
[----:B------:R-:W-:-:S03]  /*12750*/  FADD.FTZ R12, R12, R14 ;  /* 0x0000000e0c0c7221 */ /* 0x000fc60000010000 */
[----:B------:R-:W-:Y:S01]  /*12760*/  FMUL.FTZ R17, R17, UR16 ;  /* 0x0000001011117c20 */ /* 0x000fe20008410000 */
[----:B----4-:R-:W-:Y:S02]  /*12770*/  HADD2.F32 R18, -RZ, R21.H0_H0 ;  /* 0x20000015ff127230 */ /* 0x010fe40000004100 */
[----:B------:R-:W-:Y:S01]  /*12780*/  FFMA.FTZ R13, R14, R20, R13 ;  /* 0x000000140e0d7223 */ /* 0x000fe2000001000d */
[----:B---3--:R-:W-:Y:S02]  /*12790*/  HADD2.F32 R19, -RZ, R24.H0_H0 ;  /* 0x20000018ff137230 */ /* 0x008fe40000004100 */
[----:B------:R-:W3:Y:S01]  /*127a0*/  LDL.S16 R24, [R1+0x234] ;  /* 0x0002340001187983 */ /* 0x000ee20000100600 */
[----:B------:R-:W-:Y:S01]  /*127b0*/  FADD.FTZ R10, R10, R18 ;  /* 0x000000120a0a7221 */ /* 0x000fe20000010000 */
[----:B------:R-:W-:Y:S02]  /*127c0*/  HADD2.F32 R14, -RZ, R41.H0_H0 ;  /* 0x20000029ff0e7230 */ /* 0x000fe40000004100 */
[----:B------:R-:W-:Y:S01]  /*127d0*/  FFMA.FTZ R11, R18, R17, R11 ;  /* 0x00000011120b7223 */ /* 0x000fe2000001000b */
[----:B------:R-:W4:Y:S01]  /*127e0*/  LDL.LU.S16 R41, [R1+0x37e] ;  /* 0x00037e0001297983 */ /* 0x000f220000300600 */
[----:B------:R-:W-:-:S04]  /*127f0*/  FMUL.FTZ R18, R9, R18 ;  /* 0x0000001209127220 */ /* 0x000fc80000410000 */
[----:B------:R-:W-:Y:S01]  /*12800*/  FFMA.FTZ R17, R17, R18, R16 ;  /* 0x0000001211117223 */ /* 0x000fe20000010010 */
[----:B------:R-:W-:Y:S02]  /*12810*/  HADD2.F32 R16, -RZ, R25.H0_H0 ;  /* 0x20000019ff107230 */ /* 0x000fe40000004100 */
[----:B------:R-:W4:Y:S01]  /*12820*/  LDL.LU.S16 R25, [R1+0x236] ;  /* 0x0002360001197983 */ /* 0x000f220000300600 */
[----:B--2---:R-:W-:-:S03]  /*12830*/  HADD2.F32 R20, -RZ, R22.H0_H0 ;  /* 0x20000016ff147230 */ /* 0x004fc60000004100 */
[----:B------:R-:W2:Y:S01]  /*12840*/  LDL.LU.S16 R22, [R1+0x232] ;  /* 0x0002320001167983 */ /* 0x000ea20000300600 */
[----:B------:R-:W-:Y:S01]  /*12850*/  FADD.FTZ R14, R14, -UR28 ;  /* 0x8000001c0e0e7e21 */ /* 0x000fe20008010000 */
[----:B------:R-:W-:-:S03]  /*12860*/  FADD.FTZ R19, R19, -UR28 ;  /* 0x8000001c13137e21 */ /* 0x000fc60008010000 */
[----:B------:R-:W-:Y:S01]  /*12870*/  FMUL.FTZ R14, R14, UR16 ;  /* 0x000000100e0e7c20 */ /* 0x000fe20008410000 */
[----:B------:R-:W-:Y:S01]  /*12880*/  FADD.FTZ R12, R12, R20 ;  /* 0x000000140c0c7221 */ /* 0x000fe20000010000 */
[----:B------:R-:W-:Y:S02]  /*12890*/  FMUL.FTZ R21, R8, R20 ;  /* 0x0000001408157220 */ /* 0x000fe40000410000 */
[----:B------:R-:W-:Y:S01]  /*128a0*/  FFMA.FTZ R13, R20, R14, R13 ;  /* 0x0000000e140d7223 */ /* 0x000fe2000001000d */
[----:B------:R-:W-:Y:S01]  /*128b0*/  FADD.FTZ R20, R15, R18 ;  /* 0x000000120f147221 */ /* 0x000fe20000010000 */
[----:B------:R-:W-:Y:S01]  /*128c0*/  FMUL.FTZ R18, R19, UR16 ;  /* 0x0000001013127c20 */ /* 0x000fe20008410000 */
[----:B------:R-:W-:Y:S01]  /*128d0*/  FFMA.FTZ R17, R14, R21, R17 ;  /* 0x000000150e117223 */ /* 0x000fe20000010011 */
[----:B------:R-:W-:Y:S02]  /*128e0*/  HADD2.F32 R14, -RZ, R40.H0_H0 ;  /* 0x20000028ff0e7230 */ /* 0x000fe40000004100 */
[----:B------:R-:W-:Y:S01]  /*128f0*/  FMUL.FTZ R15, R9, R16 ;  /* 0x00000010090f7220 */ /* 0x000fe20000410000 */
[----:B------:R-:W2:Y:S01]  /*12900*/  LDL.S16 R40, [R1+0x380] ;  /* 0x0003800001287983 */ /* 0x000ea20000100600 */
[----:B------:R-:W-:Y:S01]  /*12910*/  FADD.FTZ R10, R10, R16 ;  /* 0x000000100a0a7221 */ /* 0x000fe20000010000 */
[----:B------:R-:W-:Y:S01]  /*12920*/  FFMA.FTZ R11, R16, R18, R11 ;  /* 0x00000012100b7223 */ /* 0x000fe2000001000b */
[----:B------:R-:W-:Y:S01]  /*12930*/  FADD.FTZ R20, R21, R20 ;  /* 0x0000001415147221 */ /* 0x000fe20000010000 */
[----:B------:R-:W-:-:S02]  /*12940*/  HADD2.F32 R16, -RZ, R23.H0_H0 ;  /* 0x20000017ff107230 */ /* 0x000fc40000004100 */
[----:B------:R-:W2:Y:S01]  /*12950*/  LDL.S16 R23, [R1+0x384] ;  /* 0x0003840001177983 */ /* 0x000ea20000100600 */
[----:B------:R-:W-:Y:S01]  /*12960*/  FADD.FTZ R20, R20, R15 ;  /* 0x0000000f14147221 */ /* 0x000fe20000010000 */
[----:B------:R-:W-:Y:S01]  /*12970*/  FFMA.FTZ R17, R18, R15, R17 ;  /* 0x0000000f12117223 */ /* 0x000fe20000010011 */
[----:B------:R-:W-:Y:S01]  /*12980*/  FADD.FTZ R16, R16, -UR28 ;  /* 0x8000001c10107e21 */ /* 0x000fe20008010000 */
[----:B------:R-:W-:-:S03]  /*12990*/  FADD.FTZ R18, R14, -UR28 ;  /* 0x8000001c0e127e21 */ /* 0x000fc60008010000 */
[----:B------:R-:W-:Y:S01]  /*129a0*/  FMUL.FTZ R16, R16, UR16 ;  /* 0x0000001010107c20 */ /* 0x000fe20008410000 */
[----:B---3--:R-:W-:Y:S02]  /*129b0*/  HADD2.F32 R15, -RZ, R24.H0_H0 ;  /* 0x20000018ff0f7230 */ /* 0x008fe40000004100 */
[----:B------:R-:W3:Y:S01]  /*129c0*/  LDL.S16 R24, [R1+0x388] ;  /* 0x0003880001187983 */ /* 0x000ee20000100600 */
[----:B----4-:R-:W-:-:S03]  /*129d0*/  HADD2.F32 R19, -RZ, R41.H0_H0 ;  /* 0x20000029ff137230 */ /* 0x010fc60000004100 */
[----:B------:R-:W4:Y:S01]  /*129e0*/  LDL.LU.S16 R41, [R1+0x382] ;  /* 0x0003820001297983 */ /* 0x000f220000300600 */
[----:B--2---:R-:W-:-:S03]  /*129f0*/  HADD2.F32 R14, -RZ, R22.H0_H0 ;  /* 0x20000016ff0e7230 */ /* 0x004fc60000004100 */
[----:B------:R-:W2:Y:S02]  /*12a00*/  LDL.LU.S16 R22, [R1+0x386] ;  /* 0x0003860001167983 */ /* 0x000ea40000300600 */
[----:B------:R-:W-:Y:S01]  /*12a10*/  FADD.FTZ R10, R10, R14 ;  /* 0x0000000e0a0a7221 */ /* 0x000fe20000010000 */
[----:B------:R-:W-:Y:S01]  /*12a20*/  FFMA.FTZ R11, R14, R16, R11 ;  /* 0x000000100e0b7223 */ /* 0x000fe2000001000b */
[----:B------:R-:W-:Y:S01]  /*12a30*/  FMUL.FTZ R21, R9, R14 ;  /* 0x0000000e09157220 */ /* 0x000fe20000410000 */
[----:B------:R-:W-:Y:S02]  /*12a40*/  HADD2.F32 R14, -RZ, R25.H0_H0 ;  /* 0x20000019ff0e7230 */ /* 0x000fe40000004100 */
[----:B------:R-:W2:Y:S01]  /*12a50*/  LDL.LU.S16 R25, [R1+0x38a] ;  /* 0x00038a0001197983 */ /* 0x000ea20000300600 */
[----:B------:R-:W-:Y:S01]  /*12a60*/  FMUL.FTZ R18, R18, UR16 ;  /* 0x0000001012127c20 */ /* 0x000fe20008410000 */
[----:B------:R-:W-:-:S03]  /*12a70*/  FADD.FTZ R12, R12, R19 ;  /* 0x000000130c0c7221 */ /* 0x000fc60000010000 */
[----:B------:R-:W-:Y:S01]  /*12a80*/  FFMA.FTZ R13, R19, R18, R13 ;  /* 0x00000012130d7223 */ /* 0x000fe2000001000d */
[----:B------:R-:W-:-:S04]  /*12a90*/  FMUL.FTZ R19, R8, R19 ;  /* 0x0000001308137220 */ /* 0x000fc80000410000 */
[----:B------:R-:W-:Y:S01]  /*12aa0*/  FFMA.FTZ R17, R18, R19, R17 ;  /* 0x0000001312117223 */ /* 0x000fe20000010011 */
[----:B------:R-:W-:Y:S01]  /*12ab0*/  FADD.FTZ R20, R19, R20 ;  /* 0x0000001413147221 */ /* 0x000fe20000010000 */
[----:B------:R-:W-:Y:S02]  /*12ac0*/  FADD.FTZ R15, R15, -UR28 ;  /* 0x8000001c0f0f7e21 */ /* 0x000fe40008010000 */
[----:B------:R-:W-:Y:S01]  /*12ad0*/  FFMA.FTZ R18, R16, R21, R17 ;  /* 0x0000001510127223 */ /* 0x000fe20000010011 */
[----:B------:R-:W-:Y:S02]  /*12ae0*/  HADD2.F32 R17, -RZ, R40.H0_H0 ;  /* 0x20000028ff117230 */ /* 0x000fe40000004100 */
[----:B------:R-:W-:Y:S01]  /*12af0*/  FADD.FTZ R19, R20, R21 ;  /* 0x0000001514137221 */ /* 0x000fe20000010000 */
[----:B------:R-:W2:Y:S01]  /*12b00*/  LDL.S16 R40, [R1+0x390] ;  /* 0x0003900001287983 */ /* 0x000ea20000100600 */
[----:B------:R-:W-:Y:S02]  /*12b10*/  HADD2.F32 R20, -RZ, R23.H0_H0 ;  /* 0x20000017ff147230 */ /* 0x000fe40000004100 */
[----:B------:R-:W-:Y:S01]  /*12b20*/  FMUL.FTZ R15, R15, UR16 ;  /* 0x000000100f0f7c20 */ /* 0x000fe20008410000 */
[----:B------:R-:W-:Y:S01]  /*12b30*/  FMUL.FTZ R16, R8, R14 ;  /* 0x0000000e08107220 */ /* 0x000fe20000410000 */
[----:B------:R-:W2:Y:S01]  /*12b40*/  LDL.LU.S16 R23, [R1+0x38e] ;  /* 0x00038e0001177983 */ /* 0x000ea20000300600 */
[----:B------:R-:W-:Y:S01]  /*12b50*/  FADD.FTZ R12, R12, R14 ;  /* 0x0000000e0c0c7221 */ /* 0x000fe20000010000 */
[----:B------:R-:W-:Y:S01]  /*12b60*/  FADD.FTZ R20, R20, -UR28 ;  /* 0x8000001c14147e21 */ /* 0x000fe20008010000 */
[----:B------:R-:W-:Y:S01]  /*12b70*/  FFMA.FTZ R13, R14, R15, R13 ;  /* 0x0000000f0e0d7223 */ /* 0x000fe2000001000d */
[----:B------:R-:W-:Y:S01]  /*12b80*/  FADD.FTZ R14, R16, R19 ;  /* 0x00000013100e7221 */ /* 0x000fe20000010000 */
[----:B------:R-:W-:Y:S01]  /*12b90*/  FFMA.FTZ R15, R15, R16, R18 ;  /* 0x000000100f0f7223 */ /* 0x000fe20000010012 */
[----:B---3--:R-:W-:-:S02]  /*12ba0*/  HADD2.F32 R21, -RZ, R24.H0_H0 ;  /* 0x20000018ff157230 */ /* 0x008fc40000004100 */
[----:B------:R-:W3:Y:S01]  /*12bb0*/  LDL.S16 R24, [R1+0x394] ;  /* 0x0003940001187983 */ /* 0x000ee20000100600 */
[----:B------:R-:W-:Y:S01]  /*12bc0*/  FMUL.FTZ R20, R20, UR16 ;  /* 0x0000001014147c20 */ /* 0x000fe20008410000 */
[----:B----4-:R-:W-:Y:S02]  /*12bd0*/  HADD2.F32 R16, -RZ, R41.H0_H0 ;  /* 0x20000029ff107230 */ /* 0x010fe40000004100 */
[----:B------:R-:W4:Y:S01]  /*12be0*/  LDL.LU.S16 R41, [R1+0x392] ;  /* 0x0003920001297983 */ /* 0x000f220000300600 */
[----:B--2---:R-:W-:-:S05]  /*12bf0*/  HADD2.F32 R18, -RZ, R22.H0_H0 ;  /* 0x20000016ff127230 */ /* 0x004fca0000004100 */
[----:B------:R-:W-:Y:S01]  /*12c00*/  FADD.FTZ R12, R12, R18 ;  /* 0x000000120c0c7221 */ /* 0x000fe20000010000 */
[----:B------:R-:W-:Y:S01]  /*12c10*/  FFMA.FTZ R13, R18, R20, R13 ;  /* 0x00000014120d7223 */ /* 0x000fe2000001000d */
[----:B------:R-:W-:Y:S01]  /*12c20*/  FMUL.FTZ R19, R8, R18 ;  /* 0x0000001208137220 */ /* 0x000fe20000410000 */
[----:B------:R-:W-:Y:S02]  /*12c30*/  HADD2.F32 R18, -RZ, R25.H0_H0 ;  /* 0x20000019ff127230 */ /* 0x000fe40000004100 */
[----:B------:R-:W2:Y:S01]  /*12c40*/  LDL.S16 R25, [R1+0x39a] ;  /* 0x00039a0001197983 */ /* 0x000ea20000100600 */
        /* <DEDUP_REMOVED lines=10> */
[----:B------:R-:W-:Y:S02]  /*12cf0*/  HADD2.F32 R16, -RZ, R42.H0_H0 ;  /* 0x2000002aff107230 */ /* 0x000fe40000004100 */
[----:B------:R-:W-:Y:S01]  /*12d00*/  FADD.FTZ R14, R19, R14 ;  /* 0x0000000e130e7221 */ /* 0x000fe20000010000 */
[----:B------:R-:W2:Y:S01]  /*12d10*/  LDL.LU.S16 R42, [R1+0x396] ;  /* 0x00039600012a7983 */ /* 0x000ea20000300600 */
[----:B------:R-:W-:Y:S01]  /*12d20*/  FMUL.FTZ R19, R9, R18 ;  /* 0x0000001209137220 */ /* 0x000fe20000410000 */
[----:B------:R-:W-:Y:S01]  /*12d30*/  FADD.FTZ R17, R10, R18 ;  /* 0x000000120a117221 */ /* 0x000fe20000010000 */
[----:B------:R-:W-:Y:S01]  /*12d40*/  FFMA.FTZ R11, R18, R20, R11 ;  /* 0x00000014120b7223 */ /* 0x000fe2000001000b */
[----:B------:R-:W-:-:S02]  /*12d50*/  HADD2.F32 R18, -RZ, R40.H0_H0 ;  /* 0x20000028ff127230 */ /* 0x000fc40000004100 */
[----:B------:R-:W2:Y:S01]  /*12d60*/  LDL.S16 R40, [R1+0x39e] ;  /* 0x00039e0001287983 */ /* 0x000ea20000100600 */
[----:B------:R-:W-:Y:S01]  /*12d70*/  FADD.FTZ R14, R14, R19 ;  /* 0x000000130e0e7221 */ /* 0x000fe20000010000 */
[----:B------:R-:W-:Y:S02]  /*12d80*/  HADD2.F32 R10, -RZ, R23.H0_H0 ;  /* 0x20000017ff0a7230 */ /* 0x000fe40000004100 */
[----:B------:R-:W-:Y:S01]  /*12d90*/  FFMA.FTZ R19, R20, R19, R15 ;  /* 0x0000001314137223 */ /* 0x000fe2000001000f */
[----:B------:R-:W2:Y:S01]  /*12da0*/  LDL.LU.S16 R23, [R1+0x39c] ;  /* 0x00039c0001177983 */ /* 0x000ea20000300600 */
[----:B------:R-:W-:Y:S01]  /*12db0*/  FADD.FTZ R15, R18, -UR28 ;  /* 0x8000001c120f7e21 */ /* 0x000fe20008010000 */
[----:B------:R-:W-:Y:S01]  /*12dc0*/  FADD.FTZ R16, R16, -UR28 ;  /* 0x8000001c10107e21 */ /* 0x000fe20008010000 */
[----:B---3--:R-:W-:Y:S02]  /*12dd0*/  HADD2.F32 R18, -RZ, R24.H0_H0 ;  /* 0x20000018ff127230 */ /* 0x008fe40000004100 */
[----:B------:R-:W3:Y:S01]  /*12de0*/  LDL.LU.S16 R24, [R1+0x398] ;  /* 0x0003980001187983 */ /* 0x000ee20000300600 */
[----:B----4-:R-:W-:-:S02]  /*12df0*/  HADD2.F32 R20, -RZ, R41.H0_H0 ;  /* 0x20000029ff147230 */ /* 0x010fc40000004100 */
[----:B------:R-:W-:Y:S01]  /*12e00*/  FMUL.FTZ R22, R15, UR16 ;  /* 0x000000100f167c20 */ /* 0x000fe20008410000 */
[----:B------:R-:W-:Y:S01]  /*12e10*/  FMUL.FTZ R16, R16, UR16 ;  /* 0x0000001010107c20 */ /* 0x000fe20008410000 */
[----:B------:R-:W4:Y:S01]  /*12e20*/  LDL.S16 R41, [R1+0x3a4] ;  /* 0x0003a40001297983 */ /* 0x000f220000100600 */
[----:B------:R-:W-:Y:S02]  /*12e30*/  FMUL.FTZ R15, R8, R10 ;  /* 0x0000000a080f7220 */ /* 0x000fe40000410000 */
[----:B------:R-:W-:Y:S02]  /*12e40*/  FFMA.FTZ R13, R10, R16, R13 ;  /* 0x000000100a0d7223 */ /* 0x000fe4000001000d */
[----:B------:R-:W-:Y:S01]  /*12e50*/  FFMA.FTZ R19, R16, R15, R19 ;  /* 0x0000000f10137223 */ /* 0x000fe20000010013 */
[----:B--2---:R-:W-:Y:S02]  /*12e60*/  HADD2.F32 R16, -RZ, R25.H0_H0 ;  /* 0x20000019ff107230 */ /* 0x004fe40000004100 */
[----:B------:R-:W2:Y:S01]  /*12e70*/  LDL.S16 R25, [R1+0x3a0] ;  /* 0x0003a00001197983 */ /* 0x000ea20000100600 */
[----:B------:R-:W-:Y:S01]  /*12e80*/  FADD.FTZ R12, R12, R10 ;  /* 0x0000000a0c0c7221 */ /* 0x000fe20000010000 */
[----:B------:R-:W-:Y:S01]  /*12e90*/  FADD.FTZ R10, R17, R20 ;  /* 0x00000014110a7221 */ /* 0x000fe20000010000 */
[----:B------:R-:W-:Y:S01]  /*12ea0*/  FMUL.FTZ R17, R9, R20 ;  /* 0x0000001409117220 */ /* 0x000fe20000410000 */
[----:B------:R-:W-:Y:S01]  /*12eb0*/  FADD.FTZ R14, R15, R14 ;  /* 0x0000000e0f0e7221 */ /* 0x000fe20000010000 */
[----:B------:R-:W-:-:S02]  /*12ec0*/  FADD.FTZ R18, R18, -UR28 ;  /* 0x8000001c12127e21 */ /* 0x000fc40008010000 */
[----:B------:R-:W-:Y:S01]  /*12ed0*/  FFMA.FTZ R19, R22, R17, R19 ;  /* 0x0000001116137223 */ /* 0x000fe20000010013 */
[----:B------:R-:W-:Y:S01]  /*12ee0*/  FADD.FTZ R14, R14, R17 ;  /* 0x000000110e0e7221 */ /* 0x000fe20000010000 */
[----:B------:R-:W-:Y:S01]  /*12ef0*/  FMUL.FTZ R18, R18, UR16 ;  /* 0x0000001012127c20 */ /* 0x000fe20008410000 */
[----:B------:R-:W-:Y:S01]  /*12f00*/  FMUL.FTZ R15, R8, R16 ;  /* 0x00000010080f7220 */ /* 0x000fe20000410000 */
[----:B------:R-:W-:Y:S02]  /*12f10*/  FADD.FTZ R12, R12, R16 ;  /* 0x000000100c0c7221 */ /* 0x000fe40000010000 */
[----:B------:R-:W-:Y:S01]  /*12f20*/  FFMA.FTZ R13, R16, R18, R13 ;  /* 0x00000012100d7223 */ /* 0x000fe2000001000d */
[----:B------:R-:W-:Y:S02]  /*12f30*/  HADD2.F32 R17, -RZ, R42.H0_H0 ;  /* 0x2000002aff117230 */ /* 0x000fe40000004100 */
[----:B------:R-:W2:Y:S01]  /*12f40*/  LDL.LU.S16 R42, [R1+0x3a2] ;  /* 0x0003a200012a7983 */ /* 0x000ea20000300600 */
[----:B------:R-:W-:Y:S01]  /*12f50*/  FFMA.FTZ R19, R18, R15, R19 ;  /* 0x0000000f12137223 */ /* 0x000fe20000010013 */
[----:B------:R-:W-:-:S02]  /*12f60*/  HADD2.F32 R16, -RZ, R40.H0_H0 ;  /* 0x20000028ff107230 */ /* 0x000fc40000004100 */
[----:B------:R-:W2:Y:S01]  /*12f70*/  LDL.S16 R40, [R1+0x3a8] ;  /* 0x0003a80001287983 */ /* 0x000ea20000100600 */
[----:B------:R-:W-:Y:S02]  /*12f80*/  HADD2.F32 R18, -RZ, R23.H0_H0 ;  /* 0x20000017ff127230 */ /* 0x000fe40000004100 */
[----:B------:R-:W-:Y:S01]  /*12f90*/  FFMA.FTZ R11, R20, R22, R11 ;  /* 0x00000016140b7223 */ /* 0x000fe2000001000b */
[----:B------:R-:W2:Y:S01]  /*12fa0*/  LDL.LU.S16 R23, [R1+0x3a6] ;  /* 0x0003a60001177983 */ /* 0x000ea20000300600 */
[----:B------:R-:W-:Y:S01]  /*12fb0*/  FADD.FTZ R17, R17, -UR28 ;  /* 0x8000001c11117e21 */ /* 0x000fe20008010000 */
[----:B------:R-:W-:Y:S01]  /*12fc0*/  FADD.FTZ R14, R15, R14 ;  /* 0x0000000e0f0e7221 */ /* 0x000fe20000010000 */
[----:B---3--:R-:W-:Y:S02]  /*12fd0*/  HADD2.F32 R22, -RZ, R24.H0_H0 ;  /* 0x20000018ff167230 */ /* 0x008fe40000004100 */
[----:B------:R-:W-:Y:S01]  /*12fe0*/  FADD.FTZ R15, R16, -UR28 ;  /* 0x8000001c100f7e21 */ /* 0x000fe20008010000 */
[----:B------:R-:W3:Y:S01]  /*12ff0*/  LDL.S16 R24, [R1+0x3ac] ;  /* 0x0003ac0001187983 */ /* 0x000ee20000100600 */
[----:B------:R-:W-:Y:S01]  /*13000*/  FMUL.FTZ R20, R17, UR16 ;  /* 0x0000001011147c20 */ /* 0x000fe20008410000 */
[----:B----4-:R-:W-:-:S02]  /*13010*/  HADD2.F32 R16, -RZ, R41.H0_H0 ;  /* 0x20000029ff107230 */ /* 0x010fc40000004100 */
[----:B------:R-:W4:Y:S01]  /*13020*/  LDL.LU.S16 R41, [R1+0x3aa] ;  /* 0x0003aa0001297983 */ /* 0x000f220000300600 */
[----:B------:R-:W-:Y:S01]  /*13030*/  FADD.FTZ R10, R10, R18 ;  /* 0x000000120a0a7221 */ /* 0x000fe20000010000 */
[----:B------:R-:W-:Y:S01]  /*13040*/  FFMA.FTZ R11, R18, R20, R11 ;  /* 0x00000014120b7223 */ /* 0x000fe2000001000b */
[----:B------:R-:W-:Y:S01]  /*13050*/  FMUL.FTZ R17, R9, R18 ;  /* 0x0000001209117220 */ /* 0x000fe20000410000 */
[----:B--2---:R-:W-:Y:S02]  /*13060*/  HADD2.F32 R18, -RZ, R25.H0_H0 ;  /* 0x20000019ff127230 */ /* 0x004fe40000004100 */
[----:B------:R-:W2:Y:S01]  /*13070*/  LDL.LU.S16 R25, [R1+0x3ae] ;  /* 0x0003ae0001197983 */ /* 0x000ea20000300600 */
        /* <DEDUP_REMOVED lines=8> */
[----:B------:R-:W-:Y:S01]  /*13100*/  FMUL.FTZ R15, R22, UR16 ;  /* 0x00000010160f7c20 */ /* 0x000fe20008410000 */
[----:B------:R-:W-:Y:S02]  /*13110*/  HADD2.F32 R14, -RZ, R42.H0_H0 ;  /* 0x2000002aff0e7230 */ /* 0x000fe40000004100 */
[----:B------:R-:W2:Y:S01]  /*13120*/  LDL.S16 R42, [R1+0x3b0] ;  /* 0x0003b000012a7983 */ /* 0x000ea20000100600 */
[----:B------:R-:W-:Y:S01]  /*13130*/  FMUL.FTZ R22, R9, R18 ;  /* 0x0000001209167220 */ /* 0x000fe20000410000 */
[----:B------:R-:W-:Y:S01]  /*13140*/  FADD.FTZ R21, R16, R21 ;  /* 0x0000001510157221 */ /* 0x000fe20000010000 */
[----:B------:R-:W-:Y:S02]  /*13150*/  HADD2.F32 R19, -RZ, R40.H0_H0 ;  /* 0x20000028ff137230 */ /* 0x000fe40000004100 */
[----:B------:R-:W2:Y:S01]  /*13160*/  LDL.S16 R40, [R1+0x3b4] ;  /* 0x0003b40001287983 */ /* 0x000ea20000100600 */
[----:B------:R-:W-:Y:S01]  /*13170*/  FADD.FTZ R16, R10, R18 ;  /* 0x000000120a107221 */ /* 0x000fe20000010000 */
[----:B------:R-:W-:-:S02]  /*13180*/  HADD2.F32 R10, -RZ, R23.H0_H0 ;  /* 0x20000017ff0a7230 */ /* 0x000fc40000004100 */
[----:B------:R-:W-:Y:S01]  /*13190*/  FFMA.FTZ R11, R18, R15, R11 ;  /* 0x0000000f120b7223 */ /* 0x000fe2000001000b */
[----:B------:R-:W-:Y:S01]  /*131a0*/  FFMA.FTZ R17, R15, R22, R20 ;  /* 0x000000160f117223 */ /* 0x000fe20000010014 */
[----:B------:R-:W2:Y:S01]  /*131b0*/  LDL.LU.S16 R23, [R1+0x3b2] ;  /* 0x0003b20001177983 */ /* 0x000ea20000300600 */
[----:B------:R-:W-:Y:S01]  /*131c0*/  FADD.FTZ R15, R19, -UR28 ;  /* 0x8000001c130f7e21 */ /* 0x000fe20008010000 */
[----:B------:R-:W-:Y:S01]  /*131d0*/  FADD.FTZ R14, R14, -UR28 ;  /* 0x8000001c0e0e7e21 */ /* 0x000fe20008010000 */
[----:B---3--:R-:W-:Y:S02]  /*131e0*/  HADD2.F32 R19, -RZ, R24.H0_H0 ;  /* 0x20000018ff137230 */ /* 0x008fe40000004100 */
[----:B------:R-:W3:Y:S01]  /*131f0*/  LDL.LU.S16 R24, [R1+0x3b6] ;  /* 0x0003b60001187983 */ /* 0x000ee20000300600 */
[----:B----4-:R-:W-:Y:S02]  /*13200*/  HADD2.F32 R20, -RZ, R41.H0_H0 ;  /* 0x20000029ff147230 */ /* 0x010fe40000004100 */
[----:B------:R-:W-:Y:S01]  /*13210*/  FMUL.FTZ R14, R14, UR16 ;  /* 0x000000100e0e7c20 */ /* 0x000fe20008410000 */
[----:B------:R-:W4:Y:S01]  /*13220*/  LDL.S16 R41, [R1+0x3b8] ;  /* 0x0003b80001297983 */ /* 0x000f220000100600 */
[----:B------:R-:W-:Y:S01]  /*13230*/  FADD.FTZ R18, R21, R22 ;  /* 0x0000001615127221 */ /* 0x000fe20000010000 */
[----:B------:R-:W-:Y:S01]  /*13240*/  FMUL.FTZ R22, R15, UR16 ;  /* 0x000000100f167c20 */ /* 0x000fe20008410000 */
[----:B------:R-:W-:Y:S01]  /*13250*/  FADD.FTZ R12, R12, R10 ;  /* 0x0000000a0c0c7221 */ /* 0x000fe20000010000 */
[----:B------:R-:W-:Y:S01]  /*13260*/  FFMA.FTZ R13, R10, R14, R13 ;  /* 0x0000000e0a0d7223 */ /* 0x000fe2000001000d */
[----:B------:R-:W-:Y:S01]  /*13270*/  FMUL.FTZ R15, R8, R10 ;  /* 0x0000000a080f7220 */ /* 0x000fe20000410000 */
[----:B--2---:R-:W-:-:S02]  /*13280*/  HADD2.F32 R10, -RZ, R25.H0_H0 ;  /* 0x20000019ff0a7230 */ /* 0x004fc40000004100 */
[----:B------:R-:W2:Y:S01]  /*13290*/  LDL.LU.S16 R25, [R1+0x3ba] ;  /* 0x0003ba0001197983 */ /* 0x000ea20000300600 */
        /* <DEDUP_REMOVED lines=11> */
[----:B------:R-:W-:-:S02]  /*13350*/  HADD2.F32 R17, -RZ, R42.H0_H0 ;  /* 0x2000002aff117230 */ /* 0x000fc40000004100 */
[----:B------:R-:W-:Y:S01]  /*13360*/  FADD.FTZ R15, R14, R15 ;  /* 0x0000000f0e0f7221 */ /* 0x000fe20000010000 */
[----:B------:R-:W2:Y:S01]  /*13370*/  LDL.S16 R42, [R1+0x3c0] ;  /* 0x0003c000012a7983 */ /* 0x000ea20000100600 */
[----:B------:R-:W-:Y:S01]  /*13380*/  FFMA.FTZ R22, R19, R14, R22 ;  /* 0x0000000e13167223 */ /* 0x000fe20000010016 */
[----:B------:R-:W-:Y:S01]  /*13390*/  FADD.FTZ R17, R17, -UR28 ;  /* 0x8000001c11117e21 */ /* 0x000fe20008010000 */
[----:B------:R-:W-:Y:S02]  /*133a0*/  HADD2.F32 R10, -RZ, R40.H0_H0 ;  /* 0x20000028ff0a7230 */ /* 0x000fe40000004100 */
[----:B------:R-:W-:Y:S01]  /*133b0*/  FADD.FTZ R16, R16, R20 ;  /* 0x0000001410107221 */ /* 0x000fe20000010000 */
[----:B------:R-:W2:Y:S01]  /*133c0*/  LDL.LU.S16 R40, [R1+0x3c2] ;  /* 0x0003c20001287983 */ /* 0x000ea20000300600 */
[----:B------:R-:W-:Y:S01]  /*133d0*/  FMUL.FTZ R17, R17, UR16 ;  /* 0x0000001011117c20 */ /* 0x000fe20008410000 */
[----:B------:R-:W-:Y:S02]  /*133e0*/  HADD2.F32 R14, -RZ, R23.H0_H0 ;  /* 0x20000017ff0e7230 */ /* 0x000fe40000004100 */
[----:B------:R-:W-:Y:S01]  /*133f0*/  FADD.FTZ R18, R10, -UR28 ;  /* 0x8000001c0a127e21 */ /* 0x000fe20008010000 */
[----:B------:R-:W2:Y:S01]  /*13400*/  LDL.LU.S16 R23, [R1+0x3c6] ;  /* 0x0003c60001177983 */ /* 0x000ea20000300600 */
[----:B---3--:R-:W-:-:S02]  /*13410*/  HADD2.F32 R10, -RZ, R24.H0_H0 ;  /* 0x20000018ff0a7230 */ /* 0x008fc40000004100 */
[----:B------:R-:W-:Y:S01]  /*13420*/  FMUL.FTZ R18, R18, UR16 ;  /* 0x0000001012127c20 */ /* 0x000fe20008410000 */
[----:B------:R-:W3:Y:S01]  /*13430*/  LDL.S16 R24, [R1+0x3c4] ;  /* 0x0003c40001187983 */ /* 0x000ee20000100600 */
[----:B------:R-:W-:Y:S01]  /*13440*/  FADD.FTZ R16, R16, R14 ;  /* 0x0000000e10107221 */ /* 0x000fe20000010000 */
[----:B------:R-:W-:Y:S01]  /*13450*/  FFMA.FTZ R11, R14, R17, R11 ;  /* 0x000000110e0b7223 */ /* 0x000fe2000001000b */
[----:B----4-:R-:W-:Y:S02]  /*13460*/  HADD2.F32 R20, -RZ, R41.H0_H0 ;  /* 0x20000029ff147230 */ /* 0x010fe40000004100 */
[----:B------:R-:W-:Y:S01]  /*13470*/  FMUL.FTZ R14, R9, R14 ;  /* 0x0000000e090e7220 */ /* 0x000fe20000410000 */
[----:B------:R-:W4:Y:S01]  /*13480*/  LDL.S16 R41, [R1+0x3c8] ;  /* 0x0003c80001297983 */ /* 0x000f220000100600 */
[----:B------:R-:W-:Y:S01]  /*13490*/  FADD.FTZ R12, R12, R10 ;  /* 0x0000000a0c0c7221 */ /* 0x000fe20000010000 */
[----:B------:R-:W-:Y:S01]  /*134a0*/  FFMA.FTZ R13, R10, R18, R13 ;  /* 0x000000120a0d7223 */ /* 0x000fe2000001000d */
[----:B------:R-:W-:Y:S01]  /*134b0*/  FMUL.FTZ R19, R8, R10 ;  /* 0x0000000a08137220 */ /* 0x000fe20000410000 */
[----:B------:R-:W-:Y:S01]  /*134c0*/  FADD.FTZ R10, R15, R14 ;  /* 0x0000000e0f0a7221 */ /* 0x000fe20000010000 */
[----:B------:R-:W-:Y:S01]  /*134d0*/  FFMA.FTZ R17, R17, R14, R22 ;  /* 0x0000000e11117223 */ /* 0x000fe20000010016 */
[----:B------:R-:W-:Y:S01]  /*134e0*/  FADD.FTZ R14, R20, -UR28 ;  /* 0x8000001c140e7e21 */ /* 0x000fe20008010000 */
[----:B--2---:R-:W-:-:S02]  /*134f0*/  HADD2.F32 R20, -RZ, R25.H0_H0 ;  /* 0x20000019ff147230 */ /* 0x004fc40000004100 */
[----:B------:R-:W2:Y:S01]  /*13500*/  LDL.LU.S16 R25, [R1+0x3ca] ;  /* 0x0003ca0001197983 */ /* 0x000ea20000300600 */
[----:B------:R-:W-:Y:S01]  /*13510*/  FADD.FTZ R10, R19, R10 ;  /* 0x0000000a130a7221 */ /* 0x000fe20000010000 */
[----:B------:R-:W-:Y:S01]  /*13520*/  FFMA.FTZ R17, R18, R19, R17 ;  /* 0x0000001312117223 */ /* 0x000fe20000010011 */
[----:B------:R-:W-:Y:S01]  /*13530*/  FMUL.FTZ R19, R9, R20 ;  /* 0x0000001409137220 */ /* 0x000fe20000410000 */
[----:B------:R-:W-:Y:S01]  /*13540*/  FMUL.FTZ R18, R14, UR16 ;  /* 0x000000100e127c20 */ /* 0x000fe20008410000 */
[----:B------:R-:W-:Y:S02]  /*13550*/  HADD2.F32 R14, -RZ, R35.H0_H0 ;  /* 0x20000023ff0e7230 */ /* 0x000fe40000004100 */
[----:B------:R-:W-:Y:S01]  /*13560*/  FADD.FTZ R15, R16, R20 ;  /* 0x00000014100f7221 */ /* 0x000fe20000010000 */
[----:B------:R-:W-:Y:S01]  /*13570*/  FADD.FTZ R10, R10, R19 ;  /* 0x000000130a0a7221 */ /* 0x000fe20000010000 */
[----:B------:R-:W-:Y:S01]  /*13580*/  FFMA.FTZ R11, R20, R18, R11 ;  /* 0x00000012140b7223 */ /* 0x000fe2000001000b */
[----:B------:R-:W-:Y:S01]  /*13590*/  FFMA.FTZ R19, R18, R19, R17 ;  /* 0x0000001312137223 */ /* 0x000fe20000010011 */
[----:B------:R-:W-:-:S02]  /*135a0*/  HADD2.F32 R16, -RZ, R27.H0_H0 ;  /* 0x2000001bff107230 */ /* 0x000fc40000004100 */
[----:B------:R-:W-:Y:S01]  /*135b0*/  FADD.FTZ R14, R14, -UR28 ;  /* 0x8000001c0e0e7e21 */ /* 0x000fe20008010000 */
[----:B------:R-:W-:Y:S02]  /*135c0*/  HADD2.F32 R18, -RZ, R42.H0_H0 ;  /* 0x2000002aff127230 */ /* 0x000fe40000004100 */
[----:B------:R-:W-:Y:S01]  /*135d0*/  FMUL.FTZ R17, R8, R16 ;  /* 0x0000001008117220 */ /* 0x000fe20000410000 */
[----:B------:R-:W-:Y:S02]  /*135e0*/  FMUL.FTZ R14, R14, UR16 ;  /* 0x000000100e0e7c20 */ /* 0x000fe40008410000 */
[----:B------:R-:W-:Y:S01]  /*135f0*/  FADD.FTZ R18, R18, -UR28 ;  /* 0x8000001c12127e21 */ /* 0x000fe20008010000 */
[----:B------:R-:W-:Y:S02]  /*13600*/  HADD2.F32 R22, -RZ, R40.H0_H0 ;  /* 0x20000028ff167230 */ /* 0x000fe40000004100 */
[----:B------:R-:W-:Y:S01]  /*13610*/  FADD.FTZ R10, R17, R10 ;  /* 0x0000000a110a7221 */ /* 0x000fe20000010000 */
[----:B------:R-:W-:-:S02]  /*13620*/  FFMA.FTZ R19, R14, R17, R19 ;  /* 0x000000110e137223 */ /* 0x000fc40000010013 */
[----:B------:R-:W-:Y:S01]  /*13630*/  FMUL.FTZ R17, R9, R22 ;  /* 0x0000001609117220 */ /* 0x000fe20000410000 */
[----:B---3--:R-:W-:Y:S02]  /*13640*/  HADD2.F32 R20, -RZ, R24.H0_H0 ;  /* 0x20000018ff147230 */ /* 0x008fe40000004100 */
[----:B------:R-:W-:Y:S01]  /*13650*/  FMUL.FTZ R24, R18, UR16 ;  /* 0x0000001012187c20 */ /* 0x000fe20008410000 */
[----:B------:R-:W-:Y:S02]  /*13660*/  HADD2.F32 R18, -RZ, R23.H0_H0 ;  /* 0x20000017ff127230 */ /* 0x000fe40000004100 */
[----:B------:R-:W-:Y:S01]  /*13670*/  FADD.FTZ R20, R20, -UR28 ;  /* 0x8000001c14147e21 */ /* 0x000fe20008010000 */
[----:B----4-:R-:W-:Y:S02]  /*13680*/  HADD2.F32 R21, -RZ, R41.H0_H0 ;  /* 0x20000029ff157230 */ /* 0x010fe40000004100 */
[----:B------:R-:W-:Y:S01]  /*13690*/  FADD.FTZ R10, R10, R17 ;  /* 0x000000110a0a7221 */ /* 0x000fe20000010000 */
[----:B------:R-:W-:Y:S01]  /*136a0*/  FFMA.FTZ R19, R24, R17, R19 ;  /* 0x0000001118137223 */ /* 0x000fe20000010013 */
[----:B------:R-:W-:Y:S01]  /*136b0*/  FADD.FTZ R12, R12, R16 ;  /* 0x000000100c0c7221 */ /* 0x000fe20000010000 */
[----:B------:R-:W-:Y:S01]  /*136c0*/  FFMA.FTZ R13, R16, R14, R13 ;  /* 0x0000000e100d7223 */ /* 0x000fe2000001000d */
[----:B------:R-:W-:Y:S01]  /*136d0*/  FMUL.FTZ R17, R8, R18 ;  /* 0x0000001208117220 */ /* 0x000fe20000410000 */
[----:B------:R-:W-:Y:S01]  /*136e0*/  FMUL.FTZ R20, R20, UR16 ;  /* 0x0000001014147c20 */ /* 0x000fe20008410000 */
[----:B------:R-:W-:Y:S01]  /*136f0*/  FADD.FTZ R21, R21, -UR28 ;  /* 0x8000001c15157e21 */ /* 0x000fe20008010000 */
[----:B------:R-:W-:-:S02]  /*13700*/  HADD2.F32 R14, -RZ, R26.H0_H0 ;  /* 0x2000001aff0e7230 */ /* 0x000fc40000004100 */
[----:B------:R-:W-:Y:S01]  /*13710*/  FADD.FTZ R10, R17, R10 ;  /* 0x0000000a110a7221 */ /* 0x000fe20000010000 */
[----:B------:R-:W-:Y:S01]  /*13720*/  FFMA.FTZ R19, R20, R17, R19 ;  /* 0x0000001114137223 */ /* 0x000fe20000010013 */
[----:B------:R-:W-:Y:S02]  /*13730*/  HADD2.F32 R26, -RZ, R28.H0_H0 ;  /* 0x2000001cff1a7230 */ /* 0x000fe40000004100 */
[----:B------:R-:W-:Y:S01]  /*13740*/  FMUL.FTZ R28, R21, UR16 ;  /* 0x00000010151c7c20 */ /* 0x000fe20008410000 */
[----:B------:R-:W-:Y:S01]  /*13750*/  FADD.FTZ R14, R14, -UR28 ;  /* 0x8000001c0e0e7e21 */ /* 0x000fe20008010000 */
[----:B------:R-:W-:Y:S01]  /*13760*/  FADD.FTZ R15, R15, R22 ;  /* 0x000000160f0f7221 */ /* 0x000fe20000010000 */
[----:B------:R-:W-:Y:S01]  /*13770*/  FFMA.FTZ R11, R22, R24, R11 ;  /* 0x00000018160b7223 */ /* 0x000fe2000001000b */
[----:B------:R-:W-:Y:S01]  /*13780*/  FMUL.FTZ R22, R8, R26 ;  /* 0x0000001a08167220 */ /* 0x000fe20000410000 */
[----:B------:R-:W-:Y:S01]  /*13790*/  FFMA.FTZ R13, R18, R20, R13 ;  /* 0x00000014120d7223 */ /* 0x000fe2000001000d */
[----:B--2---:R-:W-:-:S05]  /*137a0*/  HADD2.F32 R16, -RZ, R25.H0_H0 ;  /* 0x20000019ff107230 */ /* 0x004fca0000004100 */
        /* <DEDUP_REMOVED lines=12> */
.L_x_976:
[----:B-----5:R-:W-:Y:S01]  /*13870*/  HADD2.F32 R10, -RZ, R25.H0_H0 ;  /* 0x20000019ff0a7230 */ /* 0x020fe20000004100 */
[----:B------:R0:W-:Y:S01]  /*13880*/  STL [R1+0x3e8], R5 ;  /* 0x0003e80501007387 */ /* 0x0001e20000100800 */
[----:B------:R-:W-:Y:S02]  /*13890*/  HADD2.F32 R13, -RZ, R23.H0_H0 ;  /* 0x20000017ff0d7230 */ /* 0x000fe40000004100 */
[----:B------:R-:W-:Y:S02]  /*138a0*/  HADD2.F32 R14, -RZ, R41.H0_H0 ;  /* 0x20000029ff0e7230 */ /* 0x000fe40000004100 */
[----:B------:R-:W-:Y:S01]  /*138b0*/  FADD.FTZ R10, R10, -UR28 ;  /* 0x8000001c0a0a7e21 */ /* 0x000fe20008010000 */
[----:B------:R-:W-:Y:S01]  /*138c0*/  HADD2.F32 R15, -RZ, R40.H0_H0 ;  /* 0x20000028ff0f7230 */ /* 0x000fe20000004100 */
[----:B------:R1:W-:Y:S01]  /*138d0*/  STL [R1+0x3f0], R7 ;  /* 0x0003f00701007387 */ /* 0x0003e20000100800 */
[----:B------:R-:W-:Y:S02]  /*138e0*/  HADD2.F32 R19, -RZ, R27.H0_H0 ;  /* 0x2000001bff137230 */ /* 0x000fe40000004100 */
[----:B------:R-:W-:Y:S01]  /*138f0*/  FMUL.FTZ R10, R10, UR16 ;  /* 0x000000100a0a7c20 */ /* 0x000fe20008410000 */
[----:B------:R-:W-:Y:S01]  /*13900*/  FADD.FTZ R14, R14, -UR28 ;  /* 0x8000001c0e0e7e21 */ /* 0x000fe20008010000 */
[----:B------:R-:W-:Y:S01]  /*13910*/  HADD2.F32 R20, -RZ, R34.H0_H0 ;  /* 0x20000022ff147230 */ /* 0x000fe20000004100 */
[----:B0-----:R-:W2:Y:S01]  /*13920*/  LDL.LU.S16 R5, [R1+0x296] ;  /* 0x0002960001057983 */ /* 0x001ea20000300600 */
[----:B------:R-:W-:Y:S01]  /*13930*/  FFMA.FTZ R12, R9, R10, R2 ;  /* 0x0000000a090c7223 */ /* 0x000fe20000010002 */
[----:B------:R-:W-:-:S02]  /*13940*/  HADD2.F32 R21, -RZ, R38.H0_H0 ;  /* 0x20000026ff157230 */ /* 0x000fc40000004100 */
[----:B------:R-:W-:Y:S02]  /*13950*/  HADD2.F32 R22, -RZ, R31.H0_H0 ;  /* 0x2000001fff167230 */ /* 0x000fe40000004100 */
[----:B------:R-:W-:Y:S01]  /*13960*/  FMUL.FTZ R11, R12, -1.4426950216293334961 ;  /* 0xbfb8aa3b0c0b7820 */ /* 0x000fe20000410000 */
[----:B------:R-:W-:Y:S01]  /*13970*/  HADD2.F32 R23, -RZ, R69.H0_H0 ;  /* 0x20000045ff177230 */ /* 0x000fe20000004100 */
[----:B-1----:R-:W3:Y:S01]  /*13980*/  LDL.S16 R7, [R1+0x31c] ;  /* 0x00031c0001077983 */ /* 0x002ee20000100600 */
[----:B------:R-:W-:Y:S02]  /*13990*/  HADD2.F32 R24, -RZ, R68.H0_H0 ;  /* 0x20000044ff187230 */ /* 0x000fe40000004100 */
[----:B------:R-:W-:Y:S01]  /*139a0*/  HADD2.F32 R25, -RZ, R30.H0_H0 ;  /* 0x2000001eff197230 */ /* 0x000fe20000004100 */
[----:B------:R-:W0:Y:S01]  /*139b0*/  MUFU.EX2 R11, R11 ;  /* 0x0000000b000b7308 */ /* 0x000e220000000800 */
[----:B------:R1:W-:Y:S01]  /*139c0*/  STL [R1+0x3ec], R6 ;  /* 0x0003ec0601007387 */ /* 0x0003e20000100800 */
[----:B------:R-:W-:-:S03]  /*139d0*/  HADD2.F32 R31, -RZ, R61.H1_H1 ;  /* 0x3000003dff1f7230 */ /* 0x000fc60000004100 */
[----:B------:R4:W-:Y:S04]  /*139e0*/  STL [R1+0x3e4], R4 ;  /* 0x0003e40401007387 */ /* 0x0009e80000100800 */
[----:B------:R3:W-:Y:S01]  /*139f0*/  STL [R1+0x3e0], R0 ;  /* 0x0003e00001007387 */ /* 0x0007e20000100800 */
[----:B0-----:R-:W-:Y:S01]  /*13a00*/  FADD.FTZ R11, R11, 1 ;  /* 0x3f8000000b0b7421 */ /* 0x001fe20000010000 */
[----:B------:R-:W-:Y:S01]  /*13a10*/  FADD.FTZ R31, R31, -UR28 ;  /* 0x8000001c1f1f7e21 */ /* 0x000fe20008010000 */
[----:B------:R-:W-:Y:S01]  /*13a20*/  HADD2.F32 R38, -RZ, R59.H1_H1 ;  /* 0x3000003bff267230 */ /* 0x000fe20000004100 */
[----:B-1----:R-:W3:Y:S03]  /*13a30*/  LDL.LU.S16 R6, [R1+0x2fa] ;  /* 0x0002fa0001067983 */ /* 0x002ee60000300600 */
[----:B------:R-:W0:Y:S01]  /*13a40*/  MUFU.RCP R11, R11 ;  /* 0x0000000b000b7308 */ /* 0x000e220000001000 */
[----:B------:R-:W-:Y:S01]  /*13a50*/  HADD2.F32 R34, -RZ, R58.H0_H0 ;  /* 0x2000003aff227230 */ /* 0x000fe20000004100 */
[----:B----4-:R-:W4:Y:S01]  /*13a60*/  LDL.LU.S16 R4, [R1+0x31e] ;  /* 0x00031e0001047983 */ /* 0x010f220000300600 */
        /* <DEDUP_REMOVED lines=22> */
[----:B------:R-:W-:Y:S02]  /*13bd0*/  FADD.FTZ R13, RZ, R13 ;  /* 0x0000000dff0d7221 */ /* 0x000fe40000010000 */
        /* <DEDUP_REMOVED lines=129> */
[----:B------:R-:W-:-:S03]  /*143f0*/  FADD.FTZ R15, R22, R15 ;  /* 0x0000000f160f7221 */ /* 0x000fc60000010000 */
[----:B------:R-:W-:-:S04]  /*14400*/  FADD.FTZ R23, R23, -UR28 ;  /* 0x8000001c17177e21 */ /* 0x000fc80008010000 */
        /* <DEDUP_REMOVED lines=22> */
[----:B------:R-:W-:-:S05]  /*14570*/  HADD2.F32 R22, -RZ, R65.H0_H0 ;  /* 0x20000041ff167230 */ /* 0x000fca0000004100 */
[----:B------:R-:W-:Y:S01]  /*14580*/  FADD.FTZ R22, R22, -UR28 ;  /* 0x8000001c16167e21 */ /* 0x000fe20008010000 */
[----:B------:R-:W-:-:S03]  /*14590*/  FADD.FTZ R10, R10, R16 ;  /* 0x000000100a0a7221 */ /* 0x000fc60000010000 */
[----:B------:R-:W-:Y:S01]  /*145a0*/  FMUL.FTZ R22, R22, UR16 ;  /* 0x0000001016167c20 */ /* 0x000fe20008410000 */
[-C--:B------:R-:W-:Y:S01]  /*145b0*/  FFMA.FTZ R12, R19, R16.reuse, R12 ;  /* 0x00000010130c7223 */ /* 0x080fe2000001000c */
[C---:B------:R-:W-:Y:S02]  /*145c0*/  FMUL.FTZ R29, R9.reuse, R16 ;  /* 0x00000010091d7220 */ /* 0x040fe40000410000 */
[----:B------:R-:W-:Y:S02]  /*145d0*/  FFMA.FTZ R16, R9, R22, R2 ;  /* 0x0000001609107223 */ /* 0x000fe40000010002 */
[----:B------:R-:W-:Y:S02]  /*145e0*/  FFMA.FTZ R27, R19, R29, R23 ;  /* 0x0000001d131b7223 */ /* 0x000fe40000010017 */
        /* <DEDUP_REMOVED lines=11> */
[----:B------:R-:W-:-:S03]  /*146a0*/  FADD.FTZ R29, R15, R29 ;  /* 0x0000001d0f1d7221 */ /* 0x000fc60000010000 */
[----:B------:R-:W-:Y:S01]  /*146b0*/  FMUL.FTZ R16, R16, UR16 ;  /* 0x0000001010107c20 */ /* 0x000fe20008410000 */
[----:B------:R-:W-:-:S03]  /*146c0*/  FMUL.FTZ R25, R25, R19 ;  /* 0x0000001319197220 */ /* 0x000fc60000410000 */
[----:B------:R-:W-:-:S04]  /*146d0*/  FFMA.FTZ R15, R8, R16, R3 ;  /* 0x00000010080f7223 */ /* 0x000fc80000010003 */
[----:B------:R-:W-:-:S06]  /*146e0*/  FMUL.FTZ R19, R15, -1.4426950216293334961 ;  /* 0xbfb8aa3b0f137820 */ /* 0x000fcc0000410000 */
[----:B------:R-:W0:Y:S02]  /*146f0*/  MUFU.EX2 R19, R19 ;  /* 0x0000001300137308 */ /* 0x000e240000000800 */
[----:B0-----:R-:W-:-:S06]  /*14700*/  FADD.FTZ R19, R19, 1 ;  /* 0x3f80000013137421 */ /* 0x001fcc0000010000 */
[----:B------:R-:W0:Y:S01]  /*14710*/  MUFU.RCP R19, R19 ;  /* 0x0000001300137308 */ /* 0x000e220000001000 */
[----:B------:R-:W-:-:S05]  /*14720*/  HADD2.F32 R23, -RZ, R65.H1_H1 ;  /* 0x30000041ff177230 */ /* 0x000fca0000004100 */
[----:B0-----:R-:W-:Y:S01]  /*14730*/  FMUL.FTZ R23, R23, R19 ;  /* 0x0000001317177220 */ /* 0x001fe20000410000 */
[----:B------:R-:W-:-:S04]  /*14740*/  FADD.FTZ R19, -R19, 1 ;  /* 0x3f80000013137421 */ /* 0x000fc80000010100 */
[----:B------:R-:W-:-:S04]  /*14750*/  FFMA.FTZ R19, R15, R19, 1 ;  /* 0x3f8000000f137423 */ /* 0x000fc80000010013 */
[----:B------:R-:W-:Y:S01]  /*14760*/  FMUL.FTZ R23, R23, R19 ;  /* 0x0000001317177220 */ /* 0x000fe20000410000 */
[----:B------:R-:W-:-:S05]  /*14770*/  HADD2.F32 R19, -RZ, R63.H0_H0 ;  /* 0x2000003fff137230 */ /* 0x000fca0000004100 */
[----:B------:R-:W-:-:S04]  /*14780*/  FADD.FTZ R19, R19, -UR28 ;  /* 0x8000001c13137e21 */ /* 0x000fc80008010000 */
[----:B------:R-:W-:Y:S01]  /*14790*/  FMUL.FTZ R19, R19, UR16 ;  /* 0x0000001013137c20 */ /* 0x000fe20008410000 */
[----:B------:R-:W-:-:S03]  /*147a0*/  FADD.FTZ R26, R13, R20 ;  /* 0x000000140d1a7221 */ /* 0x000fc60000010000 */
[----:B------:R-:W-:Y:S01]  /*147b0*/  FFMA.FTZ R15, R9, R19, R2 ;  /* 0x00000013090f7223 */ /* 0x000fe20000010002 */
[-C--:B------:R-:W-:Y:S01]  /*147c0*/  FFMA.FTZ R28, R21, R20.reuse, R11 ;  /* 0x00000014151c7223 */ /* 0x080fe2000001000b */
[----:B------:R-:W-:Y:S02]  /*147d0*/  FMUL.FTZ R13, R8, R20 ;  /* 0x00000014080d7220 */ /* 0x000fe40000410000 */
[----:B------:R-:W-:-:S06]  /*147e0*/  FMUL.FTZ R20, R15, -1.4426950216293334961 ;  /* 0xbfb8aa3b0f147820 */ /* 0x000fcc0000410000 */
[----:B------:R-:W0:Y:S02]  /*147f0*/  MUFU.EX2 R20, R20 ;  /* 0x0000001400147308 */ /* 0x000e240000000800 */
[----:B0-----:R-:W-:-:S06]  /*14800*/  FADD.FTZ R20, R20, 1 ;  /* 0x3f80000014147421 */ /* 0x001fcc0000010000 */
[----:B------:R-:W0:Y:S01]  /*14810*/  MUFU.RCP R20, R20 ;  /* 0x0000001400147308 */ /* 0x000e220000001000 */
[----:B------:R-:W-:Y:S01]  /*14820*/  FFMA.FTZ R11, R21, R13, R27 ;  /* 0x0000000d150b7223 */ /* 0x000fe2000001001b */
        /* <DEDUP_REMOVED lines=14> */
[----:B------:R-:W-:Y:S02]  /*14910*/  HADD2.F32 R29, -RZ, R69.H1_H1 ;  /* 0x30000045ff1d7230 */ /* 0x000fe40000004100 */
[----:B------:R-:W-:-:S03]  /*14920*/  FMUL.FTZ R30, R9, R24 ;  /* 0x00000018091e7220 */ /* 0x000fc60000410000 */
[----:B0-----:R-:W-:Y:S01]  /*14930*/  FMUL.FTZ R29, R29, R27 ;  /* 0x0000001b1d1d7220 */ /* 0x001fe20000410000 */
[----:B------:R-:W-:-:S04]  /*14940*/  FADD.FTZ R27, -R27, 1 ;  /* 0x3f8000001b1b7421 */ /* 0x000fc80000010100 */
[----:B------:R-:W-:-:S04]  /*14950*/  FFMA.FTZ R20, R20, R27, 1 ;  /* 0x3f80000014147423 */ /* 0x000fc8000001001b */
[----:B------:R-:W-:Y:S01]  /*14960*/  FMUL.FTZ R20, R29, R20 ;  /* 0x000000141d147220 */ /* 0x000fe20000410000 */
[----:B------:R-:W-:Y:S01]  /*14970*/  FFMA.FTZ R29, R18, R24, R12 ;  /* 0x00000018121d7223 */ /* 0x000fe2000001000c */
[----:B------:R-:W-:Y:S01]  /*14980*/  FMUL.FTZ R12, R31, UR16 ;  /* 0x000000101f0c7c20 */ /* 0x000fe20008410000 */
[----:B------:R-:W-:-:S03]  /*14990*/  FADD.FTZ R27, R10, R24 ;  /* 0x000000180a1b7221 */ /* 0x000fc60000010000 */
[----:B------:R-:W-:Y:S01]  /*149a0*/  FFMA.FTZ R10, R9, R12, R2 ;  /* 0x0000000c090a7223 */ /* 0x000fe20000010002 */
[----:B------:R-:W-:-:S03]  /*149b0*/  FFMA.FTZ R24, R18, R30, R11 ;  /* 0x0000001e12187223 */ /* 0x000fc6000001000b */
        /* <DEDUP_REMOVED lines=35> */
[----:B------:R-:W-:Y:S02]  /*14bf0*/  HADD2.F32 R37, -RZ, R48.H0_H0 ;  /* 0x20000030ff257230 */ /* 0x000fe40000004100 */
[----:B------:R-:W-:-:S03]  /*14c00*/  HADD2.F32 R32, -RZ, R61.H0_H0 ;  /* 0x2000003dff207230 */ /* 0x000fc60000004100 */
        /* <DEDUP_REMOVED lines=11> */
[----:B------:R-:W-:Y:S02]  /*14cc0*/  HADD2.F32 R39, -RZ, R67.H1_H1 ;  /* 0x30000043ff277230 */ /* 0x000fe40000004100 */
[----:B------:R-:W-:Y:S02]  /*14cd0*/  HADD2.F32 R35, -RZ, R58.H1_H1 ;  /* 0x3000003aff237230 */ /* 0x000fe40000004100 */
        /* <DEDUP_REMOVED lines=14> */
[----:B------:R-:W-:-:S05]  /*14dc0*/  HADD2.F32 R33, -RZ, R45.H1_H1 ;  /* 0x3000002dff217230 */ /* 0x000fca0000004100 */
        /* <DEDUP_REMOVED lines=30> */
[----:B------:R-:W-:-:S05]  /*14fb0*/  HADD2.F32 R29, -RZ, R45.H0_H0 ;  /* 0x2000002dff1d7230 */ /* 0x000fca0000004100 */
        /* <DEDUP_REMOVED lines=160> */
[----:B------:R-:W-:Y:S02]  /*159c0*/  HADD2.F32 R10, -RZ, R6.H0_H0 ;  /* 0x20000006ff0a7230 */ /* 0x000fe40000004100 */
[----:B------:R-:W2:Y:S01]  /*159d0*/  LDL.LU.S16 R6, [R1+0x34a] ;  /* 0x00034a0001067983 */ /* 0x000ea20000300600 */
[----:B----4-:R-:W-:-:S03]  /*159e0*/  HADD2.F32 R61, -RZ, R4.H0_H0 ;  /* 0x20000004ff3d7230 */ /* 0x010fc60000004100 */
[----:B------:R-:W4:Y:S01]  /*159f0*/  LDL.LU.S16 R4, [R1+0x342] ;  /* 0x0003420001047983 */ /* 0x000f220000300600 */
[----:B---3--:R-:W-:-:S03]  /*15a00*/  HADD2.F32 R67, -RZ, R7.H0_H0 ;  /* 0x20000007ff437230 */ /* 0x008fc60000004100 */
[----:B------:R-:W3:Y:S01]  /*15a10*/  LDL.S16 R7, [R1+0x33c] ;  /* 0x00033c0001077983 */ /* 0x000ee20000100600 */
[----:B--2---:R-:W-:-:S03]  /*15a20*/  HADD2.F32 R65, -RZ, R6.H0_H0 ;  /* 0x20000006ff417230 */ /* 0x004fc60000004100 */
[----:B------:R-:W2:Y:S01]  /*15a30*/  LDL.LU.S16 R6, [R1+0x33e] ;  /* 0x00033e0001067983 */ /* 0x000ea20000300600 */
[----:B------:R-:W-:-:S03]  /*15a40*/  HADD2.F32 R59, -RZ, R5.H0_H0 ;  /* 0x20000005ff3b7230 */ /* 0x000fc60000004100 */
[----:B------:R-:W2:Y:S01]  /*15a50*/  LDL.S16 R5, [R1+0x344] ;  /* 0x0003440001057983 */ /* 0x000ea20000100600 */
[----:B----4-:R-:W-:-:S03]  /*15a60*/  HADD2.F32 R66, -RZ, R4.H0_H0 ;  /* 0x20000004ff427230 */ /* 0x010fc60000004100 */
[----:B------:R-:W4:Y:S01]  /*15a70*/  LDL.S16 R4, [R1+0x338] ;  /* 0x0003380001047983 */ /* 0x000f220000100600 */
[----:B---3--:R-:W-:-:S03]  /*15a80*/  HADD2.F32 R63, -RZ, R7.H0_H0 ;  /* 0x20000007ff3f7230 */ /* 0x008fc60000004100 */
[----:B------:R-:W3:Y:S01]  /*15a90*/  LDL.S16 R7, [R1+0x334] ;  /* 0x0003340001077983 */ /* 0x000ee20000100600 */
[----:B--2---:R-:W-:-:S03]  /*15aa0*/  HADD2.F32 R57, -RZ, R6.H0_H0 ;  /* 0x20000006ff397230 */ /* 0x004fc60000004100 */
[----:B------:R-:W2:Y:S01]  /*15ab0*/  LDL.LU.S16 R6, [R1+0x336] ;  /* 0x0003360001067983 */ /* 0x000ea20000300600 */
[----:B------:R-:W-:-:S03]  /*15ac0*/  HADD2.F32 R64, -RZ, R5.H0_H0 ;  /* 0x20000005ff407230 */ /* 0x000fc60000004100 */
[----:B------:R-:W2:Y:S01]  /*15ad0*/  LDL.LU.S16 R5, [R1+0x33a] ;  /* 0x00033a0001057983 */ /* 0x000ea20000300600 */
[----:B----4-:R-:W-:-:S03]  /*15ae0*/  HADD2.F32 R62, -RZ, R4.H0_H0 ;  /* 0x20000004ff3e7230 */ /* 0x010fc60000004100 */
[----:B------:R-:W4:Y:S01]  /*15af0*/  LDL.S16 R4, [R1+0x330] ;  /* 0x0003300001047983 */ /* 0x000f220000100600 */
        /* <DEDUP_REMOVED lines=21> */
[----:B---3--:R-:W-:Y:S02]  /*15c50*/  HADD2.F32 R55, -RZ, R7.H0_H0 ;  /* 0x20000007ff377230 */ /* 0x008fe40000004100 */
[----:B------:R-:W3:Y:S01]  /*15c60*/  LDL.S16 R7, [R1+0x32c] ;  /* 0x00032c0001077983 */ /* 0x000ee20000100600 */
[----:B--2---:R-:W-:-:S03]  /*15c70*/  HADD2.F32 R53, -RZ, R6.H0_H0 ;  /* 0x20000006ff357230 */ /* 0x004fc60000004100 */
[----:B------:R-:W2:Y:S01]  /*15c80*/  LDL.LU.S16 R6, [R1+0x32e] ;  /* 0x00032e0001067983 */ /* 0x000ea20000300600 */
[----:B------:R-:W0:Y:S02]  /*15c90*/  MUFU.EX2 R46, R46 ;  /* 0x0000002e002e7308 */ /* 0x000e240000000800 */
[----:B0-----:R-:W-:-:S06]  /*15ca0*/  FADD.FTZ R46, R46, 1 ;  /* 0x3f8000002e2e7421 */ /* 0x001fcc0000010000 */
[----:B------:R-:W0:Y:S01]  /*15cb0*/  MUFU.RCP R46, R46 ;  /* 0x0000002e002e7308 */ /* 0x000e220000001000 */
[----:B------:R-:W-:Y:S01]  /*15cc0*/  FADD.FTZ R59, R59, -UR28 ;  /* 0x8000001c3b3b7e21 */ /* 0x000fe20008010000 */
[----:B------:R-:W-:Y:S02]  /*15cd0*/  HADD2.F32 R60, -RZ, R5.H0_H0 ;  /* 0x20000005ff3c7230 */ /* 0x000fe40000004100 */
[----:B------:R-:W2:Y:S01]  /*15ce0*/  LDL.LU.S16 R5, [R1+0x332] ;  /* 0x0003320001057983 */ /* 0x000ea20000300600 */
        /* <DEDUP_REMOVED lines=35> */
[----:B---3--:R-:W-:Y:S02]  /*15f20*/  HADD2.F32 R58, -RZ, R7.H0_H0 ;  /* 0x20000007ff3a7230 */ /* 0x008fe40000004100 */
[----:B------:R-:W3:Y:S01]  /*15f30*/  LDL.S16 R7, [R1+0x324] ;  /* 0x0003240001077983 */ /* 0x000ee20000100600 */
[----:B----4-:R-:W-:Y:S02]  /*15f40*/  HADD2.F32 R56, -RZ, R4.H0_H0 ;  /* 0x20000004ff387230 */ /* 0x010fe40000004100 */
[----:B------:R-:W-:Y:S01]  /*15f50*/  FADD.FTZ R62, R62, -UR28 ;  /* 0x8000001c3e3e7e21 */ /* 0x000fe20008010000 */
[----:B------:R-:W4:Y:S01]  /*15f60*/  LDL.LU.S16 R4, [R1+0x326] ;  /* 0x0003260001047983 */ /* 0x000f220000300600 */
[----:B------:R-:W-:Y:S01]  /*15f70*/  FADD.FTZ R40, R40, R36 ;  /* 0x0000002428287221 */ /* 0x000fe20000010000 */
[-C--:B------:R-:W-:Y:S01]  /*15f80*/  FFMA.FTZ R41, R33, R36.reuse, R41 ;  /* 0x0000002421297223 */ /* 0x080fe20000010029 */
[----:B------:R-:W-:Y:S01]  /*15f90*/  FMUL.FTZ R36, R8, R36 ;  /* 0x0000002408247220 */ /* 0x000fe20000410000 */
[----:B------:R-:W-:Y:S01]  /*15fa0*/  FMUL.FTZ R62, R62, UR16 ;  /* 0x000000103e3e7c20 */ /* 0x000fe20008410000 */
[----:B0-----:R-:W-:Y:S01]  /*15fb0*/  FMUL.FTZ R57, R57, R37 ;  /* 0x0000002539397220 */ /* 0x001fe20000410000 */
[----:B------:R-:W-:Y:S01]  /*15fc0*/  FADD.FTZ R37, -R37, 1 ;  /* 0x3f80000025257421 */ /* 0x000fe20000010100 */
[----:B------:R-:W-:Y:S01]  /*15fd0*/  FFMA.FTZ R45, R33, R36, R45 ;  /* 0x00000024212d7223 */ /* 0x000fe2000001002d */
[----:B------:R-:W-:-:S02]  /*15fe0*/  FFMA.FTZ R33, R9, R62, R2 ;  /* 0x0000003e09217223 */ /* 0x000fc40000010002 */
[----:B------:R-:W-:Y:S02]  /*15ff0*/  FFMA.FTZ R37, R35, R37, 1 ;  /* 0x3f80000023257423 */ /* 0x000fe40000010025 */
[----:B------:R-:W-:-:S06]  /*16000*/  FMUL.FTZ R35, R33, -1.4426950216293334961 ;  /* 0xbfb8aa3b21237820 */ /* 0x000fcc0000410000 */
[----:B------:R-:W0:Y:S02]  /*16010*/  MUFU.EX2 R35, R35 ;  /* 0x0000002300237308 */ /* 0x000e240000000800 */
[----:B0-----:R-:W-:-:S06]  /*16020*/  FADD.FTZ R35, R35, 1 ;  /* 0x3f80000023237421 */ /* 0x001fcc0000010000 */
[----:B------:R-:W0:Y:S01]  /*16030*/  MUFU.RCP R35, R35 ;  /* 0x0000002300237308 */ /* 0x000e220000001000 */
[----:B------:R-:W-:Y:S01]  /*16040*/  FADD.FTZ R60, R60, -UR28 ;  /* 0x8000001c3c3c7e21 */ /* 0x000fe20008010000 */
[----:B--2---:R-:W-:Y:S02]  /*16050*/  HADD2.F32 R54, -RZ, R6.H0_H0 ;  /* 0x20000006ff367230 */ /* 0x004fe40000004100 */
[----:B------:R-:W2:Y:S01]  /*16060*/  LDL.S16 R6, [R1+0x320] ;  /* 0x0003200001067983 */ /* 0x000ea20000100600 */
        /* <DEDUP_REMOVED lines=24> */
[----:B------:R-:W-:Y:S02]  /*161f0*/  HADD2.F32 R52, -RZ, R5.H0_H0 ;  /* 0x20000005ff347230 */ /* 0x000fe40000004100 */
[----:B------:R-:W-:Y:S02]  /*16200*/  HADD2.F32 R51, -RZ, R51.H0_H0 ;  /* 0x20000033ff337230 */ /* 0x000fe40000004100 */
[----:B------:R-:W-:Y:S01]  /*16210*/  FFMA.FTZ R41, R29, R32, R41 ;  /* 0x000000201d297223 */ /* 0x000fe20000010029 */
[----:B------:R-:W2:Y:S01]  /*16220*/  LDL.S16 R5, [R1+0x318] ;  /* 0x0003180001057983 */ /* 0x000ea20000100600 */
        /* <DEDUP_REMOVED lines=16> */
[----:B------:R-:W-:Y:S01]  /*16330*/  FADD.FTZ R31, R40, R32 ;  /* 0x00000020281f7221 */ /* 0x000fe20000010000 */
        /* <DEDUP_REMOVED lines=8> */
[----:B------:R-:W-:Y:S02]  /*163c0*/  HADD2.F32 R50, -RZ, R50.H0_H0 ;  /* 0x20000032ff327230 */ /* 0x000fe40000004100 */
[----:B---3--:R-:W-:Y:S02]  /*163d0*/  HADD2.F32 R49, -RZ, R7.H0_H0 ;  /* 0x20000007ff317230 */ /* 0x008fe40000004100 */
[----:B------:R-:W3:Y:S01]  /*163e0*/  LDL.LU.S16 R7, [R1+0x322] ;  /* 0x0003220001077983 */ /* 0x000ee20000300600 */
        /* <DEDUP_REMOVED lines=8> */
[----:B------:R-:W0:Y:S01]  /*16470*/  MUFU.EX2 R33, R33 ;  /* 0x0000002100217308 */ /* 0x000e220000000800 */
[----:B----4-:R-:W-:Y:S02]  /*16480*/  HADD2.F32 R48, -RZ, R4.H0_H0 ;  /* 0x20000004ff307230 */ /* 0x010fe40000004100 */
[----:B------:R-:W4:Y:S01]  /*16490*/  LDL.LU.S16 R4, [R1+0x31a] ;  /* 0x00031a0001047983 */ /* 0x000f220000300600 */
[----:B0-----:R-:W-:-:S06]  /*164a0*/  FADD.FTZ R33, R33, 1 ;  /* 0x3f80000021217421 */ /* 0x001fcc0000010000 */
[----:B------:R-:W0:Y:S02]  /*164b0*/  MUFU.RCP R33, R33 ;  /* 0x0000002100217308 */ /* 0x000e240000001000 */
[----:B0-----:R-:W-:Y:S01]  /*164c0*/  FMUL.FTZ R48, R48, R33 ;  /* 0x0000002130307220 */ /* 0x001fe20000410000 */
[----:B------:R-:W-:-:S04]  /*164d0*/  FADD.FTZ R33, -R33, 1 ;  /* 0x3f80000021217421 */ /* 0x000fc80000010100 */
[----:B------:R-:W-:-:S04]  /*164e0*/  FFMA.FTZ R33, R29, R33, 1 ;  /* 0x3f8000001d217423 */ /* 0x000fc80000010021 */
[----:B------:R-:W-:Y:S01]  /*164f0*/  FMUL.FTZ R48, R48, R33 ;  /* 0x0000002130307220 */ /* 0x000fe20000410000 */
[----:B--2---:R-:W-:Y:S02]  /*16500*/  HADD2.F32 R33, -RZ, R6.H0_H0 ;  /* 0x20000006ff217230 */ /* 0x004fe40000004100 */
[----:B------:R-:W2:Y:S01]  /*16510*/  LDL.S16 R6, [R1+0x314] ;  /* 0x0003140001067983 */ /* 0x000ea20000100600 */
[----:B------:R-:W-:-:S04]  /*16520*/  FADD.FTZ R43, R43, R38 ;  /* 0x000000262b2b7221 */ /* 0x000fc80000010000 */
[----:B------:R-:W-:-:S04]  /*16530*/  FADD.FTZ R43, R36, R43 ;  /* 0x0000002b242b7221 */ /* 0x000fc80000010000 */
[----:B------:R-:W-:-:S04]  /*16540*/  FADD.FTZ R43, R43, R34 ;  /* 0x000000222b2b7221 */ /* 0x000fc80000010000 */
[----:B------:R-:W-:Y:S01]  /*16550*/  FADD.FTZ R32, R32, R43 ;  /* 0x0000002b20207221 */ /* 0x000fe20000010000 */
[----:B------:R-:W-:Y:S01]  /*16560*/  FMUL.FTZ R65, R65, R39 ;  /* 0x0000002741417220 */ /* 0x000fe20000410000 */
[----:B------:R-:W-:Y:S02]  /*16570*/  HADD2.F32 R43, -RZ, R5.H0_H0 ;  /* 0x20000005ff2b7230 */ /* 0x000fe40000004100 */
[----:B------:R-:W2:Y:S01]  /*16580*/  LDL.S16 R5, [R1+0x310] ;  /* 0x0003100001057983 */ /* 0x000ea20000100600 */
[----:B------:R-:W-:Y:S01]  /*16590*/  FMUL.FTZ R57, R57, R37 ;  /* 0x0000002539397220 */ /* 0x000fe20000410000 */
[----:B---3--:R-:W-:Y:S02]  /*165a0*/  HADD2.F32 R40, -RZ, R7.H0_H0 ;  /* 0x20000007ff287230 */ /* 0x008fe40000004100 */
[----:B------:R-:W3:Y:S01]  /*165b0*/  LDL.LU.S16 R7, [R1+0x316] ;  /* 0x0003160001077983 */ /* 0x000ee20000300600 */
[----:B----4-:R-:W-:-:S03]  /*165c0*/  HADD2.F32 R39, -RZ, R4.H0_H0 ;  /* 0x20000004ff277230 */ /* 0x010fc60000004100 */
[----:B------:R-:W4:Y:S01]  /*165d0*/  LDL.LU.S16 R4, [R1+0x312] ;  /* 0x0003120001047983 */ /* 0x000f220000300600 */
[----:B--2---:R-:W-:-:S03]  /*165e0*/  HADD2.F32 R37, -RZ, R6.H0_H0 ;  /* 0x20000006ff257230 */ /* 0x004fc60000004100 */
[----:B------:R-:W2:Y:S01]  /*165f0*/  LDL.S16 R6, [R1+0x30c] ;  /* 0x00030c0001067983 */ /* 0x000ea20000100600 */
[----:B------:R-:W-:Y:S01]  /*16600*/  FMUL.FTZ R53, R53, R35 ;  /* 0x0000002335357220 */ /* 0x000fe20000410000 */
[----:B------:R-:W-:Y:S02]  /*16610*/  HADD2.F32 R38, -RZ, R5.H0_H0 ;  /* 0x20000005ff267230 */ /* 0x000fe40000004100 */
[----:B------:R-:W2:Y:S01]  /*16620*/  LDL.S16 R5, [R1+0x308] ;  /* 0x0003080001057983 */ /* 0x000ea20000100600 */
[----:B------:R-:W-:Y:S01]  /*16630*/  FADD.FTZ R33, R33, -UR28 ;  /* 0x8000001c21217e21 */ /* 0x000fe20008010000 */
[----:B------:R-:W-:Y:S01]  /*16640*/  FADD.FTZ R42, R42, R30 ;  /* 0x0000001e2a2a7221 */ /* 0x000fe20000010000 */
[-C--:B------:R-:W-:Y:S01]  /*16650*/  FFMA.FTZ R29, R27, R30.reuse, R44 ;  /* 0x0000001e1b1d7223 */ /* 0x080fe2000001002c */
[----:B------:R-:W-:Y:S01]  /*16660*/  FMUL.FTZ R30, R9, R30 ;  /* 0x0000001e091e7220 */ /* 0x000fe20000410000 */
[----:B------:R-:W-:-:S03]  /*16670*/  FMUL.FTZ R44, R33, UR16 ;  /* 0x00000010212c7c20 */ /* 0x000fc60008410000 */
[----:B------:R-:W-:Y:S01]  /*16680*/  FFMA.FTZ R45, R27, R30, R45 ;  /* 0x0000001e1b2d7223 */ /* 0x000fe2000001002d */
[----:B------:R-:W-:-:S04]  /*16690*/  FFMA.FTZ R27, R9, R44, R2 ;  /* 0x0000002c091b7223 */ /* 0x000fc80000010002 */
[----:B------:R-:W-:-:S06]  /*166a0*/  FMUL.FTZ R33, R27, -1.4426950216293334961 ;  /* 0xbfb8aa3b1b217820 */ /* 0x000fcc0000410000 */
[----:B------:R-:W0:Y:S01]  /*166b0*/  MUFU.EX2 R33, R33 ;  /* 0x0000002100217308 */ /* 0x000e220000000800 */
[----:B---3--:R-:W-:Y:S02]  /*166c0*/  HADD2.F32 R35, -RZ, R7.H0_H0 ;  /* 0x20000007ff237230 */ /* 0x008fe40000004100 */
[----:B------:R-:W3:Y:S01]  /*166d0*/  LDL.LU.S16 R7, [R1+0x30e] ;  /* 0x00030e0001077983 */ /* 0x000ee20000300600 */
[----:B----4-:R-:W-:-:S03]  /*166e0*/  HADD2.F32 R36, -RZ, R4.H0_H0 ;  /* 0x20000004ff247230 */ /* 0x010fc60000004100 */
[----:B------:R-:W4:Y:S01]  /*166f0*/  LDL.LU.S16 R4, [R1+0x30a] ;  /* 0x00030a0001047983 */ /* 0x000f220000300600 */
[----:B0-----:R-:W-:-:S06]  /*16700*/  FADD.FTZ R33, R33, 1 ;  /* 0x3f80000021217421 */ /* 0x001fcc0000010000 */
[----:B------:R-:W0:Y:S01]  /*16710*/  MUFU.RCP R33, R33 ;  /* 0x0000002100217308 */ /* 0x000e220000001000 */
[----:B--2---:R-:W-:Y:S02]  /*16720*/  HADD2.F32 R34, -RZ, R6.H0_H0 ;  /* 0x20000006ff227230 */ /* 0x004fe40000004100 */
[----:B------:R-:W2:Y:S01]  /*16730*/  LDL.S16 R6, [R1+0x304] ;  /* 0x0003040001067983 */ /* 0x000ea20000100600 */
[----:B------:R-:W-:Y:S01]  /*16740*/  FADD.FTZ R40, R40, -UR28 ;  /* 0x8000001c28287e21 */ /* 0x000fe20008010000 */
[----:B0-----:R-:W-:Y:S01]  /*16750*/  FMUL.FTZ R43, R43, R33 ;  /* 0x000000212b2b7220 */ /* 0x001fe20000410000 */
[----:B------:R-:W-:Y:S02]  /*16760*/  FADD.FTZ R33, -R33, 1 ;  /* 0x3f80000021217421 */ /* 0x000fe40000010100 */
[----:B------:R-:W-:Y:S02]  /*16770*/  FMUL.FTZ R40, R40, UR16 ;  /* 0x0000001028287c20 */ /* 0x000fe40008410000 */
[----:B------:R-:W-:-:S02]  /*16780*/  FFMA.FTZ R33, R27, R33, 1 ;  /* 0x3f8000001b217423 */ /* 0x000fc40000010021 */
[----:B------:R-:W-:Y:S01]  /*16790*/  FFMA.FTZ R27, R8, R40, R3 ;  /* 0x00000028081b7223 */ /* 0x000fe20000010003 */
[----:B------:R-:W-:-:S03]  /*167a0*/  FADD.FTZ R32, R32, R30 ;  /* 0x0000001e20207221 */ /* 0x000fc60000010000 */
        /* <DEDUP_REMOVED lines=8> */
[----:B------:R-:W-:-:S04]  /*16830*/  FFMA.FTZ R30, R27, R30, 1 ;  /* 0x3f8000001b1e7423 */ /* 0x000fc8000001001e */
[----:B------:R-:W-:Y:S01]  /*16840*/  FMUL.FTZ R39, R39, R30 ;  /* 0x0000001e27277220 */ /* 0x000fe20000410000 */
[----:B------:R-:W-:Y:S01]  /*16850*/  FFMA.FTZ R30, R9, R37, R2 ;  /* 0x00000025091e7223 */ /* 0x000fe20000010002 */
[----:B------:R-:W-:-:S03]  /*16860*/  FADD.FTZ R27, R31, R28 ;  /* 0x0000001c1f1b7221 */ /* 0x000fc60000010000 */
[----:B------:R-:W-:-:S06]  /*16870*/  FMUL.FTZ R31, R30, -1.4426950216293334961 ;  /* 0xbfb8aa3b1e1f7820 */ /* 0x000fcc0000410000 */
[----:B------:R-:W0:Y:S02]  /*16880*/  MUFU.EX2 R31, R31 ;  /* 0x0000001f001f7308 */ /* 0x000e240000000800 */
[----:B0-----:R-:W-:-:S06]  /*16890*/  FADD.FTZ R31, R31, 1 ;  /* 0x3f8000001f1f7421 */ /* 0x001fcc0000010000 */
[----:B------:R-:W0:Y:S01]  /*168a0*/  MUFU.RCP R31, R31 ;  /* 0x0000001f001f7308 */ /* 0x000e220000001000 */
[----:B------:R-:W-:Y:S01]  /*168b0*/  FADD.FTZ R35, R35, -UR28 ;  /* 0x8000001c23237e21 */ /* 0x000fe20008010000 */
[-C--:B------:R-:W-:Y:S01]  /*168c0*/  FFMA.FTZ R41, R25, R28.reuse, R41 ;  /* 0x0000001c19297223 */ /* 0x080fe20000010029 */
        /* <DEDUP_REMOVED lines=13> */
[----:B------:R-:W-:Y:S02]  /*169a0*/  HADD2.F32 R33, -RZ, R5.H0_H0 ;  /* 0x20000005ff217230 */ /* 0x000fe40000004100 */
        /* <DEDUP_REMOVED lines=17> */
[----:B---3--:R-:W-:Y:S02]  /*16ac0*/  HADD2.F32 R31, -RZ, R7.H0_H0 ;  /* 0x20000007ff1f7230 */ /* 0x008fe40000004100 */
[----:B------:R-:W3:Y:S01]  /*16ad0*/  LDL.LU.S16 R7, [R1+0x306] ;  /* 0x0003060001077983 */ /* 0x000ee20000300600 */
[----:B0-----:R-:W-:Y:S01]  /*16ae0*/  FMUL.FTZ R33, R33, R28 ;  /* 0x0000001c21217220 */ /* 0x001fe20000410000 */
[----:B------:R-:W-:-:S04]  /*16af0*/  FADD.FTZ R28, -R28, 1 ;  /* 0x3f8000001c1c7421 */ /* 0x000fc80000010100 */
[----:B------:R-:W-:Y:S01]  /*16b00*/  FFMA.FTZ R28, R23, R28, 1 ;  /* 0x3f800000171c7423 */ /* 0x000fe2000001001c */
[----:B------:R-:W-:Y:S01]  /*16b10*/  FADD.FTZ R23, R32, R26 ;  /* 0x0000001a20177221 */ /* 0x000fe20000010000 */
[----:B----4-:R-:W-:Y:S02]  /*16b20*/  HADD2.F32 R32, -RZ, R4.H0_H0 ;  /* 0x20000004ff207230 */ /* 0x010fe40000004100 */
[----:B------:R-:W4:Y:S01]  /*16b30*/  LDL.LU.S16 R4, [R1+0x302] ;  /* 0x0003020001047983 */ /* 0x000f220000300600 */
[----:B------:R-:W-:Y:S01]  /*16b40*/  FMUL.FTZ R36, R36, R30 ;  /* 0x0000001e24247220 */ /* 0x000fe20000410000 */
[----:B--2---:R-:W-:Y:S02]  /*16b50*/  HADD2.F32 R30, -RZ, R6.H0_H0 ;  /* 0x20000006ff1e7230 */ /* 0x004fe40000004100 */
[----:B------:R-:W2:Y:S01]  /*16b60*/  LDL.S16 R6, [R1+0x2fc] ;  /* 0x0002fc0001067983 */ /* 0x000ea20000100600 */
[----:B------:R-:W-:-:S04]  /*16b70*/  FADD.FTZ R31, R31, -UR28 ;  /* 0x8000001c1f1f7e21 */ /* 0x000fc80008010000 */
[----:B------:R-:W-:Y:S01]  /*16b80*/  FMUL.FTZ R31, R31, UR16 ;  /* 0x000000101f1f7c20 */ /* 0x000fe20008410000 */
[----:B------:R-:W-:-:S03]  /*16b90*/  FMUL.FTZ R33, R33, R28 ;  /* 0x0000001c21217220 */ /* 0x000fc60000410000 */
[----:B------:R-:W-:-:S04]  /*16ba0*/  FFMA.FTZ R26, R8, R31, R3 ;  /* 0x0000001f081a7223 */ /* 0x000fc80000010003 */
[----:B------:R-:W-:Y:S01]  /*16bb0*/  FMUL.FTZ R28, R26, -1.4426950216293334961 ;  /* 0xbfb8aa3b1a1c7820 */ /* 0x000fe20000410000 */
[----:B------:R-:W-:-:S05]  /*16bc0*/  FADD.FTZ R42, R27, R24 ;  /* 0x000000181b2a7221 */ /* 0x000fca0000010000 */
[----:B------:R-:W0:Y:S02]  /*16bd0*/  MUFU.EX2 R28, R28 ;  /* 0x0000001c001c7308 */ /* 0x000e240000000800 */
[----:B0-----:R-:W-:-:S06]  /*16be0*/  FADD.FTZ R28, R28, 1 ;  /* 0x3f8000001c1c7421 */ /* 0x001fcc0000010000 */
[----:B------:R-:W0:Y:S01]  /*16bf0*/  MUFU.RCP R28, R28 ;  /* 0x0000001c001c7308 */ /* 0x000e220000001000 */
[----:B------:R-:W-:Y:S01]  /*16c00*/  FADD.FTZ R30, R30, -UR28 ;  /* 0x8000001c1e1e7e21 */ /* 0x000fe20008010000 */
[-C--:B------:R-:W-:Y:S01]  /*16c10*/  FFMA.FTZ R68, R22, R24.reuse, R41 ;  /* 0x0000001816447223 */ /* 0x080fe20000010029 */
[----:B------:R-:W-:Y:S02]  /*16c20*/  FMUL.FTZ R24, R8, R24 ;  /* 0x0000001808187220 */ /* 0x000fe40000410000 */
[----:B------:R-:W-:Y:S02]  /*16c30*/  FMUL.FTZ R30, R30, UR16 ;  /* 0x000000101e1e7c20 */ /* 0x000fe40008410000 */
[----:B------:R-:W-:Y:S02]  /*16c40*/  FFMA.FTZ R22, R22, R24, R25 ;  /* 0x0000001816167223 */ /* 0x000fe40000010019 */
[----:B------:R-:W-:Y:S01]  /*16c50*/  FFMA.FTZ R25, R9, R30, R2 ;  /* 0x0000001e09197223 */ /* 0x000fe20000010002 */
[----:B0-----:R-:W-:Y:S01]  /*16c60*/  FMUL.FTZ R32, R32, R28 ;  /* 0x0000001c20207220 */ /* 0x001fe20000410000 */
[----:B------:R-:W-:-:S04]  /*16c70*/  FADD.FTZ R28, -R28, 1 ;  /* 0x3f8000001c1c7421 */ /* 0x000fc80000010100 */
[----:B------:R-:W-:Y:S01]  /*16c80*/  FFMA.FTZ R28, R26, R28, 1 ;  /* 0x3f8000001a1c7423 */ /* 0x000fe2000001001c */
[----:B------:R-:W-:-:S06]  /*16c90*/  FMUL.FTZ R26, R25, -1.4426950216293334961 ;  /* 0xbfb8aa3b191a7820 */ /* 0x000fcc0000410000 */
[----:B------:R-:W0:Y:S01]  /*16ca0*/  MUFU.EX2 R26, R26 ;  /* 0x0000001a001a7308 */ /* 0x000e220000000800 */
[----:B------:R-:W-:Y:S01]  /*16cb0*/  FMUL.FTZ R32, R32, R28 ;  /* 0x0000001c20207220 */ /* 0x000fe20000410000 */
[----:B------:R-:W-:Y:S02]  /*16cc0*/  HADD2.F32 R29, -RZ, R5.H0_H0 ;  /* 0x20000005ff1d7230 */ /* 0x000fe40000004100 */
[----:B------:R-:W2:Y:S01]  /*16cd0*/  LDL.S16 R5, [R1+0x2f4] ;  /* 0x0002f40001057983 */ /* 0x000ea20000100600 */
[----:B0-----:R-:W-:-:S06]  /*16ce0*/  FADD.FTZ R26, R26, 1 ;  /* 0x3f8000001a1a7421 */ /* 0x001fcc0000010000 */
[----:B------:R-:W0:Y:S01]  /*16cf0*/  MUFU.RCP R26, R26 ;  /* 0x0000001a001a7308 */ /* 0x000e220000001000 */
[----:B---3--:R-:W-:Y:S02]  /*16d00*/  HADD2.F32 R27, -RZ, R7.H0_H0 ;  /* 0x20000007ff1b7230 */ /* 0x008fe40000004100 */
[----:B------:R-:W3:Y:S01]  /*16d10*/  LDL.LU.S16 R7, [R1+0x2fe] ;  /* 0x0002fe0001077983 */ /* 0x000ee20000300600 */
[----:B----4-:R-:W-:-:S03]  /*16d20*/  HADD2.F32 R28, -RZ, R4.H0_H0 ;  /* 0x20000004ff1c7230 */ /* 0x010fc60000004100 */
[----:B------:R-:W4:Y:S01]  /*16d30*/  LDL.LU.S16 R4, [R1+0x2f6] ;  /* 0x0002f60001047983 */ /* 0x000f220000300600 */
[----:B0-----:R-:W-:Y:S01]  /*16d40*/  FMUL.FTZ R29, R29, R26 ;  /* 0x0000001a1d1d7220 */ /* 0x001fe20000410000 */
[----:B------:R-:W-:-:S04]  /*16d50*/  FADD.FTZ R26, -R26, 1 ;  /* 0x3f8000001a1a7421 */ /* 0x000fc80000010100 */
[----:B------:R-:W-:Y:S01]  /*16d60*/  FFMA.FTZ R26, R25, R26, 1 ;  /* 0x3f800000191a7423 */ /* 0x000fe2000001001a */
[----:B--2---:R-:W-:Y:S02]  /*16d70*/  HADD2.F32 R25, -RZ, R6.H0_H0 ;  /* 0x20000006ff197230 */ /* 0x004fe40000004100 */
[----:B------:R-:W2:Y:S01]  /*16d80*/  LDL.S16 R6, [R1+0x2f0] ;  /* 0x0002f00001067983 */ /* 0x000ea20000100600 */
        /* <DEDUP_REMOVED lines=24> */
[----:B------:R-:W-:Y:S01]  /*16f10*/  FADD.FTZ R47, R47, R21 ;  /* 0x000000152f2f7221 */ /* 0x000fe20000010000 */
[----:B------:R-:W-:Y:S02]  /*16f20*/  HADD2.F32 R26, -RZ, R5.H0_H0 ;  /* 0x20000005ff1a7230 */ /* 0x000fe40000004100 */
[----:B------:R-:W2:Y:S03]  /*16f30*/  LDL.S16 R5, [R1+0x2ec] ;  /* 0x0002ec0001057983 */ /* 0x000ea60000100600 */
[----:B0-----:R-:W-:Y:S01]  /*16f40*/  FMUL.FTZ R26, R26, R23 ;  /* 0x000000171a1a7220 */ /* 0x001fe20000410000 */
[----:B------:R-:W-:-:S04]  /*16f50*/  FADD.FTZ R23, -R23, 1 ;  /* 0x3f80000017177421 */ /* 0x000fc80000010100 */
[----:B------:R-:W-:-:S04]  /*16f60*/  FFMA.FTZ R23, R19, R23, 1 ;  /* 0x3f80000013177423 */ /* 0x000fc80000010017 */
[----:B------:R-:W-:Y:S01]  /*16f70*/  FMUL.FTZ R26, R26, R23 ;  /* 0x000000171a1a7220 */ /* 0x000fe20000410000 */
[----:B------:R-:W-:Y:S01]  /*16f80*/  FMUL.FTZ R28, R28, R24 ;  /* 0x000000181c1c7220 */ /* 0x000fe20000410000 */
[----:B---3--:R-:W-:Y:S02]  /*16f90*/  HADD2.F32 R19, -RZ, R7.H0_H0 ;  /* 0x20000007ff137230 */ /* 0x008fe40000004100 */
[----:B------:R-:W3:Y:S03]  /*16fa0*/  LDL.LU.S16 R7, [R1+0x2f2] ;  /* 0x0002f20001077983 */ /* 0x000ee60000300600 */
[----:B------:R-:W-:-:S04]  /*16fb0*/  FADD.FTZ R19, R19, -UR28 ;  /* 0x8000001c13137e21 */ /* 0x000fc80008010000 */
[----:B------:R-:W-:-:S04]  /*16fc0*/  FMUL.FTZ R23, R19, UR16 ;  /* 0x0000001013177c20 */ /* 0x000fc80008410000 */
[----:B------:R-:W-:-:S04]  /*16fd0*/  FFMA.FTZ R19, R8, R23, R3 ;  /* 0x0000001708137223 */ /* 0x000fc80000010003 */
        /* <DEDUP_REMOVED lines=11> */
[----:B------:R-:W2:Y:S03]  /*17090*/  LDL.S16 R6, [R1+0x2e8] ;  /* 0x0002e80001067983 */ /* 0x000ea60000100600 */
        /* <DEDUP_REMOVED lines=11> */
[----:B------:R-:W-:Y:S01]  /*17150*/  FADD.FTZ R47, R19, R47 ;  /* 0x0000002f132f7221 */ /* 0x000fe20000010000 */
[----:B------:R-:W-:Y:S02]  /*17160*/  HADD2.F32 R68, -RZ, R5.H0_H0 ;  /* 0x20000005ff447230 */ /* 0x000fe40000004100 */
[----:B------:R-:W2:Y:S03]  /*17170*/  LDL.S16 R5, [R1+0x2e4] ;  /* 0x0002e40001057983 */ /* 0x000ea60000100600 */
[----:B0-----:R-:W-:Y:S01]  /*17180*/  FMUL.FTZ R68, R68, R22 ;  /* 0x0000001644447220 */ /* 0x001fe20000410000 */
[----:B------:R-:W-:-:S04]  /*17190*/  FADD.FTZ R22, -R22, 1 ;  /* 0x3f80000016167421 */ /* 0x000fc80000010100 */
[----:B------:R-:W-:-:S04]  /*171a0*/  FFMA.FTZ R22, R18, R22, 1 ;  /* 0x3f80000012167423 */ /* 0x000fc80000010016 */
        /* <DEDUP_REMOVED lines=14> */
[----:B------:R-:W-:Y:S01]  /*17290*/  FFMA.FTZ R19, R19, R68, 1 ;  /* 0x3f80000013137423 */ /* 0x000fe20000010044 */
[----:B--2---:R-:W-:Y:S02]  /*172a0*/  HADD2.F32 R68, -RZ, R6.H0_H0 ;  /* 0x20000006ff447230 */ /* 0x004fe40000004100 */
[----:B------:R-:W2:Y:S03]  /*172b0*/  LDL.S16 R6, [R1+0x2e0] ;  /* 0x0002e00001067983 */ /* 0x000ea60000100600 */
        /* <DEDUP_REMOVED lines=11> */
[----:B------:R0:W1:Y:S01]  /*17370*/  MUFU.RCP R68, R15 ;  /* 0x0000000f00447308 */ /* 0x0000620000001000 */
[----:B------:R3:W-:Y:S01]  /*17380*/  STL [R1+0x210], R0 ;  /* 0x0002100001007387 */ /* 0x0007e20000100800 */
[----:B------:R-:W-:Y:S01]  /*17390*/  FADD.FTZ R47, R47, R13 ;  /* 0x0000000d2f2f7221 */ /* 0x000fe20000010000 */
[----:B0-----:R-:W-:Y:S02]  /*173a0*/  HADD2.F32 R15, -RZ, R5.H0_H0 ;  /* 0x20000005ff0f7230 */ /* 0x001fe40000004100 */
[----:B------:R-:W2:Y:S03]  /*173b0*/  LDL.S16 R5, [R1+0x2dc] ;  /* 0x0002dc0001057983 */ /* 0x000ea60000100600 */
[----:B-1----:R-:W-:Y:S01]  /*173c0*/  FMUL.FTZ R15, R15, R68 ;  /* 0x000000440f0f7220 */ /* 0x002fe20000410000 */
        /* <DEDUP_REMOVED lines=265> */
[----:B-1----:R-:W-:-:S04]  /*18460*/  FMUL.FTZ R0, R66, UR16 ;  /* 0x0000001042007c20 */ /* 0x002fc80008410000 */
        /* <DEDUP_REMOVED lines=117> */
[----:B------:R-:W0:Y:S01]  /*18bc0*/  MUFU.RCP R58, R58 ;  /* 0x0000003a003a7308 */ /* 0x000e220000001000 */
[----:B------:R1:W-:Y:S01]  /*18bd0*/  STL [R1+0x300], R0 ;  /* 0x0003000001007387 */ /* 0x0003e20000100800 */
[----:B0-----:R-:W-:Y:S01]  /*18be0*/  FMUL.FTZ R69, R69, R58 ;  /* 0x0000003a45457220 */ /* 0x001fe20000410000 */
[----:B------:R-:W-:-:S04]  /*18bf0*/  FADD.FTZ R58, -R58, 1 ;  /* 0x3f8000003a3a7421 */ /* 0x000fc80000010100 */
[----:B------:R-:W-:-:S04]  /*18c00*/  FFMA.FTZ R58, R60, R58, 1 ;  /* 0x3f8000003c3a7423 */ /* 0x000fc8000001003a */
[----:B-1----:R-:W-:Y:S01]  /*18c10*/  FMUL.FTZ R0, R69, R58 ;  /* 0x0000003a45007220 */ /* 0x002fe20000410000 */
[----:B--2---:R-:W-:Y:S02]  /*18c20*/  HADD2.F32 R58, -RZ, R6.H0_H0 ;  /* 0x20000006ff3a7230 */ /* 0x004fe40000004100 */
[----:B------:R-:W2:Y:S03]  /*18c30*/  LDL.S16 R6, [R1+0x280] ;  /* 0x0002800001067983 */ /* 0x000ea60000100600 */
        /* <DEDUP_REMOVED lines=89> */
[----:B------:R-:W2:Y:S03]  /*191d0*/  LDL.LU.S16 R5, [R1+0x25e] ;  /* 0x00025e0001057983 */ /* 0x000ea60000300600 */
        /* <DEDUP_REMOVED lines=19> */
[----:B------:R-:W2:Y:S04]  /*19310*/  LDL.S16 R6, [R1+0x350] ;  /* 0x0003500001067983 */ /* 0x000ea80000100600 */
        /* <DEDUP_REMOVED lines=59> */
[----:B------:R-:W-:Y:S01]  /*196d0*/  FFMA.FTZ R43, R43, R40, 1 ;  /* 0x3f8000002b2b7423 */ /* 0x000fe20000010028 */
[----:B---3--:R-:W-:Y:S02]  /*196e0*/  HADD2.F32 R40, -RZ, R7.H0_H0 ;  /* 0x20000007ff287230 */ /* 0x008fe40000004100 */
[----:B------:R-:W3:Y:S03]  /*196f0*/  LDL.S16 R7, [R1+0x358] ;  /* 0x0003580001077983 */ /* 0x000ee60000100600 */
        /* <DEDUP_REMOVED lines=66> */
[----:B------:R-:W-:-:S03]  /*19b20*/  HADD2.F32 R50, -RZ, R5.H0_H0 ;  /* 0x20000005ff327230 */ /* 0x000fc60000004100 */
[----:B------:R-:W2:Y:S02]  /*19b30*/  LDL.LU.S16 R5, [R1+0x366] ;  /* 0x0003660001057983 */ /* 0x000ea40000300600 */
        /* <DEDUP_REMOVED lines=72> */
[----:B------:R-:W-:Y:S01]  /*19fc0*/  FMUL.FTZ R48, R48, R38 ;  /* 0x0000002630307220 */ /* 0x000fe20000410000 */
        /* <DEDUP_REMOVED lines=145> */
[----:B------:R-:W-:Y:S01]  /*1a8e0*/  FMUL.FTZ R44, R44, R30 ;  /* 0x0000001e2c2c7220 */ /* 0x000fe20000410000 */
        /* <DEDUP_REMOVED lines=36> */
[----:B------:R-:W-:Y:S04]  /*1ab30*/  STL [R1+0x294], R0 ;  /* 0x0002940001007387 */ /* 0x000fe80000100800 */
[----:B------:R1:W-:Y:S04]  /*1ab40*/  STL [R1+0x414], R59 ;  /* 0x0004143b01007387 */ /* 0x0003e80000100800 */
[----:B-1----:R-:W2:Y:S01]  /*1ab50*/  LDL.LU R59, [R1+0x210] ;  /* 0x00021000013b7983 */ /* 0x002ea20000300800 */
        /* <DEDUP_REMOVED lines=55> */
[----:B----4-:R-:W-:Y:S02]  /*1aed0*/  HADD2.F32 R26, -RZ, R4.H0_H0 ;  /* 0x20000004ff1a7230 */ /* 0x010fe40000004100 */
[----:B------:R-:W4:Y:S03]  /*1aee0*/  LDL.LU.S16 R4, [R1+0x386] ;  /* 0x0003860001047983 */ /* 0x000f260000300600 */
[----:B0-----:R-:W-:Y:S01]  /*1aef0*/  FMUL.FTZ R26, R26, R19 ;  /* 0x000000131a1a7220 */ /* 0x001fe20000410000 */
[----:B------:R-:W-:-:S04]  /*1af00*/  FADD.FTZ R19, -R19, 1 ;  /* 0x3f80000013137421 */ /* 0x000fc80000010100 */
[----:B------:R-:W-:-:S04]  /*1af10*/  FFMA.FTZ R19, R24, R19, 1 ;  /* 0x3f80000018137423 */ /* 0x000fc80000010013 */
[----:B------:R-:W-:Y:S01]  /*1af20*/  FMUL.FTZ R26, R26, R19 ;  /* 0x000000131a1a7220 */ /* 0x000fe20000410000 */
[-C--:B------:R-:W-:Y:S01]  /*1af30*/  FFMA.FTZ R19, R59, R15.reuse, R31 ;  /* 0x0000000f3b137223 */ /* 0x080fe2000001001f */
[----:B------:R-:W-:-:S04]  /*1af40*/  FMUL.FTZ R15, R9, R15 ;  /* 0x0000000f090f7220 */ /* 0x000fc80000410000 */
[----:B------:R-:W-:Y:S02]  /*1af50*/  FFMA.FTZ R22, R59, R15, R22 ;  /* 0x0000000f3b167223 */ /* 0x000fe40000010016 */
[----:B------:R-:W4:Y:S01]  /*1af60*/  LDL.LU R59, [R1+0x214] ;  /* 0x00021400013b7983 */ /* 0x000f220000300800 */
[----:B--2---:R-:W-:-:S03]  /*1af70*/  HADD2.F32 R24, -RZ, R6.H0_H0 ;  /* 0x20000006ff187230 */ /* 0x004fc60000004100 */
[----:B------:R-:W2:Y:S02]  /*1af80*/  LDL.S16 R6, [R1+0x388] ;  /* 0x0003880001067983 */ /* 0x000ea40000100600 */
        /* <DEDUP_REMOVED lines=36> */
[----:B--2---:R-:W-:Y:S02]  /*1b1d0*/  HADD2.F32 R27, -RZ, R6.H0_H0 ;  /* 0x20000006ff1b7230 */ /* 0x004fe40000004100 */
[----:B------:R-:W2:Y:S03]  /*1b1e0*/  LDL.S16 R6, [R1+0x390] ;  /* 0x0003900001067983 */ /* 0x000ea60000100600 */
        /* <DEDUP_REMOVED lines=38> */
[----:B------:R-:W2:Y:S03]  /*1b450*/  LDL.LU.S16 R6, [R1+0x396] ;  /* 0x0003960001067983 */ /* 0x000ea60000300600 */
        /* <DEDUP_REMOVED lines=35> */
[----:B--2---:R-:W-:-:S03]  /*1b690*/  HADD2.F32 R21, -RZ, R6.H0_H0 ;  /* 0x20000006ff157230 */ /* 0x004fc60000004100 */
[----:B------:R-:W2:Y:S02]  /*1b6a0*/  LDL.LU.S16 R6, [R1+0x398] ;  /* 0x0003980001067983 */ /* 0x000ea40000300600 */
        /* <DEDUP_REMOVED lines=17> */
[----:B------:R-:W-:Y:S01]  /*1b7c0*/  FADD.FTZ R23, R23, R16 ;  /* 0x0000001017177221 */ /* 0x000fe20000010000 */
        /* <DEDUP_REMOVED lines=15> */
[----:B------:R-:W-:Y:S01]  /*1b8c0*/  FMUL.FTZ R16, R9, R16 ;  /* 0x0000001009107220 */ /* 0x000fe20000410000 */
[----:B--2---:R-:W-:-:S03]  /*1b8d0*/  HADD2.F32 R20, -RZ, R6.H0_H0 ;  /* 0x20000006ff147230 */ /* 0x004fc60000004100 */
[----:B------:R-:W-:Y:S01]  /*1b8e0*/  FFMA.FTZ R19, R59, R16, R19 ;  /* 0x000000103b137223 */ /* 0x000fe20000010013 */
[----:B------:R-:W2:Y:S04]  /*1b8f0*/  LDL.S16 R6, [R1+0x3a8] ;  /* 0x0003a80001067983 */ /* 0x000ea80000100600 */
        /* <DEDUP_REMOVED lines=27> */
[----:B----4-:R-:W-:Y:S01]  /*1bab0*/  HADD2.F32 R69, -RZ, R4.H0_H0 ;  /* 0x20000004ff457230 */ /* 0x010fe20000004100 */
[----:B------:R1:W-:Y:S04]  /*1bac0*/  STL [R1+0x254], R0 ;  /* 0x0002540001007387 */ /* 0x0003e80000100800 */
[----:B------:R-:W4:Y:S04]  /*1bad0*/  LDL.S16 R4, [R1+0x3b0] ;  /* 0x0003b00001047983 */ /* 0x000f280000100600 */
[----:B-1----:R-:W4:Y:S01]  /*1bae0*/  LDL.LU.S16 R0, [R1+0x3ae] ;  /* 0x0003ae0001007983 */ /* 0x002f220000300600 */
[----:B0-----:R-:W-:Y:S01]  /*1baf0*/  FMUL.FTZ R69, R69, R14 ;  /* 0x0000000e45457220 */ /* 0x001fe20000410000 */
[----:B------:R-:W-:-:S04]  /*1bb00*/  FADD.FTZ R14, -R14, 1 ;  /* 0x3f8000000e0e7421 */ /* 0x000fc80000010100 */
[----:B------:R-:W-:Y:S01]  /*1bb10*/  FFMA.FTZ R14, R20, R14, 1 ;  /* 0x3f800000140e7423 */ /* 0x000fe2000001000e */
[----:B--2---:R-:W-:Y:S02]  /*1bb20*/  HADD2.F32 R20, -RZ, R6.H0_H0 ;  /* 0x20000006ff147230 */ /* 0x004fe40000004100 */
[----:B------:R-:W-:Y:S01]  /*1bb30*/  FADD.FTZ R6, R25, R11 ;  /* 0x0000000b19067221 */ /* 0x000fe20000010000 */
[-C--:B------:R-:W-:Y:S01]  /*1bb40*/  FFMA.FTZ R15, R59, R11.reuse, R15 ;  /* 0x0000000b3b0f7223 */ /* 0x080fe2000001000f */
[----:B------:R-:W-:-:S04]  /*1bb50*/  FMUL.FTZ R11, R8, R11 ;  /* 0x0000000b080b7220 */ /* 0x000fc80000410000 */
[----:B------:R-:W-:Y:S02]  /*1bb60*/  FFMA.FTZ R19, R59, R11, R19 ;  /* 0x0000000b3b137223 */ /* 0x000fe40000010013 */
[----:B------:R-:W2:Y:S01]  /*1bb70*/  LDL.LU R59, [R1+0x228] ;  /* 0x00022800013b7983 */ /* 0x000ea20000300800 */
        /* <DEDUP_REMOVED lines=9> */
[----:B------:R-:W-:Y:S01]  /*1bc10*/  STL [R1+0x250], R49 ;  /* 0x0002503101007387 */ /* 0x000fe20000100800 */
[----:B------:R-:W-:Y:S01]  /*1bc20*/  FADD.FTZ R16, R11, R16 ;  /* 0x000000100b107221 */ /* 0x000fe20000010000 */
[----:B------:R-:W-:Y:S02]  /*1bc30*/  HADD2.F32 R25, -RZ, R5.H0_H0 ;  /* 0x20000005ff197230 */ /* 0x000fe40000004100 */
[----:B------:R-:W2:Y:S03]  /*1bc40*/  LDL.LU.S16 R5, [R1+0x3b2] ;  /* 0x0003b20001057983 */ /* 0x000ea60000300600 */
[----:B0-----:R-:W-:Y:S01]  /*1bc50*/  FMUL.FTZ R25, R25, R20 ;  /* 0x0000001419197220 */ /* 0x001fe20000410000 */
[----:B------:R-:W-:-:S04]  /*1bc60*/  FADD.FTZ R20, -R20, 1 ;  /* 0x3f80000014147421 */ /* 0x000fc80000010100 */
[----:B------:R-:W-:Y:S01]  /*1bc70*/  FFMA.FTZ R69, R69, R20, 1 ;  /* 0x3f80000045457423 */ /* 0x000fe20000010014 */
[----:B------:R0:W-:Y:S03]  /*1bc80*/  STL [R1+0x41c], R67 ;  /* 0x00041c4301007387 */ /* 0x0001e60000100800 */
[----:B------:R-:W-:Y:S01]  /*1bc90*/  FMUL.FTZ R25, R25, R69 ;  /* 0x0000004519197220 */ /* 0x000fe20000410000 */
[----:B0-----:R-:W2:Y:S01]  /*1bca0*/  LDL.LU.S16 R67, [R1+0x3b6] ;  /* 0x0003b60001437983 */ /* 0x001ea20000300600 */
[----:B---3--:R-:W-:-:S03]  /*1bcb0*/  HADD2.F32 R20, -RZ, R7.H0_H0 ;  /* 0x20000007ff147230 */ /* 0x008fc60000004100 */
[----:B------:R-:W3:Y:S02]  /*1bcc0*/  LDL.S16 R7, [R1+0x3b4] ;  /* 0x0003b40001077983 */ /* 0x000ee40000100600 */
[----:B------:R-:W-:-:S04]  /*1bcd0*/  FADD.FTZ R20, R20, -UR28 ;  /* 0x8000001c14147e21 */ /* 0x000fc80008010000 */
[----:B------:R-:W-:-:S04]  /*1bce0*/  FMUL.FTZ R49, R20, UR16 ;  /* 0x0000001014317c20 */ /* 0x000fc80008410000 */
[----:B------:R-:W-:-:S04]  /*1bcf0*/  FFMA.FTZ R20, R8, R49, R3 ;  /* 0x0000003108147223 */ /* 0x000fc80000010003 */
[----:B------:R-:W-:-:S06]  /*1bd00*/  FMUL.FTZ R11, R20, -1.4426950216293334961 ;  /* 0xbfb8aa3b140b7820 */ /* 0x000fcc0000410000 */
[----:B------:R-:W0:Y:S02]  /*1bd10*/  MUFU.EX2 R11, R11 ;  /* 0x0000000b000b7308 */ /* 0x000e240000000800 */
[----:B0-----:R-:W-:-:S06]  /*1bd20*/  FADD.FTZ R11, R11, 1 ;  /* 0x3f8000000b0b7421 */ /* 0x001fcc0000010000 */
[----:B------:R-:W0:Y:S01]  /*1bd30*/  MUFU.RCP R11, R11 ;  /* 0x0000000b000b7308 */ /* 0x000e220000001000 */
[----:B----4-:R-:W-:Y:S01]  /*1bd40*/  HADD2.F32 R69, -RZ, R0.H0_H0 ;  /* 0x20000000ff457230 */ /* 0x010fe20000004100 */
[----:B------:R1:W-:Y:S04]  /*1bd50*/  STL [R1+0x418], R63 ;  /* 0x0004183f01007387 */ /* 0x0003e80000100800 */
[----:B0-----:R-:W-:Y:S01]  /*1bd60*/  FMUL.FTZ R69, R69, R11 ;  /* 0x0000000b45457220 */ /* 0x001fe20000410000 */
[----:B------:R-:W-:Y:S01]  /*1bd70*/  FADD.FTZ R11, -R11, 1 ;  /* 0x3f8000000b0b7421 */ /* 0x000fe20000010100 */
[----:B-1----:R-:W4:Y:S03]  /*1bd80*/  LDL.S16 R63, [R1+0x3b8] ;  /* 0x0003b800013f7983 */ /* 0x002f260000100600 */
[----:B------:R-:W-:Y:S01]  /*1bd90*/  FFMA.FTZ R11, R20, R11, 1 ;  /* 0x3f800000140b7423 */ /* 0x000fe2000001000b */
[----:B------:R-:W-:-:S02]  /*1bda0*/  HADD2.F32 R20, -RZ, R4.H0_H0 ;  /* 0x20000004ff147230 */ /* 0x000fc40000004100 */
[----:B------:R-:W-:Y:S01]  /*1bdb0*/  FADD.FTZ R4, R23, R17 ;  /* 0x0000001117047221 */ /* 0x000fe20000010000 */
[-C--:B--2---:R-:W-:Y:S01]  /*1bdc0*/  FFMA.FTZ R13, R59, R17.reuse, R13 ;  /* 0x000000113b0d7223 */ /* 0x084fe2000001000d */
[----:B------:R-:W-:-:S04]  /*1bdd0*/  FMUL.FTZ R17, R9, R17 ;  /* 0x0000001109117220 */ /* 0x000fc80000410000 */
[----:B------:R-:W-:Y:S02]  /*1bde0*/  FFMA.FTZ R19, R59, R17, R19 ;  /* 0x000000113b137223 */ /* 0x000fe40000010013 */
[----:B------:R-:W2:Y:S01]  /*1bdf0*/  LDL.LU R59, [R1+0x22c] ;  /* 0x00022c00013b7983 */ /* 0x000ea20000300800 */
        /* <DEDUP_REMOVED lines=10> */
[----:B-1----:R-:W2:Y:S01]  /*1bea0*/  LDL.LU.S16 R0, [R1+0x3ba] ;  /* 0x0003ba0001007983 */ /* 0x002ea20000300600 */
[----:B------:R-:W-:-:S03]  /*1beb0*/  HADD2.F32 R23, -RZ, R5.H0_H0 ;  /* 0x20000005ff177230 */ /* 0x000fc60000004100 */
[----:B------:R-:W2:Y:S02]  /*1bec0*/  LDL.S16 R5, [R1+0x3bc] ;  /* 0x0003bc0001057983 */ /* 0x000ea40000100600 */
[----:B0-----:R-:W-:Y:S01]  /*1bed0*/  FMUL.FTZ R23, R23, R20 ;  /* 0x0000001417177220 */ /* 0x001fe20000410000 */
[----:B------:R-:W-:-:S04]  /*1bee0*/  FADD.FTZ R20, -R20, 1 ;  /* 0x3f80000014147421 */ /* 0x000fc80000010100 */
[----:B------:R-:W-:-:S04]  /*1bef0*/  FFMA.FTZ R69, R69, R20, 1 ;  /* 0x3f80000045457423 */ /* 0x000fc80000010014 */
[----:B------:R-:W-:Y:S01]  /*1bf00*/  FMUL.FTZ R23, R23, R69 ;  /* 0x0000004517177220 */ /* 0x000fe20000410000 */
[----:B------:R-:W-:Y:S01]  /*1bf10*/  HADD2.F32 R69, -RZ, R67.H0_H0 ;  /* 0x20000043ff457230 */ /* 0x000fe20000004100 */
[----:B------:R0:W-:Y:S04]  /*1bf20*/  STL [R1+0x40c], R57 ;  /* 0x00040c3901007387 */ /* 0x0001e80000100800 */
[----:B------:R-:W-:Y:S04]  /*1bf30*/  STL [R1+0x24c], R49 ;  /* 0x00024c3101007387 */ /* 0x000fe80000100800 */
[----:B------:R1:W-:Y:S04]  /*1bf40*/  STL [R1+0x3f4], R52 ;  /* 0x0003f43401007387 */ /* 0x0003e80000100800 */
[----:B0-----:R-:W2:Y:S04]  /*1bf50*/  LDL.LU.S16 R57, [R1+0x3be] ;  /* 0x0003be0001397983 */ /* 0x001ea80000300600 */
[----:B------:R-:W2:Y:S01]  /*1bf60*/  LDL.S16 R67, [R1+0x3c0] ;  /* 0x0003c00001437983 */ /* 0x000ea20000100600 */
[----:B---3--:R-:W-:-:S05]  /*1bf70*/  HADD2.F32 R20, -RZ, R7.H0_H0 ;  /* 0x20000007ff147230 */ /* 0x008fca0000004100 */
[----:B------:R-:W-:-:S04]  /*1bf80*/  FADD.FTZ R20, R20, -UR28 ;  /* 0x8000001c14147e21 */ /* 0x000fc80008010000 */
[----:B------:R-:W-:-:S04]  /*1bf90*/  FMUL.FTZ R7, R20, UR16 ;  /* 0x0000001014077c20 */ /* 0x000fc80008410000 */
[----:B------:R-:W-:-:S04]  /*1bfa0*/  FFMA.FTZ R20, R8, R7, R3 ;  /* 0x0000000708147223 */ /* 0x000fc80000010003 */
[----:B------:R-:W-:-:S06]  /*1bfb0*/  FMUL.FTZ R17, R20, -1.4426950216293334961 ;  /* 0xbfb8aa3b14117820 */ /* 0x000fcc0000410000 */
[----:B------:R-:W0:Y:S02]  /*1bfc0*/  MUFU.EX2 R17, R17 ;  /* 0x0000001100117308 */ /* 0x000e240000000800 */
[----:B0-----:R-:W-:-:S06]  /*1bfd0*/  FADD.FTZ R17, R17, 1 ;  /* 0x3f80000011117421 */ /* 0x001fcc0000010000 */
[----:B------:R-:W0:Y:S01]  /*1bfe0*/  MUFU.RCP R17, R17 ;  /* 0x0000001100117308 */ /* 0x000e220000001000 */
[----:B-1----:R-:W-:Y:S01]  /*1bff0*/  FADD.FTZ R52, R6, R10 ;  /* 0x0000000a06347221 */ /* 0x002fe20000010000 */
[----:B0-----:R-:W-:Y:S01]  /*1c000*/  FMUL.FTZ R69, R69, R17 ;  /* 0x0000001145457220 */ /* 0x001fe20000410000 */
[----:B------:R-:W-:-:S04]  /*1c010*/  FADD.FTZ R17, -R17, 1 ;  /* 0x3f80000011117421 */ /* 0x000fc80000010100 */
[----:B------:R-:W-:Y:S01]  /*1c020*/  FFMA.FTZ R20, R20, R17, 1 ;  /* 0x3f80000014147423 */ /* 0x000fe20000010011 */
[----:B----4-:R-:W-:Y:S02]  /*1c030*/  HADD2.F32 R17, -RZ, R63.H0_H0 ;  /* 0x2000003fff117230 */ /* 0x010fe40000004100 */
[----:B------:R-:W3:Y:S03]  /*1c040*/  LDL.LU.S16 R63, [R1+0x3c2] ;  /* 0x0003c200013f7983 */ /* 0x000ee60000300600 */
[----:B------:R-:W-:-:S04]  /*1c050*/  FADD.FTZ R17, R17, -UR28 ;  /* 0x8000001c11117e21 */ /* 0x000fc80008010000 */
[----:B------:R-:W-:Y:S01]  /*1c060*/  FMUL.FTZ R6, R17, UR16 ;  /* 0x0000001011067c20 */ /* 0x000fe20008410000 */
[-C--:B--2---:R-:W-:Y:S01]  /*1c070*/  FFMA.FTZ R49, R59, R10.reuse, R15 ;  /* 0x0000000a3b317223 */ /* 0x084fe2000001000f */
[----:B------:R-:W-:-:S04]  /*1c080*/  FMUL.FTZ R15, R8, R10 ;  /* 0x0000000a080f7220 */ /* 0x000fc80000410000 */
[----:B------:R-:W-:Y:S02]  /*1c090*/  FFMA.FTZ R17, R59, R15, R19 ;  /* 0x0000000f3b117223 */ /* 0x000fe40000010013 */
[----:B------:R-:W2:Y:S01]  /*1c0a0*/  LDL.LU R59, [R1+0x320] ;  /* 0x00032000013b7983 */ /* 0x000ea20000300800 */
[----:B------:R-:W-:Y:S01]  /*1c0b0*/  FMUL.FTZ R20, R69, R20 ;  /* 0x0000001445147220 */ /* 0x000fe20000410000 */
[----:B------:R-:W-:-:S04]  /*1c0c0*/  FFMA.FTZ R69, R9, R6, R2 ;  /* 0x0000000609457223 */ /* 0x000fc80000010002 */
[----:B------:R-:W-:-:S06]  /*1c0d0*/  FMUL.FTZ R10, R69, -1.4426950216293334961 ;  /* 0xbfb8aa3b450a7820 */ /* 0x000fcc0000410000 */
[----:B------:R-:W0:Y:S02]  /*1c0e0*/  MUFU.EX2 R10, R10 ;  /* 0x0000000a000a7308 */ /* 0x000e240000000800 */
[----:B0-----:R-:W-:-:S04]  /*1c0f0*/  FADD.FTZ R10, R10, 1 ;  /* 0x3f8000000a0a7421 */ /* 0x001fc80000010000 */
[----:B------:R0:W1:Y:S02]  /*1c100*/  MUFU.RCP R19, R10 ;  /* 0x0000000a00137308 */ /* 0x0000640000001000 */
[----:B0-----:R-:W-:Y:S02]  /*1c110*/  HADD2.F32 R10, -RZ, R0.H0_H0 ;  /* 0x20000000ff0a7230 */ /* 0x001fe40000004100 */
[----:B------:R-:W4:Y:S03]  /*1c120*/  LDL.S16 R0, [R1+0x3c4] ;  /* 0x0003c40001007983 */ /* 0x000f260000100600 */
[----:B-1----:R-:W-:Y:S01]  /*1c130*/  FMUL.FTZ R10, R10, R19 ;  /* 0x000000130a0a7220 */ /* 0x002fe20000410000 */
[----:B------:R-:W-:-:S04]  /*1c140*/  FADD.FTZ R19, -R19, 1 ;  /* 0x3f80000013137421 */ /* 0x000fc80000010100 */
[----:B------:R-:W-:Y:S01]  /*1c150*/  FFMA.FTZ R69, R69, R19, 1 ;  /* 0x3f80000045457423 */ /* 0x000fe20000010013 */
[----:B------:R-:W-:Y:S01]  /*1c160*/  FADD.FTZ R15, R15, R16 ;  /* 0x000000100f0f7221 */ /* 0x000fe20000010000 */
[----:B------:R-:W-:-:S05]  /*1c170*/  HADD2.F32 R19, -RZ, R5.H0_H0 ;  /* 0x20000005ff137230 */ /* 0x000fca0000004100 */
        /* <DEDUP_REMOVED lines=8> */
[----:B------:R-:W-:Y:S02]  /*1c200*/  HADD2.F32 R69, -RZ, R57.H0_H0 ;  /* 0x20000039ff457230 */ /* 0x000fe40000004100 */
[----:B------:R-:W4:Y:S04]  /*1c210*/  LDL.LU.S16 R57, [R1+0x3c6] ;  /* 0x0003c60001397983 */ /* 0x000f280000300600 */
[----:B------:R1:W-:Y:S04]  /*1c220*/  STL [R1+0x3fc], R64 ;  /* 0x0003fc4001007387 */ /* 0x0003e80000100800 */
[----:B------:R2:W-:Y:S01]  /*1c230*/  STL [R1+0x404], R53 ;  /* 0x0004043501007387 */ /* 0x0005e20000100800 */
[----:B-1----:R-:W-:Y:S01]  /*1c240*/  FADD.FTZ R64, R4, R12 ;  /* 0x0000000c04407221 */ /* 0x002fe20000010000 */
[----:B0-----:R-:W-:Y:S01]  /*1c250*/  FMUL.FTZ R69, R69, R16 ;  /* 0x0000001045457220 */ /* 0x001fe20000410000 */
[----:B------:R-:W-:-:S04]  /*1c260*/  FADD.FTZ R16, -R16, 1 ;  /* 0x3f80000010107421 */ /* 0x000fc80000010100 */
[----:B------:R-:W-:Y:S01]  /*1c270*/  FFMA.FTZ R19, R19, R16, 1 ;  /* 0x3f80000013137423 */ /* 0x000fe20000010010 */
[----:B------:R-:W-:Y:S02]  /*1c280*/  HADD2.F32 R16, -RZ, R67.H0_H0 ;  /* 0x20000043ff107230 */ /* 0x000fe40000004100 */
[----:B------:R-:W4:Y:S01]  /*1c290*/  LDL.S16 R67, [R1+0x3c8] ;  /* 0x0003c80001437983 */ /* 0x000f220000100600 */
        /* <DEDUP_REMOVED lines=10> */
[----:B0-----:R-:W-:-:S04]  /*1c340*/  FADD.FTZ R16, R16, 1 ;  /* 0x3f80000010107421 */ /* 0x001fc80000010000 */
[----:B------:R3:W0:Y:S01]  /*1c350*/  MUFU.RCP R17, R16 ;  /* 0x0000001000117308 */ /* 0x0006220000001000 */
[----:B------:R1:W-:Y:S01]  /*1c360*/  STL [R1+0x408], R66 ;  /* 0x0004084201007387 */ /* 0x0003e20000100800 */
[----:B---3--:R-:W-:-:S03]  /*1c370*/  HADD2.F32 R16, -RZ, R63.H0_H0 ;  /* 0x2000003fff107230 */ /* 0x008fc60000004100 */
[----:B-1----:R-:W3:Y:S04]  /*1c380*/  LDL.LU.S16 R66, [R1+0x3ca] ;  /* 0x0003ca0001427983 */ /* 0x002ee80000300600 */
[----:B------:R-:W3:Y:S01]  /*1c390*/  LDL.S16 R63, [R1+0x3cc] ;  /* 0x0003cc00013f7983 */ /* 0x000ee20000100600 */
[----:B0-----:R-:W-:Y:S01]  /*1c3a0*/  FMUL.FTZ R16, R16, R17 ;  /* 0x0000001110107220 */ /* 0x001fe20000410000 */
[----:B------:R-:W-:-:S04]  /*1c3b0*/  FADD.FTZ R17, -R17, 1 ;  /* 0x3f80000011117421 */ /* 0x000fc80000010100 */
[----:B------:R-:W-:Y:S01]  /*1c3c0*/  FFMA.FTZ R69, R69, R17, 1 ;  /* 0x3f80000045457423 */ /* 0x000fe20000010011 */
[----:B----4-:R-:W-:-:S05]  /*1c3d0*/  HADD2.F32 R17, -RZ, R0.H0_H0 ;  /* 0x20000000ff117230 */ /* 0x010fca0000004100 */
        /* <DEDUP_REMOVED lines=11> */
[----:B-1----:R-:W4:Y:S01]  /*1c490*/  LDL.LU.S16 R60, [R1+0x3ce] ;  /* 0x0003ce00013c7983 */ /* 0x002f220000300600 */
[----:B------:R-:W-:-:S03]  /*1c4a0*/  HADD2.F32 R17, -RZ, R57.H0_H0 ;  /* 0x20000039ff117230 */ /* 0x000fc60000004100 */
[----:B------:R-:W4:Y:S02]  /*1c4b0*/  LDL.LU R57, [R1+0x334] ;  /* 0x0003340001397983 */ /* 0x000f240000300800 */
[----:B0-----:R-:W-:Y:S01]  /*1c4c0*/  FMUL.FTZ R17, R17, R12 ;  /* 0x0000000c11117220 */ /* 0x001fe20000410000 */
[----:B------:R-:W-:-:S04]  /*1c4d0*/  FADD.FTZ R12, -R12, 1 ;  /* 0x3f8000000c0c7421 */ /* 0x000fc80000010100 */
[----:B------:R-:W-:-:S04]  /*1c4e0*/  FFMA.FTZ R12, R15, R12, 1 ;  /* 0x3f8000000f0c7423 */ /* 0x000fc8000001000c */
[----:B------:R-:W-:Y:S01]  /*1c4f0*/  FMUL.FTZ R12, R17, R12 ;  /* 0x0000000c110c7220 */ /* 0x000fe20000410000 */
[----:B------:R-:W-:Y:S02]  /*1c500*/  HADD2.F32 R17, -RZ, R67.H0_H0 ;  /* 0x20000043ff117230 */ /* 0x000fe40000004100 */
        /* <DEDUP_REMOVED lines=11> */
[----:B------:R3:W0:Y:S02]  /*1c5c0*/  MUFU.RCP R15, R13 ;  /* 0x0000000d000f7308 */ /* 0x0006240000001000 */
[----:B---3--:R-:W-:Y:S02]  /*1c5d0*/  HADD2.F32 R13, -RZ, R66.H0_H0 ;  /* 0x20000042ff0d7230 */ /* 0x008fe40000004100 */
[----:B------:R-:W-:Y:S01]  /*1c5e0*/  FADD.FTZ R64, R64, R61 ;  /* 0x0000003d40407221 */ /* 0x000fe20000010000 */
[----:B------:R-:W-:Y:S01]  /*1c5f0*/  FADD.FTZ R52, R52, R65 ;  /* 0x0000004134347221 */ /* 0x000fe20000010000 */
[----:B------:R1:W-:Y:S04]  /*1c600*/  STL [R1+0x410], R62 ;  /* 0x0004103e01007387 */ /* 0x0003e80000100800 */
[----:B------:R-:W3:Y:S01]  /*1c610*/  LDL.LU R66, [R1+0x324] ;  /* 0x0003240001427983 */ /* 0x000ee20000300800 */
[----:B0-----:R-:W-:Y:S01]  /*1c620*/  FMUL.FTZ R13, R13, R15 ;  /* 0x0000000f0d0d7220 */ /* 0x001fe20000410000 */
[----:B------:R-:W-:-:S02]  /*1c630*/  FADD.FTZ R15, -R15, 1 ;  /* 0x3f8000000f0f7421 */ /* 0x000fc40000010100 */
[----:B-1----:R-:W3:Y:S02]  /*1c640*/  LDL.LU R62, [R1+0x328] ;  /* 0x00032800013e7983 */ /* 0x002ee40000300800 */
[----:B------:R-:W-:Y:S01]  /*1c650*/  FFMA.FTZ R69, R69, R15, 1 ;  /* 0x3f80000045457423 */ /* 0x000fe2000001000f */
[----:B------:R-:W-:-:S05]  /*1c660*/  HADD2.F32 R15, -RZ, R63.H0_H0 ;  /* 0x2000003fff0f7230 */ /* 0x000fca0000004100 */
[----:B------:R-:W-:Y:S01]  /*1c670*/  FADD.FTZ R15, R15, -UR28 ;  /* 0x8000001c0f0f7e21 */ /* 0x000fe20008010000 */
[----:B------:R-:W-:-:S03]  /*1c680*/  FMUL.FTZ R13, R13, R69 ;  /* 0x000000450d0d7220 */ /* 0x000fc60000410000 */
[----:B------:R-:W-:Y:S01]  /*1c690*/  FMUL.FTZ R15, R15, UR16 ;  /* 0x000000100f0f7c20 */ /* 0x000fe20008410000 */
[----:B------:R-:W-:Y:S02]  /*1c6a0*/  FADD.FTZ R63, R68, R55 ;  /* 0x00000037443f7221 */ /* 0x000fe40000010000 */
[----:B------:R-:W3:Y:S01]  /*1c6b0*/  LDL.LU R55, [R1+0x31c] ;  /* 0x00031c0001377983 */ /* 0x000ee20000300800 */
[----:B------:R-:W-:-:S04]  /*1c6c0*/  FFMA.FTZ R69, R8, R15, R3 ;  /* 0x0000000f08457223 */ /* 0x000fc80000010003 */
[----:B------:R-:W-:-:S06]  /*1c6d0*/  FMUL.FTZ R68, R69, -1.4426950216293334961 ;  /* 0xbfb8aa3b45447820 */ /* 0x000fcc0000410000 */
[----:B------:R-:W0:Y:S02]  /*1c6e0*/  MUFU.EX2 R68, R68 ;  /* 0x0000004400447308 */ /* 0x000e240000000800 */
[----:B0-----:R-:W-:-:S06]  /*1c6f0*/  FADD.FTZ R68, R68, 1 ;  /* 0x3f80000044447421 */ /* 0x001fcc0000010000 */
[----:B------:R-:W0:Y:S01]  /*1c700*/  MUFU.RCP R68, R68 ;  /* 0x0000004400447308 */ /* 0x000e220000001000 */
[----:B----4-:R-:W-:-:S05]  /*1c710*/  HADD2.F32 R60, -RZ, R60.H0_H0 ;  /* 0x2000003cff3c7230 */ /* 0x010fca0000004100 */
[----:B0-----:R-:W-:Y:S01]  /*1c720*/  FMUL.FTZ R60, R60, R68 ;  /* 0x000000443c3c7220 */ /* 0x001fe20000410000 */
[----:B------:R-:W-:-:S04]  /*1c730*/  FADD.FTZ R68, -R68, 1 ;  /* 0x3f80000044447421 */ /* 0x000fc80000010100 */
[----:B------:R-:W-:Y:S01]  /*1c740*/  FFMA.FTZ R68, R69, R68, 1 ;  /* 0x3f80000045447423 */ /* 0x000fe20000010044 */
[-C--:B------:R-:W-:Y:S01]  /*1c750*/  FFMA.FTZ R53, R57, R61.reuse, R53 ;  /* 0x0000003d39357223 */ /* 0x080fe20000010035 */
[----:B------:R-:W-:-:S04]  /*1c760*/  FMUL.FTZ R61, R9, R61 ;  /* 0x0000003d093d7220 */ /* 0x000fc80000410000 */
[----:B------:R-:W-:Y:S01]  /*1c770*/  FFMA.FTZ R69, R57, R61, R67 ;  /* 0x0000003d39457223 */ /* 0x000fe20000010043 */
[----:B------:R-:W-:Y:S01]  /*1c780*/  FADD.FTZ R61, R63, R61 ;  /* 0x0000003d3f3d7221 */ /* 0x000fe20000010000 */
[----:B------:R-:W4:Y:S04]  /*1c790*/  LDL.LU R67, [R1+0x41c] ;  /* 0x00041c0001437983 */ /* 0x000f280000300800 */
[----:B------:R-:W3:Y:S01]  /*1c7a0*/  LDL.LU R63, [R1+0x418] ;  /* 0x00041800013f7983 */ /* 0x000ee20000300800 */
[CC--:B--2---:R-:W-:Y:S01]  /*1c7b0*/  FFMA.FTZ R57, R59.reuse, R65.reuse, R49 ;  /* 0x000000413b397223 */ /* 0x0c4fe20000010031 */
[----:B------:R-:W-:Y:S02]  /*1c7c0*/  FMUL.FTZ R65, R8, R65 ;  /* 0x0000004108417220 */ /* 0x000fe40000410000 */
[----:B------:R-:W2:Y:S02]  /*1c7d0*/  LDL.LU R49, [R1+0x310] ;  /* 0x0003100001317983 */ /* 0x000ea40000300800 */
[----:B------:R-:W-:-:S02]  /*1c7e0*/  FFMA.FTZ R69, R59, R65, R69 ;  /* 0x000000413b457223 */ /* 0x000fc40000010045 */
[----:B------:R-:W4:Y:S01]  /*1c7f0*/  LDL.LU R59, [R1+0x414] ;  /* 0x00041400013b7983 */ /* 0x000f220000300800 */
[----:B------:R-:W-:Y:S01]  /*1c800*/  FADD.FTZ R61, R65, R61 ;  /* 0x0000003d413d7221 */ /* 0x000fe20000010000 */
[----:B---3--:R-:W-:Y:S01]  /*1c810*/  FADD.FTZ R52, R52, R63 ;  /* 0x0000003f34347221 */ /* 0x008fe20000010000 */
[-C--:B------:R-:W-:Y:S01]  /*1c820*/  FFMA.FTZ R65, R66, R63.reuse, R57 ;  /* 0x0000003f42417223 */ /* 0x080fe20000010039 */
[----:B------:R-:W-:Y:S01]  /*1c830*/  FMUL.FTZ R63, R8, R63 ;  /* 0x0000003f083f7220 */ /* 0x000fe20000410000 */
[----:B------:R-:W3:Y:S01]  /*1c840*/  LDL.LU R57, [R1+0x40c] ;  /* 0x00040c0001397983 */ /* 0x000ee20000300800 */
[----:B----4-:R-:W-:Y:S01]  /*1c850*/  FADD.FTZ R64, R64, R59 ;  /* 0x0000003b40407221 */ /* 0x010fe20000010000 */
        /* <DEDUP_REMOVED lines=9> */
[----:B------:R-:W4:Y:S02]  /*1c8f0*/  LDL.LU R66, [R1+0x408] ;  /* 0x0004080001427983 */ /* 0x000f240000300800 */
[----:B------:R-:W-:Y:S01]  /*1c900*/  FFMA.FTZ R69, R55, R67, R69 ;  /* 0x0000004337457223 */ /* 0x000fe20000010045 */
[----:B------:R-:W-:Y:S01]  /*1c910*/  FADD.FTZ R61, R61, R67 ;  /* 0x000000433d3d7221 */ /* 0x000fe20000010000 */
[----:B------:R-:W2:Y:S04]  /*1c920*/  LDL.LU R55, [R1+0x400] ;  /* 0x0004000001377983 */ /* 0x000ea80000300800 */
[----:B------:R-:W4:Y:S04]  /*1c930*/  LDL.LU R67, [R1+0x318] ;  /* 0x0003180001437983 */ /* 0x000f280000300800 */
[----:B------:R-:W2:Y:S04]  /*1c940*/  LDL.LU R53, [R1+0x404] ;  /* 0x0004040001357983 */ /* 0x000ea80000300800 */
[----:B------:R-:W2:Y:S01]  /*1c950*/  LDL.LU R62, [R1+0x410] ;  /* 0x00041000013e7983 */ /* 0x000ea20000300800 */
[----:B---3--:R-:W-:-:S04]  /*1c960*/  FMUL.FTZ R63, R8, R57 ;  /* 0x00000039083f7220 */ /* 0x008fc80000410000 */
[----:B------:R-:W-:Y:S01]  /*1c970*/  FADD.FTZ R61, R63, R61 ;  /* 0x0000003d3f3d7221 */ /* 0x000fe20000010000 */
[C---:B----4-:R-:W-:Y:S02]  /*1c980*/  FFMA.FTZ R69, R67.reuse, R63, R69 ;  /* 0x0000003f43457223 */ /* 0x050fe40000010045 */
[----:B------:R-:W3:Y:S01]  /*1c990*/  LDL.LU R63, [R1+0x314] ;  /* 0x00031400013f7983 */ /* 0x000ee20000300800 */
[----:B------:R-:W-:Y:S01]  /*1c9a0*/  FFMA.FTZ R65, R67, R57, R65 ;  /* 0x0000003943417223 */ /* 0x000fe20000010041 */
[-C--:B------:R-:W-:Y:S01]  /*1c9b0*/  FMUL.FTZ R67, R9, R66.reuse ;  /* 0x0000004209437220 */ /* 0x080fe20000410000 */
[----:B------:R-:W-:Y:S02]  /*1c9c0*/  FADD.FTZ R57, R52, R57 ;  /* 0x0000003934397221 */ /* 0x000fe40000010000 */
[----:B--2---:R-:W-:Y:S01]  /*1c9d0*/  FFMA.FTZ R65, R49, R55, R65 ;  /* 0x0000003731417223 */ /* 0x004fe20000010041 */
[C---:B---3--:R-:W-:Y:S01]  /*1c9e0*/  FFMA.FTZ R59, R63.reuse, R66, R59 ;  /* 0x000000423f3b7223 */ /* 0x048fe2000001003b */
        /* <DEDUP_REMOVED lines=20> */
[CC--:B------:R-:W-:Y:S01]  /*1cb30*/  FMUL.FTZ R55, R8.reuse, R53.reuse ;  /* 0x0000003508377220 */ /* 0x0c0fe20000410000 */
        /* <DEDUP_REMOVED lines=63> */
[----:B---3--:R-:W-:Y:S01]  /*1cf30*/  FFMA.FTZ R59, R58, R54, R59 ;  /* 0x000000363a3b7223 */ /* 0x008fe2000001003b */
        /* <DEDUP_REMOVED lines=12> */
[C---:B------:R-:W-:Y:S01]  /*1d000*/  FFMA.FTZ R59, R63.reuse, R52, R59 ;  /* 0x000000343f3b7223 */ /* 0x040fe2000001003b */
        /* <DEDUP_REMOVED lines=241> */
.L_x_977:
        /* <DEDUP_REMOVED lines=47> */
.L_x_979:
[----:B------:R-:W-:Y:S05]  /*1e210*/  BSYNC.RECONVERGENT B0 ;  /* 0x0000000000007941 */ /* 0x000fea0003800200 */
.L_x_978:
        /* <DEDUP_REMOVED lines=37> */
.L_x_981:
[----:B------:R-:W-:Y:S05]  /*1e470*/  BSYNC.RECONVERGENT B0 ;  /* 0x0000000000007941 */ /* 0x000fea0003800200 */
.L_x_980:
        /* <DEDUP_REMOVED lines=38> */
.L_x_983:
[----:B------:R-:W-:Y:S05]  /*1e6e0*/  BSYNC.RECONVERGENT B0 ;  /* 0x0000000000007941 */ /* 0x000fea0003800200 */
.L_x_982:
        /* <DEDUP_REMOVED lines=30> */
.L_x_985:
[----:B------:R-:W-:Y:S05]  /*1e8d0*/  BSYNC.RECONVERGENT B0 ;  /* 0x0000000000007941 */ /* 0x000fea0003800200 */
.L_x_984:
        /* <DEDUP_REMOVED lines=14> */
[----:B------:R-:W-:Y:S02]  /*1e9c0*/  UIMAD UR13, UR29, UR9, UR14 ;  /* 0x000000091d0d72a4 */ /* 0x000fe4000f8e020e */
[----:B------:R-:W-:Y:S02]  /*1e9d0*/  UIADD3 UR7, UPT, UPT, UR6, UR14, URZ ;  /* 0x0000000e06077290 */ /* 0x000fe4000fffe0ff */
[----:B------:R-:W-:Y:S02]  /*1e9e0*/  ULOP3.LUT UP0, UR5, UR4, 0x2, URZ, 0xc0, !UPT ;  /* 0x0000000204057892 */ /* 0x000fe4000f80c0ff */
[----:B------:R-:W-:Y:S02]  /*1e9f0*/  MOV R17, UR13 ;  /* 0x0000000d00117c02 */ /* 0x000fe40008000f00 */
[----:B------:R-:W-:Y:S01]  /*1ea00*/  UIADD3 UR5, UPT, UPT, -UR5, 0x1, URZ ;  /* 0x0000000105057890 */ /* 0x000fe2000fffe1ff */
[----:B---3--:R-:W-:-:S02]  /*1ea10*/  MOV R19, UR7 ;  /* 0x0000000700137c02 */ /* 0x008fc40008000f00 */
[----:B--2---:R-:W-:-:S03]  /*1ea20*/  IMAD.WIDE.U32 R16, R17, 0x8, R14 ;  /* 0x0000000811107825 */ /* 0x004fc600078e000e */
[----:B------:R-:W-:Y:S02]  /*1ea30*/  MOV R11, UR5 ;  /* 0x00000005000b7c02 */ /* 0x000fe40008000f00 */
[----:B------:R4:W-:Y:S01]  /*1ea40*/  STG.E.64 desc[UR10][R16.64], R44 ;  /* 0x0000002c10007986 */ /* 0x0009e2000c101b0a */
[----:B0-----:R-:W-:Y:S01]  /*1ea50*/  IMAD.WIDE.U32 R18, R19, 0x4, R12 ;  /* 0x0000000413127825 */ /* 0x001fe200078e000c */
        /* <DEDUP_REMOVED lines=10> */
.L_x_989:
[----:B------:R-:W2:Y:S04]  /*1eb00*/  LDG.E.STRONG.GPU R12, desc[UR10][R18.64] ;  /* 0x0000000a120c7981 */ /* 0x000ea8000c1ef900 */
[----:B--2---:R-:W-:Y:S04]  /*1eb10*/  CCTL.IVALL ;  /* 0x00000000ff00798f */ /* 0x004fe80002000000 */
[----:B------:R0:W-:Y:S01]  /*1eb20*/  STL [R1], R12 ;  /* 0x0000000c01007387 */ /* 0x0001e20000100800 */
[----:B------:R-:W-:-:S13]  /*1eb30*/  ISETP.NE.AND P0, PT, R12, UR5, PT ;  /* 0x000000050c007c0c */ /* 0x000fda000bf05270 */
[----:B0-----:R-:W-:Y:S05]  /*1eb40*/  @P0 BRA `(.L_x_989) ;  /* 0xfffffffc00ec0947 */ /* 0x001fea000383ffff */
.L_x_988:
[----:B------:R-:W-:Y:S05]  /*1eb50*/  BSYNC.RECONVERGENT B0 ;  /* 0x0000000000007941 */ /* 0x000fea0003800200 */
.L_x_987:
        /* <DEDUP_REMOVED lines=15> */
.L_x_991:
        /* <DEDUP_REMOVED lines=77> */
.L_x_990:
        /* <DEDUP_REMOVED lines=52> */
.L_x_992:
        /* <DEDUP_REMOVED lines=27> */
.L_x_993:
        /* <DEDUP_REMOVED lines=12> */
.L_x_994:
[----:B------:R-:W-:Y:S05]  /*1f6d0*/  BSYNC.RECONVERGENT B0 ;  /* 0x0000000000007941 */ /* 0x000fea0003800200 */
.L_x_986:
        /* <DEDUP_REMOVED lines=17> */
.L_x_1000:
[----:B0--3--:R-:W-:-:S05]  /*1f7f0*/  LEA R19, R17, UR15, 0x2 ;  /* 0x0000000f11137c11 */ /* 0x009fca000f8e10ff */
[----:B-1----:R-:W2:Y:S04]  /*1f800*/  LDL.64 R12, [R19+0x10] ;  /* 0x00001000130c7983 */ /* 0x002ea80000100a00 */
[----:B------:R-:W3:Y:S01]  /*1f810*/  LDL.64 R10, [R19+0x110] ;  /* 0x00011000130a7983 */ /* 0x000ee20000100a00 */
[----:B-----5:R-:W-:Y:S01]  /*1f820*/  LEA R29, R17, R0, 0x3 ;  /* 0x00000000111d7211 */ /* 0x020fe200078e18ff */
[----:B------:R-:W-:Y:S03]  /*1f830*/  BSSY.RECONVERGENT B0, `(.L_x_995) ;  /* 0x000003a000007945 */ /* 0x000fe60003800200 */
[----:B------:R-:W-:Y:S01]  /*1f840*/  ISETP.GE.U32.AND P0, PT, R29, UR18, PT ;  /* 0x000000121d007c0c */ /* 0x000fe2000bf06070 */
[----:B--2---:R-:W-:-:S02]  /*1f850*/  HADD2.F32 R16, -RZ, R12.H0_H0 ;  /* 0x2000000cff107230 */ /* 0x004fc40000004100 */
[----:B------:R-:W-:Y:S02]  /*1f860*/  HADD2.F32 R12, -RZ, R12.H1_H1 ;  /* 0x3000000cff0c7230 */ /* 0x000fe40000004100 */
[----:B---3--:R-:W-:Y:S02]  /*1f870*/  HADD2.F32 R19, -RZ, R10.H1_H1 ;  /* 0x3000000aff137230 */ /* 0x008fe40000004100 */
        /* <DEDUP_REMOVED lines=9> */
[----:B------:R-:W0:Y:S04]  /*1f910*/  @P2 MUFU.EX2 R20, R20 ;  /* 0x0000001400142308 */ /* 0x000e280000000800 */
[----:B------:R-:W1:Y:S01]  /*1f920*/  @P2 MUFU.EX2 R22, R22 ;  /* 0x0000001600162308 */ /* 0x000e620000000800 */
[----:B0-----:R-:W-:Y:S01]  /*1f930*/  @P2 FADD.FTZ R21, R20, 1 ;  /* 0x3f80000014152421 */ /* 0x001fe20000010000 */
[----:B-1----:R-:W-:-:S05]  /*1f940*/  @P2 FADD.FTZ R23, R22, 1 ;  /* 0x3f80000016172421 */ /* 0x002fca0000010000 */
[----:B------:R-:W0:Y:S08]  /*1f950*/  @P2 MUFU.RCP R21, R21 ;  /* 0x0000001500152308 */ /* 0x000e300000001000 */
[----:B------:R-:W1:Y:S01]  /*1f960*/  @P2 MUFU.RCP R24, R23 ;  /* 0x0000001700182308 */ /* 0x000e620000001000 */
[----:B0-----:R-:W-:Y:S01]  /*1f970*/  @P2 FADD.FTZ R25, -R21, 1 ;  /* 0x3f80000015192421 */ /* 0x001fe20000010100 */
[----:B------:R-:W-:Y:S01]  /*1f980*/  @P2 FMUL.FTZ R10, R12, R21 ;  /* 0x000000150c0a2220 */ /* 0x000fe20000410000 */
[----:B------:R-:W-:-:S02]  /*1f990*/  SHF.R.S32.HI R21, RZ, 0x1f, R29 ;  /* 0x0000001fff157819 */ /* 0x000fc4000001141d */
[----:B------:R-:W-:Y:S01]  /*1f9a0*/  @P2 FFMA.FTZ R25, R16, R25, 1 ;  /* 0x3f80000010192423 */ /* 0x000fe20000010019 */
[----:B------:R-:W-:Y:S01]  /*1f9b0*/  FFMA.FTZ R16, R14, R26, R15 ;  /* 0x0000001a0e107223 */ /* 0x000fe2000001000f */
[----:B------:R-:W-:Y:S01]  /*1f9c0*/  ISETP.GE.AND.EX P0, PT, R21, UR19, PT, P0 ;  /* 0x0000001315007c0c */ /* 0x000fe2000bf06300 */
[----:B-1----:R-:W-:Y:S01]  /*1f9d0*/  @P2 FADD.FTZ R27, -R24, 1 ;  /* 0x3f800000181b2421 */ /* 0x002fe20000010100 */
[----:B------:R-:W-:Y:S01]  /*1f9e0*/  @P2 FMUL.FTZ R24, R19, R24 ;  /* 0x0000001813182220 */ /* 0x000fe20000410000 */
[----:B------:R-:W-:Y:S01]  /*1f9f0*/  @P2 FMUL.FTZ R12, R10, R25 ;  /* 0x000000190a0c2220 */ /* 0x000fe20000410000 */
[----:B------:R-:W-:Y:S01]  /*1fa00*/  IADD3 R10, PT, PT, R29, 0x8, RZ ;  /* 0x000000081d0a7810 */ /* 0x000fe20007ffe0ff */
[----:B------:R-:W-:Y:S01]  /*1fa10*/  @P2 FFMA.FTZ R27, R18, R27, 1 ;  /* 0x3f800000121b2423 */ /* 0x000fe2000001001b */
[--C-:B------:R-:W-:Y:S02]  /*1fa20*/  HADD2.F32 R18, -RZ, R13.reuse.H0_H0 ;  /* 0x2000000dff127230 */ /* 0x100fe40000004100 */
[----:B------:R-:W-:Y:S01]  /*1fa30*/  FFMA.FTZ R16, R9, R12, -R16 ;  /* 0x0000000c09107223 */ /* 0x000fe20000010810 */
[----:B------:R-:W-:-:S02]  /*1fa40*/  HADD2.F32 R13, -RZ, R13.H1_H1 ;  /* 0x3000000dff0d7230 */ /* 0x000fc40000004100 */
[----:B------:R-:W-:Y:S01]  /*1fa50*/  @P2 FMUL.FTZ R19, R24, R27 ;  /* 0x0000001b18132220 */ /* 0x000fe20000410000 */
[----:B------:R-:W-:Y:S01]  /*1fa60*/  ISETP.GE.U32.AND P1, PT, R10, UR18, PT ;  /* 0x000000120a007c0c */ /* 0x000fe2000bf26070 */
[----:B------:R-:W-:Y:S01]  /*1fa70*/  FADD.FTZ R18, R18, -UR28 ;  /* 0x8000001c12127e21 */ /* 0x000fe20008010000 */
[----:B------:R-:W-:Y:S01]  /*1fa80*/  SHF.R.S32.HI R27, RZ, 0x1f, R10 ;  /* 0x0000001fff1b7819 */ /* 0x000fe2000001140a */
[----:B------:R-:W-:Y:S01]  /*1fa90*/  FADD.FTZ R20, R13, -UR28 ;  /* 0x8000001c0d147e21 */ /* 0x000fe20008010000 */
[----:B------:R-:W-:Y:S01]  /*1faa0*/  FFMA.FTZ R13, R14, R28, R15 ;  /* 0x0000001c0e0d7223 */ /* 0x000fe2000001000f */
[----:B------:R-:W-:Y:S01]  /*1fab0*/  ISETP.NE.AND P2, PT, RZ, UR12, PT ;  /* 0x0000000cff007c0c */ /* 0x000fe2000bf45270 */
[----:B------:R-:W-:Y:S01]  /*1fac0*/  FMUL.FTZ R22, R18, UR16 ;  /* 0x0000001012167c20 */ /* 0x000fe20008410000 */
[----:B------:R-:W-:Y:S01]  /*1fad0*/  FMUL.FTZ R24, R20, UR16 ;  /* 0x0000001014187c20 */ /* 0x000fe20008410000 */
[----:B------:R-:W-:Y:S01]  /*1fae0*/  ISETP.GE.AND.EX P1, PT, R27, UR19, PT, P1 ;  /* 0x000000131b007c0c */ /* 0x000fe2000bf26310 */
[----:B------:R-:W-:Y:S01]  /*1faf0*/  FFMA.FTZ R20, R8, R19, -R13 ;  /* 0x0000001308147223 */ /* 0x000fe2000001080d */
[----:B------:R-:W-:Y:S11]  /*1fb00*/  @P0 BRA `(.L_x_996) ;  /* 0x0000000000300947 */ /* 0x000ff60003800000 */
        /* <DEDUP_REMOVED lines=12> */
.L_x_996:
[----:B------:R-:W-:Y:S05]  /*1fbd0*/  BSYNC.RECONVERGENT B0 ;  /* 0x0000000000007941 */ /* 0x000fea0003800200 */
.L_x_995:
[--C-:B------:R-:W-:Y:S02]  /*1fbe0*/  HADD2.F32 R12, -RZ, R11.reuse.H0_H0 ;  /* 0x2000000bff0c7230 */ /* 0x100fe40000004100 */
[C-C-:B------:R-:W-:Y:S01]  /*1fbf0*/  FFMA.FTZ R26, R14.reuse, R22, R15.reuse ;  /* 0x000000160e1a7223 */ /* 0x140fe2000001000f */
[----:B------:R-:W-:Y:S01]  /*1fc00*/  FFMA.FTZ R25, R14, R24, R15 ;  /* 0x000000180e197223 */ /* 0x000fe2000001000f */
[----:B------:R-:W-:Y:S01]  /*1fc10*/  HADD2.F32 R11, -RZ, R11.H1_H1 ;  /* 0x3000000bff0b7230 */ /* 0x000fe20000004100 */
[----:B------:R-:W-:Y:S06]  /*1fc20*/  @!P2 BRA `(.L_x_997) ;  /* 0x000000000048a947 */ /* 0x000fec0003800000 */
        /* <DEDUP_REMOVED lines=18> */
.L_x_997:
[----:B------:R-:W-:Y:S01]  /*1fd50*/  BSSY.RECONVERGENT B0, `(.L_x_998) ;  /* 0x0000010000007945 */ /* 0x000fe20003800200 */
[----:B------:R-:W-:Y:S01]  /*1fd60*/  FFMA.FTZ R26, R9, R12, -R26 ;  /* 0x0000000c091a7223 */ /* 0x000fe2000001081a */
[----:B------:R-:W-:Y:S02]  /*1fd70*/  FFMA.FTZ R16, R8, R11, -R25 ;  /* 0x0000000b08107223 */ /* 0x000fe40000010819 */
[----:B------:R-:W-:Y:S05]  /*1fd80*/  @P1 BRA `(.L_x_999) ;  /* 0x0000000000301947 */ /* 0x000fea0003800000 */
[----:B------:R-:W-:Y:S01]  /*1fd90*/  IMAD R11, R27, UR20, RZ ;  /* 0x000000141b0b7c24 */ /* 0x000fe2000f8e02ff */
[----:B------:R-:W-:Y:S01]  /*1fda0*/  MOV R12, R4 ;  /* 0x00000004000c7202 */ /* 0x000fe20000000f00 */
[----:B------:R-:W-:Y:S01]  /*1fdb0*/  FMUL.FTZ R21, R26, UR16 ;  /* 0x000000101a157c20 */ /* 0x000fe20008410000 */
[----:B0-----:R-:W-:Y:S01]  /*1fdc0*/  MOV R13, R7 ;  /* 0x00000007000d7202 */ /* 0x001fe20000000f00 */
        /* <DEDUP_REMOVED lines=8> */
.L_x_999:
[----:B------:R-:W-:Y:S05]  /*1fe50*/  BSYNC.RECONVERGENT B0 ;  /* 0x0000000000007941 */ /* 0x000fea0003800200 */
.L_x_998:
[----:B------:R-:W-:-:S04]  /*1fe60*/  IADD3 R17, PT, PT, R17, 0x2, RZ ;  /* 0x0000000211117810 */ /* 0x000fc80007ffe0ff */
[----:B------:R-:W-:-:S13]  /*1fe70*/  ISETP.NE.AND P0, PT, R17, 0x40, PT ;  /* 0x000000401100780c */ /* 0x000fda0003f05270 */
[----:B------:R-:W-:Y:S05]  /*1fe80*/  @P0 BRA `(.L_x_1000) ;  /* 0xfffffff800580947 */ /* 0x000fea000383ffff */
[----:B------:R-:W2:Y:S01]  /*1fe90*/  LDCU UR5, c[0x0][0x410] ;  /* 0x00008200ff0577ac */ /* 0x000ea20008000800 */
[----:B------:R-:W2:Y:S01]  /*1fea0*/  LDCU UR6, c[0x0][0x3e0] ;  /* 0x00007c00ff0677ac */ /* 0x000ea20008000800 */
[----:B------:R-:W-:Y:S02]  /*1feb0*/  UIADD3 UR8, UPT, UPT, UR9, UR8, URZ ;  /* 0x0000000809087290 */ /* 0x000fe4000fffe0ff */
[----:B------:R-:W-:Y:S02]  /*1fec0*/  UIADD3 UR4, UPT, UPT, UR4, 0x1, URZ ;  /* 0x0000000104047890 */ /* 0x000fe4000fffe0ff */
[----:B--2---:R-:W-:-:S04]  /*1fed0*/  UIMAD UR5, UR5, UR6, URZ ;  /* 0x00000006050572a4 */ /* 0x004fc8000f8e02ff */
[----:B------:R-:W-:-:S09]  /*1fee0*/  UISETP.GE.AND UP0, UPT, UR8, UR5, UPT ;  /* 0x000000050800728c */ /* 0x000fd2000bf06270 */
[----:B------:R-:W-:Y:S05]  /*1fef0*/  BRA.U !UP0, `(.L_x_1001) ;  /* 0xfffffe0108b07547 */ /* 0x000fea000b83ffff */
.L_x_975:
[----:B------:R-:W2:Y:S01]  /*1ff00*/  S2R R9, SR_TID.X ;  /* 0x0000000000097919 */ /* 0x000ea20000002100 */
[----:B------:R-:W3:Y:S01]  /*1ff10*/  LDC R4, c[0x0][0x370] ;  /* 0x0000dc00ff047b82 */ /* 0x000ee20000000800 */
[----:B------:R-:W-:Y:S07]  /*1ff20*/  BSSY.RECONVERGENT B0, `(.L_x_1002) ;  /* 0x000000e000007945 */ /* 0x000fee0003800200 */
[----:B------:R-:W4:Y:S08]  /*1ff30*/  LDC R7, c[0x0][0x374] ;  /* 0x0000dd00ff077b82 */ /* 0x000f300000000800 */
[----:B------:R-:W5:Y:S01]  /*1ff40*/  LDC.64 R2, c[0x0][0x3c8] ;  /* 0x0000f200ff027b82 */ /* 0x000f620000000a00 */
[----:B---3--:R-:W-:-:S02]  /*1ff50*/  ISETP.NE.AND P0, PT, R4, 0x1, PT ;  /* 0x000000010400780c */ /* 0x008fc40003f05270 */
[----:B--2---:R-:W-:Y:S02]  /*1ff60*/  ISETP.NE.AND P1, PT, R9, RZ, PT ;  /* 0x000000ff0900720c */ /* 0x004fe40003f25270 */
[----:B----4-:R-:W-:-:S04]  /*1ff70*/  SHF.L.U32 R0, R7, 0x1, RZ ;  /* 0x0000000107007819 */ /* 0x010fc800000006ff */
[----:B------:R-:W-:-:S05]  /*1ff80*/  SEL R5, R0, RZ, P0 ;  /* 0x000000ff00057207 */ /* 0x000fca0000000000 */
[----:B-----5:R-:W-:Y:S02]  /*1ff90*/  IMAD.WIDE.U32 R2, R5, 0x4, R2 ;  /* 0x0000000405027825 */ /* 0x020fe400078e0002 */
[----:B------:R-:W-:Y:S05]  /*1ffa0*/  @P1 BRA `(.L_x_1003) ;  /* 0x0000000000141947 */ /* 0x000fea0003800000 */
[----:B------:R-:W-:Y:S01]  /*1ffb0*/  HFMA2 R5, -RZ, RZ, 0, 5.9604644775390625e-08 ;  /* 0x00000001ff057431 */ /* 0x000fe200000001ff */
[----:B------:R-:W-:Y:S06]  /*1ffc0*/  MEMBAR.ALL.GPU ;  /* 0x0000000000007992 */ /* 0x000fec000000a000 */
[----:B------:R-:W-:-:S00]  /*1ffd0*/  ERRBAR ;  /* 0x00000000000079ab */ /* 0x000fc00000000000 */
[----:B------:R-:W-:Y:S06]  /*1ffe0*/  CGAERRBAR ;  /* 0x00000000000075ab */ /* 0x000fec0000000000 */
[----:B------:R2:W-:Y:S02]  /*1fff0*/  REDG.E.ADD.S32.STRONG.GPU desc[UR10][R2.64], R5 ;  /* 0x000000050200798e */ /* 0x0005e4000c12e30a */
.L_x_1003:
[----:B------:R-:W-:Y:S05]  /*20000*/  BSYNC.RECONVERGENT B0 ;  /* 0x0000000000007941 */ /* 0x000fea0003800200 */
.L_x_1002:
[----:B------:R-:W3:Y:S01]  /*20010*/  S2UR UR5, SR_CTAID.Y ;  /* 0x00000000000579c3 */ /* 0x000ee20000002600 */
[----:B--2---:R-:W-:Y:S02]  /*20020*/  IADD3 R5, PT, PT, R7, -0x1, RZ ;  /* 0xffffffff07057810 */ /* 0x004fe40007ffe0ff */
[----:B------:R-:W-:-:S05]  /*20030*/  IADD3 R0, PT, PT, R4, -0x1, RZ ;  /* 0xffffffff04007810 */ /* 0x000fca0007ffe0ff */
[----:B------:R-:W2:Y:S01]  /*20040*/  S2UR UR4, SR_CTAID.X ;  /* 0x00000000000479c3 */ /* 0x000ea20000002500 */
[----:B---3--:R-:W-:-:S04]  /*20050*/  ISETP.NE.AND P0, PT, R5, UR5, PT ;  /* 0x0000000505007c0c */ /* 0x008fc8000bf05270 */
[----:B--2---:R-:W-:-:S13]  /*20060*/  ISETP.NE.OR P0, PT, R0, UR4, P0 ;  /* 0x0000000400007c0c */ /* 0x004fda0008705670 */
[----:B------:R-:W-:Y:S05]  /*20070*/  @P0 EXIT ;  /* 0x000000000000094d */ /* 0x000fea0003800000 */
[----:B------:R-:W-:Y:S05]  /*20080*/  @P1 BRA `(.L_x_1004) ;  /* 0x0000000000201947 */ /* 0x000fea0003800000 */
[----:B------:R-:W-:-:S05]  /*20090*/  IMAD R0, R4, R7, RZ ;  /* 0x0000000704007224 */ /* 0x000fca00078e02ff */
[----:B------:R-:W-:-:S13]  /*200a0*/  ISETP.NE.AND P0, PT, R0, -0x1, PT ;  /* 0xffffffff0000780c */ /* 0x000fda0003f05270 */
[----:B------:R-:W-:Y:S05]  /*200b0*/  @!P0 BRA `(.L_x_1004) ;  /* 0x0000000000148947 */ /* 0x000fea0003800000 */
.L_x_1005:
[----:B------:R-:W2:Y:S04]  /*200c0*/  LDG.E.STRONG.GPU R5, desc[UR10][R2.64] ;  /* 0x0000000a02057981 */ /* 0x000ea8000c1ef900 */
[----:B--2---:R-:W-:Y:S01]  /*200d0*/  CCTL.IVALL ;  /* 0x00000000ff00798f */ /* 0x004fe20002000000 */
[----:B------:R-:W-:Y:S05]  /*200e0*/  YIELD ;  /* 0x0000000000007946 */ /* 0x000fea0003800000 */
[----:B------:R-:W-:-:S13]  /*200f0*/  ISETP.NE.AND P0, PT, R5, R0, PT ;  /* 0x000000000500720c */ /* 0x000fda0003f05270 */
[----:B------:R-:W-:Y:S05]  /*20100*/  @P0 BRA `(.L_x_1005) ;  /* 0xfffffffc00ec0947 */ /* 0x000fea000383ffff */
.L_x_1004:
        /* <DEDUP_REMOVED lines=75> */
.L_x_1008:
        /* <DEDUP_REMOVED lines=31> */
.L_x_1007:
[----:B------:R-:W-:Y:S05]  /*207b0*/  BSYNC.RECONVERGENT B0 ;  /* 0x0000000000007941 */ /* 0x000fea0003800200 */
.L_x_1006:
        /* <DEDUP_REMOVED lines=10> */
.L_x_1009:
        /* <DEDUP_REMOVED lines=87> */
.L_x_1010:
        /* <DEDUP_REMOVED lines=11> */
.L_x_4899:


//--------------------- .text._Z35group_norm_nhwc_bwd_one_pass_kernelI11Fp16IOFp16WLi64ELi112ELi448EEv26Group_norm_nhwc_bwd_params --------------------------
	.section	.text._Z35group_norm_nhwc_bwd_one_pass_kernelI11Fp16IOFp16WLi64ELi112ELi448EEv26Group_norm_nhwc_bwd_params,"ax",@progbits
	.align	128
        .global         _Z35group_norm_nhwc_bwd_one_pass_kernelI11Fp16IOFp16WLi64ELi112ELi448EEv26Group_norm_nhwc_bwd_params
        .type           _Z35group_norm_nhwc_bwd_one_pass_kernelI11Fp16IOFp16WLi64ELi112ELi448EEv26Group_norm_nhwc_bwd_params,@function
        .size           _Z35group_norm_nhwc_bwd_one_pass_kernelI11Fp16IOFp16WLi64ELi112ELi448EEv26Group_norm_nhwc_bwd_params,(.L_x_4900 - _Z35group_norm_nhwc_bwd_one_pass_kernelI11Fp16IOFp16WLi64ELi112ELi448EEv26Group_norm_nhwc_bwd_params)
        .other          _Z35group_norm_nhwc_bwd_one_pass_kernelI11Fp16IOFp16WLi64ELi112ELi448EEv26Group_norm_nhwc_bwd_params,@"STO_CUDA_ENTRY STV_DEFAULT"
_Z35group_norm_nhwc_bwd_one_pass_kernelI11Fp16IOFp16WLi64ELi112ELi448EEv26Group_norm_nhwc_bwd_params:
.text._Z35group_norm_nhwc_bwd_one_pass_kernelI11Fp16IOFp16WLi64ELi112ELi448EEv26Group_norm_nhwc_bwd_params:
        /* <DEDUP_REMOVED lines=46> */
.L_x_1054:
        /* <DEDUP_REMOVED lines=229> */
[----:B--2---:R-:W-:Y:S02]  /*1130*/  @P4 HADD2.F32 R61, -RZ, R26.H0_H0 ;  /* 0x2000001aff3d4230 */ /* 0x004fe40000004100 */
[----:B----4-:R-:W-:Y:S02]  /*1140*/  HADD2.F32 R59, -RZ, R59.H0_H0 ;  /* 0x2000003bff3b7230 */ /* 0x010fe40000004100 */
[----:B------:R-:W-:Y:S02]  /*1150*/  @P4 HADD2.F32 R60, -RZ, R18.H0_H0 ;  /* 0x20000012ff3c4230 */ /* 0x000fe40000004100 */
[----:B------:R-:W-:Y:S01]  /*1160*/  HADD2.F32 R15, -RZ, R17.H0_H0 ;  /* 0x20000011ff0f7230 */ /* 0x000fe20000004100 */
        /* <DEDUP_REMOVED lines=146> */
.L_x_1012:
        /* <DEDUP_REMOVED lines=288> */
.L_x_1013:
        /* <DEDUP_REMOVED lines=36> */
.L_x_1015:
[----:B------:R-:W-:Y:S05]  /*2ed0*/  BSYNC.RECONVERGENT B0 ;  /* 0x0000000000007941 */ /* 0x000fea0003800200 */
.L_x_1014:
        /* <DEDUP_REMOVED lines=39> */
.L_x_1017:
[----:B------:R-:W-:Y:S05]  /*3150*/  BSYNC.RECONVERGENT B0 ;  /* 0x0000000000007941 */ /* 0x000fea0003800200 */
.L_x_1016:
        /* <DEDUP_REMOVED lines=38> */
.L_x_1019:
[----:B------:R-:W-:Y:S05]  /*33c0*/  BSYNC.RECONVERGENT B0 ;  /* 0x0000000000007941 */ /* 0x000fea0003800200 */
.L_x_1018:
        /* <DEDUP_REMOVED lines=29> */
.L_x_1021:
[----:B------:R-:W-:Y:S05]  /*35a0*/  BSYNC.RECONVERGENT B0 ;  /* 0x0000000000007941 */ /* 0x000fea0003800200 */
.L_x_1020:
        /* <DEDUP_REMOVED lines=24> */
.L_x_1024:
[----:B-1----:R-:W2:Y:S04]  /*3730*/  LDG.E.STRONG.GPU R18, desc[UR8][R16.64] ;  /* 0x0000000810127981 */ /* 0x002ea8000c1ef900 */
[----:B--2---:R-:W-:Y:S01]  /*3740*/  CCTL.IVALL ;  /* 0x00000000ff00798f */ /* 0x004fe20002000000 */
[----:B------:R-:W-:Y:S05]  /*3750*/  YIELD ;  /* 0x0000000000007946 */ /* 0x000fea0003800000 */
[----:B------:R-:W-:-:S13]  /*3760*/  ISETP.NE.AND P1, PT, R18, R23, PT ;  /* 0x000000171200720c */ /* 0x000fda0003f25270 */
[----:B------:R-:W-:Y:S05]  /*3770*/  @P1 BRA `(.L_x_1024) ;  /* 0xfffffffc00ec1947 */ /* 0x000fea000383ffff */
.L_x_1023:
        /* <DEDUP_REMOVED lines=15> */
.L_x_1026:
        /* <DEDUP_REMOVED lines=59> */
.L_x_1025:
        /* <DEDUP_REMOVED lines=35> */
.L_x_1027:
        /* <DEDUP_REMOVED lines=18> */
.L_x_1028:
        /* <DEDUP_REMOVED lines=9> */
.L_x_1029:
[----:B------:R-:W-:Y:S05]  /*4000*/  BSYNC.RECONVERGENT B0 ;  /* 0x0000000000007941 */ /* 0x000fea0003800200 */
.L_x_1022:
        /* <DEDUP_REMOVED lines=68> */
.L_x_1030:
        /* <DEDUP_REMOVED lines=21> */
.L_x_1032:
[----:B------:R-:W-:Y:S05]  /*45a0*/  BSYNC.RECONVERGENT B0 ;  /* 0x0000000000007941 */ /* 0x000fea0003800200 */
.L_x_1031:
        /* <DEDUP_REMOVED lines=27> */
.L_x_1033:
        /* <DEDUP_REMOVED lines=18> */
.L_x_1035:
[----:B------:R-:W-:Y:S05]  /*4880*/  BSYNC.RECONVERGENT B0 ;  /* 0x0000000000007941 */ /* 0x000fea0003800200 */
.L_x_1034:
        /* <DEDUP_REMOVED lines=45> */
.L_x_1036:
        /* <DEDUP_REMOVED lines=30> */
.L_x_1038:
[----:B------:R-:W-:Y:S05]  /*4d40*/  BSYNC.RECONVERGENT B0 ;  /* 0x0000000000007941 */ /* 0x000fea0003800200 */
.L_x_1037:
        /* <DEDUP_REMOVED lines=21> */
.L_x_1039:
        /* <DEDUP_REMOVED lines=18> */
.L_x_1041:
[----:B------:R-:W-:Y:S05]  /*4fc0*/  BSYNC.RECONVERGENT B0 ;  /* 0x0000000000007941 */ /* 0x000fea0003800200 */
.L_x_1040:
        /* <DEDUP_REMOVED lines=21> */
.L_x_1042:
        /* <DEDUP_REMOVED lines=18> */
.L_x_1044:
[----:B------:R-:W-:Y:S05]  /*5240*/  BSYNC.RECONVERGENT B0 ;  /* 0x0000000000007941 */ /* 0x000fea0003800200 */
.L_x_1043:
        /* <DEDUP_REMOVED lines=21> */
.L_x_1045:
        /* <DEDUP_REMOVED lines=18> */
.L_x_1047:
[----:B------:R-:W-:Y:S05]  /*54c0*/  BSYNC.RECONVERGENT B0 ;  /* 0x0000000000007941 */ /* 0x000fea0003800200 */
.L_x_1046:
        /* <DEDUP_REMOVED lines=21> */
.L_x_1048:
        /* <DEDUP_REMOVED lines=18> */
.L_x_1050:
[----:B------:R-:W-:Y:S05]  /*5740*/  BSYNC.RECONVERGENT B0 ;  /* 0x0000000000007941 */ /* 0x000fea0003800200 */
.L_x_1049:
        /* <DEDUP_REMOVED lines=21> */
.L_x_1051:
        /* <DEDUP_REMOVED lines=18> */
.L_x_1053:
[----:B------:R-:W-:Y:S05]  /*59c0*/  BSYNC.RECONVERGENT B0 ;  /* 0x0000000000007941 */ /* 0x000fea0003800200 */
.L_x_1052:
[----:B------:R-:W-:Y:S02]  /*59d0*/  IADD3 R38, PT, PT, R4, R38, RZ ;  /* 0x0000002604267210 */ /* 0x000fe40007ffe0ff */
[----:B------:R-:W-:Y:S02]  /*59e0*/  IADD3 R39, PT, PT, R39, 0x1, RZ ;  /* 0x0000000127277810 */ /* 0x000fe40007ffe0ff */
[----:B------:R-:W-:-:S13]  /*59f0*/  ISETP.GE.AND P0, PT, R38, UR4, PT ;  /* 0x0000000426007c0c */ /* 0x000fda000bf06270 */
[----:B------:R-:W-:Y:S05]  /*5a00*/  @!P0 BRA `(.L_x_1054) ;  /* 0xffffffa800348947 */ /* 0x000fea000383ffff */
.L_x_1011:
        /* <DEDUP_REMOVED lines=19> */
.L_x_1056:
[----:B------:R-:W-:Y:S05]  /*5b40*/  BSYNC.RECONVERGENT B0 ;  /* 0x0000000000007941 */ /* 0x000fea0003800200 */
.L_x_1055:
[----:B------:R-:W-:Y:S05]  /*5b50*/  @P0 EXIT ;  /* 0x000000000000094d */ /* 0x000fea0003800000 */
[----:B------:R-:W-:Y:S05]  /*5b60*/  @P2 BRA `(.L_x_1057) ;  /* 0x0000000000202947 */ /* 0x000fea0003800000 */
[----:B------:R-:W-:-:S05]  /*5b70*/  IMAD R0, R6, R7, RZ ;  /* 0x0000000706007224 */ /* 0x000fca00078e02ff */
[----:B------:R-:W-:-:S13]  /*5b80*/  ISETP.NE.AND P0, PT, R0, -0x1, PT ;  /* 0xffffffff0000780c */ /* 0x000fda0003f05270 */
[----:B------:R-:W-:Y:S05]  /*5b90*/  @!P0 BRA `(.L_x_1057) ;  /* 0x0000000000148947 */ /* 0x000fea0003800000 */
.L_x_1058:
[----:B-1----:R-:W2:Y:S04]  /*5ba0*/  LDG.E.STRONG.GPU R3, desc[UR8][R4.64] ;  /* 0x0000000804037981 */ /* 0x002ea8000c1ef900 */
[----:B--2---:R-:W-:Y:S01]  /*5bb0*/  CCTL.IVALL ;  /* 0x00000000ff00798f */ /* 0x004fe20002000000 */
[----:B------:R-:W-:Y:S05]  /*5bc0*/  YIELD ;  /* 0x0000000000007946 */ /* 0x000fea0003800000 */
[----:B------:R-:W-:-:S13]  /*5bd0*/  ISETP.NE.AND P0, PT, R3, R0, PT ;  /* 0x000000000300720c */ /* 0x000fda0003f05270 */
[----:B------:R-:W-:Y:S05]  /*5be0*/  @P0 BRA `(.L_x_1058) ;  /* 0xfffffffc00ec0947 */ /* 0x000fea000383ffff */
.L_x_1057:
        /* <DEDUP_REMOVED lines=74> */
.L_x_1061:
        /* <DEDUP_REMOVED lines=31> */
.L_x_1060:
[----:B------:R-:W-:Y:S05]  /*6280*/  BSYNC.RECONVERGENT B0 ;  /* 0x0000000000007941 */ /* 0x000fea0003800200 */
.L_x_1059:
        /* <DEDUP_REMOVED lines=10> */
.L_x_1062:
        /* <DEDUP_REMOVED lines=87> */
.L_x_1063:
        /* <DEDUP_REMOVED lines=14> */
.L_x_4900:


//--------------------- .text._Z35group_norm_nhwc_bwd_one_pass_kernelI11Fp16IOFp16WLi128ELi112ELi448EEv26Group_norm_nhwc_bwd_params --------------------------
	.section	.text._Z35group_norm_nhwc_bwd_one_pass_kernelI11Fp16IOFp16WLi128ELi112ELi448EEv26Group_norm_nhwc_bwd_params,"ax",@progbits
	.align	128
        .global         _Z35group_norm_nhwc_bwd_one_pass_kernelI11Fp16IOFp16WLi128ELi112ELi448EEv26Group_norm_nhwc_bwd_params
        .type           _Z35group_norm_nhwc_bwd_one_pass_kernelI11Fp16IOFp16WLi128ELi112ELi448EEv26Group_norm_nhwc_bwd_params,@function
        .size           _Z35group_norm_nhwc_bwd_one_pass_kernelI11Fp16IOFp16WLi128ELi112ELi448EEv26Group_norm_nhwc_bwd_params,(.L_x_4901 - _Z35group_norm_nhwc_bwd_one_pass_kernelI11Fp16IOFp16WLi128ELi112ELi448EEv26Group_norm_nhwc_bwd_params)
        .other          _Z35group_norm_nhwc_bwd_one_pass_kernelI11Fp16IOFp16WLi128ELi112ELi448EEv26Group_norm_nhwc_bwd_params,@"STO_CUDA_ENTRY STV_DEFAULT"
_Z35group_norm_nhwc_bwd_one_pass_kernelI11Fp16IOFp16WLi128ELi112ELi448EEv26Group_norm_nhwc_bwd_params:
.text._Z35group_norm_nhwc_bwd_one_pass_kernelI11Fp16IOFp16WLi128ELi112ELi448EEv26Group_norm_nhwc_bwd_params:
        /* <DEDUP_REMOVED lines=21> */
.L_x_1131:
        /* <DEDUP_REMOVED lines=428> */
[----:B--2---:R-:W-:Y:S02]  /*1c10*/  @P0 HADD2.F32 R59, -RZ, R28.H0_H0 ;  /* 0x2000001cff3b0230 */ /* 0x004fe40000004100 */
[----:B----4-:R-:W-:Y:S02]  /*1c20*/  @P0 HADD2.F32 R58, -RZ, R18.H0_H0 ;  /* 0x20000012ff3a0230 */ /* 0x010fe40000004100 */
[----:B------:R-:W-:Y:S02]  /*1c30*/  HADD2.F32 R57, -RZ, R15.H0_H0 ;  /* 0x2000000fff397230 */ /* 0x000fe40000004100 */
[----:B------:R-:W-:Y:S01]  /*1c40*/  HADD2.F32 R56, -RZ, R56.H0_H0 ;  /* 0x20000038ff387230 */ /* 0x000fe20000004100 */
        /* <DEDUP_REMOVED lines=290> */
.L_x_1065:
        /* <DEDUP_REMOVED lines=576> */
.L_x_1066:
        /* <DEDUP_REMOVED lines=44> */
.L_x_1068:
[----:B------:R-:W-:Y:S05]  /*5530*/  BSYNC.RECONVERGENT B0 ;  /* 0x0000000000007941 */ /* 0x000fea0003800200 */
.L_x_1067:
        /* <DEDUP_REMOVED lines=37> */
.L_x_1070:
[----:B------:R-:W-:Y:S05]  /*5790*/  BSYNC.RECONVERGENT B0 ;  /* 0x0000000000007941 */ /* 0x000fea0003800200 */
.L_x_1069:
        /* <DEDUP_REMOVED lines=42> */
.L_x_1072:
[----:B------:R-:W-:Y:S05]  /*5a40*/  BSYNC.RECONVERGENT B0 ;  /* 0x0000000000007941 */ /* 0x000fea0003800200 */
.L_x_1071:
        /* <DEDUP_REMOVED lines=28> */
.L_x_1074:
[----:B------:R-:W-:Y:S05]  /*5c10*/  BSYNC.RECONVERGENT B0 ;  /* 0x0000000000007941 */ /* 0x000fea0003800200 */
.L_x_1073:
        /* <DEDUP_REMOVED lines=28> */
.L_x_1077:
[----:B----4-:R-:W4:Y:S04]  /*5de0*/  LDG.E.STRONG.GPU R18, desc[UR10][R16.64] ;  /* 0x0000000a10127981 */ /* 0x010f28000c1ef900 */
[----:B----4-:R-:W-:Y:S01]  /*5df0*/  CCTL.IVALL ;  /* 0x00000000ff00798f */ /* 0x010fe20002000000 */
[----:B------:R-:W-:Y:S05]  /*5e00*/  YIELD ;  /* 0x0000000000007946 */ /* 0x000fea0003800000 */
[----:B------:R-:W-:-:S13]  /*5e10*/  ISETP.NE.AND P0, PT, R18, R21, PT ;  /* 0x000000151200720c */ /* 0x000fda0003f05270 */
[----:B------:R-:W-:Y:S05]  /*5e20*/  @P0 BRA `(.L_x_1077) ;  /* 0xfffffffc00ec0947 */ /* 0x000fea000383ffff */
.L_x_1076:
        /* <DEDUP_REMOVED lines=21> */
.L_x_1079:
        /* <DEDUP_REMOVED lines=64> */
.L_x_1078:
        /* <DEDUP_REMOVED lines=34> */
.L_x_1080:
        /* <DEDUP_REMOVED lines=18> */
.L_x_1081:
        /* <DEDUP_REMOVED lines=9> */
.L_x_1082:
[----:B------:R-:W-:Y:S05]  /*6750*/  BSYNC.RECONVERGENT B0 ;  /* 0x0000000000007941 */ /* 0x000fea0003800200 */
.L_x_1075:
        /* <DEDUP_REMOVED lines=38> */
.L_x_1083:
        /* <DEDUP_REMOVED lines=34> */
.L_x_1085:
[----:B------:R-:W-:Y:S05]  /*6be0*/  BSYNC.RECONVERGENT B0 ;  /* 0x0000000000007941 */ /* 0x000fea0003800200 */
.L_x_1084:
        /* <DEDUP_REMOVED lines=25> */
.L_x_1086:
        /* <DEDUP_REMOVED lines=21> */
.L_x_1088:
[----:B------:R-:W-:Y:S05]  /*6ed0*/  BSYNC.RECONVERGENT B0 ;  /* 0x0000000000007941 */ /* 0x000fea0003800200 */
.L_x_1087:
        /* <DEDUP_REMOVED lines=35> */
.L_x_1089:
        /* <DEDUP_REMOVED lines=21> */
.L_x_1091:
[----:B------:R-:W-:Y:S05]  /*7260*/  BSYNC.RECONVERGENT B0 ;  /* 0x0000000000007941 */ /* 0x000fea0003800200 */
.L_x_1090:
        /* <DEDUP_REMOVED lines=25> */
.L_x_1092:
        /* <DEDUP_REMOVED lines=21> */
.L_x_1094:
[----:B------:R-:W-:Y:S05]  /*7550*/  BSYNC.RECONVERGENT B0 ;  /* 0x0000000000007941 */ /* 0x000fea0003800200 */
.L_x_1093:
        /* <DEDUP_REMOVED lines=35> */
.L_x_1095:
        /* <DEDUP_REMOVED lines=21> */
.L_x_1097:
[----:B------:R-:W-:Y:S05]  /*78e0*/  BSYNC.RECONVERGENT B0 ;  /* 0x0000000000007941 */ /* 0x000fea0003800200 */
.L_x_1096:
        /* <DEDUP_REMOVED lines=25> */
.L_x_1098:
        /* <DEDUP_REMOVED lines=21> */
.L_x_1100:
[----:B------:R-:W-:Y:S05]  /*7bd0*/  BSYNC.RECONVERGENT B0 ;  /* 0x0000000000007941 */ /* 0x000fea0003800200 */
.L_x_1099:
        /* <DEDUP_REMOVED lines=35> */
.L_x_1101:
        /* <DEDUP_REMOVED lines=21> */
.L_x_1103:
[----:B------:R-:W-:Y:S05]  /*7f60*/  BSYNC.RECONVERGENT B0 ;  /* 0x0000000000007941 */ /* 0x000fea0003800200 */
.L_x_1102:
        /* <DEDUP_REMOVED lines=25> */
.L_x_1104:
        /* <DEDUP_REMOVED lines=21> */
.L_x_1106:
[----:B------:R-:W-:Y:S05]  /*8250*/  BSYNC.RECONVERGENT B0 ;  /* 0x0000000000007941 */ /* 0x000fea0003800200 */
.L_x_1105:
        /* <DEDUP_REMOVED lines=35> */
.L_x_1107:
        /* <DEDUP_REMOVED lines=21> */
.L_x_1109:
[----:B------:R-:W-:Y:S05]  /*85e0*/  BSYNC.RECONVERGENT B0 ;  /* 0x0000000000007941 */ /* 0x000fea0003800200 */
.L_x_1108:
        /* <DEDUP_REMOVED lines=25> */
.L_x_1110:
        /* <DEDUP_REMOVED lines=21> */
.L_x_1112:
[----:B------:R-:W-:Y:S05]  /*88d0*/  BSYNC.RECONVERGENT B0 ;  /* 0x0000000000007941 */ /* 0x000fea0003800200 */
.L_x_1111:
        /* <DEDUP_REMOVED lines=35> */
.L_x_1113:
        /* <DEDUP_REMOVED lines=21> */
.L_x_1115:
[----:B------:R-:W-:Y:S05]  /*8c60*/  BSYNC.RECONVERGENT B0 ;  /* 0x0000000000007941 */ /* 0x000fea0003800200 */
.L_x_1114:
        /* <DEDUP_REMOVED lines=25> */
.L_x_1116:
        /* <DEDUP_REMOVED lines=21> */
.L_x_1118:
[----:B------:R-:W-:Y:S05]  /*8f50*/  BSYNC.RECONVERGENT B0 ;  /* 0x0000000000007941 */ /* 0x000fea0003800200 */
.L_x_1117:
        /* <DEDUP_REMOVED lines=35> */
.L_x_1119:
        /* <DEDUP_REMOVED lines=21> */
.L_x_1121:
[----:B------:R-:W-:Y:S05]  /*92e0*/  BSYNC.RECONVERGENT B0 ;  /* 0x0000000000007941 */ /* 0x000fea0003800200 */
.L_x_1120:
        /* <DEDUP_REMOVED lines=25> */
.L_x_1122:
        /* <DEDUP_REMOVED lines=21> */
.L_x_1124:
[----:B------:R-:W-:Y:S05]  /*95d0*/  BSYNC.RECONVERGENT B0 ;  /* 0x0000000000007941 */ /* 0x000fea0003800200 */
.L_x_1123:
        /* <DEDUP_REMOVED lines=31> */
.L_x_1125:
        /* <DEDUP_REMOVED lines=26> */
.L_x_1127:
[----:B------:R-:W-:Y:S05]  /*9970*/  BSYNC.RECONVERGENT B0 ;  /* 0x0000000000007941 */ /* 0x000fea0003800200 */
.L_x_1126:
        /* <DEDUP_REMOVED lines=24> */
.L_x_1128:
        /* <DEDUP_REMOVED lines=18> */
.L_x_1130:
[----:B------:R-:W-:Y:S05]  /*9c20*/  BSYNC.RECONVERGENT B0 ;  /* 0x0000000000007941 */ /* 0x000fea0003800200 */
.L_x_1129:
[----:B------:R-:W1:Y:S01]  /*9c30*/  LDCU UR5, c[0x0][0x410] ;  /* 0x00008200ff0577ac */ /* 0x000e620008000800 */
[----:B------:R-:W1:Y:S01]  /*9c40*/  LDCU UR8, c[0x0][0x3e0] ;  /* 0x00007c00ff0877ac */ /* 0x000e620008000800 */
[----:B------:R-:W-:Y:S02]  /*9c50*/  UIADD3 UR6, UPT, UPT, UR7, UR6, URZ ;  /* 0x0000000607067290 */ /* 0x000fe4000fffe0ff */
[----:B------:R-:W-:Y:S02]  /*9c60*/  UIADD3 UR4, UPT, UPT, UR4, 0x1, URZ ;  /* 0x0000000104047890 */ /* 0x000fe4000fffe0ff */
[----:B-1----:R-:W-:-:S04]  /*9c70*/  UIMAD UR5, UR5, UR8, URZ ;  /* 0x00000008050572a4 */ /* 0x002fc8000f8e02ff */
[----:B------:R-:W-:-:S09]  /*9c80*/  UISETP.GE.AND UP0, UPT, UR6, UR5, UPT ;  /* 0x000000050600728c */ /* 0x000fd2000bf06270 */
[----:B------:R-:W-:Y:S05]  /*9c90*/  BRA.U !UP0, `(.L_x_1131) ;  /* 0xffffff65082c7547 */ /* 0x000fea000b83ffff */
.L_x_1064:
        /* <DEDUP_REMOVED lines=16> */
.L_x_1133:
[----:B------:R-:W-:Y:S05]  /*9da0*/  BSYNC.RECONVERGENT B0 ;  /* 0x0000000000007941 */ /* 0x000fea0003800200 */
.L_x_1132:
        /* <DEDUP_REMOVED lines=11> */
.L_x_1135:
[----:B------:R-:W2:Y:S04]  /*9e60*/  LDG.E.STRONG.GPU R5, desc[UR10][R2.64] ;  /* 0x0000000a02057981 */ /* 0x000ea8000c1ef900 */
[----:B--2---:R-:W-:Y:S01]  /*9e70*/  CCTL.IVALL ;  /* 0x00000000ff00798f */ /* 0x004fe20002000000 */
[----:B------:R-:W-:Y:S05]  /*9e80*/  YIELD ;  /* 0x0000000000007946 */ /* 0x000fea0003800000 */
[----:B------:R-:W-:-:S13]  /*9e90*/  ISETP.NE.AND P0, PT, R5, R0, PT ;  /* 0x000000000500720c */ /* 0x000fda0003f05270 */
[----:B------:R-:W-:Y:S05]  /*9ea0*/  @P0 BRA `(.L_x_1135) ;  /* 0xfffffffc00ec0947 */ /* 0x000fea000383ffff */
.L_x_1134:
        /* <DEDUP_REMOVED lines=75> */
.L_x_1138:
        /* <DEDUP_REMOVED lines=31> */
.L_x_1137:
[----:B------:R-:W-:Y:S05]  /*a550*/  BSYNC.RECONVERGENT B0 ;  /* 0x0000000000007941 */ /* 0x000fea0003800200 */
.L_x_1136:
        /* <DEDUP_REMOVED lines=10> */
.L_x_1139:
        /* <DEDUP_REMOVED lines=87> */
.L_x_1140:
        /* <DEDUP_REMOVED lines=9> */
.L_x_4901:


//--------------------- .text._Z35group_norm_nhwc_bwd_one_pass_kernelI11Fp16IOFp16WLi256ELi112ELi448EEv26Group_norm_nhwc_bwd_params --------------------------
	.section	.text._Z35group_norm_nhwc_bwd_one_pass_kernelI11Fp16IOFp16WLi256ELi112ELi448EEv26Group_norm_nhwc_bwd_params,"ax",@progbits
	.align	128
        .global         _Z35group_norm_nhwc_bwd_one_pass_kernelI11Fp16IOFp16WLi256ELi112ELi448EEv26Group_norm_nhwc_bwd_params
        .type           _Z35group_norm_nhwc_bwd_one_pass_kernelI11Fp16IOFp16WLi256ELi112ELi448EEv26Group_norm_nhwc_bwd_params,@function
        .size           _Z35group_norm_nhwc_bwd_one_pass_kernelI11Fp16IOFp16WLi256ELi112ELi448EEv26Group_norm_nhwc_bwd_params,(.L_x_4902 - _Z35group_norm_nhwc_bwd_one_pass_kernelI11Fp16IOFp16WLi256ELi112ELi448EEv26Group_norm_nhwc_bwd_params)
        .other          _Z35group_norm_nhwc_bwd_one_pass_kernelI11Fp16IOFp16WLi256ELi112ELi448EEv26Group_norm_nhwc_bwd_params,@"STO_CUDA_ENTRY STV_DEFAULT"
_Z35group_norm_nhwc_bwd_one_pass_kernelI11Fp16IOFp16WLi256ELi112ELi448EEv26Group_norm_nhwc_bwd_params:
.text._Z35group_norm_nhwc_bwd_one_pass_kernelI11Fp16IOFp16WLi256ELi112ELi448EEv26Group_norm_nhwc_bwd_params:
        /* <DEDUP_REMOVED lines=25> */
.L_x_1167:
        /* <DEDUP_REMOVED lines=428> */
[----:B------:R-:W1:Y:S01]  /*1c50*/  @!P5 LDC.64 R68, c[0x0][0x398] ;  /* 0x0000e600ff44db82 */ /* 0x000e620000000a00 */
        /* <DEDUP_REMOVED lines=57> */
[----:B------:R-:W5:Y:S08]  /*1ff0*/  @!P4 LDC.64 R86, c[0x0][0x3a0] ;  /* 0x0000e800ff56cb82 */ /* 0x000f700000000a00 */
[----:B------:R-:W0:Y:S01]  /*2000*/  @!P4 LDC.64 R84, c[0x0][0x398] ;  /* 0x0000e600ff54cb82 */ /* 0x000e220000000a00 */
[----:B-1----:R-:W-:Y:S01]  /*2010*/  @!P4 IMAD R68, R69, R76, RZ ;  /* 0x0000004c4544c224 */ /* 0x002fe200078e02ff */
[----:B------:R-:W-:-:S03]  /*2020*/  @!P4 MOV R69, R35 ;  /* 0x000000230045c202 */ /* 0x000fc60000000f00 */
[----:B------:R-:W-:Y:S01]  /*2030*/  @!P4 IMAD R77, R73, R77, R68 ;  /* 0x0000004d494dc224 */ /* 0x000fe200078e0244 */
[----:B------:R-:W-:-:S05]  /*2040*/  @!P4 MOV R68, R36 ;  /* 0x000000240044c202 */ /* 0x000fca0000000f00 */
[----:B------:R-:W-:-:S05]  /*2050*/  @!P4 IMAD.WIDE.U32 R68, R73, R76, R68 ;  /* 0x0000004c4944c225 */ /* 0x000fca00078e0044 */
[----:B------:R-:W-:-:S04]  /*2060*/  @!P4 IADD3 R69, PT, PT, R69, R77, RZ ;  /* 0x0000004d4545c210 */ /* 0x000fc80007ffe0ff */
[C---:B------:R-:W-:Y:S02]  /*2070*/  @!P4 SHF.L.U64.HI R70, R68.reuse, 0x1, R69 ;  /* 0x000000014446c819 */ /* 0x040fe40000010245 */
[----:B------:R-:W-:-:S04]  /*2080*/  @!P4 SHF.L.U32 R69, R68, 0x1, RZ ;  /* 0x000000014445c819 */ /* 0x000fc800000006ff */
[----:B-----5:R-:W-:-:S04]  /*2090*/  @!P4 IADD3 R86, P0, PT, R69, R86, RZ ;  /* 0x000000564556c210 */ /* 0x020fc80007f1e0ff */
[----:B------:R-:W-:Y:S02]  /*20a0*/  @!P4 IADD3.X R87, PT, PT, R70, R87, RZ, P0, !PT ;  /* 0x000000574657c210 */ /* 0x000fe400007fe4ff */
        /* <DEDUP_REMOVED lines=9> */
[----:B------:R-:W-:-:S06]  /*2140*/  MOV R70, RZ ;  /* 0x000000ff00467202 */ /* 0x000fcc0000000f00 */
[----:B------:R1:W5:Y:S02]  /*2150*/  @!P2 LDG.E R70, desc[UR10][R58.64] ;  /* 0x0000000a3a46a981 */ /* 0x000364000c1e1900 */
[----:B-1----:R-:W1:Y:S01]  /*2160*/  @!P4 LDC.64 R58, c[0x0][0x398] ;  /* 0x0000e600ff3acb82 */ /* 0x002e620000000a00 */
[-C--:B0-----:R-:W-:Y:S02]  /*2170*/  @!P4 IMAD R66, R73, R76.reuse, RZ ;  /* 0x0000004c4942c224 */ /* 0x081fe400078e02ff */
[----:B------:R-:W-:-:S04]  /*2180*/  @!P4 IMAD.WIDE.U32 R62, R69, R76, R62 ;  /* 0x0000004c453ec225 */ /* 0x000fc800078e003e */
[----:B------:R-:W-:Y:S02]  /*2190*/  @!P4 IMAD R67, R69, R77, R66 ;  /* 0x0000004d4543c224 */ /* 0x000fe400078e0242 */
[----:B------:R-:W0:Y:S01]  /*21a0*/  @!P4 LDC.64 R68, c[0x0][0x3a0] ;  /* 0x0000e800ff44cb82 */ /* 0x000e220000000a00 */
[----:B------:R-:W-:Y:S02]  /*21b0*/  @!P4 SHF.L.U32 R65, R62, 0x1, RZ ;  /* 0x000000013e41c819 */ /* 0x000fe400000006ff */
[----:B------:R-:W-:-:S04]  /*21c0*/  @!P4 IADD3 R63, PT, PT, R63, R67, RZ ;  /* 0x000000433f3fc210 */ /* 0x000fc80007ffe0ff */
[----:B------:R-:W-:Y:S02]  /*21d0*/  @!P4 SHF.L.U64.HI R66, R62, 0x1, R63 ;  /* 0x000000013e42c819 */ /* 0x000fe4000001023f */
[----:B------:R-:W-:-:S06]  /*21e0*/  CS2R R76, SRZ ;  /* 0x00000000004c7805 */ /* 0x000fcc000001ff00 */
[----:B------:R2:W3:Y:S01]  /*21f0*/  @!P3 LDG.E R77, desc[UR10][R40.64] ;  /* 0x0000000a284db981 */ /* 0x0004e2000c1e1900 */
        /* <DEDUP_REMOVED lines=16> */
[----:B------:R-:W-:Y:S01]  /*2300*/  ISETP.NE.AND P4, PT, R71, RZ, PT ;  /* 0x000000ff4700720c */ /* 0x000fe20003f85270 */
[----:B------:R-:W-:-:S06]  /*2310*/  HFMA2 R71, -RZ, RZ, 0, 0 ;  /* 0x00000000ff477431 */ /* 0x000fcc00000001ff */
[----:B------:R1:W2:Y:S01]  /*2320*/  @!P1 LDG.E R71, desc[UR10][R32.64] ;  /* 0x0000000a20479981 */ /* 0x0002a2000c1e1900 */
[-C--:B0-----:R-:W-:Y:S02]  /*2330*/  @!P3 IMAD R54, R67, R68.reuse, RZ ;  /* 0x000000444336b224 */ /* 0x081fe400078e02ff */
[C---:B------:R-:W-:Y:S01]  /*2340*/  @!P3 IMAD.WIDE.U32 R40, R65.reuse, R68, R40 ;  /* 0x000000444128b225 */ /* 0x040fe200078e0028 */
[----:B-1----:R-:W0:Y:S03]  /*2350*/  @!P3 LDC.64 R32, c[0x0][0x398] ;  /* 0x0000e600ff20bb82 */ /* 0x002e260000000a00 */
[----:B------:R-:W-:-:S05]  /*2360*/  @!P3 IMAD R55, R65, R69, R54 ;  /* 0x000000454137b224 */ /* 0x000fca00078e0236 */
[----:B------:R-:W1:Y:S01]  /*2370*/  @!P3 LDC.64 R64, c[0x0][0x3a0] ;  /* 0x0000e800ff40bb82 */ /* 0x000e620000000a00 */
[----:B------:R-:W-:Y:S02]  /*2380*/  MOV R72, RZ ;  /* 0x000000ff00487202 */ /* 0x000fe40000000f00 */
[----:B------:R-:W-:-:S04]  /*2390*/  @!P3 IADD3 R41, PT, PT, R41, R55, RZ ;  /* 0x000000372929b210 */ /* 0x000fc80007ffe0ff */
[----:B------:R0:W2:Y:S01]  /*23a0*/  @!P1 LDG.E R72, desc[UR10][R52.64] ;  /* 0x0000000a34489981 */ /* 0x0000a2000c1e1900 */
[C---:B------:R-:W-:Y:S02]  /*23b0*/  @!P3 SHF.L.U64.HI R54, R40.reuse, 0x1, R41 ;  /* 0x000000012836b819 */ /* 0x040fe40000010229 */
[----:B0-----:R-:W-:Y:S02]  /*23c0*/  @!P3 SHF.L.U32 R53, R40, 0x1, RZ ;  /* 0x000000012835b819 */ /* 0x001fe400000006ff */
[C---:B------:R-:W-:Y:S02]  /*23d0*/  LOP3.LUT P2, RZ, R12.reuse, 0x100000, RZ, 0xc0, !PT ;  /* 0x001000000cff7812 */ /* 0x040fe4000784c0ff */
[----:B-1----:R-:W-:Y:S02]  /*23e0*/  @!P3 IADD3 R40, P0, PT, R53, R64, RZ ;  /* 0x000000403528b210 */ /* 0x002fe40007f1e0ff */
[----:B------:R-:W-:Y:S02]  /*23f0*/  LOP3.LUT R12, R12, 0xfffffffb, RZ, 0xc0, !PT ;  /* 0xfffffffb0c0c7812 */ /* 0x000fe400078ec0ff */
[----:B------:R-:W-:-:S02]  /*2400*/  @!P3 IADD3.X R41, PT, PT, R54, R65, RZ, P0, !PT ;  /* 0x000000413629b210 */ /* 0x000fc400007fe4ff */
[----:B------:R-:W-:Y:S02]  /*2410*/  @!P3 IADD3 R32, P0, PT, R53, R32, RZ ;  /* 0x000000203520b210 */ /* 0x000fe40007f1e0ff */
[----:B------:R-:W-:Y:S02]  /*2420*/  @P3 LOP3.LUT R12, R12, 0x4, RZ, 0xfc, !PT ;  /* 0x000000040c0c3812 */ /* 0x000fe400078efcff */
[----:B------:R-:W-:Y:S02]  /*2430*/  @!P3 IADD3.X R33, PT, PT, R54, R33, RZ, P0, !PT ;  /* 0x000000213621b210 */ /* 0x000fe400007fe4ff */
[----:B------:R-:W-:Y:S02]  /*2440*/  ISETP.NE.AND P3, PT, R51, RZ, PT ;  /* 0x000000ff3300720c */ /* 0x000fe40003f65270 */
[----:B------:R-:W-:Y:S02]  /*2450*/  CS2R R68, SRZ ;  /* 0x0000000000447805 */ /* 0x000fe4000001ff00 */
[----:B------:R-:W-:-:S04]  /*2460*/  IADD3 R51, PT, PT, R50, 0xb8, RZ ;  /* 0x000000b832337810 */ /* 0x000fc80007ffe0ff */
[----:B------:R-:W-:Y:S01]  /*2470*/  SHF.R.S32.HI R53, RZ, 0x1f, R51 ;  /* 0x0000001fff357819 */ /* 0x000fe20000011433 */
[----:B------:R-:W2:Y:S01]  /*2480*/  @!P2 LDG.E R69, desc[UR10][R48.64] ;  /* 0x0000000a3045a981 */ /* 0x000ea2000c1e1900 */
[----:B------:R-:W-:-:S03]  /*2490*/  ISETP.GE.U32.AND P0, PT, R51, UR16, PT ;  /* 0x0000001033007c0c */ /* 0x000fc6000bf06070 */
[----:B------:R0:W2:Y:S01]  /*24a0*/  @!P2 LDG.E R68, desc[UR10][R6.64] ;  /* 0x0000000a0644a981 */ /* 0x0000a2000c1e1900 */
[----:B------:R-:W-:-:S13]  /*24b0*/  ISETP.GE.AND.EX P2, PT, R53, UR17, PT, P0 ;  /* 0x0000001135007c0c */ /* 0x000fda000bf46300 */
[----:B------:R-:W1:Y:S01]  /*24c0*/  @!P2 LDC.64 R54, c[0x0][0x3f8] ;  /* 0x0000fe00ff36ab82 */ /* 0x000e620000000a00 */
[----:B------:R-:W-:Y:S02]  /*24d0*/  LOP3.LUT P0, RZ, R12, 0x80000, RZ, 0xc0, !PT ;  /* 0x000800000cff7812 */ /* 0x000fe4000780c0ff */
[----:B------:R-:W-:Y:S02]  /*24e0*/  CS2R R64, SRZ ;  /* 0x0000000000407805 */ /* 0x000fe4000001ff00 */
[----:B0-----:R-:W-:Y:S02]  /*24f0*/  @!P2 MOV R6, R36 ;  /* 0x000000240006a202 */ /* 0x001fe40000000f00 */
[----:B------:R-:W-:-:S07]  /*2500*/  @!P2 MOV R7, R35 ;  /* 0x000000230007a202 */ /* 0x000fce0000000f00 */
[----:B------:R0:W2:Y:S01]  /*2510*/  @!P0 LDG.E R65, desc[UR10][R30.64] ;  /* 0x0000000a1e418981 */ /* 0x0000a2000c1e1900 */
[----:B-1----:R-:W-:Y:S01]  /*2520*/  @!P2 IMAD R48, R53, R54, RZ ;  /* 0x000000363530a224 */ /* 0x002fe200078e02ff */
[----:B0-----:R-:W0:Y:S08]  /*2530*/  @!P2 LDC.64 R30, c[0x0][0x398] ;  /* 0x0000e600ff1eab82 */ /* 0x001e300000000a00 */
[----:B------:R-:W1:Y:S01]  /*2540*/  @!P2 LDC.64 R52, c[0x0][0x3a0] ;  /* 0x0000e800ff34ab82 */ /* 0x000e620000000a00 */
[----:B------:R-:W-:-:S02]  /*2550*/  HFMA2 R67, -RZ, RZ, 0, 0 ;  /* 0x00000000ff437431 */ /* 0x000fc400000001ff */
[C---:B------:R-:W-:Y:S02]  /*2560*/  @!P2 IMAD R49, R51.reuse, R55, R48 ;  /* 0x000000373331a224 */ /* 0x040fe400078e0230 */
[----:B------:R-:W-:Y:S02]  /*2570*/  @!P2 IMAD.WIDE.U32 R6, R51, R54, R6 ;  /* 0x000000363306a225 */ /* 0x000fe400078e0006 */
[----:B------:R5:W2:Y:S03]  /*2580*/  @!P0 LDG.E R67, desc[UR10][R44.64] ;  /* 0x0000000a2c438981 */ /* 0x000aa6000c1e1900 */
[----:B------:R-:W-:-:S04]  /*2590*/  @!P2 IADD3 R7, PT, PT, R7, R49, RZ ;  /* 0x000000310707a210 */ /* 0x000fc80007ffe0ff */
[C---:B------:R-:W-:Y:S02]  /*25a0*/  @!P2 SHF.L.U64.HI R48, R6.reuse, 0x1, R7 ;  /* 0x000000010630a819 */ /* 0x040fe40000010207 */
[----:B-----5:R-:W-:Y:S02]  /*25b0*/  @!P2 SHF.L.U32 R45, R6, 0x1, RZ ;  /* 0x00000001062da819 */ /* 0x020fe400000006ff */
[C---:B------:R-:W-:Y:S02]  /*25c0*/  LOP3.LUT P1, RZ, R12.reuse, 0x40000, RZ, 0xc0, !PT ;  /* 0x000400000cff7812 */ /* 0x040fe4000782c0ff */
[----:B-1----:R-:W-:Y:S02]  /*25d0*/  @!P2 IADD3 R6, P0, PT, R45, R52, RZ ;  /* 0x000000342d06a210 */ /* 0x002fe40007f1e0ff */
[----:B------:R-:W-:Y:S02]  /*25e0*/  LOP3.LUT R12, R12, 0xfffffffd, RZ, 0xc0, !PT ;  /* 0xfffffffd0c0c7812 */ /* 0x000fe400078ec0ff */
[----:B------:R-:W-:-:S02]  /*25f0*/  @!P2 IADD3.X R7, PT, PT, R48, R53, RZ, P0, !PT ;  /* 0x000000353007a210 */ /* 0x000fc400007fe4ff */
[----:B0-----:R-:W-:Y:S02]  /*2600*/  @!P2 IADD3 R30, P0, PT, R45, R30, RZ ;  /* 0x0000001e2d1ea210 */ /* 0x001fe40007f1e0ff */
[----:B------:R-:W-:Y:S02]  /*2610*/  @P2 LOP3.LUT R12, R12, 0x2, RZ, 0xfc, !PT ;  /* 0x000000020c0c2812 */ /* 0x000fe400078efcff */
[----:B------:R-:W-:Y:S02]  /*2620*/  CS2R R54, SRZ ;  /* 0x0000000000367805 */ /* 0x000fe4000001ff00 */
[----:B------:R-:W-:Y:S01]  /*2630*/  @!P2 IADD3.X R31, PT, PT, R48, R31, RZ, P0, !PT ;  /* 0x0000001f301fa210 */ /* 0x000fe200007fe4ff */
[----:B------:R-:W5:Y:S01]  /*2640*/  @!P1 LDG.E R64, desc[UR10][R38.64] ;  /* 0x0000000a26409981 */ /* 0x000f62000c1e1900 */
[----:B------:R-:W-:Y:S02]  /*2650*/  ISETP.NE.AND P2, PT, R13, RZ, PT ;  /* 0x000000ff0d00720c */ /* 0x000fe40003f45270 */
[----:B------:R-:W-:Y:S01]  /*2660*/  IADD3 R13, PT, PT, R50, 0xc0, RZ ;  /* 0x000000c0320d7810 */ /* 0x000fe20007ffe0ff */
[----:B------:R0:W5:Y:S03]  /*2670*/  @!P1 LDG.E R55, desc[UR10][R28.64] ;  /* 0x0000000a1c379981 */ /* 0x000166000c1e1900 */
[----:B------:R-:W-:-:S02]  /*2680*/  SHF.R.S32.HI R45, RZ, 0x1f, R13 ;  /* 0x0000001fff2d7819 */ /* 0x000fc4000001140d */
[----:B------:R-:W-:Y:S02]  /*2690*/  CS2R R52, SRZ ;  /* 0x0000000000347805 */ /* 0x000fe4000001ff00 */
[----:B------:R-:W-:Y:S01]  /*26a0*/  ISETP.GE.U32.AND P0, PT, R13, UR16, PT ;  /* 0x000000100d007c0c */ /* 0x000fe2000bf06070 */
[----:B------:R-:W5:Y:S03]  /*26b0*/  @!P5 LDG.E R54, desc[UR10][R4.64] ;  /* 0x0000000a0436d981 */ /* 0x000f66000c1e1900 */
[----:B------:R-:W-:Y:S01]  /*26c0*/  ISETP.GE.AND.EX P1, PT, R45, UR17, PT, P0 ;  /* 0x000000112d007c0c */ /* 0x000fe2000bf26300 */
[----:B------:R-:W-:Y:S01]  /*26d0*/  HFMA2 R48, -RZ, RZ, 0, 0 ;  /* 0x00000000ff307431 */ /* 0x000fe200000001ff */
[----:B------:R-:W5:Y:S11]  /*26e0*/  @!P6 LDG.E R52, desc[UR10][R90.64] ;  /* 0x0000000a5a34e981 */ /* 0x000f76000c1e1900 */
[----:B------:R-:W1:Y:S01]  /*26f0*/  @!P1 LDC.64 R106, c[0x0][0x3f8] ;  /* 0x0000fe00ff6a9b82 */ /* 0x000e620000000a00 */
[----:B------:R-:W-:-:S02]  /*2700*/  LOP3.LUT P0, RZ, R12, 0x20000, RZ, 0xc0, !PT ;  /* 0x000200000cff7812 */ /* 0x000fc4000780c0ff */
[----:B0-----:R-:W-:Y:S02]  /*2710*/  @!P1 MOV R28, R36 ;  /* 0x00000024001c9202 */ /* 0x001fe40000000f00 */
[----:B------:R-:W-:-:S09]  /*2720*/  @!P1 MOV R29, R35 ;  /* 0x00000023001d9202 */ /* 0x000fd20000000f00 */
[----:B------:R0:W5:Y:S04]  /*2730*/  @!P0 LDG.E R48, desc[UR10][R24.64] ;  /* 0x0000000a18308981 */ /* 0x000168000c1e1900 */
[----:B------:R3:W5:Y:S01]  /*2740*/  @!P0 LDG.E R53, desc[UR10][R26.64] ;  /* 0x0000000a1a358981 */ /* 0x000762000c1e1900 */
[----:B-1----:R-:W-:Y:S01]  /*2750*/  @!P1 IMAD R38, R45, R106, RZ ;  /* 0x0000006a2d269224 */ /* 0x002fe200078e02ff */
[----:B0-----:R-:W0:Y:S08]  /*2760*/  @!P1 LDC.64 R24, c[0x0][0x398] ;  /* 0x0000e600ff189b82 */ /* 0x001e300000000a00 */
[----:B------:R-:W1:Y:S01]  /*2770*/  @!P1 LDC.64 R44, c[0x0][0x3a0] ;  /* 0x0000e800ff2c9b82 */ /* 0x000e620000000a00 */
[----:B------:R-:W-:-:S02]  /*2780*/  @!P1 IMAD R39, R13, R107, R38 ;  /* 0x0000006b0d279224 */ /* 0x000fc400078e0226 */
[----:B------:R-:W-:-:S05]  /*2790*/  @!P1 IMAD.WIDE.U32 R28, R13, R106, R28 ;  /* 0x0000006a0d1c9225 */ /* 0x000fca00078e001c */
[----:B------:R-:W-:Y:S02]  /*27a0*/  @!P1 IADD3 R13, PT, PT, R29, R39, RZ ;  /* 0x000000271d0d9210 */ /* 0x000fe40007ffe0ff */
[C---:B---3--:R-:W-:Y:S02]  /*27b0*/  @!P1 SHF.L.U32 R27, R28.reuse, 0x1, RZ ;  /* 0x000000011c1b9819 */ /* 0x048fe400000006ff */
[----:B------:R-:W-:Y:S02]  /*27c0*/  @!P1 SHF.L.U64.HI R38, R28, 0x1, R13 ;  /* 0x000000011c269819 */ /* 0x000fe4000001020d */
[----:B------:R-:W-:-:S04]  /*27d0*/  LOP3.LUT R12, R12, 0xfffffffe, RZ, 0xc0, !PT ;  /* 0xfffffffe0c0c7812 */ /* 0x000fc800078ec0ff */
[----:B------:R-:W-:Y:S02]  /*27e0*/  @P1 LOP3.LUT R12, R12, 0x1, RZ, 0xfc, !PT ;  /* 0x000000010c0c1812 */ /* 0x000fe400078efcff */
[----:B-1----:R-:W-:-:S04]  /*27f0*/  @!P1 IADD3 R28, P0, PT, R27, R44, RZ ;  /* 0x0000002c1b1c9210 */ /* 0x002fc80007f1e0ff */
[----:B------:R-:W-:Y:S02]  /*2800*/  @!P1 IADD3.X R29, PT, PT, R38, R45, RZ, P0, !PT ;  /* 0x0000002d261d9210 */ /* 0x000fe400007fe4ff */
[----:B0-----:R-:W-:-:S04]  /*2810*/  @!P1 IADD3 R26, P0, PT, R27, R24, RZ ;  /* 0x000000181b1a9210 */ /* 0x001fc80007f1e0ff */
[----:B------:R-:W-:Y:S02]  /*2820*/  @!P1 IADD3.X R27, PT, PT, R38, R25, RZ, P0, !PT ;  /* 0x00000019261b9210 */ /* 0x000fe400007fe4ff */
[----:B------:R-:W-:Y:S01]  /*2830*/  LOP3.LUT P0, RZ, R12, 0x10000, RZ, 0xc0, !PT ;  /* 0x000100000cff7812 */ /* 0x000fe2000780c0ff */
[----:B------:R-:W-:Y:S01]  /*2840*/  HFMA2 R44, -RZ, RZ, 0, 0 ;  /* 0x00000000ff2c7431 */ /* 0x000fe200000001ff */
[----:B------:R-:W-:Y:S02]  /*2850*/  MOV R38, RZ ;  /* 0x000000ff00267202 */ /* 0x000fe40000000f00 */
[----:B------:R-:W-:-:S04]  /*2860*/  IADD3 R39, PT, PT, R50, 0xc8, RZ ;  /* 0x000000c832277810 */ /* 0x000fc80007ffe0ff */
[----:B------:R-:W-:-:S05]  /*2870*/  SHF.R.S32.HI R45, RZ, 0x1f, R39 ;  /* 0x0000001fff2d7819 */ /* 0x000fca0000011427 */
[----:B------:R0:W3:Y:S04]  /*2880*/  @!P0 LDG.E R44, desc[UR10][R60.64] ;  /* 0x0000000a3c2c8981 */ /* 0x0000e8000c1e1900 */
[----:B------:R1:W3:Y:S01]  /*2890*/  @!P0 LDG.E R38, desc[UR10][R22.64] ;  /* 0x0000000a16268981 */ /* 0x0002e2000c1e1900 */
[----:B------:R-:W-:-:S04]  /*28a0*/  ISETP.GE.U32.AND P0, PT, R39, UR16, PT ;  /* 0x0000001027007c0c */ /* 0x000fc8000bf06070 */
[----:B------:R-:W-:-:S13]  /*28b0*/  ISETP.GE.AND.EX P0, PT, R45, UR17, PT, P0 ;  /* 0x000000112d007c0c */ /* 0x000fda000bf06300 */
[----:B0-----:R-:W0:Y:S01]  /*28c0*/  @!P0 LDC.64 R60, c[0x0][0x3f8] ;  /* 0x0000fe00ff3c8b82 */ /* 0x001e220000000a00 */
[----:B------:R-:W-:Y:S02]  /*28d0*/  ISETP.NE.AND P1, PT, R0, RZ, PT ;  /* 0x000000ff0000720c */ /* 0x000fe40003f25270 */
[----:B-1----:R-:W-:Y:S02]  /*28e0*/  @!P0 MOV R22, R36 ;  /* 0x0000002400168202 */ /* 0x002fe40000000f00 */
[----:B------:R-:W-:-:S03]  /*28f0*/  @!P0 MOV R23, R35 ;  /* 0x0000002300178202 */ /* 0x000fc60000000f00 */
[----:B------:R-:W1:Y:S01]  /*2900*/  @!P0 LDC.64 R114, c[0x0][0x398] ;  /* 0x0000e600ff728b82 */ /* 0x000e620000000a00 */
[-C--:B0-----:R-:W-:Y:S02]  /*2910*/  @!P0 IMAD R0, R45, R60.reuse, RZ ;  /* 0x0000003c2d008224 */ /* 0x081fe400078e02ff */
[----:B------:R-:W-:-:S04]  /*2920*/  @!P0 IMAD.WIDE.U32 R22, R39, R60, R22 ;  /* 0x0000003c27168225 */ /* 0x000fc800078e0016 */
[----:B------:R-:W-:Y:S02]  /*2930*/  @!P0 IMAD R45, R39, R61, R0 ;  /* 0x0000003d272d8224 */ /* 0x000fe400078e0200 */
[----:B------:R-:W0:Y:S01]  /*2940*/  @!P0 LDC.64 R60, c[0x0][0x3a0] ;  /* 0x0000e800ff3c8b82 */ /* 0x000e220000000a00 */
[----:B------:R-:W-:Y:S02]  /*2950*/  HFMA2 R13, -RZ, RZ, 0, 0 ;  /* 0x00000000ff0d7431 */ /* 0x000fe400000001ff */
[----:B------:R-:W-:Y:S02]  /*2960*/  @!P0 IADD3 R23, PT, PT, R23, R45, RZ ;  /* 0x0000002d17178210 */ /* 0x000fe40007ffe0ff */
[----:B------:R-:W-:Y:S02]  /*2970*/  MOV R25, RZ ;  /* 0x000000ff00197202 */ /* 0x000fe40000000f00 */
[C---:B------:R-:W-:Y:S01]  /*2980*/  @!P0 SHF.L.U64.HI R0, R22.reuse, 0x1, R23 ;  /* 0x0000000116008819 */ /* 0x040fe20000010217 */
[----:B------:R4:W3:Y:S01]  /*2990*/  @!P1 LDG.E R13, desc[UR10][R20.64] ;  /* 0x0000000a140d9981 */ /* 0x0008e2000c1e1900 */
[----:B------:R-:W-:-:S03]  /*29a0*/  @!P0 SHF.L.U32 R23, R22, 0x1, RZ ;  /* 0x0000000116178819 */ /* 0x000fc600000006ff */
[----:B------:R2:W3:Y:S01]  /*29b0*/  @!P1 LDG.E R25, desc[UR10][R18.64] ;  /* 0x0000000a12199981 */ /* 0x0004e2000c1e1900 */
[----:B0-----:R-:W-:-:S04]  /*29c0*/  @!P0 IADD3 R60, P1, PT, R23, R60, RZ ;  /* 0x0000003c173c8210 */ /* 0x001fc80007f3e0ff */
[----:B------:R-:W-:Y:S02]  /*29d0*/  @!P0 IADD3.X R61, PT, PT, R0, R61, RZ, P1, !PT ;  /* 0x0000003d003d8210 */ /* 0x000fe40000ffe4ff */
[----:B-1----:R-:W-:-:S04]  /*29e0*/  @!P0 IADD3 R114, P1, PT, R23, R114, RZ ;  /* 0x0000007217728210 */ /* 0x002fc80007f3e0ff */
[----:B------:R-:W-:Y:S02]  /*29f0*/  @!P0 IADD3.X R115, PT, PT, R0, R115, RZ, P1, !PT ;  /* 0x0000007300738210 */ /* 0x000fe40000ffe4ff */
[----:B------:R-:W-:Y:S02]  /*2a00*/  LOP3.LUT P1, RZ, R12, 0x4000, RZ, 0xc0, !PT ;  /* 0x000040000cff7812 */ /* 0x000fe4000782c0ff */
[----:B----4-:R-:W-:Y:S02]  /*2a10*/  CS2R R20, SRZ ;  /* 0x0000000000147805 */ /* 0x010fe4000001ff00 */
[----:B--2---:R-:W-:Y:S02]  /*2a20*/  CS2R R18, SRZ ;  /* 0x0000000000127805 */ /* 0x004fe4000001ff00 */
[----:B------:R-:W-:-:S04]  /*2a30*/  IADD3 R39, PT, PT, R50, 0xd0, RZ ;  /* 0x000000d032277810 */ /* 0x000fc80007ffe0ff */
[----:B------:R-:W-:Y:S01]  /*2a40*/  SHF.R.S32.HI R45, RZ, 0x1f, R39 ;  /* 0x0000001fff2d7819 */ /* 0x000fe20000011427 */
[----:B------:R-:W2:Y:S04]  /*2a50*/  @!P2 LDG.E R18, desc[UR10][R10.64] ;  /* 0x0000000a0a12a981 */ /* 0x000ea8000c1e1900 */
[----:B------:R0:W4:Y:S04]  /*2a60*/  @!P1 LDG.E R21, desc[UR10][R46.64] ;  /* 0x0000000a2e159981 */ /* 0x000128000c1e1900 */
[----:B------:R1:W4:Y:S01]  /*2a70*/  @!P1 LDG.E R19, desc[UR10][R16.64] ;  /* 0x0000000a10139981 */ /* 0x000322000c1e1900 */
[----:B------:R-:W-:-:S04]  /*2a80*/  ISETP.GE.U32.AND P1, PT, R39, UR16, PT ;  /* 0x0000001027007c0c */ /* 0x000fc8000bf26070 */
[----:B------:R-:W-:-:S13]  /*2a90*/  ISETP.GE.AND.EX P1, PT, R45, UR17, PT, P1 ;  /* 0x000000112d007c0c */ /* 0x000fda000bf26310 */
[----:B0-----:R-:W0:Y:S01]  /*2aa0*/  @!P1 LDC.64 R46, c[0x0][0x3f8] ;  /* 0x0000fe00ff2e9b82 */ /* 0x001e220000000a00 */
[----:B------:R-:W-:Y:S02]  /*2ab0*/  @!P1 MOV R10, R36 ;  /* 0x00000024000a9202 */ /* 0x000fe40000000f00 */
[----:B------:R-:W-:-:S05]  /*2ac0*/  @!P1 MOV R11, R35 ;  /* 0x00000023000b9202 */ /* 0x000fca0000000f00 */
[----:B------:R-:W5:Y:S01]  /*2ad0*/  @!P1 LDC.64 R112, c[0x0][0x3a0] ;  /* 0x0000e800ff709b82 */ /* 0x000f620000000a00 */
        /* <DEDUP_REMOVED lines=9> */
[----:B-----5:R-:W-:-:S04]  /*2b70*/  @!P1 IADD3 R112, P2, PT, R47, R112, RZ ;  /* 0x000000702f709210 */ /* 0x020fc80007f5e0ff */
[----:B------:R-:W-:Y:S02]  /*2b80*/  @!P1 IADD3.X R113, PT, PT, R0, R113, RZ, P2, !PT ;  /* 0x0000007100719210 */ /* 0x000fe400017fe4ff */
[----:B-1----:R-:W-:Y:S02]  /*2b90*/  IADD3 R15, PT, PT, R50, 0xd8, RZ ;  /* 0x000000d8320f7810 */ /* 0x002fe40007ffe0ff */
[----:B0-----:R-:W-:Y:S02]  /*2ba0*/  @!P1 IADD3 R46, P2, PT, R47, R10, RZ ;  /* 0x0000000a2f2e9210 */ /* 0x001fe40007f5e0ff */
[----:B------:R-:W-:Y:S02]  /*2bb0*/  SHF.R.S32.HI R17, RZ, 0x1f, R15 ;  /* 0x0000001fff117819 */ /* 0x000fe4000001140f */
[----:B------:R-:W-:Y:S02]  /*2bc0*/  @!P1 IADD3.X R47, PT, PT, R0, R11, RZ, P2, !PT ;  /* 0x0000000b002f9210 */ /* 0x000fe400017fe4ff */
[----:B------:R-:W-:-:S04]  /*2bd0*/  ISETP.GE.U32.AND P2, PT, R15, UR16, PT ;  /* 0x000000100f007c0c */ /* 0x000fc8000bf46070 */
[----:B------:R-:W-:Y:S01]  /*2be0*/  ISETP.GE.AND.EX P2, PT, R17, UR17, PT, P2 ;  /* 0x0000001111007c0c */ /* 0x000fe2000bf46320 */
[----:B------:R-:W-:-:S06]  /*2bf0*/  HFMA2 R16, -RZ, RZ, 0, 0 ;  /* 0x00000000ff107431 */ /* 0x000fcc00000001ff */
[----:B------:R0:W5:Y:S01]  /*2c00*/  @!P3 LDG.E R16, desc[UR10][R8.64] ;  /* 0x0000000a0810b981 */ /* 0x000162000c1e1900 */
        /* <DEDUP_REMOVED lines=19> */
[----:B------:R-:W-:Y:S02]  /*2d40*/  ISETP.GE.U32.AND P3, PT, R15, UR16, PT ;  /* 0x000000100f007c0c */ /* 0x000fe4000bf66070 */
[----:B------:R-:W-:Y:S02]  /*2d50*/  CS2R R10, SRZ ;  /* 0x00000000000a7805 */ /* 0x000fe4000001ff00 */
[----:B------:R-:W-:-:S04]  /*2d60*/  ISETP.GE.AND.EX P3, PT, R17, UR17, PT, P3 ;  /* 0x0000001111007c0c */ /* 0x000fc8000bf66330 */
[----:B------:R0:W4:Y:S02]  /*2d70*/  @!P4 LDG.E R10, desc[UR10][R2.64] ;  /* 0x0000000a020ac981 */ /* 0x000124000c1e1900 */
[----:B0-----:R-:W-:Y:S01]  /*2d80*/  HFMA2 R3, -RZ, RZ, 0, 0 ;  /* 0x00000000ff037431 */ /* 0x001fe200000001ff */
[----:B------:R-:W-:-:S06]  /*2d90*/  P2R R24, PR, RZ, 0x1 ;  /* 0x00000001ff187803 */ /* 0x000fcc0000000000 */
[----:B------:R-:W0:Y:S01]  /*2da0*/  @!P3 LDC.64 R106, c[0x0][0x3a0] ;  /* 0x0000e800ff6abb82 */ /* 0x000e220000000a00 */
[----:B------:R1:W4:Y:S01]  /*2db0*/  @!P4 LDG.E R3, desc[UR10][R56.64] ;  /* 0x0000000a3803c981 */ /* 0x000322000c1e1900 */
[----:B------:R-:W-:-:S06]  /*2dc0*/  LOP3.LUT P0, RZ, R12, 0x800, RZ, 0xc0, !PT ;  /* 0x000008000cff7812 */ /* 0x000fcc000780c0ff */
[----:B-1----:R-:W1:Y:S01]  /*2dd0*/  @!P3 LDC.64 R56, c[0x0][0x3f8] ;  /* 0x0000fe00ff38bb82 */ /* 0x002e620000000a00 */
[----:B------:R-:W-:Y:S02]  /*2de0*/  P2R R39, PR, RZ, 0x2 ;  /* 0x00000002ff277803 */ /* 0x000fe40000000000 */
[----:B------:R-:W-:Y:S02]  /*2df0*/  LOP3.LUT P1, RZ, R12, 0x400, RZ, 0xc0, !PT ;  /* 0x000004000cff7812 */ /* 0x000fe4000782c0ff */
[----:B------:R-:W-:Y:S02]  /*2e00*/  CS2R R8, SRZ ;  /* 0x0000000000087805 */ /* 0x000fe4000001ff00 */
[----:B------:R3:W4:Y:S04]  /*2e10*/  @!P0 LDG.E R20, desc[UR10][R104.64] ;  /* 0x0000000a68148981 */ /* 0x000728000c1e1900 */
[----:B------:R-:W4:Y:S01]  /*2e20*/  @!P0 LDG.E R11, desc[UR10][R102.64] ;  /* 0x0000000a660b8981 */ /* 0x000f22000c1e1900 */
[----:B---3--:R-:W3:Y:S04]  /*2e30*/  @!P3 LDC.64 R104, c[0x0][0x398] ;  /* 0x0000e600ff68bb82 */ /* 0x008ee80000000a00 */
[----:B------:R2:W4:Y:S01]  /*2e40*/  @!P1 LDG.E R8, desc[UR10][R96.64] ;  /* 0x0000000a60089981 */ /* 0x000522000c1e1900 */
[----:B------:R-:W-:-:S03]  /*2e50*/  P2R R22, PR, RZ, 0x4 ;  /* 0x00000004ff167803 */ /* 0x000fc60000000000 */
[----:B------:R-:W4:Y:S01]  /*2e60*/  @!P1 LDG.E R9, desc[UR10][R98.64] ;  /* 0x0000000a62099981 */ /* 0x000f22000c1e1900 */
[----:B-1----:R-:W-:Y:S01]  /*2e70*/  @!P3 IMAD R0, R17, R56, RZ ;  /* 0x000000381100b224 */ /* 0x002fe200078e02ff */
[----:B--2---:R-:W-:Y:S02]  /*2e80*/  @!P3 MOV R96, R36 ;  /* 0x000000240060b202 */ /* 0x004fe40000000f00 */
        /* <DEDUP_REMOVED lines=9> */
[----:B---3--:R-:W-:Y:S02]  /*2f20*/  @!P3 IADD3 R104, P4, PT, R97, R104, RZ ;  /* 0x000000686168b210 */ /* 0x008fe40007f9e0ff */
[----:B------:R-:W-:Y:S02]  /*2f30*/  SHF.R.S32.HI R49, RZ, 0x1f, R15 ;  /* 0x0000001fff317819 */ /* 0x000fe4000001140f */
[----:B------:R-:W-:Y:S02]  /*2f40*/  @!P3 IADD3.X R105, PT, PT, R0, R105, RZ, P4, !PT ;  /* 0x000000690069b210 */ /* 0x000fe400027fe4ff */
[----:B------:R-:W-:-:S04]  /*2f50*/  ISETP.GE.U32.AND P4, PT, R15, UR16, PT ;  /* 0x000000100f007c0c */ /* 0x000fc8000bf86070 */
[----:B------:R-:W-:-:S13]  /*2f60*/  ISETP.GE.AND.EX P4, PT, R49, UR17, PT, P4 ;  /* 0x0000001131007c0c */ /* 0x000fda000bf86340 */
[----:B------:R-:W0:Y:S01]  /*2f70*/  @!P4 LDC.64 R4, c[0x0][0x3f8] ;  /* 0x0000fe00ff04cb82 */ /* 0x000e220000000a00 */
[----:B------:R-:W-:Y:S02]  /*2f80*/  @!P4 MOV R56, R36 ;  /* 0x000000240038c202 */ /* 0x000fe40000000f00 */
[----:B------:R-:W-:Y:S02]  /*2f90*/  @!P4 MOV R57, R35 ;  /* 0x000000230039c202 */ /* 0x000fe40000000f00 */
[----:B------:R-:W-:-:S03]  /*2fa0*/  LOP3.LUT P2, RZ, R12, 0x100, RZ, 0xc0, !PT ;  /* 0x000001000cff7812 */ /* 0x000fc6000784c0ff */
[----:B------:R-:W1:Y:S01]  /*2fb0*/  @!P4 LDC.64 R100, c[0x0][0x398] ;  /* 0x0000e600ff64cb82 */ /* 0x000e620000000a00 */
[----:B0-----:R-:W-:-:S04]  /*2fc0*/  @!P4 IMAD R2, R49, R4, RZ ;  /* 0x000000043102c224 */ /* 0x001fc800078e02ff */
[C---:B------:R-:W-:Y:S02]  /*2fd0*/  @!P4 IMAD R49, R15.reuse, R5, R2 ;  /* 0x000000050f31c224 */ /* 0x040fe400078e0202 */
[----:B------:R-:W-:Y:S02]  /*2fe0*/  @!P4 IMAD.WIDE.U32 R4, R15, R4, R56 ;  /* 0x000000040f04c225 */ /* 0x000fe400078e0038 */
[----:B------:R-:W0:Y:S02]  /*2ff0*/  @!P4 LDC.64 R56, c[0x0][0x3a0] ;  /* 0x0000e800ff38cb82 */ /* 0x000e240000000a00 */
[----:B------:R-:W-:Y:S01]  /*3000*/  HFMA2 R0, -RZ, RZ, 0, 0 ;  /* 0x00000000ff007431 */ /* 0x000fe200000001ff */
[----:B------:R-:W-:-:S05]  /*3010*/  @!P4 IADD3 R15, PT, PT, R5, R49, RZ ;  /* 0x00000031050fc210 */ /* 0x000fca0007ffe0ff */
[----:B------:R2:W3:Y:S01]  /*3020*/  @!P2 LDG.E R0, desc[UR10][R82.64] ;  /* 0x0000000a5200a981 */ /* 0x0004e2000c1e1900 */
[C---:B------:R-:W-:Y:S02]  /*3030*/  @!P4 SHF.L.U64.HI R2, R4.reuse, 0x1, R15 ;  /* 0x000000010402c819 */ /* 0x040fe4000001020f */
[----:B------:R-:W-:Y:S02]  /*3040*/  @!P4 SHF.L.U32 R15, R4, 0x1, RZ ;  /* 0x00000001040fc819 */ /* 0x000fe400000006ff */
[----:B--2---:R-:W-:-:S06]  /*3050*/  CS2R R82, SRZ ;  /* 0x0000000000527805 */ /* 0x004fcc000001ff00 */
[----:B------:R-:W2:Y:S01]  /*3060*/  @!P5 LDG.E R82, desc[UR10][R92.64] ;  /* 0x0000000a5c52d981 */ /* 0x000ea2000c1e1900 */
[C---:B0-----:R-:W-:Y:S02]  /*3070*/  @!P4 IADD3 R56, P5, PT, R15.reuse, R56, RZ ;  /* 0x000000380f38c210 */ /* 0x041fe40007fbe0ff */
[----:B------:R-:W-:Y:S01]  /*3080*/  P2R R17, PR, RZ, 0x8 ;  /* 0x00000008ff117803 */ /* 0x000fe20000000000 */
[----:B------:R-:W-:Y:S01]  /*3090*/  HFMA2 R5, -RZ, RZ, 0, 0 ;  /* 0x00000000ff057431 */ /* 0x000fe200000001ff */
[----:B------:R-:W-:Y:S01]  /*30a0*/  @!P4 IADD3.X R57, PT, PT, R2, R57, RZ, P5, !PT ;  /* 0x000000390239c210 */ /* 0x000fe20002ffe4ff */
[----:B------:R-:W3:Y:S01]  /*30b0*/  @!P2 LDG.E R83, desc[UR10][R94.64] ;  /* 0x0000000a5e53a981 */ /* 0x000ee2000c1e1900 */
[----:B-1----:R-:W-:Y:S02]  /*30c0*/  @!P4 IADD3 R100, P5, PT, R15, R100, RZ ;  /* 0x000000640f64c210 */ /* 0x002fe40007fbe0ff */
[----:B------:R-:W-:Y:S01]  /*30d0*/  LOP3.LUT P3, RZ, R12, 0x20, RZ, 0xc0, !PT ;  /* 0x000000200cff7812 */ /* 0x000fe2000786c0ff */
[----:B------:R-:W2:Y:S01]  /*30e0*/  @!P6 LDG.E R5, desc[UR10][R88.64] ;  /* 0x0000000a5805e981 */ /* 0x000ea2000c1e1900 */
[----:B------:R-:W-:-:S02]  /*30f0*/  IADD3 R49, PT, PT, R50, 0xf0, RZ ;  /* 0x000000f032317810 */ /* 0x000fc40007ffe0ff */
[----:B------:R-:W-:Y:S02]  /*3100*/  @!P4 IADD3.X R101, PT, PT, R2, R101, RZ, P5, !PT ;  /* 0x000000650265c210 */ /* 0x000fe40002ffe4ff */
[----:B------:R-:W-:Y:S02]  /*3110*/  SHF.R.S32.HI R73, RZ, 0x1f, R49 ;  /* 0x0000001fff497819 */ /* 0x000fe40000011431 */
[----:B------:R-:W-:-:S04]  /*3120*/  ISETP.GE.U32.AND P5, PT, R49, UR16, PT ;  /* 0x0000001031007c0c */ /* 0x000fc8000bfa6070 */
[----:B------:R-:W-:Y:S01]  /*3130*/  ISETP.GE.AND.EX P5, PT, R73, UR17, PT, P5 ;  /* 0x0000001149007c0c */ /* 0x000fe2000bfa6350 */
[----:B------:R0:W2:Y:S02]  /*3140*/  @!P3 LDG.E R76, desc[UR10][R74.64] ;  /* 0x0000000a4a4cb981 */ /* 0x0000a4000c1e1900 */
[----:B0-----:R-:W-:-:S10]  /*3150*/  CS2R R74, SRZ ;  /* 0x00000000004a7805 */ /* 0x001fd4000001ff00 */
[----:B------:R-:W0:Y:S01]  /*3160*/  @!P5 LDC.64 R98, c[0x0][0x3a0] ;  /* 0x0000e800ff62db82 */ /* 0x000e220000000a00 */
[----:B------:R1:W2:Y:S07]  /*3170*/  @!P3 LDG.E R75, desc[UR10][R42.64] ;  /* 0x0000000a2a4bb981 */ /* 0x0002ae000c1e1900 */
[----:B------:R-:W5:Y:S08]  /*3180*/  @!P5 LDC.64 R96, c[0x0][0x398] ;  /* 0x0000e600ff60db82 */ /* 0x000f700000000a00 */
[----:B-1----:R-:W1:Y:S01]  /*3190*/  @!P5 LDC.64 R42, c[0x0][0x3f8] ;  /* 0x0000fe00ff2adb82 */ /* 0x002e620000000a00 */
[----:B------:R-:W-:-:S02]  /*31a0*/  @!P5 MOV R88, R36 ;  /* 0x000000240058d202 */ /* 0x000fc40000000f00 */
[----:B------:R-:W-:Y:S01]  /*31b0*/  @!P5 MOV R89, R35 ;  /* 0x000000230059d202 */ /* 0x000fe20000000f00 */
[-C--:B-1----:R-:W-:Y:S02]  /*31c0*/  @!P5 IMAD R2, R73, R42.reuse, RZ ;  /* 0x0000002a4902d224 */ /* 0x082fe400078e02ff */
[----:B------:R-:W-:-:S04]  /*31d0*/  @!P5 IMAD.WIDE.U32 R88, R49, R42, R88 ;  /* 0x0000002a3158d225 */ /* 0x000fc800078e0058 */
[----:B------:R-:W-:-:S05]  /*31e0*/  @!P5 IMAD R73, R49, R43, R2 ;  /* 0x0000002b3149d224 */ /* 0x000fca00078e0202 */
[----:B------:R-:W-:Y:S02]  /*31f0*/  @!P5 IADD3 R49, PT, PT, R89, R73, RZ ;  /* 0x000000495931d210 */ /* 0x000fe40007ffe0ff */
[C---:B------:R-:W-:Y:S02]  /*3200*/  @!P5 SHF.L.U32 R89, R88.reuse, 0x1, RZ ;  /* 0x000000015859d819 */ /* 0x040fe400000006ff */
[----:B------:R-:W-:Y:S02]  /*3210*/  @!P5 SHF.L.U64.HI R2, R88, 0x1, R49 ;  /* 0x000000015802d819 */ /* 0x000fe40000010231 */
[----:B0-----:R-:W-:-:S04]  /*3220*/  @!P5 IADD3 R98, P6, PT, R89, R98, RZ ;  /* 0x000000625962d210 */ /* 0x001fc80007fde0ff */
[C---:B------:R-:W-:Y:S02]  /*3230*/  @!P5 IADD3.X R99, PT, PT, R2.reuse, R99, RZ, P6, !PT ;  /* 0x000000630263d210 */ /* 0x040fe400037fe4ff */
[----:B-----5:R-:W-:Y:S02]  /*3240*/  @!P5 IADD3 R96, P6, PT, R89, R96, RZ ;  /* 0x000000605960d210 */ /* 0x020fe40007fde0ff */
[----:B------:R-:W-:Y:S02]  /*3250*/  SHF.R.S32.HI R89, RZ, 0x1f, R81 ;  /* 0x0000001fff597819 */ /* 0x000fe40000011451 */
[----:B------:R-:W-:Y:S02]  /*3260*/  @!P5 IADD3.X R97, PT, PT, R2, R97, RZ, P6, !PT ;  /* 0x000000610261d210 */ /* 0x000fe400037fe4ff */
[----:B------:R-:W-:Y:S02]  /*3270*/  ISETP.GE.U32.AND P6, PT, R81, UR16, PT ;  /* 0x0000001051007c0c */ /* 0x000fe4000bfc6070 */
[----:B------:R-:W-:-:S02]  /*3280*/  P2R R15, PR, RZ, 0x10 ;  /* 0x00000010ff0f7803 */ /* 0x000fc40000000000 */
[----:B------:R-:W-:Y:S02]  /*3290*/  LOP3.LUT P4, RZ, R12, 0x8, RZ, 0xc0, !PT ;  /* 0x000000080cff7812 */ /* 0x000fe4000788c0ff */
[----:B------:R-:W-:Y:S02]  /*32a0*/  ISETP.GE.AND.EX P6, PT, R89, UR17, PT, P6 ;  /* 0x0000001159007c0c */ /* 0x000fe4000bfc6360 */
[----:B------:R-:W-:-:S09]  /*32b0*/  CS2R R42, SRZ ;  /* 0x00000000002a7805 */ /* 0x000fd2000001ff00 */
[----:B------:R0:W5:Y:S01]  /*32c0*/  @!P4 LDG.E R42, desc[UR10][R58.64] ;  /* 0x0000000a3a2ac981 */ /* 0x000162000c1e1900 */
[C---:B------:R-:W-:Y:S01]  /*32d0*/  LOP3.LUT P1, RZ, R12.reuse, 0x10, RZ, 0xc0, !PT ;  /* 0x000000100cff7812 */ /* 0x040fe2000782c0ff */
[----:B------:R-:W1:Y:S01]  /*32e0*/  @!P6 LDC.64 R94, c[0x0][0x3a0] ;  /* 0x0000e800ff5eeb82 */ /* 0x000e620000000a00 */
[----:B------:R-:W-:Y:S01]  /*32f0*/  HFMA2 R73, -RZ, RZ, 0, 0 ;  /* 0x00000000ff497431 */ /* 0x000fe200000001ff */
[----:B------:R-:W-:Y:S01]  /*3300*/  P2R R4, PR, RZ, 0x20 ;  /* 0x00000020ff047803 */ /* 0x000fe20000000000 */
[----:B------:R4:W5:Y:S05]  /*3310*/  @!P4 LDG.E R43, desc[UR10][R62.64] ;  /* 0x0000000a3e2bc981 */ /* 0x00096a000c1e1900 */
[----:B0-----:R-:W0:Y:S01]  /*3320*/  @!P6 LDC.64 R58, c[0x0][0x3f8] ;  /* 0x0000fe00ff3aeb82 */ /* 0x001e220000000a00 */
[----:B------:R-:W-:-:S03]  /*3330*/  LOP3.LUT P5, RZ, R12, 0x800000, RZ, 0xc0, !PT ;  /* 0x008000000cff7812 */ /* 0x000fc600078ac0ff */
[----:B------:R0:W5:Y:S01]  /*3340*/  @!P1 LDG.E R73, desc[UR10][R84.64] ;  /* 0x0000000a54499981 */ /* 0x000162000c1e1900 */
[----:B----4-:R-:W-:Y:S02]  /*3350*/  @!P6 MOV R62, R36 ;  /* 0x00000024003ee202 */ /* 0x010fe40000000f00 */
[----:B------:R-:W-:Y:S01]  /*3360*/  @!P6 MOV R63, R35 ;  /* 0x00000023003fe202 */ /* 0x000fe20000000f00 */
[----:B------:R4:W5:Y:S01]  /*3370*/  @!P1 LDG.E R74, desc[UR10][R86.64] ;  /* 0x0000000a564a9981 */ /* 0x000962000c1e1900 */
[----:B------:R-:W-:Y:S02]  /*3380*/  P2R R45, PR, RZ, 0x1 ;  /* 0x00000001ff2d7803 */ /* 0x000fe40000000000 */
[----:B------:R-:W-:Y:S01]  /*3390*/  LOP3.LUT P0, RZ, R12, 0x400000, RZ, 0xc0, !PT ;  /* 0x004000000cff7812 */ /* 0x000fe2000780c0ff */
[-C--:B0-----:R-:W-:Y:S02]  /*33a0*/  @!P6 IMAD R2, R89, R58.reuse, RZ ;  /* 0x0000003a5902e224 */ /* 0x081fe400078e02ff */
[----:B------:R-:W0:Y:S01]  /*33b0*/  @!P6 LDC.64 R88, c[0x0][0x398] ;  /* 0x0000e600ff58eb82 */ /* 0x000e220000000a00 */
[----:B------:R-:W-:-:S04]  /*33c0*/  @!P6 IMAD.WIDE.U32 R62, R81, R58, R62 ;  /* 0x0000003a513ee225 */ /* 0x000fc800078e003e */
[----:B------:R-:W-:Y:S01]  /*33d0*/  @!P6 IMAD R85, R81, R59, R2 ;  /* 0x0000003b5155e224 */ /* 0x000fe200078e0202 */
[----:B------:R-:W-:Y:S02]  /*33e0*/  PRMT R84, RZ, 0x7610, R84 ;  /* 0x00007610ff547816 */ /* 0x000fe40000000054 */
[----:B------:R-:W-:Y:S02]  /*33f0*/  P2R R51, PR, RZ, 0x4 ;  /* 0x00000004ff337803 */ /* 0x000fe40000000000 */
[----:B------:R-:W-:Y:S02]  /*3400*/  @!P6 IADD3 R81, PT, PT, R63, R85, RZ ;  /* 0x000000553f51e210 */ /* 0x000fe40007ffe0ff */
[----:B------:R-:W-:Y:S02]  /*3410*/  @!P6 SHF.L.U32 R63, R62, 0x1, RZ ;  /* 0x000000013e3fe819 */ /* 0x000fe400000006ff */
[----:B------:R-:W-:Y:S02]  /*3420*/  LOP3.LUT P2, RZ, R12, 0x1000000, RZ, 0xc0, !PT ;  /* 0x010000000cff7812 */ /* 0x000fe4000784c0ff */
[----:B------:R-:W-:-:S02]  /*3430*/  PRMT R93, R93, 0x5410, RZ ;  /* 0x000054105d5d7816 */ /* 0x000fc400000000ff */
[----:B------:R-:W-:Y:S01]  /*3440*/  @!P5 PRMT R84, R70, 0x7632, R84 ;  /* 0x000076324654d816 */ /* 0x000fe20000000054 */
[----:B------:R4:W-:Y:S01]  /*3450*/  STL [R1+0x94], R70 ;  /* 0x0000944601007387 */ /* 0x0009e20000100800 */
[----:B------:R-:W-:Y:S02]  /*3460*/  @!P6 SHF.L.U64.HI R2, R62, 0x1, R81 ;  /* 0x000000013e02e819 */ /* 0x000fe40000010251 */
[----:B-1----:R-:W-:Y:S02]  /*3470*/  @!P6 IADD3 R94, P1, PT, R63, R94, RZ ;  /* 0x0000005e3f5ee210 */ /* 0x002fe40007f3e0ff */
[----:B------:R-:W-:Y:S02]  /*3480*/  @!P5 PRMT R93, R93, 0x5410, R70 ;  /* 0x000054105d5dd816 */ /* 0x000fe40000000046 */
[----:B------:R-:W-:Y:S02]  /*3490*/  PRMT R84, R84, 0x5410, RZ ;  /* 0x0000541054547816 */ /* 0x000fe400000000ff */
[----:B------:R-:W-:-:S02]  /*34a0*/  PRMT R103, RZ, 0x5410, RZ ;  /* 0x00005410ff677816 */ /* 0x000fc400000000ff */
[----:B----4-:R-:W-:Y:S02]  /*34b0*/  PRMT R70, R70, 0x5410, RZ ;  /* 0x0000541046467816 */ /* 0x010fe400000000ff */
[----:B------:R-:W-:Y:S01]  /*34c0*/  @!P6 IADD3.X R95, PT, PT, R2, R95, RZ, P1, !PT ;  /* 0x0000005f025fe210 */ /* 0x000fe20000ffe4ff */
[----:B------:R1:W-:Y:S01]  /*34d0*/  STL [R1+0x18], R66 ;  /* 0x0000184201007387 */ /* 0x0003e20000100800 */
[----:B0-----:R-:W-:Y:S02]  /*34e0*/  @!P6 IADD3 R88, P1, PT, R63, R88, RZ ;  /* 0x000000583f58e210 */ /* 0x001fe40007f3e0ff */
[----:B------:R-:W-:Y:S02]  /*34f0*/  PRMT R116, RZ, 0x5410, RZ ;  /* 0x00005410ff747816 */ /* 0x000fe400000000ff */
[----:B------:R-:W-:Y:S02]  /*3500*/  PRMT R102, RZ, 0x5410, RZ ;  /* 0x00005410ff667816 */ /* 0x000fe400000000ff */
[----:B------:R-:W-:-:S02]  /*3510*/  @!P0 PRMT R84, R84, 0x5410, R66 ;  /* 0x0000541054548816 */ /* 0x000fc40000000042 */
[----:B------:R-:W-:Y:S02]  /*3520*/  @!P0 PRMT R70, R70, 0x7610, R66 ;  /* 0x0000761046468816 */ /* 0x000fe40000000042 */
[----:B------:R-:W-:Y:S02]  /*3530*/  @!P5 PRMT R103, R103, 0x5410, R78 ;  /* 0x000054106767d816 */ /* 0x000fe4000000004e */
[----:B-1----:R-:W-:Y:S02]  /*3540*/  PRMT R66, RZ, 0x7610, R66 ;  /* 0x00007610ff427816 */ /* 0x002fe40000000042 */
[----:B------:R-:W-:Y:S02]  /*3550*/  PRMT R63, R63, 0x5410, RZ ;  /* 0x000054103f3f7816 */ /* 0x000fe400000000ff */
[----:B------:R-:W-:Y:S02]  /*3560*/  @!P6 IADD3.X R89, PT, PT, R2, R89, RZ, P1, !PT ;  /* 0x000000590259e210 */ /* 0x000fe40000ffe4ff */
[----:B------:R-:W-:-:S02]  /*3570*/  LOP3.LUT P1, RZ, R12, 0x200000, RZ, 0xc0, !PT ;  /* 0x002000000cff7812 */ /* 0x000fc4000782c0ff */
[----:B------:R-:W-:Y:S02]  /*3580*/  @!P2 PRMT R116, R116, 0x5410, R80 ;  /* 0x000054107474a816 */ /* 0x000fe40000000050 */
[----:B------:R-:W-:Y:S02]  /*3590*/  @!P2 PRMT R102, R102, 0x5410, R79 ;  /* 0x000054106666a816 */ /* 0x000fe4000000004f */
[----:B------:R-:W-:Y:S02]  /*35a0*/  @!P5 PRMT R103, R78, 0x7632, R103 ;  /* 0x000076324e67d816 */ /* 0x000fe40000000067 */
[----:B------:R-:W-:Y:S02]  /*35b0*/  @!P0 PRMT R66, R77, 0x7610, R66 ;  /* 0x000076104d428816 */ /* 0x000fe40000000042 */
[----:B------:R-:W-:Y:S02]  /*35c0*/  @!P0 PRMT R63, R63, 0x7610, R77 ;  /* 0x000076103f3f8816 */ /* 0x000fe4000000004d */
[----:B------:R-:W-:-:S02]  /*35d0*/  LOP3.LUT P5, RZ, R12, 0x80000, RZ, 0xc0, !PT ;  /* 0x000800000cff7812 */ /* 0x000fc400078ac0ff */
[----:B------:R-:W-:Y:S02]  /*35e0*/  LOP3.LUT P0, RZ, R12, 0x40000, RZ, 0xc0, !PT ;  /* 0x000400000cff7812 */ /* 0x000fe4000780c0ff */
[----:B------:R-:W-:Y:S02]  /*35f0*/  @!P2 PRMT R116, R80, 0x7632, R116 ;  /* 0x000076325074a816 */ /* 0x000fe40000000074 */
[----:B------:R-:W-:Y:S02]  /*3600*/  @!P2 PRMT R102, R79, 0x7632, R102 ;  /* 0x000076324f66a816 */ /* 0x000fe40000000066 */
[----:B------:R-:W-:Y:S01]  /*3610*/  LOP3.LUT P2, RZ, R12, 0x100000, RZ, 0xc0, !PT ;  /* 0x001000000cff7812 */ /* 0x000fe2000784c0ff */
[----:B------:R0:W-:Y:S01]  /*3620*/  STL [R1+0x14], R78 ;  /* 0x0000144e01007387 */ /* 0x0001e20000100800 */
[----:B------:R-:W-:Y:S02]  /*3630*/  PRMT R66, R66, 0x5410, RZ ;  /* 0x0000541042427816 */ /* 0x000fe400000000ff */
[----:B------:R-:W-:Y:S01]  /*3640*/  PRMT R63, RZ, 0x7610, R63 ;  /* 0x00007610ff3f7816 */ /* 0x000fe2000000003f */
[----:B------:R1:W-:Y:S01]  /*3650*/  STL [R1+0x98], R77 ;  /* 0x0000984d01007387 */ /* 0x0003e20000100800 */
[----:B------:R-:W-:-:S02]  /*3660*/  PRMT R62, R62, 0x5410, RZ ;  /* 0x000054103e3e7816 */ /* 0x000fc400000000ff */
[----:B------:R-:W-:Y:S01]  /*3670*/  PRMT R70, RZ, 0x7610, R70 ;  /* 0x00007610ff467816 */ /* 0x000fe20000000046 */
[----:B------:R4:W-:Y:S01]  /*3680*/  STL [R1+0x1c], R72 ;  /* 0x00001c4801007387 */ /* 0x0009e20000100800 */
[----:B0-----:R-:W-:Y:S02]  /*3690*/  PRMT R78, R78, 0x5410, RZ ;  /* 0x000054104e4e7816 */ /* 0x001fe400000000ff */
[----:B------:R-:W-:Y:S02]  /*36a0*/  @!P1 PRMT R66, R66, 0x5410, R72 ;  /* 0x0000541042429816 */ /* 0x000fe40000000048 */
[----:B-1----:R-:W-:Y:S01]  /*36b0*/  PRMT R77, R77, 0x5410, RZ ;  /* 0x000054104d4d7816 */ /* 0x002fe200000000ff */
[----:B------:R0:W-:Y:S01]  /*36c0*/  STL [R1+0x9c], R71 ;  /* 0x00009c4701007387 */ /* 0x0001e20000100800 */
[----:B------:R-:W-:Y:S02]  /*36d0*/  @!P1 PRMT R63, R72, 0x7632, R63 ;  /* 0x00007632483f9816 */ /* 0x000fe4000000003f */
[----:B------:R-:W-:-:S02]  /*36e0*/  @!P1 PRMT R62, R62, 0x5410, R71 ;  /* 0x000054103e3e9816 */ /* 0x000fc40000000047 */
[----:B------:R-:W-:Y:S02]  /*36f0*/  @!P1 PRMT R70, R71, 0x7632, R70 ;  /* 0x0000763247469816 */ /* 0x000fe40000000046 */
[----:B----4-:R-:W-:Y:S02]  /*3700*/  PRMT R72, R72, 0x5410, RZ ;  /* 0x0000541048487816 */ /* 0x010fe400000000ff */
[----:B------:R-:W-:Y:S02]  /*3710*/  @!P5 PRMT R77, R77, 0x5410, R65 ;  /* 0x000054104d4dd816 */ /* 0x000fe40000000041 */
[----:B0-----:R-:W-:Y:S02]  /*3720*/  PRMT R71, R71, 0x5410, RZ ;  /* 0x0000541047477816 */ /* 0x001fe400000000ff */
[----:B------:R-:W-:Y:S01]  /*3730*/  @!P0 PRMT R78, R78, 0x7610, R64 ;  /* 0x000076104e4e8816 */ /* 0x000fe20000000040 */
[----:B------:R0:W-:Y:S01]  /*3740*/  STL [R1+0x10], R80 ;  /* 0x0000105001007387 */ /* 0x0001e20000100800 */
[----:B------:R-:W-:-:S02]  /*3750*/  P2R R49, PR, RZ, 0x10 ;  /* 0x00000010ff317803 */ /* 0x000fc40000000000 */
[----:B------:R-:W-:Y:S02]  /*3760*/  @!P2 PRMT R71, R71, 0x7610, R68 ;  /* 0x000076104747a816 */ /* 0x000fe40000000044 */
[----:B------:R-:W-:Y:S02]  /*3770*/  @!P5 PRMT R72, R72, 0x7610, R67 ;  /* 0x000076104848d816 */ /* 0x000fe40000000043 */
[----:B------:R-:W-:Y:S02]  /*3780*/  LOP3.LUT P4, RZ, R12, 0x10000, RZ, 0xc0, !PT ;  /* 0x000100000cff7812 */ /* 0x000fe4000788c0ff */
[----:B------:R-:W-:Y:S02]  /*3790*/  PRMT R77, RZ, 0x7610, R77 ;  /* 0x00007610ff4d7816 */ /* 0x000fe4000000004d */
[----:B0-----:R-:W-:Y:S02]  /*37a0*/  PRMT R80, R80, 0x5410, RZ ;  /* 0x0000541050507816 */ /* 0x001fe400000000ff */
[----:B------:R-:W-:-:S02]  /*37b0*/  PRMT R78, RZ, 0x7610, R78 ;  /* 0x00007610ff4e7816 */ /* 0x000fc4000000004e */
[----:B------:R-:W-:Y:S02]  /*37c0*/  LOP3.LUT P1, RZ, R12, 0x20000, RZ, 0xc0, !PT ;  /* 0x000200000cff7812 */ /* 0x000fe4000782c0ff */
[----:B------:R-:W-:Y:S02]  /*37d0*/  PRMT R71, RZ, 0x7610, R71 ;  /* 0x00007610ff477816 */ /* 0x000fe40000000047 */
[----:B------:R-:W-:Y:S02]  /*37e0*/  PRMT R72, RZ, 0x7610, R72 ;  /* 0x00007610ff487816 */ /* 0x000fe40000000048 */
[----:B------:R-:W-:Y:S02]  /*37f0*/  PRMT R81, RZ, 0x7610, R81 ;  /* 0x00007610ff517816 */ /* 0x000fe40000000051 */
[----:B------:R-:W-:Y:S02]  /*3800*/  @!P0 PRMT R77, R64, 0x7610, R77 ;  /* 0x00007610404d8816 */ /* 0x000fe4000000004d */
[----:B------:R-:W-:-:S02]  /*3810*/  @!P0 PRMT R80, R80, 0x5410, R55 ;  /* 0x0000541050508816 */ /* 0x000fc40000000037 */
[----:B------:R-:W-:Y:S02]  /*3820*/  @!P0 PRMT R78, R55, 0x7632, R78 ;  /* 0x00007632374e8816 */ /* 0x000fe4000000004e */
[C---:B------:R-:W-:Y:S02]  /*3830*/  LOP3.LUT P0, RZ, R12.reuse, 0x8000, RZ, 0xc0, !PT ;  /* 0x000080000cff7812 */ /* 0x040fe4000780c0ff */
[----:B------:R-:W-:Y:S02]  /*3840*/  @!P5 PRMT R71, R67, 0x7610, R71 ;  /* 0x000076104347d816 */ /* 0x000fe40000000047 */
[----:B------:R-:W-:Y:S02]  /*3850*/  @!P5 PRMT R72, R65, 0x7632, R72 ;  /* 0x000076324148d816 */ /* 0x000fe40000000048 */
[----:B------:R-:W-:Y:S02]  /*3860*/  @!P2 PRMT R81, R69, 0x7632, R81 ;  /* 0x000076324551a816 */ /* 0x000fe40000000051 */
[----:B------:R-:W-:-:S02]  /*3870*/  LOP3.LUT P5, RZ, R12, 0x2, RZ, 0xc0, !PT ;  /* 0x000000020cff7812 */ /* 0x000fc400078ac0ff */
[----:B------:R-:W-:Y:S01]  /*3880*/  PRMT R85, R85, 0x5410, RZ ;  /* 0x0000541055557816 */ /* 0x000fe200000000ff */
[----:B------:R0:W-:Y:S01]  /*3890*/  STL [R1+0x90], R79 ;  /* 0x0000904f01007387 */ /* 0x0001e20000100800 */
[----:B------:R-:W-:Y:S02]  /*38a0*/  PRMT R91, R91, 0x5410, RZ ;  /* 0x000054105b5b7816 */ /* 0x000fe400000000ff */
[----:B------:R-:W-:Y:S02]  /*38b0*/  PRMT R62, RZ, 0x7610, R62 ;  /* 0x00007610ff3e7816 */ /* 0x000fe4000000003e */
[----:B------:R-:W-:Y:S02]  /*38c0*/  PRMT R81, R81, 0x5410, RZ ;  /* 0x0000541051517816 */ /* 0x000fe400000000ff */
[----:B------:R-:W-:Y:S01]  /*38d0*/  @!P4 PRMT R85, R85, 0x7610, R38 ;  /* 0x000076105555c816 */ /* 0x000fe20000000026 */
[----:B------:R1:W-:Y:S01]  /*38e0*/  STL [R1+0x24], R67 ;  /* 0x0000244301007387 */ /* 0x0003e20000100800 */
[----:B------:R-:W-:-:S02]  /*38f0*/  PRMT R92, RZ, 0x5410, RZ ;  /* 0x00005410ff5c7816 */ /* 0x000fc400000000ff */
[----:B0-----:R-:W-:Y:S01]  /*3900*/  PRMT R79, RZ, 0x7610, R79 ;  /* 0x00007610ff4f7816 */ /* 0x001fe2000000004f */
[----:B------:R-:W-:Y:S01]  /*3910*/  STL [R1+0xa4], R65 ;  /* 0x0000a44101007387 */ /* 0x000fe20000100800 */
[----:B------:R-:W-:Y:S02]  /*3920*/  @!P4 PRMT R91, R91, 0x7610, R44 ;  /* 0x000076105b5bc816 */ /* 0x000fe4000000002c */
[----:B------:R-:W-:Y:S01]  /*3930*/  PRMT R86, RZ, 0x5410, RZ ;  /* 0x00005410ff567816 */ /* 0x000fe200000000ff */
[----:B------:R0:W-:Y:S01]  /*3940*/  STL [R1+0x28], R64 ;  /* 0x0000284001007387 */ /* 0x0001e20000100800 */
[----:B------:R-:W-:Y:S01]  /*3950*/  P2R R2, PR, RZ, 0x40 ;  /* 0x00000040ff027803 */ /* 0x000fe20000000000 */
[----:B-1----:R-:W-:Y:S01]  /*3960*/  HFMA2 R67, -RZ, RZ, 0, 0 ;  /* 0x00000000ff437431 */ /* 0x002fe200000001ff */
[----:B------:R-:W-:Y:S02]  /*3970*/  @!P2 PRMT R62, R69, 0x7610, R62 ;  /* 0x00007610453ea816 */ /* 0x000fe4000000003e */
[----:B------:R-:W-:-:S02]  /*3980*/  @!P2 PRMT R81, R81, 0x5410, R68 ;  /* 0x000054105151a816 */ /* 0x000fc40000000044 */
[----:B------:R-:W-:Y:S01]  /*3990*/  @!P1 PRMT R79, R53, 0x7632, R79 ;  /* 0x00007632354f9816 */ /* 0x000fe2000000004f */
[----:B------:R1:W-:Y:S01]  /*39a0*/  STL [R1+0x34], R13 ;  /* 0x0000340d01007387 */ /* 0x0003e20000100800 */
[----:B------:R-:W-:Y:S02]  /*39b0*/  PRMT R85, RZ, 0x7610, R85 ;  /* 0x00007610ff557816 */ /* 0x000fe40000000055 */
[----:B0-----:R-:W-:Y:S02]  /*39c0*/  CS2R R64, SRZ ;  /* 0x0000000000407805 */ /* 0x001fe4000001ff00 */
[----:B------:R-:W-:Y:S01]  /*39d0*/  LOP3.LUT P2, RZ, R12, 0x4, RZ, 0xc0, !PT ;  /* 0x000000040cff7812 */ /* 0x000fe2000784c0ff */
[----:B------:R0:W4:Y:S01]  /*39e0*/  @!P5 LDG.E R67, desc[UR10][R6.64] ;  /* 0x0000000a0643d981 */ /* 0x000122000c1e1900 */
[----:B------:R-:W-:Y:S02]  /*39f0*/  @!P4 PRMT R92, R92, 0x5410, R44 ;  /* 0x000054105c5cc816 */ /* 0x000fe4000000002c */
[----:B------:R-:W-:Y:S01]  /*3a00*/  LOP3.LUT P6, RZ, R12, 0x1, RZ, 0xc0, !PT ;  /* 0x000000010cff7812 */ /* 0x000fe200078cc0ff */
[----:B------:R-:W4:Y:S01]  /*3a10*/  @!P5 LDG.E R65, desc[UR10][R30.64] ;  /* 0x0000000a1e41d981 */ /* 0x000f22000c1e1900 */
[----:B------:R-:W-:-:S02]  /*3a20*/  PRMT R91, RZ, 0x7610, R91 ;  /* 0x00007610ff5b7816 */ /* 0x000fc4000000005b */
[----:B------:R-:W-:Y:S02]  /*3a30*/  @!P0 PRMT R86, R86, 0x7610, R13 ;  /* 0x0000761056568816 */ /* 0x000fe4000000000d */
[----:B------:R-:W-:Y:S02]  /*3a40*/  PRMT R80, RZ, 0x7610, R80 ;  /* 0x00007610ff507816 */ /* 0x000fe40000000050 */
[----:B------:R-:W-:Y:S02]  /*3a50*/  PRMT R79, R79, 0x5410, RZ ;  /* 0x000054104f4f7816 */ /* 0x000fe400000000ff */
[----:B------:R-:W-:Y:S02]  /*3a60*/  PRMT R93, RZ, 0x7610, R93 ;  /* 0x00007610ff5d7816 */ /* 0x000fe4000000005d */
[----:B------:R-:W-:Y:S02]  /*3a70*/  @!P0 PRMT R85, R13, 0x7610, R85 ;  /* 0x000076100d558816 */ /* 0x000fe40000000055 */
[----:B------:R-:W-:-:S02]  /*3a80*/  @!P4 PRMT R92, R38, 0x7610, R92 ;  /* 0x00007610265cc816 */ /* 0x000fc4000000005c */
[----:B-1----:R-:W-:Y:S01]  /*3a90*/  P2R R13, PR, RZ, 0x20 ;  /* 0x00000020ff0d7803 */ /* 0x002fe20000000000 */
[----:B------:R-:W-:Y:S01]  /*3aa0*/  STL [R1+0x20], R69 ;  /* 0x0000204501007387 */ /* 0x000fe20000100800 */
[C---:B------:R-:W-:Y:S02]  /*3ab0*/  LOP3.LUT P4, RZ, R12.reuse, 0x2000, RZ, 0xc0, !PT ;  /* 0x000020000cff7812 */ /* 0x040fe4000788c0ff */
[C---:B------:R-:W-:Y:S01]  /*3ac0*/  @!P0 PRMT R91, R25.reuse, 0x7610, R91 ;  /* 0x00007610195b8816 */ /* 0x040fe2000000005b */
[----:B------:R1:W-:Y:S01]  /*3ad0*/  STL [R1+0xa0], R68 ;  /* 0x0000a04401007387 */ /* 0x0003e20000100800 */
[----:B------:R-:W-:Y:S02]  /*3ae0*/  @!P0 PRMT R86, R25, 0x7632, R86 ;  /* 0x0000763219568816 */ /* 0x000fe40000000056 */
[----:B------:R-:W-:Y:S01]  /*3af0*/  LOP3.LUT P5, RZ, R12, 0x1000, RZ, 0xc0, !PT ;  /* 0x000010000cff7812 */ /* 0x000fe200078ac0ff */
[----:B------:R3:W-:Y:S01]  /*3b00*/  STL [R1+0x30], R44 ;  /* 0x0000302c01007387 */ /* 0x0007e20000100800 */
[----:B------:R-:W-:-:S02]  /*3b10*/  ISETP.NE.AND P0, PT, R45, RZ, PT ;  /* 0x000000ff2d00720c */ /* 0x000fc40003f05270 */
[----:B------:R-:W-:Y:S02]  /*3b20*/  @!P1 PRMT R80, R53, 0x7610, R80 ;  /* 0x0000761035509816 */ /* 0x000fe40000000050 */
[----:B------:R-:W-:Y:S02]  /*3b30*/  @!P1 PRMT R79, R79, 0x5410, R48 ;  /* 0x000054104f4f9816 */ /* 0x000fe40000000030 */
[----:B-1----:R-:W-:Y:S02]  /*3b40*/  CS2R R68, SRZ ;  /* 0x0000000000447805 */ /* 0x002fe4000001ff00 */
[----:B------:R-:W-:Y:S02]  /*3b50*/  @!P1 PRMT R93, R48, 0x7632, R93 ;  /* 0x00007632305d9816 */ /* 0x000fe4000000005d */
[----:B------:R-:W-:Y:S02]  /*3b60*/  LOP3.LUT P1, RZ, R12, 0x4000, RZ, 0xc0, !PT ;  /* 0x000040000cff7812 */ /* 0x000fe4000782c0ff */
[----:B---3--:R-:W-:Y:S01]  /*3b70*/  CS2R R44, SRZ ;  /* 0x00000000002c7805 */ /* 0x008fe2000001ff00 */
[----:B------:R1:W3:Y:S05]  /*3b80*/  @!P2 LDG.E R69, desc[UR10][R40.64] ;  /* 0x0000000a2845a981 */ /* 0x0002ea000c1e1900 */
[----:B------:R2:W4:Y:S01]  /*3b90*/  @!P6 LDG.E R44, desc[UR10][R28.64] ;  /* 0x0000000a1c2ce981 */ /* 0x000522000c1e1900 */
[----:B0-----:R-:W-:-:S03]  /*3ba0*/  PRMT R7, R7, 0x5410, RZ ;  /* 0x0000541007077816 */ /* 0x001fc600000000ff */
[----:B------:R0:W3:Y:S01]  /*3bb0*/  @!P2 LDG.E R68, desc[UR10][R32.64] ;  /* 0x0000000a2044a981 */ /* 0x0000e2000c1e1900 */
[----:B-1----:R-:W-:-:S03]  /*3bc0*/  PRMT R41, R41, 0x5410, RZ ;  /* 0x0000541029297816 */ /* 0x002fc600000000ff */
[----:B------:R1:W3:Y:S01]  /*3bd0*/  @!P6 LDG.E R45, desc[UR10][R26.64] ;  /* 0x0000000a1a2de981 */ /* 0x0002e2000c1e1900 */
[----:B--2---:R-:W-:Y:S02]  /*3be0*/  PRMT R29, RZ, 0x7610, R29 ;  /* 0x00007610ff1d7816 */ /* 0x004fe4000000001d */
[----:B------:R-:W-:Y:S02]  /*3bf0*/  @!P4 PRMT R41, R41, 0x7610, R18 ;  /* 0x000076102929c816 */ /* 0x000fe40000000012 */
[----:B0-----:R-:W-:Y:S02]  /*3c00*/  PRMT R32, R32, 0x5410, RZ ;  /* 0x0000541020207816 */ /* 0x001fe400000000ff */
[----:B------:R-:W-:Y:S01]  /*3c10*/  @!P5 PRMT R29, R16, 0x7632, R29 ;  /* 0x00007632101dd816 */ /* 0x000fe2000000001d */
[----:B------:R0:W-:Y:S01]  /*3c20*/  STL [R1+0x38], R21 ;  /* 0x0000381501007387 */ /* 0x0001e20000100800 */
[--C-:B------:R-:W-:Y:S02]  /*3c30*/  @!P1 PRMT R32, R32, 0x5410, R21.reuse ;  /* 0x0000541020209816 */ /* 0x100fe40000000015 */
[----:B------:R-:W-:-:S02]  /*3c40*/  @!P1 PRMT R7, R7, 0x7610, R21 ;  /* 0x0000761007079816 */ /* 0x000fc40000000015 */
[----:B-1----:R-:W-:Y:S02]  /*3c50*/  PRMT R27, R27, 0x5410, RZ ;  /* 0x000054101b1b7816 */ /* 0x002fe400000000ff */
[----:B------:R-:W-:Y:S02]  /*3c60*/  PRMT R29, R29, 0x5410, RZ ;  /* 0x000054101d1d7816 */ /* 0x000fe400000000ff */
[----:B------:R-:W-:Y:S02]  /*3c70*/  PRMT R41, RZ, 0x7610, R41 ;  /* 0x00007610ff297816 */ /* 0x000fe40000000029 */
[----:B0-----:R-:W-:Y:S02]  /*3c80*/  PRMT R21, R21, 0x5410, RZ ;  /* 0x0000541015157816 */ /* 0x001fe400000000ff */
[--C-:B------:R-:W-:Y:S02]  /*3c90*/  @!P0 PRMT R27, R27, 0x5410, R20.reuse ;  /* 0x000054101b1b8816 */ /* 0x100fe40000000014 */
[----:B------:R-:W-:-:S02]  /*3ca0*/  @!P0 PRMT R21, R21, 0x7610, R20 ;  /* 0x0000761015158816 */ /* 0x000fc40000000014 */
[----:B------:R-:W-:Y:S02]  /*3cb0*/  @!P0 PRMT R29, R29, 0x5410, R11 ;  /* 0x000054101d1d8816 */ /* 0x000fe4000000000b */
[----:B------:R-:W-:Y:S02]  /*3cc0*/  @!P0 PRMT R41, R11, 0x7632, R41 ;  /* 0x000076320b298816 */ /* 0x000fe40000000029 */
[----:B------:R-:W-:Y:S02]  /*3cd0*/  ISETP.NE.AND P0, PT, R24, RZ, PT ;  /* 0x000000ff1800720c */ /* 0x000fe40003f05270 */
[----:B------:R-:W-:-:S11]  /*3ce0*/  CS2R R58, SRZ ;  /* 0x00000000003a7805 */ /* 0x000fd6000001ff00 */
[----:B------:R0:W2:Y:S02]  /*3cf0*/  @!P0 LDG.E R59, desc[UR10][R60.64] ;  /* 0x0000000a3c3b8981 */ /* 0x0000a4000c1e1900 */
[----:B0-----:R-:W-:-:S06]  /*3d00*/  CS2R R60, SRZ ;  /* 0x00000000003c7805 */ /* 0x001fcc000001ff00 */
[----:B------:R-:W2:Y:S01]  /*3d10*/  @!P0 LDG.E R60, desc[UR10][R114.64] ;  /* 0x0000000a723c8981 */ /* 0x000ea2000c1e1900 */
[----:B------:R-:W-:Y:S02]  /*3d20*/  PRMT R31, R31, 0x5410, RZ ;  /* 0x000054101f1f7816 */ /* 0x000fe400000000ff */
[----:B------:R-:W-:Y:S02]  /*3d30*/  PRMT R6, R6, 0x5410, RZ ;  /* 0x0000541006067816 */ /* 0x000fe400000000ff */
[----:B------:R-:W-:Y:S02]  /*3d40*/  PRMT R32, RZ, 0x7610, R32 ;  /* 0x00007610ff207816 */ /* 0x000fe40000000020 */
[--C-:B------:R-:W-:Y:S02]  /*3d50*/  @!P4 PRMT R31, R31, 0x5410, R23.reuse ;  /* 0x000054101f1fc816 */ /* 0x100fe40000000017 */
[----:B------:R-:W-:Y:S02]  /*3d60*/  @!P4 PRMT R6, R6, 0x7610, R23 ;  /* 0x000076100606c816 */ /* 0x000fe40000000017 */
[----:B------:R-:W-:-:S02]  /*3d70*/  @!P4 PRMT R32, R18, 0x7610, R32 ;  /* 0x000076101220c816 */ /* 0x000fc40000000020 */
[----:B------:R-:W-:Y:S02]  /*3d80*/  PRMT R30, RZ, 0x5410, RZ ;  /* 0x00005410ff1e7816 */ /* 0x000fe400000000ff */
[----:B------:R-:W-:Y:S02]  /*3d90*/  LOP3.LUT P4, RZ, R12, 0x400, RZ, 0xc0, !PT ;  /* 0x000004000cff7812 */ /* 0x000fe4000788c0ff */
[----:B------:R-:W-:Y:S02]  /*3da0*/  PRMT R31, RZ, 0x7610, R31 ;  /* 0x00007610ff1f7816 */ /* 0x000fe4000000001f */
[----:B------:R-:W-:Y:S01]  /*3db0*/  @!P5 PRMT R30, R16, 0x7610, R30 ;  /* 0x00007610101ed816 */ /* 0x000fe2000000001e */
[----:B------:R0:W-:Y:S01]  /*3dc0*/  STL [R1+0xb0], R38 ;  /* 0x0000b02601007387 */ /* 0x0001e20000100800 */
[----:B------:R-:W-:Y:S02]  /*3dd0*/  @!P5 PRMT R31, R14, 0x7610, R31 ;  /* 0x000076100e1fd816 */ /* 0x000fe4000000001f */
[----:B------:R-:W-:-:S02]  /*3de0*/  @!P5 PRMT R30, R30, 0x7610, R14 ;  /* 0x000076101e1ed816 */ /* 0x000fc4000000000e */
[----:B------:R-:W-:Y:S02]  /*3df0*/  PRMT R33, RZ, 0x7610, R33 ;  /* 0x00007610ff217816 */ /* 0x000fe40000000021 */
[----:B------:R-:W-:Y:S02]  /*3e00*/  LOP3.LUT P5, RZ, R12, 0x200, RZ, 0xc0, !PT ;  /* 0x000002000cff7812 */ /* 0x000fe400078ac0ff */
[----:B------:R-:W-:Y:S02]  /*3e10*/  PRMT R28, RZ, 0x5410, RZ ;  /* 0x00005410ff1c7816 */ /* 0x000fe400000000ff */
[----:B0-----:R-:W-:Y:S02]  /*3e20*/  PRMT R38, RZ, 0x7610, R38 ;  /* 0x00007610ff267816 */ /* 0x001fe40000000026 */
[----:B------:R-:W-:Y:S01]  /*3e30*/  ISETP.NE.AND P2, PT, R51, RZ, PT ;  /* 0x000000ff3300720c */ /* 0x000fe20003f45270 */
        /* <DEDUP_REMOVED lines=36> */
[----:B------:R-:W-:-:S02]  /*4080*/  @!P4 PRMT R16, R82, 0x7610, R16 ;  /* 0x000076105210c816 */ /* 0x000fc40000000010 */
        /* <DEDUP_REMOVED lines=8> */
[----:B------:R-:W1:Y:S01]  /*4110*/  S2R R51, SR_TID.X ;  /* 0x0000000000337919 */ /* 0x000e620000002100 */
[C---:B------:R-:W-:Y:S02]  /*4120*/  @!P5 PRMT R21, R5.reuse, 0x7632, R21 ;  /* 0x000076320515d816 */ /* 0x040fe40000000015 */
[----:B0-----:R-:W-:Y:S01]  /*4130*/  PRMT R14, R14, 0x5410, RZ ;  /* 0x000054100e0e7816 */ /* 0x001fe200000000ff */
[----:B------:R0:W-:Y:S01]  /*4140*/  STL [R1+0xc4], R11 ;  /* 0x0000c40b01007387 */ /* 0x0001e20000100800 */
[----:B------:R-:W-:Y:S02]  /*4150*/  @!P5 PRMT R22, R5, 0x7610, R22 ;  /* 0x000076100516d816 */ /* 0x000fe40000000016 */
[----:B------:R-:W-:Y:S02]  /*4160*/  @!P5 PRMT R14, R14, 0x5410, R52 ;  /* 0x000054100e0ed816 */ /* 0x000fe40000000034 */
[----:B------:R-:W-:-:S02]  /*4170*/  LOP3.LUT P5, RZ, R12, 0x4, RZ, 0xc0, !PT ;  /* 0x000000040cff7812 */ /* 0x000fc400078ac0ff */
[----:B------:R-:W-:Y:S02]  /*4180*/  PRMT R12, R12, 0x5410, RZ ;  /* 0x000054100c0c7816 */ /* 0x000fe400000000ff */
[----:B0-----:R-:W-:Y:S01]  /*4190*/  PRMT R11, RZ, 0x7610, R11 ;  /* 0x00007610ff0b7816 */ /* 0x001fe2000000000b */
[----:B------:R0:W-:Y:S01]  /*41a0*/  STL [R1+0x44], R20 ;  /* 0x0000441401007387 */ /* 0x0001e20000100800 */
[----:B------:R-:W-:Y:S02]  /*41b0*/  @!P3 PRMT R12, R12, 0x5410, R76 ;  /* 0x000054100c0cb816 */ /* 0x000fe4000000004c */
[----:B-----5:R-:W-:Y:S01]  /*41c0*/  @!P4 PRMT R11, R74, 0x7610, R11 ;  /* 0x000076104a0bc816 */ /* 0x020fe2000000000b */
        /* <DEDUP_REMOVED lines=10> */
[----:B-----5:R-:W-:Y:S01]  /*4270*/  PRMT R10, R10, 0x5410, RZ ;  /* 0x000054100a0a7816 */ /* 0x020fe200000000ff */
[----:B------:R5:W-:Y:S01]  /*4280*/  STL [R1+0x48], R9 ;  /* 0x0000480901007387 */ /* 0x000be20000100800 */
[----:B------:R-:W-:-:S02]  /*4290*/  @!P3 PRMT R20, R75, 0x7610, R20 ;  /* 0x000076104b14b816 */ /* 0x000fc40000000014 */
[----:B------:R-:W-:Y:S01]  /*42a0*/  @!P3 PRMT R39, R39, 0x7610, R75 ;  /* 0x000076102727b816 */ /* 0x000fe2000000004b */
[----:B------:R1:W-:Y:S01]  /*42b0*/  STL [R1+0x50], R0 ;  /* 0x0000500001007387 */ /* 0x0003e20000100800 */
[C---:B------:R-:W-:Y:S02]  /*42c0*/  ISETP.NE.AND P3, PT, R17.reuse, RZ, PT ;  /* 0x000000ff1100720c */ /* 0x040fe40003f65270 */
[----:B------:R-:W-:Y:S01]  /*42d0*/  PRMT R19, RZ, 0x7610, R19 ;  /* 0x00007610ff137816 */ /* 0x000fe20000000013 */
[----:B------:R-:W2:Y:S01]  /*42e0*/  @!P1 LDG.E R61, desc[UR10][R112.64] ;  /* 0x0000000a703d9981 */ /* 0x000ea2000c1e1900 */
[----:B------:R-:W-:Y:S02]  /*42f0*/  PRMT R18, R18, 0x5410, RZ ;  /* 0x0000541012127816 */ /* 0x000fe400000000ff */
[----:B------:R-:W-:Y:S01]  /*4300*/  PRMT R17, R17, 0x5410, RZ ;  /* 0x0000541011117816 */ /* 0x000fe200000000ff */
[----:B------:R2:W2:Y:S01]  /*4310*/  @!P1 LDG.E R64, desc[UR10][R46.64] ;  /* 0x0000000a2e409981 */ /* 0x0004a2000c1e1900 */
[----:B0-----:R-:W-:-:S02]  /*4320*/  MOV R3, UR7 ;  /* 0x0000000700037c02 */ /* 0x001fc40008000f00 */
[----:B------:R-:W-:Y:S02]  /*4330*/  @!P4 PRMT R19, R74, 0x7632, R19 ;  /* 0x000076324a13c816 */ /* 0x000fe40000000013 */
[--C-:B------:R-:W-:Y:S02]  /*4340*/  @!P4 PRMT R18, R18, 0x5410, R73.reuse ;  /* 0x000054101212c816 */ /* 0x100fe40000000049 */
[----:B------:R-:W-:Y:S02]  /*4350*/  @!P4 PRMT R17, R17, 0x7610, R73 ;  /* 0x000076101111c816 */ /* 0x000fe40000000049 */
[----:B------:R-:W-:Y:S02]  /*4360*/  ISETP.NE.AND P4, PT, R49, RZ, PT ;  /* 0x000000ff3100720c */ /* 0x000fe40003f85270 */
[----:B-----5:R-:W-:Y:S02]  /*4370*/  PRMT R9, RZ, 0x7610, R9 ;  /* 0x00007610ff097816 */ /* 0x020fe40000000009 */
[----:B-1----:R-:W-:-:S02]  /*4380*/  LOP3.LUT R0, R51, 0xffff, RZ, 0xc0, !PT ;  /* 0x0000ffff33007812 */ /* 0x002fc400078ec0ff */
[----:B------:R-:W-:-:S03]  /*4390*/  PRMT R6, RZ, 0x7610, R6 ;  /* 0x00007610ff067816 */ /* 0x000fc60000000006 */
[----:B------:R-:W-:-:S04]  /*43a0*/  IMAD R0, R0, 0x493, RZ ;  /* 0x0000049300007824 */ /* 0x000fc800078e02ff */
[----:B------:R-:W-:Y:S02]  /*43b0*/  @!P4 PRMT R9, R43, 0x7610, R9 ;  /* 0x000076102b09c816 */ /* 0x000fe40000000009 */
[----:B------:R-:W-:Y:S02]  /*43c0*/  PRMT R33, R33, 0x5410, RZ ;  /* 0x0000541021217816 */ /* 0x000fe400000000ff */
[----:B------:R-:W-:Y:S02]  /*43d0*/  PRMT R9, R9, 0x5410, RZ ;  /* 0x0000541009097816 */ /* 0x000fe400000000ff */
[----:B------:R-:W-:Y:S02]  /*43e0*/  SHF.R.U32.HI R0, RZ, 0x10, R0 ;  /* 0x00000010ff007819 */ /* 0x000fe40000011600 */
[C---:B----4-:R-:W-:Y:S02]  /*43f0*/  @!P6 PRMT R7, R44.reuse, 0x7610, R7 ;  /* 0x000076102c07e816 */ /* 0x050fe40000000007 */
[----:B------:R-:W-:-:S02]  /*4400*/  @!P6 PRMT R12, R44, 0x7632, R12 ;  /* 0x000076322c0ce816 */ /* 0x000fc4000000000c */
[--C-:B---3--:R-:W-:Y:S02]  /*4410*/  @!P6 PRMT R11, R11, 0x5410, R45.reuse ;  /* 0x000054100b0be816 */ /* 0x108fe4000000002d */
[----:B------:R-:W-:Y:S02]  /*4420*/  @!P6 PRMT R10, R10, 0x7610, R45 ;  /* 0x000076100a0ae816 */ /* 0x000fe4000000002d */
[----:B------:R-:W-:Y:S02]  /*4430*/  ISETP.NE.AND P6, PT, R2, RZ, PT ;  /* 0x000000ff0200720c */ /* 0x000fe40003fc5270 */
[----:B------:R-:W-:Y:S01]  /*4440*/  MOV R2, UR6 ;  /* 0x0000000600027c02 */ /* 0x000fe20008000f00 */
[----:B------:R-:W0:Y:S05]  /*4450*/  LDCU.U8 UR6, c[0x0][0x414] ;  /* 0x00008280ff0677ac */ /* 0x000e2a0008000000 */
[----:B------:R-:W3:Y:S01]  /*4460*/  LDG.E.64 R2, desc[UR10][R2.64] ;  /* 0x0000000a02027981 */ /* 0x000ee2000c1e1b00 */
[----:B------:R-:W-:-:S02]  /*4470*/  PRMT R10, RZ, 0x7610, R10 ;  /* 0x00007610ff0a7816 */ /* 0x000fc4000000000a */
[----:B------:R-:W-:Y:S02]  /*4480*/  PRMT R0, R0, 0x9910, RZ ;  /* 0x0000991000007816 */ /* 0x000fe400000000ff */
[----:B------:R-:W-:Y:S02]  /*4490*/  PRMT R17, RZ, 0x7610, R17 ;  /* 0x00007610ff117816 */ /* 0x000fe40000000011 */
[----:B------:R-:W-:Y:S01]  /*44a0*/  PRMT R16, R16, 0x5410, RZ ;  /* 0x0000541010107816 */ /* 0x000fe200000000ff */
[----:B------:R-:W-:Y:S01]  /*44b0*/  IMAD R0, R0, 0x38, RZ ;  /* 0x0000003800007824 */ /* 0x000fe200078e02ff */
[----:B------:R-:W-:Y:S02]  /*44c0*/  PRMT R39, RZ, 0x7610, R39 ;  /* 0x00007610ff277816 */ /* 0x000fe40000000027 */
[----:B------:R-:W-:Y:S02]  /*44d0*/  @!P4 PRMT R17, R43, 0x7632, R17 ;  /* 0x000076322b11c816 */ /* 0x000fe40000000011 */
[----:B------:R-:W-:-:S02]  /*44e0*/  @!P4 PRMT R16, R16, 0x5410, R42 ;  /* 0x000054101010c816 */ /* 0x000fc4000000002a */
[----:B------:R-:W-:Y:S01]  /*44f0*/  @!P4 PRMT R39, R42, 0x7632, R39 ;  /* 0x000076322a27c816 */ /* 0x000fe20000000027 */
[----:B------:R-:W-:Y:S01]  /*4500*/  STL [R1+0xd0], R83 ;  /* 0x0000d05301007387 */ /* 0x000fe20000100800 */
[----:B------:R-:W-:Y:S02]  /*4510*/  ISETP.NE.AND P4, PT, R15, RZ, PT ;  /* 0x000000ff0f00720c */ /* 0x000fe40003f85270 */
[C---:B--2---:R-:W-:Y:S01]  /*4520*/  @!P0 PRMT R6, R59.reuse, 0x7610, R6 ;  /* 0x000076103b068816 */ /* 0x044fe20000000006 */
[----:B------:R-:W-:Y:S01]  /*4530*/  STL [R1+0x54], R82 ;  /* 0x0000545201007387 */ /* 0x000fe20000100800 */
[----:B------:R-:W-:Y:S02]  /*4540*/  @!P0 PRMT R10, R59, 0x7632, R10 ;  /* 0x000076323b0a8816 */ /* 0x000fe4000000000a */
[--C-:B------:R-:W-:Y:S01]  /*4550*/  @!P0 PRMT R9, R9, 0x5410, R60.reuse ;  /* 0x0000541009098816 */ /* 0x100fe2000000003c */
[----:B------:R1:W-:Y:S01]  /*4560*/  STL [R1+0xc8], R8 ;  /* 0x0000c80801007387 */ /* 0x0003e20000100800 */
[----:B------:R-:W-:-:S02]  /*4570*/  @!P0 PRMT R33, R33, 0x7610, R60 ;  /* 0x0000761021218816 */ /* 0x000fc4000000003c */
[----:B0-----:R-:W-:Y:S02]  /*4580*/  ISETP.NE.AND P0, PT, RZ, UR6, PT ;  /* 0x00000006ff007c0c */ /* 0x001fe4000bf05270 */
[----:B------:R-:W-:Y:S01]  /*4590*/  PRMT R14, RZ, 0x7610, R14 ;  /* 0x00007610ff0e7816 */ /* 0x000fe2000000000e */
[----:B------:R0:W-:Y:S01]  /*45a0*/  STL [R1+0x58], R52 ;  /* 0x0000583401007387 */ /* 0x0001e20000100800 */
[----:B------:R-:W-:Y:S02]  /*45b0*/  PRMT R15, RZ, 0x5410, RZ ;  /* 0x00005410ff0f7816 */ /* 0x000fe400000000ff */
[----:B------:R-:W-:Y:S02]  /*45c0*/  IADD3 R0, PT, PT, RZ, -R0, RZ ;  /* 0x80000000ff007210 */ /* 0x000fe40007ffe0ff */
[----:B------:R-:W-:Y:S01]  /*45d0*/  PRMT R38, R38, 0x5410, RZ ;  /* 0x0000541026267816 */ /* 0x000fe200000000ff */
[----:B------:R2:W-:Y:S01]  /*45e0*/  STL [R1+0xd8], R5 ;  /* 0x0000d80501007387 */ /* 0x0005e20000100800 */
[----:B-1----:R-:W-:-:S03]  /*45f0*/  PRMT R8, R8, 0x5410, RZ ;  /* 0x0000541008087816 */ /* 0x002fc600000000ff */
[----:B------:R-:W1:Y:S01]  /*4600*/  @P0 LDC.64 R82, c[0x0][0x3b0] ;  /* 0x0000ec00ff520b82 */ /* 0x000e620000000a00 */
[--C-:B------:R-:W-:Y:S02]  /*4610*/  @!P5 PRMT R15, R15, 0x7610, R69.reuse ;  /* 0x000076100f0fd816 */ /* 0x100fe40000000045 */
[----:B------:R-:W-:Y:S02]  /*4620*/  CS2R R46, SRZ ;  /* 0x00000000002e7805 */ /* 0x000fe4000001ff00 */
[----:B------:R-:W-:Y:S01]  /*4630*/  PRMT R0, R0, 0x7710, RZ ;  /* 0x0000771000007816 */ /* 0x000fe200000000ff */
[----:B------:R4:W-:Y:S01]  /*4640*/  STL [R1+0xa8], R55 ;  /* 0x0000a83701007387 */ /* 0x0009e20000100800 */
[----:B------:R-:W-:Y:S02]  /*4650*/  @!P5 PRMT R8, R8, 0x5410, R69 ;  /* 0x000054100808d816 */ /* 0x000fe40000000045 */
[C---:B------:R-:W-:Y:S01]  /*4660*/  @!P5 PRMT R15, R68.reuse, 0x7610, R15 ;  /* 0x00007610440fd816 */ /* 0x040fe2000000000f */
[----:B------:R5:W-:Y:S01]  /*4670*/  STL [R1+0x2c], R53 ;  /* 0x00002c3501007387 */ /* 0x000be20000100800 */
[----:B------:R-:W-:-:S02]  /*4680*/  @!P5 PRMT R14, R68, 0x7632, R14 ;  /* 0x00007632440ed816 */ /* 0x000fc4000000000e */
[----:B------:R-:W-:Y:S01]  /*4690*/  IADD3 R0, PT, PT, R0, R51, RZ ;  /* 0x0000003300007210 */ /* 0x000fe20007ffe0ff */
[----:B------:R4:W3:Y:S01]  /*46a0*/  @!P4 LDG.E R58, desc[UR10][R56.64] ;  /* 0x0000000a383ac981 */ /* 0x0008e2000c1e1900 */
[----:B------:R-:W-:Y:S02]  /*46b0*/  ISETP.NE.AND P5, PT, R13, RZ, PT ;  /* 0x000000ff0d00720c */ /* 0x000fe40003fa5270 */
[----:B------:R-:W-:Y:S01]  /*46c0*/  SHF.L.U32 R0, R0, 0x1, RZ ;  /* 0x0000000100007819 */ /* 0x000fe200000006ff */
[----:B------:R-:W3:Y:S01]  /*46d0*/  @!P2 LDG.E R46, desc[UR10][R110.64] ;  /* 0x0000000a6e2ea981 */ /* 0x000ee2000c1e1900 */
[----:B0-----:R-:W-:Y:S02]  /*46e0*/  MOV R52, UR13 ;  /* 0x0000000d00347c02 */ /* 0x001fe40008000f00 */
[----:B------:R-:W-:Y:S01]  /*46f0*/  LOP3.LUT R0, R0, 0xffff, RZ, 0xc0, !PT ;  /* 0x0000ffff00007812 */ /* 0x000fe200078ec0ff */
[----:B------:R-:W3:Y:S01]  /*4700*/  @!P2 LDG.E R47, desc[UR10][R108.64] ;  /* 0x0000000a6c2fa981 */ /* 0x000ee2000c1e1900 */
[----:B------:R-:W-:-:S02]  /*4710*/  PRMT R13, RZ, 0x5410, RZ ;  /* 0x00005410ff0d7816 */ /* 0x000fc400000000ff */
[----:B------:R-:W-:Y:S01]  /*4720*/  PRMT R8, RZ, 0x7610, R8 ;  /* 0x00007610ff087816 */ /* 0x000fe20000000008 */
[----:B------:R-:W-:Y:S02]  /*4730*/  IMAD R52, R52, 0x70, R0 ;  /* 0x0000007034347824 */ /* 0x000fe400078e0200 */
[----:B------:R-:W-:Y:S02]  /*4740*/  @!P5 PRMT R13, R13, 0x7610, R67 ;  /* 0x000076100d0dd816 */ /* 0x000fe40000000043 */
[----:B-1----:R-:W-:Y:S01]  /*4750*/  @P0 IMAD.WIDE R82, R52, 0x2, R82 ;  /* 0x0000000234520825 */ /* 0x002fe200078e0252 */
[----:B------:R-:W-:Y:S02]  /*4760*/  @!P5 PRMT R8, R67, 0x7610, R8 ;  /* 0x000076104308d816 */ /* 0x000fe40000000008 */
[----:B------:R-:W-:Y:S02]  /*4770*/  @!P5 PRMT R13, R65, 0x7610, R13 ;  /* 0x00007610410dd816 */ /* 0x000fe4000000000d */
[----:B------:R-:W-:Y:S01]  /*4780*/  @!P5 PRMT R38, R38, 0x7610, R65 ;  /* 0x000076102626d816 */ /* 0x000fe20000000041 */
[----:B------:R-:W3:Y:S01]  /*4790*/  @P0 LDG.E.U16 R51, desc[UR10][R82.64] ;  /* 0x0000000a52330981 */ /* 0x000ee2000c1e1500 */
[----:B------:R-:W-:-:S03]  /*47a0*/  ISETP.NE.AND P5, PT, R4, RZ, PT ;  /* 0x000000ff0400720c */ /* 0x000fc60003fa5270 */
[----:B--2---:R0:W2:Y:S01]  /*47b0*/  @P0 LDG.E.U16 R5, desc[UR10][R82.64+0x2] ;  /* 0x0000020a52050981 */ /* 0x0040a2000c1e1500 */
[----:B----4-:R-:W-:Y:S02]  /*47c0*/  CS2R R56, SRZ ;  /* 0x0000000000387805 */ /* 0x010fe4000001ff00 */
[----:B------:R-:W-:Y:S01]  /*47d0*/  MOV R55, RZ ;  /* 0x000000ff00377202 */ /* 0x000fe20000000f00 */
[----:B-----5:R-:W-:Y:S01]  /*47e0*/  HFMA2 R53, -RZ, RZ, 0, 0 ;  /* 0x00000000ff357431 */ /* 0x020fe200000001ff */
[----:B------:R-:W-:Y:S01]  /*47f0*/  MOV R4, RZ ;  /* 0x000000ff00047202 */ /* 0x000fe20000000f00 */
[----:B------:R1:W-:Y:S01]  /*4800*/  STL [R1+0xac], R48 ;  /* 0x0000ac3001007387 */ /* 0x0003e20000100800 */
[----:B------:R-:W-:-:S03]  /*4810*/  HFMA2 R49, -RZ, RZ, 0, 0 ;  /* 0x00000000ff317431 */ /* 0x000fc600000001ff */
[----:B------:R-:W4:Y:S01]  /*4820*/  @!P4 LDG.E R57, desc[UR10][R100.64] ;  /* 0x0000000a6439c981 */ /* 0x000f22000c1e1900 */
[----:B0-----:R-:W0:Y:S03]  /*4830*/  LDC.64 R82, c[0x0][0x3a8] ;  /* 0x0000ea00ff527b82 */ /* 0x001e260000000a00 */
[----:B------:R-:W5:Y:S01]  /*4840*/  @!P5 LDG.E R56, desc[UR10][R98.64] ;  /* 0x0000000a6238d981 */ /* 0x000f62000c1e1900 */
[----:B-1----:R-:W-:-:S03]  /*4850*/  MOV R48, RZ ;  /* 0x000000ff00307202 */ /* 0x002fc60000000f00 */
[----:B------:R-:W2:Y:S04]  /*4860*/  @!P5 LDG.E R55, desc[UR10][R96.64] ;  /* 0x0000000a6037d981 */ /* 0x000ea8000c1e1900 */
[----:B------:R-:W2:Y:S04]  /*4870*/  @!P6 LDG.E R53, desc[UR10][R94.64] ;  /* 0x0000000a5e35e981 */ /* 0x000ea8000c1e1900 */
[----:B------:R-:W2:Y:S04]  /*4880*/  @!P6 LDG.E R4, desc[UR10][R88.64] ;  /* 0x0000000a5804e981 */ /* 0x000ea8000c1e1900 */
[----:B------:R-:W2:Y:S04]  /*4890*/  @!P3 LDG.E R48, desc[UR10][R106.64] ;  /* 0x0000000a6a30b981 */ /* 0x000ea8000c1e1900 */
[----:B------:R-:W2:Y:S01]  /*48a0*/  @!P3 LDG.E R49, desc[UR10][R104.64] ;  /* 0x0000000a6831b981 */ /* 0x000ea2000c1e1900 */
[----:B0-----:R-:W-:-:S03]  /*48b0*/  IMAD.WIDE R82, R52, 0x2, R82 ;  /* 0x0000000234527825 */ /* 0x001fc600078e0252 */
[----:B------:R0:W-:Y:S04]  /*48c0*/  STL [R1+0xd4], R54 ;  /* 0x0000d43601007387 */ /* 0x0001e80000100800 */
[----:B------:R-:W2:Y:S04]  /*48d0*/  LDG.E.U16 R52, desc[UR10][R82.64+0x2] ;  /* 0x0000020a52347981 */ /* 0x000ea8000c1e1500 */
[----:B0-----:R-:W2:Y:S04]  /*48e0*/  LDG.E.U16 R54, desc[UR10][R82.64] ;  /* 0x0000000a52367981 */ /* 0x001ea8000c1e1500 */
[----:B------:R0:W-:Y:S04]  /*48f0*/  STL [R1+0x64], R43 ;  /* 0x0000642b01007387 */ /* 0x0001e80000100800 */
[----:B------:R1:W-:Y:S01]  /*4900*/  STL [R1+0xe4], R42 ;  /* 0x0000e42a01007387 */ /* 0x0003e20000100800 */
[----:B0-----:R-:W-:-:S02]  /*4910*/  PRMT R43, RZ, 0x5410, RZ ;  /* 0x00005410ff2b7816 */ /* 0x001fc400000000ff */
[----:B-1----:R-:W-:-:S04]  /*4920*/  PRMT R42, RZ, 0x5410, RZ ;  /* 0x00005410ff2a7816 */ /* 0x002fc800000000ff */
[----:B------:R-:W-:Y:S02]  /*4930*/  @!P1 PRMT R42, R61, 0x7610, R42 ;  /* 0x000076103d2a9816 */ /* 0x000fe4000000002a */
[----:B------:R-:W-:Y:S02]  /*4940*/  @!P1 PRMT R43, R64, 0x7610, R43 ;  /* 0x00007610402b9816 */ /* 0x000fe4000000002b */
[----:B------:R-:W-:Y:S02]  /*4950*/  @!P1 PRMT R42, R42, 0x7610, R61 ;  /* 0x000076102a2a9816 */ /* 0x000fe4000000003d */
[----:B------:R-:W-:Y:S01]  /*4960*/  @!P1 PRMT R43, R43, 0x7610, R64 ;  /* 0x000076102b2b9816 */ /* 0x000fe20000000040 */
[----:B------:R0:W-:Y:S04]  /*4970*/  STL [R1+0x70], R44 ;  /* 0x0000702c01007387 */ /* 0x0001e80000100800 */
[----:B------:R1:W-:Y:S01]  /*4980*/  STL [R1+0xf0], R45 ;  /* 0x0000f02d01007387 */ /* 0x0003e20000100800 */
[----:B0-----:R-:W-:-:S02]  /*4990*/  PRMT R44, RZ, 0x5410, RZ ;  /* 0x00005410ff2c7816 */ /* 0x001fc400000000ff */
[----:B---3--:R-:W-:-:S13]  /*49a0*/  R2UR UR28, R2 ;  /* 0x00000000021c72ca */ /* 0x008fda00000e0000 */
[----:B------:R-:W-:-:S05]  /*49b0*/  MOV R2, UR28 ;  /* 0x0000001c00027c02 */ /* 0x000fca0008000f00 */
[----:B------:R-:W-:-:S05]  /*49c0*/  FFMA.FTZ R3, -R2, UR28, R3 ;  /* 0x0000001c02037c23 */ /* 0x000fca0008010103 */
[----:B------:R-:W-:-:S13]  /*49d0*/  FSETP.GTU.FTZ.AND P1, PT, R3, RZ, PT ;  /* 0x000000ff0300720b */ /* 0x000fda0003f3c000 */
[----:B------:R-:W-:-:S05]  /*49e0*/  VOTEU.ANY UP0, P1 ;  /* 0x0000000000ff7886 */ /* 0x000fca0000800100 */
[----:B------:R-:W0:Y:S01]  /*49f0*/  @UP0 LDCU UR5, c[0x0][0x3c0] ;  /* 0x00007800ff0507ac */ /* 0x000e220008000800 */
[----:B------:R-:W-:Y:S02]  /*4a00*/  PLOP3.LUT P1, PT, PT, PT, UP0, 0x80, 0x8 ;  /* 0x000000000008781c */ /* 0x000fe40003f2f008 */
[----:B-1----:R-:W-:Y:S01]  /*4a10*/  PRMT R45, RZ, 0x5410, RZ ;  /* 0x00005410ff2d7816 */ /* 0x002fe200000000ff */
[----:B------:R-:W-:Y:S10]  /*4a20*/  STL [R1+0x5c], R76 ;  /* 0x00005c4c01007387 */ /* 0x000ff40000100800 */
[----:B0-----:R-:W-:-:S06]  /*4a30*/  @P1 FADD.FTZ R2, R3, UR5 ;  /* 0x0000000503021e21 */ /* 0x001fcc0008010000 */
[----:B------:R-:W0:Y:S01]  /*4a40*/  @P1 MUFU.RSQ R2, R2 ;  /* 0x0000000200021308 */ /* 0x000e220000001400 */
[----:B------:R-:W-:Y:S04]  /*4a50*/  STL [R1+0xdc], R75 ;  /* 0x0000dc4b01007387 */ /* 0x000fe80000100800 */
[----:B------:R-:W-:Y:S04]  /*4a60*/  STL [R1+0x60], R74 ;  /* 0x0000604a01007387 */ /* 0x000fe80000100800 */
[----:B------:R-:W-:Y:S04]  /*4a70*/  STL [R1+0xe0], R73 ;  /* 0x0000e04901007387 */ /* 0x000fe80000100800 */
[----:B------:R-:W-:Y:S01]  /*4a80*/  STL [R1+0x68], R69 ;  /* 0x0000684501007387 */ /* 0x000fe20000100800 */
[----:B------:R-:W-:-:S03]  /*4a90*/  @!P2 PRMT R44, R46, 0x7610, R44 ;  /* 0x000076102e2ca816 */ /* 0x000fc6000000002c */
[----:B------:R-:W-:Y:S01]  /*4aa0*/  STL [R1+0xe8], R68 ;  /* 0x0000e84401007387 */ /* 0x000fe20000100800 */
[----:B------:R-:W-:-:S03]  /*4ab0*/  @!P2 PRMT R45, R47, 0x7610, R45 ;  /* 0x000076102f2da816 */ /* 0x000fc6000000002d */
[----:B------:R-:W-:Y:S01]  /*4ac0*/  STL [R1+0x6c], R67 ;  /* 0x00006c4301007387 */ /* 0x000fe20000100800 */
[----:B------:R-:W-:-:S03]  /*4ad0*/  @!P2 PRMT R44, R44, 0x7610, R46 ;  /* 0x000076102c2ca816 */ /* 0x000fc6000000002e */
[----:B------:R-:W-:Y:S01]  /*4ae0*/  STL [R1+0xec], R65 ;  /* 0x0000ec4101007387 */ /* 0x000fe20000100800 */
[----:B------:R-:W-:-:S03]  /*4af0*/  @!P2 PRMT R45, R45, 0x7610, R47 ;  /* 0x000076102d2da816 */ /* 0x000fc6000000002f */
[----:B------:R-:W-:Y:S04]  /*4b00*/  STL [R1+0x74], R59 ;  /* 0x0000743b01007387 */ /* 0x000fe80000100800 */
[----:B------:R-:W-:Y:S04]  /*4b10*/  STL [R1+0xf4], R60 ;  /* 0x0000f43c01007387 */ /* 0x000fe80000100800 */
[----:B------:R-:W-:Y:S04]  /*4b20*/  STL [R1+0x78], R61 ;  /* 0x0000783d01007387 */ /* 0x000fe80000100800 */
[----:B------:R-:W-:Y:S04]  /*4b30*/  STL [R1+0xf8], R64 ;  /* 0x0000f84001007387 */ /* 0x000fe80000100800 */
[----:B------:R-:W-:Y:S04]  /*4b40*/  STL [R1+0x84], R58 ;  /* 0x0000843a01007387 */ /* 0x000fe80000100800 */
[----:B----4-:R-:W-:Y:S04]  /*4b50*/  STL [R1+0x104], R57 ;  /* 0x0001043901007387 */ /* 0x010fe80000100800 */
[----:B-----5:R-:W-:Y:S04]  /*4b60*/  STL [R1+0x88], R56 ;  /* 0x0000883801007387 */ /* 0x020fe80000100800 */
[----:B--2---:R-:W-:Y:S04]  /*4b70*/  STL [R1+0x108], R55 ;  /* 0x0001083701007387 */ /* 0x004fe80000100800 */
        /* <DEDUP_REMOVED lines=15> */
[----:B------:R-:W-:Y:S02]  /*4c70*/  PRMT R88, RZ, 0x5410, RZ ;  /* 0x00005410ff587816 */ /* 0x000fe400000000ff */
[----:B------:R-:W-:Y:S02]  /*4c80*/  PRMT R89, RZ, 0x5410, RZ ;  /* 0x00005410ff597816 */ /* 0x000fe400000000ff */
[----:B0-----:R-:W-:Y:S02]  /*4c90*/  PRMT R48, RZ, 0x5410, RZ ;  /* 0x00005410ff307816 */ /* 0x001fe400000000ff */
[----:B------:R-:W-:Y:S02]  /*4ca0*/  PRMT R90, RZ, 0x5410, RZ ;  /* 0x00005410ff5a7816 */ /* 0x000fe400000000ff */
[----:B-1----:R-:W-:Y:S02]  /*4cb0*/  PRMT R49, RZ, 0x5410, RZ ;  /* 0x00005410ff317816 */ /* 0x002fe400000000ff */
[----:B------:R-:W-:-:S02]  /*4cc0*/  @!P4 PRMT R48, R58, 0x7610, R48 ;  /* 0x000076103a30c816 */ /* 0x000fc40000000030 */
[----:B------:R-:W-:Y:S02]  /*4cd0*/  @!P4 PRMT R49, R57, 0x7610, R49 ;  /* 0x000076103931c816 */ /* 0x000fe40000000031 */
[----:B------:R-:W-:Y:S02]  /*4ce0*/  @!P5 PRMT R87, R56, 0x7610, R87 ;  /* 0x000076103857d816 */ /* 0x000fe40000000057 */
[----:B------:R-:W-:Y:S02]  /*4cf0*/  @!P5 PRMT R88, R55, 0x7610, R88 ;  /* 0x000076103758d816 */ /* 0x000fe40000000058 */
[----:B------:R-:W-:Y:S02]  /*4d00*/  @!P6 PRMT R89, R53, 0x7610, R89 ;  /* 0x000076103559e816 */ /* 0x000fe40000000059 */
[----:B------:R-:W-:Y:S01]  /*4d10*/  @!P6 PRMT R90, R4, 0x7610, R90 ;  /* 0x00007610045ae816 */ /* 0x000fe2000000005a */
[----:B------:R-:W-:Y:S01]  /*4d20*/  HFMA2 R2, -RZ, RZ, 0, 0 ;  /* 0x00000000ff027431 */ /* 0x000fe200000001ff */
[----:B------:R-:W-:Y:S01]  /*4d30*/  MOV R3, RZ ;  /* 0x000000ff00037202 */ /* 0x000fe20000000f00 */
[----:B------:R-:W-:Y:S01]  /*4d40*/  @P0 HADD2.F32 R2, -RZ, R51.H0_H0 ;  /* 0x20000033ff020230 */ /* 0x000fe20000004100 */
[----:B------:R-:W-:Y:S01]  /*4d50*/  @!P4 PRMT R48, R48, 0x7610, R58 ;  /* 0x000076103030c816 */ /* 0x000fe2000000003a */
[----:B------:R-:W-:Y:S01]  /*4d60*/  @P0 HADD2.F32 R3, -RZ, R5.H0_H0 ;  /* 0x20000005ff030230 */ /* 0x000fe20000004100 */
[----:B------:R-:W-:Y:S01]  /*4d70*/  @!P4 PRMT R49, R49, 0x7610, R57 ;  /* 0x000076103131c816 */ /* 0x000fe20000000039 */
[----:B------:R-:W-:Y:S01]  /*4d80*/  HADD2.F32 R51, -RZ, R54.H0_H0 ;  /* 0x20000036ff337230 */ /* 0x000fe20000004100 */
[----:B------:R-:W-:Y:S01]  /*4d90*/  @!P5 PRMT R87, R87, 0x7610, R56 ;  /* 0x000076105757d816 */ /* 0x000fe20000000038 */
[----:B------:R-:W-:Y:S01]  /*4da0*/  HADD2.F32 R52, -RZ, R52.H0_H0 ;  /* 0x20000034ff347230 */ /* 0x000fe20000004100 */
[----:B------:R-:W-:-:S02]  /*4db0*/  @!P5 PRMT R88, R88, 0x7610, R55 ;  /* 0x000076105858d816 */ /* 0x000fc40000000037 */
[----:B------:R-:W-:Y:S02]  /*4dc0*/  @!P6 PRMT R89, R89, 0x7610, R53 ;  /* 0x000076105959e816 */ /* 0x000fe40000000035 */
[----:B------:R-:W-:Y:S01]  /*4dd0*/  @!P6 PRMT R90, R90, 0x7610, R4 ;  /* 0x000076105a5ae816 */ /* 0x000fe20000000004 */
        /* <DEDUP_REMOVED lines=580> */
.L_x_1142:
        /* <DEDUP_REMOVED lines=1152> */
.L_x_1143:
        /* <DEDUP_REMOVED lines=47> */
.L_x_1145:
[----:B------:R-:W-:Y:S05]  /*bd10*/  BSYNC.RECONVERGENT B0 ;  /* 0x0000000000007941 */ /* 0x000fea0003800200 */
.L_x_1144:
        /* <DEDUP_REMOVED lines=37> */
.L_x_1147:
[----:B------:R-:W-:Y:S05]  /*bf70*/  BSYNC.RECONVERGENT B0 ;  /* 0x0000000000007941 */ /* 0x000fea0003800200 */
.L_x_1146:
        /* <DEDUP_REMOVED lines=38> */
.L_x_1149:
[----:B------:R-:W-:Y:S05]  /*c1e0*/  BSYNC.RECONVERGENT B0 ;  /* 0x0000000000007941 */ /* 0x000fea0003800200 */
.L_x_1148:
        /* <DEDUP_REMOVED lines=30> */
.L_x_1151:
[----:B------:R-:W-:Y:S05]  /*c3d0*/  BSYNC.RECONVERGENT B0 ;  /* 0x0000000000007941 */ /* 0x000fea0003800200 */
.L_x_1150:
        /* <DEDUP_REMOVED lines=34> */
.L_x_1155:
[----:B------:R-:W2:Y:S04]  /*c600*/  LDG.E.STRONG.GPU R4, desc[UR10][R14.64] ;  /* 0x0000000a0e047981 */ /* 0x000ea8000c1ef900 */
[----:B--2---:R-:W-:Y:S04]  /*c610*/  CCTL.IVALL ;  /* 0x00000000ff00798f */ /* 0x004fe80002000000 */
[----:B------:R0:W-:Y:S01]  /*c620*/  STL [R1], R4 ;  /* 0x0000000401007387 */ /* 0x0001e20000100800 */
[----:B------:R-:W-:-:S13]  /*c630*/  ISETP.NE.AND P0, PT, R4, UR5, PT ;  /* 0x0000000504007c0c */ /* 0x000fda000bf05270 */
[----:B0-----:R-:W-:Y:S05]  /*c640*/  @P0 BRA `(.L_x_1155) ;  /* 0xfffffffc00ec0947 */ /* 0x001fea000383ffff */
.L_x_1154:
[----:B------:R-:W-:Y:S05]  /*c650*/  BSYNC.RECONVERGENT B0 ;  /* 0x0000000000007941 */ /* 0x000fea0003800200 */
.L_x_1153:
        /* <DEDUP_REMOVED lines=15> */
.L_x_1157:
        /* <DEDUP_REMOVED lines=77> */
.L_x_1156:
        /* <DEDUP_REMOVED lines=52> */
.L_x_1158:
        /* <DEDUP_REMOVED lines=27> */
.L_x_1159:
        /* <DEDUP_REMOVED lines=12> */
.L_x_1160:
[----:B------:R-:W-:Y:S05]  /*d1d0*/  BSYNC.RECONVERGENT B0 ;  /* 0x0000000000007941 */ /* 0x000fea0003800200 */
.L_x_1152:
        /* <DEDUP_REMOVED lines=17> */
.L_x_1166:
        /* <DEDUP_REMOVED lines=62> */
.L_x_1162:
[----:B------:R-:W-:Y:S05]  /*d6d0*/  BSYNC.RECONVERGENT B0 ;  /* 0x0000000000007941 */ /* 0x000fea0003800200 */
.L_x_1161:
        /* <DEDUP_REMOVED lines=23> */
.L_x_1163:
        /* <DEDUP_REMOVED lines=16> */
.L_x_1165:
[----:B------:R-:W-:Y:S05]  /*d950*/  BSYNC.RECONVERGENT B0 ;  /* 0x0000000000007941 */ /* 0x000fea0003800200 */
.L_x_1164:
        /* <DEDUP_REMOVED lines=10> */
.L_x_1141:
        /* <DEDUP_REMOVED lines=16> */
.L_x_1169:
[----:B------:R-:W-:Y:S05]  /*db00*/  BSYNC.RECONVERGENT B0 ;  /* 0x0000000000007941 */ /* 0x000fea0003800200 */
.L_x_1168:
        /* <DEDUP_REMOVED lines=11> */
.L_x_1171:
[----:B------:R-:W2:Y:S04]  /*dbc0*/  LDG.E.STRONG.GPU R5, desc[UR10][R2.64] ;  /* 0x0000000a02057981 */ /* 0x000ea8000c1ef900 */
[----:B--2---:R-:W-:Y:S01]  /*dbd0*/  CCTL.IVALL ;  /* 0x00000000ff00798f */ /* 0x004fe20002000000 */
[----:B------:R-:W-:Y:S05]  /*dbe0*/  YIELD ;  /* 0x0000000000007946 */ /* 0x000fea0003800000 */
[----:B------:R-:W-:-:S13]  /*dbf0*/  ISETP.NE.AND P0, PT, R5, R0, PT ;  /* 0x000000000500720c */ /* 0x000fda0003f05270 */
[----:B------:R-:W-:Y:S05]  /*dc00*/  @P0 BRA `(.L_x_1171) ;  /* 0xfffffffc00ec0947 */ /* 0x000fea000383ffff */
.L_x_1170:
        /* <DEDUP_REMOVED lines=76> */
.L_x_1174:
        /* <DEDUP_REMOVED lines=31> */
.L_x_1173:
[----:B------:R-:W-:Y:S05]  /*e2c0*/  BSYNC.RECONVERGENT B0 ;  /* 0x0000000000007941 */ /* 0x000fea0003800200 */
.L_x_1172:
        /* <DEDUP_REMOVED lines=10> */
.L_x_1175:
        /* <DEDUP_REMOVED lines=87> */
.L_x_1176:
        /* <DEDUP_REMOVED lines=10> */
.L_x_4902:


//--------------------- .text._Z35group_norm_nhwc_bwd_one_pass_kernelI11Fp16IOFp16WLi512ELi112ELi448EEv26Group_norm_nhwc_bwd_params --------------------------
	.section	.text._Z35group_norm_nhwc_bwd_one_pass_kernelI11Fp16IOFp16WLi512ELi112ELi448EEv26Group_norm_nhwc_bwd_params,"ax",@progbits
	.align	128
        .global         _Z35group_norm_nhwc_bwd_one_pass_kernelI11Fp16IOFp16WLi512ELi112ELi448EEv26Group_norm_nhwc_bwd_params
        .type           _Z35group_norm_nhwc_bwd_one_pass_kernelI11Fp16IOFp16WLi512ELi112ELi448EEv26Group_norm_nhwc_bwd_params,@function
        .size           _Z35group_norm_nhwc_bwd_one_pass_kernelI11Fp16IOFp16WLi512ELi112ELi448EEv26Group_norm_nhwc_bwd_params,(.L_x_4903 - _Z35group_norm_nhwc_bwd_one_pass_kernelI11Fp16IOFp16WLi512ELi112ELi448EEv26Group_norm_nhwc_bwd_params)
        .other          _Z35group_norm_nhwc_bwd_one_pass_kernelI11Fp16IOFp16WLi512ELi112ELi448EEv26Group_norm_nhwc_bwd_params,@"STO_CUDA_ENTRY STV_DEFAULT"
_Z35group_norm_nhwc_bwd_one_pass_kernelI11Fp16IOFp16WLi512ELi112ELi448EEv26Group_norm_nhwc_bwd_params:
.text._Z35group_norm_nhwc_bwd_one_pass_kernelI11Fp16IOFp16WLi512ELi112ELi448EEv26Group_norm_nhwc_bwd_params:
        /* <DEDUP_REMOVED lines=28> */
.L_x_1203:
        /* <DEDUP_REMOVED lines=99> */
[----:B------:R-:W-:Y:S02]  /*07f0*/  IADD3 R9, PT, PT, R0, 0x28, RZ ;  /* 0x0000002800097810 */ /* 0x000fe40007ffe0ff */
[----:B------:R-:W-:Y:S02]  /*0800*/  LOP3.LUT R2, R2, 0xffdfffff, RZ, 0xc0, !PT ;  /* 0xffdfffff02027812 */ /* 0x000fe400078ec0ff */
[----:B------:R-:W-:Y:S02]  /*0810*/  @!P4 IADD3 R13, PT, PT, R25, R13, RZ ;  /* 0x0000000d190dc210 */ /* 0x000fe40007ffe0ff */
[----:B------:R-:W-:Y:S01]  /*0820*/  @!P0 IADD3.X R55, PT, PT, R14, R55, RZ, P2, !PT ;  /* 0x000000370e378210 */ /* 0x000fe200017fe4ff */
[----:B------:R-:W2:Y:S01]  /*0830*/  @!P3 LDC.64 R18, c[0x0][0x3f8] ;  /* 0x0000fe00ff12bb82 */ /* 0x000ea20000000a00 */
[----:B------:R-:W-:-:S02]  /*0840*/  @!P4 SHF.L.U32 R29, R24, 0x1, RZ ;  /* 0x00000001181dc819 */ /* 0x000fc400000006ff */
[----:B------:R-:W-:Y:S02]  /*0850*/  @!P4 SHF.L.U64.HI R16, R24, 0x1, R13 ;  /* 0x000000011810c819 */ /* 0x000fe4000001020d */
[----:B------:R-:W-:Y:S02]  /*0860*/  ISETP.GE.U32.AND P2, PT, R9, UR16, PT ;  /* 0x0000001009007c0c */ /* 0x000fe4000bf46070 */
[----:B------:R-:W-:Y:S01]  /*0870*/  SHF.R.S32.HI R13, RZ, 0x1f, R9 ;  /* 0x0000001fff0d7819 */ /* 0x000fe20000011409 */
[----:B------:R-:W3:Y:S01]  /*0880*/  @!P5 LDC.64 R14, c[0x0][0x3a0] ;  /* 0x0000e800ff0edb82 */ /* 0x000ee20000000a00 */
[----:B------:R-:W-:Y:S01]  /*0890*/  @P6 LOP3.LUT R2, R2, 0x200000, RZ, 0xfc, !PT ;  /* 0x0020000002026812 */ /* 0x000fe200078efcff */
[----:B-1----:R-:W-:Y:S01]  /*08a0*/  @!P5 IMAD R26, R23, R10, RZ ;  /* 0x0000000a171ad224 */ /* 0x002fe200078e02ff */
[----:B0-----:R-:W-:Y:S02]  /*08b0*/  @!P4 IADD3 R58, P1, PT, R29, R58, RZ ;  /* 0x0000003a1d3ac210 */ /* 0x001fe40007f3e0ff */
[----:B------:R-:W-:-:S02]  /*08c0*/  ISETP.GE.AND.EX P4, PT, R13, UR17, PT, P2 ;  /* 0x000000110d007c0c */ /* 0x000fc4000bf86320 */
[----:B------:R-:W-:Y:S01]  /*08d0*/  LOP3.LUT P2, RZ, R2, 0x1000000, RZ, 0xc0, !PT ;  /* 0x0100000002ff7812 */ /* 0x000fe2000784c0ff */
[----:B------:R-:W0:Y:S01]  /*08e0*/  @!P5 LDC.64 R22, c[0x0][0x398] ;  /* 0x0000e600ff16db82 */ /* 0x000e220000000a00 */
[----:B------:R-:W-:Y:S02]  /*08f0*/  @!P5 MOV R24, R4 ;  /* 0x000000040018d202 */ /* 0x000fe40000000f00 */
[----:B------:R-:W-:Y:S01]  /*0900*/  @!P5 MOV R25, R7 ;  /* 0x000000070019d202 */ /* 0x000fe20000000f00 */
[C---:B------:R-:W-:Y:S02]  /*0910*/  @!P5 IMAD R31, R27.reuse, R11, R26 ;  /* 0x0000000b1b1fd224 */ /* 0x040fe400078e021a */
[----:B------:R-:W-:Y:S02]  /*0920*/  @!P5 IMAD.WIDE.U32 R24, R27, R10, R24 ;  /* 0x0000000a1b18d225 */ /* 0x000fe400078e0018 */
[----:B------:R-:W1:Y:S04]  /*0930*/  @!P3 LDC.64 R42, c[0x0][0x3a0] ;  /* 0x0000e800ff2abb82 */ /* 0x000e680000000a00 */
[----:B------:R-:W-:-:S02]  /*0940*/  @!P2 IADD3.X R59, PT, PT, R16, R59, RZ, P1, !PT ;  /* 0x0000003b103ba210 */ /* 0x000fc40000ffe4ff */
[----:B----4-:R-:W-:Y:S02]  /*0950*/  @!P2 IADD3 R60, P1, PT, R29, R60, RZ ;  /* 0x0000003c1d3ca210 */ /* 0x010fe40007f3e0ff */
[----:B------:R-:W-:Y:S01]  /*0960*/  @!P5 IADD3 R27, PT, PT, R25, R31, RZ ;  /* 0x0000001f191bd210 */ /* 0x000fe20007ffe0ff */
[----:B------:R-:W4:Y:S01]  /*0970*/  @!P6 LDC.64 R10, c[0x0][0x3f8] ;  /* 0x0000fe00ff0aeb82 */ /* 0x000f220000000a00 */
[----:B------:R-:W-:Y:S02]  /*0980*/  @!P5 SHF.L.U32 R25, R24, 0x1, RZ ;  /* 0x000000011819d819 */ /* 0x000fe400000006ff */
[----:B------:R-:W-:Y:S02]  /*0990*/  @!P2 IADD3.X R61, PT, PT, R16, R61, RZ, P1, !PT ;  /* 0x0000003d103da210 */ /* 0x000fe40000ffe4ff */
[----:B------:R-:W-:Y:S01]  /*09a0*/  @!P5 SHF.L.U64.HI R26, R24, 0x1, R27 ;  /* 0x00000001181ad819 */ /* 0x000fe2000001021b */
[----:B--2---:R-:W-:Y:S01]  /*09b0*/  @!P3 IMAD R24, R17, R18, RZ ;  /* 0x000000121118b224 */ /* 0x004fe200078e02ff */
[----:B---3--:R-:W-:Y:S01]  /*09c0*/  @!P5 IADD3 R14, P1, PT, R25, R14, RZ ;  /* 0x0000000e190ed210 */ /* 0x008fe20007f3e0ff */
[----:B------:R-:W2:Y:S02]  /*09d0*/  @!P4 LDC.64 R16, c[0x0][0x3f8] ;  /* 0x0000fe00ff10cb82 */ /* 0x000ea40000000a00 */
[----:B------:R-:W-:Y:S01]  /*09e0*/  @!P3 IMAD R27, R20, R19, R24 ;  /* 0x00000013141bb224 */ /* 0x000fe200078e0218 */
[----:B------:R-:W-:-:S02]  /*09f0*/  @!P5 IADD3.X R15, PT, PT, R26, R15, RZ, P1, !PT ;  /* 0x0000000f1a0fd210 */ /* 0x000fc40000ffe4ff */
[----:B0-----:R-:W-:Y:S02]  /*0a00*/  @!P5 IADD3 R22, P1, PT, R25, R22, RZ ;  /* 0x000000161916d210 */ /* 0x001fe40007f3e0ff */
[----:B------:R-:W-:Y:S01]  /*0a10*/  @!P3 MOV R24, R4 ;  /* 0x000000040018b202 */ /* 0x000fe20000000f00 */
[----:B------:R-:W0:Y:S01]  /*0a20*/  @!P3 LDC.64 R50, c[0x0][0x398] ;  /* 0x0000e600ff32bb82 */ /* 0x000e220000000a00 */
[----:B------:R-:W-:-:S03]  /*0a30*/  @!P3 MOV R25, R7 ;  /* 0x000000070019b202 */ /* 0x000fc60000000f00 */
[----:B------:R-:W-:-:S04]  /*0a40*/  @!P3 IMAD.WIDE.U32 R18, R20, R18, R24 ;  /* 0x000000121412b225 */ /* 0x000fc800078e0018 */
[----:B------:R-:W3:Y:S01]  /*0a50*/  @!P6 LDC.64 R44, c[0x0][0x3a0] ;  /* 0x0000e800ff2ceb82 */ /* 0x000ee20000000a00 */
[----:B------:R-:W-:Y:S01]  /*0a60*/  @!P3 IADD3 R19, PT, PT, R19, R27, RZ ;  /* 0x0000001b1313b210 */ /* 0x000fe20007ffe0ff */
[----:B----4-:R-:W-:Y:S01]  /*0a70*/  @!P6 IMAD R24, R21, R10, RZ ;  /* 0x0000000a1518e224 */ /* 0x010fe200078e02ff */
[C---:B------:R-:W-:Y:S02]  /*0a80*/  @!P3 SHF.L.U32 R21, R18.reuse, 0x1, RZ ;  /* 0x000000011215b819 */ /* 0x040fe400000006ff */
[----:B------:R-:W-:-:S03]  /*0a90*/  @!P3 SHF.L.U64.HI R20, R18, 0x1, R19 ;  /* 0x000000011214b819 */ /* 0x000fc60000010213 */
[----:B------:R-:W4:Y:S01]  /*0aa0*/  @!P6 LDC.64 R46, c[0x0][0x398] ;  /* 0x0000e600ff2eeb82 */ /* 0x000f220000000a00 */
[----:B------:R-:W-:Y:S02]  /*0ab0*/  @!P6 MOV R18, R4 ;  /* 0x000000040012e202 */ /* 0x000fe40000000f00 */
[----:B------:R-:W-:Y:S01]  /*0ac0*/  @!P6 MOV R19, R7 ;  /* 0x000000070013e202 */ /* 0x000fe20000000f00 */
[----:B------:R-:W-:Y:S01]  /*0ad0*/  @!P6 IMAD R25, R12, R11, R24 ;  /* 0x0000000b0c19e224 */ /* 0x000fe200078e0218 */
[----:B------:R-:W-:-:S03]  /*0ae0*/  @!P5 IADD3.X R23, PT, PT, R26, R23, RZ, P1, !PT ;  /* 0x000000171a17d210 */ /* 0x000fc60000ffe4ff */
[----:B------:R-:W4:Y:S01]  /*0af0*/  @!P4 LDC.64 R48, c[0x0][0x3a0] ;  /* 0x0000e800ff30cb82 */ /* 0x000f220000000a00 */
[----:B------:R-:W-:Y:S01]  /*0b00*/  @!P6 IMAD.WIDE.U32 R10, R12, R10, R18 ;  /* 0x0000000a0c0ae225 */ /* 0x000fe200078e0012 */
[----:B-1----:R-:W-:-:S04]  /*0b10*/  @!P3 IADD3 R42, P1, PT, R21, R42, RZ ;  /* 0x0000002a152ab210 */ /* 0x002fc80007f3e0ff */
[----:B------:R-:W-:Y:S02]  /*0b20*/  @!P6 IADD3 R11, PT, PT, R11, R25, RZ ;  /* 0x000000190b0be210 */ /* 0x000fe40007ffe0ff */
[----:B------:R-:W1:Y:S01]  /*0b30*/  @!P4 LDC.64 R52, c[0x0][0x398] ;  /* 0x0000e600ff34cb82 */ /* 0x000e620000000a00 */
[----:B------:R-:W-:Y:S01]  /*0b40*/  @!P3 IADD3.X R43, PT, PT, R20, R43, RZ, P1, !PT ;  /* 0x0000002b142bb210 */ /* 0x000fe20000ffe4ff */
[----:B--2---:R-:W-:Y:S01]  /*0b50*/  @!P4 IMAD R18, R13, R16, RZ ;  /* 0x000000100d12c224 */ /* 0x004fe200078e02ff */
[----:B0-----:R-:W-:Y:S02]  /*0b60*/  @!P3 IADD3 R50, P1, PT, R21, R50, RZ ;  /* 0x000000321532b210 */ /* 0x001fe40007f3e0ff */
[C---:B------:R-:W-:Y:S02]  /*0b70*/  @!P6 SHF.L.U32 R13, R10.reuse, 0x1, RZ ;  /* 0x000000010a0de819 */ /* 0x040fe400000006ff */
[----:B------:R-:W-:Y:S02]  /*0b80*/  @!P6 SHF.L.U64.HI R12, R10, 0x1, R11 ;  /* 0x000000010a0ce819 */ /* 0x000fe4000001020b */
[----:B------:R-:W-:-:S02]  /*0b90*/  @!P4 MOV R10, R4 ;  /* 0x00000004000ac202 */ /* 0x000fc40000000f00 */
[----:B------:R-:W-:Y:S01]  /*0ba0*/  @!P4 MOV R11, R7 ;  /* 0x00000007000bc202 */ /* 0x000fe20000000f00 */
[----:B------:R-:W-:Y:S01]  /*0bb0*/  @!P4 IMAD R19, R9, R17, R18 ;  /* 0x000000110913c224 */ /* 0x000fe200078e0212 */
[----:B------:R-:W-:Y:S02]  /*0bc0*/  @!P3 IADD3.X R51, PT, PT, R20, R51, RZ, P1, !PT ;  /* 0x000000331433b210 */ /* 0x000fe40000ffe4ff */
[----:B---3--:R-:W-:Y:S01]  /*0bd0*/  @!P6 IADD3 R44, P1, PT, R13, R44, RZ ;  /* 0x0000002c0d2ce210 */ /* 0x008fe20007f3e0ff */
[----:B------:R-:W-:-:S03]  /*0be0*/  @!P4 IMAD.WIDE.U32 R16, R9, R16, R10 ;  /* 0x000000100910c225 */ /* 0x000fc600078e000a */
[----:B------:R-:W-:Y:S02]  /*0bf0*/  @!P6 IADD3.X R45, PT, PT, R12, R45, RZ, P1, !PT ;  /* 0x0000002d0c2de210 */ /* 0x000fe40000ffe4ff */
[----:B----4-:R-:W-:Y:S02]  /*0c00*/  @!P6 IADD3 R46, P1, PT, R13, R46, RZ ;  /* 0x0000002e0d2ee210 */ /* 0x010fe40007f3e0ff */
[----:B------:R-:W-:Y:S02]  /*0c10*/  @!P4 IADD3 R11, PT, PT, R17, R19, RZ ;  /* 0x00000013110bc210 */ /* 0x000fe40007ffe0ff */
[----:B------:R-:W-:Y:S02]  /*0c20*/  @!P4 SHF.L.U32 R9, R16, 0x1, RZ ;  /* 0x000000011009c819 */ /* 0x000fe400000006ff */
[----:B------:R-:W-:Y:S02]  /*0c30*/  @!P6 IADD3.X R47, PT, PT, R12, R47, RZ, P1, !PT ;  /* 0x0000002f0c2fe210 */ /* 0x000fe40000ffe4ff */
[----:B------:R-:W-:-:S02]  /*0c40*/  @!P4 SHF.L.U64.HI R16, R16, 0x1, R11 ;  /* 0x000000011010c819 */ /* 0x000fc4000001020b */
[----:B------:R-:W-:-:S04]  /*0c50*/  @!P4 IADD3 R48, P1, PT, R9, R48, RZ ;  /* 0x000000300930c210 */ /* 0x000fc80007f3e0ff */
[----:B------:R-:W-:Y:S02]  /*0c60*/  @!P4 IADD3.X R49, PT, PT, R16, R49, RZ, P1, !PT ;  /* 0x000000311031c210 */ /* 0x000fe40000ffe4ff */
[----:B-1----:R-:W-:Y:S02]  /*0c70*/  @!P4 IADD3 R52, P1, PT, R9, R52, RZ ;  /* 0x000000340934c210 */ /* 0x002fe40007f3e0ff */
        /* <DEDUP_REMOVED lines=705> */
[----:B------:R-:W-:-:S05]  /*3890*/  MOV R58, R62 ;  /* 0x0000003e003a7202 */ /* 0x000fca0000000f00 */
[----:B------:R-:W1:Y:S01]  /*38a0*/  @!P2 LDC.64 R62, c[0x0][0x398] ;  /* 0x0000e600ff3eab82 */ /* 0x000e620000000a00 */
[C---:B------:R-:W-:Y:S02]  /*38b0*/  @!P2 SHF.L.U64.HI R9, R54.reuse, 0x1, R9 ;  /* 0x000000013609a819 */ /* 0x040fe40000010209 */
[----:B------:R-:W-:-:S04]  /*38c0*/  @!P2 SHF.L.U32 R54, R54, 0x1, RZ ;  /* 0x000000013636a819 */ /* 0x000fc800000006ff */
[----:B0-----:R-:W-:-:S04]  /*38d0*/  @!P2 IADD3 R60, P1, PT, R54, R60, RZ ;  /* 0x0000003c363ca210 */ /* 0x001fc80007f3e0ff */
[----:B------:R-:W-:Y:S02]  /*38e0*/  @!P2 IADD3.X R61, PT, PT, R9, R61, RZ, P1, !PT ;  /* 0x0000003d093da210 */ /* 0x000fe40000ffe4ff */
[----:B-1----:R-:W-:-:S04]  /*38f0*/  @!P2 IADD3 R62, P1, PT, R54, R62, RZ ;  /* 0x0000003e363ea210 */ /* 0x002fc80007f3e0ff */
[----:B------:R-:W-:Y:S01]  /*3900*/  @!P2 IADD3.X R63, PT, PT, R9, R63, RZ, P1, !PT ;  /* 0x0000003f093fa210 */ /* 0x000fe20000ffe4ff */
[----:B------:R-:W-:-:S06]  /*3910*/  HFMA2 R9, -RZ, RZ, 0, 0 ;  /* 0x00000000ff097431 */ /* 0x000fcc00000001ff */
[----:B------:R0:W2:Y:S02]  /*3920*/  @!P5 LDG.E R9, desc[UR10][R14.64] ;  /* 0x0000000a0e09d981 */ /* 0x0000a4000c1e1900 */
        /* <DEDUP_REMOVED lines=65> */
[----:B------:R-:W-:Y:S02]  /*3d40*/  MOV R49, R45 ;  /* 0x0000002d00317202 */ /* 0x000fe40000000f00 */
[----:B------:R-:W-:Y:S02]  /*3d50*/  MOV R44, R22 ;  /* 0x00000016002c7202 */ /* 0x000fe40000000f00 */
        /* <DEDUP_REMOVED lines=10> */
[----:B0-----:R-:W-:Y:S02]  /*3e00*/  MOV R52, R46 ;  /* 0x0000002e00347202 */ /* 0x001fe40000000f00 */
[----:B------:R-:W-:Y:S01]  /*3e10*/  MOV R46, R42 ;  /* 0x0000002a002e7202 */ /* 0x000fe20000000f00 */
        /* <DEDUP_REMOVED lines=15> */
[----:B------:R-:W-:Y:S01]  /*3f10*/  @!P0 IADD3.X R23, PT, PT, R9, R23, RZ, P1, !PT ;  /* 0x0000001709178210 */ /* 0x000fe20000ffe4ff */
[----:B------:R-:W-:-:S06]  /*3f20*/  HFMA2 R9, -RZ, RZ, 0, 0 ;  /* 0x00000000ff097431 */ /* 0x000fcc00000001ff */
[----:B------:R-:W2:Y:S01]  /*3f30*/  @!P3 LDG.E R9, desc[UR10][R18.64] ;  /* 0x0000000a1209b981 */ /* 0x000ea2000c1e1900 */
[----:B------:R-:W-:Y:S02]  /*3f40*/  MOV R53, R47 ;  /* 0x0000002f00357202 */ /* 0x000fe40000000f00 */
[----:B------:R-:W-:Y:S02]  /*3f50*/  MOV R47, R43 ;  /* 0x0000002b002f7202 */ /* 0x000fe40000000f00 */
[----:B------:R-:W-:Y:S02]  /*3f60*/  MOV R42, R38 ;  /* 0x00000026002a7202 */ /* 0x000fe40000000f00 */
[----:B------:R-:W-:Y:S02]  /*3f70*/  MOV R43, R39 ;  /* 0x00000027002b7202 */ /* 0x000fe40000000f00 */
[----:B------:R-:W3:Y:S04]  /*3f80*/  LDL.LU.64 R38, [R1+0x730] ;  /* 0x0007300001267983 */ /* 0x000ee80000300a00 */
[----:B--2---:R0:W-:Y:S02]  /*3f90*/  STL [R1+0x3a8], R9 ;  /* 0x0003a80901007387 */ /* 0x0041e40000100800 */
[----:B0-----:R-:W-:-:S06]  /*3fa0*/  MOV R9, RZ ;  /* 0x000000ff00097202 */ /* 0x001fcc0000000f00 */
[----:B------:R-:W2:Y:S01]  /*3fb0*/  @!P3 LDG.E R9, desc[UR10][R36.64] ;  /* 0x0000000a2409b981 */ /* 0x000ea2000c1e1900 */
[----:B------:R-:W-:-:S04]  /*3fc0*/  LOP3.LUT R3, R3, 0xffdfffff, RZ, 0xc0, !PT ;  /* 0xffdfffff03037812 */ /* 0x000fc800078ec0ff */
[----:B------:R-:W-:-:S04]  /*3fd0*/  @P5 LOP3.LUT R3, R3, 0x200000, RZ, 0xfc, !PT ;  /* 0x0020000003035812 */ /* 0x000fc800078efcff */
[----:B------:R-:W-:-:S04]  /*3fe0*/  LOP3.LUT R3, R3, 0xffefffff, RZ, 0xc0, !PT ;  /* 0xffefffff03037812 */ /* 0x000fc800078ec0ff */
[----:B------:R-:W-:Y:S01]  /*3ff0*/  @P0 LOP3.LUT R3, R3, 0x100000, RZ, 0xfc, !PT ;  /* 0x0010000003030812 */ /* 0x000fe200078efcff */
[----:B------:R-:W-:Y:S01]  /*4000*/  HFMA2 R18, -RZ, RZ, 0, 0 ;  /* 0x00000000ff127431 */ /* 0x000fe200000001ff */
[----:B--2---:R0:W-:Y:S02]  /*4010*/  STL [R1+0x3a4], R9 ;  /* 0x0003a40901007387 */ /* 0x0041e40000100800 */
[----:B0-----:R-:W-:-:S04]  /*4020*/  IADD3 R9, PT, PT, R0, 0x130, RZ ;  /* 0x0000013000097810 */ /* 0x001fc80007ffe0ff */
[----:B------:R-:W-:Y:S02]  /*4030*/  SHF.R.S32.HI R36, RZ, 0x1f, R9 ;  /* 0x0000001fff247819 */ /* 0x000fe40000011409 */
[----:B------:R-:W-:-:S04]  /*4040*/  ISETP.GE.U32.AND P1, PT, R9, UR16, PT ;  /* 0x0000001009007c0c */ /* 0x000fc8000bf26070 */
[----:B------:R-:W-:Y:S02]  /*4050*/  ISETP.GE.AND.EX P0, PT, R36, UR17, PT, P1 ;  /* 0x0000001124007c0c */ /* 0x000fe4000bf06310 */
[----:B------:R-:W-:-:S13]  /*4060*/  LOP3.LUT P1, RZ, R2, 0x40000, RZ, 0xc0, !PT ;  /* 0x0004000002ff7812 */ /* 0x000fda000782c0ff */
[----:B---3--:R0:W2:Y:S01]  /*4070*/  @!P1 LDG.E R18, desc[UR10][R38.64] ;  /* 0x0000000a26129981 */ /* 0x0080a2000c1e1900 */
[C---:B------:R-:W-:Y:S02]  /*4080*/  LOP3.LUT P2, RZ, R2.reuse, 0x20000, RZ, 0xc0, !PT ;  /* 0x0002000002ff7812 */ /* 0x040fe4000784c0ff */
[----:B------:R-:W-:Y:S01]  /*4090*/  LOP3.LUT P3, RZ, R2, 0x10000, RZ, 0xc0, !PT ;  /* 0x0001000002ff7812 */ /* 0x000fe2000786c0ff */
[----:B0-----:R-:W-:-:S10]  /*40a0*/  HFMA2 R39, -RZ, RZ, 0, 0 ;  /* 0x00000000ff277431 */ /* 0x001fd400000001ff */
[----:B------:R0:W3:Y:S02]  /*40b0*/  @!P2 LDG.E R39, desc[UR10][R26.64] ;  /* 0x0000000a1a27a981 */ /* 0x0000e4000c1e1900 */
[----:B0-----:R-:W-:-:S06]  /*40c0*/  HFMA2 R26, -RZ, RZ, 0, 0 ;  /* 0x00000000ff1a7431 */ /* 0x001fcc00000001ff */
[----:B------:R-:W4:Y:S04]  /*40d0*/  @!P3 LDG.E R26, desc[UR10][R32.64] ;  /* 0x0000000a201ab981 */ /* 0x000f28000c1e1900 */
[----:B--2---:R0:W-:Y:S02]  /*40e0*/  STL [R1+0x3a0], R18 ;  /* 0x0003a01201007387 */ /* 0x0041e40000100800 */
[----:B0-----:R-:W-:-:S06]  /*40f0*/  MOV R18, RZ ;  /* 0x000000ff00127202 */ /* 0x001fcc0000000f00 */
[----:B------:R0:W2:Y:S01]  /*4100*/  @!P1 LDG.E R18, desc[UR10][R40.64] ;  /* 0x0000000a28129981 */ /* 0x0000a2000c1e1900 */
[----:B------:R-:W-:Y:S02]  /*4110*/  @!P0 MOV R37, R7 ;  /* 0x0000000700258202 */ /* 0x000fe40000000f00 */
[----:B0-----:R-:W-:Y:S02]  /*4120*/  MOV R40, R42 ;  /* 0x0000002a00287202 */ /* 0x001fe40000000f00 */
[----:B------:R-:W-:Y:S02]  /*4130*/  MOV R41, R43 ;  /* 0x0000002b00297202 */ /* 0x000fe40000000f00 */
[----:B------:R-:W-:Y:S02]  /*4140*/  MOV R42, R64 ;  /* 0x00000040002a7202 */ /* 0x000fe40000000f00 */
[----:B------:R-:W-:Y:S02]  /*4150*/  MOV R43, R65 ;  /* 0x00000041002b7202 */ /* 0x000fe40000000f00 */
[----:B------:R-:W0:Y:S01]  /*4160*/  @!P0 LDC.64 R64, c[0x0][0x3a0] ;  /* 0x0000e800ff408b82 */ /* 0x000e220000000a00 */
[----:B----4-:R1:W-:Y:S02]  /*4170*/  STL [R1+0x390], R26 ;  /* 0x0003901a01007387 */ /* 0x0103e40000100800 */
[----:B-1----:R-:W-:-:S06]  /*4180*/  MOV R26, RZ ;  /* 0x000000ff001a7202 */ /* 0x002fcc0000000f00 */
[----:B------:R-:W4:Y:S01]  /*4190*/  @!P3 LDG.E R26, desc[UR10][R34.64] ;  /* 0x0000000a221ab981 */ /* 0x000f22000c1e1900 */
[----:B------:R-:W-:Y:S01]  /*41a0*/  LOP3.LUT R3, R3, 0xfff7ffff, RZ, 0xc0, !PT ;  /* 0xfff7ffff03037812 */ /* 0x000fe200078ec0ff */
[----:B------:R-:W-:-:S03]  /*41b0*/  HFMA2 R33, -RZ, RZ, 0, 0 ;  /* 0x00000000ff217431 */ /* 0x000fc600000001ff */
[----:B------:R-:W-:-:S03]  /*41c0*/  @P0 LOP3.LUT R3, R3, 0x80000, RZ, 0xfc, !PT ;  /* 0x0008000003030812 */ /* 0x000fc600078efcff */
[----:B------:R1:W4:Y:S04]  /*41d0*/  @!P6 LDG.E R33, desc[UR10][R12.64] ;  /* 0x0000000a0c21e981 */ /* 0x000328000c1e1900 */
[----:B---3--:R-:W-:Y:S04]  /*41e0*/  STL [R1+0x398], R39 ;  /* 0x0003982701007387 */ /* 0x008fe80000100800 */
[----:B------:R-:W3:Y:S01]  /*41f0*/  LDL.LU.64 R34, [R1+0x290] ;  /* 0x0002900001227983 */ /* 0x000ee20000300a00 */
[----:B-1----:R-:W-:-:S03]  /*4200*/  HFMA2 R12, -RZ, RZ, 0, 0 ;  /* 0x00000000ff0c7431 */ /* 0x002fc600000001ff */
[----:B--2---:R1:W-:Y:S02]  /*4210*/  STL [R1+0x39c], R18 ;  /* 0x00039c1201007387 */ /* 0x0043e40000100800 */
[----:B-1----:R-:W1:Y:S02]  /*4220*/  @!P0 LDC.64 R18, c[0x0][0x3f8] ;  /* 0x0000fe00ff128b82 */ /* 0x002e640000000a00 */
[----:B-1----:R-:W-:Y:S01]  /*4230*/  @!P0 IMAD R38, R36, R18, RZ ;  /* 0x0000001224268224 */ /* 0x002fe200078e02ff */
[----:B------:R-:W-:-:S03]  /*4240*/  @!P0 MOV R36, R4 ;  /* 0x0000000400248202 */ /* 0x000fc60000000f00 */
[C---:B------:R-:W-:Y:S02]  /*4250*/  @!P0 IMAD R38, R9.reuse, R19, R38 ;  /* 0x0000001309268224 */ /* 0x040fe400078e0226 */
[----:B------:R-:W-:-:S05]  /*4260*/  @!P0 IMAD.WIDE.U32 R18, R9, R18, R36 ;  /* 0x0000001209128225 */ /* 0x000fca00078e0024 */
[----:B------:R-:W-:Y:S02]  /*4270*/  @!P0 IADD3 R9, PT, PT, R19, R38, RZ ;  /* 0x0000002613098210 */ /* 0x000fe40007ffe0ff */
[C---:B------:R-:W-:Y:S01]  /*4280*/  @!P0 SHF.L.U32 R36, R18.reuse, 0x1, RZ ;  /* 0x0000000112248819 */ /* 0x040fe200000006ff */
[----:B----4-:R-:W-:Y:S01]  /*4290*/  STL [R1+0x38c], R26 ;  /* 0x00038c1a01007387 */ /* 0x010fe20000100800 */
[----:B------:R-:W-:Y:S02]  /*42a0*/  @!P0 SHF.L.U64.HI R9, R18, 0x1, R9 ;  /* 0x0000000112098819 */ /* 0x000fe40000010209 */
[----:B------:R-:W1:Y:S01]  /*42b0*/  @!P0 LDC.64 R18, c[0x0][0x398] ;  /* 0x0000e600ff128b82 */ /* 0x000e620000000a00 */
[----:B0-----:R-:W-:Y:S02]  /*42c0*/  @!P0 IADD3 R64, P1, PT, R36, R64, RZ ;  /* 0x0000004024408210 */ /* 0x001fe40007f3e0ff */
[----:B------:R-:W-:Y:S01]  /*42d0*/  LOP3.LUT R3, R3, 0xfffbffff, RZ, 0xc0, !PT ;  /* 0xfffbffff03037812 */ /* 0x000fe200078ec0ff */
[----:B------:R-:W-:Y:S01]  /*42e0*/  STL [R1+0x388], R33 ;  /* 0x0003882101007387 */ /* 0x000fe20000100800 */
[----:B------:R-:W-:-:S02]  /*42f0*/  @!P0 IADD3.X R65, PT, PT, R9, R65, RZ, P1, !PT ;  /* 0x0000004109418210 */ /* 0x000fc40000ffe4ff */
[----:B------:R-:W-:Y:S01]  /*4300*/  LOP3.LUT P3, RZ, R2, 0x2000, RZ, 0xc0, !PT ;  /* 0x0000200002ff7812 */ /* 0x000fe2000786c0ff */
[----:B------:R-:W2:Y:S01]  /*4310*/  LDL.LU.64 R38, [R1+0x368] ;  /* 0x0003680001267983 */ /* 0x000ea20000300a00 */
[----:B-1----:R-:W-:-:S04]  /*4320*/  @!P0 IADD3 R18, P1, PT, R36, R18, RZ ;  /* 0x0000001224128210 */ /* 0x002fc80007f3e0ff */
[----:B------:R-:W-:Y:S02]  /*4330*/  @!P0 IADD3.X R19, PT, PT, R9, R19, RZ, P1, !PT ;  /* 0x0000001309138210 */ /* 0x000fe40000ffe4ff */
[----:B------:R-:W-:-:S06]  /*4340*/  MOV R9, RZ ;  /* 0x000000ff00097202 */ /* 0x000fcc0000000f00 */
[----:B------:R-:W4:Y:S01]  /*4350*/  @!P2 LDG.E R9, desc[UR10][R30.64] ;  /* 0x0000000a1e09a981 */ /* 0x000f22000c1e1900 */
[----:B------:R-:W-:-:S13]  /*4360*/  LOP3.LUT P0, RZ, R2, 0x4000, RZ, 0xc0, !PT ;  /* 0x0000400002ff7812 */ /* 0x000fda000780c0ff */
[----:B------:R-:W3:Y:S04]  /*4370*/  @!P0 LDG.E R12, desc[UR10][R20.64] ;  /* 0x0000000a140c8981 */ /* 0x000ee8000c1e1900 */
[----:B----4-:R0:W-:Y:S02]  /*4380*/  STL [R1+0x394], R9 ;  /* 0x0003940901007387 */ /* 0x0101e40000100800 */
        /* <DEDUP_REMOVED lines=20> */
[----:B------:R-:W4:Y:S04]  /*44d0*/  @!P6 LDG.E R9, desc[UR10][R16.64] ;  /* 0x0000000a1009e981 */ /* 0x000f28000c1e1900 */
[----:B---3--:R0:W-:Y:S02]  /*44e0*/  STL [R1+0x380], R12 ;  /* 0x0003800c01007387 */ /* 0x0081e40000100800 */
[----:B0-----:R-:W-:-:S06]  /*44f0*/  MOV R12, RZ ;  /* 0x000000ff000c7202 */ /* 0x001fcc0000000f00 */
[----:B------:R-:W3:Y:S01]  /*4500*/  @!P0 LDG.E R12, desc[UR10][R24.64] ;  /* 0x0000000a180c8981 */ /* 0x000ee2000c1e1900 */
[----:B------:R-:W-:Y:S02]  /*4510*/  @P2 LOP3.LUT R3, R3, 0x40000, RZ, 0xfc, !PT ;  /* 0x0004000003032812 */ /* 0x000fe400078efcff */
[----:B------:R-:W-:Y:S01]  /*4520*/  LOP3.LUT P2, RZ, R2, 0x1000, RZ, 0xc0, !PT ;  /* 0x0000100002ff7812 */ /* 0x000fe2000784c0ff */
[----:B----4-:R0:W-:Y:S02]  /*4530*/  STL [R1+0x384], R9 ;  /* 0x0003840901007387 */ /* 0x0101e40000100800 */
[----:B0-----:R-:W-:-:S04]  /*4540*/  IADD3 R9, PT, PT, R0, 0x140, RZ ;  /* 0x0000014000097810 */ /* 0x001fc80007ffe0ff */
[----:B------:R-:W-:Y:S02]  /*4550*/  SHF.R.S32.HI R16, RZ, 0x1f, R9 ;  /* 0x0000001fff107819 */ /* 0x000fe40000011409 */
[----:B------:R-:W-:-:S04]  /*4560*/  ISETP.GE.U32.AND P1, PT, R9, UR16, PT ;  /* 0x0000001009007c0c */ /* 0x000fc8000bf26070 */
[----:B------:R-:W-:Y:S01]  /*4570*/  ISETP.GE.AND.EX P6, PT, R16, UR17, PT, P1 ;  /* 0x0000001110007c0c */ /* 0x000fe2000bfc6310 */
[----:B---3--:R0:W-:-:S12]  /*4580*/  STL [R1+0x37c], R12 ;  /* 0x00037c0c01007387 */ /* 0x0081d80000100800 */
[----:B0-----:R-:W0:Y:S01]  /*4590*/  @!P6 LDC.64 R12, c[0x0][0x3f8] ;  /* 0x0000fe00ff0ceb82 */ /* 0x001e220000000a00 */
[----:B------:R-:W-:-:S07]  /*45a0*/  @!P6 MOV R17, R7 ;  /* 0x000000070011e202 */ /* 0x000fce0000000f00 */
[----:B------:R-:W1:Y:S08]  /*45b0*/  @!P6 LDC.64 R30, c[0x0][0x3a0] ;  /* 0x0000e800ff1eeb82 */ /* 0x000e700000000a00 */
[----:B------:R-:W3:Y:S01]  /*45c0*/  @!P6 LDC.64 R32, c[0x0][0x398] ;  /* 0x0000e600ff20eb82 */ /* 0x000ee20000000a00 */
[----:B0-----:R-:W-:Y:S01]  /*45d0*/  @!P6 IMAD R20, R16, R12, RZ ;  /* 0x0000000c1014e224 */ /* 0x001fe200078e02ff */
[----:B------:R-:W-:-:S03]  /*45e0*/  @!P6 MOV R16, R4 ;  /* 0x000000040010e202 */ /* 0x000fc60000000f00 */
[C---:B------:R-:W-:Y:S02]  /*45f0*/  @!P6 IMAD R20, R9.reuse, R13, R20 ;  /* 0x0000000d0914e224 */ /* 0x040fe400078e0214 */
[----:B------:R-:W-:-:S05]  /*4600*/  @!P6 IMAD.WIDE.U32 R12, R9, R12, R16 ;  /* 0x0000000c090ce225 */ /* 0x000fca00078e0010 */
[----:B------:R-:W-:Y:S02]  /*4610*/  @!P6 IADD3 R9, PT, PT, R13, R20, RZ ;  /* 0x000000140d09e210 */ /* 0x000fe40007ffe0ff */
[----:B------:R-:W-:-:S06]  /*4620*/  MOV R13, RZ ;  /* 0x000000ff000d7202 */ /* 0x000fcc0000000f00 */
[----:B------:R-:W4:Y:S01]  /*4630*/  @!P2 LDG.E R13, desc[UR10][R42.64] ;  /* 0x0000000a2a0da981 */ /* 0x000f22000c1e1900 */
[C---:B------:R-:W-:Y:S02]  /*4640*/  @!P6 SHF.L.U64.HI R9, R12.reuse, 0x1, R9 ;  /* 0x000000010c09e819 */ /* 0x040fe40000010209 */
[----:B------:R-:W-:-:S04]  /*4650*/  @!P6 SHF.L.U32 R12, R12, 0x1, RZ ;  /* 0x000000010c0ce819 */ /* 0x000fc800000006ff */
[----:B-1----:R-:W-:-:S04]  /*4660*/  @!P6 IADD3 R30, P1, PT, R12, R30, RZ ;  /* 0x0000001e0c1ee210 */ /* 0x002fc80007f3e0ff */
[----:B------:R-:W-:Y:S02]  /*4670*/  @!P6 IADD3.X R31, PT, PT, R9, R31, RZ, P1, !PT ;  /* 0x0000001f091fe210 */ /* 0x000fe40000ffe4ff */
[----:B---3--:R-:W-:-:S04]  /*4680*/  @!P6 IADD3 R32, P1, PT, R12, R32, RZ ;  /* 0x000000200c20e210 */ /* 0x008fc80007f3e0ff */
[----:B------:R-:W-:Y:S01]  /*4690*/  @!P6 IADD3.X R33, PT, PT, R9, R33, RZ, P1, !PT ;  /* 0x000000210921e210 */ /* 0x000fe20000ffe4ff */
[----:B------:R-:W-:-:S06]  /*46a0*/  HFMA2 R9, -RZ, RZ, 0, 0 ;  /* 0x00000000ff097431 */ /* 0x000fcc00000001ff */
[----:B------:R-:W3:Y:S01]  /*46b0*/  @!P3 LDG.E R9, desc[UR10][R40.64] ;  /* 0x0000000a2809b981 */ /* 0x000ee2000c1e1900 */
[----:B------:R-:W-:-:S06]  /*46c0*/  CS2R R20, SRZ ;  /* 0x0000000000147805 */ /* 0x000fcc000001ff00 */
[----:B--2---:R-:W2:Y:S04]  /*46d0*/  @!P3 LDG.E R21, desc[UR10][R38.64] ;  /* 0x0000000a2615b981 */ /* 0x004ea8000c1e1900 */
[----:B----4-:R0:W-:Y:S02]  /*46e0*/  STL [R1+0x370], R13 ;  /* 0x0003700d01007387 */ /* 0x0101e40000100800 */
[----:B0-----:R-:W-:-:S06]  /*46f0*/  HFMA2 R13, -RZ, RZ, 0, 0 ;  /* 0x00000000ff0d7431 */ /* 0x001fcc00000001ff */
[----:B------:R0:W4:Y:S04]  /*4700*/  @!P2 LDG.E R13, desc[UR10][R10.64] ;  /* 0x0000000a0a0da981 */ /* 0x000128000c1e1900 */
[----:B---3--:R1:W-:Y:S02]  /*4710*/  STL [R1+0x374], R9 ;  /* 0x0003740901007387 */ /* 0x0083e40000100800 */
        /* <DEDUP_REMOVED lines=8> */
[----:B------:R-:W3:Y:S01]  /*47a0*/  @!P3 LDC.64 R38, c[0x0][0x398] ;  /* 0x0000e600ff26bb82 */ /* 0x000ee20000000a00 */
[----:B0-----:R-:W-:Y:S01]  /*47b0*/  @!P3 IMAD R16, R12, R10, RZ ;  /* 0x0000000a0c10b224 */ /* 0x001fe200078e02ff */
[----:B------:R-:W-:-:S03]  /*47c0*/  @!P3 MOV R12, R4 ;  /* 0x00000004000cb202 */ /* 0x000fc60000000f00 */
[----:B------:R-:W-:Y:S01]  /*47d0*/  @!P3 IMAD R16, R9, R11, R16 ;  /* 0x0000000b0910b224 */ /* 0x000fe200078e0210 */
[----:B------:R-:W-:-:S04]  /*47e0*/  LOP3.LUT R2, R2, 0x7fffffff, RZ, 0xc0, !PT ;  /* 0x7fffffff02027812 */ /* 0x000fc800078ec0ff */
[----:B------:R-:W-:Y:S02]  /*47f0*/  @P6 LOP3.LUT R2, R2, 0x80000000, RZ, 0xfc, !PT ;  /* 0x8000000002026812 */ /* 0x000fe400078efcff */
[----:B------:R-:W-:Y:S02]  /*4800*/  MOV R40, R52 ;  /* 0x0000003400287202 */ /* 0x000fe40000000f00 */
[----:B------:R-:W-:Y:S02]  /*4810*/  LOP3.LUT P0, RZ, R2, 0x400, RZ, 0xc0, !PT ;  /* 0x0000040002ff7812 */ /* 0x000fe4000780c0ff */
[----:B------:R-:W-:Y:S02]  /*4820*/  MOV R41, R53 ;  /* 0x0000003500297202 */ /* 0x000fe40000000f00 */
[----:B------:R-:W2:Y:S04]  /*4830*/  LDL.LU.64 R52, [R1+0x358] ;  /* 0x0003580001347983 */ /* 0x000ea80000300a00 */
        /* <DEDUP_REMOVED lines=11> */
[----:B------:R-:W-:-:S04]  /*48f0*/  LOP3.LUT R3, R3, 0xfffdffff, RZ, 0xc0, !PT ;  /* 0xfffdffff03037812 */ /* 0x000fc800078ec0ff */
[----:B------:R-:W-:Y:S02]  /*4900*/  @P6 LOP3.LUT R3, R3, 0x20000, RZ, 0xfc, !PT ;  /* 0x0002000003036812 */ /* 0x000fe400078efcff */
[----:B------:R-:W-:Y:S02]  /*4910*/  LOP3.LUT P6, RZ, R2, 0x800, RZ, 0xc0, !PT ;  /* 0x0000080002ff7812 */ /* 0x000fe400078cc0ff */
[----:B------:R-:W-:Y:S02]  /*4920*/  @!P3 IADD3.X R39, PT, PT, R9, R39, RZ, P1, !PT ;  /* 0x000000270927b210 */ /* 0x000fe40000ffe4ff */
[----:B------:R-:W-:-:S09]  /*4930*/  MOV R9, RZ ;  /* 0x000000ff00097202 */ /* 0x000fd20000000f00 */
[----:B--2---:R-:W2:Y:S01]  /*4940*/  @!P6 LDG.E R9, desc[UR10][R52.64] ;  /* 0x0000000a3409e981 */ /* 0x004ea2000c1e1900 */
[----:B------:R-:W-:-:S03]  /*4950*/  IADD3 R16, PT, PT, R0, 0x150, RZ ;  /* 0x0000015000107810 */ /* 0x000fc60007ffe0ff */
[----:B---3--:R0:W-:Y:S01]  /*4960*/  STL [R1+0x358], R10 ;  /* 0x0003580a01007387 */ /* 0x0081e20000100800 */
[----:B------:R-:W-:Y:S01]  /*4970*/  HFMA2 R17, -RZ, RZ, 0, 0 ;  /* 0x00000000ff117431 */ /* 0x000fe200000001ff */
[----:B------:R-:W-:Y:S02]  /*4980*/  ISETP.GE.U32.AND P1, PT, R16, UR16, PT ;  /* 0x0000001010007c0c */ /* 0x000fe4000bf26070 */
[----:B------:R-:W-:Y:S01]  /*4990*/  LOP3.LUT P2, RZ, R2, 0x200, RZ, 0xc0, !PT ;  /* 0x0000020002ff7812 */ /* 0x000fe2000784c0ff */
[----:B------:R-:W3:Y:S04]  /*49a0*/  LDL.LU.64 R52, [R1+0x348] ;  /* 0x0003480001347983 */ /* 0x000ee80000300a00 */
[----:B------:R-:W4:Y:S01]  /*49b0*/  @!P6 LDG.E R17, desc[UR10][R40.64] ;  /* 0x0000000a2811e981 */ /* 0x000f22000c1e1900 */
[----:B0-----:R-:W-:-:S06]  /*49c0*/  MOV R10, RZ ;  /* 0x000000ff000a7202 */ /* 0x001fcc0000000f00 */
[----:B------:R0:W3:Y:S04]  /*49d0*/  @!P0 LDG.E R10, desc[UR10][R46.64] ;  /* 0x0000000a2e0a8981 */ /* 0x0000e8000c1e1900 */
[----:B--2---:R1:W-:Y:S02]  /*49e0*/  STL [R1+0x360], R9 ;  /* 0x0003600901007387 */ /* 0x0043e40000100800 */
[----:B-1----:R-:W-:-:S04]  /*49f0*/  SHF.R.S32.HI R9, RZ, 0x1f, R16 ;  /* 0x0000001fff097819 */ /* 0x002fc80000011410 */
[----:B------:R-:W-:Y:S02]  /*4a00*/  ISETP.GE.AND.EX P6, PT, R9, UR17, PT, P1 ;  /* 0x0000001109007c0c */ /* 0x000fe4000bfc6310 */
[----:B0-----:R-:W-:Y:S02]  /*4a10*/  MOV R46, R44 ;  /* 0x0000002c002e7202 */ /* 0x001fe40000000f00 */
[----:B------:R-:W-:-:S09]  /*4a20*/  MOV R47, R45 ;  /* 0x0000002d002f7202 */ /* 0x000fd20000000f00 */
[----:B------:R-:W0:Y:S01]  /*4a30*/  @!P6 LDC.64 R40, c[0x0][0x3a0] ;  /* 0x0000e800ff28eb82 */ /* 0x000e220000000a00 */
[----:B------:R-:W-:Y:S02]  /*4a40*/  @!P6 MOV R12, R4 ;  /* 0x00000004000ce202 */ /* 0x000fe40000000f00 */
[----:B------:R-:W-:-:S05]  /*4a50*/  @!P6 MOV R13, R7 ;  /* 0x00000007000de202 */ /* 0x000fca0000000f00 */
[----:B------:R-:W1:Y:S01]  /*4a60*/  @!P6 LDC.64 R44, c[0x0][0x398] ;  /* 0x0000e600ff2ceb82 */ /* 0x000e620000000a00 */
[----:B---3--:R2:W-:Y:S07]  /*4a70*/  STL [R1+0x354], R10 ;  /* 0x0003540a01007387 */ /* 0x0085ee0000100800 */
        /* <DEDUP_REMOVED lines=17> */
[----:B------:R-:W3:Y:S01]  /*4b90*/  @!P2 LDG.E R17, desc[UR10][R52.64] ;  /* 0x0000000a3411a981 */ /* 0x000ee2000c1e1900 */
[----:B------:R-:W-:Y:S01]  /*4ba0*/  HFMA2 R10, -RZ, RZ, 0, 0 ;  /* 0x00000000ff0a7431 */ /* 0x000fe200000001ff */
[----:B------:R-:W-:Y:S02]  /*4bb0*/  LOP3.LUT R3, R3, 0xfffeffff, RZ, 0xc0, !PT ;  /* 0xfffeffff03037812 */ /* 0x000fe400078ec0ff */
[----:B--2---:R0:W-:Y:S04]  /*4bc0*/  STL [R1+0x348], R9 ;  /* 0x0003480901007387 */ /* 0x0041e80000100800 */
[----:B------:R-:W2:Y:S01]  /*4bd0*/  LDL.LU.64 R52, [R1+0x328] ;  /* 0x0003280001347983 */ /* 0x000ea20000300a00 */
[----:B0-----:R-:W-:-:S04]  /*4be0*/  SHF.R.S32.HI R9, RZ, 0x1f, R16 ;  /* 0x0000001fff097819 */ /* 0x001fc80000011410 */
[----:B------:R-:W-:Y:S02]  /*4bf0*/  ISETP.GE.AND.EX P2, PT, R9, UR17, PT, P1 ;  /* 0x0000001109007c0c */ /* 0x000fe4000bf46310 */
[----:B------:R-:W-:Y:S01]  /*4c00*/  LOP3.LUT P1, RZ, R2, 0x100, RZ, 0xc0, !PT ;  /* 0x0000010002ff7812 */ /* 0x000fe2000782c0ff */
[----:B---3--:R-:W-:Y:S10]  /*4c10*/  STL [R1+0x350], R17 ;  /* 0x0003501101007387 */ /* 0x008ff40000100800 */
[----:B------:R-:W0:Y:S02]  /*4c20*/  @!P2 LDC.64 R48, c[0x0][0x3a0] ;  /* 0x0000e800ff30ab82 */ /* 0x000e240000000a00 */
[----:B------:R-:W3:Y:S04]  /*4c30*/  @!P1 LDG.E R10, desc[UR10][R46.64] ;  /* 0x0000000a2e0a9981 */ /* 0x000ee8000c1e1900 */
[----:B------:R-:W4:Y:S04]  /*4c40*/  LDL.LU.64 R46, [R1+0x310] ;  /* 0x00031000012e7983 */ /* 0x000f280000300a00 */
[----:B---3--:R1:W-:Y:S02]  /*4c50*/  STL [R1+0x340], R10 ;  /* 0x0003400a01007387 */ /* 0x0083e40000100800 */
[----:B-1----:R-:W-:-:S06]  /*4c60*/  MOV R10, RZ ;  /* 0x000000ff000a7202 */ /* 0x002fcc0000000f00 */
[----:B------:R-:W3:Y:S01]  /*4c70*/  @!P1 LDG.E R10, desc[UR10][R54.64] ;  /* 0x0000000a360a9981 */ /* 0x000ee2000c1e1900 */
[----:B------:R-:W-:Y:S02]  /*4c80*/  @!P2 MOV R12, R4 ;  /* 0x00000004000ca202 */ /* 0x000fe40000000f00 */
[----:B------:R-:W-:Y:S02]  /*4c90*/  @!P2 MOV R13, R7 ;  /* 0x00000007000da202 */ /* 0x000fe40000000f00 */
[----:B------:R-:W-:-:S04]  /*4ca0*/  @P3 LOP3.LUT R3, R3, 0x10000, RZ, 0xfc, !PT ;  /* 0x0001000003033812 */ /* 0x000fc800078efcff */
[----:B------:R-:W-:Y:S01]  /*4cb0*/  LOP3.LUT R3, R3, 0xffff7fff, RZ, 0xc0, !PT ;  /* 0xffff7fff03037812 */ /* 0x000fe200078ec0ff */
[----:B------:R-:W2:Y:S03]  /*4cc0*/  LDL.64 R54, [R1+0x250] ;  /* 0x0002500001367983 */ /* 0x000ea60000100a00 */
[----:B------:R-:W-:Y:S02]  /*4cd0*/  @P6 LOP3.LUT R3, R3, 0x8000, RZ, 0xfc, !PT ;  /* 0x0000800003036812 */ /* 0x000fe400078efcff */
[----:B------:R-:W-:Y:S01]  /*4ce0*/  LOP3.LUT P6, RZ, R2, 0x40, RZ, 0xc0, !PT ;  /* 0x0000004002ff7812 */ /* 0x000fe200078cc0ff */
[----:B---3--:R1:W-:Y:S02]  /*4cf0*/  STL [R1+0x344], R10 ;  /* 0x0003440a01007387 */ /* 0x0083e40000100800 */
        /* <DEDUP_REMOVED lines=13> */
[----:B------:R-:W-:Y:S02]  /*4dd0*/  LOP3.LUT P0, RZ, R2, 0x80, RZ, 0xc0, !PT ;  /* 0x0000008002ff7812 */ /* 0x000fe4000780c0ff */
[----:B------:R-:W-:Y:S01]  /*4de0*/  @!P2 IADD3.X R17, PT, PT, R9, R17, RZ, P1, !PT ;  /* 0x000000110911a210 */ /* 0x000fe20000ffe4ff */
[----:B------:R-:W-:Y:S01]  /*4df0*/  HFMA2 R9, -RZ, RZ, 0, 0 ;  /* 0x00000000ff097431 */ /* 0x000fe200000001ff */
[----:B------:R-:W-:Y:S02]  /*4e00*/  LOP3.LUT R3, R3, 0xffffbfff, RZ, 0xc0, !PT ;  /* 0xffffbfff03037812 */ /* 0x000fe400078ec0ff */
[----:B------:R-:W-:Y:S01]  /*4e10*/  LOP3.LUT P3, RZ, R8, 0x2, RZ, 0xc0, !PT ;  /* 0x0000000208ff7812 */ /* 0x000fe2000786c0ff */
[----:B------:R-:W4:Y:S06]  /*4e20*/  LDL.LU.64 R46, [R1+0x2d8] ;  /* 0x0002d800012e7983 */ /* 0x000f2c0000300a00 */
[----:B--2---:R-:W2:Y:S04]  /*4e30*/  @!P0 LDG.E R20, desc[UR10][R52.64] ;  /* 0x0000000a34148981 */ /* 0x004ea8000c1e1900 */
[----:B------:R0:W4:Y:S02]  /*4e40*/  @!P0 LDG.E R9, desc[UR10][R56.64] ;  /* 0x0000000a38098981 */ /* 0x000124000c1e1900 */
[----:B0-----:R-:W-:-:S02]  /*4e50*/  MOV R56, R28 ;  /* 0x0000001c00387202 */ /* 0x001fc40000000f00 */
[----:B------:R-:W-:Y:S02]  /*4e60*/  MOV R57, R29 ;  /* 0x0000001d00397202 */ /* 0x000fe40000000f00 */
[----:B------:R-:W4:Y:S04]  /*4e70*/  LDL.LU.64 R28, [R1+0x300] ;  /* 0x00030000011c7983 */ /* 0x000f280000300a00 */
[----:B---3--:R0:W-:Y:S02]  /*4e80*/  STL [R1+0x334], R10 ;  /* 0x0003340a01007387 */ /* 0x0081e40000100800 */
[----:B0-----:R-:W-:-:S06]  /*4e90*/  MOV R10, RZ ;  /* 0x000000ff000a7202 */ /* 0x001fcc0000000f00 */
[----:B------:R-:W3:Y:S04]  /*4ea0*/  @!P6 LDG.E R10, desc[UR10][R54.64] ;  /* 0x0000000a360ae981 */ /* 0x000ee8000c1e1900 */
[----:B--2---:R0:W-:Y:S04]  /*4eb0*/  STL [R1+0x33c], R20 ;  /* 0x00033c1401007387 */ /* 0x0041e80000100800 */
[----:B----4-:R1:W-:Y:S01]  /*4ec0*/  STL [R1+0x338], R9 ;  /* 0x0003380901007387 */ /* 0x0103e20000100800 */
[----:B0-----:R-:W-:-:S04]  /*4ed0*/  IADD3 R20, PT, PT, R0, 0x160, RZ ;  /* 0x0000016000147810 */ /* 0x001fc80007ffe0ff */
[----:B-1----:R-:W-:Y:S02]  /*4ee0*/  SHF.R.S32.HI R9, RZ, 0x1f, R20 ;  /* 0x0000001fff097819 */ /* 0x002fe40000011414 */
[----:B------:R-:W-:-:S04]  /*4ef0*/  ISETP.GE.U32.AND P1, PT, R20, UR16, PT ;  /* 0x0000001014007c0c */ /* 0x000fc8000bf26070 */
[----:B------:R-:W-:-:S13]  /*4f00*/  ISETP.GE.AND.EX P0, PT, R9, UR17, PT, P1 ;  /* 0x0000001109007c0c */ /* 0x000fda000bf06310 */
[----:B------:R-:W-:Y:S01]  /*4f10*/  @!P0 MOV R12, R4 ;  /* 0x00000004000c8202 */ /* 0x000fe20000000f00 */
[----:B------:R-:W0:Y:S01]  /*4f20*/  @!P0 LDC.64 R52, c[0x0][0x3a0] ;  /* 0x0000e800ff348b82 */ /* 0x000e220000000a00 */
[----:B------:R-:W-:Y:S02]  /*4f30*/  @!P0 MOV R13, R7 ;  /* 0x00000007000d8202 */ /* 0x000fe40000000f00 */
[----:B------:R-:W-:Y:S02]  /*4f40*/  @P2 LOP3.LUT R3, R3, 0x4000, RZ, 0xfc, !PT ;  /* 0x0000400003032812 */ /* 0x000fe400078efcff */
[----:B------:R-:W-:Y:S01]  /*4f50*/  LOP3.LUT P2, RZ, R2, 0x20, RZ, 0xc0, !PT ;  /* 0x0000002002ff7812 */ /* 0x000fe2000784c0ff */
[----:B---3--:R1:W-:Y:S02]  /*4f60*/  STL [R1+0x330], R10 ;  /* 0x0003300a01007387 */ /* 0x0083e40000100800 */
        /* <DEDUP_REMOVED lines=14> */
[----:B------:R-:W-:-:S06]  /*5050*/  HFMA2 R10, -RZ, RZ, 0, 0 ;  /* 0x00000000ff0a7431 */ /* 0x000fcc00000001ff */
[----:B------:R-:W3:Y:S01]  /*5060*/  @!P2 LDG.E R10, desc[UR10][R56.64] ;  /* 0x0000000a380aa981 */ /* 0x000ee2000c1e1900 */
[----:B------:R-:W-:Y:S02]  /*5070*/  IADD3 R20, PT, PT, R0, 0x168, RZ ;  /* 0x0000016800147810 */ /* 0x000fe40007ffe0ff */
[----:B------:R-:W-:Y:S01]  /*5080*/  LOP3.LUT R2, R2, 0xbfffffff, RZ, 0xc0, !PT ;  /* 0xbfffffff02027812 */ /* 0x000fe200078ec0ff */
[----:B------:R-:W4:Y:S01]  /*5090*/  LDL.LU.64 R28, [R1+0x2e0] ;  /* 0x0002e000011c7983 */ /* 0x000f220000300a00 */
[----:B------:R-:W-:Y:S02]  /*50a0*/  ISETP.GE.U32.AND P1, PT, R20, UR16, PT ;  /* 0x0000001014007c0c */ /* 0x000fe4000bf26070 */
[----:B------:R-:W-:Y:S02]  /*50b0*/  @P0 LOP3.LUT R2, R2, 0x40000000, RZ, 0xfc, !PT ;  /* 0x4000000002020812 */ /* 0x000fe400078efcff */
[----:B------:R-:W-:Y:S02]  /*50c0*/  MOV R54, R58 ;  /* 0x0000003a00367202 */ /* 0x000fe40000000f00 */
[----:B------:R-:W-:-:S02]  /*50d0*/  MOV R55, R59 ;  /* 0x0000003b00377202 */ /* 0x000fc40000000f00 */
[----:B------:R-:W-:Y:S01]  /*50e0*/  LOP3.LUT R3, R3, 0xffffdfff, RZ, 0xc0, !PT ;  /* 0xffffdfff03037812 */ /* 0x000fe200078ec0ff */
[----:B------:R-:W4:Y:S04]  /*50f0*/  LDL.LU.64 R58, [R1+0x2e8] ;  /* 0x0002e800013a7983 */ /* 0x000f280000300a00 */
[----:B------:R-:W-:Y:S04]  /*5100*/  @!P0 STL.64 [R1+0x250], R24 ;  /* 0x0002501801008387 */ /* 0x000fe80000100a00 */
[----:B------:R-:W4:Y:S04]  /*5110*/  LDL.LU.64 R56, [R1+0x2f0] ;  /* 0x0002f00001387983 */ /* 0x000f280000300a00 */
[----:B--2---:R0:W-:Y:S02]  /*5120*/  STL [R1+0x328], R9 ;  /* 0x0003280901007387 */ /* 0x0041e40000100800 */
[----:B0-----:R-:W-:-:S04]  /*5130*/  SHF.R.S32.HI R9, RZ, 0x1f, R20 ;  /* 0x0000001fff097819 */ /* 0x001fc80000011414 */
[----:B------:R-:W-:Y:S02]  /*5140*/  ISETP.GE.AND.EX P2, PT, R9, UR17, PT, P1 ;  /* 0x0000001109007c0c */ /* 0x000fe4000bf46310 */
[----:B------:R-:W-:Y:S01]  /*5150*/  LOP3.LUT P1, RZ, R2, 0x10, RZ, 0xc0, !PT ;  /* 0x0000001002ff7812 */ /* 0x000fe2000782c0ff */
[----:B---3--:R0:W-:Y:S02]  /*5160*/  STL [R1+0x32c], R10 ;  /* 0x00032c0a01007387 */ /* 0x0081e40000100800 */
[----:B0-----:R-:W-:-:S08]  /*5170*/  HFMA2 R10, -RZ, RZ, 0, 0 ;  /* 0x00000000ff0a7431 */ /* 0x001fd000000001ff */
[----:B------:R-:W0:Y:S02]  /*5180*/  @!P2 LDC.64 R42, c[0x0][0x398] ;  /* 0x0000e600ff2aab82 */ /* 0x000e240000000a00 */
[----:B------:R-:W2:Y:S01]  /*5190*/  @!P1 LDG.E R10, desc[UR10][R54.64] ;  /* 0x0000000a360a9981 */ /* 0x000ea2000c1e1900 */
[----:B------:R-:W-:Y:S02]  /*51a0*/  @!P2 MOV R12, R4 ;  /* 0x00000004000ca202 */ /* 0x000fe40000000f00 */
[----:B------:R-:W-:Y:S02]  /*51b0*/  @!P2 MOV R13, R7 ;  /* 0x00000007000da202 */ /* 0x000fe40000000f00 */
[----:B------:R-:W-:Y:S02]  /*51c0*/  @P0 LOP3.LUT R3, R3, 0x2000, RZ, 0xfc, !PT ;  /* 0x0000200003030812 */ /* 0x000fe400078efcff */
[----:B------:R-:W-:Y:S01]  /*51d0*/  LOP3.LUT P6, RZ, R2, 0x4, RZ, 0xc0, !PT ;  /* 0x0000000402ff7812 */ /* 0x000fe200078cc0ff */
        /* <DEDUP_REMOVED lines=22> */
[----:B------:R-:W2:Y:S04]  /*5340*/  @!P0 LDG.E R8, desc[UR10][R28.64] ;  /* 0x0000000a1c088981 */ /* 0x000ea8000c1e1900 */
[----:B------:R-:W-:Y:S04]  /*5350*/  STL [R1+0x378], R21 ;  /* 0x0003781501007387 */ /* 0x000fe80000100800 */
[----:B------:R-:W4:Y:S04]  /*5360*/  LDL.LU.64 R28, [R1+0x2c0] ;  /* 0x0002c000011c7983 */ /* 0x000f280000300a00 */
[----:B--2---:R0:W-:Y:S02]  /*5370*/  STL [R1+0x314], R8 ;  /* 0x0003140801007387 */ /* 0x0041e40000100800 */
[----:B0-----:R-:W-:-:S06]  /*5380*/  HFMA2 R8, -RZ, RZ, 0, 0 ;  /* 0x00000000ff087431 */ /* 0x001fcc00000001ff */
[----:B------:R-:W2:Y:S01]  /*5390*/  @!P6 LDG.E R8, desc[UR10][R46.64] ;  /* 0x0000000a2e08e981 */ /* 0x000ea2000c1e1900 */
[----:B------:R-:W-:-:S06]  /*53a0*/  HFMA2 R21, -RZ, RZ, 0, 0 ;  /* 0x00000000ff157431 */ /* 0x000fcc00000001ff */
[----:B------:R-:W4:Y:S01]  /*53b0*/  @!P0 LDG.E R21, desc[UR10][R56.64] ;  /* 0x0000000a38158981 */ /* 0x000f22000c1e1900 */
[----:B------:R-:W-:-:S03]  /*53c0*/  IADD3 R12, PT, PT, R0, 0x170, RZ ;  /* 0x00000170000c7810 */ /* 0x000fc60007ffe0ff */
[----:B------:R-:W4:Y:S01]  /*53d0*/  LDL.LU.64 R46, [R1+0x2b0] ;  /* 0x0002b000012e7983 */ /* 0x000f220000300a00 */
[----:B------:R-:W-:Y:S02]  /*53e0*/  SHF.R.S32.HI R20, RZ, 0x1f, R12 ;  /* 0x0000001fff147819 */ /* 0x000fe4000001140c */
[----:B------:R-:W-:Y:S01]  /*53f0*/  ISETP.GE.U32.AND P1, PT, R12, UR16, PT ;  /* 0x000000100c007c0c */ /* 0x000fe2000bf26070 */
[----:B------:R-:W4:Y:S03]  /*5400*/  LDL.LU.64 R56, [R1+0x2d0] ;  /* 0x0002d00001387983 */ /* 0x000f260000300a00 */
[----:B------:R-:W-:-:S13]  /*5410*/  ISETP.GE.AND.EX P0, PT, R20, UR17, PT, P1 ;  /* 0x0000001114007c0c */ /* 0x000fda000bf06310 */
[----:B------:R-:W0:Y:S01]  /*5420*/  @!P0 LDC.64 R10, c[0x0][0x3f8] ;  /* 0x0000fe00ff0a8b82 */ /* 0x000e220000000a00 */
[----:B--2---:R1:W-:Y:S02]  /*5430*/  STL [R1+0x310], R8 ;  /* 0x0003100801007387 */ /* 0x0043e40000100800 */
[----:B-1----:R-:W-:-:S06]  /*5440*/  MOV R8, RZ ;  /* 0x000000ff00087202 */ /* 0x002fcc0000000f00 */
[----:B---3--:R-:W2:Y:S01]  /*5450*/  @!P6 LDG.E R8, desc[UR10][R54.64] ;  /* 0x0000000a3608e981 */ /* 0x008ea2000c1e1900 */
[----:B0-----:R-:W-:Y:S01]  /*5460*/  @!P0 IMAD R20, R20, R10, RZ ;  /* 0x0000000a14148224 */ /* 0x001fe200078e02ff */
[----:B------:R-:W-:-:S03]  /*5470*/  @!P0 MOV R9, R7 ;  /* 0x0000000700098202 */ /* 0x000fc60000000f00 */
[----:B------:R-:W-:Y:S01]  /*5480*/  @!P0 IMAD R20, R12, R11, R20 ;  /* 0x0000000b0c148224 */ /* 0x000fe200078e0214 */
[----:B----4-:R-:W-:Y:S04]  /*5490*/  STL [R1+0x318], R21 ;  /* 0x0003181501007387 */ /* 0x010fe80000100800 */
        /* <DEDUP_REMOVED lines=15> */
[----:B------:R-:W-:Y:S01]  /*5590*/  IADD3 R13, PT, PT, R0, 0x178, RZ ;  /* 0x00000178000d7810 */ /* 0x000fe20007ffe0ff */
[----:B------:R-:W-:-:S03]  /*55a0*/  HFMA2 R9, -RZ, RZ, 0, 0 ;  /* 0x00000000ff097431 */ /* 0x000fc600000001ff */
[----:B------:R-:W-:Y:S02]  /*55b0*/  SHF.R.S32.HI R12, RZ, 0x1f, R13 ;  /* 0x0000001fff0c7819 */ /* 0x000fe4000001140d */
[----:B------:R-:W-:Y:S01]  /*55c0*/  ISETP.GE.U32.AND P1, PT, R13, UR16, PT ;  /* 0x000000100d007c0c */ /* 0x000fe2000bf26070 */
[----:B------:R-:W4:Y:S03]  /*55d0*/  @!P2 LDG.E R9, desc[UR10][R56.64] ;  /* 0x0000000a3809a981 */ /* 0x000f26000c1e1900 */
[----:B------:R-:W-:Y:S01]  /*55e0*/  ISETP.GE.AND.EX P2, PT, R12, UR17, PT, P1 ;  /* 0x000000110c007c0c */ /* 0x000fe2000bf46310 */
[----:B------:R-:W3:Y:S01]  /*55f0*/  LDL.LU.64 R28, [R1+0x2a0] ;  /* 0x0002a000011c7983 */ /* 0x000ee20000300a00 */
[----:B------:R-:W-:-:S03]  /*5600*/  LOP3.LUT P1, RZ, R2, 0x1, RZ, 0xc0, !PT ;  /* 0x0000000102ff7812 */ /* 0x000fc6000782c0ff */
[----:B------:R0:W-:Y:S01]  /*5610*/  @!P0 STL.64 [R1+0x248], R24 ;  /* 0x0002481801008387 */ /* 0x0001e20000100a00 */
[----:B------:R-:W-:-:S03]  /*5620*/  LOP3.LUT R3, R3, 0xfffff7ff, RZ, 0xc0, !PT ;  /* 0xfffff7ff03037812 */ /* 0x000fc600078ec0ff */
[----:B------:R-:W-:Y:S04]  /*5630*/  @!P0 STL.64 [R1+0x230], R20 ;  /* 0x0002301401008387 */ /* 0x000fe80000100a00 */
[----:B------:R-:W1:Y:S01]  /*5640*/  @!P2 LDC.64 R10, c[0x0][0x3f8] ;  /* 0x0000fe00ff0aab82 */ /* 0x000e620000000a00 */
[----:B------:R-:W3:Y:S07]  /*5650*/  LDL.LU.64 R56, [R1+0x2b8] ;  /* 0x0002b80001387983 */ /* 0x000eee0000300a00 */
[----:B0-----:R-:W0:Y:S01]  /*5660*/  @!P2 LDC.64 R24, c[0x0][0x3a0] ;  /* 0x0000e800ff18ab82 */ /* 0x001e220000000a00 */
[----:B--2---:R2:W-:Y:S02]  /*5670*/  STL [R1+0x304], R8 ;  /* 0x0003040801007387 */ /* 0x0045e40000100800 */
[----:B--2---:R-:W-:-:S06]  /*5680*/  HFMA2 R8, -RZ, RZ, 0, 0 ;  /* 0x00000000ff087431 */ /* 0x004fcc00000001ff */
[----:B------:R-:W2:Y:S01]  /*5690*/  @!P1 LDG.E R8, desc[UR10][R46.64] ;  /* 0x0000000a2e089981 */ /* 0x000ea2000c1e1900 */
[----:B-1----:R-:W-:-:S03]  /*56a0*/  @!P2 IMAD R12, R12, R10, RZ ;  /* 0x0000000a0c0ca224 */ /* 0x002fc600078e02ff */
[----:B----4-:R-:W-:Y:S01]  /*56b0*/  STL [R1+0x308], R9 ;  /* 0x0003080901007387 */ /* 0x010fe20000100800 */
[----:B------:R-:W-:-:S03]  /*56c0*/  @P0 LOP3.LUT R3, R3, 0x800, RZ, 0xfc, !PT ;  /* 0x0000080003030812 */ /* 0x000fc600078efcff */
[----:B------:R-:W4:Y:S04]  /*56d0*/  LDL.LU.64 R46, [R1+0x288] ;  /* 0x00028800012e7983 */ /* 0x000f280000300a00 */
[----:B--2---:R1:W-:Y:S02]  /*56e0*/  STL [R1+0x300], R8 ;  /* 0x0003000801007387 */ /* 0x0043e40000100800 */
[----:B-1----:R-:W-:-:S06]  /*56f0*/  MOV R8, RZ ;  /* 0x000000ff00087202 */ /* 0x002fcc0000000f00 */
[----:B---3--:R1:W2:Y:S01]  /*5700*/  @!P1 LDG.E R8, desc[UR10][R54.64] ;  /* 0x0000000a36089981 */ /* 0x0082a2000c1e1900 */
[----:B------:R-:W-:Y:S01]  /*5710*/  @!P2 MOV R9, R7 ;  /* 0x000000070009a202 */ /* 0x000fe20000000f00 */
[----:B------:R-:W-:Y:S01]  /*5720*/  @!P2 IMAD R12, R13, R11, R12 ;  /* 0x0000000b0d0ca224 */ /* 0x000fe200078e020c */
[----:B-1----:R-:W1:Y:S01]  /*5730*/  @!P2 LDC.64 R54, c[0x0][0x398] ;  /* 0x0000e600ff36ab82 */ /* 0x002e620000000a00 */
[----:B------:R-:W-:Y:S01]  /*5740*/  LOP3.LUT P0, RZ, R3, 0x80000000, RZ, 0xc0, !PT ;  /* 0x8000000003ff7812 */ /* 0x000fe2000780c0ff */
[----:B--2---:R2:W-:Y:S02]  /*5750*/  STL [R1+0x2fc], R8 ;  /* 0x0002fc0801007387 */ /* 0x0045e40000100800 */
[----:B--2---:R-:W-:-:S05]  /*5760*/  @!P2 MOV R8, R4 ;  /* 0x000000040008a202 */ /* 0x004fca0000000f00 */
        /* <DEDUP_REMOVED lines=10> */
[----:B------:R-:W-:Y:S01]  /*5810*/  LOP3.LUT P6, RZ, R3, 0x40000000, RZ, 0xc0, !PT ;  /* 0x4000000003ff7812 */ /* 0x000fe200078cc0ff */
[----:B------:R-:W-:-:S06]  /*5820*/  HFMA2 R20, -RZ, RZ, 0, 0 ;  /* 0x00000000ff147431 */ /* 0x000fcc00000001ff */
[----:B------:R-:W3:Y:S04]  /*5830*/  @!P0 LDG.E R20, desc[UR10][R56.64] ;  /* 0x0000000a38148981 */ /* 0x000ee8000c1e1900 */
[----:B------:R-:W3:Y:S04]  /*5840*/  LDL.LU.64 R28, [R1+0x280] ;  /* 0x00028000011c7983 */ /* 0x000ee80000300a00 */
[----:B------:R-:W3:Y:S04]  /*5850*/  LDL.LU.64 R56, [R1+0x298] ;  /* 0x0002980001387983 */ /* 0x000ee80000300a00 */
[----:B--2---:R0:W-:Y:S02]  /*5860*/  STL [R1+0x2f0], R8 ;  /* 0x0002f00801007387 */ /* 0x0041e40000100800 */
[----:B0-----:R-:W-:-:S06]  /*5870*/  HFMA2 R8, -RZ, RZ, 0, 0 ;  /* 0x00000000ff087431 */ /* 0x001fcc00000001ff */
[----:B------:R-:W2:Y:S01]  /*5880*/  @!P6 LDG.E R8, desc[UR10][R34.64] ;  /* 0x0000000a2208e981 */ /* 0x000ea2000c1e1900 */
[----:B------:R-:W-:-:S04]  /*5890*/  IADD3 R13, PT, PT, R0, 0x180, RZ ;  /* 0x00000180000d7810 */ /* 0x000fc80007ffe0ff */
[----:B------:R-:W-:Y:S02]  /*58a0*/  SHF.R.S32.HI R12, RZ, 0x1f, R13 ;  /* 0x0000001fff0c7819 */ /* 0x000fe4000001140d */
[----:B------:R-:W-:-:S04]  /*58b0*/  ISETP.GE.U32.AND P1, PT, R13, UR16, PT ;  /* 0x000000100d007c0c */ /* 0x000fc8000bf26070 */
[----:B------:R-:W-:-:S13]  /*58c0*/  ISETP.GE.AND.EX P0, PT, R12, UR17, PT, P1 ;  /* 0x000000110c007c0c */ /* 0x000fda000bf06310 */
[----:B------:R-:W0:Y:S01]  /*58d0*/  @!P0 LDC.64 R10, c[0x0][0x3f8] ;  /* 0x0000fe00ff0a8b82 */ /* 0x000e220000000a00 */
[----:B--2---:R1:W-:Y:S02]  /*58e0*/  STL [R1+0x2ec], R8 ;  /* 0x0002ec0801007387 */ /* 0x0043e40000100800 */
[----:B-1----:R-:W-:-:S06]  /*58f0*/  MOV R8, RZ ;  /* 0x000000ff00087202 */ /* 0x002fcc0000000f00 */
[----:B----4-:R-:W2:Y:S01]  /*5900*/  @!P6 LDG.E R8, desc[UR10][R46.64] ;  /* 0x0000000a2e08e981 */ /* 0x010ea2000c1e1900 */
[----:B0-----:R-:W-:Y:S01]  /*5910*/  @!P0 IMAD R12, R12, R10, RZ ;  /* 0x0000000a0c0c8224 */ /* 0x001fe200078e02ff */
[----:B------:R-:W-:-:S03]  /*5920*/  @!P0 MOV R9, R7 ;  /* 0x0000000700098202 */ /* 0x000fc60000000f00 */
[----:B------:R-:W-:Y:S02]  /*5930*/  @!P0 IMAD R12, R13, R11, R12 ;  /* 0x0000000b0d0c8224 */ /* 0x000fe400078e020c */
[----:B------:R-:W-:Y:S01]  /*5940*/  HFMA2 R34, -RZ, RZ, 0, 0 ;  /* 0x00000000ff227431 */ /* 0x000fe200000001ff */
[----:B---3--:R0:W-:Y:S01]  /*5950*/  STL [R1+0x2f4], R20 ;  /* 0x0002f41401007387 */ /* 0x0081e20000100800 */
[----:B------:R-:W-:-:S03]  /*5960*/  LOP3.LUT R3, R3, 0xfffffbff, RZ, 0xc0, !PT ;  /* 0xfffffbff03037812 */ /* 0x000fc600078ec0ff */
[----:B------:R-:W-:Y:S04]  /*5970*/  STL [R1+0x720], R32 ;  /* 0x0007202001007387 */ /* 0x000fe80000100800 */
[----:B------:R-:W3:Y:S04]  /*5980*/  @!P3 LDG.E R34, desc[UR10][R56.64] ;  /* 0x0000000a3822b981 */ /* 0x000ee8000c1e1900 */
[----:B0-----:R-:W4:Y:S04]  /*5990*/  LDL.LU.64 R20, [R1+0x278] ;  /* 0x0002780001147983 */ /* 0x001f280000300a00 */
[----:B------:R0:W-:Y:S04]  /*59a0*/  STL [R1+0x71c], R33 ;  /* 0x00071c2101007387 */ /* 0x0001e80000100800 */
[----:B------:R-:W4:Y:S04]  /*59b0*/  LDL.LU.64 R46, [R1+0x270] ;  /* 0x00027000012e7983 */ /* 0x000f280000300a00 */
[----:B--2---:R1:W-:Y:S01]  /*59c0*/  STL [R1+0x2e8], R8 ;  /* 0x0002e80801007387 */ /* 0x0043e20000100800 */
[----:B------:R-:W-:-:S03]  /*59d0*/  @P2 LOP3.LUT R3, R3, 0x400, RZ, 0xfc, !PT ;  /* 0x0000040003032812 */ /* 0x000fc600078efcff */
[----:B0-----:R-:W2:Y:S04]  /*59e0*/  LDL.LU.64 R32, [R1+0x210] ;  /* 0x0002100001207983 */ /* 0x001ea80000300a00 */
[----:B------:R-:W2:Y:S01]  /*59f0*/  LDL.64 R56, [R1+0x268] ;  /* 0x0002680001387983 */ /* 0x000ea20000100a00 */
[----:B-1----:R-:W-:-:S05]  /*5a00*/  @!P0 MOV R8, R4 ;  /* 0x0000000400088202 */ /* 0x002fca0000000f00 */
        /* <DEDUP_REMOVED lines=10> */
[----:B------:R-:W4:Y:S01]  /*5ab0*/  @!P3 LDG.E R8, desc[UR10][R28.64] ;  /* 0x0000000a1c08b981 */ /* 0x000f22000c1e1900 */
[----:B-1----:R-:W-:-:S03]  /*5ac0*/  @!P0 IADD3 R10, P1, PT, R13, R10, RZ ;  /* 0x0000000a0d0a8210 */ /* 0x002fc60007f3e0ff */
[----:B---3--:R0:W-:Y:S01]  /*5ad0*/  STL [R1+0x2e4], R34 ;  /* 0x0002e42201007387 */ /* 0x0081e20000100800 */
[----:B------:R-:W-:Y:S02]  /*5ae0*/  LOP3.LUT R3, R3, 0xfffffdff, RZ, 0xc0, !PT ;  /* 0xfffffdff03037812 */ /* 0x000fe400078ec0ff */
[----:B------:R-:W-:Y:S02]  /*5af0*/  @!P0 IADD3.X R11, PT, PT, R12, R11, RZ, P1, !PT ;  /* 0x0000000b0c0b8210 */ /* 0x000fe40000ffe4ff */
[----:B------:R-:W-:Y:S01]  /*5b00*/  @P0 LOP3.LUT R3, R3, 0x200, RZ, 0xfc, !PT ;  /* 0x0000020003030812 */ /* 0x000fe200078efcff */
[----:B------:R-:W3:Y:S01]  /*5b10*/  LDL.64 R28, [R1+0x260] ;  /* 0x00026000011c7983 */ /* 0x000ee20000100a00 */
[----:B0-----:R-:W-:-:S04]  /*5b20*/  IADD3 R34, PT, PT, R0, 0x188, RZ ;  /* 0x0000018800227810 */ /* 0x001fc80007ffe0ff */
[----:B------:R-:W-:Y:S02]  /*5b30*/  SHF.R.S32.HI R35, RZ, 0x1f, R34 ;  /* 0x0000001fff237819 */ /* 0x000fe40000011422 */
[----:B------:R-:W-:-:S04]  /*5b40*/  ISETP.GE.U32.AND P1, PT, R34, UR16, PT ;  /* 0x0000001022007c0c */ /* 0x000fc8000bf26070 */
[----:B------:R-:W-:Y:S02]  /*5b50*/  ISETP.GE.AND.EX P3, PT, R35, UR17, PT, P1 ;  /* 0x0000001123007c0c */ /* 0x000fe4000bf66310 */
[----:B------:R-:W-:Y:S01]  /*5b60*/  LOP3.LUT P1, RZ, R3, 0x10000000, RZ, 0xc0, !PT ;  /* 0x1000000003ff7812 */ /* 0x000fe2000782c0ff */
[----:B----4-:R0:W-:Y:S02]  /*5b70*/  STL [R1+0x2e0], R8 ;  /* 0x0002e00801007387 */ /* 0x0101e40000100800 */
[----:B0-----:R-:W-:-:S10]  /*5b80*/  HFMA2 R8, -RZ, RZ, 0, 0 ;  /* 0x00000000ff087431 */ /* 0x001fd400000001ff */
[----:B------:R0:W4:Y:S01]  /*5b90*/  @!P1 LDG.E R8, desc[UR10][R20.64] ;  /* 0x0000000a14089981 */ /* 0x000122000c1e1900 */
[----:B------:R-:W-:Y:S01]  /*5ba0*/  LOP3.LUT P6, RZ, R3, 0x4000000, RZ, 0xc0, !PT ;  /* 0x0400000003ff7812 */ /* 0x000fe200078cc0ff */
[----:B0-----:R-:W0:Y:S02]  /*5bb0*/  @!P3 LDC.64 R20, c[0x0][0x3f8] ;  /* 0x0000fe00ff14bb82 */ /* 0x001e240000000a00 */
[----:B----4-:R1:W-:Y:S02]  /*5bc0*/  STL [R1+0x2dc], R8 ;  /* 0x0002dc0801007387 */ /* 0x0103e40000100800 */
[----:B-1----:R-:W-:-:S06]  /*5bd0*/  MOV R8, RZ ;  /* 0x000000ff00087202 */ /* 0x002fcc0000000f00 */
[----:B--2---:R-:W2:Y:S04]  /*5be0*/  @!P1 LDG.E R8, desc[UR10][R32.64] ;  /* 0x0000000a20089981 */ /* 0x004ea8000c1e1900 */
[----:B------:R-:W4:Y:S04]  /*5bf0*/  LDL.LU.64 R32, [R1+0x258] ;  /* 0x0002580001207983 */ /* 0x000f280000300a00 */
[----:B--2---:R1:W-:Y:S02]  /*5c00*/  STL [R1+0x2d8], R8 ;  /* 0x0002d80801007387 */ /* 0x0043e40000100800 */
[----:B-1----:R-:W-:-:S06]  /*5c10*/  HFMA2 R8, -RZ, RZ, 0, 0 ;  /* 0x00000000ff087431 */ /* 0x002fcc00000001ff */
[----:B---3--:R-:W2:Y:S04]  /*5c20*/  @!P6 LDG.E R8, desc[UR10][R28.64] ;  /* 0x0000000a1c08e981 */ /* 0x008ea8000c1e1900 */
[----:B------:R-:W3:Y:S04]  /*5c30*/  LDL.LU.64 R28, [R1+0x228] ;  /* 0x00022800011c7983 */ /* 0x000ee80000300a00 */
[----:B--2---:R1:W-:Y:S02]  /*5c40*/  STL [R1+0x2cc], R8 ;  /* 0x0002cc0801007387 */ /* 0x0043e40000100800 */
[----:B-1----:R-:W-:-:S06]  /*5c50*/  CS2R R8, SRZ ;  /* 0x0000000000087805 */ /* 0x002fcc000001ff00 */
[----:B----4-:R-:W2:Y:S04]  /*5c60*/  @!P4 LDG.E R9, desc[UR10][R32.64] ;  /* 0x0000000a2009c981 */ /* 0x010ea8000c1e1900 */
[----:B------:R-:W4:Y:S01]  /*5c70*/  @!P6 LDG.E R8, desc[UR10][R66.64] ;  /* 0x0000000a4208e981 */ /* 0x000f22000c1e1900 */
[----:B0-----:R-:W-:Y:S01]  /*5c80*/  @!P3 IMAD R35, R35, R20, RZ ;  /* 0x000000142323b224 */ /* 0x001fe200078e02ff */
[----:B------:R-:W-:Y:S02]  /*5c90*/  @!P3 MOV R12, R4 ;  /* 0x00000004000cb202 */ /* 0x000fe40000000f00 */
[----:B------:R-:W-:Y:S02]  /*5ca0*/  @!P3 MOV R13, R7 ;  /* 0x00000007000db202 */ /* 0x000fe40000000f00 */
[----:B------:R-:W-:Y:S01]  /*5cb0*/  LOP3.LUT P0, RZ, R3, 0x8000000, RZ, 0xc0, !PT ;  /* 0x0800000003ff7812 */ /* 0x000fe2000780c0ff */
[----:B------:R0:W-:Y:S04]  /*5cc0*/  STL [R1+0x710], R49 ;  /* 0x0007103101007387 */ /* 0x0001e80000100800 */
[----:B------:R-:W3:Y:S01]  /*5cd0*/  LDL.LU.64 R66, [R1+0x240] ;  /* 0x0002400001427983 */ /* 0x000ee20000300a00 */
[----:B------:R-:W-:-:S02]  /*5ce0*/  @!P3 IMAD R35, R34, R21, R35 ;  /* 0x000000152223b224 */ /* 0x000fc400078e0223 */
[----:B------:R-:W-:Y:S01]  /*5cf0*/  @!P3 IMAD.WIDE.U32 R20, R34, R20, R12 ;  /* 0x000000142214b225 */ /* 0x000fe200078e000c */
[----:B------:R1:W-:Y:S01]  /*5d00*/  STL [R1+0x714], R39 ;  /* 0x0007142701007387 */ /* 0x0003e20000100800 */
[----:B------:R-:W1:Y:S03]  /*5d10*/  @!P3 LDC.64 R12, c[0x0][0x3a0] ;  /* 0x0000e800ff0cbb82 */ /* 0x000e660000000a00 */
[----:B------:R-:W-:Y:S01]  /*5d20*/  @!P3 IADD3 R34, PT, PT, R21, R35, RZ ;  /* 0x000000231522b210 */ /* 0x000fe20007ffe0ff */
[----:B------:R-:W4:Y:S01]  /*5d30*/  LDL.64 R32, [R1+0x238] ;  /* 0x0002380001207983 */ /* 0x000f220000100a00 */
[C---:B------:R-:W-:Y:S02]  /*5d40*/  @!P3 SHF.L.U32 R35, R20.reuse, 0x1, RZ ;  /* 0x000000011423b819 */ /* 0x040fe400000006ff */
[----:B------:R-:W-:Y:S02]  /*5d50*/  @!P3 SHF.L.U64.HI R34, R20, 0x1, R34 ;  /* 0x000000011422b819 */ /* 0x000fe40000010222 */
[----:B------:R-:W1:Y:S01]  /*5d60*/  @!P3 LDC.64 R20, c[0x0][0x398] ;  /* 0x0000e600ff14bb82 */ /* 0x000e620000000a00 */
[----:B0-----:R-:W-:Y:S01]  /*5d70*/  MOV R49, RZ ;  /* 0x000000ff00317202 */ /* 0x001fe20000000f00 */
[----:B-1----:R-:W-:-:S05]  /*5d80*/  HFMA2 R39, -RZ, RZ, 0, 0 ;  /* 0x00000000ff277431 */ /* 0x002fca00000001ff */
[----:B------:R0:W4:Y:S04]  /*5d90*/  @!P0 LDG.E R49, desc[UR10][R56.64] ;  /* 0x0000000a38318981 */ /* 0x000128000c1e1900 */
[----:B------:R1:W4:Y:S01]  /*5da0*/  @!P0 LDG.E R39, desc[UR10][R46.64] ;  /* 0x0000000a2e278981 */ /* 0x000322000c1e1900 */
[C---:B------:R-:W-:Y:S02]  /*5db0*/  @!P3 IADD3 R12, P1, PT, R35.reuse, R12, RZ ;  /* 0x0000000c230cb210 */ /* 0x040fe40007f3e0ff */
[----:B0-----:R-:W-:Y:S02]  /*5dc0*/  IADD3 R56, PT, PT, R0, 0x190, RZ ;  /* 0x0000019000387810 */ /* 0x001fe40007ffe0ff */
[----:B------:R-:W-:Y:S02]  /*5dd0*/  @!P3 IADD3.X R13, PT, PT, R34, R13, RZ, P1, !PT ;  /* 0x0000000d220db210 */ /* 0x000fe40000ffe4ff */
[----:B------:R-:W-:-:S02]  /*5de0*/  @!P3 IADD3 R20, P1, PT, R35, R20, RZ ;  /* 0x000000142314b210 */ /* 0x000fc40007f3e0ff */
[----:B------:R-:W-:Y:S02]  /*5df0*/  SHF.R.S32.HI R57, RZ, 0x1f, R56 ;  /* 0x0000001fff397819 */ /* 0x000fe40000011438 */
[----:B------:R-:W-:Y:S02]  /*5e00*/  @!P3 IADD3.X R21, PT, PT, R34, R21, RZ, P1, !PT ;  /* 0x000000152215b210 */ /* 0x000fe40000ffe4ff */
[----:B------:R-:W-:-:S04]  /*5e10*/  ISETP.GE.U32.AND P1, PT, R56, UR16, PT ;  /* 0x0000001038007c0c */ /* 0x000fc8000bf26070 */
[----:B------:R-:W-:-:S13]  /*5e20*/  ISETP.GE.AND.EX P0, PT, R57, UR17, PT, P1 ;  /* 0x0000001139007c0c */ /* 0x000fda000bf06310 */
[----:B-1----:R-:W0:Y:S01]  /*5e30*/  @!P0 LDC.64 R46, c[0x0][0x3f8] ;  /* 0x0000fe00ff2e8b82 */ /* 0x002e220000000a00 */
[----:B--2---:R1:W-:Y:S02]  /*5e40*/  STL [R1+0x2c4], R9 ;  /* 0x0002c40901007387 */ /* 0x0043e40000100800 */
[----:B-1----:R-:W-:-:S06]  /*5e50*/  HFMA2 R9, -RZ, RZ, 0, 0 ;  /* 0x00000000ff097431 */ /* 0x002fcc00000001ff */
[----:B---3--:R1:W2:Y:S01]  /*5e60*/  @!P4 LDG.E R9, desc[UR10][R66.64] ;  /* 0x0000000a4209c981 */ /* 0x0082a2000c1e1900 */
        /* <DEDUP_REMOVED lines=9> */
[----:B------:R-:W3:Y:S01]  /*5f00*/  @!P0 LDC.64 R46, c[0x0][0x398] ;  /* 0x0000e600ff2e8b82 */ /* 0x000ee20000000a00 */
[----:B------:R-:W-:-:S04]  /*5f10*/  LOP3.LUT R3, R3, 0xfffffeff, RZ, 0xc0, !PT ;  /* 0xfffffeff03037812 */ /* 0x000fc800078ec0ff */
[----:B------:R-:W-:Y:S02]  /*5f20*/  @P3 LOP3.LUT R3, R3, 0x100, RZ, 0xfc, !PT ;  /* 0x0000010003033812 */ /* 0x000fe400078efcff */
[----:B-1----:R-:W-:Y:S02]  /*5f30*/  IADD3 R66, PT, PT, R0, 0x198, RZ ;  /* 0x0000019800427810 */ /* 0x002fe40007ffe0ff */
[----:B0-----:R-:W-:-:S04]  /*5f40*/  @!P0 IADD3 R34, P1, PT, R57, R34, RZ ;  /* 0x0000002239228210 */ /* 0x001fc80007f3e0ff */
[C---:B------:R-:W-:Y:S02]  /*5f50*/  @!P0 IADD3.X R35, PT, PT, R56.reuse, R35, RZ, P1, !PT ;  /* 0x0000002338238210 */ /* 0x040fe40000ffe4ff */
[----:B------:R-:W-:Y:S02]  /*5f60*/  LOP3.LUT R3, R3, 0xffffff7f, RZ, 0xc0, !PT ;  /* 0xffffff7f03037812 */ /* 0x000fe400078ec0ff */
[----:B---3--:R-:W-:Y:S02]  /*5f70*/  @!P0 IADD3 R46, P1, PT, R57, R46, RZ ;  /* 0x0000002e392e8210 */ /* 0x008fe40007f3e0ff */
[----:B------:R-:W-:Y:S02]  /*5f80*/  @P0 LOP3.LUT R3, R3, 0x80, RZ, 0xfc, !PT ;  /* 0x0000008003030812 */ /* 0x000fe400078efcff */
[----:B------:R-:W-:Y:S02]  /*5f90*/  @!P0 IADD3.X R47, PT, PT, R56, R47, RZ, P1, !PT ;  /* 0x0000002f382f8210 */ /* 0x000fe40000ffe4ff */
[----:B------:R-:W-:-:S02]  /*5fa0*/  SHF.R.S32.HI R56, RZ, 0x1f, R66 ;  /* 0x0000001fff387819 */ /* 0x000fc40000011442 */
[----:B------:R-:W-:-:S04]  /*5fb0*/  ISETP.GE.U32.AND P1, PT, R66, UR16, PT ;  /* 0x0000001042007c0c */ /* 0x000fc8000bf26070 */
[----:B------:R-:W-:Y:S02]  /*5fc0*/  ISETP.GE.AND.EX P4, PT, R56, UR17, PT, P1 ;  /* 0x0000001138007c0c */ /* 0x000fe4000bf86310 */
[----:B------:R-:W-:Y:S01]  /*5fd0*/  LOP3.LUT P1, RZ, R3, 0x1000000, RZ, 0xc0, !PT ;  /* 0x0100000003ff7812 */ /* 0x000fe2000782c0ff */
[----:B--2---:R0:W-:Y:S02]  /*5fe0*/  STL [R1+0x2c0], R9 ;  /* 0x0002c00901007387 */ /* 0x0041e40000100800 */
[----:B0-----:R-:W-:-:S10]  /*5ff0*/  MOV R9, RZ ;  /* 0x000000ff00097202 */ /* 0x001fd40000000f00 */
[----:B------:R-:W2:Y:S04]  /*6000*/  @!P1 LDG.E R9, desc[UR10][R28.64] ;  /* 0x0000000a1c099981 */ /* 0x000ea8000c1e1900 */
[----:B------:R-:W3:Y:S04]  /*6010*/  LDL.LU.64 R28, [R1+0x728] ;  /* 0x00072800011c7983 */ /* 0x000ee80000300a00 */
[----:B--2---:R0:W-:Y:S02]  /*6020*/  STL [R1+0x2bc], R9 ;  /* 0x0002bc0901007387 */ /* 0x0041e40000100800 */
[----:B0-----:R-:W-:-:S06]  /*6030*/  HFMA2 R9, -RZ, RZ, 0, 0 ;  /* 0x00000000ff097431 */ /* 0x001fcc00000001ff */
[----:B---3--:R0:W2:Y:S01]  /*6040*/  @!P1 LDG.E R9, desc[UR10][R28.64] ;  /* 0x0000000a1c099981 */ /* 0x0080a2000c1e1900 */
        /* <DEDUP_REMOVED lines=14> */
[----:B----4-:R2:W3:Y:S01]  /*6130*/  @!P0 LDG.E R9, desc[UR10][R32.64] ;  /* 0x0000000a20098981 */ /* 0x0104e2000c1e1900 */
[----:B0-----:R-:W-:-:S04]  /*6140*/  @!P4 IADD3 R56, P1, PT, R66, R56, RZ ;  /* 0x000000384238c210 */ /* 0x001fc80007f3e0ff */
[----:B------:R-:W-:Y:S02]  /*6150*/  @!P4 IADD3.X R57, PT, PT, R67, R57, RZ, P1, !PT ;  /* 0x000000394339c210 */ /* 0x000fe40000ffe4ff */
[----:B-1----:R-:W-:-:S04]  /*6160*/  @!P4 IADD3 R28, P1, PT, R66, R28, RZ ;  /* 0x0000001c421cc210 */ /* 0x002fc80007f3e0ff */
[----:B------:R-:W-:Y:S02]  /*6170*/  @!P4 IADD3.X R29, PT, PT, R67, R29, RZ, P1, !PT ;  /* 0x0000001d431dc210 */ /* 0x000fe40000ffe4ff */
[----:B------:R-:W4:Y:S01]  /*6180*/  LDL.LU.64 R66, [R1+0x220] ;  /* 0x0002200001427983 */ /* 0x000f220000300a00 */
[----:B------:R-:W-:Y:S02]  /*6190*/  LOP3.LUT P6, RZ, R3, 0x400000, RZ, 0xc0, !PT ;  /* 0x0040000003ff7812 */ /* 0x000fe400078cc0ff */
[----:B--2---:R-:W-:Y:S01]  /*61a0*/  MOV R32, RZ ;  /* 0x000000ff00207202 */ /* 0x004fe20000000f00 */
[----:B---3--:R0:W-:Y:S02]  /*61b0*/  STL [R1+0x2b4], R9 ;  /* 0x0002b40901007387 */ /* 0x0081e40000100800 */
[----:B0-----:R-:W-:-:S03]  /*61c0*/  HFMA2 R9, -RZ, RZ, 0, 0 ;  /* 0x00000000ff097431 */ /* 0x001fc600000001ff */
[----:B----4-:R0:W2:Y:S05]  /*61d0*/  @!P0 LDG.E R32, desc[UR10][R66.64] ;  /* 0x0000000a42208981 */ /* 0x0100aa000c1e1900 */
[----:B------:R1:W3:Y:S01]  /*61e0*/  @!P6 LDG.E R9, desc[UR10][R60.64] ;  /* 0x0000000a3c09e981 */ /* 0x0002e2000c1e1900 */
[----:B0-----:R-:W-:-:S04]  /*61f0*/  IADD3 R66, PT, PT, R0, 0x1a0, RZ ;  /* 0x000001a000427810 */ /* 0x001fc80007ffe0ff */
[----:B------:R-:W-:Y:S02]  /*6200*/  SHF.R.S32.HI R67, RZ, 0x1f, R66 ;  /* 0x0000001fff437819 */ /* 0x000fe40000011442 */
[----:B------:R-:W-:-:S04]  /*6210*/  ISETP.GE.U32.AND P1, PT, R66, UR16, PT ;  /* 0x0000001042007c0c */ /* 0x000fc8000bf26070 */
[----:B------:R-:W-:-:S13]  /*6220*/  ISETP.GE.AND.EX P0, PT, R67, UR17, PT, P1 ;  /* 0x0000001143007c0c */ /* 0x000fda000bf06310 */
[----:B-1----:R-:W0:Y:S02]  /*6230*/  @!P0 LDC.64 R60, c[0x0][0x3f8] ;  /* 0x0000fe00ff3c8b82 */ /* 0x002e240000000a00 */
[----:B0-----:R-:W-:-:S04]  /*6240*/  @!P0 IMAD R67, R67, R60, RZ ;  /* 0x0000003c43438224 */ /* 0x001fc800078e02ff */
[----:B------:R-:W-:Y:S01]  /*6250*/  @!P0 IMAD R67, R66, R61, R67 ;  /* 0x0000003d42438224 */ /* 0x000fe200078e0243 */
[----:B---3--:R0:W-:Y:S02]  /*6260*/  STL [R1+0x2ac], R9 ;  /* 0x0002ac0901007387 */ /* 0x0081e40000100800 */
[----:B0-----:R-:W-:-:S06]  /*6270*/  MOV R9, RZ ;  /* 0x000000ff00097202 */ /* 0x001fcc0000000f00 */
[----:B------:R0:W3:Y:S02]  /*6280*/  @!P6 LDG.E R9, desc[UR10][R62.64] ;  /* 0x0000000a3e09e981 */ /* 0x0000e4000c1e1900 */
        /* <DEDUP_REMOVED lines=16> */
[----:B0-----:R-:W-:-:S03]  /*6390*/  HFMA2 R51, -RZ, RZ, 0, 0 ;  /* 0x00000000ff337431 */ /* 0x001fc600000001ff */
[----:B------:R-:W-:-:S04]  /*63a0*/  LOP3.LUT R3, R3, 0xffffffdf, RZ, 0xc0, !PT ;  /* 0xffffffdf03037812 */ /* 0x000fc800078ec0ff */
[----:B------:R-:W-:Y:S01]  /*63b0*/  @P0 LOP3.LUT R3, R3, 0x20, RZ, 0xfc, !PT ;  /* 0x0000002003030812 */ /* 0x000fe200078efcff */
[----:B------:R-:W-:Y:S01]  /*63c0*/  HFMA2 R33, -RZ, RZ, 0, 0 ;  /* 0x00000000ff217431 */ /* 0x000fe200000001ff */
[----:B---3--:R0:W-:Y:S02]  /*63d0*/  STL [R1+0x2a8], R9 ;  /* 0x0002a80901007387 */ /* 0x0081e40000100800 */
[----:B0-----:R-:W-:-:S06]  /*63e0*/  MOV R9, RZ ;  /* 0x000000ff00097202 */ /* 0x001fcc0000000f00 */
[----:B------:R-:W3:Y:S04]  /*63f0*/  @!P5 LDG.E R9, desc[UR10][R68.64] ;  /* 0x0000000a4409d981 */ /* 0x000ee8000c1e1900 */
[----:B----4-:R0:W4:Y:S02]  /*6400*/  @!P5 LDG.E R51, desc[UR10][R66.64] ;  /* 0x0000000a4233d981 */ /* 0x010124000c1e1900 */
[----:B0-----:R-:W-:-:S04]  /*6410*/  IADD3 R66, PT, PT, R0, 0x1a8, RZ ;  /* 0x000001a800427810 */ /* 0x001fc80007ffe0ff */
[----:B------:R-:W-:Y:S02]  /*6420*/  SHF.R.S32.HI R67, RZ, 0x1f, R66 ;  /* 0x0000001fff437819 */ /* 0x000fe40000011442 */
[----:B------:R-:W-:-:S04]  /*6430*/  ISETP.GE.U32.AND P1, PT, R66, UR16, PT ;  /* 0x0000001042007c0c */ /* 0x000fc8000bf26070 */
[----:B------:R-:W-:Y:S02]  /*6440*/  ISETP.GE.AND.EX P5, PT, R67, UR17, PT, P1 ;  /* 0x0000001143007c0c */ /* 0x000fe4000bfa6310 */
[----:B------:R-:W-:-:S13]  /*6450*/  LOP3.LUT P1, RZ, R3, 0x100000, RZ, 0xc0, !PT ;  /* 0x0010000003ff7812 */ /* 0x000fda000782c0ff */
[----:B------:R0:W2:Y:S02]  /*6460*/  @!P1 LDG.E R33, desc[UR10][R14.64] ;  /* 0x0000000a0e219981 */ /* 0x0000a4000c1e1900 */
[----:B0-----:R-:W-:Y:S02]  /*6470*/  @!P5 MOV R14, R4 ;  /* 0x00000004000ed202 */ /* 0x001fe40000000f00 */
[----:B------:R-:W-:Y:S02]  /*6480*/  @!P5 MOV R15, R7 ;  /* 0x00000007000fd202 */ /* 0x000fe40000000f00 */
[----:B------:R-:W-:Y:S01]  /*6490*/  LOP3.LUT P6, RZ, R3, 0x80000, RZ, 0xc0, !PT ;  /* 0x0008000003ff7812 */ /* 0x000fe200078cc0ff */
[----:B--2---:R0:W-:Y:S02]  /*64a0*/  STL [R1+0x29c], R33 ;  /* 0x00029c2101007387 */ /* 0x0041e40000100800 */
[----:B0-----:R-:W-:-:S06]  /*64b0*/  MOV R33, RZ ;  /* 0x000000ff00217202 */ /* 0x001fcc0000000f00 */
[----:B------:R0:W2:Y:S02]  /*64c0*/  @!P1 LDG.E R33, desc[UR10][R22.64] ;  /* 0x0000000a16219981 */ /* 0x0000a4000c1e1900 */
        /* <DEDUP_REMOVED lines=22> */
[----:B----4-:R-:W-:Y:S01]  /*6630*/  MOV R67, R51 ;  /* 0x0000003300437202 */ /* 0x010fe20000000f00 */
[----:B------:R-:W-:Y:S01]  /*6640*/  HFMA2 R51, -RZ, RZ, 0, 0 ;  /* 0x00000000ff337431 */ /* 0x000fe200000001ff */
[----:B------:R-:W-:-:S04]  /*6650*/  IADD3 R18, PT, PT, R0, 0x1b0, RZ ;  /* 0x000001b000127810 */ /* 0x000fc80007ffe0ff */
[----:B------:R-:W-:Y:S01]  /*6660*/  SHF.R.S32.HI R19, RZ, 0x1f, R18 ;  /* 0x0000001fff137819 */ /* 0x000fe20000011412 */
[----:B------:R-:W4:Y:S01]  /*6670*/  @!P6 LDG.E R51, desc[UR10][R64.64] ;  /* 0x0000000a4033e981 */ /* 0x000f22000c1e1900 */
        /* <DEDUP_REMOVED lines=25> */
[----:B--2---:R-:W-:Y:S01]  /*6810*/  MOV R36, R33 ;  /* 0x0000002100247202 */ /* 0x004fe20000000f00 */
[----:B------:R-:W-:-:S10]  /*6820*/  HFMA2 R33, -RZ, RZ, 0, 0 ;  /* 0x00000000ff217431 */ /* 0x000fd400000001ff */
[----:B------:R-:W2:Y:S01]  /*6830*/  @!P6 LDG.E R33, desc[UR10][R30.64] ;  /* 0x0000000a1e21e981 */ /* 0x000ea2000c1e1900 */
[----:B------:R-:W-:-:S03]  /*6840*/  MOV R37, R32 ;  /* 0x0000002000257202 */ /* 0x000fc60000000f00 */
[----:B------:R-:W3:Y:S04]  /*6850*/  LDL.LU R32, [R1+0x720] ;  /* 0x0007200001207983 */ /* 0x000ee80000300800 */
[----:B--2---:R0:W-:Y:S04]  /*6860*/  STL [R1+0x27c], R33 ;  /* 0x00027c2101007387 */ /* 0x0041e80000100800 */
[----:B0-----:R-:W3:Y:S01]  /*6870*/  LDL.LU R33, [R1+0x71c] ;  /* 0x00071c0001217983 */ /* 0x001ee20000300800 */
[----:B------:R-:W-:Y:S01]  /*6880*/  HFMA2 R30, -RZ, RZ, 0, 0 ;  /* 0x00000000ff1e7431 */ /* 0x000fe200000001ff */
[----:B----4-:R-:W-:-:S02]  /*6890*/  MOV R31, R51 ;  /* 0x00000033001f7202 */ /* 0x010fc40000000f00 */
        /* <DEDUP_REMOVED lines=44> */
[----:B0-----:R-:W-:-:S06]  /*6b60*/  HFMA2 R30, -RZ, RZ, 0, 0 ;  /* 0x00000000ff1e7431 */ /* 0x001fcc00000001ff */
[----:B------:R-:W2:Y:S01]  /*6b70*/  @!P0 LDG.E R30, desc[UR10][R44.64] ;  /* 0x0000000a2c1e8981 */ /* 0x000ea2000c1e1900 */
[----:B------:R-:W-:Y:S02]  /*6b80*/  MOV R41, R38 ;  /* 0x0000002600297202 */ /* 0x000fe40000000f00 */
[----:B------:R-:W-:Y:S02]  /*6b90*/  IADD3 R38, PT, PT, R0, 0x1c0, RZ ;  /* 0x000001c000267810 */ /* 0x000fe40007ffe0ff */
[----:B------:R-:W-:Y:S02]  /*6ba0*/  LOP3.LUT R3, R3, 0xfffffffb, RZ, 0xc0, !PT ;  /* 0xfffffffb03037812 */ /* 0x000fe400078ec0ff */
[----:B------:R-:W-:Y:S02]  /*6bb0*/  ISETP.GE.U32.AND P1, PT, R38, UR16, PT ;  /* 0x0000001026007c0c */ /* 0x000fe4000bf26070 */
[----:B------:R-:W-:Y:S02]  /*6bc0*/  @P6 LOP3.LUT R3, R3, 0x4, RZ, 0xfc, !PT ;  /* 0x0000000403036812 */ /* 0x000fe400078efcff */
[----:B------:R-:W-:Y:S01]  /*6bd0*/  MOV R40, RZ ;  /* 0x000000ff00287202 */ /* 0x000fe20000000f00 */
[----:B--2---:R0:W-:Y:S02]  /*6be0*/  STL [R1+0x244], R30 ;  /* 0x0002441e01007387 */ /* 0x0041e40000100800 */
[----:B0-----:R-:W-:-:S04]  /*6bf0*/  SHF.R.S32.HI R30, RZ, 0x1f, R38 ;  /* 0x0000001fff1e7819 */ /* 0x001fc80000011426 */
[----:B------:R-:W-:Y:S02]  /*6c00*/  ISETP.GE.AND.EX P0, PT, R30, UR17, PT, P1 ;  /* 0x000000111e007c0c */ /* 0x000fe4000bf06310 */
[----:B------:R-:W-:-:S11]  /*6c10*/  LOP3.LUT P1, RZ, R3, 0x4000, RZ, 0xc0, !PT ;  /* 0x0000400003ff7812 */ /* 0x000fd6000782c0ff */
[----:B------:R-:W0:Y:S02]  /*6c20*/  @!P0 LDC.64 R44, c[0x0][0x3a0] ;  /* 0x0000e800ff2c8b82 */ /* 0x000e240000000a00 */
[----:B---3--:R1:W2:Y:S02]  /*6c30*/  @!P1 LDG.E R40, desc[UR10][R48.64] ;  /* 0x0000000a30289981 */ /* 0x0082a4000c1e1900 */
[----:B-1----:R-:W-:Y:S01]  /*6c40*/  MOV R49, R31 ;  /* 0x0000001f00317202 */ /* 0x002fe20000000f00 */
[----:B------:R-:W-:-:S06]  /*6c50*/  HFMA2 R31, -RZ, RZ, 0, 0 ;  /* 0x00000000ff1f7431 */ /* 0x000fcc00000001ff */
[----:B------:R1:W3:Y:S02]  /*6c60*/  @!P1 LDG.E R31, desc[UR10][R16.64] ;  /* 0x0000000a101f9981 */ /* 0x0002e4000c1e1900 */
[----:B-1----:R-:W1:Y:S01]  /*6c70*/  @!P0 LDC.64 R16, c[0x0][0x3f8] ;  /* 0x0000fe00ff108b82 */ /* 0x002e620000000a00 */
[----:B------:R-:W-:Y:S01]  /*6c80*/  MOV R48, R41 ;  /* 0x0000002900307202 */ /* 0x000fe20000000f00 */
[----:B-1----:R-:W-:-:S04]  /*6c90*/  @!P0 IMAD R30, R30, R16, RZ ;  /* 0x000000101e1e8224 */ /* 0x002fc800078e02ff */
[----:B------:R-:W-:Y:S01]  /*6ca0*/  @!P0 IMAD R17, R38, R17, R30 ;  /* 0x0000001126118224 */ /* 0x000fe200078e021e */
[----:B------:R-:W-:Y:S01]  /*6cb0*/  @!P0 MOV R30, R4 ;  /* 0x00000004001e8202 */ /* 0x000fe20000000f00 */
[----:B--2---:R1:W-:Y:S02]  /*6cc0*/  STL [R1+0x240], R40 ;  /* 0x0002402801007387 */ /* 0x0043e40000100800 */
[----:B-1----:R-:W1:Y:S02]  /*6cd0*/  @!P0 LDC.64 R40, c[0x0][0x398] ;  /* 0x0000e600ff288b82 */ /* 0x002e640000000a00 */
[----:B---3--:R2:W-:Y:S02]  /*6ce0*/  STL [R1+0x22c], R31 ;  /* 0x00022c1f01007387 */ /* 0x0085e40000100800 */
[----:B--2---:R-:W-:-:S03]  /*6cf0*/  @!P0 MOV R31, R7 ;  /* 0x00000007001f8202 */ /* 0x004fc60000000f00 */
[----:B------:R-:W-:-:S05]  /*6d00*/  @!P0 IMAD.WIDE.U32 R30, R38, R16, R30 ;  /* 0x00000010261e8225 */ /* 0x000fca00078e001e */
        /* <DEDUP_REMOVED lines=10> */
[----:B------:R-:W-:Y:S01]  /*6db0*/  LOP3.LUT P0, RZ, R2, 0x40000000, RZ, 0xc0, !PT ;  /* 0x4000000002ff7812 */ /* 0x000fe2000780c0ff */
[----:B------:R-:W-:Y:S01]  /*6dc0*/  HFMA2 R38, -RZ, RZ, 0, 0 ;  /* 0x00000000ff267431 */ /* 0x000fe200000001ff */
[----:B------:R-:W-:-:S11]  /*6dd0*/  MOV R16, RZ ;  /* 0x000000ff00107202 */ /* 0x000fd60000000f00 */
[----:B------:R0:W3:Y:S04]  /*6de0*/  @!P0 LDG.E R38, desc[UR10][R52.64] ;  /* 0x0000000a34268981 */ /* 0x0000e8000c1e1900 */
[----:B--2---:R1:W2:Y:S01]  /*6df0*/  @!P0 LDG.E R16, desc[UR10][R30.64] ;  /* 0x0000000a1e108981 */ /* 0x0042a2000c1e1900 */
[----:B0-----:R-:W-:Y:S02]  /*6e00*/  MOV R53, R48 ;  /* 0x0000003000357202 */ /* 0x001fe40000000f00 */
[----:B-1----:R-:W-:-:S04]  /*6e10*/  IADD3 R31, PT, PT, R0, 0x1c8, RZ ;  /* 0x000001c8001f7810 */ /* 0x002fc80007ffe0ff */
[----:B------:R-:W-:Y:S02]  /*6e20*/  SHF.R.S32.HI R48, RZ, 0x1f, R31 ;  /* 0x0000001fff307819 */ /* 0x000fe4000001141f */
[----:B------:R-:W-:-:S04]  /*6e30*/  ISETP.GE.U32.AND P1, PT, R31, UR16, PT ;  /* 0x000000101f007c0c */ /* 0x000fc8000bf26070 */
[----:B------:R-:W-:Y:S01]  /*6e40*/  ISETP.GE.AND.EX P0, PT, R48, UR17, PT, P1 ;  /* 0x0000001130007c0c */ /* 0x000fe2000bf06310 */
[----:B---3--:R-:W-:Y:S01]  /*6e50*/  STL [R1+0x21c], R38 ;  /* 0x00021c2601007387 */ /* 0x008fe20000100800 */
[----:B------:R-:W-:Y:S02]  /*6e60*/  LOP3.LUT P1, RZ, R3, 0x1000, RZ, 0xc0, !PT ;  /* 0x0000100003ff7812 */ /* 0x000fe4000782c0ff */
[----:B------:R-:W-:-:S11]  /*6e70*/  MOV R30, RZ ;  /* 0x000000ff001e7202 */ /* 0x000fd60000000f00 */
[----:B------:R0:W3:Y:S01]  /*6e80*/  @!P1 LDG.E R30, desc[UR10][R42.64] ;  /* 0x0000000a2a1e9981 */ /* 0x0000e2000c1e1900 */
[----:B------:R-:W-:Y:S02]  /*6e90*/  MOV R52, R49 ;  /* 0x0000003100347202 */ /* 0x000fe40000000f00 */
[----:B0-----:R-:W-:Y:S02]  /*6ea0*/  @!P0 MOV R42, R4 ;  /* 0x00000004002a8202 */ /* 0x001fe40000000f00 */
[----:B------:R-:W-:Y:S01]  /*6eb0*/  @!P0 MOV R43, R7 ;  /* 0x00000007002b8202 */ /* 0x000fe20000000f00 */
[----:B------:R-:W-:-:S06]  /*6ec0*/  HFMA2 R17, -RZ, RZ, 0, 0 ;  /* 0x00000000ff117431 */ /* 0x000fcc00000001ff */
[----:B------:R-:W4:Y:S04]  /*6ed0*/  @!P1 LDG.E R17, desc[UR10][R58.64] ;  /* 0x0000000a3a119981 */ /* 0x000f28000c1e1900 */
[----:B--2---:R-:W-:Y:S04]  /*6ee0*/  STL [R1+0x4cc], R16 ;  /* 0x0004cc1001007387 */ /* 0x004fe80000100800 */
[----:B------:R0:W-:Y:S02]  /*6ef0*/  STL [R1+0x56c], R16 ;  /* 0x00056c1001007387 */ /* 0x0001e40000100800 */
[----:B0-----:R-:W-:-:S02]  /*6f00*/  MOV R16, R39 ;  /* 0x0000002700107202 */ /* 0x001fc40000000f00 */
[----:B------:R-:W0:Y:S02]  /*6f10*/  @!P0 LDC.64 R38, c[0x0][0x3f8] ;  /* 0x0000fe00ff268b82 */ /* 0x000e240000000a00 */
        /* <DEDUP_REMOVED lines=11> */
[----:B------:R-:W2:Y:S01]  /*6fd0*/  LDL.64 R38, [R1+0x248] ;  /* 0x0002480001267983 */ /* 0x000ea20000100a00 */
[----:B------:R-:W-:-:S04]  /*6fe0*/  LOP3.LUT R3, R3, 0xfffffffe, RZ, 0xc0, !PT ;  /* 0xfffffffe03037812 */ /* 0x000fc800078ec0ff */
[----:B------:R-:W-:Y:S02]  /*6ff0*/  @P0 LOP3.LUT R3, R3, 0x1, RZ, 0xfc, !PT ;  /* 0x0000000103030812 */ /* 0x000fe400078efcff */
[----:B------:R-:W-:Y:S02]  /*7000*/  @!P0 IADD3.X R43, PT, PT, R31, R43, RZ, P1, !PT ;  /* 0x0000002b1f2b8210 */ /* 0x000fe40000ffe4ff */
[----:B------:R-:W-:Y:S01]  /*7010*/  LOP3.LUT P1, RZ, R3, 0x800, RZ, 0xc0, !PT ;  /* 0x0000080003ff7812 */ /* 0x000fe2000782c0ff */
[----:B------:R-:W-:-:S12]  /*7020*/  HFMA2 R31, -RZ, RZ, 0, 0 ;  /* 0x00000000ff1f7431 */ /* 0x000fd800000001ff */
[----:B--2---:R-:W2:Y:S04]  /*7030*/  @!P1 LDG.E R31, desc[UR10][R38.64] ;  /* 0x0000000a261f9981 */ /* 0x004ea8000c1e1900 */
[----:B---3--:R-:W-:Y:S04]  /*7040*/  STL [R1+0x4c8], R30 ;  /* 0x0004c81e01007387 */ /* 0x008fe80000100800 */
        /* <DEDUP_REMOVED lines=20> */
[----:B------:R-:W-:-:S06]  /*7190*/  CS2R R38, SRZ ;  /* 0x0000000000267805 */ /* 0x000fcc000001ff00 */
[----:B------:R0:W3:Y:S02]  /*71a0*/  @!P2 LDG.E R39, desc[UR10][R24.64] ;  /* 0x0000000a1827a981 */ /* 0x0000e4000c1e1900 */
[----:B0-----:R-:W-:-:S06]  /*71b0*/  HFMA2 R24, -RZ, RZ, 0, 0 ;  /* 0x00000000ff187431 */ /* 0x001fcc00000001ff */
[----:B------:R-:W3:Y:S04]  /*71c0*/  @!P2 LDG.E R24, desc[UR10][R54.64] ;  /* 0x0000000a3618a981 */ /* 0x000ee8000c1e1900 */
[----:B--2---:R0:W2:Y:S01]  /*71d0*/  @!P1 LDG.E R38, desc[UR10][R30.64] ;  /* 0x0000000a1e269981 */ /* 0x0040a2000c1e1900 */
[----:B------:R-:W-:-:S04]  /*71e0*/  IADD3 R58, PT, PT, R0, 0x1d0, RZ ;  /* 0x000001d0003a7810 */ /* 0x000fc80007ffe0ff */
[----:B------:R-:W-:Y:S01]  /*71f0*/  ISETP.GE.U32.AND P1, PT, R58, UR16, PT ;  /* 0x000000103a007c0c */ /* 0x000fe2000bf26070 */
[----:B----4-:R-:W-:Y:S04]  /*7200*/  STL [R1+0x4c4], R17 ;  /* 0x0004c41101007387 */ /* 0x010fe80000100800 */
[----:B------:R-:W-:Y:S01]  /*7210*/  STL [R1+0x4d0], R17 ;  /* 0x0004d01101007387 */ /* 0x000fe20000100800 */
[----:B0-----:R-:W-:Y:S02]  /*7220*/  MOV R31, R16 ;  /* 0x00000010001f7202 */ /* 0x001fe40000000f00 */
[----:B------:R-:W-:Y:S01]  /*7230*/  MOV R16, R50 ;  /* 0x0000003200107202 */ /* 0x000fe20000000f00 */
[----:B------:R-:W-:Y:S04]  /*7240*/  STL [R1+0x4d8], R17 ;  /* 0x0004d81101007387 */ /* 0x000fe80000100800 */
[----:B------:R0:W-:Y:S02]  /*7250*/  STL [R1+0x548], R17 ;  /* 0x0005481101007387 */ /* 0x0001e40000100800 */
[----:B0-----:R-:W-:-:S02]  /*7260*/  MOV R17, R51 ;  /* 0x0000003300117202 */ /* 0x001fc40000000f00 */
[----:B------:R-:W-:Y:S01]  /*7270*/  MOV R30, R53 ;  /* 0x00000035001e7202 */ /* 0x000fe20000000f00 */
[----:B---3--:R-:W-:Y:S04]  /*7280*/  STL [R1+0x4ac], R24 ;  /* 0x0004ac1801007387 */ /* 0x008fe80000100800 */
        /* <DEDUP_REMOVED lines=216> */
[----:B0-----:R-:W-:-:S06]  /*8010*/  CS2R R40, SRZ ;  /* 0x0000000000287805 */ /* 0x001fcc000001ff00 */
        /* <DEDUP_REMOVED lines=311> */
[----:B------:R-:W-:Y:S02]  /*9390*/  PRMT R54, RZ, 0x7610, R54 ;  /* 0x00007610ff367816 */ /* 0x000fe40000000036 */
[--C-:B------:R-:W-:Y:S01]  /*93a0*/  @!P5 PRMT R55, R55, 0x5410, R10.reuse ;  /* 0x000054103737d816 */ /* 0x100fe2000000000a */
        /* <DEDUP_REMOVED lines=13> */
[----:B------:R-:W-:-:S04]  /*9480*/  PRMT R52, R52, 0x5410, RZ ;  /* 0x0000541034347816 */ /* 0x000fc800000000ff */
[----:B----4-:R-:W-:-:S04]  /*9490*/  @!P0 PRMT R52, R52, 0x5410, R10 ;  /* 0x0000541034348816 */ /* 0x010fc8000000000a */
[----:B------:R-:W-:-:S04]  /*94a0*/  PRMT R52, RZ, 0x7610, R52 ;  /* 0x00007610ff347816 */ /* 0x000fc80000000034 */
[C---:B---3--:R-:W-:Y:S01]  /*94b0*/  @!P6 PRMT R52, R9.reuse, 0x7610, R52 ;  /* 0x000076100934e816 */ /* 0x048fe20000000034 */
[----:B------:R0:W-:Y:S01]  /*94c0*/  STL [R1+0x14c], R9 ;  /* 0x00014c0901007387 */ /* 0x0001e20000100800 */
[----:B--2---:R-:W-:-:S03]  /*94d0*/  @!P6 PRMT R20, R9, 0x7632, R20 ;  /* 0x000076320914e816 */ /* 0x004fc60000000014 */
[----:B0-----:R-:W2:Y:S04]  /*94e0*/  LDL.LU R9, [R1+0x6c8] ;  /* 0x0006c80001097983 */ /* 0x001ea80000300800 */
[----:B------:R0:W-:Y:S04]  /*94f0*/  STL [R1+0x138], R11 ;  /* 0x0001380b01007387 */ /* 0x0001e80000100800 */
[----:B0-----:R-:W3:Y:S01]  /*9500*/  LDL.LU R11, [R1+0x374] ;  /* 0x00037400010b7983 */ /* 0x001ee20000300800 */
[----:B------:R-:W-:Y:S02]  /*9510*/  PRMT R55, RZ, 0x7610, R55 ;  /* 0x00007610ff377816 */ /* 0x000fe40000000037 */
[----:B------:R-:W-:Y:S01]  /*9520*/  PRMT R64, RZ, 0x7610, R64 ;  /* 0x00007610ff407816 */ /* 0x000fe20000000040 */
[----:B------:R0:W-:Y:S01]  /*9530*/  STL [R1+0x144], R21 ;  /* 0x0001441501007387 */ /* 0x0001e20000100800 */
[----:B------:R-:W-:-:S02]  /*9540*/  @!P1 PRMT R55, R21, 0x7610, R55 ;  /* 0x0000761015379816 */ /* 0x000fc40000000037 */
[----:B------:R-:W-:Y:S01]  /*9550*/  @!P1 PRMT R64, R21, 0x7632, R64 ;  /* 0x0000763215409816 */ /* 0x000fe20000000040 */
[----:B------:R-:W-:Y:S04]  /*9560*/  STL.S16 [R1+0x2fa], RZ ;  /* 0x0002faff01007387 */ /* 0x000fe80000100600 */
[----:B0-----:R-:W4:Y:S01]  /*9570*/  LDL.LU R21, [R1+0x350] ;  /* 0x0003500001157983 */ /* 0x001f220000300800 */
[----:B--2---:R-:W-:-:S04]  /*9580*/  PRMT R9, RZ, 0x7610, R9 ;  /* 0x00007610ff097816 */ /* 0x004fc80000000009 */
[----:B------:R-:W-:Y:S01]  /*9590*/  PRMT R28, R9, 0x7610, R28 ;  /* 0x00007610091c7816 */ /* 0x000fe2000000001c */
[----:B------:R0:W-:Y:S04]  /*95a0*/  STL.S16 [R1+0x2f8], R9 ;  /* 0x0002f80901007387 */ /* 0x0001e80000100600 */
[----:B0-----:R-:W2:Y:S01]  /*95b0*/  LDL.S16 R9, [R1+0x2fa] ;  /* 0x0002fa0001097983 */ /* 0x001ea20000100600 */
[----:B------:R-:W-:-:S04]  /*95c0*/  PRMT R56, RZ, 0x5410, RZ ;  /* 0x00005410ff387816 */ /* 0x000fc800000000ff */
[----:B---3--:R-:W-:-:S04]  /*95d0*/  @!P5 PRMT R56, R56, 0x5410, R11 ;  /* 0x000054103838d816 */ /* 0x008fc8000000000b */
[----:B------:R-:W-:Y:S02]  /*95e0*/  @!P5 PRMT R56, R11, 0x7632, R56 ;  /* 0x000076320b38d816 */ /* 0x000fe40000000038 */
[----:B------:R-:W-:Y:S01]  /*95f0*/  LOP3.LUT P5, RZ, R2, 0x200, RZ, 0xc0, !PT ;  /* 0x0000020002ff7812 */ /* 0x000fe200078ac0ff */
[----:B------:R0:W-:Y:S04]  /*9600*/  STL [R1+0x140], R11 ;  /* 0x0001400b01007387 */ /* 0x0001e80000100800 */
[----:B0-----:R-:W3:Y:S08]  /*9610*/  LDL.LU R11, [R1+0x358] ;  /* 0x00035800010b7983 */ /* 0x001ef00000300800 */
[----:B----4-:R-:W-:-:S05]  /*9620*/  @!P5 PRMT R28, R21, 0x7610, R28 ;  /* 0x00007610151cd816 */ /* 0x010fca000000001c */
[----:B------:R0:W-:Y:S04]  /*9630*/  @!P5 STL.S16 [R1+0x2f8], R28 ;  /* 0x0002f81c0100d387 */ /* 0x0001e80000100600 */
[----:B0-----:R-:W4:Y:S01]  /*9640*/  LDL.LU R28, [R1+0x6c4] ;  /* 0x0006c400011c7983 */ /* 0x001f220000300800 */
[----:B--2---:R-:W-:-:S05]  /*9650*/  @!P5 PRMT R9, R21, 0x7632, R9 ;  /* 0x000076321509d816 */ /* 0x004fca0000000009 */
[----:B------:R0:W-:Y:S04]  /*9660*/  @!P5 STL.S16 [R1+0x2fa], R9 ;  /* 0x0002fa090100d387 */ /* 0x0001e80000100600 */
[----:B0-----:R-:W2:Y:S01]  /*9670*/  LDL.LU R9, [R1+0x6c0] ;  /* 0x0006c00001097983 */ /* 0x001ea20000300800 */
[----:B------:R-:W-:-:S04]  /*9680*/  PRMT R42, R42, 0x5410, RZ ;  /* 0x000054102a2a7816 */ /* 0x000fc800000000ff */
[----:B------:R-:W-:Y:S02]  /*9690*/  @!P0 PRMT R42, R42, 0x7610, R10 ;  /* 0x000076102a2a8816 */ /* 0x000fe4000000000a */
[----:B------:R-:W-:Y:S02]  /*96a0*/  PRMT R49, RZ, 0x7610, R49 ;  /* 0x00007610ff317816 */ /* 0x000fe40000000031 */
[----:B------:R-:W-:Y:S01]  /*96b0*/  PRMT R42, RZ, 0x7610, R42 ;  /* 0x00007610ff2a7816 */ /* 0x000fe2000000002a */
[----:B------:R0:W-:Y:S01]  /*96c0*/  STL [R1+0x48], R10 ;  /* 0x0000480a01007387 */ /* 0x0001e20000100800 */
[C---:B---3--:R-:W-:Y:S02]  /*96d0*/  @!P6 PRMT R49, R11.reuse, 0x7610, R49 ;  /* 0x000076100b31e816 */ /* 0x048fe40000000031 */
[----:B------:R-:W-:Y:S01]  /*96e0*/  @!P6 PRMT R42, R11, 0x7632, R42 ;  /* 0x000076320b2ae816 */ /* 0x000fe2000000002a */
[----:B------:R1:W-:Y:S04]  /*96f0*/  STL [R1+0x4c], R11 ;  /* 0x00004c0b01007387 */ /* 0x0003e80000100800 */
[----:B------:R3:W-:Y:S04]  /*9700*/  @!P6 STL.S16 [R1+0x296], R20 ;  /* 0x000296140100e387 */ /* 0x0007e80000100600 */
        /* <DEDUP_REMOVED lines=37> */
[----:B----4-:R-:W4:Y:S01]  /*9960*/  LDL.LU R21, [R1+0x33c] ;  /* 0x00033c0001157983 */ /* 0x010f220000300800 */
[----:B--2---:R-:W-:-:S04]  /*9970*/  PRMT R9, RZ, 0x7610, R9 ;  /* 0x00007610ff097816 */ /* 0x004fc80000000009 */
[----:B------:R-:W-:Y:S01]  /*9980*/  PRMT R28, R9, 0x7610, R28 ;  /* 0x00007610091c7816 */ /* 0x000fe2000000001c */
[----:B------:R0:W-:Y:S04]  /*9990*/  STL.S16 [R1+0x31c], R9 ;  /* 0x00031c0901007387 */ /* 0x0001e80000100600 */
[----:B------:R-:W-:Y:S04]  /*99a0*/  STL.S16 [R1+0x34c], RZ ;  /* 0x00034cff01007387 */ /* 0x000fe80000100600 */
        /* <DEDUP_REMOVED lines=35> */
[----:B0-----:R-:W4:Y:S02]  /*9be0*/  LDL.LU.S16 R20, [R1+0x344] ;  /* 0x0003440001147983 */ /* 0x001f240000300600 */
        /* <DEDUP_REMOVED lines=472> */
[----:B------:R-:W4:Y:S01]  /*b970*/  LDL.LU R16, [R1+0x2a8] ;  /* 0x0002a80001107983 */ /* 0x000f220000300800 */
[----:B------:R-:W-:-:S03]  /*b980*/  LOP3.LUT P5, RZ, R3, 0x200000, RZ, 0xc0, !PT ;  /* 0x0020000003ff7812 */ /* 0x000fc600078ac0ff */
[----:B------:R1:W-:Y:S04]  /*b990*/  @!P6 STL.S16 [R1+0x2b0], R9 ;  /* 0x0002b0090100e387 */ /* 0x0003e80000100600 */
[----:B0-----:R-:W3:Y:S04]  /*b9a0*/  LDL.LU R8, [R1+0x57c] ;  /* 0x00057c0001087983 */ /* 0x001ee80000300800 */
[----:B------:R-:W3:Y:S04]  /*b9b0*/  LDL.LU R21, [R1+0x5bc] ;  /* 0x0005bc0001157983 */ /* 0x000ee80000300800 */
[----:B------:R-:W3:Y:S04]  /*b9c0*/  LDL.LU R10, [R1+0x594] ;  /* 0x00059400010a7983 */ /* 0x000ee80000300800 */
[----:B------:R-:W3:Y:S04]  /*b9d0*/  LDL.LU R11, [R1+0x588] ;  /* 0x00058800010b7983 */ /* 0x000ee80000300800 */
[----:B------:R-:W3:Y:S01]  /*b9e0*/  LDL.LU R31, [R1+0x29c] ;  /* 0x00029c00011f7983 */ /* 0x000ee20000300800 */
[----:B--2---:R-:W-:-:S03]  /*b9f0*/  PRMT R25, RZ, 0x7610, R25 ;  /* 0x00007610ff197816 */ /* 0x004fc60000000019 */
[----:B------:R-:W-:Y:S04]  /*ba00*/  STL.S16 [R1+0x2aa], RZ ;  /* 0x0002aaff01007387 */ /* 0x000fe80000100600 */
[----:B------:R0:W-:Y:S04]  /*ba10*/  STL.S16 [R1+0x2ac], R25 ;  /* 0x0002ac1901007387 */ /* 0x0001e80000100600 */
[----:B----4-:R2:W-:Y:S04]  /*ba20*/  STL [R1+0x19c], R16 ;  /* 0x00019c1001007387 */ /* 0x0105e80000100800 */
[----:B-1----:R-:W4:Y:S01]  /*ba30*/  LDL.LU R9, [R1+0x580] ;  /* 0x0005800001097983 */ /* 0x002f220000300800 */
[----:B---3--:R-:W-:-:S03]  /*ba40*/  PRMT R8, R25, 0x7610, R8 ;  /* 0x0000761019087816 */ /* 0x008fc60000000008 */
[----:B0-----:R-:W3:Y:S01]  /*ba50*/  LDL.S16 R25, [R1+0x2ae] ;  /* 0x0002ae0001197983 */ /* 0x001ee20000100600 */
[C---:B------:R-:W-:Y:S02]  /*ba60*/  @!P6 PRMT R8, R16.reuse, 0x7610, R8 ;  /* 0x000076101008e816 */ /* 0x040fe40000000008 */
[----:B---3--:R-:W-:Y:S02]  /*ba70*/  @!P6 PRMT R25, R16, 0x7632, R25 ;  /* 0x000076321019e816 */ /* 0x008fe40000000019 */
[----:B--2---:R-:W2:Y:S04]  /*ba80*/  LDL.LU R16, [R1+0x56c] ;  /* 0x00056c0001107983 */ /* 0x004ea80000300800 */
[----:B------:R0:W-:Y:S04]  /*ba90*/  @!P6 STL.S16 [R1+0x2ae], R25 ;  /* 0x0002ae190100e387 */ /* 0x0001e80000100600 */
[----:B0-----:R-:W3:Y:S01]  /*baa0*/  LDL.LU R25, [R1+0x570] ;  /* 0x0005700001197983 */ /* 0x001ee20000300800 */
[----:B--2---:R-:W-:-:S05]  /*bab0*/  PRMT R16, RZ, 0x7610, R16 ;  /* 0x00007610ff107816 */ /* 0x004fca0000000010 */
[----:B------:R0:W-:Y:S01]  /*bac0*/  STL.S16 [R1+0x2a8], R16 ;  /* 0x0002a81001007387 */ /* 0x0001e20000100600 */
[----:B---3--:R-:W-:-:S03]  /*bad0*/  PRMT R25, R16, 0x7610, R25 ;  /* 0x0000761010197816 */ /* 0x008fc60000000019 */
[----:B0-----:R-:W2:Y:S01]  /*bae0*/  LDL.S16 R16, [R1+0x2aa] ;  /* 0x0002aa0001107983 */ /* 0x001ea20000100600 */
[----:B------:R-:W-:-:S03]  /*baf0*/  @!P5 PRMT R25, R39, 0x7610, R25 ;  /* 0x000076102719d816 */ /* 0x000fc60000000019 */
[----:B------:R0:W-:Y:S04]  /*bb00*/  @!P6 STL.S16 [R1+0x2ac], R8 ;  /* 0x0002ac080100e387 */ /* 0x0001e80000100600 */
[----:B------:R1:W-:Y:S04]  /*bb10*/  @!P5 STL.S16 [R1+0x2a8], R25 ;  /* 0x0002a8190100d387 */ /* 0x0003e80000100600 */
[----:B0-----:R-:W3:Y:S04]  /*bb20*/  LDL.LU R8, [R1+0x574] ;  /* 0x0005740001087983 */ /* 0x001ee80000300800 */
[----:B-1----:R-:W4:Y:S04]  /*bb30*/  LDL.LU R25, [R1+0x568] ;  /* 0x0005680001197983 */ /* 0x002f280000300800 */
[----:B------:R-:W-:Y:S01]  /*bb40*/  STL [R1+0xa0], R39 ;  /* 0x0000a02701007387 */ /* 0x000fe20000100800 */
[----:B--2---:R-:W-:-:S05]  /*bb50*/  @!P5 PRMT R16, R39, 0x7632, R16 ;  /* 0x000076322710d816 */ /* 0x004fca0000000010 */
[----:B------:R0:W-:Y:S04]  /*bb60*/  @!P5 STL.S16 [R1+0x2aa], R16 ;  /* 0x0002aa100100d387 */ /* 0x0001e80000100600 */
[----:B0-----:R-:W2:Y:S04]  /*bb70*/  LDL.LU R16, [R1+0x28c] ;  /* 0x00028c0001107983 */ /* 0x001ea80000300800 */
[----:B------:R-:W4:Y:S01]  /*bb80*/  LDL.LU R39, [R1+0x564] ;  /* 0x0005640001277983 */ /* 0x000f220000300800 */
[----:B---3--:R-:W-:-:S03]  /*bb90*/  PRMT R8, RZ, 0x7610, R8 ;  /* 0x00007610ff087816 */ /* 0x008fc60000000008 */
[----:B------:R-:W-:Y:S04]  /*bba0*/  STL.S16 [R1+0x2a6], RZ ;  /* 0x0002a6ff01007387 */ /* 0x000fe80000100600 */
[----:B------:R0:W-:Y:S01]  /*bbb0*/  STL.S16 [R1+0x2a4], R8 ;  /* 0x0002a40801007387 */ /* 0x0001e20000100600 */
[----:B----4-:R-:W-:-:S03]  /*bbc0*/  PRMT R39, R8, 0x7610, R39 ;  /* 0x0000761008277816 */ /* 0x010fc60000000027 */
[----:B0-----:R-:W3:Y:S01]  /*bbd0*/  LDL.S16 R8, [R1+0x2a6] ;  /* 0x0002a60001087983 */ /* 0x001ee20000100600 */
[----:B------:R-:W-:-:S03]  /*bbe0*/  @!P5 PRMT R39, R38, 0x7610, R39 ;  /* 0x000076102627d816 */ /* 0x000fc60000000027 */
[----:B------:R0:W-:Y:S01]  /*bbf0*/  STL [R1+0x1a0], R38 ;  /* 0x0001a02601007387 */ /* 0x0001e20000100800 */
[----:B---3--:R-:W-:-:S03]  /*bc00*/  @!P5 PRMT R8, R38, 0x7632, R8 ;  /* 0x000076322608d816 */ /* 0x008fc60000000008 */
[----:B0-----:R-:W3:Y:S04]  /*bc10*/  LDL.LU R38, [R1+0x55c] ;  /* 0x00055c0001267983 */ /* 0x001ee80000300800 */
[----:B------:R-:W-:Y:S01]  /*bc20*/  STL.S16 [R1+0x2a2], RZ ;  /* 0x0002a2ff01007387 */ /* 0x000fe20000100600 */
[----:B------:R-:W-:Y:S02]  /*bc30*/  LOP3.LUT P1, RZ, R3, 0x100000, RZ, 0xc0, !PT ;  /* 0x0010000003ff7812 */ /* 0x000fe4000782c0ff */
[----:B---3--:R-:W-:-:S04]  /*bc40*/  PRMT R38, RZ, 0x7610, R38 ;  /* 0x00007610ff267816 */ /* 0x008fc80000000026 */
[----:B------:R-:W-:Y:S01]  /*bc50*/  PRMT R25, R38, 0x7610, R25 ;  /* 0x0000761026197816 */ /* 0x000fe20000000019 */
[----:B------:R0:W-:Y:S04]  /*bc60*/  STL.S16 [R1+0x2a0], R38 ;  /* 0x0002a02601007387 */ /* 0x0001e80000100600 */
[----:B0-----:R-:W3:Y:S02]  /*bc70*/  LDL.S16 R38, [R1+0x2a2] ;  /* 0x0002a20001267983 */ /* 0x001ee40000100600 */
[C---:B------:R-:W-:Y:S02]  /*bc80*/  @!P1 PRMT R25, R31.reuse, 0x7610, R25 ;  /* 0x000076101f199816 */ /* 0x040fe40000000019 */
[----:B------:R0:W-:Y:S01]  /*bc90*/  STL [R1+0xa4], R31 ;  /* 0x0000a41f01007387 */ /* 0x0001e20000100800 */
[----:B---3--:R-:W-:-:S03]  /*bca0*/  @!P1 PRMT R38, R31, 0x7632, R38 ;  /* 0x000076321f269816 */ /* 0x008fc60000000026 */
[----:B0-----:R-:W3:Y:S01]  /*bcb0*/  LDL.LU R31, [R1+0x550] ;  /* 0x00055000011f7983 */ /* 0x001ee20000300800 */
[----:B------:R-:W-:-:S03]  /*bcc0*/  PRMT R9, RZ, 0x7610, R9 ;  /* 0x00007610ff097816 */ /* 0x000fc60000000009 */
[----:B------:R-:W-:Y:S04]  /*bcd0*/  STL.S16 [R1+0x29e], RZ ;  /* 0x00029eff01007387 */ /* 0x000fe80000100600 */
[----:B------:R0:W-:Y:S01]  /*bce0*/  STL.S16 [R1+0x29c], R9 ;  /* 0x00029c0901007387 */ /* 0x0001e20000100600 */
[----:B---3--:R-:W-:-:S03]  /*bcf0*/  PRMT R31, R9, 0x7610, R31 ;  /* 0x00007610091f7816 */ /* 0x008fc6000000001f */
[----:B0-----:R-:W3:Y:S01]  /*bd00*/  LDL.S16 R9, [R1+0x29e] ;  /* 0x00029e0001097983 */ /* 0x001ee20000100600 */
[----:B------:R-:W-:-:S03]  /*bd10*/  @!P1 PRMT R31, R17, 0x7610, R31 ;  /* 0x00007610111f9816 */ /* 0x000fc6000000001f */
[----:B------:R-:W-:Y:S04]  /*bd20*/  STL [R1+0x1a4], R17 ;  /* 0x0001a41101007387 */ /* 0x000fe80000100800 */
[----:B------:R0:W-:Y:S04]  /*bd30*/  @!P1 STL.S16 [R1+0x2a2], R38 ;  /* 0x0002a22601009387 */ /* 0x0001e80000100600 */
[----:B0-----:R-:W4:Y:S01]  /*bd40*/  LDL.LU R38, [R1+0x554] ;  /* 0x0005540001267983 */ /* 0x001f220000300800 */
[----:B---3--:R-:W-:-:S03]  /*bd50*/  @!P1 PRMT R9, R17, 0x7632, R9 ;  /* 0x0000763211099816 */ /* 0x008fc60000000009 */
[----:B------:R-:W3:Y:S04]  /*bd60*/  LDL.LU R17, [R1+0x548] ;  /* 0x0005480001117983 */ /* 0x000ee80000300800 */
[----:B------:R-:W-:Y:S01]  /*bd70*/  STL.S16 [R1+0x29a], RZ ;  /* 0x00029aff01007387 */ /* 0x000fe20000100600 */
[----:B------:R-:W-:Y:S02]  /*bd80*/  LOP3.LUT P0, RZ, R3, 0x80000, RZ, 0xc0, !PT ;  /* 0x0008000003ff7812 */ /* 0x000fe4000780c0ff */
[----:B---3--:R-:W-:-:S04]  /*bd90*/  PRMT R17, RZ, 0x7610, R17 ;  /* 0x00007610ff117816 */ /* 0x008fc80000000011 */
[----:B----4-:R-:W-:Y:S01]  /*bda0*/  PRMT R38, R17, 0x7610, R38 ;  /* 0x0000761011267816 */ /* 0x010fe20000000026 */
[----:B------:R0:W-:Y:S04]  /*bdb0*/  STL.S16 [R1+0x298], R17 ;  /* 0x0002981101007387 */ /* 0x0001e80000100600 */
[----:B0-----:R-:W3:Y:S02]  /*bdc0*/  LDL.S16 R17, [R1+0x29a] ;  /* 0x00029a0001117983 */ /* 0x001ee40000100600 */
[C---:B------:R-:W-:Y:S02]  /*bdd0*/  @!P0 PRMT R38, R30.reuse, 0x7610, R38 ;  /* 0x000076101e268816 */ /* 0x040fe40000000026 */
[----:B------:R-:W-:Y:S04]  /*bde0*/  STL [R1+0xa8], R30 ;  /* 0x0000a81e01007387 */ /* 0x000fe80000100800 */
[----:B------:R0:W-:Y:S04]  /*bdf0*/  @!P1 STL.S16 [R1+0x29c], R31 ;  /* 0x00029c1f01009387 */ /* 0x0001e80000100600 */
[----:B0-----:R-:W4:Y:S01]  /*be00*/  LDL.LU R31, [R1+0x54c] ;  /* 0x00054c00011f7983 */ /* 0x001f220000300800 */
[----:B---3--:R-:W-:-:S03]  /*be10*/  @!P0 PRMT R17, R30, 0x7632, R17 ;  /* 0x000076321e118816 */ /* 0x008fc60000000011 */
[----:B------:R-:W3:Y:S04]  /*be20*/  LDL.LU R30, [R1+0x540] ;  /* 0x00054000011e7983 */ /* 0x000ee80000300800 */
[----:B------:R-:W-:Y:S01]  /*be30*/  STL.S16 [R1+0x292], RZ ;  /* 0x000292ff01007387 */ /* 0x000fe20000100600 */
[----:B---3--:R-:W-:-:S04]  /*be40*/  PRMT R30, RZ, 0x7610, R30 ;  /* 0x00007610ff1e7816 */ /* 0x008fc8000000001e */
[----:B----4-:R-:W-:Y:S01]  /*be50*/  PRMT R31, R30, 0x7610, R31 ;  /* 0x000076101e1f7816 */ /* 0x010fe2000000001f */
[----:B------:R0:W-:Y:S04]  /*be60*/  STL.S16 [R1+0x290], R30 ;  /* 0x0002901e01007387 */ /* 0x0001e80000100600 */
[----:B0-----:R-:W3:Y:S01]  /*be70*/  LDL.S16 R30, [R1+0x292] ;  /* 0x00029200011e7983 */ /* 0x001ee20000100600 */
[----:B--2---:R-:W-:-:S05]  /*be80*/  @!P0 PRMT R31, R16, 0x7610, R31 ;  /* 0x00007610101f8816 */ /* 0x004fca000000001f */
[----:B------:R0:W-:Y:S04]  /*be90*/  @!P0 STL.S16 [R1+0x290], R31 ;  /* 0x0002901f01008387 */ /* 0x0001e80000100600 */
[----:B0-----:R-:W2:Y:S04]  /*bea0*/  LDL.LU R31, [R1+0x53c] ;  /* 0x00053c00011f7983 */ /* 0x001ea80000300800 */
[----:B------:R0:W-:Y:S04]  /*beb0*/  @!P1 STL.S16 [R1+0x2a0], R25 ;  /* 0x0002a01901009387 */ /* 0x0001e80000100600 */
[----:B------:R1:W-:Y:S04]  /*bec0*/  @!P0 STL.S16 [R1+0x298], R38 ;  /* 0x0002982601008387 */ /* 0x0003e80000100600 */
[----:B0-----:R-:W4:Y:S04]  /*bed0*/  LDL.LU R25, [R1+0x558] ;  /* 0x0005580001197983 */ /* 0x001f280000300800 */
[----:B-1----:R-:W2:Y:S01]  /*bee0*/  LDL.LU R38, [R1+0x544] ;  /* 0x0005440001267983 */ /* 0x002ea20000300800 */
[----:B---3--:R-:W-:-:S05]  /*bef0*/  @!P0 PRMT R30, R16, 0x7632, R30 ;  /* 0x00007632101e8816 */ /* 0x008fca000000001e */
[----:B------:R0:W-:Y:S04]  /*bf00*/  @!P0 STL.S16 [R1+0x292], R30 ;  /* 0x0002921e01008387 */ /* 0x0001e80000100600 */
[----:B0-----:R-:W3:Y:S04]  /*bf10*/  LDL.LU R30, [R1+0x538] ;  /* 0x00053800011e7983 */ /* 0x001ee80000300800 */
[----:B------:R0:W-:Y:S04]  /*bf20*/  @!P5 STL.S16 [R1+0x2a4], R39 ;  /* 0x0002a4270100d387 */ /* 0x0001e80000100600 */
[----:B------:R-:W-:Y:S04]  /*bf30*/  STL.S16 [R1+0x28e], RZ ;  /* 0x00028eff01007387 */ /* 0x000fe80000100600 */
[----:B0-----:R-:W3:Y:S01]  /*bf40*/  LDL.LU R39, [R1+0x288] ;  /* 0x0002880001277983 */ /* 0x001ee20000300800 */
[----:B----4-:R-:W-:-:S03]  /*bf50*/  PRMT R25, RZ, 0x7610, R25 ;  /* 0x00007610ff197816 */ /* 0x010fc60000000019 */
[----:B------:R-:W-:Y:S01]  /*bf60*/  STL.S16 [R1+0x28a], RZ ;  /* 0x00028aff01007387 */ /* 0x000fe20000100600 */
[----:B--2---:R-:W-:-:S03]  /*bf70*/  PRMT R38, R25, 0x7610, R38 ;  /* 0x0000761019267816 */ /* 0x004fc60000000026 */
[----:B------:R0:W-:Y:S04]  /*bf80*/  STL.S16 [R1+0x288], R25 ;  /* 0x0002881901007387 */ /* 0x0001e80000100600 */
[----:B0-----:R-:W2:Y:S01]  /*bf90*/  LDL.S16 R25, [R1+0x28a] ;  /* 0x00028a0001197983 */ /* 0x001ea20000100600 */
[----:B---3--:R-:W-:-:S04]  /*bfa0*/  PRMT R30, RZ, 0x7610, R30 ;  /* 0x00007610ff1e7816 */ /* 0x008fc8000000001e */
[----:B------:R-:W-:Y:S01]  /*bfb0*/  PRMT R31, R30, 0x7610, R31 ;  /* 0x000076101e1f7816 */ /* 0x000fe2000000001f */
[----:B------:R0:W-:Y:S04]  /*bfc0*/  STL.S16 [R1+0x28c], R30 ;  /* 0x00028c1e01007387 */ /* 0x0001e80000100600 */
[----:B0-----:R-:W3:Y:S01]  /*bfd0*/  LDL.S16 R30, [R1+0x28e] ;  /* 0x00028e00011e7983 */ /* 0x001ee20000100600 */
[----:B------:R-:W-:-:S13]  /*bfe0*/  LOP3.LUT P6, RZ, R3, 0x40000, RZ, 0xc0, !PT ;  /* 0x0004000003ff7812 */ /* 0x000fda00078cc0ff */
[----:B------:R-:W-:-:S05]  /*bff0*/  @!P6 PRMT R31, R39, 0x7610, R31 ;  /* 0x00007610271fe816 */ /* 0x000fca000000001f */
[----:B------:R0:W-:Y:S04]  /*c000*/  @!P6 STL.S16 [R1+0x28c], R31 ;  /* 0x00028c1f0100e387 */ /* 0x0001e80000100600 */
[----:B0-----:R-:W4:Y:S04]  /*c010*/  LDL.LU R31, [R1+0x534] ;  /* 0x00053400011f7983 */ /* 0x001f280000300800 */
[----:B------:R0:W-:Y:S01]  /*c020*/  @!P1 STL.S16 [R1+0x29e], R9 ;  /* 0x00029e0901009387 */ /* 0x0001e20000100600 */
[C---:B------:R-:W-:Y:S02]  /*c030*/  @!P6 PRMT R38, R24.reuse, 0x7610, R38 ;  /* 0x000076101826e816 */ /* 0x040fe40000000026 */
[----:B--2---:R-:W-:Y:S01]  /*c040*/  @!P6 PRMT R25, R24, 0x7632, R25 ;  /* 0x000076321819e816 */ /* 0x004fe20000000019 */
[----:B------:R1:W-:Y:S04]  /*c050*/  STL [R1+0x1ac], R24 ;  /* 0x0001ac1801007387 */ /* 0x0003e80000100800 */
[----:B0-----:R-:W2:Y:S04]  /*c060*/  LDL.LU R9, [R1+0x27c] ;  /* 0x00027c0001097983 */ /* 0x001ea80000300800 */
[----:B------:R-:W-:Y:S04]  /*c070*/  STL.S16 [R1+0x280], RZ ;  /* 0x000280ff01007387 */ /* 0x000fe80000100600 */
[----:B-1----:R-:W2:Y:S01]  /*c080*/  LDL.LU.S16 R24, [R1+0x280] ;  /* 0x0002800001187983 */ /* 0x002ea20000300600 */
[----:B---3--:R-:W-:-:S05]  /*c090*/  @!P6 PRMT R30, R39, 0x7632, R30 ;  /* 0x00007632271ee816 */ /* 0x008fca000000001e */
[----:B------:R0:W-:Y:S04]  /*c0a0*/  @!P6 STL.S16 [R1+0x28e], R30 ;  /* 0x00028e1e0100e387 */ /* 0x0001e80000100600 */
[----:B0-----:R-:W3:Y:S04]  /*c0b0*/  LDL.LU R30, [R1+0x530] ;  /* 0x00053000011e7983 */ /* 0x001ee80000300800 */
        /* <DEDUP_REMOVED lines=9> */
[----:B--2---:R-:W-:-:S02]  /*c150*/  @!P5 PRMT R24, R9, 0x7610, R24 ;  /* 0x000076100918d816 */ /* 0x004fc40000000018 */
[----:B------:R-:W-:Y:S01]  /*c160*/  LOP3.LUT P1, RZ, R3, 0x10000, RZ, 0xc0, !PT ;  /* 0x0001000003ff7812 */ /* 0x000fe2000782c0ff */
[----:B------:R-:W-:Y:S04]  /*c170*/  STL [R1+0xac], R39 ;  /* 0x0000ac2701007387 */ /* 0x000fe80000100800 */
[----:B------:R0:W-:Y:S04]  /*c180*/  @!P5 STL.S16 [R1+0x280], R24 ;  /* 0x000280180100d387 */ /* 0x0001e80000100600 */
[----:B------:R1:W-:Y:S04]  /*c190*/  @!P6 STL.S16 [R1+0x288], R38 ;  /* 0x000288260100e387 */ /* 0x0003e80000100600 */
[----:B------:R-:W-:Y:S04]  /*c1a0*/  STL.S16 [R1+0x346], RZ ;  /* 0x000346ff01007387 */ /* 0x000fe80000100600 */
[----:B0-----:R-:W2:Y:S04]  /*c1b0*/  LDL.LU R24, [R1+0x528] ;  /* 0x0005280001187983 */ /* 0x001ea80000300800 */
[----:B------:R-:W-:Y:S04]  /*c1c0*/  STL.S16 [R1+0x34e], RZ ;  /* 0x00034eff01007387 */ /* 0x000fe80000100600 */
[----:B------:R-:W-:Y:S04]  /*c1d0*/  STL.S16 [R1+0x352], RZ ;  /* 0x000352ff01007387 */ /* 0x000fe80000100600 */
[----:B------:R-:W-:Y:S04]  /*c1e0*/  STL [R1+0xb0], R9 ;  /* 0x0000b00901007387 */ /* 0x000fe80000100800 */
[----:B------:R-:W-:Y:S04]  /*c1f0*/  STL.S16 [R1+0x27c], RZ ;  /* 0x00027cff01007387 */ /* 0x000fe80000100600 */
[----:B------:R-:W-:Y:S04]  /*c200*/  STL.S16 [R1+0x358], RZ ;  /* 0x000358ff01007387 */ /* 0x000fe80000100600 */
[----:B------:R-:W4:Y:S01]  /*c210*/  LDL.LU R8, [R1+0x560] ;  /* 0x0005600001087983 */ /* 0x000f220000300800 */
[----:B---3--:R-:W-:-:S03]  /*c220*/  PRMT R30, R31, 0x7610, R30 ;  /* 0x000076101f1e7816 */ /* 0x008fc6000000001e */
[----:B------:R-:W-:Y:S01]  /*c230*/  STL.S16 [R1+0x27a], RZ ;  /* 0x00027aff01007387 */ /* 0x000fe20000100600 */
[----:B------:R-:W-:-:S03]  /*c240*/  @!P5 PRMT R30, R9, 0x7632, R30 ;  /* 0x00007632091ed816 */ /* 0x000fc6000000001e */
[----:B------:R-:W3:Y:S04]  /*c250*/  LDL.LU R16, [R1+0x274] ;  /* 0x0002740001107983 */ /* 0x000ee80000300800 */
[----:B------:R0:W-:Y:S04]  /*c260*/  @!P5 STL.S16 [R1+0x282], R30 ;  /* 0x0002821e0100d387 */ /* 0x0001e80000100600 */
[----:B------:R-:W3:Y:S04]  /*c270*/  LDL.LU R39, [R1+0x25c] ;  /* 0x00025c0001277983 */ /* 0x000ee80000300800 */
[----:B-1----:R-:W3:Y:S04]  /*c280*/  LDL.LU R38, [R1+0x258] ;  /* 0x0002580001267983 */ /* 0x002ee80000300800 */
[----:B0-----:R-:W2:Y:S01]  /*c290*/  LDL.LU R30, [R1+0x524] ;  /* 0x00052400011e7983 */ /* 0x001ea20000300800 */
[----:B------:R-:W-:-:S03]  /*c2a0*/  LOP3.LUT P0, RZ, R3, 0x8000, RZ, 0xc0, !PT ;  /* 0x0000800003ff7812 */ /* 0x000fc6000780c0ff */
[----:B------:R-:W3:Y:S01]  /*c2b0*/  LDL.LU R31, [R1+0x244] ;  /* 0x00024400011f7983 */ /* 0x000ee20000300800 */
[----:B------:R-:W-:-:S03]  /*c2c0*/  LOP3.LUT P6, RZ, R3, 0x4000, RZ, 0xc0, !PT ;  /* 0x0000400003ff7812 */ /* 0x000fc600078cc0ff */
[----:B------:R-:W3:Y:S01]  /*c2d0*/  LDL.LU.S16 R9, [R1+0x27c] ;  /* 0x00027c0001097983 */ /* 0x000ee20000300600 */
[----:B--2---:R-:W-:-:S04]  /*c2e0*/  PRMT R30, RZ, 0x7610, R30 ;  /* 0x00007610ff1e7816 */ /* 0x004fc8000000001e */
[----:B------:R-:W-:-:S04]  /*c2f0*/  PRMT R24, R30, 0x7610, R24 ;  /* 0x000076101e187816 */ /* 0x000fc80000000018 */
[----:B----4-:R-:W-:Y:S01]  /*c300*/  @!P5 PRMT R24, R17, 0x7632, R24 ;  /* 0x000076321118d816 */ /* 0x010fe20000000018 */
[----:B------:R-:W-:Y:S04]  /*c310*/  STL.S16 [R1+0x27e], R30 ;  /* 0x00027e1e01007387 */ /* 0x000fe80000100600 */
[----:B------:R0:W-:Y:S04]  /*c320*/  @!P5 STL.S16 [R1+0x27e], R24 ;  /* 0x00027e180100d387 */ /* 0x0001e80000100600 */
[----:B------:R-:W-:Y:S04]  /*c330*/  STL.S16 [R1+0x276], RZ ;  /* 0x000276ff01007387 */ /* 0x000fe80000100600 */
[----:B---3--:R-:W-:Y:S04]  /*c340*/  STL [R1+0x1b4], R39 ;  /* 0x0001b42701007387 */ /* 0x008fe80000100800 */
        /* <DEDUP_REMOVED lines=240> */
[----:B------:R0:W-:Y:S04]  /*d250*/  STL.S16 [R1+0x238], R22 ;  /* 0x0002381601007387 */ /* 0x0001e80000100600 */
[----:B0-----:R-:W4:Y:S01]  /*d260*/  LDL.LU R22, [R1+0x44c] ;  /* 0x00044c0001167983 */ /* 0x001f220000300800 */
[----:B------:R-:W-:-:S04]  /*d270*/  PRMT R0, RZ, 0x7610, R0 ;  /* 0x00007610ff007816 */ /* 0x000fc80000000000 */
        /* <DEDUP_REMOVED lines=43> */
[----:B------:R1:W-:Y:S04]  /*d530*/  STL.S16 [R1+0x386], R23 ;  /* 0x0003861701007387 */ /* 0x0003e80000100600 */
[----:B-1----:R-:W4:Y:S01]  /*d540*/  LDL.LU R23, [R1+0x414] ;  /* 0x0004140001177983 */ /* 0x002f220000300800 */
[----:B------:R-:W-:-:S04]  /*d550*/  PRMT R0, RZ, 0x7610, R0 ;  /* 0x00007610ff007816 */ /* 0x000fc80000000000 */
[----:B------:R-:W-:-:S05]  /*d560*/  @!P2 PRMT R0, R9, 0x7610, R0 ;  /* 0x000076100900a816 */ /* 0x000fca0000000000 */
[----:B------:R1:W-:Y:S04]  /*d570*/  STL.S16 [R1+0x3aa], R0 ;  /* 0x0003aa0001007387 */ /* 0x0003e80000100600 */
[----:B-1----:R-:W4:Y:S01]  /*d580*/  LDL.LU R0, [R1+0x3f4] ;  /* 0x0003f40001007983 */ /* 0x002f220000300800 */
[----:B------:R-:W-:Y:S02]  /*d590*/  LOP3.LUT P0, RZ, R3, 0x4, RZ, 0xc0, !PT ;  /* 0x0000000403ff7812 */ /* 0x000fe4000780c0ff */
        /* <DEDUP_REMOVED lines=20> */
[----:B------:R-:W-:Y:S02]  /*d6e0*/  PRMT R4, RZ, 0x7610, R4 ;  /* 0x00007610ff047816 */ /* 0x000fe40000000004 */
[----:B----4-:R-:W-:Y:S02]  /*d6f0*/  PRMT R0, RZ, 0x7610, R0 ;  /* 0x00007610ff007816 */ /* 0x010fe40000000000 */
        /* <DEDUP_REMOVED lines=72> */
[----:B------:R-:W2:Y:S04]  /*db80*/  @P0 LDG.E.U16 R25, desc[UR10][R2.64] ;  /* 0x0000000a02190981 */ /* 0x000ea8000c1e1500 */
[----:B------:R0:W2:Y:S04]  /*db90*/  @P0 LDG.E.U16 R24, desc[UR10][R2.64+0x2] ;  /* 0x0000020a02180981 */ /* 0x0000a8000c1e1500 */
[----:B------:R1:W-:Y:S01]  /*dba0*/  STL [R1+0x3d0], R21 ;  /* 0x0003d01501007387 */ /* 0x0003e20000100800 */
[----:B0-----:R-:W-:-:S03]  /*dbb0*/  IMAD.WIDE R2, R20, 0x2, R26 ;  /* 0x0000000214027825 */ /* 0x001fc600078e021a */
[----:B------:R0:W-:Y:S04]  /*dbc0*/  STL.S16 [R1+0x38e], R14 ;  /* 0x00038e0e01007387 */ /* 0x0001e80000100600 */
[----:B-1----:R-:W2:Y:S04]  /*dbd0*/  LDG.E.U16 R21, desc[UR10][R2.64] ;  /* 0x0000000a02157981 */ /* 0x002ea8000c1e1500 */
[----:B------:R1:W2:Y:S01]  /*dbe0*/  LDG.E.U16 R20, desc[UR10][R2.64+0x2] ;  /* 0x0000020a02147981 */ /* 0x0002a2000c1e1500 */
[----:B0-----:R-:W-:Y:S01]  /*dbf0*/  HFMA2 R14, -RZ, RZ, 0, 0 ;  /* 0x00000000ff0e7431 */ /* 0x001fe200000001ff */
[----:B------:R-:W-:-:S02]  /*dc00*/  PRMT R4, RZ, 0x7610, R4 ;  /* 0x00007610ff047816 */ /* 0x000fc40000000004 */
[----:B------:R-:W-:Y:S02]  /*dc10*/  PRMT R5, RZ, 0x7610, R5 ;  /* 0x00007610ff057816 */ /* 0x000fe40000000005 */
[----:B------:R-:W-:Y:S01]  /*dc20*/  PRMT R6, RZ, 0x7610, R6 ;  /* 0x00007610ff067816 */ /* 0x000fe20000000006 */
[----:B------:R0:W2:Y:S01]  /*dc30*/  @!P5 LDG.E R14, desc[UR10][R18.64] ;  /* 0x0000000a120ed981 */ /* 0x0000a2000c1e1900 */
[----:B-1----:R-:W-:Y:S02]  /*dc40*/  PRMT R2, RZ, 0x7610, R2 ;  /* 0x00007610ff027816 */ /* 0x002fe40000000002 */
[----:B------:R-:W-:Y:S02]  /*dc50*/  PRMT R7, RZ, 0x7610, R7 ;  /* 0x00007610ff077816 */ /* 0x000fe40000000007 */
[----:B------:R-:W-:Y:S01]  /*dc60*/  PRMT R0, RZ, 0x7610, R0 ;  /* 0x00007610ff007816 */ /* 0x000fe20000000000 */
[----:B------:R-:W-:Y:S01]  /*dc70*/  STL.S16 [R1+0x38c], R39 ;  /* 0x00038c2701007387 */ /* 0x000fe20000100600 */
[----:B------:R-:W-:-:S02]  /*dc80*/  @!P2 PRMT R2, R9, 0x7632, R2 ;  /* 0x000076320902a816 */ /* 0x000fc40000000002 */
[----:B0-----:R-:W-:Y:S02]  /*dc90*/  CS2R R18, SRZ ;  /* 0x0000000000127805 */ /* 0x001fe4000001ff00 */
[----:B------:R-:W-:Y:S01]  /*dca0*/  @!P1 PRMT R4, R17, 0x7610, R4 ;  /* 0x0000761011049816 */ /* 0x000fe20000000004 */
[----:B------:R-:W-:Y:S01]  /*dcb0*/  STL.S16 [R1+0x38a], R38 ;  /* 0x00038a2601007387 */ /* 0x000fe20000100600 */
[----:B------:R-:W-:Y:S02]  /*dcc0*/  @!P2 PRMT R5, R8, 0x7610, R5 ;  /* 0x000076100805a816 */ /* 0x000fe40000000005 */
[----:B------:R-:W-:Y:S01]  /*dcd0*/  @!P3 PRMT R6, R10, 0x7610, R6 ;  /* 0x000076100a06b816 */ /* 0x000fe20000000006 */
[----:B------:R-:W-:Y:S01]  /*dce0*/  STL.S16 [R1+0x3ae], R2 ;  /* 0x0003ae0201007387 */ /* 0x000fe20000100600 */
[C---:B------:R-:W-:Y:S02]  /*dcf0*/  @!P3 PRMT R7, R11.reuse, 0x7610, R7 ;  /* 0x000076100b07b816 */ /* 0x040fe40000000007 */
[----:B------:R-:W-:Y:S01]  /*dd00*/  @!P3 PRMT R0, R11, 0x7632, R0 ;  /* 0x000076320b00b816 */ /* 0x000fe20000000000 */
[----:B------:R-:W-:Y:S04]  /*dd10*/  STL.S16 [R1+0x390], R31 ;  /* 0x0003901f01007387 */ /* 0x000fe80000100600 */
[----:B------:R-:W2:Y:S04]  /*dd20*/  @!P6 LDG.E R18, desc[UR10][R32.64] ;  /* 0x0000000a2012e981 */ /* 0x000ea8000c1e1900 */
        /* <DEDUP_REMOVED lines=25> */
[----:B------:R0:W5:Y:S04]  /*dec0*/  LDL.S16 R38, [R1+0x294] ;  /* 0x0002940001267983 */ /* 0x0001680000100600 */
[----:B------:R0:W5:Y:S04]  /*ded0*/  LDL.S16 R31, [R1+0x210] ;  /* 0x00021000011f7983 */ /* 0x0001680000100600 */
[----:B------:R0:W5:Y:S02]  /*dee0*/  LDL.S16 R30, [R1+0x212] ;  /* 0x00021200011e7983 */ /* 0x0001640000100600 */
[----:B------:R-:W-:-:S02]  /*def0*/  MOV R2, UR28 ;  /* 0x0000001c00027c02 */ /* 0x000fc40008000f00 */
[----:B-1----:R0:W5:Y:S03]  /*df00*/  LDL.S16 R46, [R1+0x2f8] ;  /* 0x0002f800012e7983 */ /* 0x0021660000100600 */
[----:B------:R-:W-:Y:S01]  /*df10*/  FFMA.FTZ R2, -R2, UR28, R23 ;  /* 0x0000001c02027c23 */ /* 0x000fe20008010117 */
[----:B------:R0:W5:Y:S04]  /*df20*/  LDL.S16 R47, [R1+0x34c] ;  /* 0x00034c00012f7983 */ /* 0x0001680000100600 */
[----:B------:R0:W5:Y:S04]  /*df30*/  LDL.S16 R27, [R1+0x21a] ;  /* 0x00021a00011b7983 */ /* 0x0001680000100600 */
[----:B------:R0:W5:Y:S04]  /*df40*/  LDL.S16 R50, [R1+0x32a] ;  /* 0x00032a0001327983 */ /* 0x0001680000100600 */
[----:B------:R0:W5:Y:S04]  /*df50*/  LDL.S16 R51, [R1+0x328] ;  /* 0x0003280001337983 */ /* 0x0001680000100600 */
[----:B------:R0:W5:Y:S04]  /*df60*/  LDL.S16 R44, [R1+0x220] ;  /* 0x00022000012c7983 */ /* 0x0001680000100600 */
[----:B------:R0:W5:Y:S04]  /*df70*/  LDL.S16 R40, [R1+0x222] ;  /* 0x0002220001287983 */ /* 0x0001680000100600 */
[----:B------:R0:W5:Y:S04]  /*df80*/  LDL.S16 R41, [R1+0x226] ;  /* 0x0002260001297983 */ /* 0x0001680000100600 */
[----:B------:R0:W5:Y:S04]  /*df90*/  LDL.LU R4, [R1+0x404] ;  /* 0x0004040001047983 */ /* 0x0001680000300800 */
[----:B------:R0:W5:Y:S04]  /*dfa0*/  LDL.LU R5, [R1+0x3fc] ;  /* 0x0003fc0001057983 */ /* 0x0001680000300800 */
        /* <DEDUP_REMOVED lines=9> */
[----:B------:R-:W-:-:S04]  /*e040*/  PRMT R3, RZ, 0x7610, R3 ;  /* 0x00007610ff037816 */ /* 0x000fc80000000003 */
[----:B----4-:R-:W-:-:S05]  /*e050*/  @!P5 PRMT R3, R15, 0x7632, R3 ;  /* 0x000076320f03d816 */ /* 0x010fca0000000003 */
[----:B------:R1:W-:Y:S02]  /*e060*/  STL.S16 [R1+0x3c6], R3 ;  /* 0x0003c60301007387 */ /* 0x0003e40000100600 */
[----:B-1----:R-:W-:Y:S01]  /*e070*/  @P1 FADD.FTZ R3, R2, UR5 ;  /* 0x0000000502031e21 */ /* 0x002fe20008010000 */
[----:B------:R-:W-:-:S04]  /*e080*/  PRMT R2, RZ, 0x7610, R2 ;  /* 0x00007610ff027816 */ /* 0x000fc80000000002 */
[----:B--2---:R-:W-:-:S05]  /*e090*/  @!P6 PRMT R2, R19, 0x7610, R2 ;  /* 0x000076101302e816 */ /* 0x004fca0000000002 */
[----:B------:R1:W-:Y:S02]  /*e0a0*/  STL.S16 [R1+0x3ca], R2 ;  /* 0x0003ca0201007387 */ /* 0x0003e40000100600 */
[----:B-1----:R-:W-:Y:S02]  /*e0b0*/  HFMA2 R2, -RZ, RZ, 0, 0 ;  /* 0x00000000ff027431 */ /* 0x002fe400000001ff */
[----:B------:R-:W-:Y:S02]  /*e0c0*/  @P0 HADD2.F32 R2, -RZ, R25.H0_H0 ;  /* 0x20000019ff020230 */ /* 0x000fe40000004100 */
[----:B------:R0:W5:Y:S01]  /*e0d0*/  LDL.S16 R25, [R1+0x228] ;  /* 0x0002280001197983 */ /* 0x0001620000100600 */
[----:B---3--:R-:W-:-:S04]  /*e0e0*/  PRMT R0, RZ, 0x7610, R0 ;  /* 0x00007610ff007816 */ /* 0x008fc80000000000 */
[----:B------:R-:W-:-:S05]  /*e0f0*/  @!P4 PRMT R0, R12, 0x7610, R0 ;  /* 0x000076100c00c816 */ /* 0x000fca0000000000 */
[----:B------:R1:W-:Y:S04]  /*e100*/  STL.S16 [R1+0x3b8], R0 ;  /* 0x0003b80001007387 */ /* 0x0003e80000100600 */
[----:B-1----:R0:W5:Y:S01]  /*e110*/  LDL.LU R0, [R1+0x3e0] ;  /* 0x0003e00001007983 */ /* 0x0021620000300800 */
[----:B------:R-:W-:Y:S01]  /*e120*/  PRMT R22, RZ, 0x7610, R22 ;  /* 0x00007610ff167816 */ /* 0x000fe20000000016 */
[----:B------:R-:W1:Y:S01]  /*e130*/  @P1 MUFU.RSQ R3, R3 ;  /* 0x0000000300031308 */ /* 0x000e620000001400 */
[----:B------:R-:W-:Y:S01]  /*e140*/  PRMT R26, RZ, 0x7610, R26 ;  /* 0x00007610ff1a7816 */ /* 0x000fe2000000001a */
[----:B------:R2:W-:Y:S04]  /*e150*/  STL [R1+0x1e0], R28 ;  /* 0x0001e01c01007387 */ /* 0x0005e80000100800 */
[----:B------:R3:W-:Y:S04]  /*e160*/  STL [R1+0xf8], R16 ;  /* 0x0000f81001007387 */ /* 0x0007e80000100800 */
[----:B------:R4:W-:Y:S01]  /*e170*/  STL [R1+0x1f8], R17 ;  /* 0x0001f81101007387 */ /* 0x0009e20000100800 */
[----:B--2---:R-:W-:-:S03]  /*e180*/  PRMT R28, RZ, 0x7610, R28 ;  /* 0x00007610ff1c7816 */ /* 0x004fc6000000001c */
[----:B------:R2:W-:Y:S01]  /*e190*/  STL [R1+0x100], R10 ;  /* 0x0001000a01007387 */ /* 0x0005e20000100800 */
[----:B---3--:R-:W-:-:S03]  /*e1a0*/  PRMT R16, RZ, 0x7610, R16 ;  /* 0x00007610ff107816 */ /* 0x008fc60000000010 */
[----:B------:R3:W-:Y:S01]  /*e1b0*/  STL [R1+0x200], R11 ;  /* 0x0002000b01007387 */ /* 0x0007e20000100800 */
[----:B----4-:R-:W-:Y:S02]  /*e1c0*/  PRMT R17, RZ, 0x7610, R17 ;  /* 0x00007610ff117816 */ /* 0x010fe40000000011 */
[----:B--2---:R-:W-:Y:S02]  /*e1d0*/  PRMT R10, RZ, 0x7610, R10 ;  /* 0x00007610ff0a7816 */ /* 0x004fe4000000000a */
[----:B---3--:R-:W-:Y:S02]  /*e1e0*/  PRMT R11, RZ, 0x7610, R11 ;  /* 0x00007610ff0b7816 */ /* 0x008fe4000000000b */
[----:B------:R-:W-:Y:S02]  /*e1f0*/  @!P4 PRMT R22, R12, 0x7632, R22 ;  /* 0x000076320c16c816 */ /* 0x000fe40000000016 */
[C---:B------:R-:W-:Y:S02]  /*e200*/  @!P4 PRMT R17, R13.reuse, 0x7610, R17 ;  /* 0x000076100d11c816 */ /* 0x040fe40000000011 */
[----:B------:R-:W-:-:S02]  /*e210*/  @!P4 PRMT R16, R13, 0x7632, R16 ;  /* 0x000076320d10c816 */ /* 0x000fc40000000010 */
[C---:B------:R-:W-:Y:S02]  /*e220*/  @!P5 PRMT R11, R14.reuse, 0x7610, R11 ;  /* 0x000076100e0bd816 */ /* 0x040fe4000000000b */
[----:B------:R-:W-:Y:S02]  /*e230*/  @!P5 PRMT R10, R14, 0x7632, R10 ;  /* 0x000076320e0ad816 */ /* 0x000fe4000000000a */
[----:B------:R-:W-:Y:S02]  /*e240*/  @!P6 PRMT R26, R18, 0x7632, R26 ;  /* 0x00007632121ae816 */ /* 0x000fe4000000001a */
[----:B------:R-:W-:Y:S01]  /*e250*/  @!P6 PRMT R28, R19, 0x7632, R28 ;  /* 0x00007632131ce816 */ /* 0x000fe2000000001c */
[----:B------:R-:W-:Y:S04]  /*e260*/  STL [R1+0x104], R12 ;  /* 0x0001040c01007387 */ /* 0x000fe80000100800 */
[----:B------:R-:W-:Y:S04]  /*e270*/  STL.S16 [R1+0x3bc], R22 ;  /* 0x0003bc1601007387 */ /* 0x000fe80000100600 */
[----:B------:R-:W-:Y:S04]  /*e280*/  STL [R1+0x204], R13 ;  /* 0x0002040d01007387 */ /* 0x000fe80000100800 */
[----:B------:R-:W-:Y:S04]  /*e290*/  STL.S16 [R1+0x3ba], R17 ;  /* 0x0003ba1101007387 */ /* 0x000fe80000100600 */
[----:B------:R-:W-:Y:S04]  /*e2a0*/  STL.S16 [R1+0x3be], R16 ;  /* 0x0003be1001007387 */ /* 0x000fe80000100600 */
[----:B------:R-:W-:Y:S04]  /*e2b0*/  STL [R1+0x108], R14 ;  /* 0x0001080e01007387 */ /* 0x000fe80000100800 */
[----:B------:R-:W-:Y:S04]  /*e2c0*/  STL.S16 [R1+0x3c0], R11 ;  /* 0x0003c00b01007387 */ /* 0x000fe80000100600 */
[----:B------:R-:W-:Y:S04]  /*e2d0*/  STL.S16 [R1+0x3c4], R10 ;  /* 0x0003c40a01007387 */ /* 0x000fe80000100600 */
[----:B------:R-:W-:Y:S04]  /*e2e0*/  STL [R1+0x208], R15 ;  /* 0x0002080f01007387 */ /* 0x000fe80000100800 */
[----:B------:R-:W-:Y:S04]  /*e2f0*/  STL [R1+0x10c], R18 ;  /* 0x00010c1201007387 */ /* 0x000fe80000100800 */
[----:B------:R-:W-:Y:S04]  /*e300*/  STL.S16 [R1+0x3cc], R26 ;  /* 0x0003cc1a01007387 */ /* 0x000fe80000100600 */
[----:B------:R-:W-:Y:S04]  /*e310*/  STL [R1+0x20c], R19 ;  /* 0x00020c1301007387 */ /* 0x000fe80000100800 */
[----:B------:R-:W-:Y:S01]  /*e320*/  STL.S16 [R1+0x3ce], R28 ;  /* 0x0003ce1c01007387 */ /* 0x000fe20000100600 */
[----:B------:R-:W-:Y:S01]  /*e330*/  UISETP.NE.AND UP1, UPT, UR6, URZ, UPT ;  /* 0x000000ff0600728c */ /* 0x000fe2000bf25270 */
[----:B-1----:R-:W-:-:S02]  /*e340*/  @P1 R2UR UR5, R3 ;  /* 0x00000000030512ca */ /* 0x002fc400000e0000 */
[----:B------:R1:W-:Y:S04]  /*e350*/  STL [R1+0xfc], R8 ;  /* 0x0000fc0801007387 */ /* 0x0003e80000100800 */
[----:B------:R2:W-:Y:S01]  /*e360*/  STL [R1+0x1fc], R9 ;  /* 0x0001fc0901007387 */ /* 0x0005e20000100800 */
[----:B-1----:R-:W-:Y:S02]  /*e370*/  PRMT R8, RZ, 0x7610, R8 ;  /* 0x00007610ff087816 */ /* 0x002fe40000000008 */
[----:B--2---:R-:W-:Y:S02]  /*e380*/  PRMT R9, RZ, 0x7610, R9 ;  /* 0x00007610ff097816 */ /* 0x004fe40000000009 */
[----:B------:R-:W-:Y:S02]  /*e390*/  @!P6 PRMT R8, R18, 0x7610, R8 ;  /* 0x000076101208e816 */ /* 0x000fe40000000008 */
[----:B------:R-:W-:-:S02]  /*e3a0*/  @!P5 PRMT R9, R15, 0x7610, R9 ;  /* 0x000076100f09d816 */ /* 0x000fc40000000009 */
[----:B------:R-:W-:Y:S01]  /*e3b0*/  MOV R3, RZ ;  /* 0x000000ff00037202 */ /* 0x000fe20000000f00 */
[----:B------:R1:W-:Y:S01]  /*e3c0*/  STL.S16 [R1+0x3c8], R8 ;  /* 0x0003c80801007387 */ /* 0x0003e20000100600 */
[----:B------:R-:W-:-:S03]  /*e3d0*/  @P0 HADD2.F32 R3, -RZ, R24.H0_H0 ;  /* 0x20000018ff030230 */ /* 0x000fc60000004100 */
[----:B------:R2:W-:Y:S01]  /*e3e0*/  STL.S16 [R1+0x3c2], R9 ;  /* 0x0003c20901007387 */ /* 0x0005e20000100600 */
[----:B------:R-:W-:Y:S01]  /*e3f0*/  UMOV UR16, 0x3f800000 ;  /* 0x3f80000000107882 */ /* 0x000fe20000000000 */
[----:B------:R-:W-:Y:S01]  /*e400*/  @UP0 UMOV UR16, UR5 ;  /* 0x0000000500100c82 */ /* 0x000fe20008000000 */
[----:B-1----:R-:W-:Y:S02]  /*e410*/  HADD2.F32 R8, -RZ, R20.H0_H0 ;  /* 0x20000014ff087230 */ /* 0x002fe40000004100 */
[----:B--2---:R-:W-:Y:S01]  /*e420*/  HADD2.F32 R9, -RZ, R21.H0_H0 ;  /* 0x20000015ff097230 */ /* 0x004fe20000004100 */
        /* <DEDUP_REMOVED lines=1341> */
.L_x_1178:
        /* <DEDUP_REMOVED lines=560> */
[----:B0-----:R-:W-:Y:S01]  /*15b00*/  FADD.FTZ R46, R46, 1 ;  /* 0x3f8000002e2e7421 */ /* 0x001fe20000010000 */
[----:B---3--:R-:W-:Y:S02]  /*15b10*/  HADD2.F32 R55, -RZ, R7.H0_H0 ;  /* 0x20000007ff377230 */ /* 0x008fe40000004100 */
[----:B------:R-:W3:Y:S01]  /*15b20*/  LDL.S16 R7, [R1+0x32c] ;  /* 0x00032c0001077983 */ /* 0x000ee20000100600 */
[----:B--2---:R-:W-:-:S03]  /*15b30*/  HADD2.F32 R53, -RZ, R6.H0_H0 ;  /* 0x20000006ff357230 */ /* 0x004fc60000004100 */
[----:B------:R-:W2:Y:S01]  /*15b40*/  LDL.LU.S16 R6, [R1+0x32e] ;  /* 0x00032e0001067983 */ /* 0x000ea20000300600 */
        /* <DEDUP_REMOVED lines=43> */
[----:B----4-:R-:W-:Y:S02]  /*15e00*/  HADD2.F32 R56, -RZ, R4.H0_H0 ;  /* 0x20000004ff387230 */ /* 0x010fe40000004100 */
[----:B------:R-:W4:Y:S01]  /*15e10*/  LDL.LU.S16 R4, [R1+0x326] ;  /* 0x0003260001047983 */ /* 0x000f220000300600 */
[----:B------:R-:W-:-:S04]  /*15e20*/  FADD.FTZ R64, R64, -UR28 ;  /* 0x8000001c40407e21 */ /* 0x000fc80008010000 */
[----:B------:R-:W-:Y:S01]  /*15e30*/  FMUL.FTZ R64, R64, UR16 ;  /* 0x0000001040407c20 */ /* 0x000fe20008410000 */
[----:B---3--:R-:W-:Y:S02]  /*15e40*/  HADD2.F32 R58, -RZ, R7.H0_H0 ;  /* 0x20000007ff3a7230 */ /* 0x008fe40000004100 */
[----:B------:R-:W3:Y:S01]  /*15e50*/  LDL.S16 R7, [R1+0x324] ;  /* 0x0003240001077983 */ /* 0x000ee20000100600 */
        /* <DEDUP_REMOVED lines=13> */
[----:B------:R-:W-:Y:S01]  /*15f30*/  FMUL.FTZ R62, R62, UR16 ;  /* 0x000000103e3e7c20 */ /* 0x000fe20008410000 */
[----:B--2---:R-:W-:Y:S02]  /*15f40*/  HADD2.F32 R54, -RZ, R6.H0_H0 ;  /* 0x20000006ff367230 */ /* 0x004fe40000004100 */
[----:B------:R-:W2:Y:S01]  /*15f50*/  LDL.S16 R6, [R1+0x320] ;  /* 0x0003200001067983 */ /* 0x000ea20000100600 */
        /* <DEDUP_REMOVED lines=35> */
[----:B------:R-:W2:Y:S03]  /*16190*/  LDL.S16 R5, [R1+0x318] ;  /* 0x0003180001057983 */ /* 0x000ea60000100600 */
        /* <DEDUP_REMOVED lines=11> */
[----:B------:R-:W-:Y:S02]  /*16250*/  HADD2.F32 R51, -RZ, R51.H0_H0 ;  /* 0x20000033ff337230 */ /* 0x000fe40000004100 */
[----:B------:R-:W-:-:S03]  /*16260*/  FFMA.FTZ R41, R29, R32, R41 ;  /* 0x000000201d297223 */ /* 0x000fc60000010029 */
[----:B------:R-:W-:-:S04]  /*16270*/  FADD.FTZ R51, R51, -UR28 ;  /* 0x8000001c33337e21 */ /* 0x000fc80008010000 */
[----:B------:R-:W-:Y:S01]  /*16280*/  FMUL.FTZ R51, R51, UR16 ;  /* 0x0000001033337c20 */ /* 0x000fe20008410000 */
[----:B0-----:R-:W-:Y:S01]  /*16290*/  FMUL.FTZ R54, R54, R33 ;  /* 0x0000002136367220 */ /* 0x001fe20000410000 */
[----:B---3--:R-:W-:Y:S02]  /*162a0*/  HADD2.F32 R49, -RZ, R7.H0_H0 ;  /* 0x20000007ff317230 */ /* 0x008fe40000004100 */
[----:B------:R-:W3:Y:S01]  /*162b0*/  LDL.LU.S16 R7, [R1+0x322] ;  /* 0x0003220001077983 */ /* 0x000ee20000300600 */
        /* <DEDUP_REMOVED lines=19> */
[----:B------:R-:W-:Y:S02]  /*163f0*/  HADD2.F32 R50, -RZ, R50.H0_H0 ;  /* 0x20000032ff327230 */ /* 0x000fe40000004100 */
[----:B------:R-:W-:-:S03]  /*16400*/  FADD.FTZ R42, R42, R38 ;  /* 0x000000262a2a7221 */ /* 0x000fc60000010000 */
[----:B------:R-:W-:Y:S01]  /*16410*/  FADD.FTZ R50, R50, -UR28 ;  /* 0x8000001c32327e21 */ /* 0x000fe20008010000 */
[----:B------:R-:W-:-:S03]  /*16420*/  FADD.FTZ R42, R36, R42 ;  /* 0x0000002a242a7221 */ /* 0x000fc60000010000 */
[----:B------:R-:W-:Y:S01]  /*16430*/  FMUL.FTZ R50, R50, UR16 ;  /* 0x0000001032327c20 */ /* 0x000fe20008410000 */
[----:B------:R-:W-:-:S03]  /*16440*/  FADD.FTZ R42, R42, R34 ;  /* 0x000000222a2a7221 */ /* 0x000fc60000010000 */
        /* <DEDUP_REMOVED lines=11> */
[----:B------:R-:W2:Y:S01]  /*16500*/  LDL.S16 R5, [R1+0x310] ;  /* 0x0003100001057983 */ /* 0x000ea20000100600 */
[----:B------:R-:W-:Y:S01]  /*16510*/  FMUL.FTZ R65, R65, R39 ;  /* 0x0000002741417220 */ /* 0x000fe20000410000 */
[----:B---3--:R-:W-:Y:S02]  /*16520*/  HADD2.F32 R40, -RZ, R7.H0_H0 ;  /* 0x20000007ff287230 */ /* 0x008fe40000004100 */
[----:B------:R-:W3:Y:S01]  /*16530*/  LDL.LU.S16 R7, [R1+0x316] ;  /* 0x0003160001077983 */ /* 0x000ee20000300600 */
[----:B----4-:R-:W-:-:S03]  /*16540*/  HADD2.F32 R39, -RZ, R4.H0_H0 ;  /* 0x20000004ff277230 */ /* 0x010fc60000004100 */
[----:B------:R-:W4:Y:S01]  /*16550*/  LDL.LU.S16 R4, [R1+0x312] ;  /* 0x0003120001047983 */ /* 0x000f220000300600 */
[----:B------:R-:W-:Y:S01]  /*16560*/  FMUL.FTZ R57, R57, R37 ;  /* 0x0000002539397220 */ /* 0x000fe20000410000 */
[----:B--2---:R-:W-:Y:S02]  /*16570*/  HADD2.F32 R37, -RZ, R6.H0_H0 ;  /* 0x20000006ff257230 */ /* 0x004fe40000004100 */
[----:B------:R-:W2:Y:S01]  /*16580*/  LDL.S16 R6, [R1+0x30c] ;  /* 0x00030c0001067983 */ /* 0x000ea20000100600 */
[----:B------:R-:W-:Y:S01]  /*16590*/  FMUL.FTZ R53, R53, R35 ;  /* 0x0000002335357220 */ /* 0x000fe20000410000 */
[----:B------:R-:W-:Y:S02]  /*165a0*/  HADD2.F32 R38, -RZ, R5.H0_H0 ;  /* 0x20000005ff267230 */ /* 0x000fe40000004100 */
[----:B------:R-:W2:Y:S01]  /*165b0*/  LDL.S16 R5, [R1+0x308] ;  /* 0x0003080001057983 */ /* 0x000ea20000100600 */
[----:B---3--:R-:W-:-:S03]  /*165c0*/  HADD2.F32 R35, -RZ, R7.H0_H0 ;  /* 0x20000007ff237230 */ /* 0x008fc60000004100 */
[----:B------:R-:W3:Y:S01]  /*165d0*/  LDL.LU.S16 R7, [R1+0x30e] ;  /* 0x00030e0001077983 */ /* 0x000ee20000300600 */
[----:B----4-:R-:W-:-:S03]  /*165e0*/  HADD2.F32 R36, -RZ, R4.H0_H0 ;  /* 0x20000004ff247230 */ /* 0x010fc60000004100 */
[----:B------:R-:W4:Y:S01]  /*165f0*/  LDL.LU.S16 R4, [R1+0x30a] ;  /* 0x00030a0001047983 */ /* 0x000f220000300600 */
[----:B------:R-:W-:Y:S01]  /*16600*/  FADD.FTZ R33, R33, -UR28 ;  /* 0x8000001c21217e21 */ /* 0x000fe20008010000 */
[----:B------:R-:W-:Y:S01]  /*16610*/  FMUL.FTZ R48, R48, R32 ;  /* 0x0000002030307220 */ /* 0x000fe20000410000 */
[-C--:B------:R-:W-:Y:S01]  /*16620*/  FFMA.FTZ R32, R27, R30.reuse, R44 ;  /* 0x0000001e1b207223 */ /* 0x080fe2000001002c */
[----:B------:R-:W-:Y:S01]  /*16630*/  FMUL.FTZ R30, R9, R30 ;  /* 0x0000001e091e7220 */ /* 0x000fe20000410000 */
[----:B------:R-:W-:-:S03]  /*16640*/  FMUL.FTZ R44, R33, UR16 ;  /* 0x00000010212c7c20 */ /* 0x000fc60008410000 */
[----:B------:R-:W-:Y:S01]  /*16650*/  FFMA.FTZ R45, R27, R30, R45 ;  /* 0x0000001e1b2d7223 */ /* 0x000fe2000001002d */
[----:B------:R-:W-:Y:S01]  /*16660*/  FFMA.FTZ R27, R9, R44, R2 ;  /* 0x0000002c091b7223 */ /* 0x000fe20000010002 */
[----:B--2---:R-:W-:Y:S02]  /*16670*/  HADD2.F32 R34, -RZ, R6.H0_H0 ;  /* 0x20000006ff227230 */ /* 0x004fe40000004100 */
[----:B------:R-:W2:Y:S01]  /*16680*/  LDL.S16 R6, [R1+0x304] ;  /* 0x0003040001067983 */ /* 0x000ea20000100600 */
        /* <DEDUP_REMOVED lines=27> */
[----:B------:R-:W-:Y:S01]  /*16840*/  FMUL.FTZ R43, R43, R33 ;  /* 0x000000212b2b7220 */ /* 0x000fe20000410000 */
[----:B------:R-:W-:Y:S02]  /*16850*/  HADD2.F32 R33, -RZ, R5.H0_H0 ;  /* 0x20000005ff217230 */ /* 0x000fe40000004100 */
[----:B------:R-:W2:Y:S01]  /*16860*/  LDL.S16 R5, [R1+0x300] ;  /* 0x0003000001057983 */ /* 0x000ea20000100600 */
[----:B0-----:R-:W-:Y:S01]  /*16870*/  FMUL.FTZ R38, R38, R31 ;  /* 0x0000001f26267220 */ /* 0x001fe20000410000 */
[----:B------:R-:W-:-:S04]  /*16880*/  FADD.FTZ R31, -R31, 1 ;  /* 0x3f8000001f1f7421 */ /* 0x000fc80000010100 */
[----:B------:R-:W-:-:S04]  /*16890*/  FFMA.FTZ R31, R30, R31, 1 ;  /* 0x3f8000001e1f7423 */ /* 0x000fc8000001001f */
[----:B------:R-:W-:Y:S01]  /*168a0*/  FMUL.FTZ R38, R38, R31 ;  /* 0x0000001f26267220 */ /* 0x000fe20000410000 */
[----:B------:R-:W-:Y:S01]  /*168b0*/  FADD.FTZ R35, R35, -UR28 ;  /* 0x8000001c23237e21 */ /* 0x000fe20008010000 */
[-C--:B------:R-:W-:Y:S01]  /*168c0*/  FFMA.FTZ R41, R25, R28.reuse, R41 ;  /* 0x0000001c19297223 */ /* 0x080fe20000010029 */
[----:B------:R-:W-:Y:S02]  /*168d0*/  FMUL.FTZ R28, R8, R28 ;  /* 0x0000001c081c7220 */ /* 0x000fe40000410000 */
[----:B------:R-:W-:Y:S02]  /*168e0*/  FMUL.FTZ R35, R35, UR16 ;  /* 0x0000001023237c20 */ /* 0x000fe40008410000 */
[----:B------:R-:W-:Y:S01]  /*168f0*/  FFMA.FTZ R25, R25, R28, R45 ;  /* 0x0000001c19197223 */ /* 0x000fe2000001002d */
[----:B------:R-:W-:Y:S01]  /*16900*/  FADD.FTZ R42, R28, R42 ;  /* 0x0000002a1c2a7221 */ /* 0x000fe20000010000 */
[----:B------:R-:W-:-:S04]  /*16910*/  FFMA.FTZ R28, R8, R35, R3 ;  /* 0x00000023081c7223 */ /* 0x000fc80000010003 */
[----:B------:R-:W-:Y:S01]  /*16920*/  FMUL.FTZ R30, R28, -1.4426950216293334961 ;  /* 0xbfb8aa3b1c1e7820 */ /* 0x000fe20000410000 */
[----:B---3--:R-:W-:Y:S02]  /*16930*/  HADD2.F32 R31, -RZ, R7.H0_H0 ;  /* 0x20000007ff1f7230 */ /* 0x008fe40000004100 */
[----:B------:R-:W3:Y:S03]  /*16940*/  LDL.LU.S16 R7, [R1+0x306] ;  /* 0x0003060001077983 */ /* 0x000ee60000300600 */
[----:B------:R-:W0:Y:S01]  /*16950*/  MUFU.EX2 R30, R30 ;  /* 0x0000001e001e7308 */ /* 0x000e220000000800 */
[----:B------:R-:W-:Y:S01]  /*16960*/  FMUL.FTZ R67, R67, R46 ;  /* 0x0000002e43437220 */ /* 0x000fe20000410000 */
[----:B------:R-:W-:Y:S01]  /*16970*/  FFMA.FTZ R46, R23, R26, R32 ;  /* 0x0000001a172e7223 */ /* 0x000fe20000010020 */
[----:B0-----:R-:W-:Y:S01]  /*16980*/  FADD.FTZ R30, R30, 1 ;  /* 0x3f8000001e1e7421 */ /* 0x001fe20000010000 */
[----:B----4-:R-:W-:-:S02]  /*16990*/  HADD2.F32 R32, -RZ, R4.H0_H0 ;  /* 0x20000004ff207230 */ /* 0x010fc40000004100 */
[----:B------:R-:W4:Y:S03]  /*169a0*/  LDL.LU.S16 R4, [R1+0x302] ;  /* 0x0003020001047983 */ /* 0x000f260000300600 */
[----:B------:R-:W0:Y:S02]  /*169b0*/  MUFU.RCP R30, R30 ;  /* 0x0000001e001e7308 */ /* 0x000e240000001000 */
[----:B0-----:R-:W-:Y:S01]  /*169c0*/  FMUL.FTZ R36, R36, R30 ;  /* 0x0000001e24247220 */ /* 0x001fe20000410000 */
[----:B------:R-:W-:-:S04]  /*169d0*/  FADD.FTZ R30, -R30, 1 ;  /* 0x3f8000001e1e7421 */ /* 0x000fc80000010100 */
[----:B------:R-:W-:-:S04]  /*169e0*/  FFMA.FTZ R30, R28, R30, 1 ;  /* 0x3f8000001c1e7423 */ /* 0x000fc8000001001e */
[----:B------:R-:W-:Y:S01]  /*169f0*/  FMUL.FTZ R36, R36, R30 ;  /* 0x0000001e24247220 */ /* 0x000fe20000410000 */
[----:B--2---:R-:W-:Y:S02]  /*16a00*/  HADD2.F32 R30, -RZ, R6.H0_H0 ;  /* 0x20000006ff1e7230 */ /* 0x004fe40000004100 */
[----:B------:R-:W2:Y:S01]  /*16a10*/  LDL.S16 R6, [R1+0x2fc] ;  /* 0x0002fc0001067983 */ /* 0x000ea20000100600 */
[----:B------:R-:W-:Y:S01]  /*16a20*/  FADD.FTZ R34, R34, -UR28 ;  /* 0x8000001c22227e21 */ /* 0x000fe20008010000 */
[----:B------:R-:W-:Y:S01]  /*16a30*/  FADD.FTZ R45, R29, R26 ;  /* 0x0000001a1d2d7221 */ /* 0x000fe20000010000 */
[----:B------:R-:W-:Y:S02]  /*16a40*/  FMUL.FTZ R26, R9, R26 ;  /* 0x0000001a091a7220 */ /* 0x000fe40000410000 */
[----:B------:R-:W-:Y:S02]  /*16a50*/  FMUL.FTZ R34, R34, UR16 ;  /* 0x0000001022227c20 */ /* 0x000fe40008410000 */
[----:B------:R-:W-:-:S02]  /*16a60*/  FFMA.FTZ R25, R23, R26, R25 ;  /* 0x0000001a17197223 */ /* 0x000fc40000010019 */
        /* <DEDUP_REMOVED lines=11> */
[----:B------:R-:W-:Y:S02]  /*16b20*/  FFMA.FTZ R26, R8, R31, R3 ;  /* 0x0000001f081a7223 */ /* 0x000fe40000010003 */
[----:B------:R-:W-:Y:S02]  /*16b30*/  FMUL.FTZ R33, R33, R28 ;  /* 0x0000001c21217220 */ /* 0x000fe40000410000 */
[----:B------:R-:W-:Y:S01]  /*16b40*/  FMUL.FTZ R28, R26, -1.4426950216293334961 ;  /* 0xbfb8aa3b1a1c7820 */ /* 0x000fe20000410000 */
[----:B------:R-:W-:-:S05]  /*16b50*/  FADD.FTZ R42, R27, R24 ;  /* 0x000000181b2a7221 */ /* 0x000fca0000010000 */
[----:B------:R-:W0:Y:S02]  /*16b60*/  MUFU.EX2 R28, R28 ;  /* 0x0000001c001c7308 */ /* 0x000e240000000800 */
[----:B0-----:R-:W-:-:S06]  /*16b70*/  FADD.FTZ R28, R28, 1 ;  /* 0x3f8000001c1c7421 */ /* 0x001fcc0000010000 */
[----:B------:R-:W0:Y:S01]  /*16b80*/  MUFU.RCP R28, R28 ;  /* 0x0000001c001c7308 */ /* 0x000e220000001000 */
[----:B------:R-:W-:Y:S01]  /*16b90*/  FADD.FTZ R30, R30, -UR28 ;  /* 0x8000001c1e1e7e21 */ /* 0x000fe20008010000 */
[----:B------:R-:W-:Y:S02]  /*16ba0*/  HADD2.F32 R29, -RZ, R5.H0_H0 ;  /* 0x20000005ff1d7230 */ /* 0x000fe40000004100 */
[----:B------:R-:W2:Y:S01]  /*16bb0*/  LDL.S16 R5, [R1+0x2f4] ;  /* 0x0002f40001057983 */ /* 0x000ea20000100600 */
        /* <DEDUP_REMOVED lines=8> */
[----:B------:R-:W-:Y:S02]  /*16c40*/  FMUL.FTZ R26, R25, -1.4426950216293334961 ;  /* 0xbfb8aa3b191a7820 */ /* 0x000fe40000410000 */
[----:B------:R-:W-:-:S04]  /*16c50*/  FMUL.FTZ R32, R32, R28 ;  /* 0x0000001c20207220 */ /* 0x000fc80000410000 */
[----:B------:R-:W0:Y:S01]  /*16c60*/  MUFU.EX2 R26, R26 ;  /* 0x0000001a001a7308 */ /* 0x000e220000000800 */
[----:B---3--:R-:W-:Y:S02]  /*16c70*/  HADD2.F32 R27, -RZ, R7.H0_H0 ;  /* 0x20000007ff1b7230 */ /* 0x008fe40000004100 */
[----:B------:R-:W3:Y:S01]  /*16c80*/  LDL.LU.S16 R7, [R1+0x2fe] ;  /* 0x0002fe0001077983 */ /* 0x000ee20000300600 */
[----:B0-----:R-:W-:-:S06]  /*16c90*/  FADD.FTZ R26, R26, 1 ;  /* 0x3f8000001a1a7421 */ /* 0x001fcc0000010000 */
[----:B------:R-:W0:Y:S01]  /*16ca0*/  MUFU.RCP R26, R26 ;  /* 0x0000001a001a7308 */ /* 0x000e220000001000 */
[----:B----4-:R-:W-:Y:S02]  /*16cb0*/  HADD2.F32 R28, -RZ, R4.H0_H0 ;  /* 0x20000004ff1c7230 */ /* 0x010fe40000004100 */
        /* <DEDUP_REMOVED lines=30> */
[----:B------:R-:W-:Y:S02]  /*16ea0*/  HADD2.F32 R26, -RZ, R5.H0_H0 ;  /* 0x20000005ff1a7230 */ /* 0x000fe40000004100 */
[----:B------:R-:W2:Y:S03]  /*16eb0*/  LDL.S16 R5, [R1+0x2ec] ;  /* 0x0002ec0001057983 */ /* 0x000ea60000100600 */
[----:B0-----:R-:W-:Y:S01]  /*16ec0*/  FMUL.FTZ R26, R26, R23 ;  /* 0x000000171a1a7220 */ /* 0x001fe20000410000 */
[----:B------:R-:W-:-:S04]  /*16ed0*/  FADD.FTZ R23, -R23, 1 ;  /* 0x3f80000017177421 */ /* 0x000fc80000010100 */
[----:B------:R-:W-:-:S04]  /*16ee0*/  FFMA.FTZ R23, R19, R23, 1 ;  /* 0x3f80000013177423 */ /* 0x000fc80000010017 */
[----:B------:R-:W-:Y:S01]  /*16ef0*/  FMUL.FTZ R26, R26, R23 ;  /* 0x000000171a1a7220 */ /* 0x000fe20000410000 */
[----:B------:R-:W-:Y:S01]  /*16f00*/  FADD.FTZ R47, R47, R21 ;  /* 0x000000152f2f7221 */ /* 0x000fe20000010000 */
        /* <DEDUP_REMOVED lines=1080> */
[----:B------:R-:W-:Y:S01]  /*1b290*/  FADD.FTZ R23, R23, R14 ;  /* 0x0000000e17177221 */ /* 0x000fe20000010000 */
        /* <DEDUP_REMOVED lines=705> */
.L_x_1179:
        /* <DEDUP_REMOVED lines=47> */
.L_x_1181:
[----:B------:R-:W-:Y:S05]  /*1e1a0*/  BSYNC.RECONVERGENT B0 ;  /* 0x0000000000007941 */ /* 0x000fea0003800200 */
.L_x_1180:
        /* <DEDUP_REMOVED lines=37> */
.L_x_1183:
[----:B------:R-:W-:Y:S05]  /*1e400*/  BSYNC.RECONVERGENT B0 ;  /* 0x0000000000007941 */ /* 0x000fea0003800200 */
.L_x_1182:
        /* <DEDUP_REMOVED lines=38> */
.L_x_1185:
[----:B------:R-:W-:Y:S05]  /*1e670*/  BSYNC.RECONVERGENT B0 ;  /* 0x0000000000007941 */ /* 0x000fea0003800200 */
.L_x_1184:
        /* <DEDUP_REMOVED lines=30> */
.L_x_1187:
[----:B------:R-:W-:Y:S05]  /*1e860*/  BSYNC.RECONVERGENT B0 ;  /* 0x0000000000007941 */ /* 0x000fea0003800200 */
.L_x_1186:
        /* <DEDUP_REMOVED lines=34> */
.L_x_1191:
[----:B------:R-:W2:Y:S04]  /*1ea90*/  LDG.E.STRONG.GPU R12, desc[UR10][R18.64] ;  /* 0x0000000a120c7981 */ /* 0x000ea8000c1ef900 */
[----:B--2---:R-:W-:Y:S04]  /*1eaa0*/  CCTL.IVALL ;  /* 0x00000000ff00798f */ /* 0x004fe80002000000 */
[----:B------:R0:W-:Y:S01]  /*1eab0*/  STL [R1], R12 ;  /* 0x0000000c01007387 */ /* 0x0001e20000100800 */
[----:B------:R-:W-:-:S13]  /*1eac0*/  ISETP.NE.AND P0, PT, R12, UR5, PT ;  /* 0x000000050c007c0c */ /* 0x000fda000bf05270 */
[----:B0-----:R-:W-:Y:S05]  /*1ead0*/  @P0 BRA `(.L_x_1191) ;  /* 0xfffffffc00ec0947 */ /* 0x001fea000383ffff */
.L_x_1190:
[----:B------:R-:W-:Y:S05]  /*1eae0*/  BSYNC.RECONVERGENT B0 ;  /* 0x0000000000007941 */ /* 0x000fea0003800200 */
.L_x_1189:
        /* <DEDUP_REMOVED lines=15> */
.L_x_1193:
        /* <DEDUP_REMOVED lines=77> */
.L_x_1192:
        /* <DEDUP_REMOVED lines=52> */
.L_x_1194:
        /* <DEDUP_REMOVED lines=27> */
.L_x_1195:
        /* <DEDUP_REMOVED lines=12> */
.L_x_1196:
[----:B------:R-:W-:Y:S05]  /*1f660*/  BSYNC.RECONVERGENT B0 ;  /* 0x0000000000007941 */ /* 0x000fea0003800200 */
.L_x_1188:
        /* <DEDUP_REMOVED lines=17> */
.L_x_1202:
        /* <DEDUP_REMOVED lines=62> */
.L_x_1198:
[----:B------:R-:W-:Y:S05]  /*1fb60*/  BSYNC.RECONVERGENT B0 ;  /* 0x0000000000007941 */ /* 0x000fea0003800200 */
.L_x_1197:
        /* <DEDUP_REMOVED lines=23> */
.L_x_1199:
        /* <DEDUP_REMOVED lines=16> */
.L_x_1201:
[----:B------:R-:W-:Y:S05]  /*1fde0*/  BSYNC.RECONVERGENT B0 ;  /* 0x0000000000007941 */ /* 0x000fea0003800200 */
.L_x_1200:
        /* <DEDUP_REMOVED lines=10> */
.L_x_1177:
        /* <DEDUP_REMOVED lines=16> */
.L_x_1205:
[----:B------:R-:W-:Y:S05]  /*1ff90*/  BSYNC.RECONVERGENT B0 ;  /* 0x0000000000007941 */ /* 0x000fea0003800200 */
.L_x_1204:
        /* <DEDUP_REMOVED lines=11> */
.L_x_1207:
[----:B------:R-:W2:Y:S04]  /*20050*/  LDG.E.STRONG.GPU R5, desc[UR10][R2.64] ;  /* 0x0000000a02057981 */ /* 0x000ea8000c1ef900 */
[----:B--2---:R-:W-:Y:S01]  /*20060*/  CCTL.IVALL ;  /* 0x00000000ff00798f */ /* 0x004fe20002000000 */
[----:B------:R-:W-:Y:S05]  /*20070*/  YIELD ;  /* 0x0000000000007946 */ /* 0x000fea0003800000 */
[----:B------:R-:W-:-:S13]  /*20080*/  ISETP.NE.AND P0, PT, R5, R0, PT ;  /* 0x000000000500720c */ /* 0x000fda0003f05270 */
[----:B------:R-:W-:Y:S05]  /*20090*/  @P0 BRA `(.L_x_1207) ;  /* 0xfffffffc00ec0947 */ /* 0x000fea000383ffff */
.L_x_1206:
        /* <DEDUP_REMOVED lines=75> */
.L_x_1210:
        /* <DEDUP_REMOVED lines=31> */
.L_x_1209:
[----:B------:R-:W-:Y:S05]  /*20740*/  BSYNC.RECONVERGENT B0 ;  /* 0x0000000000007941 */ /* 0x000fea0003800200 */
.L_x_1208:
        /* <DEDUP_REMOVED lines=10> */
.L_x_1211:
        /* <DEDUP_REMOVED lines=87> */
.L_x_1212:
        /* <DEDUP_REMOVED lines=10> */
.L_x_4903:


//--------------------- .text._Z35group_norm_nhwc_bwd_one_pass_kernelI11Fp32IOFp32WLi64ELi112ELi448EEv26Group_norm_nhwc_bwd_params --------------------------
	.section	.text._Z35group_norm_nhwc_bwd_one_pass_kernelI11Fp32IOFp32WLi64ELi112ELi448EEv26Group_norm_nhwc_bwd_params,"ax",@progbits
	.align	128
        .global         _Z35group_norm_nhwc_bwd_one_pass_kernelI11Fp32IOFp32WLi64ELi112ELi448EEv26Group_norm_nhwc_bwd_params
        .type           _Z35group_norm_nhwc_bwd_one_pass_kernelI11Fp32IOFp32WLi64ELi112ELi448EEv26Group_norm_nhwc_bwd_params,@function
        .size           _Z35group_norm_nhwc_bwd_one_pass_kernelI11Fp32IOFp32WLi64ELi112ELi448EEv26Group_norm_nhwc_bwd_params,(.L_x_4904 - _Z35group_norm_nhwc_bwd_one_pass_kernelI11Fp32IOFp32WLi64ELi112ELi448EEv26Group_norm_nhwc_bwd_params)
        .other          _Z35group_norm_nhwc_bwd_one_pass_kernelI11Fp32IOFp32WLi64ELi112ELi448EEv26Group_norm_nhwc_bwd_params,@"STO_CUDA_ENTRY STV_DEFAULT"
_Z35group_norm_nhwc_bwd_one_pass_kernelI11Fp32IOFp32WLi64ELi112ELi448EEv26Group_norm_nhwc_bwd_params:
.text._Z35group_norm_nhwc_bwd_one_pass_kernelI11Fp32IOFp32WLi64ELi112ELi448EEv26Group_norm_nhwc_bwd_params:
        /* <DEDUP_REMOVED lines=11> */
[----:B------:R-:W0:Y:S01]  /*00b0*/  S2R R57, SR_LANEID ;  /* 0x0000000000397919 */ /* 0x000e220000000000 */
[----:B------:R-:W1:Y:S01]  /*00c0*/  LDC R58, c[0x0][0x374] ;  /* 0x0000dd00ff3a7b82 */ /* 0x000e620000000800 */
[----:B------:R-:W-:Y:S01]  /*00d0*/  HFMA2 R62, -RZ, RZ, 0, 0 ;  /* 0x00000000ff3e7431 */ /* 0x000fe200000001ff */
[----:B------:R-:W-:Y:S01]  /*00e0*/  MOV R61, R59 ;  /* 0x0000003b003d7202 */ /* 0x000fe20000000f00 */
[----:B------:R-:W-:Y:S01]  /*00f0*/  IMAD R0, R0, 0x493, RZ ;  /* 0x0000049300007824 */ /* 0x000fe200078e02ff */
[----:B------:R-:W2:Y:S04]  /*0100*/  LDCU.U8 UR11, c[0x0][0x414] ;  /* 0x00008280ff0b77ac */ /* 0x000ea80008000000 */
[----:B------:R-:W-:-:S04]  /*0110*/  SHF.R.U32.HI R63, RZ, 0x10, R0 ;  /* 0x00000010ff3f7819 */ /* 0x000fc80000011600 */
[----:B------:R-:W-:-:S05]  /*0120*/  PRMT R0, R63, 0x9910, RZ ;  /* 0x000099103f007816 */ /* 0x000fca00000000ff */
[----:B------:R-:W-:-:S05]  /*0130*/  IMAD R0, R0, 0x38, RZ ;  /* 0x0000003800007824 */ /* 0x000fca00078e02ff */
[----:B------:R-:W-:-:S04]  /*0140*/  IADD3 R0, PT, PT, RZ, -R0, RZ ;  /* 0x80000000ff007210 */ /* 0x000fc80007ffe0ff */
[----:B------:R-:W-:-:S04]  /*0150*/  PRMT R3, R0, 0x7710, RZ ;  /* 0x0000771000037816 */ /* 0x000fc800000000ff */
[----:B------:R-:W-:-:S04]  /*0160*/  IADD3 R0, PT, PT, R3, R60, RZ ;  /* 0x0000003c03007210 */ /* 0x000fc80007ffe0ff */
[----:B------:R-:W-:-:S04]  /*0170*/  SHF.L.U32 R0, R0, 0x1, RZ ;  /* 0x0000000100007819 */ /* 0x000fc800000006ff */
[----:B0-2---:R-:W-:-:S07]  /*0180*/  LOP3.LUT R56, R0, 0xffff, RZ, 0xc0, !PT ;  /* 0x0000ffff00387812 */ /* 0x005fce00078ec0ff */
.L_x_1256:
[----:B0-----:R-:W0:Y:S01]  /*0190*/  LDC R10, c[0x0][0x410] ;  /* 0x00010400ff0a7b82 */ /* 0x001e220000000800 */
[----:B------:R-:W-:Y:S01]  /*01a0*/  IABS R6, R61 ;  /* 0x0000003d00067213 */ /* 0x000fe20000000000 */
[----:B------:R-:W2:Y:S01]  /*01b0*/  LDCU.128 UR12, c[0x0][0x400] ;  /* 0x00008000ff0c77ac */ /* 0x000ea20008000c00 */
[----:B------:R-:W-:Y:S02]  /*01c0*/  ISETP.GE.AND P2, PT, R61, RZ, PT ;  /* 0x000000ff3d00720c */ /* 0x000fe40003f46270 */
[----:B------:R-:W-:Y:S02]  /*01d0*/  CS2R R52, SRZ ;  /* 0x0000000000347805 */ /* 0x000fe4000001ff00 */
[----:B------:R-:W-:Y:S01]  /*01e0*/  CS2R R50, SRZ ;  /* 0x0000000000327805 */ /* 0x000fe2000001ff00 */
[----:B------:R-:W3:Y:S01]  /*01f0*/  LDC R8, c[0x0][0x41c] ;  /* 0x00010700ff087b82 */ /* 0x000ee20000000800 */
[----:B0-----:R-:W-:-:S04]  /*0200*/  IABS R5, R10 ;  /* 0x0000000a00057213 */ /* 0x001fc80000000000 */
[----:B------:R-:W0:Y:S08]  /*0210*/  I2F.RP R0, R5 ;  /* 0x0000000500007306 */ /* 0x000e300000209400 */
[----:B0-----:R-:W0:Y:S02]  /*0220*/  MUFU.RCP R0, R0 ;  /* 0x0000000000007308 */ /* 0x001e240000001000 */
[----:B0-----:R-:W-:-:S06]  /*0230*/  IADD3 R2, PT, PT, R0, 0xffffffe, RZ ;  /* 0x0ffffffe00027810 */ /* 0x001fcc0007ffe0ff */
[----:B------:R0:W4:Y:S02]  /*0240*/  F2I.FTZ.U32.TRUNC.NTZ R3, R2 ;  /* 0x0000000200037305 */ /* 0x000124000021f000 */
[----:B0-----:R-:W-:Y:S02]  /*0250*/  MOV R2, RZ ;  /* 0x000000ff00027202 */ /* 0x001fe40000000f00 */
[----:B----4-:R-:W-:-:S05]  /*0260*/  IADD3 R4, PT, PT, RZ, -R3, RZ ;  /* 0x80000003ff047210 */ /* 0x010fca0007ffe0ff */
[----:B------:R-:W-:-:S04]  /*0270*/  IMAD R7, R4, R5, RZ ;  /* 0x0000000504077224 */ /* 0x000fc800078e02ff */
[----:B------:R-:W-:Y:S01]  /*0280*/  IMAD.HI.U32 R3, R3, R7, R2 ;  /* 0x0000000703037227 */ /* 0x000fe200078e0002 */
[----:B------:R-:W-:-:S04]  /*0290*/  LOP3.LUT R2, R61, R10, RZ, 0x3c, !PT ;  /* 0x0000000a3d027212 */ /* 0x000fc800078e3cff */
[----:B------:R-:W-:Y:S01]  /*02a0*/  ISETP.GE.AND P1, PT, R2, RZ, PT ;  /* 0x000000ff0200720c */ /* 0x000fe20003f26270 */
[----:B------:R-:W-:-:S04]  /*02b0*/  IMAD.HI.U32 R4, R3, R6, RZ ;  /* 0x0000000603047227 */ /* 0x000fc800078e00ff */
[----:B---3--:R-:W-:Y:S01]  /*02c0*/  IMAD R3, R8, UR10, R63 ;  /* 0x0000000a08037c24 */ /* 0x008fe2000f8e023f */
[----:B------:R-:W-:-:S04]  /*02d0*/  IADD3 R0, PT, PT, -R4, RZ, RZ ;  /* 0x000000ff04007210 */ /* 0x000fc80007ffe1ff */
[----:B--2---:R-:W-:Y:S01]  /*02e0*/  ISETP.GE.U32.AND P3, PT, R3, UR12, PT ;  /* 0x0000000c03007c0c */ /* 0x004fe2000bf66070 */
[----:B------:R-:W-:Y:S01]  /*02f0*/  IMAD R0, R5, R0, R6 ;  /* 0x0000000005007224 */ /* 0x000fe200078e0206 */
[----:B------:R-:W-:Y:S02]  /*0300*/  SHF.R.S32.HI R13, RZ, 0x1f, R3 ;  /* 0x0000001fff0d7819 */ /* 0x000fe40000011403 */
[----:B------:R-:W-:Y:S02]  /*0310*/  IADD3 R17, PT, PT, R3, 0x8, RZ ;  /* 0x0000000803117810 */ /* 0x000fe40007ffe0ff */
[----:B------:R-:W-:Y:S02]  /*0320*/  ISETP.GT.U32.AND P4, PT, R5, R0, PT ;  /* 0x000000000500720c */ /* 0x000fe40003f84070 */
[----:B------:R-:W-:Y:S02]  /*0330*/  ISETP.GE.AND.EX P3, PT, R13, UR13, PT, P3 ;  /* 0x0000000d0d007c0c */ /* 0x000fe4000bf66330 */
[----:B------:R-:W-:-:S02]  /*0340*/  ISETP.GE.U32.AND P5, PT, R17, UR12, PT ;  /* 0x0000000c11007c0c */ /* 0x000fc4000bfa6070 */
[----:B------:R-:W-:Y:S02]  /*0350*/  SHF.R.S32.HI R19, RZ, 0x1f, R17 ;  /* 0x0000001fff137819 */ /* 0x000fe40000011411 */
[----:B------:R-:W-:Y:S02]  /*0360*/  IADD3 R9, PT, PT, R3, 0x10, RZ ;  /* 0x0000001003097810 */ /* 0x000fe40007ffe0ff */
[----:B------:R-:W-:Y:S02]  /*0370*/  ISETP.GE.AND.EX P5, PT, R19, UR13, PT, P5 ;  /* 0x0000000d13007c0c */ /* 0x000fe4000bfa6350 */
[----:B------:R-:W-:Y:S02]  /*0380*/  SHF.R.S32.HI R25, RZ, 0x1f, R9 ;  /* 0x0000001fff197819 */ /* 0x000fe40000011409 */
[----:B------:R-:W-:Y:S01]  /*0390*/  @!P4 IADD3 R0, PT, PT, R0, -R5, RZ ;  /* 0x800000050000c210 */ /* 0x000fe20007ffe0ff */
[----:B------:R-:W0:Y:S01]  /*03a0*/  @!P3 LDC.64 R26, c[0x0][0x3f8] ;  /* 0x0000fe00ff1abb82 */ /* 0x000e220000000a00 */
[----:B------:R-:W-:-:S02]  /*03b0*/  @!P4 IADD3 R4, PT, PT, R4, 0x1, RZ ;  /* 0x000000010404c810 */ /* 0x000fc40007ffe0ff */
[CC--:B------:R-:W-:Y:S02]  /*03c0*/  ISETP.GE.U32.AND P0, PT, R0.reuse, R5.reuse, PT ;  /* 0x000000050000720c */ /* 0x0c0fe40003f06070 */
[-C--:B------:R-:W-:Y:S02]  /*03d0*/  ISETP.GT.U32.AND P6, PT, R5, R0.reuse, PT ;  /* 0x000000000500720c */ /* 0x080fe40003fc4070 */
[----:B------:R-:W-:Y:S01]  /*03e0*/  IADD3 R5, PT, PT, R0, -R5, RZ ;  /* 0x8000000500057210 */ /* 0x000fe20007ffe0ff */
[----:B------:R-:W2:Y:S01]  /*03f0*/  @!P3 LDC.64 R20, c[0x0][0x398] ;  /* 0x0000e600ff14bb82 */ /* 0x000ea20000000a00 */
[----:B------:R-:W-:Y:S02]  /*0400*/  ISETP.NE.AND P4, PT, R10, RZ, PT ;  /* 0x000000ff0a00720c */ /* 0x000fe40003f85270 */
[----:B------:R-:W-:Y:S02]  /*0410*/  SEL R0, R5, R0, !P6 ;  /* 0x0000000005007207 */ /* 0x000fe40007000000 */
[----:B------:R-:W-:-:S02]  /*0420*/  LOP3.LUT R5, RZ, R10, RZ, 0x33, !PT ;  /* 0x0000000aff057212 */ /* 0x000fc400078e33ff */
[----:B------:R-:W-:Y:S01]  /*0430*/  @!P2 IADD3 R0, PT, PT, -R0, RZ, RZ ;  /* 0x000000ff0000a210 */ /* 0x000fe20007ffe1ff */
[----:B------:R-:W3:Y:S01]  /*0440*/  @!P5 LDC.64 R22, c[0x0][0x3a0] ;  /* 0x0000e800ff16db82 */ /* 0x000ee20000000a00 */
[----:B------:R-:W-:Y:S02]  /*0450*/  @P0 IADD3 R4, PT, PT, R4, 0x1, RZ ;  /* 0x0000000104040810 */ /* 0x000fe40007ffe0ff */
[----:B------:R-:W-:Y:S02]  /*0460*/  SEL R0, R5, R0, !P4 ;  /* 0x0000000005007207 */ /* 0x000fe40006000000 */
[----:B------:R-:W-:Y:S02]  /*0470*/  @!P1 IADD3 R4, PT, PT, -R4, RZ, RZ ;  /* 0x000000ff04049210 */ /* 0x000fe40007ffe1ff */
[----:B------:R-:W-:Y:S01]  /*0480*/  IADD3 R8, PT, PT, R3, 0x18, RZ ;  /* 0x0000001803087810 */ /* 0x000fe20007ffe0ff */
[----:B------:R-:W-:Y:S01]  /*0490*/  IMAD R11, R0, 0x70, RZ ;  /* 0x00000070000b7824 */ /* 0x000fe200078e02ff */
[----:B------:R-:W-:-:S02]  /*04a0*/  SEL R7, R5, R4, !P4 ;  /* 0x0000000405077207 */ /* 0x000fc40006000000 */
[----:B------:R-:W4:Y:S01]  /*04b0*/  @!P5 LDC.64 R4, c[0x0][0x3f8] ;  /* 0x0000fe00ff04db82 */ /* 0x000f220000000a00 */
[----:B------:R-:W-:Y:S02]  /*04c0*/  ISETP.GE.U32.AND P4, PT, R9, UR12, PT ;  /* 0x0000000c09007c0c */ /* 0x000fe4000bf86070 */
[----:B------:R-:W-:Y:S02]  /*04d0*/  IADD3 R66, P0, PT, R11, R56, RZ ;  /* 0x000000380b427210 */ /* 0x000fe40007f1e0ff */
[----:B------:R-:W-:Y:S02]  /*04e0*/  ISETP.GE.AND.EX P4, PT, R25, UR13, PT, P4 ;  /* 0x0000000d19007c0c */ /* 0x000fe4000bf86340 */
[----:B------:R-:W-:Y:S02]  /*04f0*/  SHF.R.S32.HI R2, RZ, 0x1f, R7 ;  /* 0x0000001fff027819 */ /* 0x000fe40000011407 */
[----:B------:R-:W-:Y:S02]  /*0500*/  LEA.HI.X.SX32 R67, R11, RZ, 0x1, P0 ;  /* 0x000000ff0b437211 */ /* 0x000fe400000f0eff */
[----:B------:R-:W1:Y:S01]  /*0510*/  @!P3 LDC.64 R10, c[0x0][0x3a0] ;  /* 0x0000e800ff0abb82 */ /* 0x000e620000000a00 */
[----:B------:R-:W-:Y:S01]  /*0520*/  IMAD R2, R2, UR14, RZ ;  /* 0x0000000e02027c24 */ /* 0x000fe2000f8e02ff */
[----:B------:R-:W-:Y:S01]  /*0530*/  ISETP.GE.U32.AND P0, PT, R8, UR12, PT ;  /* 0x0000000c08007c0c */ /* 0x000fe2000bf06070 */
[----:B------:R-:W-:Y:S01]  /*0540*/  IMAD.WIDE.U32 R66, R7, UR14, R66 ;  /* 0x0000000e07427c25 */ /* 0x000fe2000f8e0042 */
[----:B------:R-:W-:-:S03]  /*0550*/  SHF.R.S32.HI R31, RZ, 0x1f, R8 ;  /* 0x0000001fff1f7819 */ /* 0x000fc60000011408 */
[----:B------:R-:W-:Y:S01]  /*0560*/  IMAD R69, R7, UR15, R2 ;  /* 0x0000000f07457c24 */ /* 0x000fe2000f8e0202 */
[----:B------:R-:W2:Y:S01]  /*0570*/  @!P4 LDC.64 R14, c[0x0][0x3f8] ;  /* 0x0000fe00ff0ecb82 */ /* 0x000ea20000000a00 */
[----:B0-----:R-:W-:Y:S01]  /*0580*/  @!P3 IMAD R2, R13, R26, RZ ;  /* 0x0000001a0d02b224 */ /* 0x001fe200078e02ff */
[----:B------:R-:W-:Y:S02]  /*0590*/  @!P3 MOV R68, R66 ;  /* 0x000000420044b202 */ /* 0x000fe40000000f00 */
[----:B------:R-:W-:Y:S01]  /*05a0*/  IADD3 R69, PT, PT, R67, R69, RZ ;  /* 0x0000004543457210 */ /* 0x000fe20007ffe0ff */
[----:B------:R-:W-:Y:S01]  /*05b0*/  @!P3 IMAD R27, R3, R27, R2 ;  /* 0x0000001b031bb224 */ /* 0x000fe200078e0202 */
[----:B------:R-:W-:Y:S01]  /*05c0*/  ISETP.GE.AND.EX P0, PT, R31, UR13, PT, P0 ;  /* 0x0000000d1f007c0c */ /* 0x000fe2000bf06300 */
[----:B----4-:R-:W-:Y:S01]  /*05d0*/  @!P5 IMAD R2, R19, R4, RZ ;  /* 0x000000041302d224 */ /* 0x010fe200078e02ff */
[----:B------:R-:W-:Y:S01]  /*05e0*/  @!P5 MOV R12, R66 ;  /* 0x00000042000cd202 */ /* 0x000fe20000000f00 */
[----:B------:R-:W0:Y:S01]  /*05f0*/  @!P5 LDC.64 R18, c[0x0][0x398] ;  /* 0x0000e600ff12db82 */ /* 0x000e220000000a00 */
[----:B------:R-:W-:Y:S01]  /*0600*/  @!P5 MOV R13, R69 ;  /* 0x00000045000dd202 */ /* 0x000fe20000000f00 */
[----:B------:R-:W-:Y:S01]  /*0610*/  @!P3 IMAD.WIDE.U32 R6, R3, R26, R68 ;  /* 0x0000001a0306b225 */ /* 0x000fe200078e0044 */
[----:B------:R-:W-:-:S03]  /*0620*/  @!P4 MOV R16, R66 ;  /* 0x000000420010c202 */ /* 0x000fc60000000f00 */
[----:B------:R-:W-:Y:S01]  /*0630*/  @!P5 IMAD R29, R17, R5, R2 ;  /* 0x00000005111dd224 */ /* 0x000fe200078e0202 */
[----:B------:R-:W-:Y:S01]  /*0640*/  IADD3 R2, PT, PT, R3, 0x20, RZ ;  /* 0x0000002003027810 */ /* 0x000fe20007ffe0ff */
[----:B------:R-:W-:Y:S01]  /*0650*/  @!P5 IMAD.WIDE.U32 R4, R17, R4, R12 ;  /* 0x000000041104d225 */ /* 0x000fe200078e000c */
[----:B------:R-:W-:Y:S02]  /*0660*/  @!P3 IADD3 R13, PT, PT, R7, R27, RZ ;  /* 0x0000001b070db210 */ /* 0x000fe40007ffe0ff */
[----:B------:R-:W-:Y:S02]  /*0670*/  ISETP.GE.U32.AND P1, PT, R2, UR12, PT ;  /* 0x0000000c02007c0c */ /* 0x000fe4000bf26070 */
[C---:B------:R-:W-:Y:S02]  /*0680*/  @!P3 SHF.L.U64.HI R26, R6.reuse, 0x2, R13 ;  /* 0x00000002061ab819 */ /* 0x040fe4000001020d */
[----:B------:R-:W-:Y:S01]  /*0690*/  SHF.R.S32.HI R27, RZ, 0x1f, R2 ;  /* 0x0000001fff1b7819 */ /* 0x000fe20000011402 */
[----:B------:R-:W4:Y:S01]  /*06a0*/  @!P0 LDC.64 R12, c[0x0][0x3f8] ;  /* 0x0000fe00ff0c8b82 */ /* 0x000f220000000a00 */
[----:B------:R-:W-:Y:S01]  /*06b0*/  @!P3 SHF.L.U32 R7, R6, 0x2, RZ ;  /* 0x000000020607b819 */ /* 0x000fe200000006ff */
[----:B--2---:R-:W-:Y:S01]  /*06c0*/  @!P4 IMAD R6, R25, R14, RZ ;  /* 0x0000000e1906c224 */ /* 0x004fe200078e02ff */
[----:B------:R-:W-:-:S02]  /*06d0*/  @!P5 IADD3 R5, PT, PT, R5, R29, RZ ;  /* 0x0000001d0505d210 */ /* 0x000fc40007ffe0ff */
[----:B------:R-:W-:Y:S01]  /*06e0*/  ISETP.GE.AND.EX P1, PT, R27, UR13, PT, P1 ;  /* 0x0000000d1b007c0c */ /* 0x000fe2000bf26310 */
[----:B------:R-:W-:Y:S01]  /*06f0*/  @!P4 IMAD R29, R9, R15, R6 ;  /* 0x0000000f091dc224 */ /* 0x000fe200078e0206 */
[C---:B-1----:R-:W-:Y:S02]  /*0700*/  @!P3 IADD3 R10, P6, PT, R7.reuse, R10, RZ ;  /* 0x0000000a070ab210 */ /* 0x042fe40007fde0ff */
[----:B------:R-:W-:Y:S02]  /*0710*/  @!P3 IADD3 R20, P2, PT, R7, R20, RZ ;  /* 0x000000140714b210 */ /* 0x000fe40007f5e0ff */
[C---:B------:R-:W-:Y:S01]  /*0720*/  @!P5 SHF.L.U32 R25, R4.reuse, 0x2, RZ ;  /* 0x000000020419d819 */ /* 0x040fe200000006ff */
[----:B------:R-:W1:Y:S01]  /*0730*/  @!P4 LDC.64 R6, c[0x0][0x398] ;  /* 0x0000e600ff06cb82 */ /* 0x000e620000000a00 */
[----:B------:R-:W-:Y:S02]  /*0740*/  @!P5 SHF.L.U64.HI R24, R4, 0x2, R5 ;  /* 0x000000020418d819 */ /* 0x000fe40000010205 */
[----:B------:R-:W-:-:S02]  /*0750*/  @!P3 IADD3.X R11, PT, PT, R26, R11, RZ, P6, !PT ;  /* 0x0000000b1a0bb210 */ /* 0x000fc400037fe4ff */
[----:B------:R-:W-:Y:S02]  /*0760*/  @!P3 IADD3.X R21, PT, PT, R26, R21, RZ, P2, !PT ;  /* 0x000000151a15b210 */ /* 0x000fe400017fe4ff */
[C---:B---3--:R-:W-:Y:S01]  /*0770*/  @!P5 IADD3 R22, P6, PT, R25.reuse, R22, RZ ;  /* 0x000000161916d210 */ /* 0x048fe20007fde0ff */
[----:B------:R-:W2:Y:S01]  /*0780*/  @!P4 LDC.64 R4, c[0x0][0x3a0] ;  /* 0x0000e800ff04cb82 */ /* 0x000ea20000000a00 */
[----:B0-----:R-:W-:Y:S01]  /*0790*/  @!P5 IADD3 R18, P2, PT, R25, R18, RZ ;  /* 0x000000121912d210 */ /* 0x001fe20007f5e0ff */
[----:B------:R-:W5:Y:S01]  /*07a0*/  @!P3 LDG.E.64 R52, desc[UR8][R10.64] ;  /* 0x000000080a34b981 */ /* 0x000f62000c1e1b00 */
[----:B------:R-:W-:Y:S01]  /*07b0*/  @!P4 MOV R17, R69 ;  /* 0x000000450011c202 */ /* 0x000fe20000000f00 */
[----:B----4-:R-:W-:Y:S01]  /*07c0*/  @!P0 IMAD R31, R31, R12, RZ ;  /* 0x0000000c1f1f8224 */ /* 0x010fe200078e02ff */
[C---:B------:R-:W-:Y:S01]  /*07d0*/  @!P5 IADD3.X R23, PT, PT, R24.reuse, R23, RZ, P6, !PT ;  /* 0x000000171817d210 */ /* 0x040fe200037fe4ff */
[----:B------:R0:W5:Y:S01]  /*07e0*/  @!P3 LDG.E.64 R50, desc[UR8][R20.64] ;  /* 0x000000081432b981 */ /* 0x000162000c1e1b00 */
[----:B------:R-:W-:Y:S01]  /*07f0*/  @!P5 IADD3.X R19, PT, PT, R24, R19, RZ, P2, !PT ;  /* 0x000000131813d210 */ /* 0x000fe200017fe4ff */
[----:B------:R-:W-:Y:S01]  /*0800*/  @!P4 IMAD.WIDE.U32 R14, R9, R14, R16 ;  /* 0x0000000e090ec225 */ /* 0x000fe200078e0010 */
[----:B------:R-:W3:Y:S01]  /*0810*/  @!P1 LDC.64 R24, c[0x0][0x3f8] ;  /* 0x0000fe00ff189b82 */ /* 0x000ee20000000a00 */
[----:B------:R-:W-:-:S02]  /*0820*/  IADD3 R9, PT, PT, R3, 0x28, RZ ;  /* 0x0000002803097810 */ /* 0x000fc40007ffe0ff */
[----:B------:R-:W-:Y:S01]  /*0830*/  @!P0 IMAD R13, R8, R13, R31 ;  /* 0x0000000d080d8224 */ /* 0x000fe200078e021f */
[----:B------:R-:W-:Y:S02]  /*0840*/  @!P4 IADD3 R15, PT, PT, R15, R29, RZ ;  /* 0x0000001d0f0fc210 */ /* 0x000fe40007ffe0ff */
[----:B------:R-:W-:Y:S02]  /*0850*/  ISETP.GE.U32.AND P6, PT, R9, UR12, PT ;  /* 0x0000000c09007c0c */ /* 0x000fe4000bfc6070 */
[----:B------:R-:W-:Y:S01]  /*0860*/  SHF.R.S32.HI R29, RZ, 0x1f, R9 ;  /* 0x0000001fff1d7819 */ /* 0x000fe20000011409 */
[----:B------:R-:W4:Y:S01]  /*0870*/  @!P0 LDC.64 R16, c[0x0][0x398] ;  /* 0x0000e600ff108b82 */ /* 0x000f220000000a00 */
[----:B------:R-:W-:Y:S02]  /*0880*/  @!P4 SHF.L.U32 R33, R14, 0x2, RZ ;  /* 0x000000020e21c819 */ /* 0x000fe400000006ff */
[----:B------:R-:W-:Y:S02]  /*0890*/  ISETP.GE.AND.EX P2, PT, R29, UR13, PT, P6 ;  /* 0x0000000d1d007c0c */ /* 0x000fe4000bf46360 */
[----:B------:R-:W-:-:S02]  /*08a0*/  @!P0 MOV R30, R66 ;  /* 0x00000042001e8202 */ /* 0x000fc40000000f00 */
[----:B------:R-:W-:Y:S01]  /*08b0*/  @!P0 MOV R31, R69 ;  /* 0x00000045001f8202 */ /* 0x000fe20000000f00 */
[----:B0-----:R-:W0:Y:S01]  /*08c0*/  @!P1 LDC.64 R20, c[0x0][0x3a0] ;  /* 0x0000e800ff149b82 */ /* 0x001e220000000a00 */
[----:B------:R-:W-:Y:S02]  /*08d0*/  @!P4 SHF.L.U64.HI R26, R14, 0x2, R15 ;  /* 0x000000020e1ac819 */ /* 0x000fe4000001020f */
[----:B--2---:R-:W-:Y:S01]  /*08e0*/  @!P4 IADD3 R4, P6, PT, R33, R4, RZ ;  /* 0x000000042104c210 */ /* 0x004fe20007fde0ff */
[----:B------:R-:W-:-:S03]  /*08f0*/  @!P0 IMAD.WIDE.U32 R30, R8, R12, R30 ;  /* 0x0000000c081e8225 */ /* 0x000fc600078e001e */
[----:B------:R-:W-:Y:S01]  /*0900*/  @!P4 IADD3.X R5, PT, PT, R26, R5, RZ, P6, !PT ;  /* 0x000000051a05c210 */ /* 0x000fe200037fe4ff */
[----:B---3--:R-:W-:Y:S01]  /*0910*/  @!P1 IMAD R27, R27, R24, RZ ;  /* 0x000000181b1b9224 */ /* 0x008fe200078e02ff */
[----:B-1----:R-:W-:Y:S01]  /*0920*/  @!P4 IADD3 R6, P6, PT, R33, R6, RZ ;  /* 0x000000062106c210 */ /* 0x002fe20007fde0ff */
[----:B------:R-:W1:Y:S01]  /*0930*/  @!P0 LDC.64 R14, c[0x0][0x3a0] ;  /* 0x0000e800ff0e8b82 */ /* 0x000e620000000a00 */
[----:B------:R-:W-:Y:S02]  /*0940*/  @!P0 IADD3 R33, PT, PT, R31, R13, RZ ;  /* 0x0000000d1f218210 */ /* 0x000fe40007ffe0ff */
[-C--:B------:R-:W-:Y:S02]  /*0950*/  @!P1 MOV R10, R66.reuse ;  /* 0x00000042000a9202 */ /* 0x080fe40000000f00 */
[----:B------:R-:W-:Y:S01]  /*0960*/  @!P1 MOV R11, R69 ;  /* 0x00000045000b9202 */ /* 0x000fe20000000f00 */
[----:B------:R-:W-:Y:S01]  /*0970*/  @!P1 IMAD R27, R2, R25, R27 ;  /* 0x00000019021b9224 */ /* 0x000fe200078e021b */
[----:B------:R-:W-:Y:S01]  /*0980*/  @!P2 MOV R28, R66 ;  /* 0x00000042001ca202 */ /* 0x000fe20000000f00 */
[----:B------:R-:W2:Y:S01]  /*0990*/  @!P2 LDC.64 R12, c[0x0][0x3f8] ;  /* 0x0000fe00ff0cab82 */ /* 0x000ea20000000a00 */
[----:B------:R-:W-:Y:S01]  /*09a0*/  @!P0 SHF.L.U32 R31, R30, 0x2, RZ ;  /* 0x000000021e1f8819 */ /* 0x000fe200000006ff */
[----:B------:R-:W-:Y:S01]  /*09b0*/  @!P1 IMAD.WIDE.U32 R24, R2, R24, R10 ;  /* 0x0000001802189225 */ /* 0x000fe200078e000a */
[----:B------:R-:W-:-:S02]  /*09c0*/  @!P0 SHF.L.U64.HI R8, R30, 0x2, R33 ;  /* 0x000000021e088819 */ /* 0x000fc40000010221 */
[----:B------:R-:W-:Y:S02]  /*09d0*/  @!P4 IADD3.X R7, PT, PT, R26, R7, RZ, P6, !PT ;  /* 0x000000071a07c210 */ /* 0x000fe400037fe4ff */
[----:B------:R-:W-:Y:S02]  /*09e0*/  @!P1 IADD3 R11, PT, PT, R25, R27, RZ ;  /* 0x0000001b190b9210 */ /* 0x000fe40007ffe0ff */
[----:B------:R-:W-:Y:S02]  /*09f0*/  CS2R R48, SRZ ;  /* 0x0000000000307805 */ /* 0x000fe4000001ff00 */
[----:B------:R-:W-:Y:S01]  /*0a00*/  CS2R R46, SRZ ;  /* 0x00000000002e7805 */ /* 0x000fe2000001ff00 */
[----:B------:R-:W3:Y:S01]  /*0a10*/  @!P2 LDC.64 R36, c[0x0][0x398] ;  /* 0x0000e600ff24ab82 */ /* 0x000ee20000000a00 */
[----:B------:R-:W-:Y:S01]  /*0a20*/  @!P1 SHF.L.U64.HI R32, R24, 0x2, R11 ;  /* 0x0000000218209819 */ /* 0x000fe2000001020b */
[----:B--2---:R-:W-:-:S06]  /*0a30*/  @!P2 IMAD R2, R29, R12, RZ ;  /* 0x0000000c1d02a224 */ /* 0x004fcc00078e02ff */
[----:B------:R-:W2:Y:S01]  /*0a40*/  LDC.64 R10, c[0x0][0x3b8] ;  /* 0x0000ee00ff0a7b82 */ /* 0x000ea20000000a00 */
[----:B------:R-:W-:Y:S01]  /*0a50*/  @!P2 MOV R29, R69 ;  /* 0x00000045001da202 */ /* 0x000fe20000000f00 */
[----:B------:R3:W5:Y:S01]  /*0a60*/  @!P5 LDG.E.64 R48, desc[UR8][R22.64] ;  /* 0x000000081630d981 */ /* 0x000762000c1e1b00 */
[C---:B------:R-:W-:Y:S02]  /*0a70*/  @!P2 IMAD R35, R9.reuse, R13, R2 ;  /* 0x0000000d0923a224 */ /* 0x040fe400078e0202 */
[----:B------:R-:W-:Y:S01]  /*0a80*/  @!P2 IMAD.WIDE.U32 R28, R9, R12, R28 ;  /* 0x0000000c091ca225 */ /* 0x000fe200078e001c */
[----:B-1----:R-:W-:Y:S02]  /*0a90*/  @!P0 IADD3 R14, P3, PT, R31, R14, RZ ;  /* 0x0000000e1f0e8210 */ /* 0x002fe40007f7e0ff */
[----:B------:R-:W3:Y:S01]  /*0aa0*/  @!P1 LDC.64 R26, c[0x0][0x398] ;  /* 0x0000e600ff1a9b82 */ /* 0x000ee20000000a00 */
[----:B------:R-:W-:Y:S01]  /*0ab0*/  IADD3 R30, PT, PT, R3, 0x30, RZ ;  /* 0x00000030031e7810 */ /* 0x000fe20007ffe0ff */
[----:B------:R1:W5:Y:S01]  /*0ac0*/  @!P5 LDG.E.64 R46, desc[UR8][R18.64] ;  /* 0x00000008122ed981 */ /* 0x000362000c1e1b00 */
[----:B------:R-:W-:-:S02]  /*0ad0*/  @!P2 IADD3 R29, PT, PT, R29, R35, RZ ;  /* 0x000000231d1da210 */ /* 0x000fc40007ffe0ff */
[C---:B------:R-:W-:Y:S02]  /*0ae0*/  @!P2 SHF.L.U32 R9, R28.reuse, 0x2, RZ ;  /* 0x000000021c09a819 */ /* 0x040fe400000006ff */
[----:B------:R-:W-:Y:S01]  /*0af0*/  @!P2 SHF.L.U64.HI R12, R28, 0x2, R29 ;  /* 0x000000021c0ca819 */ /* 0x000fe2000001021d */
[----:B--2---:R-:W-:Y:S01]  /*0b00*/  IMAD.WIDE R28, R61, 0x8, R10 ;  /* 0x000000083d1c7825 */ /* 0x004fe200078e020a */
[----:B----4-:R-:W-:Y:S02]  /*0b10*/  @!P0 IADD3 R16, P6, PT, R31, R16, RZ ;  /* 0x000000101f108210 */ /* 0x010fe40007fde0ff */
[----:B------:R-:W-:-:S03]  /*0b20*/  @!P0 IADD3.X R15, PT, PT, R8, R15, RZ, P3, !PT ;  /* 0x0000000f080f8210 */ /* 0x000fc60001ffe4ff */
[----:B------:R-:W2:Y:S01]  /*0b30*/  LDG.E.64 R28, desc[UR8][R28.64] ;  /* 0x000000081c1c7981 */ /* 0x000ea2000c1e1b00 */
[----:B------:R-:W-:Y:S02]  /*0b40*/  ISETP.GE.U32.AND P3, PT, R30, UR12, PT ;  /* 0x0000000c1e007c0c */ /* 0x000fe4000bf66070 */
[----:B------:R-:W-:Y:S02]  /*0b50*/  SHF.R.S32.HI R31, RZ, 0x1f, R30 ;  /* 0x0000001fff1f7819 */ /* 0x000fe4000001141e */
[----:B------:R-:W-:Y:S02]  /*0b60*/  @!P0 IADD3.X R17, PT, PT, R8, R17, RZ, P6, !PT ;  /* 0x0000001108118210 */ /* 0x000fe400037fe4ff */
[----:B------:R-:W-:Y:S02]  /*0b70*/  ISETP.GE.AND.EX P3, PT, R31, UR13, PT, P3 ;  /* 0x0000000d1f007c0c */ /* 0x000fe4000bf66330 */
[----:B------:R-:W-:Y:S02]  /*0b80*/  IADD3 R8, PT, PT, R3, 0x38, RZ ;  /* 0x0000003803087810 */ /* 0x000fe40007ffe0ff */
[----:B------:R-:W-:-:S02]  /*0b90*/  @!P1 SHF.L.U32 R33, R24, 0x2, RZ ;  /* 0x0000000218219819 */ /* 0x000fc400000006ff */
[----:B------:R-:W4:Y:S01]  /*0ba0*/  @!P2 LDC.64 R24, c[0x0][0x3a0] ;  /* 0x0000e800ff18ab82 */ /* 0x000f220000000a00 */
[----:B------:R-:W-:Y:S02]  /*0bb0*/  ISETP.GE.U32.AND P5, PT, R8, UR12, PT ;  /* 0x0000000c08007c0c */ /* 0x000fe4000bfa6070 */
[----:B------:R-:W-:-:S04]  /*0bc0*/  SHF.R.S32.HI R13, RZ, 0x1f, R8 ;  /* 0x0000001fff0d7819 */ /* 0x000fc80000011408 */
[----:B------:R-:W-:Y:S01]  /*0bd0*/  ISETP.GE.AND.EX P5, PT, R13, UR13, PT, P5 ;  /* 0x0000000d0d007c0c */ /* 0x000fe2000bfa6350 */
[----:B------:R-:W1:Y:S01]  /*0be0*/  @!P3 LDC.64 R2, c[0x0][0x3f8] ;  /* 0x0000fe00ff02bb82 */ /* 0x000e620000000a00 */
[----:B0-----:R-:W-:-:S04]  /*0bf0*/  @!P1 IADD3 R20, P6, PT, R33, R20, RZ ;  /* 0x0000001421149210 */ /* 0x001fc80007fde0ff */
[C---:B------:R-:W-:Y:S02]  /*0c00*/  @!P1 IADD3.X R21, PT, PT, R32.reuse, R21, RZ, P6, !PT ;  /* 0x0000001520159210 */ /* 0x040fe400037fe4ff */
[----:B---3--:R-:W-:Y:S01]  /*0c10*/  @!P1 IADD3 R22, P6, PT, R33, R26, RZ ;  /* 0x0000001a21169210 */ /* 0x008fe20007fde0ff */
[----:B------:R-:W0:Y:S08]  /*0c20*/  @!P3 LDC.64 R38, c[0x0][0x3a0] ;  /* 0x0000e800ff26bb82 */ /* 0x000e300000000a00 */
[----:B------:R-:W3:Y:S01]  /*0c30*/  @!P5 LDC.64 R10, c[0x0][0x3f8] ;  /* 0x0000fe00ff0adb82 */ /* 0x000ee20000000a00 */
[----:B------:R-:W-:-:S02]  /*0c40*/  @!P1 IADD3.X R23, PT, PT, R32, R27, RZ, P6, !PT ;  /* 0x0000001b20179210 */ /* 0x000fc400037fe4ff */
[----:B----4-:R-:W-:-:S04]  /*0c50*/  @!P2 IADD3 R24, P6, PT, R9, R24, RZ ;  /* 0x000000180918a210 */ /* 0x010fc80007fde0ff */
[C---:B------:R-:W-:Y:S01]  /*0c60*/  @!P2 IADD3.X R25, PT, PT, R12.reuse, R25, RZ, P6, !PT ;  /* 0x000000190c19a210 */ /* 0x040fe200037fe4ff */
[----:B-1----:R-:W-:Y:S01]  /*0c70*/  @!P3 IMAD R31, R31, R2, RZ ;  /* 0x000000021f1fb224 */ /* 0x002fe200078e02ff */
[----:B------:R-:W-:Y:S01]  /*0c80*/  @!P2 IADD3 R36, P6, PT, R9, R36, RZ ;  /* 0x000000240924a210 */ /* 0x000fe20007fde0ff */
[----:B------:R-:W1:Y:S01]  /*0c90*/  @!P3 LDC.64 R40, c[0x0][0x398] ;  /* 0x0000e600ff28bb82 */ /* 0x000e620000000a00 */
[----:B------:R-:W-:Y:S02]  /*0ca0*/  @!P3 MOV R18, R66 ;  /* 0x000000420012b202 */ /* 0x000fe40000000f00 */
[----:B------:R-:W-:Y:S02]  /*0cb0*/  @!P3 MOV R19, R69 ;  /* 0x000000450013b202 */ /* 0x000fe40000000f00 */
[----:B------:R-:W-:Y:S02]  /*0cc0*/  @!P2 IADD3.X R37, PT, PT, R12, R37, RZ, P6, !PT ;  /* 0x000000250c25a210 */ /* 0x000fe400037fe4ff */
[----:B------:R-:W-:Y:S01]  /*0cd0*/  ISETP.NE.AND P6, PT, RZ, UR11, PT ;  /* 0x0000000bff007c0c */ /* 0x000fe2000bfc5270 */
[C---:B------:R-:W-:Y:S01]  /*0ce0*/  @!P3 IMAD R9, R30.reuse, R3, R31 ;  /* 0x000000031e09b224 */ /* 0x040fe200078e021f */
[----:B------:R-:W-:Y:S01]  /*0cf0*/  PRMT R12, R63, 0x9910, RZ ;  /* 0x000099103f0c7816 */ /* 0x000fe200000000ff */
[----:B------:R-:W-:Y:S01]  /*0d00*/  @!P3 IMAD.WIDE.U32 R18, R30, R2, R18 ;  /* 0x000000021e12b225 */ /* 0x000fe200078e0012 */
[----:B------:R-:W-:Y:S01]  /*0d10*/  MOV R3, RZ ;  /* 0x000000ff00037202 */ /* 0x000fe20000000f00 */
[----:B------:R-:W4:Y:S01]  /*0d20*/  @!P5 LDC.64 R30, c[0x0][0x3a0] ;  /* 0x0000e800ff1edb82 */ /* 0x000f220000000a00 */
[----:B------:R-:W-:-:S02]  /*0d30*/  MOV R2, RZ ;  /* 0x000000ff00027202 */ /* 0x000fc40000000f00 */
[----:B------:R-:W-:Y:S01]  /*0d40*/  CS2R R44, SRZ ;  /* 0x00000000002c7805 */ /* 0x000fe2000001ff00 */
[----:B---3--:R-:W-:Y:S02]  /*0d50*/  @!P5 IMAD R13, R13, R10, RZ ;  /* 0x0000000a0d0dd224 */ /* 0x008fe400078e02ff */
[----:B------:R-:W-:Y:S01]  /*0d60*/  IMAD R12, R12, 0x38, RZ ;  /* 0x000000380c0c7824 */ /* 0x000fe200078e02ff */
[----:B------:R3:W5:Y:S01]  /*0d70*/  @!P4 LDG.E.64 R2, desc[UR8][R6.64] ;  /* 0x000000080602c981 */ /* 0x000762000c1e1b00 */
[----:B------:R-:W4:Y:S01]  /*0d80*/  @!P5 LDC.64 R32, c[0x0][0x398] ;  /* 0x0000e600ff20db82 */ /* 0x000f220000000a00 */
[----:B------:R-:W-:Y:S02]  /*0d90*/  @!P3 IADD3 R9, PT, PT, R19, R9, RZ ;  /* 0x000000091309b210 */ /* 0x000fe40007ffe0ff */
[----:B------:R0:W5:Y:S01]  /*0da0*/  @!P4 LDG.E.64 R44, desc[UR8][R4.64] ;  /* 0x00000008042cc981 */ /* 0x000162000c1e1b00 */
[----:B------:R-:W-:-:S04]  /*0db0*/  @!P3 SHF.L.U32 R19, R18, 0x2, RZ ;  /* 0x000000021213b819 */ /* 0x000fc800000006ff */
[----:B------:R-:W4:Y:S01]  /*0dc0*/  LDC.64 R26, c[0x0][0x3a8] ;  /* 0x0000ea00ff1a7b82 */ /* 0x000f220000000a00 */
[----:B---3--:R-:W-:Y:S01]  /*0dd0*/  @!P5 IMAD R7, R8, R11, R13 ;  /* 0x0000000b0807d224 */ /* 0x008fe200078e020d */
[----:B------:R-:W-:Y:S02]  /*0de0*/  IADD3 R11, PT, PT, RZ, -R12, RZ ;  /* 0x8000000cff0b7210 */ /* 0x000fe40007ffe0ff */
[----:B0-----:R-:W-:Y:S02]  /*0df0*/  @!P5 MOV R4, R66 ;  /* 0x000000420004d202 */ /* 0x001fe40000000f00 */
[----:B------:R-:W-:Y:S02]  /*0e00*/  @!P5 MOV R5, R69 ;  /* 0x000000450005d202 */ /* 0x000fe40000000f00 */
[----:B------:R-:W0:Y:S01]  /*0e10*/  @P6 LDC.64 R34, c[0x0][0x3b0] ;  /* 0x0000ec00ff226b82 */ /* 0x000e220000000a00 */
[----:B------:R-:W-:Y:S02]  /*0e20*/  PRMT R11, R11, 0x7710, RZ ;  /* 0x000077100b0b7816 */ /* 0x000fe400000000ff */
[----:B------:R-:W-:Y:S01]  /*0e30*/  @!P3 SHF.L.U64.HI R18, R18, 0x2, R9 ;  /* 0x000000021212b819 */ /* 0x000fe20000010209 */
[----:B------:R-:W-:Y:S01]  /*0e40*/  @!P5 IMAD.WIDE.U32 R8, R8, R10, R4 ;  /* 0x0000000a0808d225 */ /* 0x000fe200078e0004 */
[----:B------:R-:W-:-:S02]  /*0e50*/  @!P3 IADD3 R38, P4, PT, R19, R38, RZ ;  /* 0x000000261326b210 */ /* 0x000fc40007f9e0ff */
[----:B------:R-:W-:Y:S02]  /*0e60*/  IADD3 R11, PT, PT, R11, R60, RZ ;  /* 0x0000003c0b0b7210 */ /* 0x000fe40007ffe0ff */
[----:B------:R-:W-:Y:S02]  /*0e70*/  @!P3 IADD3.X R39, PT, PT, R18, R39, RZ, P4, !PT ;  /* 0x000000271227b210 */ /* 0x000fe400027fe4ff */
[----:B-1----:R-:W-:Y:S02]  /*0e80*/  @!P3 IADD3 R40, P4, PT, R19, R40, RZ ;  /* 0x000000281328b210 */ /* 0x002fe40007f9e0ff */
[----:B------:R-:W-:Y:S02]  /*0e90*/  @!P5 IADD3 R7, PT, PT, R9, R7, RZ ;  /* 0x000000070907d210 */ /* 0x000fe40007ffe0ff */
[----:B------:R-:W-:Y:S02]  /*0ea0*/  @!P5 SHF.L.U32 R5, R8, 0x2, RZ ;  /* 0x000000020805d819 */ /* 0x000fe400000006ff */
[----:B------:R-:W-:-:S02]  /*0eb0*/  SHF.L.U32 R11, R11, 0x1, RZ ;  /* 0x000000010b0b7819 */ /* 0x000fc400000006ff */
[----:B------:R-:W-:Y:S02]  /*0ec0*/  @!P3 IADD3.X R41, PT, PT, R18, R41, RZ, P4, !PT ;  /* 0x000000291229b210 */ /* 0x000fe400027fe4ff */
[----:B------:R-:W-:Y:S02]  /*0ed0*/  @!P5 SHF.L.U64.HI R8, R8, 0x2, R7 ;  /* 0x000000020808d819 */ /* 0x000fe40000010207 */
[----:B----4-:R-:W-:Y:S02]  /*0ee0*/  @!P5 IADD3 R30, P4, PT, R5, R30, RZ ;  /* 0x0000001e051ed210 */ /* 0x010fe40007f9e0ff */
[----:B------:R-:W-:Y:S02]  /*0ef0*/  LOP3.LUT R56, R11, 0xffff, RZ, 0xc0, !PT ;  /* 0x0000ffff0b387812 */ /* 0x000fe400078ec0ff */
[----:B------:R-:W-:Y:S02]  /*0f00*/  @!P5 IADD3.X R31, PT, PT, R8, R31, RZ, P4, !PT ;  /* 0x0000001f081fd210 */ /* 0x000fe400027fe4ff */
[----:B------:R-:W-:Y:S01]  /*0f10*/  @!P5 IADD3 R32, P4, PT, R5, R32, RZ ;  /* 0x000000200520d210 */ /* 0x000fe20007f9e0ff */
[----:B------:R-:W-:Y:S01]  /*0f20*/  IMAD R9, R0, 0x70, R56 ;  /* 0x0000007000097824 */ /* 0x000fe200078e0238 */
[----:B------:R-:W-:-:S02]  /*0f30*/  CS2R R4, SRZ ;  /* 0x0000000000047805 */ /* 0x000fc4000001ff00 */
[----:B------:R-:W-:Y:S02]  /*0f40*/  CS2R R6, SRZ ;  /* 0x0000000000067805 */ /* 0x000fe4000001ff00 */
[----:B------:R-:W-:Y:S01]  /*0f50*/  @!P5 IADD3.X R33, PT, PT, R8, R33, RZ, P4, !PT ;  /* 0x000000210821d210 */ /* 0x000fe200027fe4ff */
[C---:B------:R-:W-:Y:S01]  /*0f60*/  IMAD.WIDE R26, R9.reuse, 0x4, R26 ;  /* 0x00000004091a7825 */ /* 0x040fe200078e021a */
[----:B------:R-:W-:Y:S02]  /*0f70*/  CS2R R10, SRZ ;  /* 0x00000000000a7805 */ /* 0x000fe4000001ff00 */
[----:B------:R-:W-:Y:S01]  /*0f80*/  CS2R R12, SRZ ;  /* 0x00000000000c7805 */ /* 0x000fe2000001ff00 */
[----:B------:R1:W5:Y:S01]  /*0f90*/  @!P0 LDG.E.64 R4, desc[UR8][R14.64] ;  /* 0x000000080e048981 */ /* 0x000362000c1e1b00 */
[----:B0-----:R-:W-:Y:S01]  /*0fa0*/  @P6 IMAD.WIDE R34, R9, 0x4, R34 ;  /* 0x0000000409226825 */ /* 0x001fe200078e0222 */
[----:B------:R-:W-:Y:S02]  /*0fb0*/  CS2R R8, SRZ ;  /* 0x0000000000087805 */ /* 0x000fe4000001ff00 */
[----:B------:R-:W-:Y:S01]  /*0fc0*/  CS2R R18, SRZ ;  /* 0x0000000000127805 */ /* 0x000fe2000001ff00 */
[----:B------:R0:W5:Y:S04]  /*0fd0*/  @!P0 LDG.E.64 R6, desc[UR8][R16.64] ;  /* 0x0000000810068981 */ /* 0x000168000c1e1b00 */
[----:B------:R3:W5:Y:S01]  /*0fe0*/  @!P1 LDG.E.64 R8, desc[UR8][R20.64] ;  /* 0x0000000814089981 */ /* 0x000762000c1e1b00 */
[----:B-1----:R-:W-:-:S03]  /*0ff0*/  CS2R R14, SRZ ;  /* 0x00000000000e7805 */ /* 0x002fc6000001ff00 */
[----:B------:R1:W5:Y:S01]  /*1000*/  @!P1 LDG.E.64 R10, desc[UR8][R22.64] ;  /* 0x00000008160a9981 */ /* 0x000362000c1e1b00 */
[----:B0-----:R-:W-:-:S03]  /*1010*/  CS2R R16, SRZ ;  /* 0x0000000000107805 */ /* 0x001fc6000001ff00 */
[----:B------:R0:W5:Y:S01]  /*1020*/  @!P2 LDG.E.64 R12, desc[UR8][R24.64] ;  /* 0x00000008180ca981 */ /* 0x000162000c1e1b00 */
[----:B---3--:R-:W-:-:S03]  /*1030*/  CS2R R20, SRZ ;  /* 0x0000000000147805 */ /* 0x008fc6000001ff00 */
[----:B------:R3:W5:Y:S01]  /*1040*/  @!P2 LDG.E.64 R14, desc[UR8][R36.64] ;  /* 0x00000008240ea981 */ /* 0x000762000c1e1b00 */
[----:B-1----:R-:W-:-:S03]  /*1050*/  CS2R R22, SRZ ;  /* 0x0000000000167805 */ /* 0x002fc6000001ff00 */
[----:B------:R3:W5:Y:S01]  /*1060*/  @!P3 LDG.E.64 R16, desc[UR8][R38.64] ;  /* 0x000000082610b981 */ /* 0x000762000c1e1b00 */
[----:B0-----:R-:W-:-:S03]  /*1070*/  CS2R R24, SRZ ;  /* 0x0000000000187805 */ /* 0x001fc6000001ff00 */
[----:B------:R3:W5:Y:S04]  /*1080*/  @!P3 LDG.E.64 R18, desc[UR8][R40.64] ;  /* 0x000000082812b981 */ /* 0x000768000c1e1b00 */
[----:B------:R3:W5:Y:S04]  /*1090*/  @!P5 LDG.E.64 R20, desc[UR8][R30.64] ;  /* 0x000000081e14d981 */ /* 0x000768000c1e1b00 */
[----:B------:R3:W5:Y:S04]  /*10a0*/  @!P5 LDG.E.64 R22, desc[UR8][R32.64] ;  /* 0x000000082016d981 */ /* 0x000768000c1e1b00 */
[----:B------:R3:W5:Y:S04]  /*10b0*/  @P6 LDG.E.64 R24, desc[UR8][R34.64] ;  /* 0x0000000822186981 */ /* 0x000768000c1e1b00 */
[----:B------:R-:W5:Y:S01]  /*10c0*/  LDG.E.64 R26, desc[UR8][R26.64] ;  /* 0x000000081a1a7981 */ /* 0x000f62000c1e1b00 */
[----:B------:R-:W-:Y:S01]  /*10d0*/  UISETP.NE.AND UP1, UPT, UR11, URZ, UPT ;  /* 0x000000ff0b00728c */ /* 0x000fe2000bf25270 */
[----:B------:R-:W-:Y:S01]  /*10e0*/  UMOV UR7, 0x3f800000 ;  /* 0x3f80000000077882 */ /* 0x000fe20000000000 */
[----:B--2---:R-:W-:-:S13]  /*10f0*/  R2UR UR14, R28 ;  /* 0x000000001c0e72ca */ /* 0x004fda00000e0000 */
[----:B------:R-:W-:-:S05]  /*1100*/  MOV R28, UR14 ;  /* 0x0000000e001c7c02 */ /* 0x000fca0008000f00 */
[----:B------:R-:W-:-:S05]  /*1110*/  FFMA.FTZ R29, -R28, UR14, R29 ;  /* 0x0000000e1c1d7c23 */ /* 0x000fca000801011d */
[----:B------:R-:W-:-:S13]  /*1120*/  FSETP.GTU.FTZ.AND P0, PT, R29, RZ, PT ;  /* 0x000000ff1d00720b */ /* 0x000fda0003f1c000 */
[----:B------:R-:W-:-:S05]  /*1130*/  VOTEU.ANY UP0, P0 ;  /* 0x0000000000ff7886 */ /* 0x000fca0000000100 */
[----:B------:R-:W0:Y:S01]  /*1140*/  @UP0 LDCU UR5, c[0x0][0x3c0] ;  /* 0x00007800ff0507ac */ /* 0x000e220008000800 */
[----:B------:R-:W-:-:S13]  /*1150*/  PLOP3.LUT P0, PT, PT, PT, UP0, 0x80, 0x8 ;  /* 0x000000000008781c */ /* 0x000fda0003f0f008 */
[----:B0-----:R-:W-:-:S06]  /*1160*/  @P0 FADD.FTZ R28, R29, UR5 ;  /* 0x000000051d1c0e21 */ /* 0x001fcc0008010000 */
[----:B------:R-:W0:Y:S02]  /*1170*/  @P0 MUFU.RSQ R28, R28 ;  /* 0x0000001c001c0308 */ /* 0x000e240000001400 */
[----:B0-----:R-:W-:-:S13]  /*1180*/  @P0 R2UR UR5, R28 ;  /* 0x000000001c0502ca */ /* 0x001fda00000e0000 */
[----:B------:R-:W-:Y:S01]  /*1190*/  @UP0 UMOV UR7, UR5 ;  /* 0x0000000500070c82 */ /* 0x000fe20008000000 */
[----:B---3--:R-:W-:Y:S05]  /*11a0*/  BRA.U UP1, `(.L_x_1214) ;  /* 0x0000000501c47547 */ /* 0x008fea000b800000 */
[----:B-----5:R-:W-:Y:S01]  /*11b0*/  FADD.FTZ R29, R52, -UR14 ;  /* 0x8000000e341d7e21 */ /* 0x020fe20008010000 */
[----:B------:R-:W-:Y:S01]  /*11c0*/  FMUL.FTZ R30, R50, R26 ;  /* 0x0000001a321e7220 */ /* 0x000fe20000410000 */
[----:B------:R-:W-:Y:S01]  /*11d0*/  FADD.FTZ R28, R53, -UR14 ;  /* 0x8000000e351c7e21 */ /* 0x000fe20008010000 */
[----:B------:R-:W-:Y:S01]  /*11e0*/  FMUL.FTZ R31, R51, R27 ;  /* 0x0000001b331f7220 */ /* 0x000fe20000410000 */
[----:B------:R-:W-:Y:S01]  /*11f0*/  FMUL.FTZ R29, R29, UR7 ;  /* 0x000000071d1d7c20 */ /* 0x000fe20008410000 */
[----:B------:R-:W-:Y:S01]  /*1200*/  FADD.FTZ R34, R48, -UR14 ;  /* 0x8000000e30227e21 */ /* 0x000fe20008010000 */
[----:B------:R-:W-:Y:S01]  /*1210*/  FMUL.FTZ R28, R28, UR7 ;  /* 0x000000071c1c7c20 */ /* 0x000fe20008410000 */
[----:B------:R-:W-:Y:S01]  /*1220*/  FADD.FTZ R32, RZ, R30 ;  /* 0x0000001eff207221 */ /* 0x000fe20000010000 */
[----:B------:R-:W-:Y:S01]  /*1230*/  FFMA.FTZ R33, R29, R30, RZ ;  /* 0x0000001e1d217223 */ /* 0x000fe200000100ff */
[----:B------:R-:W-:Y:S01]  /*1240*/  FFMA.FTZ R35, R50, R29, RZ ;  /* 0x0000001d32237223 */ /* 0x000fe200000100ff */
[----:B------:R-:W-:Y:S01]  /*1250*/  FADD.FTZ R29, R49, -UR14 ;  /* 0x8000000e311d7e21 */ /* 0x000fe20008010000 */
[----:B------:R-:W-:Y:S01]  /*1260*/  FMUL.FTZ R37, R46, R26 ;  /* 0x0000001a2e257220 */ /* 0x000fe20000410000 */
[----:B------:R-:W-:Y:S01]  /*1270*/  FMUL.FTZ R34, R34, UR7 ;  /* 0x0000000722227c20 */ /* 0x000fe20008410000 */
[----:B------:R-:W-:Y:S01]  /*1280*/  FADD.FTZ R32, R31, R32 ;  /* 0x000000201f207221 */ /* 0x000fe20000010000 */
[----:B------:R-:W-:Y:S01]  /*1290*/  FFMA.FTZ R33, R28, R31, R33 ;  /* 0x0000001f1c217223 */ /* 0x000fe20000010021 */
[----:B------:R-:W-:Y:S01]  /*12a0*/  FMUL.FTZ R30, R29, UR7 ;  /* 0x000000071d1e7c20 */ /* 0x000fe20008410000 */
[----:B------:R-:W-:Y:S01]  /*12b0*/  FADD.FTZ R31, R44, -UR14 ;  /* 0x8000000e2c1f7e21 */ /* 0x000fe20008010000 */
[----:B------:R-:W-:Y:S01]  /*12c0*/  FADD.FTZ R32, R32, R37 ;  /* 0x0000002520207221 */ /* 0x000fe20000010000 */
[----:B------:R-:W-:Y:S01]  /*12d0*/  FFMA.FTZ R33, R34, R37, R33 ;  /* 0x0000002522217223 */ /* 0x000fe20000010021 */
[----:B------:R-:W-:Y:S01]  /*12e0*/  FMUL.FTZ R29, R47, R27 ;  /* 0x0000001b2f1d7220 */ /* 0x000fe20000410000 */
[----:B------:R-:W-:Y:S01]  /*12f0*/  FFMA.FTZ R35, R46, R34, R35 ;  /* 0x000000222e237223 */ /* 0x000fe20000010023 */
[----:B------:R-:W-:Y:S01]  /*1300*/  FFMA.FTZ R28, R51, R28, RZ ;  /* 0x0000001c331c7223 */ /* 0x000fe200000100ff */
[----:B------:R-:W-:Y:S01]  /*1310*/  FMUL.FTZ R37, R2, R26 ;  /* 0x0000001a02257220 */ /* 0x000fe20000410000 */
[----:B------:R-:W-:Y:S01]  /*1320*/  FMUL.FTZ R34, R31, UR7 ;  /* 0x000000071f227c20 */ /* 0x000fe20008410000 */
[----:B------:R-:W-:Y:S01]  /*1330*/  FADD.FTZ R32, R29, R32 ;  /* 0x000000201d207221 */ /* 0x000fe20000010000 */
[----:B------:R-:W-:Y:S01]  /*1340*/  FFMA.FTZ R33, R30, R29, R33 ;  /* 0x0000001d1e217223 */ /* 0x000fe20000010021 */
[----:B------:R-:W-:Y:S01]  /*1350*/  FADD.FTZ R29, R45, -UR14 ;  /* 0x8000000e2d1d7e21 */ /* 0x000fe20008010000 */
[----:B------:R-:W-:Y:S01]  /*1360*/  FFMA.FTZ R28, R47, R30, R28 ;  /* 0x0000001e2f1c7223 */ /* 0x000fe2000001001c */
[----:B------:R-:W-:Y:S01]  /*1370*/  FFMA.FTZ R35, R2, R34, R35 ;  /* 0x0000002202237223 */ /* 0x000fe20000010023 */
[----:B------:R-:W-:Y:S01]  /*1380*/  FADD.FTZ R31, R32, R37 ;  /* 0x00000025201f7221 */ /* 0x000fe20000010000 */
[----:B------:R-:W-:Y:S01]  /*1390*/  FMUL.FTZ R30, R3, R27 ;  /* 0x0000001b031e7220 */ /* 0x000fe20000410000 */
[----:B------:R-:W-:Y:S01]  /*13a0*/  FFMA.FTZ R34, R34, R37, R33 ;  /* 0x0000002522227223 */ /* 0x000fe20000010021 */
[----:B------:R-:W-:Y:S01]  /*13b0*/  FMUL.FTZ R29, R29, UR7 ;  /* 0x000000071d1d7c20 */ /* 0x000fe20008410000 */
[----:B------:R-:W-:Y:S01]  /*13c0*/  FADD.FTZ R32, R4, -UR14 ;  /* 0x8000000e04207e21 */ /* 0x000fe20008010000 */
[----:B------:R-:W-:Y:S01]  /*13d0*/  FMUL.FTZ R36, R6, R26 ;  /* 0x0000001a06247220 */ /* 0x000fe20000410000 */
[----:B------:R-:W-:Y:S01]  /*13e0*/  FADD.FTZ R31, R30, R31 ;  /* 0x0000001f1e1f7221 */ /* 0x000fe20000010000 */
[----:B------:R-:W-:Y:S01]  /*13f0*/  FFMA.FTZ R28, R3, R29, R28 ;  /* 0x0000001d031c7223 */ /* 0x000fe2000001001c */
[----:B------:R-:W-:Y:S01]  /*1400*/  FFMA.FTZ R34, R29, R30, R34 ;  /* 0x0000001e1d227223 */ /* 0x000fe20000010022 */
[----:B------:R-:W-:Y:S01]  /*1410*/  FMUL.FTZ R33, R32, UR7 ;  /* 0x0000000720217c20 */ /* 0x000fe20008410000 */
[----:B------:R-:W-:Y:S01]  /*1420*/  FADD.FTZ R29, R5, -UR14 ;  /* 0x8000000e051d7e21 */ /* 0x000fe20008010000 */
        /* <DEDUP_REMOVED lines=9> */
[----:B------:R-:W-:Y:S01]  /*14c0*/  FFMA.FTZ R34, R29, R30, R34 ;  /* 0x0000001e1d227223 */ /* 0x000fe20000010022 */
[----:B------:R-:W-:Y:S01]  /*14d0*/  FMUL.FTZ R33, R32, UR7 ;  /* 0x0000000720217c20 */ /* 0x000fe20008410000 */
[----:B------:R-:W-:Y:S01]  /*14e0*/  FADD.FTZ R29, R9, -UR14 ;  /* 0x8000000e091d7e21 */ /* 0x000fe20008010000 */
[----:B------:R-:W-:Y:S01]  /*14f0*/  FADD.FTZ R31, R31, R36 ;  /* 0x000000241f1f7221 */ /* 0x000fe20000010000 */
[----:B------:R-:W-:Y:S01]  /*1500*/  FMUL.FTZ R30, R11, R27 ;  /* 0x0000001b0b1e7220 */ /* 0x000fe20000410000 */
[----:B------:R-:W-:Y:S01]  /*1510*/  FFMA.FTZ R34, R33, R36, R34 ;  /* 0x0000002421227223 */ /* 0x000fe20000010022 */
[----:B------:R-:W-:Y:S01]  /*1520*/  FADD.FTZ R32, R12, -UR14 ;  /* 0x8000000e0c207e21 */ /* 0x000fe20008010000 */
[----:B------:R-:W-:Y:S01]  /*1530*/  FMUL.FTZ R29, R29, UR7 ;  /* 0x000000071d1d7c20 */ /* 0x000fe20008410000 */
[----:B------:R-:W-:Y:S01]  /*1540*/  FMUL.FTZ R36, R14, R26 ;  /* 0x0000001a0e247220 */ /* 0x000fe20000410000 */
[----:B------:R-:W-:Y:S01]  /*1550*/  FADD.FTZ R31, R30, R31 ;  /* 0x0000001f1e1f7221 */ /* 0x000fe20000010000 */
[----:B------:R-:W-:Y:S01]  /*1560*/  FFMA.FTZ R35, R10, R33, R35 ;  /* 0x000000210a237223 */ /* 0x000fe20000010023 */
[----:B------:R-:W-:Y:S01]  /*1570*/  FMUL.FTZ R33, R32, UR7 ;  /* 0x0000000720217c20 */ /* 0x000fe20008410000 */
[----:B------:R-:W-:Y:S01]  /*1580*/  FFMA.FTZ R28, R11, R29, R28 ;  /* 0x0000001d0b1c7223 */ /* 0x000fe2000001001c */
[----:B------:R-:W-:Y:S01]  /*1590*/  FFMA.FTZ R34, R29, R30, R34 ;  /* 0x0000001e1d227223 */ /* 0x000fe20000010022 */
        /* <DEDUP_REMOVED lines=11> */
[----:B------:R-:W-:Y:S01]  /*1650*/  FADD.FTZ R38, R31, R36 ;  /* 0x000000241f267221 */ /* 0x000fe20000010000 */
[----:B------:R-:W-:Y:S01]  /*1660*/  FFMA.FTZ R30, R15, R29, R28 ;  /* 0x0000001d0f1e7223 */ /* 0x000fe2000001001c */
[----:B------:R-:W-:Y:S01]  /*1670*/  FADD.FTZ R32, R17, -UR14 ;  /* 0x8000000e11207e21 */ /* 0x000fe20008010000 */
[----:B------:R-:W-:Y:S01]  /*1680*/  FADD.FTZ R31, RZ, R50 ;  /* 0x00000032ff1f7221 */ /* 0x000fe20000010000 */
[----:B------:R-:W-:Y:S01]  /*1690*/  FADD.FTZ R28, RZ, R51 ;  /* 0x00000033ff1c7221 */ /* 0x000fe20000010000 */
[----:B------:R-:W-:Y:S01]  /*16a0*/  FFMA.FTZ R29, R18, R33, R35 ;  /* 0x00000021121d7223 */ /* 0x000fe20000010023 */
[----:B------:R-:W-:Y:S01]  /*16b0*/  FFMA.FTZ R35, R33, R36, R34 ;  /* 0x0000002421237223 */ /* 0x000fe20000010022 */
[----:B------:R-:W-:Y:S01]  /*16c0*/  FMUL.FTZ R32, R32, UR7 ;  /* 0x0000000720207c20 */ /* 0x000fe20008410000 */
[----:B------:R-:W-:Y:S01]  /*16d0*/  FMUL.FTZ R33, R19, R27 ;  /* 0x0000001b13217220 */ /* 0x000fe20000410000 */
[----:B------:R-:W-:Y:S01]  /*16e0*/  FADD.FTZ R31, R46, R31 ;  /* 0x0000001f2e1f7221 */ /* 0x000fe20000010000 */
[----:B------:R-:W-:Y:S01]  /*16f0*/  FADD.FTZ R28, R47, R28 ;  /* 0x0000001c2f1c7221 */ /* 0x000fe20000010000 */
[----:B------:R-:W-:Y:S01]  /*1700*/  FFMA.FTZ R30, R19, R32, R30 ;  /* 0x00000020131e7223 */ /* 0x000fe2000001001e */
[----:B------:R-:W-:Y:S01]  /*1710*/  FFMA.FTZ R35, R32, R33, R35 ;  /* 0x0000002120237223 */ /* 0x000fe20000010023 */
[----:B------:R-:W-:Y:S01]  /*1720*/  FADD.FTZ R31, R2, R31 ;  /* 0x0000001f021f7221 */ /* 0x000fe20000010000 */
[----:B------:R-:W-:Y:S01]  /*1730*/  FADD.FTZ R32, R3, R28 ;  /* 0x0000001c03207221 */ /* 0x000fe20000010000 */
[----:B------:R-:W-:Y:S01]  /*1740*/  FADD.FTZ R38, R33, R38 ;  /* 0x0000002621267221 */ /* 0x000fe20000010000 */
[----:B------:R-:W-:Y:S01]  /*1750*/  FADD.FTZ R33, R20, -UR14 ;  /* 0x8000000e14217e21 */ /* 0x000fe20008010000 */
[----:B------:R-:W-:Y:S01]  /*1760*/  FADD.FTZ R31, R6, R31 ;  /* 0x0000001f061f7221 */ /* 0x000fe20000010000 */
[----:B------:R-:W-:Y:S01]  /*1770*/  FADD.FTZ R32, R7, R32 ;  /* 0x0000002007207221 */ /* 0x000fe20000010000 */
[----:B------:R-:W-:Y:S01]  /*1780*/  FMUL.FTZ R37, R22, R26 ;  /* 0x0000001a16257220 */ /* 0x000fe20000410000 */
[----:B------:R-:W-:Y:S01]  /*1790*/  FMUL.FTZ R28, R33, UR7 ;  /* 0x00000007211c7c20 */ /* 0x000fe20008410000 */
[----:B------:R-:W-:Y:S01]  /*17a0*/  FADD.FTZ R31, R10, R31 ;  /* 0x0000001f0a1f7221 */ /* 0x000fe20000010000 */
[----:B------:R-:W-:Y:S01]  /*17b0*/  FADD.FTZ R32, R11, R32 ;  /* 0x000000200b207221 */ /* 0x000fe20000010000 */
[----:B------:R-:W-:Y:S01]  /*17c0*/  FADD.FTZ R33, R21, -UR14 ;  /* 0x8000000e15217e21 */ /* 0x000fe20008010000 */
[----:B------:R-:W-:Y:S01]  /*17d0*/  FFMA.FTZ R36, R28, R37, R35 ;  /* 0x000000251c247223 */ /* 0x000fe20000010023 */
[----:B------:R-:W-:Y:S01]  /*17e0*/  FADD.FTZ R31, R14, R31 ;  /* 0x0000001f0e1f7221 */ /* 0x000fe20000010000 */
[----:B------:R-:W-:Y:S01]  /*17f0*/  FADD.FTZ R32, R15, R32 ;  /* 0x000000200f207221 */ /* 0x000fe20000010000 */
[----:B------:R-:W-:Y:S01]  /*1800*/  FMUL.FTZ R35, R33, UR7 ;  /* 0x0000000721237c20 */ /* 0x000fe20008410000 */
[----:B------:R-:W-:Y:S01]  /*1810*/  FADD.FTZ R39, R38, R37 ;  /* 0x0000002526277221 */ /* 0x000fe20000010000 */
[----:B------:R-:W-:Y:S01]  /*1820*/  FMUL.FTZ R34, R23, R27 ;  /* 0x0000001b17227220 */ /* 0x000fe20000410000 */
[----:B------:R-:W-:Y:S01]  /*1830*/  FADD.FTZ R31, R18, R31 ;  /* 0x0000001f121f7221 */ /* 0x000fe20000010000 */
[----:B------:R-:W-:Y:S01]  /*1840*/  FADD.FTZ R32, R19, R32 ;  /* 0x0000002013207221 */ /* 0x000fe20000010000 */
[----:B------:R-:W-:Y:S01]  /*1850*/  FFMA.FTZ R28, R22, R28, R29 ;  /* 0x0000001c161c7223 */ /* 0x000fe2000001001d */
[----:B------:R-:W-:Y:S01]  /*1860*/  FFMA.FTZ R29, R23, R35, R30 ;  /* 0x00000023171d7223 */ /* 0x000fe2000001001e */
[----:B------:R-:W-:Y:S01]  /*1870*/  FADD.FTZ R33, R34, R39 ;  /* 0x0000002722217221 */ /* 0x000fe20000010000 */
[----:B------:R-:W-:Y:S01]  /*1880*/  FADD.FTZ R30, R22, R31 ;  /* 0x0000001f161e7221 */ /* 0x000fe20000010000 */
[----:B------:R-:W-:Y:S01]  /*1890*/  FFMA.FTZ R34, R35, R34, R36 ;  /* 0x0000002223227223 */ /* 0x000fe20000010024 */
[----:B------:R-:W-:Y:S01]  /*18a0*/  FADD.FTZ R31, R23, R32 ;  /* 0x00000020171f7221 */ /* 0x000fe20000010000 */
[----:B------:R-:W-:Y:S06]  /*18b0*/  BRA `(.L_x_1215) ;  /* 0x0000001000007947 */ /* 0x000fec0003800000 */
.L_x_1214:
[----:B-----5:R-:W-:Y:S01]  /*18c0*/  FADD.FTZ R29, R52, -UR14 ;  /* 0x8000000e341d7e21 */ /* 0x020fe20008010000 */
[----:B------:R-:W-:Y:S01]  /*18d0*/  FADD.FTZ R28, R53, -UR14 ;  /* 0x8000000e351c7e21 */ /* 0x000fe20008010000 */
[----:B------:R-:W-:Y:S01]  /*18e0*/  FADD.FTZ R43, R48, -UR14 ;  /* 0x8000000e302b7e21 */ /* 0x000fe20008010000 */
[----:B------:R-:W-:Y:S01]  /*18f0*/  FADD.FTZ R40, R49, -UR14 ;  /* 0x8000000e31287e21 */ /* 0x000fe20008010000 */
[----:B------:R-:W-:Y:S01]  /*1900*/  FMUL.FTZ R29, R29, UR7 ;  /* 0x000000071d1d7c20 */ /* 0x000fe20008410000 */
[----:B------:R-:W-:Y:S01]  /*1910*/  FMUL.FTZ R28, R28, UR7 ;  /* 0x000000071c1c7c20 */ /* 0x000fe20008410000 */
[----:B------:R-:W-:Y:S01]  /*1920*/  FMUL.FTZ R43, R43, UR7 ;  /* 0x000000072b2b7c20 */ /* 0x000fe20008410000 */
[----:B------:R-:W-:Y:S01]  /*1930*/  FMUL.FTZ R40, R40, UR7 ;  /* 0x0000000728287c20 */ /* 0x000fe20008410000 */
[C-C-:B------:R-:W-:Y:S01]  /*1940*/  FFMA.FTZ R30, R26.reuse, R29, R24.reuse ;  /* 0x0000001d1a1e7223 */ /* 0x140fe20000010018 */
[----:B------:R-:W-:Y:S01]  /*1950*/  FFMA.FTZ R37, R27, R28, R25 ;  /* 0x0000001c1b257223 */ /* 0x000fe20000010019 */
[----:B------:R-:W-:-:S02]  /*1960*/  FFMA.FTZ R42, R26, R43, R24 ;  /* 0x0000002b1a2a7223 */ /* 0x000fc40000010018 */
[----:B------:R-:W-:Y:S01]  /*1970*/  FMUL.FTZ R31, R30, -1.4426950216293334961 ;  /* 0xbfb8aa3b1e1f7820 */ /* 0x000fe20000410000 */
[----:B------:R-:W-:Y:S01]  /*1980*/  FMUL.FTZ R34, R37, -1.4426950216293334961 ;  /* 0xbfb8aa3b25227820 */ /* 0x000fe20000410000 */
[----:B------:R-:W-:-:S04]  /*1990*/  FMUL.FTZ R55, R42, -1.4426950216293334961 ;  /* 0xbfb8aa3b2a377820 */ /* 0x000fc80000410000 */
[----:B------:R-:W0:Y:S04]  /*19a0*/  MUFU.EX2 R31, R31 ;  /* 0x0000001f001f7308 */ /* 0x000e280000000800 */
[----:B------:R-:W1:Y:S04]  /*19b0*/  MUFU.EX2 R34, R34 ;  /* 0x0000002200227308 */ /* 0x000e680000000800 */
[----:B------:R-:W2:Y:S01]  /*19c0*/  MUFU.EX2 R55, R55 ;  /* 0x0000003700377308 */ /* 0x000ea20000000800 */
[----:B0-----:R-:W-:-:S04]  /*19d0*/  FADD.FTZ R32, R31, 1 ;  /* 0x3f8000001f207421 */ /* 0x001fc80000010000 */
[----:B------:R0:W3:Y:S01]  /*19e0*/  MUFU.RCP R33, R32 ;  /* 0x0000002000217308 */ /* 0x0000e20000001000 */
[----:B-1----:R-:W-:Y:S01]  /*19f0*/  FADD.FTZ R38, R34, 1 ;  /* 0x3f80000022267421 */ /* 0x002fe20000010000 */
[----:B------:R-:W-:Y:S01]  /*1a00*/  FADD.FTZ R34, R45, -UR14 ;  /* 0x8000000e2d227e21 */ /* 0x000fe20008010000 */
[----:B--2---:R-:W-:-:S03]  /*1a10*/  FADD.FTZ R39, R55, 1 ;  /* 0x3f80000037277421 */ /* 0x004fc60000010000 */
[----:B------:R-:W-:Y:S02]  /*1a20*/  FMUL.FTZ R34, R34, UR7 ;  /* 0x0000000722227c20 */ /* 0x000fe40008410000 */
[----:B------:R-:W1:Y:S01]  /*1a30*/  MUFU.RCP R38, R38 ;  /* 0x0000002600267308 */ /* 0x000e620000001000 */
[----:B0-----:R-:W-:-:S04]  /*1a40*/  FFMA.FTZ R32, R27, R40, R25 ;  /* 0x000000281b207223 */ /* 0x001fc80000010019 */
[----:B------:R-:W-:-:S03]  /*1a50*/  FMUL.FTZ R64, R32, -1.4426950216293334961 ;  /* 0xbfb8aa3b20407820 */ /* 0x000fc60000410000 */
[----:B------:R-:W0:Y:S01]  /*1a60*/  MUFU.RCP R39, R39 ;  /* 0x0000002700277308 */ /* 0x000e220000001000 */
[----:B---3--:R-:W-:-:S04]  /*1a70*/  FADD.FTZ R35, -R33, 1 ;  /* 0x3f80000021237421 */ /* 0x008fc80000010100 */
[----:B------:R-:W-:Y:S01]  /*1a80*/  FFMA.FTZ R35, R30, R35, 1 ;  /* 0x3f8000001e237423 */ /* 0x000fe20000010023 */
[----:B------:R-:W-:Y:S01]  /*1a90*/  FMUL.FTZ R30, R50, R33 ;  /* 0x00000021321e7220 */ /* 0x000fe20000410000 */
[----:B------:R-:W-:Y:S01]  /*1aa0*/  FFMA.FTZ R33, R27, R34, R25 ;  /* 0x000000221b217223 */ /* 0x000fe20000010019 */
[----:B-1----:R-:W-:Y:S02]  /*1ab0*/  FADD.FTZ R36, -R38, 1 ;  /* 0x3f80000026247421 */ /* 0x002fe40000010100 */
[----:B------:R-:W-:Y:S01]  /*1ac0*/  FMUL.FTZ R30, R30, R35 ;  /* 0x000000231e1e7220 */ /* 0x000fe20000410000 */
[----:B------:R-:W-:Y:S01]  /*1ad0*/  FADD.FTZ R35, R44, -UR14 ;  /* 0x8000000e2c237e21 */ /* 0x000fe20008010000 */
[----:B------:R-:W-:Y:S01]  /*1ae0*/  FMUL.FTZ R65, R33, -1.4426950216293334961 ;  /* 0xbfb8aa3b21417820 */ /* 0x000fe20000410000 */
[----:B------:R-:W-:Y:S01]  /*1af0*/  FFMA.FTZ R37, R37, R36, 1 ;  /* 0x3f80000025257423 */ /* 0x000fe20000010024 */
[----:B------:R-:W-:Y:S01]  /*1b00*/  FMUL.FTZ R38, R51, R38 ;  /* 0x0000002633267220 */ /* 0x000fe20000410000 */
[----:B------:R-:W-:Y:S01]  /*1b10*/  FMUL.FTZ R35, R35, UR7 ;  /* 0x0000000723237c20 */ /* 0x000fe20008410000 */
[----:B------:R-:W1:Y:S02]  /*1b20*/  MUFU.EX2 R36, R64 ;  /* 0x0000004000247308 */ /* 0x000e640000000800 */
[----:B------:R-:W-:Y:S01]  /*1b30*/  FMUL.FTZ R37, R38, R37 ;  /* 0x0000002526257220 */ /* 0x000fe20000410000 */
[----:B------:R-:W-:Y:S01]  /*1b40*/  FFMA.FTZ R31, R26, R35, R24 ;  /* 0x000000231a1f7223 */ /* 0x000fe20000010018 */
[----:B------:R-:W2:Y:S03]  /*1b50*/  MUFU.EX2 R41, R65 ;  /* 0x0000004100297308 */ /* 0x000ea60000000800 */
[----:B------:R-:W-:-:S06]  /*1b60*/  FMUL.FTZ R54, R31, -1.4426950216293334961 ;  /* 0xbfb8aa3b1f367820 */ /* 0x000fcc0000410000 */
[----:B------:R-:W3:Y:S01]  /*1b70*/  MUFU.EX2 R54, R54 ;  /* 0x0000003600367308 */ /* 0x000ee20000000800 */
[----:B-1----:R-:W-:Y:S01]  /*1b80*/  FADD.FTZ R36, R36, 1 ;  /* 0x3f80000024247421 */ /* 0x002fe20000010000 */
[----:B--2---:R-:W-:Y:S01]  /*1b90*/  FADD.FTZ R38, R41, 1 ;  /* 0x3f80000029267421 */ /* 0x004fe20000010000 */
[----:B0-----:R-:W-:-:S04]  /*1ba0*/  FADD.FTZ R41, -R39, 1 ;  /* 0x3f80000027297421 */ /* 0x001fc80000010100 */
[----:B------:R-:W0:Y:S01]  /*1bb0*/  MUFU.RCP R36, R36 ;  /* 0x0000002400247308 */ /* 0x000e220000001000 */
[----:B------:R-:W-:Y:S01]  /*1bc0*/  FMUL.FTZ R39, R46, R39 ;  /* 0x000000272e277220 */ /* 0x000fe20000410000 */
[----:B------:R-:W-:Y:S01]  /*1bd0*/  FFMA.FTZ R42, R42, R41, 1 ;  /* 0x3f8000002a2a7423 */ /* 0x000fe20000010029 */
[----:B---3--:R-:W-:-:S05]  /*1be0*/  FADD.FTZ R55, R54, 1 ;  /* 0x3f80000036377421 */ /* 0x008fca0000010000 */
[----:B------:R-:W-:Y:S08]  /*1bf0*/  MUFU.RCP R38, R38 ;  /* 0x0000002600267308 */ /* 0x000ff00000001000 */
[----:B------:R-:W1:Y:S01]  /*1c00*/  MUFU.RCP R55, R55 ;  /* 0x0000003700377308 */ /* 0x000e620000001000 */
[----:B0-----:R-:W-:-:S04]  /*1c10*/  FADD.FTZ R41, -R36, 1 ;  /* 0x3f80000024297421 */ /* 0x001fc80000010100 */
[----:B------:R-:W-:Y:S01]  /*1c20*/  FFMA.FTZ R54, R32, R41, 1 ;  /* 0x3f80000020367423 */ /* 0x000fe20000010029 */
[----:B------:R-:W-:Y:S01]  /*1c30*/  FMUL.FTZ R41, R47, R36 ;  /* 0x000000242f297220 */ /* 0x000fe20000410000 */
[----:B------:R-:W-:Y:S01]  /*1c40*/  FMUL.FTZ R32, R39, R42 ;  /* 0x0000002a27207220 */ /* 0x000fe20000410000 */
[----:B------:R-:W-:Y:S02]  /*1c50*/  FMUL.FTZ R39, R27, R37 ;  /* 0x000000251b277220 */ /* 0x000fe40000410000 */
[----:B------:R-:W-:Y:S01]  /*1c60*/  FMUL.FTZ R41, R41, R54 ;  /* 0x0000003629297220 */ /* 0x000fe20000410000 */
[----:B-1----:R-:W-:-:S04]  /*1c70*/  FADD.FTZ R36, -R55, 1 ;  /* 0x3f80000037247421 */ /* 0x002fc80000010100 */
[----:B------:R-:W-:Y:S01]  /*1c80*/  FFMA.FTZ R31, R31, R36, 1 ;  /* 0x3f8000001f1f7423 */ /* 0x000fe20000010024 */
[----:B------:R-:W-:-:S04]  /*1c90*/  FADD.FTZ R36, -R38, 1 ;  /* 0x3f80000026247421 */ /* 0x000fc80000010100 */
[----:B------:R-:W-:Y:S01]  /*1ca0*/  FFMA.FTZ R42, R33, R36, 1 ;  /* 0x3f800000212a7423 */ /* 0x000fe20000010024 */
[----:B------:R-:W-:Y:S01]  /*1cb0*/  FMUL.FTZ R36, R2, R55 ;  /* 0x0000003702247220 */ /* 0x000fe20000410000 */
[----:B------:R-:W-:Y:S01]  /*1cc0*/  FMUL.FTZ R33, R3, R38 ;  /* 0x0000002603217220 */ /* 0x000fe20000410000 */
[----:B------:R-:W-:Y:S02]  /*1cd0*/  FMUL.FTZ R38, R26, R30 ;  /* 0x0000001e1a267220 */ /* 0x000fe40000410000 */
[----:B------:R-:W-:Y:S01]  /*1ce0*/  FMUL.FTZ R36, R36, R31 ;  /* 0x0000001f24247220 */ /* 0x000fe20000410000 */
[----:B------:R-:W-:Y:S01]  /*1cf0*/  FADD.FTZ R31, R4, -UR14 ;  /* 0x8000000e041f7e21 */ /* 0x000fe20008010000 */
[----:B------:R-:W-:Y:S01]  /*1d00*/  FFMA.FTZ R55, R29, R38, RZ ;  /* 0x000000261d377223 */ /* 0x000fe200000100ff */
[----:B------:R-:W-:Y:S01]  /*1d10*/  FMUL.FTZ R33, R33, R42 ;  /* 0x0000002a21217220 */ /* 0x000fe20000410000 */
[----:B------:R-:W-:Y:S01]  /*1d20*/  FADD.FTZ R42, RZ, R38 ;  /* 0x00000026ff2a7221 */ /* 0x000fe20000010000 */
[----:B------:R-:W-:Y:S01]  /*1d30*/  FMUL.FTZ R31, R31, UR7 ;  /* 0x000000071f1f7c20 */ /* 0x000fe20008410000 */
[----:B------:R-:W-:Y:S01]  /*1d40*/  FFMA.FTZ R64, R28, R39, R55 ;  /* 0x000000271c407223 */ /* 0x000fe20000010037 */
[----:B------:R-:W-:Y:S01]  /*1d50*/  FFMA.FTZ R38, R29, R30, RZ ;  /* 0x0000001e1d267223 */ /* 0x000fe200000100ff */
[----:B------:R-:W-:Y:S01]  /*1d60*/  FADD.FTZ R42, R39, R42 ;  /* 0x0000002a272a7221 */ /* 0x000fe20000010000 */
[C---:B------:R-:W-:Y:S01]  /*1d70*/  FFMA.FTZ R54, R26.reuse, R31, R24 ;  /* 0x0000001f1a367223 */ /* 0x040fe20000010018 */
[----:B------:R-:W-:Y:S01]  /*1d80*/  FADD.FTZ R39, RZ, R30 ;  /* 0x0000001eff277221 */ /* 0x000fe20000010000 */
[-C--:B------:R-:W-:Y:S01]  /*1d90*/  FFMA.FTZ R38, R43, R32.reuse, R38 ;  /* 0x000000202b267223 */ /* 0x080fe20000010026 */
[----:B------:R-:W-:Y:S01]  /*1da0*/  FMUL.FTZ R29, R26, R32 ;  /* 0x000000201a1d7220 */ /* 0x000fe20000410000 */
[----:B------:R-:W-:Y:S01]  /*1db0*/  FMUL.FTZ R65, R54, -1.4426950216293334961 ;  /* 0xbfb8aa3b36417820 */ /* 0x000fe20000410000 */
[----:B------:R-:W-:Y:S01]  /*1dc0*/  FADD.FTZ R39, R39, R32 ;  /* 0x0000002027277221 */ /* 0x000fe20000010000 */
[----:B------:R-:W-:Y:S01]  /*1dd0*/  FFMA.FTZ R38, R35, R36, R38 ;  /* 0x0000002423267223 */ /* 0x000fe20000010026 */
[----:B------:R-:W-:-:S02]  /*1de0*/  FFMA.FTZ R43, R43, R29, R64 ;  /* 0x0000001d2b2b7223 */ /* 0x000fc40000010040 */
[----:B------:R-:W-:Y:S01]  /*1df0*/  FADD.FTZ R39, R39, R36 ;  /* 0x0000002427277221 */ /* 0x000fe20000010000 */
[----:B------:R-:W0:Y:S02]  /*1e00*/  MUFU.EX2 R65, R65 ;  /* 0x0000004100417308 */ /* 0x000e240000000800 */
[----:B0-----:R-:W-:-:S06]  /*1e10*/  FADD.FTZ R55, R65, 1 ;  /* 0x3f80000041377421 */ /* 0x001fcc0000010000 */
[----:B------:R-:W0:Y:S02]  /*1e20*/  MUFU.RCP R55, R55 ;  /* 0x0000003700377308 */ /* 0x000e240000001000 */
[----:B0-----:R-:W-:Y:S01]  /*1e30*/  FADD.FTZ R30, -R55, 1 ;  /* 0x3f800000371e7421 */ /* 0x001fe20000010100 */
[----:B------:R-:W-:Y:S01]  /*1e40*/  FMUL.FTZ R32, R6, R55 ;  /* 0x0000003706207220 */ /* 0x000fe20000410000 */
[----:B------:R-:W-:Y:S02]  /*1e50*/  FFMA.FTZ R55, R28, R37, RZ ;  /* 0x000000251c377223 */ /* 0x000fe400000100ff */
[----:B------:R-:W-:Y:S01]  /*1e60*/  FFMA.FTZ R30, R54, R30, 1 ;  /* 0x3f800000361e7423 */ /* 0x000fe2000001001e */
[----:B------:R-:W-:Y:S01]  /*1e70*/  FADD.FTZ R54, R42, R29 ;  /* 0x0000001d2a367221 */ /* 0x000fe20000010000 */
[----:B------:R-:W-:Y:S01]  /*1e80*/  FADD.FTZ R42, RZ, R37 ;  /* 0x00000025ff2a7221 */ /* 0x000fe20000010000 */
[-C--:B------:R-:W-:Y:S01]  /*1e90*/  FFMA.FTZ R37, R40, R41.reuse, R55 ;  /* 0x0000002928257223 */ /* 0x080fe20000010037 */
[----:B------:R-:W-:Y:S01]  /*1ea0*/  FMUL.FTZ R32, R32, R30 ;  /* 0x0000001e20207220 */ /* 0x000fe20000410000 */
[----:B------:R-:W-:Y:S01]  /*1eb0*/  FADD.FTZ R30, R5, -UR14 ;  /* 0x8000000e051e7e21 */ /* 0x000fe20008010000 */
[----:B------:R-:W-:Y:S01]  /*1ec0*/  FADD.FTZ R42, R42, R41 ;  /* 0x000000292a2a7221 */ /* 0x000fe20000010000 */
[----:B------:R-:W-:Y:S01]  /*1ed0*/  FMUL.FTZ R41, R27, R41 ;  /* 0x000000291b297220 */ /* 0x000fe20000410000 */
[----:B------:R-:W-:Y:S01]  /*1ee0*/  FFMA.FTZ R38, R31, R32, R38 ;  /* 0x000000201f267223 */ /* 0x000fe20000010026 */
[----:B------:R-:W-:-:S02]  /*1ef0*/  FMUL.FTZ R30, R30, UR7 ;  /* 0x000000071e1e7c20 */ /* 0x000fc40008410000 */
[----:B------:R-:W-:Y:S01]  /*1f00*/  FFMA.FTZ R40, R40, R41, R43 ;  /* 0x0000002928287223 */ /* 0x000fe2000001002b */
[----:B------:R-:W-:Y:S01]  /*1f10*/  FADD.FTZ R54, R41, R54 ;  /* 0x0000003629367221 */ /* 0x000fe20000010000 */
        /* <DEDUP_REMOVED lines=8> */
[----:B0-----:R-:W-:-:S04]  /*1fa0*/  FADD.FTZ R28, -R64, 1 ;  /* 0x3f800000401c7421 */ /* 0x001fc80000010100 */
[----:B------:R-:W-:Y:S01]  /*1fb0*/  FFMA.FTZ R29, R29, R28, 1 ;  /* 0x3f8000001d1d7423 */ /* 0x000fe2000001001c */
[----:B------:R-:W-:-:S04]  /*1fc0*/  FMUL.FTZ R28, R7, R64 ;  /* 0x00000040071c7220 */ /* 0x000fc80000410000 */
        /* <DEDUP_REMOVED lines=10> */
[-C--:B------:R-:W-:Y:S01]  /*2070*/  FFMA.FTZ R43, R34, R33.reuse, R37 ;  /* 0x00000021222b7223 */ /* 0x080fe20000010025 */
[----:B------:R-:W-:Y:S01]  /*2080*/  FADD.FTZ R37, R12, -UR14 ;  /* 0x8000000e0c257e21 */ /* 0x000fe20008010000 */
[----:B------:R-:W-:Y:S01]  /*2090*/  FFMA.FTZ R36, R41, R36, 1 ;  /* 0x3f80000029247423 */ /* 0x000fe20000010024 */
[----:B------:R-:W-:Y:S01]  /*20a0*/  FADD.FTZ R41, R42, R33 ;  /* 0x000000212a297221 */ /* 0x000fe20000010000 */
[----:B------:R-:W-:Y:S01]  /*20b0*/  FMUL.FTZ R42, R27, R33 ;  /* 0x000000211b2a7220 */ /* 0x000fe20000410000 */
[----:B------:R-:W-:Y:S01]  /*20c0*/  FMUL.FTZ R37, R37, UR7 ;  /* 0x0000000725257c20 */ /* 0x000fe20008410000 */
[----:B------:R-:W-:Y:S01]  /*20d0*/  FMUL.FTZ R35, R35, R36 ;  /* 0x0000002423237220 */ /* 0x000fe20000410000 */
[----:B------:R-:W-:Y:S01]  /*20e0*/  FADD.FTZ R36, R9, -UR14 ;  /* 0x8000000e09247e21 */ /* 0x000fe20008010000 */
[----:B------:R-:W-:Y:S01]  /*20f0*/  FADD.FTZ R54, R42, R54 ;  /* 0x000000362a367221 */ /* 0x000fe20000010000 */
[----:B------:R-:W-:Y:S01]  /*2100*/  FFMA.FTZ R43, R30, R28, R43 ;  /* 0x0000001c1e2b7223 */ /* 0x000fe2000001002b */
[----:B------:R-:W-:Y:S01]  /*2110*/  FFMA.FTZ R38, R29, R35, R38 ;  /* 0x000000231d267223 */ /* 0x000fe20000010026 */
[----:B------:R-:W-:-:S04]  /*2120*/  FMUL.FTZ R36, R36, UR7 ;  /* 0x0000000724247c20 */ /* 0x000fc80008410000 */
[----:B------:R-:W-:-:S04]  /*2130*/  FFMA.FTZ R64, R27, R36, R25 ;  /* 0x000000241b407223 */ /* 0x000fc80000010019 */
[----:B------:R-:W-:-:S06]  /*2140*/  FMUL.FTZ R40, R64, -1.4426950216293334961 ;  /* 0xbfb8aa3b40287820 */ /* 0x000fcc0000410000 */
[----:B------:R-:W0:Y:S02]  /*2150*/  MUFU.EX2 R40, R40 ;  /* 0x0000002800287308 */ /* 0x000e240000000800 */
[----:B0-----:R-:W-:Y:S01]  /*2160*/  FADD.FTZ R65, R40, 1 ;  /* 0x3f80000028417421 */ /* 0x001fe20000010000 */
[----:B------:R-:W-:Y:S01]  /*2170*/  FFMA.FTZ R40, R34, R42, R55 ;  /* 0x0000002a22287223 */ /* 0x000fe20000010037 */
[----:B------:R-:W-:Y:S01]  /*2180*/  FFMA.FTZ R42, R26, R37, R24 ;  /* 0x000000251a2a7223 */ /* 0x000fe20000010018 */
[----:B------:R-:W-:-:S03]  /*2190*/  FADD.FTZ R34, R39, R32 ;  /* 0x0000002027227221 */ /* 0x000fc60000010000 */
[----:B------:R-:W0:Y:S01]  /*21a0*/  MUFU.RCP R65, R65 ;  /* 0x0000004100417308 */ /* 0x000e220000001000 */
[----:B------:R-:W-:Y:S01]  /*21b0*/  FADD.FTZ R34, R34, R35 ;  /* 0x0000002322227221 */ /* 0x000fe20000010000 */
[----:B------:R-:W-:Y:S01]  /*21c0*/  FMUL.FTZ R35, R26, R35 ;  /* 0x000000231a237220 */ /* 0x000fe20000410000 */
[----:B0-----:R-:W-:-:S04]  /*21d0*/  FADD.FTZ R33, -R65, 1 ;  /* 0x3f80000041217421 */ /* 0x001fc80000010100 */
[----:B------:R-:W-:Y:S01]  /*21e0*/  FFMA.FTZ R64, R64, R33, 1 ;  /* 0x3f80000040407423 */ /* 0x000fe20000010021 */
[----:B------:R-:W-:Y:S01]  /*21f0*/  FMUL.FTZ R33, R11, R65 ;  /* 0x000000410b217220 */ /* 0x000fe20000410000 */
[----:B------:R-:W-:Y:S01]  /*2200*/  FMUL.FTZ R65, R26, R32 ;  /* 0x000000201a417220 */ /* 0x000fe20000410000 */
[----:B------:R-:W-:Y:S02]  /*2210*/  FADD.FTZ R32, R13, -UR14 ;  /* 0x8000000e0d207e21 */ /* 0x000fe40008010000 */
[----:B------:R-:W-:Y:S01]  /*2220*/  FMUL.FTZ R33, R33, R64 ;  /* 0x0000004021217220 */ /* 0x000fe20000410000 */
[----:B------:R-:W-:Y:S01]  /*2230*/  FMUL.FTZ R64, R42, -1.4426950216293334961 ;  /* 0xbfb8aa3b2a407820 */ /* 0x000fe20000410000 */
[----:B------:R-:W-:Y:S01]  /*2240*/  FFMA.FTZ R39, R31, R65, R40 ;  /* 0x000000411f277223 */ /* 0x000fe20000010028 */
[----:B------:R-:W-:Y:S01]  /*2250*/  FMUL.FTZ R32, R32, UR7 ;  /* 0x0000000720207c20 */ /* 0x000fe20008410000 */
[----:B------:R-:W-:Y:S01]  /*2260*/  FADD.FTZ R40, R41, R28 ;  /* 0x0000001c29287221 */ /* 0x000fe20000010000 */
[----:B------:R-:W-:Y:S01]  /*2270*/  FMUL.FTZ R41, R27, R28 ;  /* 0x0000001c1b297220 */ /* 0x000fe20000410000 */
[----:B------:R-:W-:Y:S01]  /*2280*/  FADD.FTZ R54, R54, R65 ;  /* 0x0000004136367221 */ /* 0x000fe20000010000 */
[----:B------:R-:W0:Y:S01]  /*2290*/  MUFU.EX2 R64, R64 ;  /* 0x0000004000407308 */ /* 0x000e220000000800 */
[----:B------:R-:W-:Y:S01]  /*22a0*/  FFMA.FTZ R43, R36, R33, R43 ;  /* 0x00000021242b7223 */ /* 0x000fe2000001002b */
[----:B------:R-:W-:Y:S01]  /*22b0*/  FFMA.FTZ R30, R30, R41, R39 ;  /* 0x000000291e1e7223 */ /* 0x000fe20000010027 */
[----:B------:R-:W-:-:S03]  /*22c0*/  FADD.FTZ R54, R41, R54 ;  /* 0x0000003629367221 */ /* 0x000fc60000010000 */
[----:B------:R-:W-:Y:S01]  /*22d0*/  FFMA.FTZ R41, R29, R35, R30 ;  /* 0x000000231d297223 */ /* 0x000fe2000001001e */
[----:B------:R-:W-:Y:S01]  /*22e0*/  FADD.FTZ R30, R17, -UR14 ;  /* 0x8000000e111e7e21 */ /* 0x000fe20008010000 */
[----:B------:R-:W-:Y:S01]  /*22f0*/  FADD.FTZ R54, R54, R35 ;  /* 0x0000002336367221 */ /* 0x000fe20000010000 */
[----:B------:R-:W-:Y:S01]  /*2300*/  FADD.FTZ R35, R40, R33 ;  /* 0x0000002128237221 */ /* 0x000fe20000010000 */
[----:B------:R-:W-:Y:S01]  /*2310*/  FMUL.FTZ R40, R27, R33 ;  /* 0x000000211b287220 */ /* 0x000fe20000410000 */
[----:B------:R-:W-:Y:S01]  /*2320*/  FMUL.FTZ R30, R30, UR7 ;  /* 0x000000071e1e7c20 */ /* 0x000fe20008410000 */
[----:B0-----:R-:W-:Y:S02]  /*2330*/  FADD.FTZ R55, R64, 1 ;  /* 0x3f80000040377421 */ /* 0x001fe40000010000 */
[----:B------:R-:W-:Y:S01]  /*2340*/  FFMA.FTZ R36, R36, R40, R41 ;  /* 0x0000002824247223 */ /* 0x000fe20000010029 */
[----:B------:R-:W-:Y:S01]  /*2350*/  FADD.FTZ R41, R20, -UR14 ;  /* 0x8000000e14297e21 */ /* 0x000fe20008010000 */
[----:B------:R-:W-:-:S02]  /*2360*/  FADD.FTZ R54, R40, R54 ;  /* 0x0000003628367221 */ /* 0x000fc40000010000 */
[----:B------:R-:W0:Y:S01]  /*2370*/  MUFU.RCP R55, R55 ;  /* 0x0000003700377308 */ /* 0x000e220000001000 */
[----:B------:R-:W-:-:S04]  /*2380*/  FMUL.FTZ R41, R41, UR7 ;  /* 0x0000000729297c20 */ /* 0x000fc80008410000 */
[----:B------:R-:W-:Y:S01]  /*2390*/  FFMA.FTZ R40, R26, R41, R24 ;  /* 0x000000291a287223 */ /* 0x000fe20000010018 */
[----:B0-----:R-:W-:-:S04]  /*23a0*/  FADD.FTZ R31, -R55, 1 ;  /* 0x3f800000371f7421 */ /* 0x001fc80000010100 */
[----:B------:R-:W-:Y:S01]  /*23b0*/  FFMA.FTZ R42, R42, R31, 1 ;  /* 0x3f8000002a2a7423 */ /* 0x000fe2000001001f */
[----:B------:R-:W-:-:S04]  /*23c0*/  FMUL.FTZ R31, R14, R55 ;  /* 0x000000370e1f7220 */ /* 0x000fc80000410000 */
[----:B------:R-:W-:Y:S01]  /*23d0*/  FMUL.FTZ R31, R31, R42 ;  /* 0x0000002a1f1f7220 */ /* 0x000fe20000410000 */
[----:B------:R-:W-:-:S03]  /*23e0*/  FFMA.FTZ R42, R27, R32, R25 ;  /* 0x000000201b2a7223 */ /* 0x000fc60000010019 */
[-C--:B------:R-:W-:Y:S01]  /*23f0*/  FMUL.FTZ R65, R26, R31.reuse ;  /* 0x0000001f1a417220 */ /* 0x080fe20000410000 */
[----:B------:R-:W-:Y:S01]  /*2400*/  FMUL.FTZ R55, R42, -1.4426950216293334961 ;  /* 0xbfb8aa3b2a377820 */ /* 0x000fe20000410000 */
[C---:B------:R-:W-:Y:S01]  /*2410*/  FFMA.FTZ R38, R37.reuse, R31, R38 ;  /* 0x0000001f25267223 */ /* 0x040fe20000010026 */
[----:B------:R-:W-:Y:S01]  /*2420*/  FADD.FTZ R34, R34, R31 ;  /* 0x0000001f22227221 */ /* 0x000fe20000010000 */
[----:B------:R-:W-:Y:S01]  /*2430*/  FFMA.FTZ R37, R37, R65, R36 ;  /* 0x0000004125257223 */ /* 0x000fe20000010024 */
[----:B------:R-:W-:Y:S01]  /*2440*/  FADD.FTZ R36, R21, -UR14 ;  /* 0x8000000e15247e21 */ /* 0x000fe20008010000 */
[----:B------:R-:W-:Y:S01]  /*2450*/  FADD.FTZ R54, R54, R65 ;  /* 0x0000004136367221 */ /* 0x000fe20000010000 */
[----:B------:R-:W0:Y:S02]  /*2460*/  MUFU.EX2 R55, R55 ;  /* 0x0000003700377308 */ /* 0x000e240000000800 */
[----:B------:R-:W-:Y:S01]  /*2470*/  FMUL.FTZ R36, R36, UR7 ;  /* 0x0000000724247c20 */ /* 0x000fe20008410000 */
[----:B0-----:R-:W-:-:S06]  /*2480*/  FADD.FTZ R64, R55, 1 ;  /* 0x3f80000037407421 */ /* 0x001fcc0000010000 */
[----:B------:R-:W0:Y:S02]  /*2490*/  MUFU.RCP R64, R64 ;  /* 0x0000004000407308 */ /* 0x000e240000001000 */
[----:B0-----:R-:W-:Y:S01]  /*24a0*/  FADD.FTZ R39, -R64, 1 ;  /* 0x3f80000040277421 */ /* 0x001fe20000010100 */
[----:B------:R-:W-:-:S03]  /*24b0*/  FMUL.FTZ R28, R15, R64 ;  /* 0x000000400f1c7220 */ /* 0x000fc60000410000 */
[----:B------:R-:W-:-:S04]  /*24c0*/  FFMA.FTZ R39, R42, R39, 1 ;  /* 0x3f8000002a277423 */ /* 0x000fc80000010027 */
[----:B------:R-:W-:Y:S01]  /*24d0*/  FMUL.FTZ R28, R28, R39 ;  /* 0x000000271c1c7220 */ /* 0x000fe20000410000 */
[----:B------:R-:W-:-:S03]  /*24e0*/  FADD.FTZ R39, R16, -UR14 ;  /* 0x8000000e10277e21 */ /* 0x000fc60008010000 */
[----:B------:R-:W-:Y:S01]  /*24f0*/  FFMA.FTZ R43, R32, R28, R43 ;  /* 0x0000001c202b7223 */ /* 0x000fe2000001002b */
[----:B------:R-:W-:-:S04]  /*2500*/  FMUL.FTZ R39, R39, UR7 ;  /* 0x0000000727277c20 */ /* 0x000fc80008410000 */
[----:B------:R-:W-:-:S04]  /*2510*/  FFMA.FTZ R42, R26, R39, R24 ;  /* 0x000000271a2a7223 */ /* 0x000fc80000010018 */
[----:B------:R-:W-:-:S06]  /*2520*/  FMUL.FTZ R64, R42, -1.4426950216293334961 ;  /* 0xbfb8aa3b2a407820 */ /* 0x000fcc0000410000 */
[----:B------:R-:W0:Y:S02]  /*2530*/  MUFU.EX2 R64, R64 ;  /* 0x0000004000407308 */ /* 0x000e240000000800 */
[----:B0-----:R-:W-:-:S06]  /*2540*/  FADD.FTZ R55, R64, 1 ;  /* 0x3f80000040377421 */ /* 0x001fcc0000010000 */
[----:B------:R-:W0:Y:S02]  /*2550*/  MUFU.RCP R55, R55 ;  /* 0x0000003700377308 */ /* 0x000e240000001000 */
[----:B0-----:R-:W-:-:S04]  /*2560*/  FADD.FTZ R29, -R55, 1 ;  /* 0x3f800000371d7421 */ /* 0x001fc80000010100 */
[----:B------:R-:W-:Y:S01]  /*2570*/  FFMA.FTZ R42, R42, R29, 1 ;  /* 0x3f8000002a2a7423 */ /* 0x000fe2000001001d */
[----:B------:R-:W-:-:S04]  /*2580*/  FMUL.FTZ R29, R18, R55 ;  /* 0x00000037121d7220 */ /* 0x000fc80000410000 */
[----:B------:R-:W-:Y:S01]  /*2590*/  FMUL.FTZ R29, R29, R42 ;  /* 0x0000002a1d1d7220 */ /* 0x000fe20000410000 */
[----:B------:R-:W-:-:S03]  /*25a0*/  FFMA.FTZ R42, R27, R30, R25 ;  /* 0x0000001e1b2a7223 */ /* 0x000fc60000010019 */
[----:B------:R-:W-:Y:S01]  /*25b0*/  FFMA.FTZ R38, R39, R29, R38 ;  /* 0x0000001d27267223 */ /* 0x000fe20000010026 */
        /* <DEDUP_REMOVED lines=8> */
[----:B------:R-:W-:-:S03]  /*2640*/  FMUL.FTZ R42, R40, -1.4426950216293334961 ;  /* 0xbfb8aa3b282a7820 */ /* 0x000fc60000410000 */
[----:B------:R-:W-:-:S03]  /*2650*/  FFMA.FTZ R43, R30, R33, R43 ;  /* 0x000000211e2b7223 */ /* 0x000fc6000001002b */
[----:B------:R-:W0:Y:S02]  /*2660*/  MUFU.EX2 R42, R42 ;  /* 0x0000002a002a7308 */ /* 0x000e240000000800 */
[----:B0-----:R-:W-:Y:S01]  /*2670*/  FADD.FTZ R55, R42, 1 ;  /* 0x3f8000002a377421 */ /* 0x001fe20000010000 */
[----:B------:R-:W-:-:S05]  /*2680*/  FFMA.FTZ R42, R27, R36, R25 ;  /* 0x000000241b2a7223 */ /* 0x000fca0000010019 */
[----:B------:R-:W0:Y:S02]  /*2690*/  MUFU.RCP R55, R55 ;  /* 0x0000003700377308 */ /* 0x000e240000001000 */
[----:B0-----:R-:W-:-:S04]  /*26a0*/  FADD.FTZ R31, -R55, 1 ;  /* 0x3f800000371f7421 */ /* 0x001fc80000010100 */
[----:B------:R-:W-:Y:S01]  /*26b0*/  FFMA.FTZ R40, R40, R31, 1 ;  /* 0x3f80000028287423 */ /* 0x000fe2000001001f */
[----:B------:R-:W-:Y:S01]  /*26c0*/  FMUL.FTZ R31, R22, R55 ;  /* 0x00000037161f7220 */ /* 0x000fe20000410000 */
[----:B------:R-:W-:-:S03]  /*26d0*/  FMUL.FTZ R55, R42, -1.4426950216293334961 ;  /* 0xbfb8aa3b2a377820 */ /* 0x000fc60000410000 */
[----:B------:R-:W-:Y:S01]  /*26e0*/  FMUL.FTZ R31, R31, R40 ;  /* 0x000000281f1f7220 */ /* 0x000fe20000410000 */
[----:B------:R-:W-:Y:S01]  /*26f0*/  FADD.FTZ R40, R35, R28 ;  /* 0x0000001c23287221 */ /* 0x000fe20000010000 */
[----:B------:R-:W-:Y:S01]  /*2700*/  FMUL.FTZ R35, R27, R28 ;  /* 0x0000001c1b237220 */ /* 0x000fe20000410000 */
[----:B------:R-:W0:Y:S03]  /*2710*/  MUFU.EX2 R55, R55 ;  /* 0x0000003700377308 */ /* 0x000e260000000800 */
[----:B------:R-:W-:Y:S01]  /*2720*/  FFMA.FTZ R28, R32, R35, R37 ;  /* 0x00000023201c7223 */ /* 0x000fe20000010025 */
[----:B------:R-:W-:Y:S01]  /*2730*/  FADD.FTZ R54, R35, R54 ;  /* 0x0000003623367221 */ /* 0x000fe20000010000 */
[----:B------:R-:W-:-:S04]  /*2740*/  FMUL.FTZ R35, R26, R29 ;  /* 0x0000001d1a237220 */ /* 0x000fc80000410000 */
[----:B------:R-:W-:Y:S01]  /*2750*/  FFMA.FTZ R39, R39, R35, R28 ;  /* 0x0000002327277223 */ /* 0x000fe2000001001c */
[----:B------:R-:W-:Y:S01]  /*2760*/  FADD.FTZ R54, R54, R35 ;  /* 0x0000002336367221 */ /* 0x000fe20000010000 */
[----:B------:R-:W-:Y:S01]  /*2770*/  FADD.FTZ R35, R40, R33 ;  /* 0x0000002128237221 */ /* 0x000fe20000010000 */
[----:B0-----:R-:W-:-:S06]  /*2780*/  FADD.FTZ R64, R55, 1 ;  /* 0x3f80000037407421 */ /* 0x001fcc0000010000 */
[----:B------:R-:W0:Y:S02]  /*2790*/  MUFU.RCP R64, R64 ;  /* 0x0000004000407308 */ /* 0x000e240000001000 */
[----:B0-----:R-:W-:Y:S01]  /*27a0*/  FADD.FTZ R37, -R64, 1 ;  /* 0x3f80000040257421 */ /* 0x001fe20000010100 */
[----:B------:R-:W-:-:S03]  /*27b0*/  FMUL.FTZ R32, R23, R64 ;  /* 0x0000004017207220 */ /* 0x000fc60000410000 */
[----:B------:R-:W-:Y:S01]  /*27c0*/  FFMA.FTZ R37, R42, R37, 1 ;  /* 0x3f8000002a257423 */ /* 0x000fe20000010025 */
[----:B------:R-:W-:Y:S01]  /*27d0*/  FADD.FTZ R42, R34, R29 ;  /* 0x0000001d222a7221 */ /* 0x000fe20000010000 */
[----:B------:R-:W-:Y:S02]  /*27e0*/  FMUL.FTZ R29, R27, R33 ;  /* 0x000000211b1d7220 */ /* 0x000fe40000410000 */
[----:B------:R-:W-:Y:S02]  /*27f0*/  FMUL.FTZ R32, R32, R37 ;  /* 0x0000002520207220 */ /* 0x000fe40000410000 */
[----:B------:R-:W-:Y:S01]  /*2800*/  FFMA.FTZ R28, R30, R29, R39 ;  /* 0x0000001d1e1c7223 */ /* 0x000fe20000010027 */
[----:B------:R-:W-:Y:S01]  /*2810*/  FADD.FTZ R54, R29, R54 ;  /* 0x000000361d367221 */ /* 0x000fe20000010000 */
[----:B------:R-:W-:Y:S01]  /*2820*/  FMUL.FTZ R29, R26, R31 ;  /* 0x0000001f1a1d7220 */ /* 0x000fe20000410000 */
[----:B------:R-:W-:-:S03]  /*2830*/  FADD.FTZ R30, R42, R31 ;  /* 0x0000001f2a1e7221 */ /* 0x000fc60000010000 */
[----:B------:R-:W-:Y:S01]  /*2840*/  FFMA.FTZ R37, R41, R29, R28 ;  /* 0x0000001d29257223 */ /* 0x000fe2000001001c */
[----:B------:R-:W-:Y:S01]  /*2850*/  FADD.FTZ R54, R54, R29 ;  /* 0x0000001d36367221 */ /* 0x000fe20000010000 */
[-C--:B------:R-:W-:Y:S01]  /*2860*/  FMUL.FTZ R29, R27, R32.reuse ;  /* 0x000000201b1d7220 */ /* 0x080fe20000410000 */
[----:B------:R-:W-:Y:S01]  /*2870*/  FFMA.FTZ R28, R41, R31, R38 ;  /* 0x0000001f291c7223 */ /* 0x000fe20000010026 */
[----:B------:R-:W-:Y:S02]  /*2880*/  FADD.FTZ R31, R35, R32 ;  /* 0x00000020231f7221 */ /* 0x000fe40000010000 */
[C---:B------:R-:W-:Y:S01]  /*2890*/  FFMA.FTZ R34, R36.reuse, R29, R37 ;  /* 0x0000001d24227223 */ /* 0x040fe20000010025 */
[----:B------:R-:W-:Y:S01]  /*28a0*/  FADD.FTZ R33, R29, R54 ;  /* 0x000000361d217221 */ /* 0x000fe20000010000 */
[----:B------:R-:W-:-:S07]  /*28b0*/  FFMA.FTZ R29, R36, R32, R43 ;  /* 0x00000020241d7223 */ /* 0x000fce000001002b */
.L_x_1215:
[----:B------:R-:W-:Y:S01]  /*28c0*/  MOV R35, R34 ;  /* 0x0000002200237202 */ /* 0x000fe20000000f00 */
[----:B------:R-:W0:Y:S01]  /*28d0*/  S2UR UR6, SR_CgaCtaId ;  /* 0x00000000000679c3 */ /* 0x000e220000008800 */
[----:B------:R-:W-:Y:S01]  /*28e0*/  MOV R34, R33 ;  /* 0x0000002100227202 */ /* 0x000fe20000000f00 */
[----:B------:R-:W-:Y:S01]  /*28f0*/  UMOV UR5, 0x400 ;  /* 0x0000040000057882 */ /* 0x000fe20000000000 */
[C---:B------:R-:W-:Y:S01]  /*2900*/  ISETP.GT.AND P0, PT, R57.reuse, 0x1e, PT ;  /* 0x0000001e3900780c */ /* 0x040fe20003f04270 */
[----:B------:R-:W1:Y:S01]  /*2910*/  SHFL.DOWN PT, R32, R35, 0x1, 0x1f ;  /* 0x08201f0023207f89 */ /* 0x000e6200000e0000 */
[----:B------:R-:W-:Y:S01]  /*2920*/  UIADD3 UR5, UPT, UPT, UR5, 0x90, URZ ;  /* 0x0000009005057890 */ /* 0x000fe2000fffe0ff */
[----:B------:R-:W-:Y:S01]  /*2930*/  ISETP.GT.AND P2, PT, R57, 0xf, PT ;  /* 0x0000000f3900780c */ /* 0x000fe20003f44270 */
[----:B------:R-:W-:Y:S01]  /*2940*/  UMOV UR12, 0x400 ;  /* 0x00000400000c7882 */ /* 0x000fe20000000000 */
[----:B------:R-:W2:Y:S01]  /*2950*/  SHFL.DOWN PT, R33, R34, 0x1, 0x1f ;  /* 0x08201f0022217f89 */ /* 0x000ea200000e0000 */
[----:B------:R-:W-:Y:S01]  /*2960*/  BSSY.RECONVERGENT B0, `(.L_x_1216) ;  /* 0x0000024000007945 */ /* 0x000fe20003800200 */
[----:B------:R-:W-:-:S02]  /*2970*/  ISETP.NE.AND P1, PT, R60, RZ, PT ;  /* 0x000000ff3c00720c */ /* 0x000fc40003f25270 */
[----:B------:R-:W-:Y:S01]  /*2980*/  ISETP.GT.U32.AND P3, PT, R60, 0x37, PT ;  /* 0x000000373c00780c */ /* 0x000fe20003f64070 */
[----:B0-----:R-:W-:-:S03]  /*2990*/  ULEA UR5, UR6, UR5, 0x18 ;  /* 0x0000000506057291 */ /* 0x001fc6000f8ec0ff */
[----:B-1----:R-:W-:-:S03]  /*29a0*/  @!P0 FADD.FTZ R35, R32, R35 ;  /* 0x0000002320238221 */ /* 0x002fc60000010000 */
[----:B------:R-:W-:Y:S01]  /*29b0*/  LEA R64, R60, UR5, 0x4 ;  /* 0x000000053c407c11 */ /* 0x000fe2000f8e20ff */
[----:B--2---:R-:W-:Y:S01]  /*29c0*/  @!P0 FADD.FTZ R34, R33, R34 ;  /* 0x0000002221228221 */ /* 0x004fe20000010000 */
[----:B------:R-:W0:Y:S01]  /*29d0*/  SHFL.DOWN PT, R32, R35, 0x2, 0x1f ;  /* 0x08401f0023207f89 */ /* 0x000e2200000e0000 */
[----:B------:R-:W-:-:S03]  /*29e0*/  ISETP.GT.AND P0, PT, R57, 0x1d, PT ;  /* 0x0000001d3900780c */ /* 0x000fc60003f04270 */
[----:B------:R-:W1:Y:S04]  /*29f0*/  SHFL.DOWN PT, R33, R34, 0x2, 0x1f ;  /* 0x08401f0022217f89 */ /* 0x000e6800000e0000 */
[----:B------:R-:W-:Y:S06]  /*2a00*/  STS.128 [R64], R28 ;  /* 0x0000001c40007388 */ /* 0x000fec0000000c00 */
        /* <DEDUP_REMOVED lines=25> */
.L_x_1217:
[----:B------:R-:W-:Y:S05]  /*2ba0*/  BSYNC.RECONVERGENT B0 ;  /* 0x0000000000007941 */ /* 0x000fea0003800200 */
.L_x_1216:
[----:B------:R-:W-:Y:S06]  /*2bb0*/  BAR.SYNC.DEFER_BLOCKING 0x0 ;  /* 0x0000000000007b1d */ /* 0x000fec0000010000 */
[----:B------:R-:W-:Y:S04]  /*2bc0*/  BSSY.RECONVERGENT B0, `(.L_x_1218) ;  /* 0x0000024000007945 */ /* 0x000fe80003800200 */
[----:B------:R-:W-:Y:S05]  /*2bd0*/  @P1 BRA `(.L_x_1219) ;  /* 0x0000000000881947 */ /* 0x000fea0003800000 */
[----:B------:R-:W-:-:S09]  /*2be0*/  ULEA UR5, UR6, UR12, 0x18 ;  /* 0x0000000c06057291 */ /* 0x000fd2000f8ec0ff */
[----:B------:R-:W4:Y:S04]  /*2bf0*/  LDS.64 R40, [UR5+0x18] ;  /* 0x00001805ff287984 */ /* 0x000f280008000a00 */
[----:B-123--:R-:W1:Y:S04]  /*2c00*/  LDS.128 R32, [UR5+0x20] ;  /* 0x00002005ff207984 */ /* 0x00ee680008000c00 */
[----:B------:R-:W0:Y:S01]  /*2c10*/  LDS.128 R36, [UR5+0x30] ;  /* 0x00003005ff247984 */ /* 0x000e220008000c00 */
[----:B----4-:R-:W-:Y:S01]  /*2c20*/  FADD.FTZ R43, R54, R40 ;  /* 0x00000028362b7221 */ /* 0x010fe20000010000 */
[----:B------:R-:W-:-:S03]  /*2c30*/  FADD.FTZ R40, R55, R41 ;  /* 0x0000002937287221 */ /* 0x000fc60000010000 */
[----:B-1----:R-:W-:Y:S01]  /*2c40*/  FADD.FTZ R43, R43, R32 ;  /* 0x000000202b2b7221 */ /* 0x002fe20000010000 */
[----:B------:R-:W-:-:S03]  /*2c50*/  FADD.FTZ R40, R40, R33 ;  /* 0x0000002128287221 */ /* 0x000fc60000010000 */
[----:B------:R-:W-:Y:S01]  /*2c60*/  FADD.FTZ R33, R43, R34 ;  /* 0x000000222b217221 */ /* 0x000fe20000010000 */
[----:B------:R-:W-:Y:S02]  /*2c70*/  FADD.FTZ R32, R40, R35 ;  /* 0x0000002328207221 */ /* 0x000fe40000010000 */
[----:B------:R-:W1:Y:S01]  /*2c80*/  LDS.128 R40, [UR5+0x40] ;  /* 0x00004005ff287984 */ /* 0x000e620008000c00 */
[----:B0-----:R-:W-:Y:S01]  /*2c90*/  FADD.FTZ R55, R33, R36 ;  /* 0x0000002421377221 */ /* 0x001fe20000010000 */
[----:B------:R-:W-:Y:S02]  /*2ca0*/  FADD.FTZ R36, R32, R37 ;  /* 0x0000002520247221 */ /* 0x000fe40000010000 */
[----:B------:R-:W0:Y:S01]  /*2cb0*/  LDS.128 R32, [UR5+0x50] ;  /* 0x00005005ff207984 */ /* 0x000e220008000c00 */
[----:B------:R-:W-:Y:S01]  /*2cc0*/  FADD.FTZ R55, R55, R38 ;  /* 0x0000002637377221 */ /* 0x000fe20000010000 */
[----:B------:R-:W-:-:S04]  /*2cd0*/  FADD.FTZ R36, R36, R39 ;  /* 0x0000002724247221 */ /* 0x000fc80000010000 */
[----:B-1----:R-:W-:Y:S01]  /*2ce0*/  FADD.FTZ R36, R36, R41 ;  /* 0x0000002924247221 */ /* 0x002fe20000010000 */
[----:B------:R-:W-:-:S03]  /*2cf0*/  FADD.FTZ R55, R55, R40 ;  /* 0x0000002837377221 */ /* 0x000fc60000010000 */
[----:B------:R-:W-:Y:S01]  /*2d00*/  FADD.FTZ R40, R36, R43 ;  /* 0x0000002b24287221 */ /* 0x000fe20000010000 */
[----:B------:R-:W-:Y:S01]  /*2d10*/  FADD.FTZ R55, R55, R42 ;  /* 0x0000002a37377221 */ /* 0x000fe20000010000 */
[----:B------:R-:W1:Y:S03]  /*2d20*/  LDS.128 R36, [UR5+0x60] ;  /* 0x00006005ff247984 */ /* 0x000e660008000c00 */
[----:B0-----:R-:W-:Y:S01]  /*2d30*/  FADD.FTZ R55, R55, R32 ;  /* 0x0000002037377221 */ /* 0x001fe20000010000 */
[----:B------:R-:W-:Y:S02]  /*2d40*/  FADD.FTZ R32, R40, R33 ;  /* 0x0000002128207221 */ /* 0x000fe40000010000 */
[----:B------:R-:W0:Y:S01]  /*2d50*/  LDS.128 R40, [UR5+0x70] ;  /* 0x00007005ff287984 */ /* 0x000e220008000c00 */
        /* <DEDUP_REMOVED lines=10> */
.L_x_1219:
[----:B------:R-:W-:Y:S05]  /*2e00*/  BSYNC.RECONVERGENT B0 ;  /* 0x0000000000007941 */ /* 0x000fea0003800200 */
.L_x_1218:
[----:B------:R-:W-:Y:S06]  /*2e10*/  BAR.SYNC.DEFER_BLOCKING 0x0 ;  /* 0x0000000000007b1d */ /* 0x000fec0000010000 */
[----:B------:R-:W-:Y:S04]  /*2e20*/  BSSY.RECONVERGENT B0, `(.L_x_1220) ;  /* 0x0000025000007945 */ /* 0x000fe80003800200 */
[----:B------:R-:W-:Y:S05]  /*2e30*/  @P3 BRA `(.L_x_1221) ;  /* 0x00000000008c3947 */ /* 0x000fea0003800000 */
[----:B-123--:R-:W1:Y:S04]  /*2e40*/  LDS.128 R32, [R64+0x380] ;  /* 0x0003800040207984 */ /* 0x00ee680000000c00 */
[----:B------:R-:W2:Y:S04]  /*2e50*/  LDS.128 R36, [R64+0x700] ;  /* 0x0007000040247984 */ /* 0x000ea80000000c00 */
[----:B------:R-:W3:Y:S01]  /*2e60*/  LDS.128 R40, [R64+0xa80] ;  /* 0x000a800040287984 */ /* 0x000ee20000000c00 */
[----:B-1----:R-:W-:Y:S01]  /*2e70*/  FADD.FTZ R65, R28, R32 ;  /* 0x000000201c417221 */ /* 0x002fe20000010000 */
[----:B------:R-:W-:Y:S01]  /*2e80*/  FADD.FTZ R28, R29, R33 ;  /* 0x000000211d1c7221 */ /* 0x000fe20000010000 */
[----:B------:R-:W-:Y:S01]  /*2e90*/  FADD.FTZ R29, R30, R34 ;  /* 0x000000221e1d7221 */ /* 0x000fe20000010000 */
[----:B------:R-:W-:Y:S01]  /*2ea0*/  FADD.FTZ R30, R31, R35 ;  /* 0x000000231f1e7221 */ /* 0x000fe20000010000 */
[----:B--2---:R-:W-:Y:S01]  /*2eb0*/  FADD.FTZ R65, R65, R36 ;  /* 0x0000002441417221 */ /* 0x004fe20000010000 */
[----:B------:R-:W-:Y:S01]  /*2ec0*/  FADD.FTZ R28, R28, R37 ;  /* 0x000000251c1c7221 */ /* 0x000fe20000010000 */
[----:B------:R-:W1:Y:S01]  /*2ed0*/  LDS.128 R32, [R64+0xe00] ;  /* 0x000e000040207984 */ /* 0x000e620000000c00 */
[----:B------:R-:W-:Y:S01]  /*2ee0*/  FADD.FTZ R36, R30, R39 ;  /* 0x000000271e247221 */ /* 0x000fe20000010000 */
[----:B---3--:R-:W-:Y:S01]  /*2ef0*/  FADD.FTZ R39, R65, R40 ;  /* 0x0000002841277221 */ /* 0x008fe20000010000 */
[----:B------:R-:W-:Y:S01]  /*2f00*/  FADD.FTZ R37, R29, R38 ;  /* 0x000000261d257221 */ /* 0x000fe20000010000 */
[----:B------:R-:W-:Y:S01]  /*2f10*/  FADD.FTZ R40, R28, R41 ;  /* 0x000000291c287221 */ /* 0x000fe20000010000 */
[----:B------:R-:W-:Y:S01]  /*2f20*/  FADD.FTZ R36, R36, R43 ;  /* 0x0000002b24247221 */ /* 0x000fe20000010000 */
[----:B------:R-:W2:Y:S01]  /*2f30*/  LDS.128 R28, [R64+0x1180] ;  /* 0x00118000401c7984 */ /* 0x000ea20000000c00 */
[----:B------:R-:W-:Y:S01]  /*2f40*/  FADD.FTZ R37, R37, R42 ;  /* 0x0000002a25257221 */ /* 0x000fe20000010000 */
[----:B-1----:R-:W-:Y:S01]  /*2f50*/  FADD.FTZ R39, R39, R32 ;  /* 0x0000002027277221 */ /* 0x002fe20000010000 */
[----:B------:R-:W-:-:S02]  /*2f60*/  FADD.FTZ R40, R40, R33 ;  /* 0x0000002128287221 */ /* 0x000fc40000010000 */
[----:B------:R-:W-:Y:S01]  /*2f70*/  FADD.FTZ R41, R37, R34 ;  /* 0x0000002225297221 */ /* 0x000fe20000010000 */
[----:B------:R-:W-:Y:S02]  /*2f80*/  FADD.FTZ R42, R36, R35 ;  /* 0x00000023242a7221 */ /* 0x000fe40000010000 */
[----:B------:R-:W1:Y:S01]  /*2f90*/  LDS.128 R32, [R64+0x1500] ;  /* 0x0015000040207984 */ /* 0x000e620000000c00 */
[----:B--2---:R-:W-:Y:S01]  /*2fa0*/  FADD.FTZ R43, R39, R28 ;  /* 0x0000001c272b7221 */ /* 0x004fe20000010000 */
[----:B------:R-:W-:Y:S01]  /*2fb0*/  FADD.FTZ R40, R40, R29 ;  /* 0x0000001d28287221 */ /* 0x000fe20000010000 */
[----:B------:R-:W-:Y:S01]  /*2fc0*/  FADD.FTZ R41, R41, R30 ;  /* 0x0000001e29297221 */ /* 0x000fe20000010000 */
[----:B------:R-:W2:Y:S01]  /*2fd0*/  LDS.128 R36, [R64+0x1880] ;  /* 0x0018800040247984 */ /* 0x000ea20000000c00 */
        /* <DEDUP_REMOVED lines=9> */
.L_x_1221:
[----:B------:R-:W-:Y:S05]  /*3070*/  BSYNC.RECONVERGENT B0 ;  /* 0x0000000000007941 */ /* 0x000fea0003800200 */
.L_x_1220:
[----:B------:R-:W-:Y:S04]  /*3080*/  BSSY.RECONVERGENT B0, `(.L_x_1222) ;  /* 0x000001d000007945 */ /* 0x000fe80003800200 */
[----:B------:R-:W-:Y:S05]  /*3090*/  @P3 BRA `(.L_x_1223) ;  /* 0x00000000006c3947 */ /* 0x000fea0003800000 */
[----:B---3--:R-:W1:Y:S08]  /*30a0*/  LDC.64 R32, c[0x0][0x3f8] ;  /* 0x0000fe00ff207b82 */ /* 0x008e700000000a00 */
[----:B------:R-:W3:Y:S01]  /*30b0*/  LDC.64 R38, c[0x0][0x3d8] ;  /* 0x0000f600ff267b82 */ /* 0x000ee20000000a00 */
[----:B-12---:R-:W-:Y:S01]  /*30c0*/  IMAD.WIDE.U32 R34, R32, 0x3, RZ ;  /* 0x0000000320227825 */ /* 0x006fe200078e00ff */
[----:B------:R-:W-:-:S04]  /*30d0*/  LEA R41, R33, R33, 0x1 ;  /* 0x0000002121297211 */ /* 0x000fc800078e08ff */
[----:B------:R-:W-:Y:S01]  /*30e0*/  IADD3 R41, PT, PT, R35, R41, RZ ;  /* 0x0000002923297210 */ /* 0x000fe20007ffe0ff */
[----:B------:R-:W-:-:S03]  /*30f0*/  IMAD R35, R0, 0x38, R60 ;  /* 0x0000003800237824 */ /* 0x000fc600078e023c */
[----:B------:R-:W-:Y:S01]  /*3100*/  LEA.HI R34, P0, R41, R34, RZ, 0x1 ;  /* 0x0000002229227211 */ /* 0x000fe200078108ff */
[----:B---3--:R-:W-:-:S03]  /*3110*/  IMAD.WIDE R38, R35, 0x4, R38 ;  /* 0x0000000423267825 */ /* 0x008fc600078e0226 */
[----:B------:R-:W-:Y:S02]  /*3120*/  IADD3.X R41, PT, PT, RZ, R41, RZ, P0, !PT ;  /* 0x00000029ff297210 */ /* 0x000fe400007fe4ff */
[----:B------:R-:W-:Y:S01]  /*3130*/  LEA.HI R37, P0, R33, R32, RZ, 0x1 ;  /* 0x0000002021257211 */ /* 0x000fe200078108ff */
[----:B------:R4:W-:Y:S01]  /*3140*/  REDG.E.ADD.F32.FTZ.RN.STRONG.GPU desc[UR8][R38.64], R28 ;  /* 0x0000001c260079a6 */ /* 0x0009e2000c12f308 */
[C---:B------:R-:W-:Y:S02]  /*3150*/  SHF.L.U32 R43, R34.reuse, 0x1, RZ ;  /* 0x00000001222b7819 */ /* 0x040fe400000006ff */
[----:B------:R-:W-:Y:S02]  /*3160*/  SHF.L.U32 R35, R37, 0x1, RZ ;  /* 0x0000000125237819 */ /* 0x000fe400000006ff */
[----:B------:R-:W-:Y:S02]  /*3170*/  SHF.L.U64.HI R41, R34, 0x1, R41 ;  /* 0x0000000122297819 */ /* 0x000fe40000010229 */
[----:B------:R-:W-:-:S02]  /*3180*/  IADD3.X R0, PT, PT, RZ, R33, RZ, P0, !PT ;  /* 0x00000021ff007210 */ /* 0x000fc400007fe4ff */
[----:B------:R-:W-:Y:S02]  /*3190*/  LOP3.LUT R35, R35, 0xfffffffc, RZ, 0xc0, !PT ;  /* 0xfffffffc23237812 */ /* 0x000fe400078ec0ff */
[----:B------:R-:W-:Y:S02]  /*31a0*/  LEA R34, P2, R32, R38, 0x2 ;  /* 0x0000002620227211 */ /* 0x000fe400078410ff */
[----:B------:R-:W-:Y:S02]  /*31b0*/  LOP3.LUT R43, R43, 0xfffffffc, RZ, 0xc0, !PT ;  /* 0xfffffffc2b2b7812 */ /* 0x000fe400078ec0ff */
[----:B------:R-:W-:Y:S02]  /*31c0*/  SHF.L.U64.HI R37, R37, 0x1, R0 ;  /* 0x0000000125257819 */ /* 0x000fe40000010200 */
        /* <DEDUP_REMOVED lines=8> */
.L_x_1223:
[----:B------:R-:W-:Y:S05]  /*3250*/  BSYNC.RECONVERGENT B0 ;  /* 0x0000000000007941 */ /* 0x000fea0003800200 */
.L_x_1222:
[----:B------:R-:W5:Y:S02]  /*3260*/  LDCU UR5, c[0x0][0x370] ;  /* 0x00006e00ff0577ac */ /* 0x000f640008000800 */
[----:B-----5:R-:W-:-:S09]  /*3270*/  UISETP.GE.U32.AND UP0, UPT, UR5, 0x2, UPT ;  /* 0x000000020500788c */ /* 0x020fd2000bf06070 */
[----:B------:R-:W-:Y:S05]  /*3280*/  BRA.U !UP0, `(.L_x_1224) ;  /* 0x0000000908b87547 */ /* 0x000fea000b800000 */
[----:B------:R-:W5:Y:S01]  /*3290*/  LDC R0, c[0x0][0x370] ;  /* 0x0000dc00ff007b82 */ /* 0x000f620000000800 */
[----:B----4-:R-:W-:-:S05]  /*32a0*/  LOP3.LUT R29, R62, 0x1, RZ, 0xc0, !PT ;  /* 0x000000013e1d7812 */ /* 0x010fca00078ec0ff */
[----:B------:R-:W-:Y:S02]  /*32b0*/  IMAD R31, R29, R58, RZ ;  /* 0x0000003a1d1f7224 */ /* 0x000fe400078e02ff */
[----:B------:R-:W4:Y:S02]  /*32c0*/  LDC.64 R42, c[0x0][0x3d0] ;  /* 0x0000f400ff2a7b82 */ /* 0x000f240000000a00 */
[----:B-----5:R-:W-:-:S05]  /*32d0*/  IMAD R0, R31, R0, RZ ;  /* 0x000000001f007224 */ /* 0x020fca00078e02ff */
[----:B------:R-:W-:-:S05]  /*32e0*/  SHF.L.U32 R29, R0, 0x1, RZ ;  /* 0x00000001001d7819 */ /* 0x000fca00000006ff */
[----:B----4-:R-:W-:Y:S01]  /*32f0*/  IMAD.WIDE R42, R29, 0x4, R42 ;  /* 0x000000041d2a7825 */ /* 0x010fe200078e022a */
[----:B------:R-:W-:Y:S06]  /*3300*/  @P1 BRA `(.L_x_1225) ;  /* 0x0000000000541947 */ /* 0x000fec0003800000 */
[----:B------:R-:W4:Y:S01]  /*3310*/  LDC.64 R28, c[0x0][0x3c8] ;  /* 0x0000f200ff1c7b82 */ /* 0x000f220000000a00 */
[----:B------:R-:W-:Y:S01]  /*3320*/  IADD3 R31, PT, PT, R31, R59, RZ ;  /* 0x0000003b1f1f7210 */ /* 0x000fe20007ffe0ff */
[----:B------:R-:W-:Y:S01]  /*3330*/  IMAD R33, R58, UR10, R59 ;  /* 0x0000000a3a217c24 */ /* 0x000fe2000f8e023b */
[----:B------:R-:W-:-:S03]  /*3340*/  LOP3.LUT P0, R0, R62, 0x2, RZ, 0xc0, !PT ;  /* 0x000000023e007812 */ /* 0x000fc6000780c0ff */
[----:B----4-:R-:W-:-:S04]  /*3350*/  IMAD.WIDE.U32 R28, R31, 0x4, R28 ;  /* 0x000000041f1c7825 */ /* 0x010fc800078e001c */
[----:B------:R-:W-:Y:S01]  /*3360*/  IMAD.WIDE.U32 R30, R33, 0x8, R42 ;  /* 0x00000008211e7825 */ /* 0x000fe200078e002a */
[----:B------:R-:W-:Y:S02]  /*3370*/  IADD3 R33, PT, PT, -R0, 0x1, RZ ;  /* 0x0000000100217810 */ /* 0x000fe40007ffe1ff */
[----:B------:R-:W1:Y:S02]  /*3380*/  LDC R0, c[0x0][0x370] ;  /* 0x0000dc00ff007b82 */ /* 0x000e640000000800 */
[----:B------:R4:W-:Y:S01]  /*3390*/  STG.E.64 desc[UR8][R30.64], R54 ;  /* 0x000000361e007986 */ /* 0x0009e2000c101b08 */
[----:B------:R-:W-:Y:S06]  /*33a0*/  MEMBAR.ALL.GPU ;  /* 0x0000000000007992 */ /* 0x000fec000000a000 */
[----:B------:R-:W-:-:S00]  /*33b0*/  ERRBAR ;  /* 0x00000000000079ab */ /* 0x000fc00000000000 */
[----:B------:R-:W-:Y:S06]  /*33c0*/  CGAERRBAR ;  /* 0x00000000000075ab */ /* 0x000fec0000000000 */
[----:B------:R4:W-:Y:S01]  /*33d0*/  REDG.E.ADD.S32.STRONG.GPU desc[UR8][R28.64], R33 ;  /* 0x000000211c00798e */ /* 0x0009e2000c12e308 */
[----:B-1----:R-:W-:-:S04]  /*33e0*/  SEL R35, R0, RZ, !P0 ;  /* 0x000000ff00237207 */ /* 0x002fc80004000000 */
[----:B------:R-:W-:-:S13]  /*33f0*/  ISETP.NE.AND P0, PT, R35, -0x1, PT ;  /* 0xffffffff2300780c */ /* 0x000fda0003f05270 */
[----:B----4-:R-:W-:Y:S05]  /*3400*/  @!P0 BRA `(.L_x_1225) ;  /* 0x0000000000148947 */ /* 0x010fea0003800000 */
.L_x_1226:
[----:B------:R-:W4:Y:S04]  /*3410*/  LDG.E.STRONG.GPU R0, desc[UR8][R28.64] ;  /* 0x000000081c007981 */ /* 0x000f28000c1ef900 */
[----:B----4-:R-:W-:Y:S01]  /*3420*/  CCTL.IVALL ;  /* 0x00000000ff00798f */ /* 0x010fe20002000000 */
[----:B------:R-:W-:Y:S05]  /*3430*/  YIELD ;  /* 0x0000000000007946 */ /* 0x000fea0003800000 */
[----:B------:R-:W-:-:S13]  /*3440*/  ISETP.NE.AND P0, PT, R0, R35, PT ;  /* 0x000000230000720c */ /* 0x000fda0003f05270 */
[----:B------:R-:W-:Y:S05]  /*3450*/  @P0 BRA `(.L_x_1226) ;  /* 0xfffffffc00ec0947 */ /* 0x000fea000383ffff */
.L_x_1225:
[----:B------:R-:W4:Y:S01]  /*3460*/  LDC R0, c[0x0][0x370] ;  /* 0x0000dc00ff007b82 */ /* 0x000f220000000800 */
[----:B------:R-:W-:Y:S05]  /*3470*/  WARPSYNC.ALL ;  /* 0x0000000000007948 */ /* 0x000fea0003800000 */
[----:B----4-:R-:W-:Y:S02]  /*3480*/  ISETP.GE.U32.AND P0, PT, R0, 0x8, PT ;  /* 0x000000080000780c */ /* 0x010fe40003f06070 */
[----:B------:R-:W-:Y:S01]  /*3490*/  BAR.SYNC.DEFER_BLOCKING 0x0 ;  /* 0x0000000000007b1d */ /* 0x000fe20000010000 */
[----:B------:R-:W-:-:S10]  /*34a0*/  HFMA2 R0, -RZ, RZ, 0, 0 ;  /* 0x00000000ff007431 */ /* 0x000fd400000001ff */
[----:B------:R-:W-:Y:S05]  /*34b0*/  @!P0 BRA `(.L_x_1227) ;  /* 0x0000000400208947 */ /* 0x000fea0003800000 */
[C-C-:B------:R-:W-:Y:S01]  /*34c0*/  IMAD R41, R58.reuse, 0x7, R59.reuse ;  /* 0x000000073a297824 */ /* 0x140fe200078e023b */
[CC--:B------:R-:W-:Y:S01]  /*34d0*/  LEA R38, R58.reuse, R59.reuse, 0x2 ;  /* 0x0000003b3a267211 */ /* 0x0c0fe200078e10ff */
[C-C-:B------:R-:W-:Y:S01]  /*34e0*/  IMAD R40, R58.reuse, 0x6, R59.reuse ;  /* 0x000000063a287824 */ /* 0x140fe200078e023b */
[CC--:B------:R-:W-:Y:S01]  /*34f0*/  LEA R36, R58.reuse, R59.reuse, 0x1 ;  /* 0x0000003b3a247211 */ /* 0x0c0fe200078e08ff */
[C-C-:B------:R-:W-:Y:S01]  /*3500*/  IMAD R39, R58.reuse, 0x5, R59.reuse ;  /* 0x000000053a277824 */ /* 0x140fe200078e023b */
[----:B------:R-:W-:Y:S01]  /*3510*/  IADD3 R0, PT, PT, R59, R58, RZ ;  /* 0x0000003a3b007210 */ /* 0x000fe20007ffe0ff */
[----:B------:R-:W-:Y:S01]  /*3520*/  IMAD R37, R58, 0x3, R59 ;  /* 0x000000033a257824 */ /* 0x000fe200078e023b */
[----:B------:R-:W-:Y:S01]  /*3530*/  MOV R28, RZ ;  /* 0x000000ff001c7202 */ /* 0x000fe20000000f00 */
[----:B------:R-:W-:Y:S01]  /*3540*/  UIADD3 UR5, UPT, UPT, -UR10, URZ, URZ ;  /* 0x000000ff0a057290 */ /* 0x000fe2000fffe1ff */
[----:B------:R-:W-:-:S11]  /*3550*/  MOV R29, R59 ;  /* 0x0000003b001d7202 */ /* 0x000fd60000000f00 */
.L_x_1228:
[----:B------:R-:W-:Y:S02]  /*3560*/  ISETP.EQ.OR P3, PT, RZ, UR5, P1 ;  /* 0x00000005ff007c0c */ /* 0x000fe40008f62670 */
[----:B------:R-:W-:-:S04]  /*3570*/  IADD3 R30, PT, PT, R28, 0x1, RZ ;  /* 0x000000011c1e7810 */ /* 0x000fc80007ffe0ff */
[----:B------:R-:W-:-:S07]  /*3580*/  ISETP.EQ.OR P4, PT, R30, UR10, P1 ;  /* 0x0000000a1e007c0c */ /* 0x000fce0008f82670 */
[----:B------:R-:W-:-:S06]  /*3590*/  @!P3 IMAD.WIDE.U32 R30, R29, 0x8, R42 ;  /* 0x000000081d1eb825 */ /* 0x000fcc00078e002a */
[----:B------:R-:W0:Y:S01]  /*35a0*/  @!P3 LDG.E.64 R30, desc[UR8][R30.64] ;  /* 0x000000081e1eb981 */ /* 0x000e22000c1e1b00 */
[----:B---3--:R-:W-:Y:S01]  /*35b0*/  @!P4 IMAD.WIDE.U32 R32, R0, 0x8, R42 ;  /* 0x000000080020c825 */ /* 0x008fe200078e002a */
[----:B--2---:R-:W-:-:S04]  /*35c0*/  IADD3 R34, PT, PT, R28, 0x2, RZ ;  /* 0x000000021c227810 */ /* 0x004fc80007ffe0ff */
[----:B------:R-:W-:Y:S01]  /*35d0*/  ISETP.EQ.OR P0, PT, R34, UR10, P1 ;  /* 0x0000000a22007c0c */ /* 0x000fe20008f02670 */
[----:B------:R-:W2:Y:S01]  /*35e0*/  @!P4 LDG.E.64 R32, desc[UR8][R32.64] ;  /* 0x000000082020c981 */ /* 0x000ea2000c1e1b00 */
[----:B------:R-:W-:-:S04]  /*35f0*/  IADD3 R34, PT, PT, R28, 0x3, RZ ;  /* 0x000000031c227810 */ /* 0x000fc80007ffe0ff */
[----:B------:R-:W-:-:S07]  /*3600*/  ISETP.EQ.OR P2, PT, R34, UR10, P1 ;  /* 0x0000000a22007c0c */ /* 0x000fce0008f42670 */
[----:B-1----:R-:W-:-:S06]  /*3610*/  @!P0 IMAD.WIDE.U32 R34, R36, 0x8, R42 ;  /* 0x0000000824228825 */ /* 0x002fcc00078e002a */
[----:B------:R-:W3:Y:S01]  /*3620*/  @!P0 LDG.E.64 R34, desc[UR8][R34.64] ;  /* 0x0000000822228981 */ /* 0x000ee2000c1e1b00 */
[----:B0-----:R-:W-:Y:S01]  /*3630*/  @!P3 FADD.FTZ R54, R54, R30 ;  /* 0x0000001e3636b221 */ /* 0x001fe20000010000 */
[----:B------:R-:W-:Y:S01]  /*3640*/  @!P3 FADD.FTZ R55, R55, R31 ;  /* 0x0000001f3737b221 */ /* 0x000fe20000010000 */
[----:B------:R-:W-:-:S04]  /*3650*/  @!P2 IMAD.WIDE.U32 R30, R37, 0x8, R42 ;  /* 0x00000008251ea825 */ /* 0x000fc800078e002a */
[----:B--2---:R-:W-:Y:S02]  /*3660*/  @!P4 FADD.FTZ R54, R54, R32 ;  /* 0x000000203636c221 */ /* 0x004fe40000010000 */
[----:B------:R-:W2:Y:S01]  /*3670*/  @!P2 LDG.E.64 R30, desc[UR8][R30.64] ;  /* 0x000000081e1ea981 */ /* 0x000ea2000c1e1b00 */
[----:B------:R-:W-:Y:S01]  /*3680*/  IADD3 R32, PT, PT, R28, 0x4, RZ ;  /* 0x000000041c207810 */ /* 0x000fe20007ffe0ff */
[----:B------:R-:W-:-:S03]  /*3690*/  @!P4 FADD.FTZ R55, R55, R33 ;  /* 0x000000213737c221 */ /* 0x000fc60000010000 */
[----:B------:R-:W-:Y:S01]  /*36a0*/  ISETP.EQ.OR P4, PT, R32, UR10, P1 ;  /* 0x0000000a20007c0c */ /* 0x000fe20008f82670 */
[----:B---3--:R-:W-:Y:S01]  /*36b0*/  @!P0 FADD.FTZ R54, R54, R34 ;  /* 0x0000002236368221 */ /* 0x008fe20000010000 */
[----:B------:R-:W-:-:S11]  /*36c0*/  @!P0 FADD.FTZ R55, R55, R35 ;  /* 0x0000002337378221 */ /* 0x000fd60000010000 */
        /* <DEDUP_REMOVED lines=18> */
[----:B----4-:R-:W-:Y:S02]  /*37f0*/  @!P3 FADD.FTZ R55, R55, R33 ;  /* 0x000000213737b221 */ /* 0x010fe40000010000 */
[----:B------:R-:W0:Y:S01]  /*3800*/  LDC R33, c[0x0][0x370] ;  /* 0x0000dc00ff217b82 */ /* 0x000e220000000800 */
[----:B------:R-:W-:Y:S01]  /*3810*/  @!P3 FADD.FTZ R54, R54, R32 ;  /* 0x000000203636b221 */ /* 0x000fe20000010000 */
[----:B------:R-:W-:Y:S01]  /*3820*/  IADD3 R28, PT, PT, R28, 0x8, RZ ;  /* 0x000000081c1c7810 */ /* 0x000fe20007ffe0ff */
[----:B------:R-:W-:Y:S01]  /*3830*/  UIADD3 UR5, UPT, UPT, UR5, 0x8, URZ ;  /* 0x0000000805057890 */ /* 0x000fe2000fffe0ff */
[C---:B------:R-:W-:Y:S02]  /*3840*/  LEA R29, R58.reuse, R29, 0x3 ;  /* 0x0000001d3a1d7211 */ /* 0x040fe400078e18ff */
[----:B0-----:R-:W-:Y:S02]  /*3850*/  LOP3.LUT R33, R33, 0x7ffffff8, RZ, 0xc0, !PT ;  /* 0x7ffffff821217812 */ /* 0x001fe400078ec0ff */
[----:B------:R-:W-:-:S02]  /*3860*/  LEA R0, R58, R0, 0x3 ;  /* 0x000000003a007211 */ /* 0x000fc400078e18ff */
[C---:B------:R-:W-:Y:S02]  /*3870*/  LEA R36, R58.reuse, R36, 0x3 ;  /* 0x000000243a247211 */ /* 0x040fe400078e18ff */
[C---:B------:R-:W-:Y:S02]  /*3880*/  LEA R37, R58.reuse, R37, 0x3 ;  /* 0x000000253a257211 */ /* 0x040fe400078e18ff */
[C---:B------:R-:W-:Y:S02]  /*3890*/  LEA R38, R58.reuse, R38, 0x3 ;  /* 0x000000263a267211 */ /* 0x040fe400078e18ff */
[C---:B------:R-:W-:Y:S02]  /*38a0*/  LEA R39, R58.reuse, R39, 0x3 ;  /* 0x000000273a277211 */ /* 0x040fe400078e18ff */
[C---:B------:R-:W-:Y:S02]  /*38b0*/  LEA R40, R58.reuse, R40, 0x3 ;  /* 0x000000283a287211 */ /* 0x040fe400078e18ff */
[----:B------:R-:W-:Y:S01]  /*38c0*/  LEA R41, R58, R41, 0x3 ;  /* 0x000000293a297211 */ /* 0x000fe200078e18ff */
[----:B--2---:R-:W-:Y:S01]  /*38d0*/  @!P0 FADD.FTZ R54, R54, R30 ;  /* 0x0000001e36368221 */ /* 0x004fe20000010000 */
[----:B------:R-:W-:Y:S01]  /*38e0*/  @!P0 FADD.FTZ R55, R55, R31 ;  /* 0x0000001f37378221 */ /* 0x000fe20000010000 */
[----:B------:R-:W-:-:S02]  /*38f0*/  ISETP.NE.AND P0, PT, R28, R33, PT ;  /* 0x000000211c00720c */ /* 0x000fc40003f05270 */
[----:B---3--:R-:W-:Y:S01]  /*3900*/  @!P2 FADD.FTZ R54, R54, R34 ;  /* 0x000000223636a221 */ /* 0x008fe20000010000 */
[----:B------:R-:W-:-:S10]  /*3910*/  @!P2 FADD.FTZ R55, R55, R35 ;  /* 0x000000233737a221 */ /* 0x000fd40000010000 */
[----:B------:R-:W-:Y:S05]  /*3920*/  @P0 BRA `(.L_x_1228) ;  /* 0xfffffffc000c0947 */ /* 0x000fea000383ffff */
[----:B------:R-:W-:-:S07]  /*3930*/  MOV R0, R33 ;  /* 0x0000002100007202 */ /* 0x000fce0000000f00 */
.L_x_1227:
[----:B------:R-:W4:Y:S02]  /*3940*/  LDCU UR5, c[0x0][0x370] ;  /* 0x00006e00ff0577ac */ /* 0x000f240008000800 */
[----:B----4-:R-:W-:-:S09]  /*3950*/  ULOP3.LUT UP0, URZ, UR5, 0x7, URZ, 0xc0, !UPT ;  /* 0x0000000705ff7892 */ /* 0x010fd2000f80c0ff */
[----:B------:R-:W-:Y:S05]  /*3960*/  BRA.U !UP0, `(.L_x_1224) ;  /* 0x0000000508007547 */ /* 0x000fea000b800000 */
[----:B------:R-:W4:Y:S01]  /*3970*/  LDCU UR5, c[0x0][0x370] ;  /* 0x00006e00ff0577ac */ /* 0x000f220008000800 */
[----:B------:R-:W5:Y:S01]  /*3980*/  LDCU UR6, c[0x0][0x370] ;  /* 0x00006e00ff0677ac */ /* 0x000f620008000800 */
[----:B----4-:R-:W-:-:S04]  /*3990*/  ULOP3.LUT UR5, UR5, 0x7, URZ, 0xc0, !UPT ;  /* 0x0000000705057892 */ /* 0x010fc8000f8ec0ff */
[----:B------:R-:W-:Y:S02]  /*39a0*/  UIADD3 UR5, UPT, UPT, UR5, -0x1, URZ ;  /* 0xffffffff05057890 */ /* 0x000fe4000fffe0ff */
[----:B-----5:R-:W-:Y:S02]  /*39b0*/  ULOP3.LUT UP1, UR6, UR6, 0x3, URZ, 0xc0, !UPT ;  /* 0x0000000306067892 */ /* 0x020fe4000f82c0ff */
[----:B------:R-:W-:-:S09]  /*39c0*/  UISETP.GE.U32.AND UP0, UPT, UR5, 0x3, UPT ;  /* 0x000000030500788c */ /* 0x000fd2000bf06070 */
[----:B------:R-:W-:Y:S05]  /*39d0*/  BRA.U !UP0, `(.L_x_1229) ;  /* 0x0000000108707547 */ /* 0x000fea000b800000 */
[C---:B------:R-:W-:Y:S02]  /*39e0*/  IADD3 R31, PT, PT, R0.reuse, 0x1, RZ ;  /* 0x00000001001f7810 */ /* 0x040fe40007ffe0ff */
[C---:B------:R-:W-:Y:S02]  /*39f0*/  ISETP.EQ.OR P0, PT, R0.reuse, UR10, P1 ;  /* 0x0000000a00007c0c */ /* 0x040fe40008f02670 */
[C---:B-1----:R-:W-:Y:S02]  /*3a00*/  IADD3 R35, PT, PT, R0.reuse, 0x2, RZ ;  /* 0x0000000200237810 */ /* 0x042fe40007ffe0ff */
[----:B------:R-:W-:Y:S02]  /*3a10*/  ISETP.EQ.OR P2, PT, R31, UR10, P1 ;  /* 0x0000000a1f007c0c */ /* 0x000fe40008f42670 */
[----:B------:R-:W-:Y:S02]  /*3a20*/  IADD3 R33, PT, PT, R0, 0x3, RZ ;  /* 0x0000000300217810 */ /* 0x000fe40007ffe0ff */
[----:B------:R-:W-:-:S02]  /*3a30*/  ISETP.EQ.OR P3, PT, R35, UR10, P1 ;  /* 0x0000000a23007c0c */ /* 0x000fc40008f62670 */
[----:B------:R-:W-:-:S03]  /*3a40*/  ISETP.EQ.OR P4, PT, R33, UR10, P1 ;  /* 0x0000000a21007c0c */ /* 0x000fc60008f82670 */
[----:B------:R-:W-:-:S04]  /*3a50*/  @!P0 IMAD R29, R0, R58, R59 ;  /* 0x0000003a001d8224 */ /* 0x000fc800078e023b */
[----:B------:R-:W-:Y:S02]  /*3a60*/  @!P2 IMAD R31, R31, R58, R59 ;  /* 0x0000003a1f1fa224 */ /* 0x000fe400078e023b */
[----:B------:R-:W-:-:S04]  /*3a70*/  @!P0 IMAD.WIDE.U32 R28, R29, 0x8, R42 ;  /* 0x000000081d1c8825 */ /* 0x000fc800078e002a */
[-C--:B------:R-:W-:Y:S02]  /*3a80*/  @!P3 IMAD R35, R35, R58.reuse, R59 ;  /* 0x0000003a2323b224 */ /* 0x080fe400078e023b */
[----:B------:R-:W-:Y:S01]  /*3a90*/  @!P2 IMAD.WIDE.U32 R30, R31, 0x8, R42 ;  /* 0x000000081f1ea825 */ /* 0x000fe200078e002a */
[----:B------:R-:W0:Y:S03]  /*3aa0*/  @!P0 LDG.E.64 R28, desc[UR8][R28.64] ;  /* 0x000000081c1c8981 */ /* 0x000e26000c1e1b00 */
[----:B------:R-:W-:Y:S02]  /*3ab0*/  @!P4 IMAD R33, R33, R58, R59 ;  /* 0x0000003a2121c224 */ /* 0x000fe400078e023b */
[--C-:B--2---:R-:W-:Y:S01]  /*3ac0*/  @!P3 IMAD.WIDE.U32 R34, R35, 0x8, R42.reuse ;  /* 0x000000082322b825 */ /* 0x104fe200078e002a */
[----:B------:R-:W2:Y:S03]  /*3ad0*/  @!P2 LDG.E.64 R30, desc[UR8][R30.64] ;  /* 0x000000081e1ea981 */ /* 0x000ea6000c1e1b00 */
[----:B---3--:R-:W-:-:S02]  /*3ae0*/  @!P4 IMAD.WIDE.U32 R32, R33, 0x8, R42 ;  /* 0x000000082120c825 */ /* 0x008fc400078e002a */
        /* <DEDUP_REMOVED lines=11> */
.L_x_1229:
[----:B------:R-:W-:Y:S05]  /*3ba0*/  BRA.U !UP1, `(.L_x_1224) ;  /* 0x0000000109707547 */ /* 0x000fea000b800000 */
[----:B---3--:R-:W3:Y:S01]  /*3bb0*/  LDC R32, c[0x0][0x370] ;  /* 0x0000dc00ff207b82 */ /* 0x008ee20000000800 */
[----:B------:R-:W-:Y:S01]  /*3bc0*/  UISETP.NE.AND UP0, UPT, UR6, 0x1, UPT ;  /* 0x000000010600788c */ /* 0x000fe2000bf05270 */
[----:B---3--:R-:W-:-:S08]  /*3bd0*/  LOP3.LUT R32, R32, 0x1, RZ, 0xc0, !PT ;  /* 0x0000000120207812 */ /* 0x008fd000078ec0ff */
[----:B------:R-:W-:Y:S05]  /*3be0*/  BRA.U !UP0, `(.L_x_1230) ;  /* 0x0000000108387547 */ /* 0x000fea000b800000 */
        /* <DEDUP_REMOVED lines=8> */
[----:B------:R-:W3:Y:S01]  /*3c70*/  @!P0 LDG.E.64 R30, desc[UR8][R30.64] ;  /* 0x000000081e1e8981 */ /* 0x000ee2000c1e1b00 */
[----:B------:R-:W-:Y:S01]  /*3c80*/  IADD3 R0, PT, PT, R0, 0x2, RZ ;  /* 0x0000000200007810 */ /* 0x000fe20007ffe0ff */
[----:B0-----:R-:W-:Y:S01]  /*3c90*/  @!P2 FADD.FTZ R54, R54, R28 ;  /* 0x0000001c3636a221 */ /* 0x001fe20000010000 */
[----:B------:R-:W-:-:S03]  /*3ca0*/  @!P2 FADD.FTZ R55, R55, R29 ;  /* 0x0000001d3737a221 */ /* 0x000fc60000010000 */
[----:B---3--:R-:W-:Y:S01]  /*3cb0*/  @!P0 FADD.FTZ R54, R54, R30 ;  /* 0x0000001e36368221 */ /* 0x008fe20000010000 */
[----:B------:R-:W-:-:S07]  /*3cc0*/  @!P0 FADD.FTZ R55, R55, R31 ;  /* 0x0000001f37378221 */ /* 0x000fce0000010000 */
.L_x_1230:
[----:B------:R-:W-:Y:S01]  /*3cd0*/  ISETP.EQ.OR P0, PT, R0, UR10, P1 ;  /* 0x0000000a00007c0c */ /* 0x000fe20008f02670 */
[----:B------:R-:W-:Y:S03]  /*3ce0*/  BSSY.RECONVERGENT B0, `(.L_x_1224) ;  /* 0x0000008000007945 */ /* 0x000fe60003800200 */
[----:B------:R-:W-:-:S13]  /*3cf0*/  ISETP.NE.U32.OR P0, PT, R32, 0x1, P0 ;  /* 0x000000012000780c */ /* 0x000fda0000705470 */
[----:B------:R-:W-:Y:S05]  /*3d00*/  @P0 BRA `(.L_x_1231) ;  /* 0x0000000000140947 */ /* 0x000fea0003800000 */
[----:B------:R-:W-:-:S04]  /*3d10*/  IMAD R29, R58, R0, R59 ;  /* 0x000000003a1d7224 */ /* 0x000fc800078e023b */
[----:B------:R-:W-:-:S06]  /*3d20*/  IMAD.WIDE.U32 R42, R29, 0x8, R42 ;  /* 0x000000081d2a7825 */ /* 0x000fcc00078e002a */
[----:B------:R-:W0:Y:S02]  /*3d30*/  LDG.E.64 R42, desc[UR8][R42.64] ;  /* 0x000000082a2a7981 */ /* 0x000e24000c1e1b00 */
[----:B0-----:R-:W-:Y:S01]  /*3d40*/  FADD.FTZ R54, R54, R42 ;  /* 0x0000002a36367221 */ /* 0x001fe20000010000 */
[----:B------:R-:W-:-:S07]  /*3d50*/  FADD.FTZ R55, R55, R43 ;  /* 0x0000002b37377221 */ /* 0x000fce0000010000 */
.L_x_1231:
[----:B------:R-:W-:Y:S05]  /*3d60*/  BSYNC.RECONVERGENT B0 ;  /* 0x0000000000007941 */ /* 0x000fea0003800200 */
.L_x_1224:
[----:B------:R-:W5:Y:S01]  /*3d70*/  S2UR UR6, SR_CgaCtaId ;  /* 0x00000000000679c3 */ /* 0x000f620000008800 */
[----:B------:R-:W-:Y:S01]  /*3d80*/  UMOV UR5, 0x400 ;  /* 0x0000040000057882 */ /* 0x000fe20000000000 */
[----:B------:R-:W0:Y:S01]  /*3d90*/  LDCU.64 UR16, c[0x0][0x400] ;  /* 0x00008000ff1077ac */ /* 0x000e220008000a00 */
[----:B------:R-:W-:Y:S01]  /*3da0*/  FADD.FTZ R52, R52, -UR14 ;  /* 0x8000000e34347e21 */ /* 0x000fe20008010000 */
[----:B--2-4-:R-:W-:-:S03]  /*3db0*/  FADD.FTZ R34, R53, -UR14 ;  /* 0x8000000e35227e21 */ /* 0x014fc60008010000 */
[----:B------:R-:W-:Y:S01]  /*3dc0*/  FMUL.FTZ R33, R52, UR7 ;  /* 0x0000000734217c20 */ /* 0x000fe20008410000 */
[----:B------:R-:W2:Y:S01]  /*3dd0*/  LDC R0, c[0x0][0x41c] ;  /* 0x00010700ff007b82 */ /* 0x000ea20000000800 */
[----:B------:R-:W-:Y:S01]  /*3de0*/  FMUL.FTZ R34, R34, UR7 ;  /* 0x0000000722227c20 */ /* 0x000fe20008410000 */
[----:B-----5:R-:W-:Y:S01]  /*3df0*/  ULEA UR5, UR6, UR5, 0x18 ;  /* 0x0000000506057291 */ /* 0x020fe2000f8ec0ff */
[----:B--2---:R-:W-:-:S08]  /*3e00*/  IMAD R0, R0, UR10, R63 ;  /* 0x0000000a00007c24 */ /* 0x004fd0000f8e023f */
[----:B------:R-:W-:Y:S01]  /*3e10*/  @!P1 STS.64 [UR5+0x88], R54 ;  /* 0x00008836ff009988 */ /* 0x000fe20008000a05 */
[----:B------:R-:W-:Y:S01]  /*3e20*/  BAR.SYNC.DEFER_BLOCKING 0x0 ;  /* 0x0000000000007b1d */ /* 0x000fe20000010000 */
[----:B0-----:R-:W-:-:S05]  /*3e30*/  ISETP.GE.U32.AND P2, PT, R0, UR16, PT ;  /* 0x0000001000007c0c */ /* 0x001fca000bf46070 */
[----:B------:R-:W0:Y:S01]  /*3e40*/  LDS.64 R30, [UR5+0x88] ;  /* 0x00008805ff1e7984 */ /* 0x000e220008000a00 */
[----:B------:R-:W0:Y:S02]  /*3e50*/  LDCU UR5, c[0x0][0x42c] ;  /* 0x00008580ff0577ac */ /* 0x000e240008000800 */
[----:B0-----:R-:W-:Y:S01]  /*3e60*/  FMUL.FTZ R29, R30, UR5 ;  /* 0x000000051e1d7c20 */ /* 0x001fe20008410000 */
[----:B------:R-:W-:-:S04]  /*3e70*/  FMUL.FTZ R28, R31, UR5 ;  /* 0x000000051f1c7c20 */ /* 0x000fc80008410000 */
[----:B------:R-:W-:Y:S01]  /*3e80*/  FFMA.FTZ R31, R29, R33, R28 ;  /* 0x000000211d1f7223 */ /* 0x000fe2000001001c */
[----:B------:R-:W-:Y:S06]  /*3e90*/  @!P6 BRA `(.L_x_1232) ;  /* 0x000000000048e947 */ /* 0x000fec0003800000 */
[----:B------:R-:W-:Y:S01]  /*3ea0*/  FFMA.FTZ R30, R26, R33, R24 ;  /* 0x000000211a1e7223 */ /* 0x000fe20000010018 */
[----:B---3--:R-:W-:-:S03]  /*3eb0*/  FFMA.FTZ R32, R27, R34, R25 ;  /* 0x000000221b207223 */ /* 0x008fc60000010019 */
[----:B------:R-:W-:Y:S01]  /*3ec0*/  FMUL.FTZ R33, R30, -1.4426950216293334961 ;  /* 0xbfb8aa3b1e217820 */ /* 0x000fe20000410000 */
[----:B------:R-:W-:-:S05]  /*3ed0*/  FMUL.FTZ R36, R32, -1.4426950216293334961 ;  /* 0xbfb8aa3b20247820 */ /* 0x000fca0000410000 */
[----:B------:R-:W1:Y:S04]  /*3ee0*/  MUFU.EX2 R33, R33 ;  /* 0x0000002100217308 */ /* 0x000e680000000800 */
[----:B------:R-:W0:Y:S01]  /*3ef0*/  MUFU.EX2 R36, R36 ;  /* 0x0000002400247308 */ /* 0x000e220000000800 */
[----:B-1----:R-:W-:Y:S01]  /*3f00*/  FADD.FTZ R35, R33, 1 ;  /* 0x3f80000021237421 */ /* 0x002fe20000010000 */
[----:B0-----:R-:W-:-:S05]  /*3f10*/  FADD.FTZ R37, R36, 1 ;  /* 0x3f80000024257421 */ /* 0x001fca0000010000 */
        /* <DEDUP_REMOVED lines=10> */
.L_x_1232:
[----:B-1----:R-:W-:Y:S01]  /*3fc0*/  SHF.R.S32.HI R35, RZ, 0x1f, R0 ;  /* 0x0000001fff237819 */ /* 0x002fe20000011400 */
[----:B------:R-:W-:Y:S01]  /*3fd0*/  FFMA.FTZ R50, R26, R50, -R31 ;  /* 0x000000321a327223 */ /* 0x000fe2000001081f */
[----:B------:R-:W-:Y:S01]  /*3fe0*/  IADD3 R43, PT, PT, R0, 0x8, RZ ;  /* 0x00000008002b7810 */ /* 0x000fe20007ffe0ff */
[----:B------:R-:W-:Y:S01]  /*3ff0*/  FADD.FTZ R36, R48, -UR14 ;  /* 0x8000000e30247e21 */ /* 0x000fe20008010000 */
[----:B------:R-:W-:Y:S01]  /*4000*/  ISETP.GE.AND.EX P2, PT, R35, UR17, PT, P2 ;  /* 0x0000001123007c0c */ /* 0x000fe2000bf46320 */
[----:B------:R-:W-:Y:S01]  /*4010*/  FFMA.FTZ R34, R29, R34, R28 ;  /* 0x000000221d227223 */ /* 0x000fe2000001001c */
[C---:B------:R-:W-:Y:S01]  /*4020*/  IADD3 R30, PT, PT, R0.reuse, 0x10, RZ ;  /* 0x00000010001e7810 */ /* 0x040fe20007ffe0ff */
[----:B------:R-:W-:Y:S01]  /*4030*/  BSSY.RECONVERGENT B0, `(.L_x_1233) ;  /* 0x0000024000007945 */ /* 0x000fe20003800200 */
[C---:B------:R-:W-:Y:S01]  /*4040*/  IADD3 R31, PT, PT, R0.reuse, 0x18, RZ ;  /* 0x00000018001f7810 */ /* 0x040fe20007ffe0ff */
[----:B------:R-:W-:Y:S01]  /*4050*/  FADD.FTZ R48, R49, -UR14 ;  /* 0x8000000e31307e21 */ /* 0x000fe20008010000 */
[----:B---3--:R-:W-:Y:S01]  /*4060*/  IADD3 R32, PT, PT, R0, 0x20, RZ ;  /* 0x0000002000207810 */ /* 0x008fe20007ffe0ff */
[----:B------:R-:W-:Y:S01]  /*4070*/  FMUL.FTZ R49, R36, UR7 ;  /* 0x0000000724317c20 */ /* 0x000fe20008410000 */
[----:B------:R-:W-:Y:S01]  /*4080*/  IADD3 R33, PT, PT, R0, 0x28, RZ ;  /* 0x0000002800217810 */ /* 0x000fe20007ffe0ff */
[----:B------:R-:W-:Y:S01]  /*4090*/  FFMA.FTZ R51, R27, R51, -R34 ;  /* 0x000000331b337223 */ /* 0x000fe20000010822 */
        /* <DEDUP_REMOVED lines=10> */
[----:B------:R-:W-:Y:S02]  /*4140*/  ISETP.GE.AND.EX P1, PT, R42, UR17, PT, P1 ;  /* 0x000000112a007c0c */ /* 0x000fe4000bf26310 */
[----:B------:R-:W-:Y:S02]  /*4150*/  ISETP.GE.AND.EX P0, PT, R38, UR17, PT, P0 ;  /* 0x0000001126007c0c */ /* 0x000fe4000bf06300 */
[----:B------:R-:W-:-:S02]  /*4160*/  ISETP.GE.AND.EX P5, PT, R39, UR17, PT, P5 ;  /* 0x0000001127007c0c */ /* 0x000fc4000bfa6350 */
[----:B------:R-:W-:Y:S02]  /*4170*/  ISETP.GE.AND.EX P3, PT, R40, UR17, PT, P3 ;  /* 0x0000001128007c0c */ /* 0x000fe4000bf66330 */
[----:B------:R-:W-:Y:S01]  /*4180*/  ISETP.GE.AND.EX P4, PT, R41, UR17, PT, P4 ;  /* 0x0000001129007c0c */ /* 0x000fe2000bf86340 */
[----:B------:R-:W-:-:S12]  /*4190*/  @P2 BRA `(.L_x_1234) ;  /* 0x0000000000342947 */ /* 0x000fd80003800000 */
[----:B------:R-:W0:Y:S01]  /*41a0*/  LDCU.64 UR18, c[0x0][0x3f8] ;  /* 0x00007f00ff1277ac */ /* 0x000e220008000a00 */
[----:B------:R-:W-:Y:S02]  /*41b0*/  MOV R36, R66 ;  /* 0x0000004200247202 */ /* 0x000fe40000000f00 */
[----:B------:R-:W-:Y:S01]  /*41c0*/  MOV R37, R69 ;  /* 0x0000004500257202 */ /* 0x000fe20000000f00 */
[----:B------:R-:W1:Y:S01]  /*41d0*/  LDCU.64 UR12, c[0x0][0x380] ;  /* 0x00007000ff0c77ac */ /* 0x000e620008000a00 */
[----:B0-----:R-:W-:Y:S02]  /*41e0*/  IMAD R35, R35, UR18, RZ ;  /* 0x0000001223237c24 */ /* 0x001fe4000f8e02ff */
[----:B------:R-:W-:-:S04]  /*41f0*/  IMAD.WIDE.U32 R36, R0, UR18, R36 ;  /* 0x0000001200247c25 */ /* 0x000fc8000f8e0024 */
[----:B------:R-:W-:Y:S01]  /*4200*/  IMAD R35, R0, UR19, R35 ;  /* 0x0000001300237c24 */ /* 0x000fe2000f8e0223 */
[----:B-1----:R-:W-:-:S04]  /*4210*/  LEA R34, P2, R36, UR12, 0x2 ;  /* 0x0000000c24227c11 */ /* 0x002fc8000f8410ff */
[----:B------:R-:W-:Y:S01]  /*4220*/  IADD3 R35, PT, PT, R37, R35, RZ ;  /* 0x0000002325237210 */ /* 0x000fe20007ffe0ff */
[----:B------:R-:W-:-:S03]  /*4230*/  FMUL.FTZ R37, R51, UR7 ;  /* 0x0000000733257c20 */ /* 0x000fc60008410000 */
[----:B------:R-:W-:Y:S01]  /*4240*/  LEA.HI.X R35, R36, UR13, R35, 0x2, P2 ;  /* 0x0000000d24237c11 */ /* 0x000fe200090f1423 */
[----:B------:R-:W-:-:S05]  /*4250*/  FMUL.FTZ R36, R50, UR7 ;  /* 0x0000000732247c20 */ /* 0x000fca0008410000 */
[----:B------:R0:W-:Y:S02]  /*4260*/  STG.E.64 desc[UR8][R34.64], R36 ;  /* 0x0000002422007986 */ /* 0x0001e4000c101b08 */
.L_x_1234:
[----:B------:R-:W-:Y:S05]  /*4270*/  BSYNC.RECONVERGENT B0 ;  /* 0x0000000000007941 */ /* 0x000fea0003800200 */
.L_x_1233:
[----:B0-----:R-:W-:Y:S01]  /*4280*/  FFMA.FTZ R35, R29, R49, R28 ;  /* 0x000000311d237223 */ /* 0x001fe2000001001c */
[----:B------:R-:W-:Y:S01]  /*4290*/  FMUL.FTZ R48, R48, UR7 ;  /* 0x0000000730307c20 */ /* 0x000fe20008410000 */
        /* <DEDUP_REMOVED lines=19> */
.L_x_1235:
[----:B------:R-:W-:Y:S01]  /*43d0*/  FADD.FTZ R49, R44, -UR14 ;  /* 0x8000000e2c317e21 */ /* 0x000fe20008010000 */
[----:B------:R-:W-:Y:S01]  /*43e0*/  FFMA.FTZ R48, R29, R48, R28 ;  /* 0x000000301d307223 */ /* 0x000fe2000001001c */
[----:B------:R-:W-:Y:S01]  /*43f0*/  BSSY.RECONVERGENT B0, `(.L_x_1236) ;  /* 0x0000013000007945 */ /* 0x000fe20003800200 */
[----:B------:R-:W-:Y:S01]  /*4400*/  FFMA.FTZ R36, R26, R46, -R35 ;  /* 0x0000002e1a247223 */ /* 0x000fe20000010823 */
[----:B------:R-:W-:Y:S01]  /*4410*/  FADD.FTZ R45, R45, -UR14 ;  /* 0x8000000e2d2d7e21 */ /* 0x000fe20008010000 */
[----:B------:R-:W-:Y:S01]  /*4420*/  FMUL.FTZ R49, R49, UR7 ;  /* 0x0000000731317c20 */ /* 0x000fe20008410000 */
        /* <DEDUP_REMOVED lines=12> */
[----:B------:R-:W-:-:S04]  /*44f0*/  IADD3 R43, PT, PT, R35, R43, RZ ;  /* 0x0000002b232b7210 */ /* 0x000fc80007ffe0ff */
[----:B------:R-:W-:-:S05]  /*4500*/  LEA.HI.X R43, R34, UR19, R43, 0x2, P1 ;  /* 0x00000013222b7c11 */ /* 0x000fca00088f142b */
[----:B------:R0:W-:Y:S02]  /*4510*/  STG.E.64 desc[UR8][R42.64], R36 ;  /* 0x000000242a007986 */ /* 0x0001e4000c101b08 */
.L_x_1237:
[----:B------:R-:W-:Y:S05]  /*4520*/  BSYNC.RECONVERGENT B0 ;  /* 0x0000000000007941 */ /* 0x000fea0003800200 */
.L_x_1236:
[----:B------:R-:W-:Y:S01]  /*4530*/  FFMA.FTZ R35, R29, R49, R28 ;  /* 0x000000311d237223 */ /* 0x000fe2000001001c */
[----:B------:R-:W-:Y:S01]  /*4540*/  FMUL.FTZ R48, R45, UR7 ;  /* 0x000000072d307c20 */ /* 0x000fe20008410000 */
[----:B------:R-:W-:Y:S06]  /*4550*/  @!P6 BRA `(.L_x_1238) ;  /* 0x000000000048e947 */ /* 0x000fec0003800000 */
        /* <DEDUP_REMOVED lines=18> */
.L_x_1238:
[----:B0-----:R-:W-:Y:S01]  /*4680*/  FADD.FTZ R36, R4, -UR14 ;  /* 0x8000000e04247e21 */ /* 0x001fe20008010000 */
        /* <DEDUP_REMOVED lines=20> */
.L_x_1240:
[----:B------:R-:W-:Y:S05]  /*47d0*/  BSYNC.RECONVERGENT B0 ;  /* 0x0000000000007941 */ /* 0x000fea0003800200 */
.L_x_1239:
        /* <DEDUP_REMOVED lines=21> */
.L_x_1241:
[----:B------:R-:W-:Y:S01]  /*4930*/  FADD.FTZ R8, R8, -UR14 ;  /* 0x8000000e08087e21 */ /* 0x000fe20008010000 */
[----:B------:R-:W-:Y:S01]  /*4940*/  FFMA.FTZ R2, R29, R42, R28 ;  /* 0x0000002a1d027223 */ /* 0x000fe2000001001c */
[----:B------:R-:W-:Y:S01]  /*4950*/  BSSY.RECONVERGENT B0, `(.L_x_1242) ;  /* 0x0000013000007945 */ /* 0x000fe20003800200 */
[----:B------:R-:W-:Y:S01]  /*4960*/  FFMA.FTZ R37, R26, R6, -R37 ;  /* 0x000000061a257223 */ /* 0x000fe20000010825 */
[----:B------:R-:W-:Y:S01]  /*4970*/  FADD.FTZ R9, R9, -UR14 ;  /* 0x8000000e09097e21 */ /* 0x000fe20008010000 */
[----:B0-----:R-:W-:Y:S01]  /*4980*/  FMUL.FTZ R35, R8, UR7 ;  /* 0x0000000708237c20 */ /* 0x001fe20008410000 */
        /* <DEDUP_REMOVED lines=15> */
.L_x_1243:
[----:B------:R-:W-:Y:S05]  /*4a80*/  BSYNC.RECONVERGENT B0 ;  /* 0x0000000000007941 */ /* 0x000fea0003800200 */
.L_x_1242:
        /* <DEDUP_REMOVED lines=21> */
.L_x_1244:
[----:B------:R-:W-:Y:S01]  /*4be0*/  FADD.FTZ R12, R12, -UR14 ;  /* 0x8000000e0c0c7e21 */ /* 0x000fe20008010000 */
[----:B------:R-:W-:Y:S01]  /*4bf0*/  FFMA.FTZ R2, R29, R34, R28 ;  /* 0x000000221d027223 */ /* 0x000fe2000001001c */
[----:B------:R-:W-:Y:S01]  /*4c00*/  BSSY.RECONVERGENT B0, `(.L_x_1245) ;  /* 0x0000013000007945 */ /* 0x000fe20003800200 */
[----:B------:R-:W-:Y:S01]  /*4c10*/  FFMA.FTZ R31, R26, R10, -R31 ;  /* 0x0000000a1a1f7223 */ /* 0x000fe2000001081f */
[----:B------:R-:W-:Y:S01]  /*4c20*/  FADD.FTZ R13, R13, -UR14 ;  /* 0x8000000e0d0d7e21 */ /* 0x000fe20008010000 */
[----:B------:R-:W-:Y:S01]  /*4c30*/  FMUL.FTZ R35, R12, UR7 ;  /* 0x000000070c237c20 */ /* 0x000fe20008410000 */
[----:B0-----:R-:W-:Y:S01]  /*4c40*/  FFMA.FTZ R7, R27, R11, -R2 ;  /* 0x0000000b1b077223 */ /* 0x001fe20000010802 */
        /* <DEDUP_REMOVED lines=14> */
.L_x_1246:
[----:B------:R-:W-:Y:S05]  /*4d30*/  BSYNC.RECONVERGENT B0 ;  /* 0x0000000000007941 */ /* 0x000fea0003800200 */
.L_x_1245:
[----:B------:R-:W-:Y:S01]  /*4d40*/  FFMA.FTZ R11, R29, R35, R28 ;  /* 0x000000231d0b7223 */ /* 0x000fe2000001001c */
[----:B------:R-:W-:Y:S01]  /*4d50*/  FMUL.FTZ R12, R13, UR7 ;  /* 0x000000070d0c7c20 */ /* 0x000fe20008410000 */
        /* <DEDUP_REMOVED lines=19> */
.L_x_1247:
[----:B0-----:R-:W-:Y:S01]  /*4e90*/  FFMA.FTZ R2, R29, R12, R28 ;  /* 0x0000000c1d027223 */ /* 0x001fe2000001001c */
[----:B------:R-:W-:Y:S01]  /*4ea0*/  BSSY.RECONVERGENT B0, `(.L_x_1248) ;  /* 0x0000013000007945 */ /* 0x000fe20003800200 */
[----:B------:R-:W-:Y:S01]  /*4eb0*/  FFMA.FTZ R11, R26, R14, -R11 ;  /* 0x0000000e1a0b7223 */ /* 0x000fe2000001080b */
[----:B------:R-:W-:Y:S01]  /*4ec0*/  FADD.FTZ R16, R16, -UR14 ;  /* 0x8000000e10107e21 */ /* 0x000fe20008010000 */
        /* <DEDUP_REMOVED lines=10> */
[----:B------:R-:W-:Y:S01]  /*4f70*/  IMAD R33, R33, UR13, R6 ;  /* 0x0000000d21217c24 */ /* 0x000fe2000f8e0206 */
[----:B-1----:R-:W-:Y:S01]  /*4f80*/  LEA R2, P0, R4, UR18, 0x2 ;  /* 0x0000001204027c11 */ /* 0x002fe2000f8010ff */
[----:B------:R-:W-:-:S03]  /*4f90*/  FMUL.FTZ R6, R11, UR7 ;  /* 0x000000070b067c20 */ /* 0x000fc60008410000 */
[----:B------:R-:W-:-:S04]  /*4fa0*/  IADD3 R33, PT, PT, R5, R33, RZ ;  /* 0x0000002105217210 */ /* 0x000fc80007ffe0ff */
[----:B------:R-:W-:-:S05]  /*4fb0*/  LEA.HI.X R3, R4, UR19, R33, 0x2, P0 ;  /* 0x0000001304037c11 */ /* 0x000fca00080f1421 */
[----:B------:R0:W-:Y:S02]  /*4fc0*/  STG.E.64 desc[UR8][R2.64], R6 ;  /* 0x0000000602007986 */ /* 0x0001e4000c101b08 */
.L_x_1249:
[----:B------:R-:W-:Y:S05]  /*4fd0*/  BSYNC.RECONVERGENT B0 ;  /* 0x0000000000007941 */ /* 0x000fea0003800200 */
.L_x_1248:
[----:B------:R-:W-:Y:S01]  /*4fe0*/  UISETP.NE.AND UP0, UPT, UR11, URZ, UPT ;  /* 0x000000ff0b00728c */ /* 0x000fe2000bf05270 */
[----:B------:R-:W-:Y:S01]  /*4ff0*/  FADD.FTZ R20, R20, -UR14 ;  /* 0x8000000e14147e21 */ /* 0x000fe20008010000 */
[----:B------:R-:W-:Y:S01]  /*5000*/  IADD3 R31, PT, PT, R0, 0x30, RZ ;  /* 0x00000030001f7810 */ /* 0x000fe20007ffe0ff */
[----:B------:R-:W-:Y:S01]  /*5010*/  FADD.FTZ R21, R21, -UR14 ;  /* 0x8000000e15157e21 */ /* 0x000fe20008010000 */
[----:B------:R-:W-:Y:S01]  /*5020*/  FMUL.FTZ R5, R16, UR7 ;  /* 0x0000000710057c20 */ /* 0x000fe20008410000 */
[----:B------:R-:W-:Y:S01]  /*5030*/  FMUL.FTZ R17, R17, UR7 ;  /* 0x0000000711117c20 */ /* 0x000fe20008410000 */
[----:B------:R-:W-:Y:S01]  /*5040*/  FMUL.FTZ R33, R20, UR7 ;  /* 0x0000000714217c20 */ /* 0x000fe20008410000 */
[----:B------:R-:W-:Y:S01]  /*5050*/  IADD3 R0, PT, PT, R0, 0x38, RZ ;  /* 0x0000003800007810 */ /* 0x000fe20007ffe0ff */
[----:B------:R-:W-:Y:S01]  /*5060*/  FMUL.FTZ R21, R21, UR7 ;  /* 0x0000000715157c20 */ /* 0x000fe20008410000 */
[----:B------:R-:W-:Y:S01]  /*5070*/  ISETP.GE.U32.AND P0, PT, R31, UR16, PT ;  /* 0x000000101f007c0c */ /* 0x000fe2000bf06070 */
[C-C-:B------:R-:W-:Y:S01]  /*5080*/  FFMA.FTZ R15, R29.reuse, R5, R28.reuse ;  /* 0x000000051d0f7223 */ /* 0x140fe2000001001c */
[----:B------:R-:W-:Y:S01]  /*5090*/  SHF.R.S32.HI R14, RZ, 0x1f, R31 ;  /* 0x0000001fff0e7819 */ /* 0x000fe2000001141f */
[C-C-:B------:R-:W-:Y:S01]  /*50a0*/  FFMA.FTZ R12, R29.reuse, R17, R28.reuse ;  /* 0x000000111d0c7223 */ /* 0x140fe2000001001c */
[C-C-:B0-----:R-:W-:Y:S01]  /*50b0*/  FFMA.FTZ R3, R29.reuse, R33, R28.reuse ;  /* 0x000000211d037223 */ /* 0x141fe2000001001c */
[----:B------:R-:W-:Y:S01]  /*50c0*/  ISETP.GE.U32.AND P1, PT, R0, UR16, PT ;  /* 0x0000001000007c0c */ /* 0x000fe2000bf26070 */
[----:B------:R-:W-:Y:S01]  /*50d0*/  FFMA.FTZ R28, R29, R21, R28 ;  /* 0x000000151d1c7223 */ /* 0x000fe2000001001c */
[----:B------:R-:W-:Y:S01]  /*50e0*/  ISETP.GE.AND.EX P0, PT, R14, UR17, PT, P0 ;  /* 0x000000110e007c0c */ /* 0x000fe2000bf06300 */
[----:B------:R-:W-:-:S12]  /*50f0*/  BRA.U !UP0, `(.L_x_1250) ;  /* 0x0000000108487547 */ /* 0x000fd8000b800000 */
        /* <DEDUP_REMOVED lines=18> */
.L_x_1250:
[----:B------:R-:W-:Y:S01]  /*5220*/  BSSY.RECONVERGENT B0, `(.L_x_1251) ;  /* 0x0000012000007945 */ /* 0x000fe20003800200 */
[----:B------:R-:W-:Y:S01]  /*5230*/  FFMA.FTZ R15, R26, R18, -R15 ;  /* 0x000000121a0f7223 */ /* 0x000fe2000001080f */
[----:B------:R-:W-:Y:S01]  /*5240*/  SHF.R.S32.HI R11, RZ, 0x1f, R0 ;  /* 0x0000001fff0b7819 */ /* 0x000fe20000011400 */
        /* <DEDUP_REMOVED lines=15> */
.L_x_1252:
[----:B------:R-:W-:Y:S05]  /*5340*/  BSYNC.RECONVERGENT B0 ;  /* 0x0000000000007941 */ /* 0x000fea0003800200 */
.L_x_1251:
[----:B------:R-:W-:Y:S05]  /*5350*/  BRA.U !UP0, `(.L_x_1253) ;  /* 0x0000000108487547 */ /* 0x000fea000b800000 */
        /* <DEDUP_REMOVED lines=18> */
.L_x_1253:
        /* <DEDUP_REMOVED lines=15> */
[----:B------:R-:W-:-:S05]  /*5570*/  LEA.HI.X R3, R66, UR13, R11, 0x2, P0 ;  /* 0x0000000d42037c11 */ /* 0x000fca00080f140b */
[----:B------:R0:W-:Y:S02]  /*5580*/  STG.E.64 desc[UR8][R2.64], R4 ;  /* 0x0000000402007986 */ /* 0x0001e4000c101b08 */
.L_x_1255:
[----:B------:R-:W-:Y:S05]  /*5590*/  BSYNC.RECONVERGENT B0 ;  /* 0x0000000000007941 */ /* 0x000fea0003800200 */
.L_x_1254:
[----:B------:R-:W-:Y:S02]  /*55a0*/  IADD3 R61, PT, PT, R58, R61, RZ ;  /* 0x0000003d3a3d7210 */ /* 0x000fe40007ffe0ff */
[----:B------:R-:W-:Y:S02]  /*55b0*/  IADD3 R62, PT, PT, R62, 0x1, RZ ;  /* 0x000000013e3e7810 */ /* 0x000fe40007ffe0ff */
[----:B------:R-:W-:-:S13]  /*55c0*/  ISETP.GE.AND P0, PT, R61, UR4, PT ;  /* 0x000000043d007c0c */ /* 0x000fda000bf06270 */
[----:B------:R-:W-:Y:S05]  /*55d0*/  @!P0 BRA `(.L_x_1256) ;  /* 0xffffffa800ec8947 */ /* 0x000fea000383ffff */
.L_x_1213:
[----:B0-----:R-:W0:Y:S01]  /*55e0*/  LDC R4, c[0x0][0x370] ;  /* 0x0000dc00ff047b82 */ /* 0x001e220000000800 */
[----:B------:R-:W-:Y:S01]  /*55f0*/  ISETP.NE.AND P2, PT, R60, RZ, PT ;  /* 0x000000ff3c00720c */ /* 0x000fe20003f45270 */
[----:B------:R-:W-:Y:S06]  /*5600*/  BSSY.RECONVERGENT B0, `(.L_x_1257) ;  /* 0x0000011000007945 */ /* 0x000fec0003800200 */
[----:B------:R-:W1:Y:S08]  /*5610*/  LDC R7, c[0x0][0x374] ;  /* 0x0000dd00ff077b82 */ /* 0x000e700000000800 */
[----:B------:R-:W2:Y:S01]  /*5620*/  LDC.64 R2, c[0x0][0x3c8] ;  /* 0x0000f200ff027b82 */ /* 0x000ea20000000a00 */
[----:B0-----:R-:W-:-:S02]  /*5630*/  IADD3 R5, PT, PT, R4, -0x1, RZ ;  /* 0xffffffff04057810 */ /* 0x001fc40007ffe0ff */
[----:B------:R-:W-:Y:S02]  /*5640*/  ISETP.NE.AND P1, PT, R4, 0x1, PT ;  /* 0x000000010400780c */ /* 0x000fe40003f25270 */
[----:B-1----:R-:W-:-:S04]  /*5650*/  IADD3 R0, PT, PT, R7, -0x1, RZ ;  /* 0xffffffff07007810 */ /* 0x002fc80007ffe0ff */
[----:B------:R-:W-:Y:S02]  /*5660*/  ISETP.NE.AND P0, PT, R59, R0, PT ;  /* 0x000000003b00720c */ /* 0x000fe40003f05270 */
[----:B------:R-:W-:Y:S02]  /*5670*/  SHF.L.U32 R0, R7, 0x1, RZ ;  /* 0x0000000107007819 */ /* 0x000fe400000006ff */
[----:B------:R-:W-:Y:S02]  /*5680*/  ISETP.NE.OR P0, PT, R5, UR10, P0 ;  /* 0x0000000a05007c0c */ /* 0x000fe40008705670 */
[----:B------:R-:W-:-:S05]  /*5690*/  SEL R5, R0, RZ, P1 ;  /* 0x000000ff00057207 */ /* 0x000fca0000800000 */
[----:B--2---:R-:W-:Y:S01]  /*56a0*/  IMAD.WIDE.U32 R2, R5, 0x4, R2 ;  /* 0x0000000405027825 */ /* 0x004fe200078e0002 */
[----:B------:R-:W-:Y:S06]  /*56b0*/  @P2 BRA `(.L_x_1258) ;  /* 0x0000000000142947 */ /* 0x000fec0003800000 */
[----:B------:R-:W-:Y:S01]  /*56c0*/  HFMA2 R5, -RZ, RZ, 0, 5.9604644775390625e-08 ;  /* 0x00000001ff057431 */ /* 0x000fe200000001ff */
[----:B------:R-:W-:Y:S06]  /*56d0*/  MEMBAR.ALL.GPU ;  /* 0x0000000000007992 */ /* 0x000fec000000a000 */
[----:B------:R-:W-:-:S00]  /*56e0*/  ERRBAR ;  /* 0x00000000000079ab */ /* 0x000fc00000000000 */
[----:B------:R-:W-:Y:S06]  /*56f0*/  CGAERRBAR ;  /* 0x00000000000075ab */ /* 0x000fec0000000000 */
[----:B------:R0:W-:Y:S02]  /*5700*/  REDG.E.ADD.S32.STRONG.GPU desc[UR8][R2.64], R5 ;  /* 0x000000050200798e */ /* 0x0001e4000c12e308 */
.L_x_1258:
[----:B------:R-:W-:Y:S05]  /*5710*/  BSYNC.RECONVERGENT B0 ;  /* 0x0000000000007941 */ /* 0x000fea0003800200 */
.L_x_1257:
[----:B------:R-:W-:Y:S05]  /*5720*/  @P0 EXIT ;  /* 0x000000000000094d */ /* 0x000fea0003800000 */
[----:B------:R-:W-:Y:S05]  /*5730*/  @P2 BRA `(.L_x_1259) ;  /* 0x0000000000202947 */ /* 0x000fea0003800000 */
[----:B------:R-:W-:-:S05]  /*5740*/  IMAD R0, R4, R7, RZ ;  /* 0x0000000704007224 */ /* 0x000fca00078e02ff */
[----:B------:R-:W-:-:S13]  /*5750*/  ISETP.NE.AND P0, PT, R0, -0x1, PT ;  /* 0xffffffff0000780c */ /* 0x000fda0003f05270 */
[----:B------:R-:W-:Y:S05]  /*5760*/  @!P0 BRA `(.L_x_1259) ;  /* 0x0000000000148947 */ /* 0x000fea0003800000 */
.L_x_1260:
[----:B0-----:R-:W2:Y:S04]  /*5770*/  LDG.E.STRONG.GPU R5, desc[UR8][R2.64] ;  /* 0x0000000802057981 */ /* 0x001ea8000c1ef900 */
[----:B--2---:R-:W-:Y:S01]  /*5780*/  CCTL.IVALL ;  /* 0x00000000ff00798f */ /* 0x004fe20002000000 */
[----:B------:R-:W-:Y:S05]  /*5790*/  YIELD ;  /* 0x0000000000007946 */ /* 0x000fea0003800000 */
[----:B------:R-:W-:-:S13]  /*57a0*/  ISETP.NE.AND P0, PT, R5, R0, PT ;  /* 0x000000000500720c */ /* 0x000fda0003f05270 */
[----:B------:R-:W-:Y:S05]  /*57b0*/  @P0 BRA `(.L_x_1260) ;  /* 0xfffffffc00ec0947 */ /* 0x000fea000383ffff */
.L_x_1259:
        /* <DEDUP_REMOVED lines=51> */
[C---:B------:R-:W-:Y:S01]  /*5af0*/  SHF.L.U32 R21, R60.reuse, 0x3, RZ ;  /* 0x000000033c157819 */ /* 0x040fe200000006ff */
[----:B------:R-:W1:Y:S01]  /*5b00*/  LDCU.64 UR6, c[0x0][0x390] ;  /* 0x00007200ff0677ac */ /* 0x000e620008000a00 */
[----:B------:R-:W-:Y:S02]  /*5b10*/  LOP3.LUT R9, R9, 0x3, RZ, 0xc0, !PT ;  /* 0x0000000309097812 */ /* 0x000fe400078ec0ff */
[--C-:B------:R-:W-:Y:S01]  /*5b20*/  SHF.L.U64.HI R22, R60, 0x3, R61.reuse ;  /* 0x000000033c167819 */ /* 0x100fe2000001023d */
[----:B------:R-:W2:Y:S01]  /*5b30*/  LDCU.64 UR10, c[0x0][0x388] ;  /* 0x00007100ff0a77ac */ /* 0x000ea20008000a00 */
[----:B------:R-:W-:Y:S01]  /*5b40*/  SHF.L.U32 R29, R7, 0x2, RZ ;  /* 0x00000002071d7819 */ /* 0x000fe200000006ff */
[----:B------:R-:W-:Y:S01]  /*5b50*/  IMAD.WIDE.U32 R4, R9, 0x1c0, R60 ;  /* 0x000001c009047825 */ /* 0x000fe200078e003c */
[----:B------:R-:W-:-:S02]  /*5b60*/  SHF.L.U64.HI R31, R3, 0x2, R0 ;  /* 0x00000002031f7819 */ /* 0x000fc40000010200 */
[----:B------:R-:W-:Y:S02]  /*5b70*/  SHF.L.U64.HI R27, R28, 0x2, R33 ;  /* 0x000000021c1b7819 */ /* 0x000fe40000010221 */
[C---:B0-----:R-:W-:Y:S01]  /*5b80*/  LEA R25, P1, R60.reuse, UR4, 0x2 ;  /* 0x000000043c197c11 */ /* 0x041fe2000f8210ff */
[----:B------:R-:W-:Y:S01]  /*5b90*/  UMOV UR4, URZ ;  /* 0x000000ff00047c82 */ /* 0x000fe20008000000 */
[----:B-1----:R-:W-:Y:S02]  /*5ba0*/  IADD3 R23, P2, PT, R21, UR6, RZ ;  /* 0x0000000615177c10 */ /* 0x002fe4000ff5e0ff */
[----:B------:R-:W-:Y:S02]  /*5bb0*/  LEA.HI.X R26, R60, UR5, R61, 0x2, P1 ;  /* 0x000000053c1a7c11 */ /* 0x000fe400088f143d */
[----:B------:R-:W-:Y:S02]  /*5bc0*/  IADD3 R61, PT, PT, R5, UR4, RZ ;  /* 0x00000004053d7c10 */ /* 0x000fe4000fffe0ff */
[----:B------:R-:W-:Y:S01]  /*5bd0*/  MOV R60, R4 ;  /* 0x00000004003c7202 */ /* 0x000fe20000000f00 */
[----:B------:R-:W-:Y:S01]  /*5be0*/  IMAD.WIDE.U32 R4, R6, 0x4, RZ ;  /* 0x0000000406047825 */ /* 0x000fe200078e00ff */
[----:B------:R-:W-:-:S02]  /*5bf0*/  IADD3.X R24, PT, PT, R22, UR7, RZ, P2, !PT ;  /* 0x0000000716187c10 */ /* 0x000fc400097fe4ff */
[----:B--2---:R-:W-:Y:S02]  /*5c00*/  IADD3 R21, P1, PT, R21, UR10, RZ ;  /* 0x0000000a15157c10 */ /* 0x004fe4000ff3e0ff */
[----:B------:R-:W-:Y:S02]  /*5c10*/  IADD3 R2, P2, PT, RZ, -R9, RZ ;  /* 0x80000009ff027210 */ /* 0x000fe40007f5e0ff */
[----:B------:R-:W-:Y:S02]  /*5c20*/  IADD3.X R22, PT, PT, R22, UR11, RZ, P1, !PT ;  /* 0x0000000b16167c10 */ /* 0x000fe40008ffe4ff */
[----:B------:R-:W-:Y:S02]  /*5c30*/  IADD3 R29, PT, PT, R5, R29, RZ ;  /* 0x0000001d051d7210 */ /* 0x000fe40007ffe0ff */
[----:B------:R-:W-:-:S07]  /*5c40*/  IADD3.X R20, PT, PT, RZ, -0x1, RZ, P2, !PT ;  /* 0xffffffffff147810 */ /* 0x000fce00017fe4ff */
.L_x_1263:
        /* <DEDUP_REMOVED lines=29> */
.L_x_1262:
[----:B------:R-:W-:Y:S05]  /*5e20*/  BSYNC.RECONVERGENT B0 ;  /* 0x0000000000007941 */ /* 0x000fea0003800200 */
.L_x_1261:
[----:B------:R-:W-:Y:S05]  /*5e30*/  @!P0 EXIT ;  /* 0x000000000000894d */ /* 0x000fea0003800000 */
[C---:B------:R-:W-:Y:S01]  /*5e40*/  SHF.L.U64.HI R2, R6.reuse, 0x2, R7 ;  /* 0x0000000206027819 */ /* 0x040fe20000010207 */
[----:B------:R-:W1:Y:S01]  /*5e50*/  LDCU.64 UR4, c[0x0][0x3d8] ;  /* 0x00007b00ff0477ac */ /* 0x000e620008000a00 */
[----:B------:R-:W-:Y:S02]  /*5e60*/  SHF.L.U32 R6, R6, 0x2, RZ ;  /* 0x0000000206067819 */ /* 0x000fe400000006ff */
[C---:B------:R-:W-:Y:S01]  /*5e70*/  SHF.L.U64.HI R7, R28.reuse, 0x2, R33 ;  /* 0x000000021c077819 */ /* 0x040fe20000010221 */
[----:B------:R-:W2:Y:S01]  /*5e80*/  LDCU.64 UR6, c[0x0][0x388] ;  /* 0x00007100ff0677ac */ /* 0x000ea20008000a00 */
[----:B0-----:R-:W-:Y:S02]  /*5e90*/  SHF.L.U32 R8, R28, 0x2, RZ ;  /* 0x000000021c087819 */ /* 0x001fe400000006ff */
[C---:B------:R-:W-:Y:S01]  /*5ea0*/  SHF.L.U64.HI R4, R3.reuse, 0x2, R0 ;  /* 0x0000000203047819 */ /* 0x040fe20000010200 */
[----:B------:R-:W0:Y:S01]  /*5eb0*/  LDCU.64 UR10, c[0x0][0x390] ;  /* 0x00007200ff0a77ac */ /* 0x000e220008000a00 */
[----:B------:R-:W-:-:S07]  /*5ec0*/  SHF.L.U32 R5, R3, 0x2, RZ ;  /* 0x0000000203057819 */ /* 0x000fce00000006ff */
.L_x_1264:
        /* <DEDUP_REMOVED lines=10> */
[----:B------:R-:W3:Y:S01]  /*5f70*/  LDG.E R23, desc[UR8][R12.64] ;  /* 0x000000080c177981 */ /* 0x000ee2000c1e1900 */
[----:B------:R-:W-:-:S03]  /*5f80*/  IADD3.X R15, PT, PT, R11, R2, RZ, P0, !PT ;  /* 0x000000020b0f7210 */ /* 0x000fc600007fe4ff */
[----:B------:R-:W4:Y:S04]  /*5f90*/  LDG.E R25, desc[UR8][R16.64] ;  /* 0x0000000810197981 */ /* 0x000f28000c1e1900 */
[----:B------:R5:W4:Y:S01]  /*5fa0*/  LDG.E R24, desc[UR8][R14.64] ;  /* 0x000000080e187981 */ /* 0x000b22000c1e1900 */
[C---:B------:R-:W-:Y:S02]  /*5fb0*/  SHF.L.U32 R33, R60.reuse, 0x3, RZ ;  /* 0x000000033c217819 */ /* 0x040fe400000006ff */
[----:B------:R-:W-:Y:S02]  /*5fc0*/  SHF.L.U64.HI R61, R60, 0x3, R61 ;  /* 0x000000033c3d7819 */ /* 0x000fe4000001023d */
[----:B------:R-:W-:Y:S02]  /*5fd0*/  LOP3.LUT R20, R33, 0xfffffff8, RZ, 0xc0, !PT ;  /* 0xfffffff821147812 */ /* 0x000fe400078ec0ff */
[----:B------:R-:W-:-:S02]  /*5fe0*/  LOP3.LUT R9, R9, 0xfffffffc, RZ, 0xc0, !PT ;  /* 0xfffffffc09097812 */ /* 0x000fc400078ec0ff */
[----:B------:R-:W-:Y:S02]  /*5ff0*/  LOP3.LUT R21, R61, 0x3, RZ, 0xc0, !PT ;  /* 0x000000033d157812 */ /* 0x000fe400078ec0ff */
[C---:B--2---:R-:W-:Y:S02]  /*6000*/  IADD3 R18, P0, PT, R20.reuse, UR6, RZ ;  /* 0x0000000614127c10 */ /* 0x044fe4000ff1e0ff */
[----:B-1----:R-:W-:Y:S02]  /*6010*/  LOP3.LUT R11, R19, 0x3, RZ, 0xc0, !PT ;  /* 0x00000003130b7812 */ /* 0x002fe400078ec0ff */
[----:B0-----:R-:W-:Y:S02]  /*6020*/  IADD3 R20, P1, PT, R20, UR10, RZ ;  /* 0x0000000a14147c10 */ /* 0x001fe4000ff3e0ff */
[----:B------:R-:W-:Y:S02]  /*6030*/  IADD3 R10, P2, PT, R9, UR4, RZ ;  /* 0x00000004090a7c10 */ /* 0x000fe4000ff5e0ff */
[----:B------:R-:W-:-:S02]  /*6040*/  IADD3.X R19, PT, PT, R21, UR7, RZ, P0, !PT ;  /* 0x0000000715137c10 */ /* 0x000fc400087fe4ff */
[----:B------:R-:W-:Y:S02]  /*6050*/  IADD3.X R21, PT, PT, R21, UR11, RZ, P1, !PT ;  /* 0x0000000b15157c10 */ /* 0x000fe40008ffe4ff */
[----:B------:R-:W-:Y:S02]  /*6060*/  IADD3.X R11, PT, PT, R11, UR5, RZ, P2, !PT ;  /* 0x000000050b0b7c10 */ /* 0x000fe400097fe4ff */
[C---:B-----5:R-:W-:Y:S02]  /*6070*/  IADD3 R14, P0, PT, R10.reuse, R5, RZ ;  /* 0x000000050a0e7210 */ /* 0x060fe40007f1e0ff */
[C---:B------:R-:W-:Y:S02]  /*6080*/  IADD3 R16, P1, PT, R10.reuse, R6, RZ ;  /* 0x000000060a107210 */ /* 0x040fe40007f3e0ff */
[----:B------:R-:W-:Y:S02]  /*6090*/  IADD3 R12, P2, PT, R10, R8, RZ ;  /* 0x000000080a0c7210 */ /* 0x000fe40007f5e0ff */
[----:B------:R-:W-:-:S02]  /*60a0*/  IADD3.X R15, PT, PT, R11, R4, RZ, P0, !PT ;  /* 0x000000040b0f7210 */ /* 0x000fc400007fe4ff */
[C---:B------:R-:W-:Y:S02]  /*60b0*/  IADD3.X R17, PT, PT, R11.reuse, R2, RZ, P1, !PT ;  /* 0x000000020b117210 */ /* 0x040fe40000ffe4ff */
[----:B------:R-:W-:Y:S01]  /*60c0*/  IADD3.X R13, PT, PT, R11, R7, RZ, P2, !PT ;  /* 0x000000070b0d7210 */ /* 0x000fe200017fe4ff */
[----:B---3--:R0:W-:Y:S04]  /*60d0*/  STG.E.64 desc[UR8][R18.64], R22 ;  /* 0x0000001612007986 */ /* 0x0081e8000c101b08 */
[----:B----4-:R1:W-:Y:S04]  /*60e0*/  STG.E.64 desc[UR8][R20.64], R24 ;  /* 0x0000001814007986 */ /* 0x0103e8000c101b08 */
        /* <DEDUP_REMOVED lines=14> */
[----:B-1----:R-:W3:Y:S04]  /*61d0*/  LDG.E R24, desc[UR8][R10.64+0xe00] ;  /* 0x000e00080a187981 */ /* 0x002ee8000c1e1900 */
[----:B------:R-:W3:Y:S04]  /*61e0*/  LDG.E R25, desc[UR8][R14.64+0xe00] ;  /* 0x000e00080e197981 */ /* 0x000ee8000c1e1900 */
        /* <DEDUP_REMOVED lines=12> */
[----:B------:R-:W4:Y:S04]  /*62b0*/  LDG.E R26, desc[UR8][R10.64+0x1500] ;  /* 0x001500080a1a7981 */ /* 0x000f28000c1e1900 */
        /* <DEDUP_REMOVED lines=15> */
[----:B----4-:R3:W-:Y:S04]  /*63b0*/  STG.E.64 desc[UR8][R22.64], R26 ;  /* 0x0000001a16007986 */ /* 0x0107e8000c101b08 */
[----:B--2---:R3:W-:Y:S07]  /*63c0*/  STG.E.64 desc[UR8][R20.64], R28 ;  /* 0x0000001c14007986 */ /* 0x0047ee000c101b08 */
[----:B------:R-:W-:Y:S05]  /*63d0*/  @P0 BRA `(.L_x_1264) ;  /* 0xfffffff800bc0947 */ /* 0x000fea000383ffff */
[----:B------:R-:W-:Y:S05]  /*63e0*/  EXIT ;  /* 0x000000000000794d */ /* 0x000fea0003800000 */
.L_x_1265:
        /* <DEDUP_REMOVED lines=9> */
.L_x_4904:


//--------------------- .text._Z35group_norm_nhwc_bwd_one_pass_kernelI11Fp32IOFp32WLi128ELi112ELi448EEv26Group_norm_nhwc_bwd_params --------------------------
	.section	.text._Z35group_norm_nhwc_bwd_one_pass_kernelI11Fp32IOFp32WLi128ELi112ELi448EEv26Group_norm_nhwc_bwd_params,"ax",@progbits
	.align	128
        .global         _Z35group_norm_nhwc_bwd_one_pass_kernelI11Fp32IOFp32WLi128ELi112ELi448EEv26Group_norm_nhwc_bwd_params
        .type           _Z35group_norm_nhwc_bwd_one_pass_kernelI11Fp32IOFp32WLi128ELi112ELi448EEv26Group_norm_nhwc_bwd_params,@function
        .size           _Z35group_norm_nhwc_bwd_one_pass_kernelI11Fp32IOFp32WLi128ELi112ELi448EEv26Group_norm_nhwc_bwd_params,(.L_x_4905 - _Z35group_norm_nhwc_bwd_one_pass_kernelI11Fp32IOFp32WLi128ELi112ELi448EEv26Group_norm_nhwc_bwd_params)
        .other          _Z35group_norm_nhwc_bwd_one_pass_kernelI11Fp32IOFp32WLi128ELi112ELi448EEv26Group_norm_nhwc_bwd_params,@"STO_CUDA_ENTRY STV_DEFAULT"
_Z35group_norm_nhwc_bwd_one_pass_kernelI11Fp32IOFp32WLi128ELi112ELi448EEv26Group_norm_nhwc_bwd_params:
.text._Z35group_norm_nhwc_bwd_one_pass_kernelI11Fp32IOFp32WLi128ELi112ELi448EEv26Group_norm_nhwc_bwd_params:
[----:B------:R-:W-:Y:S08]  /*0000*/  LDC R1, c[0x0][0x37c] ;  /* 0x0000df00ff017b82 */ /* 0x000ff00000000800 */
[----:B------:R-:W0:Y:S01]  /*0010*/  S2UR UR5, SR_CTAID.Y ;  /* 0x00000000000579c3 */ /* 0x000e220000002600 */
[----:B------:R-:W1:Y:S01]  /*0020*/  LDCU UR6, c[0x0][0x410] ;  /* 0x00008200ff0677ac */ /* 0x000e620008000800 */
[----:B------:R-:W2:Y:S01]  /*0030*/  S2R R125, SR_TID.X ;  /* 0x00000000007d7919 */ /* 0x000ea20000002100 */
[----:B------:R-:W1:Y:S05]  /*0040*/  LDCU UR4, c[0x0][0x3e0] ;  /* 0x00007c00ff0477ac */ /* 0x000e6a0008000800 */
[----:B------:R-:W3:Y:S01]  /*0050*/  S2UR UR22, SR_CTAID.X ;  /* 0x00000000001679c3 */ /* 0x000ee20000002500 */
[----:B------:R-:W4:Y:S01]  /*0060*/  LDCU.64 UR20, c[0x0][0x358] ;  /* 0x00006b00ff1477ac */ /* 0x000f220008000a00 */
[----:B-1----:R-:W-:-:S04]  /*0070*/  UIMAD UR6, UR6, UR4, URZ ;  /* 0x00000004060672a4 */ /* 0x002fc8000f8e02ff */
[----:B0-----:R-:W-:-:S09]  /*0080*/  UISETP.GE.AND UP0, UPT, UR5, UR6, UPT ;  /* 0x000000060500728c */ /* 0x001fd2000bf06270 */
[----:B--234-:R-:W-:Y:S05]  /*0090*/  BRA.U UP0, `(.L_x_1266) ;  /* 0x00000091001c7547 */ /* 0x01cfea000b800000 */
[----:B------:R-:W0:Y:S01]  /*00a0*/  LDC R3, c[0x0][0x41c] ;  /* 0x00010700ff037b82 */ /* 0x000e220000000800 */
[----:B------:R-:W-:Y:S01]  /*00b0*/  LOP3.LUT R0, R125, 0xffff, RZ, 0xc0, !PT ;  /* 0x0000ffff7d007812 */ /* 0x000fe200078ec0ff */
[----:B------:R-:W1:Y:S01]  /*00c0*/  S2R R117, SR_LANEID ;  /* 0x0000000000757919 */ /* 0x000e620000000000 */
[----:B------:R-:W2:Y:S03]  /*00d0*/  LDCU UR23, c[0x0][0x374] ;  /* 0x00006e80ff1777ac */ /* 0x000ea60008000800 */
[----:B------:R-:W-:Y:S01]  /*00e0*/  IMAD R0, R0, 0x493, RZ ;  /* 0x0000049300007824 */ /* 0x000fe200078e02ff */
[----:B------:R-:W3:Y:S01]  /*00f0*/  LDCU UR25, c[0x0][0x370] ;  /* 0x00006e00ff1977ac */ /* 0x000ee20008000800 */
[----:B------:R-:W4:Y:S03]  /*0100*/  S2UR UR8, SR_CgaCtaId ;  /* 0x00000000000879c3 */ /* 0x000f260000008800 */
[----:B------:R-:W-:Y:S01]  /*0110*/  SHF.R.U32.HI R2, RZ, 0x10, R0 ;  /* 0x00000010ff027819 */ /* 0x000fe20000011600 */
[----:B------:R-:W-:Y:S01]  /*0120*/  UMOV UR7, 0x400 ;  /* 0x0000040000077882 */ /* 0x000fe20000000000 */
[----:B------:R-:W0:Y:S01]  /*0130*/  LDCU.U8 UR24, c[0x0][0x414] ;  /* 0x00008280ff1877ac */ /* 0x000e220008000000 */
[----:B------:R-:W-:Y:S01]  /*0140*/  UIADD3 UR4, UPT, UPT, UR7, 0x90, URZ ;  /* 0x0000009007047890 */ /* 0x000fe2000fffe0ff */
[----:B------:R-:W-:Y:S01]  /*0150*/  UMOV UR14, UR5 ;  /* 0x00000005000e7c82 */ /* 0x000fe20008000000 */
[----:B--2---:R-:W-:-:S02]  /*0160*/  UIMAD UR26, UR22, UR23, UR5 ;  /* 0x00000017161a72a4 */ /* 0x004fc4000f8e0205 */
[----:B------:R-:W-:Y:S01]  /*0170*/  UIMAD UR10, UR23, 0x6, UR5 ;  /* 0x00000006170a78a4 */ /* 0x000fe2000f8e0205 */
[----:B0-----:R-:W-:Y:S01]  /*0180*/  IMAD R0, R3, UR22, R2 ;  /* 0x0000001603007c24 */ /* 0x001fe2000f8e0202 */
[----:B------:R-:W-:Y:S01]  /*0190*/  PRMT R3, R2, 0x9910, RZ ;  /* 0x0000991002037816 */ /* 0x000fe200000000ff */
[----:B------:R-:W-:Y:S02]  /*01a0*/  UIMAD UR11, UR23, 0x5, UR5 ;  /* 0x00000005170b78a4 */ /* 0x000fe4000f8e0205 */
[----:B------:R-:W-:Y:S01]  /*01b0*/  ULEA UR13, UR23, UR5, 0x2 ;  /* 0x00000005170d7291 */ /* 0x000fe2000f8e10ff */
[C---:B------:R-:W-:Y:S01]  /*01c0*/  IADD3 R115, PT, PT, R0.reuse, 0x50, RZ ;  /* 0x0000005000737810 */ /* 0x040fe20007ffe0ff */
[----:B------:R-:W-:Y:S01]  /*01d0*/  IMAD R2, R3, 0x38, RZ ;  /* 0x0000003803027824 */ /* 0x000fe200078e02ff */
[C---:B------:R-:W-:Y:S01]  /*01e0*/  IADD3 R114, PT, PT, R0.reuse, 0x58, RZ ;  /* 0x0000005800727810 */ /* 0x040fe20007ffe0ff */
[----:B----4-:R-:W-:Y:S01]  /*01f0*/  ULEA UR4, UR8, UR4, 0x18 ;  /* 0x0000000408047291 */ /* 0x010fe2000f8ec0ff */
[C---:B------:R-:W-:Y:S01]  /*0200*/  IADD3 R113, PT, PT, R0.reuse, 0x60, RZ ;  /* 0x0000006000717810 */ /* 0x040fe20007ffe0ff */
[----:B------:R-:W-:Y:S01]  /*0210*/  ULEA UR7, UR8, UR7, 0x18 ;  /* 0x0000000708077291 */ /* 0x000fe2000f8ec0ff */
[----:B------:R-:W-:Y:S01]  /*0220*/  IADD3 R2, PT, PT, RZ, -R2, RZ ;  /* 0x80000002ff027210 */ /* 0x000fe20007ffe0ff */
[----:B------:R-:W-:Y:S01]  /*0230*/  ULEA UR12, UR23, UR5, 0x1 ;  /* 0x00000005170c7291 */ /* 0x000fe2000f8e08ff */
[----:B------:R-:W-:Y:S01]  /*0240*/  IADD3 R112, PT, PT, R0, 0x68, RZ ;  /* 0x0000006800707810 */ /* 0x000fe20007ffe0ff */
[----:B---3--:R-:W-:Y:S01]  /*0250*/  ULOP3.LUT UR27, UR25, 0x7, URZ, 0xc0, !UPT ;  /* 0x00000007191b7892 */ /* 0x008fe2000f8ec0ff */
[----:B------:R-:W-:-:S02]  /*0260*/  PRMT R110, R2, 0x7710, RZ ;  /* 0x00007710026e7816 */ /* 0x000fc400000000ff */
[C---:B------:R-:W-:Y:S02]  /*0270*/  IADD3 R111, PT, PT, R0.reuse, 0x70, RZ ;  /* 0x00000070006f7810 */ /* 0x040fe40007ffe0ff */
[----:B------:R-:W-:Y:S02]  /*0280*/  IADD3 R116, PT, PT, R0, 0x78, RZ ;  /* 0x0000007800747810 */ /* 0x000fe40007ffe0ff */
[----:B------:R-:W-:Y:S02]  /*0290*/  IADD3 R110, PT, PT, R110, R125, RZ ;  /* 0x0000007d6e6e7210 */ /* 0x000fe40007ffe0ff */
[----:B------:R-:W-:Y:S02]  /*02a0*/  SHF.R.S32.HI R124, RZ, 0x1f, R0 ;  /* 0x0000001fff7c7819 */ /* 0x000fe40000011400 */
[----:B------:R-:W-:Y:S02]  /*02b0*/  SHF.R.S32.HI R123, RZ, 0x1f, R115 ;  /* 0x0000001fff7b7819 */ /* 0x000fe40000011473 */
[----:B------:R-:W-:-:S02]  /*02c0*/  SHF.R.S32.HI R122, RZ, 0x1f, R114 ;  /* 0x0000001fff7a7819 */ /* 0x000fc40000011472 */
[----:B------:R-:W-:Y:S02]  /*02d0*/  SHF.R.S32.HI R121, RZ, 0x1f, R113 ;  /* 0x0000001fff797819 */ /* 0x000fe40000011471 */
[----:B------:R-:W-:Y:S02]  /*02e0*/  SHF.R.S32.HI R120, RZ, 0x1f, R112 ;  /* 0x0000001fff787819 */ /* 0x000fe40000011470 */
[----:B------:R-:W-:Y:S02]  /*02f0*/  SHF.R.S32.HI R119, RZ, 0x1f, R111 ;  /* 0x0000001fff777819 */ /* 0x000fe4000001146f */
[----:B------:R-:W-:Y:S02]  /*0300*/  SHF.R.S32.HI R118, RZ, 0x1f, R116 ;  /* 0x0000001fff767819 */ /* 0x000fe40000011474 */
[----:B------:R-:W-:Y:S02]  /*0310*/  SHF.L.U32 R110, R110, 0x1, RZ ;  /* 0x000000016e6e7819 */ /* 0x000fe400000006ff */
[----:B------:R-:W-:Y:S01]  /*0320*/  LEA R108, R125, UR4, 0x4 ;  /* 0x000000047d6c7c11 */ /* 0x000fe2000f8e20ff */
[----:B-1----:R-:W-:-:S06]  /*0330*/  UMOV UR4, URZ ;  /* 0x000000ff00047c82 */ /* 0x002fcc0008000000 */
.L_x_1333:
[----:B01----:R-:W0:Y:S01]  /*0340*/  LDC R8, c[0x0][0x410] ;  /* 0x00010400ff087b82 */ /* 0x003e220000000800 */
[----:B------:R-:W1:Y:S01]  /*0350*/  LDCU.128 UR16, c[0x0][0x400] ;  /* 0x00008000ff1077ac */ /* 0x000e620008000c00 */
[C---:B------:R-:W-:Y:S02]  /*0360*/  IADD3 R11, PT, PT, R0.reuse, 0x48, RZ ;  /* 0x00000048000b7810 */ /* 0x040fe40007ffe0ff */
[----:B------:R-:W-:Y:S01]  /*0370*/  ISETP.LE.AND P2, PT, RZ, UR14, PT ;  /* 0x0000000eff007c0c */ /* 0x000fe2000bf43270 */
[----:B------:R-:W2:Y:S01]  /*0380*/  LDCU.64 UR8, c[0x0][0x3b8] ;  /* 0x00007700ff0877ac */ /* 0x000ea20008000a00 */
[----:B------:R-:W-:Y:S02]  /*0390*/  SHF.R.S32.HI R25, RZ, 0x1f, R11 ;  /* 0x0000001fff197819 */ /* 0x000fe4000001140b */
[C---:B------:R-:W-:Y:S02]  /*03a0*/  IADD3 R19, PT, PT, R0.reuse, 0x8, RZ ;  /* 0x0000000800137810 */ /* 0x040fe40007ffe0ff */
[----:B------:R-:W-:-:S02]  /*03b0*/  IADD3 R23, PT, PT, R0, 0x10, RZ ;  /* 0x0000001000177810 */ /* 0x000fc40007ffe0ff */
[C---:B------:R-:W-:Y:S02]  /*03c0*/  IADD3 R37, PT, PT, R0.reuse, 0x18, RZ ;  /* 0x0000001800257810 */ /* 0x040fe40007ffe0ff */
[C---:B------:R-:W-:Y:S02]  /*03d0*/  IADD3 R41, PT, PT, R0.reuse, 0x20, RZ ;  /* 0x0000002000297810 */ /* 0x040fe40007ffe0ff */
[C---:B------:R-:W-:Y:S02]  /*03e0*/  IADD3 R45, PT, PT, R0.reuse, 0x28, RZ ;  /* 0x00000028002d7810 */ /* 0x040fe40007ffe0ff */
[C---:B------:R-:W-:Y:S02]  /*03f0*/  IADD3 R49, PT, PT, R0.reuse, 0x30, RZ ;  /* 0x0000003000317810 */ /* 0x040fe40007ffe0ff */
[C---:B------:R-:W-:Y:S02]  /*0400*/  IADD3 R55, PT, PT, R0.reuse, 0x38, RZ ;  /* 0x0000003800377810 */ /* 0x040fe40007ffe0ff */
[----:B------:R-:W-:-:S02]  /*0410*/  IADD3 R57, PT, PT, R0, 0x40, RZ ;  /* 0x0000004000397810 */ /* 0x000fc40007ffe0ff */
[----:B------:R-:W-:Y:S02]  /*0420*/  CS2R R76, SRZ ;  /* 0x00000000004c7805 */ /* 0x000fe4000001ff00 */
[----:B0-----:R-:W-:Y:S01]  /*0430*/  IABS R5, R8 ;  /* 0x0000000800057213 */ /* 0x001fe20000000000 */
[----:B------:R-:W0:Y:S01]  /*0440*/  LDC.64 R100, c[0x0][0x3a8] ;  /* 0x0000ea00ff647b82 */ /* 0x000e220000000a00 */
[----:B-1----:R-:W-:Y:S02]  /*0450*/  ISETP.GE.U32.AND P1, PT, R11, UR16, PT ;  /* 0x000000100b007c0c */ /* 0x002fe4000bf26070 */
[----:B------:R-:W1:Y:S01]  /*0460*/  I2F.RP R4, R5 ;  /* 0x0000000500047306 */ /* 0x000e620000209400 */
[----:B------:R-:W-:Y:S02]  /*0470*/  ISETP.GE.U32.AND P6, PT, R19, UR16, PT ;  /* 0x0000001013007c0c */ /* 0x000fe4000bfc6070 */
[----:B------:R-:W-:Y:S02]  /*0480*/  ISETP.GE.AND.EX P1, PT, R25, UR17, PT, P1 ;  /* 0x0000001119007c0c */ /* 0x000fe4000bf26310 */
[----:B------:R-:W-:-:S02]  /*0490*/  SHF.R.S32.HI R21, RZ, 0x1f, R19 ;  /* 0x0000001fff157819 */ /* 0x000fc40000011413 */
[----:B------:R-:W-:Y:S02]  /*04a0*/  SHF.R.S32.HI R33, RZ, 0x1f, R23 ;  /* 0x0000001fff217819 */ /* 0x000fe40000011417 */
[----:B------:R-:W-:Y:S02]  /*04b0*/  ISETP.GE.AND.EX P6, PT, R21, UR17, PT, P6 ;  /* 0x0000001115007c0c */ /* 0x000fe4000bfc6360 */
[----:B------:R-:W-:Y:S02]  /*04c0*/  SHF.R.S32.HI R35, RZ, 0x1f, R37 ;  /* 0x0000001fff237819 */ /* 0x000fe40000011425 */
[----:B------:R-:W-:Y:S01]  /*04d0*/  SHF.R.S32.HI R43, RZ, 0x1f, R41 ;  /* 0x0000001fff2b7819 */ /* 0x000fe20000011429 */
[----:B-1----:R-:W1:Y:S02]  /*04e0*/  MUFU.RCP R4, R4 ;  /* 0x0000000400047308 */ /* 0x002e640000001000 */
[----:B---3--:R-:W3:Y:S01]  /*04f0*/  @!P1 LDC.64 R16, c[0x0][0x3a0] ;  /* 0x0000e800ff109b82 */ /* 0x008ee20000000a00 */
[----:B------:R-:W-:-:S07]  /*0500*/  SHF.R.S32.HI R47, RZ, 0x1f, R45 ;  /* 0x0000001fff2f7819 */ /* 0x000fce000001142d */
[----:B------:R-:W4:Y:S08]  /*0510*/  @!P6 LDC.64 R12, c[0x0][0x3f8] ;  /* 0x0000fe00ff0ceb82 */ /* 0x000f300000000a00 */
[----:B------:R-:W2:Y:S01]  /*0520*/  @!P1 LDC.64 R14, c[0x0][0x398] ;  /* 0x0000e600ff0e9b82 */ /* 0x000ea20000000a00 */
[----:B-1----:R-:W-:-:S04]  /*0530*/  IADD3 R2, PT, PT, R4, 0xffffffe, RZ ;  /* 0x0ffffffe04027810 */ /* 0x002fc80007ffe0ff */
[----:B------:R1:W0:Y:S03]  /*0540*/  F2I.FTZ.U32.TRUNC.NTZ R3, R2 ;  /* 0x0000000200037305 */ /* 0x000226000021f000 */
[----:B------:R-:W3:Y:S01]  /*0550*/  @!P6 LDC.64 R26, c[0x0][0x398] ;  /* 0x0000e600ff1aeb82 */ /* 0x000ee20000000a00 */
[----:B-1----:R-:W-:Y:S01]  /*0560*/  HFMA2 R2, -RZ, RZ, 0, 0 ;  /* 0x00000000ff027431 */ /* 0x002fe200000001ff */
[----:B0-----:R-:W-:-:S05]  /*0570*/  IADD3 R6, PT, PT, RZ, -R3, RZ ;  /* 0x80000003ff067210 */ /* 0x001fca0007ffe0ff */
        /* <DEDUP_REMOVED lines=17> */
[----:B------:R-:W-:Y:S01]  /*0690*/  @!P2 IADD3 R4, PT, PT, -R4, RZ, RZ ;  /* 0x000000ff0404a210 */ /* 0x000fe20007ffe1ff */
[----:B------:R-:W0:Y:S01]  /*06a0*/  @!P1 LDC.64 R8, c[0x0][0x3f8] ;  /* 0x0000fe00ff089b82 */ /* 0x000e220000000a00 */
[----:B------:R-:W-:Y:S02]  /*06b0*/  @P3 IADD3 R3, PT, PT, R3, 0x1, RZ ;  /* 0x0000000103033810 */ /* 0x000fe40007ffe0ff */
[----:B------:R-:W-:Y:S02]  /*06c0*/  SEL R109, R5, R4, !P4 ;  /* 0x00000004056d7207 */ /* 0x000fe40006000000 */
[----:B------:R-:W-:-:S02]  /*06d0*/  @!P0 IADD3 R3, PT, PT, -R3, RZ, RZ ;  /* 0x000000ff03038210 */ /* 0x000fc40007ffe1ff */
[----:B------:R-:W-:Y:S01]  /*06e0*/  LOP3.LUT R4, R110, 0xffff, RZ, 0xc0, !PT ;  /* 0x0000ffff6e047812 */ /* 0x000fe200078ec0ff */
[----:B------:R-:W-:Y:S01]  /*06f0*/  IMAD R7, R109, 0x70, RZ ;  /* 0x000000706d077824 */ /* 0x000fe200078e02ff */
[----:B------:R-:W-:Y:S02]  /*0700*/  SEL R3, R5, R3, !P4 ;  /* 0x0000000305037207 */ /* 0x000fe40006000000 */
[----:B------:R-:W-:Y:S02]  /*0710*/  ISETP.GE.U32.AND P0, PT, R23, UR16, PT ;  /* 0x0000001017007c0c */ /* 0x000fe4000bf06070 */
[----:B------:R-:W-:Y:S02]  /*0720*/  IADD3 R4, P2, PT, R4, R7, RZ ;  /* 0x0000000704047210 */ /* 0x000fe40007f5e0ff */
[----:B------:R-:W-:Y:S02]  /*0730*/  SHF.R.S32.HI R2, RZ, 0x1f, R3 ;  /* 0x0000001fff027819 */ /* 0x000fe40000011403 */
[----:B------:R-:W-:-:S02]  /*0740*/  LEA.HI.X.SX32 R5, R7, RZ, 0x1, P2 ;  /* 0x000000ff07057211 */ /* 0x000fc400010f0eff */
[----:B------:R-:W-:Y:S01]  /*0750*/  ISETP.GE.AND.EX P0, PT, R33, UR17, PT, P0 ;  /* 0x0000001121007c0c */ /* 0x000fe2000bf06300 */
[----:B------:R-:W-:Y:S01]  /*0760*/  IMAD R2, R2, UR18, RZ ;  /* 0x0000001202027c24 */ /* 0x000fe2000f8e02ff */
[----:B------:R-:W-:Y:S01]  /*0770*/  ISETP.GE.U32.AND P2, PT, R37, UR16, PT ;  /* 0x0000001025007c0c */ /* 0x000fe2000bf46070 */
[----:B------:R-:W-:Y:S01]  /*0780*/  IMAD.WIDE.U32 R4, R3, UR18, R4 ;  /* 0x0000001203047c25 */ /* 0x000fe2000f8e0004 */
[----:B------:R-:W-:Y:S02]  /*0790*/  ISETP.GE.U32.AND P3, PT, R41, UR16, PT ;  /* 0x0000001029007c0c */ /* 0x000fe4000bf66070 */
[----:B------:R-:W-:Y:S01]  /*07a0*/  ISETP.GE.AND.EX P2, PT, R35, UR17, PT, P2 ;  /* 0x0000001123007c0c */ /* 0x000fe2000bf46320 */
[----:B------:R-:W-:Y:S01]  /*07b0*/  IMAD R7, R3, UR19, R2 ;  /* 0x0000001303077c24 */ /* 0x000fe2000f8e0202 */
[----:B------:R-:W-:Y:S01]  /*07c0*/  @!P1 MOV R6, R4 ;  /* 0x0000000400069202 */ /* 0x000fe20000000f00 */
[----:B0-----:R-:W-:Y:S01]  /*07d0*/  @!P1 IMAD R2, R25, R8, RZ ;  /* 0x0000000819029224 */ /* 0x001fe200078e02ff */
[----:B------:R-:W-:Y:S01]  /*07e0*/  ISETP.GE.AND.EX P3, PT, R43, UR17, PT, P3 ;  /* 0x000000112b007c0c */ /* 0x000fe2000bf66330 */
[----:B------:R-:W0:Y:S01]  /*07f0*/  @!P6 LDC.64 R24, c[0x0][0x3a0] ;  /* 0x0000e800ff18eb82 */ /* 0x000e220000000a00 */
[----:B------:R-:W-:Y:S01]  /*0800*/  IADD3 R7, PT, PT, R5, R7, RZ ;  /* 0x0000000705077210 */ /* 0x000fe20007ffe0ff */
[----:B------:R-:W-:-:S02]  /*0810*/  @!P1 IMAD R9, R11, R9, R2 ;  /* 0x000000090b099224 */ /* 0x000fc400078e0202 */
[----:B------:R-:W-:-:S04]  /*0820*/  @!P1 IMAD.WIDE.U32 R2, R11, R8, R6 ;  /* 0x000000080b029225 */ /* 0x000fc800078e0006 */
[----:B------:R-:W1:Y:S01]  /*0830*/  @!P0 LDC.64 R28, c[0x0][0x3f8] ;  /* 0x0000fe00ff1c8b82 */ /* 0x000e620000000a00 */
[----:B----4-:R-:W-:Y:S01]  /*0840*/  @!P6 IMAD R8, R21, R12, RZ ;  /* 0x0000000c1508e224 */ /* 0x010fe200078e02ff */
[----:B------:R-:W-:Y:S02]  /*0850*/  @!P1 IADD3 R3, PT, PT, R3, R9, RZ ;  /* 0x0000000903039210 */ /* 0x000fe40007ffe0ff */
[C---:B------:R-:W-:Y:S01]  /*0860*/  @!P1 SHF.L.U32 R11, R2.reuse, 0x2, RZ ;  /* 0x00000002020b9819 */ /* 0x040fe200000006ff */
[----:B------:R-:W-:Y:S01]  /*0870*/  @!P6 IMAD R13, R19, R13, R8 ;  /* 0x0000000d130de224 */ /* 0x000fe200078e0208 */
[----:B------:R-:W-:Y:S02]  /*0880*/  @!P1 SHF.L.U64.HI R10, R2, 0x2, R3 ;  /* 0x00000002020a9819 */ /* 0x000fe40000010203 */
[----:B------:R-:W4:Y:S01]  /*0890*/  @!P0 LDC.64 R30, c[0x0][0x3a0] ;  /* 0x0000e800ff1e8b82 */ /* 0x000f220000000a00 */
[----:B------:R-:W-:Y:S02]  /*08a0*/  @!P6 MOV R2, R4 ;  /* 0x000000040002e202 */ /* 0x000fe40000000f00 */
[----:B------:R-:W-:-:S02]  /*08b0*/  @!P6 MOV R3, R7 ;  /* 0x000000070003e202 */ /* 0x000fc40000000f00 */
[----:B--2---:R-:W-:Y:S01]  /*08c0*/  @!P1 IADD3 R14, P4, PT, R11, R14, RZ ;  /* 0x0000000e0b0e9210 */ /* 0x004fe20007f9e0ff */
[----:B------:R-:W-:Y:S02]  /*08d0*/  @!P6 IMAD.WIDE.U32 R2, R19, R12, R2 ;  /* 0x0000000c1302e225 */ /* 0x000fe400078e0002 */
[----:B------:R-:W2:Y:S01]  /*08e0*/  @!P2 LDC.64 R8, c[0x0][0x3f8] ;  /* 0x0000fe00ff08ab82 */ /* 0x000ea20000000a00 */
[----:B---3--:R-:W-:Y:S02]  /*08f0*/  @!P1 IADD3 R12, P5, PT, R11, R16, RZ ;  /* 0x000000100b0c9210 */ /* 0x008fe40007fbe0ff */
[----:B------:R-:W-:Y:S02]  /*0900*/  @!P1 IADD3.X R15, PT, PT, R10, R15, RZ, P4, !PT ;  /* 0x0000000f0a0f9210 */ /* 0x000fe400027fe4ff */
[----:B------:R-:W-:Y:S02]  /*0910*/  @!P6 IADD3 R3, PT, PT, R3, R13, RZ ;  /* 0x0000000d0303e210 */ /* 0x000fe40007ffe0ff */
[C---:B------:R-:W-:Y:S01]  /*0920*/  @!P6 SHF.L.U32 R19, R2.reuse, 0x2, RZ ;  /* 0x000000020213e819 */ /* 0x040fe200000006ff */
[----:B------:R-:W3:Y:S01]  /*0930*/  @!P0 LDC.64 R20, c[0x0][0x398] ;  /* 0x0000e600ff148b82 */ /* 0x000ee20000000a00 */
[----:B------:R-:W-:Y:S01]  /*0940*/  @!P6 SHF.L.U64.HI R22, R2, 0x2, R3 ;  /* 0x000000020216e819 */ /* 0x000fe20000010203 */
[----:B-1----:R-:W-:Y:S01]  /*0950*/  @!P0 IMAD R16, R33, R28, RZ ;  /* 0x0000001c21108224 */ /* 0x002fe200078e02ff */
[----:B------:R-:W-:-:S02]  /*0960*/  @!P0 MOV R2, R4 ;  /* 0x0000000400028202 */ /* 0x000fc40000000f00 */
[----:B------:R-:W-:Y:S01]  /*0970*/  @!P0 MOV R3, R7 ;  /* 0x0000000700038202 */ /* 0x000fe20000000f00 */
[----:B------:R-:W-:Y:S01]  /*0980*/  @!P0 IMAD R11, R23, R29, R16 ;  /* 0x0000001d170b8224 */ /* 0x000fe200078e0210 */
[----:B------:R-:W-:Y:S01]  /*0990*/  @!P1 IADD3.X R13, PT, PT, R10, R17, RZ, P5, !PT ;  /* 0x000000110a0d9210 */ /* 0x000fe20002ffe4ff */
[----:B------:R-:W1:Y:S01]  /*09a0*/  @!P2 LDC.64 R32, c[0x0][0x398] ;  /* 0x0000e600ff20ab82 */ /* 0x000e620000000a00 */
[----:B0-----:R-:W-:Y:S01]  /*09b0*/  @!P6 IADD3 R16, P5, PT, R19, R24, RZ ;  /* 0x000000181310e210 */ /* 0x001fe20007fbe0ff */
[----:B------:R-:W-:Y:S01]  /*09c0*/  @!P0 IMAD.WIDE.U32 R2, R23, R28, R2 ;  /* 0x0000001c17028225 */ /* 0x000fe200078e0002 */
[----:B------:R-:W-:Y:S02]  /*09d0*/  @!P6 IADD3 R18, P4, PT, R19, R26, RZ ;  /* 0x0000001a1312e210 */ /* 0x000fe40007f9e0ff */
[----:B------:R-:W-:Y:S02]  /*09e0*/  @!P6 IADD3.X R17, PT, PT, R22, R25, RZ, P5, !PT ;  /* 0x000000191611e210 */ /* 0x000fe40002ffe4ff */
[----:B------:R-:W-:-:S02]  /*09f0*/  @!P0 IADD3 R11, PT, PT, R3, R11, RZ ;  /* 0x0000000b030b8210 */ /* 0x000fc40007ffe0ff */
[C---:B------:R-:W-:Y:S02]  /*0a00*/  @!P0 SHF.L.U32 R3, R2.reuse, 0x2, RZ ;  /* 0x0000000202038819 */ /* 0x040fe400000006ff */
[----:B------:R-:W-:Y:S02]  /*0a10*/  @!P0 SHF.L.U64.HI R10, R2, 0x2, R11 ;  /* 0x00000002020a8819 */ /* 0x000fe4000001020b */
[----:B------:R-:W-:Y:S01]  /*0a20*/  @!P6 IADD3.X R19, PT, PT, R22, R27, RZ, P4, !PT ;  /* 0x0000001b1613e210 */ /* 0x000fe200027fe4ff */
[----:B--2---:R-:W-:Y:S01]  /*0a30*/  @!P2 IMAD R22, R35, R8, RZ ;  /* 0x000000082316a224 */ /* 0x004fe200078e02ff */
[C---:B----4-:R-:W-:Y:S01]  /*0a40*/  @!P0 IADD3 R2, P5, PT, R3.reuse, R30, RZ ;  /* 0x0000001e03028210 */ /* 0x050fe20007fbe0ff */
[----:B------:R-:W0:Y:S01]  /*0a50*/  @!P3 LDC.64 R34, c[0x0][0x3f8] ;  /* 0x0000fe00ff22bb82 */ /* 0x000e220000000a00 */
[----:B---3--:R-:W-:Y:S01]  /*0a60*/  @!P0 IADD3 R20, P4, PT, R3, R20, RZ ;  /* 0x0000001403148210 */ /* 0x008fe20007f9e0ff */
[----:B------:R-:W-:Y:S01]  /*0a70*/  @!P2 IMAD R11, R37, R9, R22 ;  /* 0x00000009250ba224 */ /* 0x000fe200078e0216 */
[----:B------:R-:W-:-:S02]  /*0a80*/  @!P0 IADD3.X R3, PT, PT, R10, R31, RZ, P5, !PT ;  /* 0x0000001f0a038210 */ /* 0x000fc40002ffe4ff */
[----:B------:R-:W-:Y:S02]  /*0a90*/  ISETP.GE.U32.AND P5, PT, R45, UR16, PT ;  /* 0x000000102d007c0c */ /* 0x000fe4000bfa6070 */
[----:B------:R-:W-:Y:S01]  /*0aa0*/  @!P2 MOV R22, R4 ;  /* 0x000000040016a202 */ /* 0x000fe20000000f00 */
[----:B------:R-:W2:Y:S01]  /*0ab0*/  @!P2 LDC.64 R26, c[0x0][0x3a0] ;  /* 0x0000e800ff1aab82 */ /* 0x000ea20000000a00 */
[----:B------:R-:W-:Y:S02]  /*0ac0*/  ISETP.GE.AND.EX P5, PT, R47, UR17, PT, P5 ;  /* 0x000000112f007c0c */ /* 0x000fe4000bfa6350 */
[----:B------:R-:W-:Y:S02]  /*0ad0*/  @!P2 MOV R23, R7 ;  /* 0x000000070017a202 */ /* 0x000fe40000000f00 */
[----:B------:R-:W-:Y:S01]  /*0ae0*/  @!P0 IADD3.X R21, PT, PT, R10, R21, RZ, P4, !PT ;  /* 0x000000150a158210 */ /* 0x000fe200027fe4ff */
[----:B------:R-:W-:Y:S02]  /*0af0*/  @!P2 IMAD.WIDE.U32 R22, R37, R8, R22 ;  /* 0x000000082516a225 */ /* 0x000fe400078e0016 */
[----:B------:R-:W3:Y:S01]  /*0b00*/  @!P3 LDC.64 R30, c[0x0][0x3a0] ;  /* 0x0000e800ff1ebb82 */ /* 0x000ee20000000a00 */
[----:B------:R-:W-:-:S02]  /*0b10*/  CS2R R8, SRZ ;  /* 0x0000000000087805 */ /* 0x000fc4000001ff00 */
[----:B------:R-:W-:Y:S02]  /*0b20*/  @!P2 IADD3 R23, PT, PT, R23, R11, RZ ;  /* 0x0000000b1717a210 */ /* 0x000fe40007ffe0ff */
[----:B------:R-:W-:Y:S02]  /*0b30*/  CS2R R10, SRZ ;  /* 0x00000000000a7805 */ /* 0x000fe4000001ff00 */
[C---:B------:R-:W-:Y:S01]  /*0b40*/  @!P2 SHF.L.U32 R29, R22.reuse, 0x2, RZ ;  /* 0x00000002161da819 */ /* 0x040fe200000006ff */
[----:B------:R4:W5:Y:S01]  /*0b50*/  @!P1 LDG.E.64 R8, desc[UR20][R12.64] ;  /* 0x000000140c089981 */ /* 0x000962000c1e1b00 */
[----:B------:R-:W3:Y:S01]  /*0b60*/  @!P5 LDC.64 R38, c[0x0][0x3f8] ;  /* 0x0000fe00ff26db82 */ /* 0x000ee20000000a00 */
[----:B------:R-:W-:Y:S01]  /*0b70*/  @!P2 SHF.L.U64.HI R24, R22, 0x2, R23 ;  /* 0x000000021618a819 */ /* 0x000fe20000010217 */
[----:B0-----:R-:W-:Y:S01]  /*0b80*/  @!P3 IMAD R22, R43, R34, RZ ;  /* 0x000000222b16b224 */ /* 0x001fe200078e02ff */
[----:B------:R-:W-:Y:S01]  /*0b90*/  @!P3 MOV R23, R7 ;  /* 0x000000070017b202 */ /* 0x000fe20000000f00 */
[----:B------:R0:W5:Y:S04]  /*0ba0*/  @!P1 LDG.E.64 R10, desc[UR20][R14.64] ;  /* 0x000000140e0a9981 */ /* 0x000168000c1e1b00 */
[----:B------:R-:W3:Y:S01]  /*0bb0*/  @!P3 LDC.64 R36, c[0x0][0x398] ;  /* 0x0000e600ff24bb82 */ /* 0x000ee20000000a00 */
[----:B------:R-:W-:Y:S01]  /*0bc0*/  @!P3 IMAD R25, R41, R35, R22 ;  /* 0x000000232919b224 */ /* 0x000fe200078e0216 */
[----:B------:R-:W-:-:S05]  /*0bd0*/  @!P3 MOV R22, R4 ;  /* 0x000000040016b202 */ /* 0x000fca0000000f00 */
[----:B------:R-:W-:Y:S01]  /*0be0*/  @!P3 IMAD.WIDE.U32 R22, R41, R34, R22 ;  /* 0x000000222916b225 */ /* 0x000fe200078e0016 */
[C---:B--2---:R-:W-:Y:S01]  /*0bf0*/  @!P2 IADD3 R26, P4, PT, R29.reuse, R26, RZ ;  /* 0x0000001a1d1aa210 */ /* 0x044fe20007f9e0ff */
[----:B------:R-:W2:Y:S01]  /*0c00*/  @!P5 LDC.64 R34, c[0x0][0x3a0] ;  /* 0x0000e800ff22db82 */ /* 0x000ea20000000a00 */
[----:B-1----:R-:W-:Y:S02]  /*0c10*/  @!P2 IADD3 R28, P1, PT, R29, R32, RZ ;  /* 0x000000201d1ca210 */ /* 0x002fe40007f3e0ff */
[----:B------:R-:W-:Y:S02]  /*0c20*/  @!P3 IADD3 R25, PT, PT, R23, R25, RZ ;  /* 0x000000191719b210 */ /* 0x000fe40007ffe0ff */
[----:B----4-:R-:W-:Y:S02]  /*0c30*/  CS2R R12, SRZ ;  /* 0x00000000000c7805 */ /* 0x010fe4000001ff00 */
[----:B0-----:R-:W-:Y:S02]  /*0c40*/  CS2R R14, SRZ ;  /* 0x00000000000e7805 */ /* 0x001fe4000001ff00 */
[----:B------:R-:W-:-:S02]  /*0c50*/  @!P2 IADD3.X R27, PT, PT, R24, R27, RZ, P4, !PT ;  /* 0x0000001b181ba210 */ /* 0x000fc400027fe4ff */
[----:B------:R-:W-:Y:S01]  /*0c60*/  @!P2 IADD3.X R29, PT, PT, R24, R33, RZ, P1, !PT ;  /* 0x00000021181da210 */ /* 0x000fe20000ffe4ff */
[----:B------:R-:W0:Y:S01]  /*0c70*/  @!P5 LDC.64 R40, c[0x0][0x398] ;  /* 0x0000e600ff28db82 */ /* 0x000e220000000a00 */
[C---:B------:R-:W-:Y:S01]  /*0c80*/  @!P3 SHF.L.U32 R23, R22.reuse, 0x2, RZ ;  /* 0x000000021617b819 */ /* 0x040fe200000006ff */
[----:B------:R1:W5:Y:S01]  /*0c90*/  @!P6 LDG.E.64 R12, desc[UR20][R16.64] ;  /* 0x00000014100ce981 */ /* 0x000362000c1e1b00 */
[----:B------:R-:W-:Y:S01]  /*0ca0*/  @!P3 SHF.L.U64.HI R24, R22, 0x2, R25 ;  /* 0x000000021618b819 */ /* 0x000fe20000010219 */
[----:B---3--:R-:W-:Y:S01]  /*0cb0*/  @!P5 IMAD R22, R47, R38, RZ ;  /* 0x000000262f16d224 */ /* 0x008fe200078e02ff */
[----:B------:R-:W-:Y:S01]  /*0cc0*/  ISETP.GE.U32.AND P4, PT, R49, UR16, PT ;  /* 0x0000001031007c0c */ /* 0x000fe2000bf86070 */
[----:B------:R3:W5:Y:S01]  /*0cd0*/  @!P6 LDG.E.64 R14, desc[UR20][R18.64] ;  /* 0x00000014120ee981 */ /* 0x000762000c1e1b00 */
[----:B------:R-:W-:Y:S01]  /*0ce0*/  SHF.R.S32.HI R51, RZ, 0x1f, R49 ;  /* 0x0000001fff337819 */ /* 0x000fe20000011431 */
[----:B------:R-:W-:Y:S01]  /*0cf0*/  @!P5 IMAD R25, R45, R39, R22 ;  /* 0x000000272d19d224 */ /* 0x000fe200078e0216 */
[----:B------:R-:W-:-:S02]  /*0d00*/  @!P3 IADD3 R30, P1, PT, R23, R30, RZ ;  /* 0x0000001e171eb210 */ /* 0x000fc40007f3e0ff */
[----:B------:R-:W-:Y:S02]  /*0d10*/  ISETP.GE.AND.EX P4, PT, R51, UR17, PT, P4 ;  /* 0x0000001133007c0c */ /* 0x000fe4000bf86340 */
[----:B------:R-:W-:Y:S02]  /*0d20*/  @!P3 IADD3 R36, P6, PT, R23, R36, RZ ;  /* 0x000000241724b210 */ /* 0x000fe40007fde0ff */
[----:B------:R-:W-:Y:S02]  /*0d30*/  @!P5 MOV R22, R4 ;  /* 0x000000040016d202 */ /* 0x000fe40000000f00 */
[----:B------:R-:W-:Y:S02]  /*0d40*/  @!P5 MOV R23, R7 ;  /* 0x000000070017d202 */ /* 0x000fe40000000f00 */
[----:B-1----:R-:W-:Y:S02]  /*0d50*/  CS2R R16, SRZ ;  /* 0x0000000000107805 */ /* 0x002fe4000001ff00 */
[----:B---3--:R-:W-:Y:S01]  /*0d60*/  CS2R R18, SRZ ;  /* 0x0000000000127805 */ /* 0x008fe2000001ff00 */
[----:B------:R-:W-:Y:S01]  /*0d70*/  @!P5 IMAD.WIDE.U32 R22, R45, R38, R22 ;  /* 0x000000262d16d225 */ /* 0x000fe200078e0016 */
[----:B------:R-:W-:Y:S01]  /*0d80*/  @!P3 IADD3.X R31, PT, PT, R24, R31, RZ, P1, !PT ;  /* 0x0000001f181fb210 */ /* 0x000fe20000ffe4ff */
[----:B------:R-:W1:Y:S01]  /*0d90*/  @!P4 LDC.64 R42, c[0x0][0x3f8] ;  /* 0x0000fe00ff2acb82 */ /* 0x000e620000000a00 */
[----:B------:R-:W-:Y:S01]  /*0da0*/  ISETP.GE.U32.AND P1, PT, R55, UR16, PT ;  /* 0x0000001037007c0c */ /* 0x000fe2000bf26070 */
[----:B------:R3:W5:Y:S01]  /*0db0*/  @!P0 LDG.E.64 R16, desc[UR20][R2.64] ;  /* 0x0000001402108981 */ /* 0x000762000c1e1b00 */
[----:B------:R-:W-:-:S02]  /*0dc0*/  SHF.R.S32.HI R47, RZ, 0x1f, R55 ;  /* 0x0000001fff2f7819 */ /* 0x000fc40000011437 */
[----:B------:R-:W-:Y:S01]  /*0dd0*/  @!P5 IADD3 R23, PT, PT, R23, R25, RZ ;  /* 0x000000191717d210 */ /* 0x000fe20007ffe0ff */
[----:B------:R4:W5:Y:S01]  /*0de0*/  @!P0 LDG.E.64 R18, desc[UR20][R20.64] ;  /* 0x0000001414128981 */ /* 0x000962000c1e1b00 */
[C---:B------:R-:W-:Y:S02]  /*0df0*/  @!P5 SHF.L.U32 R33, R22.reuse, 0x2, RZ ;  /* 0x000000021621d819 */ /* 0x040fe400000006ff */
[----:B------:R-:W-:Y:S02]  /*0e00*/  ISETP.GE.AND.EX P1, PT, R47, UR17, PT, P1 ;  /* 0x000000112f007c0c */ /* 0x000fe4000bf26310 */
[----:B------:R-:W-:Y:S02]  /*0e10*/  @!P5 SHF.L.U64.HI R22, R22, 0x2, R23 ;  /* 0x000000021616d819 */ /* 0x000fe40000010217 */
[----:B--2---:R-:W-:Y:S02]  /*0e20*/  @!P5 IADD3 R34, P0, PT, R33, R34, RZ ;  /* 0x000000222122d210 */ /* 0x004fe40007f1e0ff */
[----:B------:R-:W-:-:S02]  /*0e30*/  SHF.R.S32.HI R59, RZ, 0x1f, R57 ;  /* 0x0000001fff3b7819 */ /* 0x000fc40000011439 */
[----:B------:R-:W-:Y:S02]  /*0e40*/  @!P5 IADD3.X R35, PT, PT, R22, R35, RZ, P0, !PT ;  /* 0x000000231623d210 */ /* 0x000fe400007fe4ff */
[----:B------:R-:W-:-:S03]  /*0e50*/  ISETP.GE.U32.AND P0, PT, R57, UR16, PT ;  /* 0x0000001039007c0c */ /* 0x000fc6000bf06070 */
[----:B------:R-:W2:Y:S01]  /*0e60*/  @!P1 LDC.64 R38, c[0x0][0x3f8] ;  /* 0x0000fe00ff269b82 */ /* 0x000ea20000000a00 */
[----:B------:R-:W-:Y:S02]  /*0e70*/  ISETP.GE.AND.EX P0, PT, R59, UR17, PT, P0 ;  /* 0x000000113b007c0c */ /* 0x000fe4000bf06300 */
[----:B------:R-:W-:Y:S02]  /*0e80*/  @!P3 IADD3.X R37, PT, PT, R24, R37, RZ, P6, !PT ;  /* 0x000000251825b210 */ /* 0x000fe400037fe4ff */
[----:B0-----:R-:W-:Y:S01]  /*0e90*/  @!P5 IADD3 R32, P6, PT, R33, R40, RZ ;  /* 0x000000282120d210 */ /* 0x001fe20007fde0ff */
[----:B-1----:R-:W-:Y:S01]  /*0ea0*/  @!P4 IMAD R24, R51, R42, RZ ;  /* 0x0000002a3318c224 */ /* 0x002fe200078e02ff */
[----:B---3--:R-:W-:Y:S01]  /*0eb0*/  @!P4 MOV R2, R4 ;  /* 0x000000040002c202 */ /* 0x008fe20000000f00 */
[----:B------:R-:W0:Y:S01]  /*0ec0*/  @!P4 LDC.64 R50, c[0x0][0x398] ;  /* 0x0000e600ff32cb82 */ /* 0x000e220000000a00 */
[----:B------:R-:W-:Y:S02]  /*0ed0*/  @!P4 MOV R3, R7 ;  /* 0x000000070003c202 */ /* 0x000fe40000000f00 */
[----:B------:R-:W-:Y:S01]  /*0ee0*/  @!P5 IADD3.X R33, PT, PT, R22, R41, RZ, P6, !PT ;  /* 0x000000291621d210 */ /* 0x000fe200037fe4ff */
[----:B------:R-:W-:-:S04]  /*0ef0*/  @!P4 IMAD R23, R49, R43, R24 ;  /* 0x0000002b3117c224 */ /* 0x000fc800078e0218 */
[----:B------:R-:W1:Y:S01]  /*0f00*/  @!P4 LDC.64 R40, c[0x0][0x3a0] ;  /* 0x0000e800ff28cb82 */ /* 0x000e620000000a00 */
[----:B------:R-:W-:-:S07]  /*0f10*/  @!P4 IMAD.WIDE.U32 R2, R49, R42, R2 ;  /* 0x0000002a3102c225 */ /* 0x000fce00078e0002 */
[----:B------:R-:W3:Y:S01]  /*0f20*/  @!P0 LDC.64 R44, c[0x0][0x3f8] ;  /* 0x0000fe00ff2c8b82 */ /* 0x000ee20000000a00 */
[----:B------:R-:W-:Y:S02]  /*0f30*/  @!P4 IADD3 R3, PT, PT, R3, R23, RZ ;  /* 0x000000170303c210 */ /* 0x000fe40007ffe0ff */
[----:B----4-:R-:W-:Y:S02]  /*0f40*/  CS2R R20, SRZ ;  /* 0x0000000000147805 */ /* 0x010fe4000001ff00 */
[C---:B------:R-:W-:Y:S02]  /*0f50*/  @!P4 SHF.L.U32 R43, R2.reuse, 0x2, RZ ;  /* 0x00000002022bc819 */ /* 0x040fe400000006ff */
[----:B------:R-:W-:Y:S02]  /*0f60*/  CS2R R22, SRZ ;  /* 0x0000000000167805 */ /* 0x000fe4000001ff00 */
[----:B------:R-:W-:Y:S01]  /*0f70*/  @!P4 SHF.L.U64.HI R48, R2, 0x2, R3 ;  /* 0x000000020230c819 */ /* 0x000fe20000010203 */
[----:B------:R-:W4:Y:S01]  /*0f80*/  @!P1 LDC.64 R52, c[0x0][0x3a0] ;  /* 0x0000e800ff349b82 */ /* 0x000f220000000a00 */
[----:B--2---:R-:W-:Y:S01]  /*0f90*/  @!P1 IMAD R2, R47, R38, RZ ;  /* 0x000000262f029224 */ /* 0x004fe200078e02ff */
[----:B------:R2:W5:Y:S01]  /*0fa0*/  @!P2 LDG.E.64 R20, desc[UR20][R26.64] ;  /* 0x000000141a14a981 */ /* 0x000562000c1e1b00 */
[----:B------:R-:W-:-:S02]  /*0fb0*/  @!P1 MOV R3, R7 ;  /* 0x0000000700039202 */ /* 0x000fc40000000f00 */
[----:B------:R-:W-:Y:S01]  /*0fc0*/  @!P1 IMAD R49, R55, R39, R2 ;  /* 0x0000002737319224 */ /* 0x000fe200078e0202 */
[----:B------:R3:W5:Y:S02]  /*0fd0*/  @!P2 LDG.E.64 R22, desc[UR20][R28.64] ;  /* 0x000000141c16a981 */ /* 0x000764000c1e1b00 */
[----:B------:R-:W4:Y:S01]  /*0fe0*/  @!P1 LDC.64 R46, c[0x0][0x398] ;  /* 0x0000e600ff2e9b82 */ /* 0x000f220000000a00 */
[----:B------:R-:W-:Y:S02]  /*0ff0*/  @!P1 MOV R2, R4 ;  /* 0x0000000400029202 */ /* 0x000fe40000000f00 */
[----:B------:R-:W-:Y:S02]  /*1000*/  ISETP.GE.U32.AND P2, PT, R0, UR16, PT ;  /* 0x0000001000007c0c */ /* 0x000fe4000bf46070 */
[----:B--2---:R-:W-:Y:S02]  /*1010*/  CS2R R26, SRZ ;  /* 0x00000000001a7805 */ /* 0x004fe4000001ff00 */
[----:B------:R-:W-:-:S02]  /*1020*/  CS2R R24, SRZ ;  /* 0x0000000000187805 */ /* 0x000fc4000001ff00 */
[----:B-1----:R-:W-:Y:S01]  /*1030*/  @!P4 IADD3 R40, P6, PT, R43, R40, RZ ;  /* 0x000000282b28c210 */ /* 0x002fe20007fde0ff */
[----:B------:R-:W-:Y:S01]  /*1040*/  @!P1 IMAD.WIDE.U32 R2, R55, R38, R2 ;  /* 0x0000002637029225 */ /* 0x000fe200078e0002 */
[----:B------:R-:W-:Y:S01]  /*1050*/  ISETP.GE.AND.EX P2, PT, R124, UR17, PT, P2 ;  /* 0x000000117c007c0c */ /* 0x000fe2000bf46320 */
[----:B------:R-:W1:Y:S01]  /*1060*/  @!P0 LDC.64 R70, c[0x0][0x3a0] ;  /* 0x0000e800ff468b82 */ /* 0x000e620000000a00 */
[----:B------:R2:W5:Y:S01]  /*1070*/  @!P3 LDG.E.64 R26, desc[UR20][R36.64] ;  /* 0x00000014241ab981 */ /* 0x000562000c1e1b00 */
[----:B---3--:R-:W-:Y:S01]  /*1080*/  @!P0 IMAD R28, R59, R44, RZ ;  /* 0x0000002c3b1c8224 */ /* 0x008fe200078e02ff */
[----:B------:R-:W-:Y:S02]  /*1090*/  @!P4 IADD3.X R41, PT, PT, R48, R41, RZ, P6, !PT ;  /* 0x000000293029c210 */ /* 0x000fe400037fe4ff */
[----:B------:R3:W5:Y:S01]  /*10a0*/  @!P3 LDG.E.64 R24, desc[UR20][R30.64] ;  /* 0x000000141e18b981 */ /* 0x000762000c1e1b00 */
[----:B0-----:R-:W-:Y:S02]  /*10b0*/  @!P4 IADD3 R42, P6, PT, R43, R50, RZ ;  /* 0x000000322b2ac210 */ /* 0x001fe40007fde0ff */
[----:B------:R-:W-:-:S02]  /*10c0*/  @!P1 IADD3 R3, PT, PT, R3, R49, RZ ;  /* 0x0000003103039210 */ /* 0x000fc40007ffe0ff */
[----:B------:R-:W-:Y:S01]  /*10d0*/  @!P0 MOV R29, R7 ;  /* 0x00000007001d8202 */ /* 0x000fe20000000f00 */
[----:B--2---:R-:W-:Y:S01]  /*10e0*/  @!P0 IMAD R37, R57, R45, R28 ;  /* 0x0000002d39258224 */ /* 0x004fe200078e021c */
[----:B------:R-:W-:Y:S01]  /*10f0*/  @!P0 MOV R28, R4 ;  /* 0x00000004001c8202 */ /* 0x000fe20000000f00 */
[----:B------:R-:W0:Y:S01]  /*1100*/  @!P2 LDC.64 R38, c[0x0][0x3f8] ;  /* 0x0000fe00ff26ab82 */ /* 0x000e220000000a00 */
[----:B------:R-:W-:Y:S02]  /*1110*/  ISETP.GE.U32.AND P3, PT, R115, UR16, PT ;  /* 0x0000001073007c0c */ /* 0x000fe4000bf66070 */
[----:B---3--:R-:W-:Y:S01]  /*1120*/  @!P1 SHF.L.U32 R31, R2, 0x2, RZ ;  /* 0x00000002021f9819 */ /* 0x008fe200000006ff */
[----:B------:R-:W-:Y:S01]  /*1130*/  @!P0 IMAD.WIDE.U32 R44, R57, R44, R28 ;  /* 0x0000002c392c8225 */ /* 0x000fe200078e001c */
[----:B------:R-:W-:Y:S02]  /*1140*/  @!P4 IADD3.X R43, PT, PT, R48, R51, RZ, P6, !PT ;  /* 0x00000033302bc210 */ /* 0x000fe400037fe4ff */
[----:B------:R-:W-:Y:S01]  /*1150*/  @!P1 SHF.L.U64.HI R30, R2, 0x2, R3 ;  /* 0x00000002021e9819 */ /* 0x000fe20000010203 */
[----:B------:R-:W2:Y:S01]  /*1160*/  @!P0 LDC.64 R48, c[0x0][0x398] ;  /* 0x0000e600ff308b82 */ /* 0x000ea20000000a00 */
[----:B------:R-:W-:-:S02]  /*1170*/  ISETP.GE.AND.EX P3, PT, R123, UR17, PT, P3 ;  /* 0x000000117b007c0c */ /* 0x000fc4000bf66330 */
[----:B----4-:R-:W-:Y:S02]  /*1180*/  @!P1 IADD3 R2, P6, PT, R31, R52, RZ ;  /* 0x000000341f029210 */ /* 0x010fe40007fde0ff */
[----:B------:R-:W-:Y:S02]  /*1190*/  @!P0 IADD3 R29, PT, PT, R45, R37, RZ ;  /* 0x000000252d1d8210 */ /* 0x000fe40007ffe0ff */
[----:B------:R-:W-:Y:S02]  /*11a0*/  @!P1 IADD3.X R3, PT, PT, R30, R53, RZ, P6, !PT ;  /* 0x000000351e039210 */ /* 0x000fe400037fe4ff */
[----:B------:R-:W-:Y:S01]  /*11b0*/  @!P1 IADD3 R46, P6, PT, R31, R46, RZ ;  /* 0x0000002e1f2e9210 */ /* 0x000fe20007fde0ff */
[----:B------:R-:W3:Y:S01]  /*11c0*/  @!P2 LDC.64 R52, c[0x0][0x3a0] ;  /* 0x0000e800ff34ab82 */ /* 0x000ee20000000a00 */
[----:B------:R-:W-:Y:S02]  /*11d0*/  @!P0 SHF.L.U32 R69, R44, 0x2, RZ ;  /* 0x000000022c458819 */ /* 0x000fe400000006ff */
[----:B------:R-:W-:-:S02]  /*11e0*/  @!P1 IADD3.X R47, PT, PT, R30, R47, RZ, P6, !PT ;  /* 0x0000002f1e2f9210 */ /* 0x000fc400037fe4ff */
[----:B------:R-:W-:Y:S02]  /*11f0*/  CS2R R30, SRZ ;  /* 0x00000000001e7805 */ /* 0x000fe4000001ff00 */
[----:B------:R-:W-:Y:S02]  /*1200*/  @!P0 SHF.L.U64.HI R44, R44, 0x2, R29 ;  /* 0x000000022c2c8819 */ /* 0x000fe4000001021d */
[----:B------:R-:W-:Y:S01]  /*1210*/  CS2R R28, SRZ ;  /* 0x00000000001c7805 */ /* 0x000fe2000001ff00 */
[----:B------:R-:W4:Y:S01]  /*1220*/  @!P3 LDC.64 R36, c[0x0][0x3f8] ;  /* 0x0000fe00ff24bb82 */ /* 0x000f220000000a00 */
[----:B------:R1:W5:Y:S04]  /*1230*/  @!P5 LDG.E.64 R30, desc[UR20][R32.64] ;  /* 0x00000014201ed981 */ /* 0x000368000c1e1b00 */
[----:B------:R4:W5:Y:S01]  /*1240*/  @!P5 LDG.E.64 R28, desc[UR20][R34.64] ;  /* 0x00000014221cd981 */ /* 0x000962000c1e1b00 */
[----:B------:R-:W-:-:S02]  /*1250*/  ISETP.GE.U32.AND P5, PT, R114, UR16, PT ;  /* 0x0000001072007c0c */ /* 0x000fc4000bfa6070 */
[----:B------:R-:W3:Y:S02]  /*1260*/  @!P3 LDC.64 R50, c[0x0][0x3a0] ;  /* 0x0000e800ff32bb82 */ /* 0x000ee40000000a00 */
[----:B------:R-:W-:Y:S01]  /*1270*/  ISETP.GE.AND.EX P5, PT, R122, UR17, PT, P5 ;  /* 0x000000117a007c0c */ /* 0x000fe2000bfa6350 */
[----:B0-----:R-:W-:Y:S01]  /*1280*/  @!P2 IMAD R45, R124, R38, RZ ;  /* 0x000000267c2da224 */ /* 0x001fe200078e02ff */
[----:B-1----:R-:W-:Y:S02]  /*1290*/  @!P2 MOV R32, R4 ;  /* 0x000000040020a202 */ /* 0x002fe40000000f00 */
[----:B------:R-:W-:Y:S02]  /*12a0*/  @!P2 MOV R33, R7 ;  /* 0x000000070021a202 */ /* 0x000fe40000000f00 */
[----:B------:R-:W-:Y:S01]  /*12b0*/  @!P0 IADD3 R70, P6, PT, R69, R70, RZ ;  /* 0x0000004645468210 */ /* 0x000fe20007fde0ff */
[C---:B------:R-:W-:Y:S02]  /*12c0*/  @!P2 IMAD R45, R0.reuse, R39, R45 ;  /* 0x00000027002da224 */ /* 0x040fe400078e022d */
[----:B------:R-:W-:Y:S01]  /*12d0*/  @!P2 IMAD.WIDE.U32 R38, R0, R38, R32 ;  /* 0x000000260026a225 */ /* 0x000fe200078e0020 */
[----:B------:R-:W-:-:S02]  /*12e0*/  @!P0 IADD3.X R71, PT, PT, R44, R71, RZ, P6, !PT ;  /* 0x000000472c478210 */ /* 0x000fc400037fe4ff */
[----:B--2---:R-:W-:Y:S01]  /*12f0*/  @!P0 IADD3 R68, P6, PT, R69, R48, RZ ;  /* 0x0000003045448210 */ /* 0x004fe20007fde0ff */
[----:B------:R-:W0:Y:S01]  /*1300*/  @!P5 LDC.64 R54, c[0x0][0x3f8] ;  /* 0x0000fe00ff36db82 */ /* 0x000e220000000a00 */
[----:B------:R-:W-:Y:S01]  /*1310*/  @!P2 IADD3 R39, PT, PT, R39, R45, RZ ;  /* 0x0000002d2727a210 */ /* 0x000fe20007ffe0ff */
[----:B----4-:R-:W-:Y:S01]  /*1320*/  @!P3 IMAD R48, R123, R36, RZ ;  /* 0x000000247b30b224 */ /* 0x010fe200078e02ff */
[----:B------:R-:W-:Y:S02]  /*1330*/  @!P0 IADD3.X R69, PT, PT, R44, R49, RZ, P6, !PT ;  /* 0x000000312c458210 */ /* 0x000fe400037fe4ff */
[----:B------:R-:W-:Y:S02]  /*1340*/  CS2R R32, SRZ ;  /* 0x0000000000207805 */ /* 0x000fe4000001ff00 */
[----:B------:R-:W-:Y:S01]  /*1350*/  CS2R R34, SRZ ;  /* 0x0000000000227805 */ /* 0x000fe2000001ff00 */
[----:B------:R-:W1:Y:S01]  /*1360*/  @!P2 LDC.64 R44, c[0x0][0x398] ;  /* 0x0000e600ff2cab82 */ /* 0x000e620000000a00 */
[----:B------:R-:W-:-:S02]  /*1370*/  @!P3 IMAD R61, R115, R37, R48 ;  /* 0x00000025733db224 */ /* 0x000fc400078e0230 */
[----:B------:R-:W5:Y:S01]  /*1380*/  @!P4 LDG.E.64 R32, desc[UR20][R40.64] ;  /* 0x000000142820c981 */ /* 0x000f62000c1e1b00 */
[----:B------:R-:W-:-:S03]  /*1390*/  @!P3 MOV R56, R4 ;  /* 0x000000040038b202 */ /* 0x000fc60000000f00 */
[----:B------:R2:W5:Y:S01]  /*13a0*/  @!P4 LDG.E.64 R34, desc[UR20][R42.64] ;  /* 0x000000142a22c981 */ /* 0x000562000c1e1b00 */
[----:B------:R-:W-:Y:S01]  /*13b0*/  ISETP.GE.U32.AND P4, PT, R113, UR16, PT ;  /* 0x0000001071007c0c */ /* 0x000fe2000bf86070 */
[----:B------:R-:W4:Y:S01]  /*13c0*/  @!P3 LDC.64 R48, c[0x0][0x398] ;  /* 0x0000e600ff30bb82 */ /* 0x000f220000000a00 */
[----:B------:R-:W-:Y:S02]  /*13d0*/  @!P3 MOV R57, R7 ;  /* 0x000000070039b202 */ /* 0x000fe40000000f00 */
[----:B------:R-:W-:Y:S02]  /*13e0*/  ISETP.GE.AND.EX P4, PT, R121, UR17, PT, P4 ;  /* 0x0000001179007c0c */ /* 0x000fe4000bf86340 */
[C---:B------:R-:W-:Y:S01]  /*13f0*/  @!P2 SHF.L.U32 R59, R38.reuse, 0x2, RZ ;  /* 0x00000002263ba819 */ /* 0x040fe200000006ff */
[----:B------:R-:W-:Y:S01]  /*1400*/  @!P3 IMAD.WIDE.U32 R56, R115, R36, R56 ;  /* 0x000000247338b225 */ /* 0x000fe200078e0038 */
[----:B------:R-:W-:Y:S02]  /*1410*/  @!P2 SHF.L.U64.HI R58, R38, 0x2, R39 ;  /* 0x00000002263aa819 */ /* 0x000fe40000010227 */
[----:B------:R-:W-:-:S02]  /*1420*/  CS2R R36, SRZ ;  /* 0x0000000000247805 */ /* 0x000fc4000001ff00 */
[----:B------:R-:W-:Y:S01]  /*1430*/  CS2R R38, SRZ ;  /* 0x0000000000267805 */ /* 0x000fe2000001ff00 */
[----:B------:R-:W4:Y:S01]  /*1440*/  @!P5 LDC.64 R74, c[0x0][0x3a0] ;  /* 0x0000e800ff4adb82 */ /* 0x000f220000000a00 */
[----:B--2---:R-:W-:Y:S01]  /*1450*/  @!P3 IADD3 R43, PT, PT, R57, R61, RZ ;  /* 0x0000003d392bb210 */ /* 0x004fe20007ffe0ff */
[----:B0-----:R-:W-:Y:S01]  /*1460*/  @!P5 IMAD R40, R122, R54, RZ ;  /* 0x000000367a28d224 */ /* 0x001fe200078e02ff */
[----:B------:R0:W5:Y:S01]  /*1470*/  @!P1 LDG.E.64 R36, desc[UR20][R2.64] ;  /* 0x0000001402249981 */ /* 0x000162000c1e1b00 */
[----:B------:R-:W-:-:S03]  /*1480*/  @!P3 SHF.L.U32 R41, R56, 0x2, RZ ;  /* 0x000000023829b819 */ /* 0x000fc600000006ff */
[----:B------:R2:W5:Y:S01]  /*1490*/  @!P1 LDG.E.64 R38, desc[UR20][R46.64] ;  /* 0x000000142e269981 */ /* 0x000562000c1e1b00 */
[C---:B---3--:R-:W-:Y:S01]  /*14a0*/  @!P2 IADD3 R52, P1, PT, R59.reuse, R52, RZ ;  /* 0x000000343b34a210 */ /* 0x048fe20007f3e0ff */
[----:B------:R-:W3:Y:S01]  /*14b0*/  @!P5 LDC.64 R72, c[0x0][0x398] ;  /* 0x0000e600ff48db82 */ /* 0x000ee20000000a00 */
[----:B------:R-:W-:Y:S02]  /*14c0*/  @!P3 SHF.L.U64.HI R56, R56, 0x2, R43 ;  /* 0x000000023838b819 */ /* 0x000fe4000001022b */
[----:B0-----:R-:W-:Y:S02]  /*14d0*/  @!P5 MOV R2, R4 ;  /* 0x000000040002d202 */ /* 0x001fe40000000f00 */
[----:B------:R-:W-:Y:S01]  /*14e0*/  @!P5 MOV R3, R7 ;  /* 0x000000070003d202 */ /* 0x000fe20000000f00 */
[----:B------:R-:W-:Y:S02]  /*14f0*/  @!P5 IMAD R57, R114, R55, R40 ;  /* 0x000000377239d224 */ /* 0x000fe400078e0228 */
[----:B------:R-:W0:Y:S01]  /*1500*/  @!P4 LDC.64 R42, c[0x0][0x3f8] ;  /* 0x0000fe00ff2acb82 */ /* 0x000e220000000a00 */
[----:B-1----:R-:W-:-:S02]  /*1510*/  @!P2 IADD3 R44, P6, PT, R59, R44, RZ ;  /* 0x0000002c3b2ca210 */ /* 0x002fc40007fde0ff */
[----:B------:R-:W-:Y:S01]  /*1520*/  @!P2 IADD3.X R53, PT, PT, R58, R53, RZ, P1, !PT ;  /* 0x000000353a35a210 */ /* 0x000fe20000ffe4ff */
[----:B------:R-:W-:Y:S01]  /*1530*/  @!P5 IMAD.WIDE.U32 R54, R114, R54, R2 ;  /* 0x000000367236d225 */ /* 0x000fe200078e0002 */
[C---:B--2---:R-:W-:Y:S02]  /*1540*/  @!P3 IADD3 R46, P1, PT, R41.reuse, R50, RZ ;  /* 0x00000032292eb210 */ /* 0x044fe40007f3e0ff */
[----:B------:R-:W-:Y:S01]  /*1550*/  @!P2 IADD3.X R45, PT, PT, R58, R45, RZ, P6, !PT ;  /* 0x0000002d3a2da210 */ /* 0x000fe200037fe4ff */
[----:B------:R-:W-:Y:S01]  /*1560*/  UIMAD.WIDE UR8, UR14, 0x8, UR8 ;  /* 0x000000080e0878a5 */ /* 0x000fe2000f8e0208 */
[----:B----4-:R-:W-:Y:S01]  /*1570*/  @!P3 IADD3 R48, P6, PT, R41, R48, RZ ;  /* 0x000000302930b210 */ /* 0x010fe20007fde0ff */
[----:B------:R-:W1:Y:S01]  /*1580*/  @!P4 LDC.64 R66, c[0x0][0x3a0] ;  /* 0x0000e800ff42cb82 */ /* 0x000e620000000a00 */
[----:B------:R-:W-:Y:S02]  /*1590*/  @!P3 IADD3.X R47, PT, PT, R56, R51, RZ, P1, !PT ;  /* 0x00000033382fb210 */ /* 0x000fe40000ffe4ff */
[----:B------:R-:W-:-:S02]  /*15a0*/  @!P5 IADD3 R3, PT, PT, R55, R57, RZ ;  /* 0x000000393703d210 */ /* 0x000fc40007ffe0ff */
[----:B------:R-:W-:Y:S02]  /*15b0*/  ISETP.GE.U32.AND P1, PT, R112, UR16, PT ;  /* 0x0000001070007c0c */ /* 0x000fe4000bf26070 */
[----:B------:R-:W-:Y:S01]  /*15c0*/  @!P3 IADD3.X R49, PT, PT, R56, R49, RZ, P6, !PT ;  /* 0x000000313831b210 */ /* 0x000fe200037fe4ff */
[----:B------:R-:W2:Y:S01]  /*15d0*/  @!P4 LDC.64 R64, c[0x0][0x398] ;  /* 0x0000e600ff40cb82 */ /* 0x000ea20000000a00 */
[----:B------:R-:W-:Y:S01]  /*15e0*/  @!P5 SHF.L.U64.HI R56, R54, 0x2, R3 ;  /* 0x000000023638d819 */ /* 0x000fe20000010203 */
[----:B------:R-:W-:Y:S01]  /*15f0*/  HFMA2 R3, -RZ, RZ, 0, 0 ;  /* 0x00000000ff037431 */ /* 0x000fe200000001ff */
[----:B------:R-:W-:Y:S02]  /*1600*/  ISETP.GE.AND.EX P1, PT, R120, UR17, PT, P1 ;  /* 0x0000001178007c0c */ /* 0x000fe4000bf26310 */
[----:B------:R-:W-:Y:S02]  /*1610*/  MOV R2, RZ ;  /* 0x000000ff00027202 */ /* 0x000fe40000000f00 */
[----:B------:R-:W-:-:S02]  /*1620*/  CS2R R40, SRZ ;  /* 0x0000000000287805 */ /* 0x000fc4000001ff00 */
[----:B------:R-:W-:Y:S02]  /*1630*/  @!P5 SHF.L.U32 R55, R54, 0x2, RZ ;  /* 0x000000023637d819 */ /* 0x000fe400000006ff */
[----:B------:R4:W5:Y:S01]  /*1640*/  @!P2 LDG.E.64 R2, desc[UR20][R44.64] ;  /* 0x000000142c02a981 */ /* 0x000962000c1e1b00 */
[----:B------:R-:W-:Y:S02]  /*1650*/  MOV R60, UR8 ;  /* 0x00000008003c7c02 */ /* 0x000fe40008000f00 */
[----:B------:R-:W-:Y:S01]  /*1660*/  MOV R61, UR9 ;  /* 0x00000009003d7c02 */ /* 0x000fe20008000f00 */
[----:B------:R3:W5:Y:S01]  /*1670*/  @!P2 LDG.E.64 R40, desc[UR20][R52.64] ;  /* 0x000000143428a981 */ /* 0x000762000c1e1b00 */
[----:B------:R-:W-:Y:S01]  /*1680*/  @!P5 IADD3 R74, P6, PT, R55, R74, RZ ;  /* 0x0000004a374ad210 */ /* 0x000fe20007fde0ff */
[----:B------:R-:W2:Y:S01]  /*1690*/  @!P1 LDC.64 R50, c[0x0][0x3f8] ;  /* 0x0000fe00ff329b82 */ /* 0x000ea20000000a00 */
[----:B----4-:R-:W-:Y:S02]  /*16a0*/  CS2R R44, SRZ ;  /* 0x00000000002c7805 */ /* 0x010fe4000001ff00 */
[----:B------:R-:W-:Y:S01]  /*16b0*/  ISETP.GE.U32.AND P2, PT, R111, UR16, PT ;  /* 0x000000106f007c0c */ /* 0x000fe2000bf46070 */
[----:B0-----:R-:W-:Y:S01]  /*16c0*/  @!P4 IMAD R54, R121, R42, RZ ;  /* 0x0000002a7936c224 */ /* 0x001fe200078e02ff */
[----:B------:R-:W-:-:S03]  /*16d0*/  @!P5 IADD3.X R75, PT, PT, R56, R75, RZ, P6, !PT ;  /* 0x0000004b384bd210 */ /* 0x000fc600037fe4ff */
[----:B------:R-:W0:Y:S01]  /*16e0*/  @!P1 LDC.64 R62, c[0x0][0x3a0] ;  /* 0x0000e800ff3e9b82 */ /* 0x000e220000000a00 */
[----:B------:R-:W5:Y:S01]  /*16f0*/  @!P3 LDG.E.64 R44, desc[UR20][R48.64] ;  /* 0x00000014302cb981 */ /* 0x000f62000c1e1b00 */
[----:B------:R-:W-:Y:S01]  /*1700*/  ISETP.GE.AND.EX P2, PT, R119, UR17, PT, P2 ;  /* 0x0000001177007c0c */ /* 0x000fe2000bf46320 */
[----:B------:R-:W-:Y:S01]  /*1710*/  @!P4 IMAD R57, R113, R43, R54 ;  /* 0x0000002b7139c224 */ /* 0x000fe200078e0236 */
[----:B---3--:R-:W-:Y:S02]  /*1720*/  @!P5 IADD3 R72, P6, PT, R55, R72, RZ ;  /* 0x000000483748d210 */ /* 0x008fe40007fde0ff */
[----:B------:R-:W-:Y:S02]  /*1730*/  @!P4 MOV R54, R4 ;  /* 0x000000040036c202 */ /* 0x000fe40000000f00 */
[----:B------:R-:W-:Y:S01]  /*1740*/  @!P4 MOV R55, R7 ;  /* 0x000000070037c202 */ /* 0x000fe20000000f00 */
[----:B------:R-:W3:Y:S02]  /*1750*/  LDG.E.64 R48, desc[UR20][R60.64] ;  /* 0x000000143c307981 */ /* 0x000ee4000c1e1b00 */
[----:B------:R-:W-:Y:S01]  /*1760*/  @!P4 IMAD.WIDE.U32 R54, R113, R42, R54 ;  /* 0x0000002a7136c225 */ /* 0x000fe200078e0036 */
[----:B------:R-:W-:-:S03]  /*1770*/  CS2R R42, SRZ ;  /* 0x00000000002a7805 */ /* 0x000fc6000001ff00 */
[----:B------:R-:W4:Y:S01]  /*1780*/  @!P2 LDC.64 R52, c[0x0][0x3f8] ;  /* 0x0000fe00ff34ab82 */ /* 0x000f220000000a00 */
[----:B------:R-:W-:Y:S02]  /*1790*/  @!P4 IADD3 R57, PT, PT, R55, R57, RZ ;  /* 0x000000393739c210 */ /* 0x000fe40007ffe0ff */
[----:B------:R2:W5:Y:S01]  /*17a0*/  @!P3 LDG.E.64 R42, desc[UR20][R46.64] ;  /* 0x000000142e2ab981 */ /* 0x000562000c1e1b00 */
[----:B------:R-:W-:Y:S02]  /*17b0*/  @!P4 SHF.L.U32 R55, R54, 0x2, RZ ;  /* 0x000000023637c819 */ /* 0x000fe400000006ff */
[----:B------:R-:W-:Y:S02]  /*17c0*/  ISETP.GE.U32.AND P3, PT, R116, UR16, PT ;  /* 0x0000001074007c0c */ /* 0x000fe4000bf66070 */
[----:B------:R-:W0:Y:S01]  /*17d0*/  @!P2 LDC.64 R58, c[0x0][0x3a0] ;  /* 0x0000e800ff3aab82 */ /* 0x000e220000000a00 */
[----:B------:R-:W-:Y:S02]  /*17e0*/  @!P5 IADD3.X R73, PT, PT, R56, R73, RZ, P6, !PT ;  /* 0x000000493849d210 */ /* 0x000fe400037fe4ff */
[----:B------:R-:W-:-:S02]  /*17f0*/  @!P4 SHF.L.U64.HI R54, R54, 0x2, R57 ;  /* 0x000000023636c819 */ /* 0x000fc40000010239 */
[C---:B-1----:R-:W-:Y:S02]  /*1800*/  @!P4 IADD3 R66, P6, PT, R55.reuse, R66, RZ ;  /* 0x000000423742c210 */ /* 0x042fe40007fde0ff */
[----:B------:R-:W-:Y:S01]  /*1810*/  ISETP.GE.AND.EX P3, PT, R118, UR17, PT, P3 ;  /* 0x0000001176007c0c */ /* 0x000fe2000bf66330 */
[----:B--2---:R-:W-:Y:S01]  /*1820*/  @!P1 IMAD R56, R120, R50, RZ ;  /* 0x0000003278389224 */ /* 0x004fe200078e02ff */
[----:B------:R-:W-:Y:S01]  /*1830*/  @!P1 MOV R46, R4 ;  /* 0x00000004002e9202 */ /* 0x000fe20000000f00 */
[----:B------:R1:W5:Y:S01]  /*1840*/  @!P5 LDG.E.64 R76, desc[UR20][R72.64] ;  /* 0x00000014484cd981 */ /* 0x000362000c1e1b00 */
[----:B------:R-:W-:Y:S01]  /*1850*/  @!P1 MOV R47, R7 ;  /* 0x00000007002f9202 */ /* 0x000fe20000000f00 */
[----:B------:R-:W2:Y:S01]  /*1860*/  @!P2 LDC.64 R60, c[0x0][0x398] ;  /* 0x0000e600ff3cab82 */ /* 0x000ea20000000a00 */
[----:B------:R-:W-:Y:S02]  /*1870*/  @!P4 IADD3.X R67, PT, PT, R54, R67, RZ, P6, !PT ;  /* 0x000000433643c210 */ /* 0x000fe400037fe4ff */
[----:B------:R-:W-:Y:S01]  /*1880*/  @!P4 IADD3 R64, P6, PT, R55, R64, RZ ;  /* 0x000000403740c210 */ /* 0x000fe20007fde0ff */
[----:B------:R-:W-:-:S02]  /*1890*/  @!P1 IMAD R55, R112, R51, R56 ;  /* 0x0000003370379224 */ /* 0x000fc400078e0238 */
[----:B------:R-:W-:Y:S01]  /*18a0*/  @!P1 IMAD.WIDE.U32 R50, R112, R50, R46 ;  /* 0x0000003270329225 */ /* 0x000fe200078e002e */
[----:B------:R-:W-:Y:S01]  /*18b0*/  @!P4 IADD3.X R65, PT, PT, R54, R65, RZ, P6, !PT ;  /* 0x000000413641c210 */ /* 0x000fe200037fe4ff */
[----:B------:R-:W2:Y:S03]  /*18c0*/  @!P1 LDC.64 R56, c[0x0][0x398] ;  /* 0x0000e600ff389b82 */ /* 0x000ea60000000a00 */
[----:B------:R-:W-:-:S05]  /*18d0*/  @!P1 IADD3 R47, PT, PT, R51, R55, RZ ;  /* 0x00000037332f9210 */ /* 0x000fca0007ffe0ff */
[----:B------:R-:W1:Y:S01]  /*18e0*/  @!P3 LDC.64 R54, c[0x0][0x3f8] ;  /* 0x0000fe00ff36bb82 */ /* 0x000e620000000a00 */
[----:B----4-:R-:W-:Y:S01]  /*18f0*/  @!P2 IMAD R46, R119, R52, RZ ;  /* 0x00000034772ea224 */ /* 0x010fe200078e02ff */
[----:B------:R-:W-:-:S03]  /*1900*/  @!P1 SHF.L.U64.HI R80, R50, 0x2, R47 ;  /* 0x0000000232509819 */ /* 0x000fc6000001022f */
[----:B------:R-:W-:Y:S01]  /*1910*/  @!P2 IMAD R83, R111, R53, R46 ;  /* 0x000000356f53a224 */ /* 0x000fe200078e022e */
[----:B------:R-:W-:Y:S02]  /*1920*/  CS2R R46, SRZ ;  /* 0x00000000002e7805 */ /* 0x000fe4000001ff00 */
[----:B------:R-:W-:Y:S02]  /*1930*/  @!P1 SHF.L.U32 R81, R50, 0x2, RZ ;  /* 0x0000000232519819 */ /* 0x000fe400000006ff */
[----:B------:R-:W-:Y:S01]  /*1940*/  @!P2 MOV R78, R4 ;  /* 0x00000004004ea202 */ /* 0x000fe20000000f00 */
[----:B------:R-:W4:Y:S01]  /*1950*/  @!P3 LDC.64 R50, c[0x0][0x3a0] ;  /* 0x0000e800ff32bb82 */ /* 0x000f220000000a00 */
[----:B------:R-:W-:Y:S01]  /*1960*/  @!P2 MOV R79, R7 ;  /* 0x00000007004fa202 */ /* 0x000fe20000000f00 */
[----:B------:R1:W5:Y:S01]  /*1970*/  @!P5 LDG.E.64 R46, desc[UR20][R74.64] ;  /* 0x000000144a2ed981 */ /* 0x000362000c1e1b00 */
[----:B0-----:R-:W-:Y:S01]  /*1980*/  @!P1 IADD3 R62, P5, PT, R81, R62, RZ ;  /* 0x0000003e513e9210 */ /* 0x001fe20007fbe0ff */
[----:B------:R-:W-:-:S03]  /*1990*/  @!P2 IMAD.WIDE.U32 R78, R111, R52, R78 ;  /* 0x000000346f4ea225 */ /* 0x000fc600078e004e */
[----:B------:R-:W-:Y:S01]  /*19a0*/  @!P1 IADD3.X R63, PT, PT, R80, R63, RZ, P5, !PT ;  /* 0x0000003f503f9210 */ /* 0x000fe20002ffe4ff */
[----:B------:R-:W0:Y:S01]  /*19b0*/  @!P3 LDC.64 R52, c[0x0][0x398] ;  /* 0x0000e600ff34bb82 */ /* 0x000e220000000a00 */
[----:B------:R-:W-:Y:S02]  /*19c0*/  ISETP.NE.AND P5, PT, RZ, UR24, PT ;  /* 0x00000018ff007c0c */ /* 0x000fe4000bfa5270 */
[----:B------:R-:W-:Y:S01]  /*19d0*/  @!P2 IADD3 R79, PT, PT, R79, R83, RZ ;  /* 0x000000534f4fa210 */ /* 0x000fe20007ffe0ff */
[----:B-1----:R-:W-:Y:S01]  /*19e0*/  @!P3 IMAD R72, R118, R54, RZ ;  /* 0x000000367648b224 */ /* 0x002fe200078e02ff */
[C---:B------:R-:W-:Y:S02]  /*19f0*/  @!P2 SHF.L.U32 R75, R78.reuse, 0x2, RZ ;  /* 0x000000024e4ba819 */ /* 0x040fe400000006ff */
[----:B------:R-:W-:Y:S01]  /*1a00*/  @!P2 SHF.L.U64.HI R78, R78, 0x2, R79 ;  /* 0x000000024e4ea819 */ /* 0x000fe2000001024f */
[----:B------:R-:W-:Y:S01]  /*1a10*/  @!P3 IMAD R79, R116, R55, R72 ;  /* 0x00000037744fb224 */ /* 0x000fe200078e0248 */
[----:B------:R-:W-:-:S02]  /*1a20*/  @!P3 MOV R72, R4 ;  /* 0x000000040048b202 */ /* 0x000fc40000000f00 */
[----:B------:R-:W-:Y:S02]  /*1a30*/  @!P3 MOV R73, R7 ;  /* 0x000000070049b202 */ /* 0x000fe40000000f00 */
[----:B--2---:R-:W-:Y:S01]  /*1a40*/  @!P1 IADD3 R56, P6, PT, R81, R56, RZ ;  /* 0x0000003851389210 */ /* 0x004fe20007fde0ff */
[----:B------:R-:W-:-:S03]  /*1a50*/  @!P3 IMAD.WIDE.U32 R72, R116, R54, R72 ;  /* 0x000000367448b225 */ /* 0x000fc600078e0048 */
[----:B------:R-:W-:Y:S01]  /*1a60*/  @!P1 IADD3.X R57, PT, PT, R80, R57, RZ, P6, !PT ;  /* 0x0000003950399210 */ /* 0x000fe200037fe4ff */
[----:B------:R-:W1:Y:S01]  /*1a70*/  @P5 LDC.64 R54, c[0x0][0x3b0] ;  /* 0x0000ec00ff365b82 */ /* 0x000e620000000a00 */
[----:B------:R-:W-:-:S04]  /*1a80*/  @!P2 IADD3 R58, P6, PT, R75, R58, RZ ;  /* 0x0000003a4b3aa210 */ /* 0x000fc80007fde0ff */
[----:B------:R-:W-:Y:S02]  /*1a90*/  @!P2 IADD3.X R59, PT, PT, R78, R59, RZ, P6, !PT ;  /* 0x0000003b4e3ba210 */ /* 0x000fe400037fe4ff */
[----:B------:R-:W-:Y:S02]  /*1aa0*/  @!P2 IADD3 R60, P6, PT, R75, R60, RZ ;  /* 0x0000003c4b3ca210 */ /* 0x000fe40007fde0ff */
[----:B------:R-:W-:Y:S02]  /*1ab0*/  @!P3 IADD3 R75, PT, PT, R73, R79, RZ ;  /* 0x0000004f494bb210 */ /* 0x000fe40007ffe0ff */
[----:B------:R-:W-:Y:S02]  /*1ac0*/  @!P3 SHF.L.U32 R73, R72, 0x2, RZ ;  /* 0x000000024849b819 */ /* 0x000fe400000006ff */
[----:B------:R-:W-:Y:S02]  /*1ad0*/  @!P2 IADD3.X R61, PT, PT, R78, R61, RZ, P6, !PT ;  /* 0x0000003d4e3da210 */ /* 0x000fe400037fe4ff */
[----:B------:R-:W-:Y:S01]  /*1ae0*/  @!P3 SHF.L.U64.HI R72, R72, 0x2, R75 ;  /* 0x000000024848b819 */ /* 0x000fe2000001024b */
[----:B------:R-:W-:Y:S01]  /*1af0*/  IMAD R75, R109, 0x70, RZ ;  /* 0x000000706d4b7824 */ /* 0x000fe200078e02ff */
[----:B----4-:R-:W-:-:S02]  /*1b00*/  @!P3 IADD3 R50, P6, PT, R73, R50, RZ ;  /* 0x000000324932b210 */ /* 0x010fc40007fde0ff */
[----:B------:R-:W-:Y:S02]  /*1b10*/  LOP3.LUT R74, R110, 0xffff, RZ, 0xc0, !PT ;  /* 0x0000ffff6e4a7812 */ /* 0x000fe400078ec0ff */
[----:B------:R-:W-:Y:S02]  /*1b20*/  @!P3 IADD3.X R51, PT, PT, R72, R51, RZ, P6, !PT ;  /* 0x000000334833b210 */ /* 0x000fe400037fe4ff */
[----:B0-----:R-:W-:Y:S02]  /*1b30*/  @!P3 IADD3 R52, P6, PT, R73, R52, RZ ;  /* 0x000000344934b210 */ /* 0x001fe40007fde0ff */
[----:B------:R-:W-:Y:S02]  /*1b40*/  IADD3 R73, PT, PT, R74, R75, RZ ;  /* 0x0000004b4a497210 */ /* 0x000fe40007ffe0ff */
[----:B------:R-:W-:Y:S02]  /*1b50*/  CS2R R78, SRZ ;  /* 0x00000000004e7805 */ /* 0x000fe4000001ff00 */
[----:B------:R-:W-:-:S02]  /*1b60*/  CS2R R80, SRZ ;  /* 0x0000000000507805 */ /* 0x000fc4000001ff00 */
[----:B------:R-:W-:Y:S02]  /*1b70*/  CS2R R82, SRZ ;  /* 0x0000000000527805 */ /* 0x000fe4000001ff00 */
[----:B------:R-:W-:Y:S01]  /*1b80*/  CS2R R84, SRZ ;  /* 0x0000000000547805 */ /* 0x000fe2000001ff00 */
[----:B------:R-:W-:Y:S01]  /*1b90*/  IMAD.WIDE R100, R73, 0x4, R100 ;  /* 0x0000000449647825 */ /* 0x000fe200078e0264 */
[----:B------:R-:W-:Y:S02]  /*1ba0*/  CS2R R90, SRZ ;  /* 0x00000000005a7805 */ /* 0x000fe4000001ff00 */
[----:B------:R-:W-:Y:S02]  /*1bb0*/  CS2R R92, SRZ ;  /* 0x00000000005c7805 */ /* 0x000fe4000001ff00 */
[----:B------:R-:W-:Y:S02]  /*1bc0*/  CS2R R94, SRZ ;  /* 0x00000000005e7805 */ /* 0x000fe4000001ff00 */
[----:B------:R-:W-:-:S02]  /*1bd0*/  CS2R R96, SRZ ;  /* 0x0000000000607805 */ /* 0x000fc4000001ff00 */
[----:B------:R-:W-:Y:S02]  /*1be0*/  CS2R R98, SRZ ;  /* 0x0000000000627805 */ /* 0x000fe4000001ff00 */
[----:B------:R-:W-:Y:S01]  /*1bf0*/  @!P3 IADD3.X R53, PT, PT, R72, R53, RZ, P6, !PT ;  /* 0x000000354835b210 */ /* 0x000fe200037fe4ff */
[----:B-1----:R-:W-:Y:S01]  /*1c00*/  @P5 IMAD.WIDE R54, R73, 0x4, R54 ;  /* 0x0000000449365825 */ /* 0x002fe200078e0236 */
[----:B------:R0:W5:Y:S04]  /*1c10*/  @!P0 LDG.E.64 R78, desc[UR20][R70.64] ;  /* 0x00000014464e8981 */ /* 0x000168000c1e1b00 */
[----:B------:R0:W5:Y:S04]  /*1c20*/  @!P0 LDG.E.64 R80, desc[UR20][R68.64] ;  /* 0x0000001444508981 */ /* 0x000168000c1e1b00 */
[----:B------:R0:W5:Y:S04]  /*1c30*/  @!P4 LDG.E.64 R82, desc[UR20][R66.64] ;  /* 0x000000144252c981 */ /* 0x000168000c1e1b00 */
[----:B------:R0:W5:Y:S04]  /*1c40*/  @!P4 LDG.E.64 R84, desc[UR20][R64.64] ;  /* 0x000000144054c981 */ /* 0x000168000c1e1b00 */
[----:B------:R0:W5:Y:S04]  /*1c50*/  @!P2 LDG.E.64 R90, desc[UR20][R58.64] ;  /* 0x000000143a5aa981 */ /* 0x000168000c1e1b00 */
[----:B------:R0:W5:Y:S04]  /*1c60*/  @!P2 LDG.E.64 R92, desc[UR20][R60.64] ;  /* 0x000000143c5ca981 */ /* 0x000168000c1e1b00 */
[----:B------:R0:W5:Y:S04]  /*1c70*/  @!P3 LDG.E.64 R94, desc[UR20][R50.64] ;  /* 0x00000014325eb981 */ /* 0x000168000c1e1b00 */
[----:B------:R0:W5:Y:S04]  /*1c80*/  @!P3 LDG.E.64 R96, desc[UR20][R52.64] ;  /* 0x000000143460b981 */ /* 0x000168000c1e1b00 */
[----:B------:R0:W5:Y:S04]  /*1c90*/  @P5 LDG.E.64 R98, desc[UR20][R54.64] ;  /* 0x0000001436625981 */ /* 0x000168000c1e1b00 */
[----:B------:R-:W5:Y:S01]  /*1ca0*/  LDG.E.64 R100, desc[UR20][R100.64] ;  /* 0x0000001464647981 */ /* 0x000f62000c1e1b00 */
[----:B------:R-:W-:-:S02]  /*1cb0*/  CS2R R86, SRZ ;  /* 0x0000000000567805 */ /* 0x000fc4000001ff00 */
[----:B------:R-:W-:-:S04]  /*1cc0*/  CS2R R88, SRZ ;  /* 0x0000000000587805 */ /* 0x000fc8000001ff00 */
[----:B------:R0:W5:Y:S04]  /*1cd0*/  @!P1 LDG.E.64 R86, desc[UR20][R62.64] ;  /* 0x000000143e569981 */ /* 0x000168000c1e1b00 */
[----:B------:R0:W5:Y:S01]  /*1ce0*/  @!P1 LDG.E.64 R88, desc[UR20][R56.64] ;  /* 0x0000001438589981 */ /* 0x000162000c1e1b00 */
[----:B------:R-:W-:Y:S01]  /*1cf0*/  UISETP.NE.AND UP1, UPT, UR24, URZ, UPT ;  /* 0x000000ff1800728c */ /* 0x000fe2000bf25270 */
        /* <DEDUP_REMOVED lines=13> */
[----:B-----5:R-:W-:Y:S01]  /*1dd0*/  FADD.FTZ R49, R40, -UR28 ;  /* 0x8000001c28317e21 */ /* 0x020fe20008010000 */
[-C--:B------:R-:W-:Y:S01]  /*1de0*/  FMUL.FTZ R50, R2, R100.reuse ;  /* 0x0000006402327220 */ /* 0x080fe20000410000 */
[----:B------:R-:W-:Y:S01]  /*1df0*/  FADD.FTZ R48, R41, -UR28 ;  /* 0x8000001c29307e21 */ /* 0x000fe20008010000 */
[----:B------:R-:W-:Y:S01]  /*1e00*/  FMUL.FTZ R51, R3, R101 ;  /* 0x0000006503337220 */ /* 0x000fe20000410000 */
[----:B------:R-:W-:Y:S01]  /*1e10*/  FMUL.FTZ R49, R49, UR29 ;  /* 0x0000001d31317c20 */ /* 0x000fe20008410000 */
[----:B------:R-:W-:Y:S01]  /*1e20*/  FADD.FTZ R52, RZ, R50 ;  /* 0x00000032ff347221 */ /* 0x000fe20000010000 */
[----:B------:R-:W-:Y:S01]  /*1e30*/  FMUL.FTZ R48, R48, UR29 ;  /* 0x0000001d30307c20 */ /* 0x000fe20008410000 */
[----:B------:R-:W-:Y:S01]  /*1e40*/  FMUL.FTZ R55, R14, R100 ;  /* 0x000000640e377220 */ /* 0x000fe20000410000 */
[----:B------:R-:W-:Y:S01]  /*1e50*/  FFMA.FTZ R53, R49, R50, RZ ;  /* 0x0000003231357223 */ /* 0x000fe200000100ff */
[----:B------:R-:W-:Y:S01]  /*1e60*/  FADD.FTZ R50, R12, -UR28 ;  /* 0x8000001c0c327e21 */ /* 0x000fe20008010000 */
[----:B------:R-:W-:Y:S01]  /*1e70*/  FADD.FTZ R52, R51, R52 ;  /* 0x0000003433347221 */ /* 0x000fe20000010000 */
[----:B------:R-:W-:Y:S01]  /*1e80*/  FFMA.FTZ R49, R2, R49, RZ ;  /* 0x0000003102317223 */ /* 0x000fe200000100ff */
[----:B------:R-:W-:Y:S01]  /*1e90*/  FFMA.FTZ R53, R48, R51, R53 ;  /* 0x0000003330357223 */ /* 0x000fe20000010035 */
[----:B------:R-:W-:Y:S01]  /*1ea0*/  FMUL.FTZ R50, R50, UR29 ;  /* 0x0000001d32327c20 */ /* 0x000fe20008410000 */
[----:B------:R-:W-:Y:S01]  /*1eb0*/  FADD.FTZ R51, R13, -UR28 ;  /* 0x8000001c0d337e21 */ /* 0x000fe20008010000 */
[----:B------:R-:W-:Y:S01]  /*1ec0*/  FMUL.FTZ R57, R15, R101 ;  /* 0x000000650f397220 */ /* 0x000fe20000410000 */
[----:B------:R-:W-:Y:S01]  /*1ed0*/  FADD.FTZ R52, R52, R55 ;  /* 0x0000003734347221 */ /* 0x000fe20000010000 */
[----:B------:R-:W-:Y:S01]  /*1ee0*/  FFMA.FTZ R49, R14, R50, R49 ;  /* 0x000000320e317223 */ /* 0x000fe20000010031 */
[----:B------:R-:W-:Y:S01]  /*1ef0*/  FFMA.FTZ R53, R50, R55, R53 ;  /* 0x0000003732357223 */ /* 0x000fe20000010035 */
[----:B------:R-:W-:Y:S01]  /*1f00*/  FADD.FTZ R50, R16, -UR28 ;  /* 0x8000001c10327e21 */ /* 0x000fe20008010000 */
[----:B------:R-:W-:Y:S01]  /*1f10*/  FMUL.FTZ R54, R51, UR29 ;  /* 0x0000001d33367c20 */ /* 0x000fe20008410000 */
[----:B------:R-:W-:Y:S01]  /*1f20*/  FADD.FTZ R52, R57, R52 ;  /* 0x0000003439347221 */ /* 0x000fe20000010000 */
[----:B------:R-:W-:Y:S01]  /*1f30*/  FMUL.FTZ R55, R18, R100 ;  /* 0x0000006412377220 */ /* 0x000fe20000410000 */
[----:B------:R-:W-:Y:S01]  /*1f40*/  FFMA.FTZ R48, R3, R48, RZ ;  /* 0x0000003003307223 */ /* 0x000fe200000100ff */
[----:B------:R-:W-:Y:S01]  /*1f50*/  FMUL.FTZ R50, R50, UR29 ;  /* 0x0000001d32327c20 */ /* 0x000fe20008410000 */
[----:B------:R-:W-:Y:S01]  /*1f60*/  FFMA.FTZ R53, R54, R57, R53 ;  /* 0x0000003936357223 */ /* 0x000fe20000010035 */
[----:B------:R-:W-:Y:S01]  /*1f70*/  FADD.FTZ R51, R17, -UR28 ;  /* 0x8000001c11337e21 */ /* 0x000fe20008010000 */
[----:B------:R-:W-:Y:S01]  /*1f80*/  FADD.FTZ R57, R52, R55 ;  /* 0x0000003734397221 */ /* 0x000fe20000010000 */
[----:B------:R-:W-:Y:S01]  /*1f90*/  FFMA.FTZ R48, R15, R54, R48 ;  /* 0x000000360f307223 */ /* 0x000fe20000010030 */
[----:B------:R-:W-:Y:S01]  /*1fa0*/  FFMA.FTZ R49, R18, R50, R49 ;  /* 0x0000003212317223 */ /* 0x000fe20000010031 */
[----:B------:R-:W-:Y:S01]  /*1fb0*/  FADD.FTZ R52, R20, -UR28 ;  /* 0x8000001c14347e21 */ /* 0x000fe20008010000 */
[----:B------:R-:W-:Y:S01]  /*1fc0*/  FMUL.FTZ R54, R19, R101 ;  /* 0x0000006513367220 */ /* 0x000fe20000410000 */
[----:B------:R-:W-:Y:S01]  /*1fd0*/  FMUL.FTZ R51, R51, UR29 ;  /* 0x0000001d33337c20 */ /* 0x000fe20008410000 */
[----:B------:R-:W-:Y:S01]  /*1fe0*/  FFMA.FTZ R50, R50, R55, R53 ;  /* 0x0000003732327223 */ /* 0x000fe20000010035 */
[----:B------:R-:W-:Y:S01]  /*1ff0*/  FMUL.FTZ R53, R52, UR29 ;  /* 0x0000001d34357c20 */ /* 0x000fe20008410000 */
[----:B------:R-:W-:Y:S01]  /*2000*/  FADD.FTZ R57, R54, R57 ;  /* 0x0000003936397221 */ /* 0x000fe20000010000 */
[----:B------:R-:W-:Y:S01]  /*2010*/  FMUL.FTZ R52, R22, R100 ;  /* 0x0000006416347220 */ /* 0x000fe20000410000 */
[----:B------:R-:W-:Y:S01]  /*2020*/  FFMA.FTZ R50, R51, R54, R50 ;  /* 0x0000003633327223 */ /* 0x000fe20000010032 */
[----:B------:R-:W-:Y:S01]  /*2030*/  FFMA.FTZ R48, R19, R51, R48 ;  /* 0x0000003313307223 */ /* 0x000fe20000010030 */
[----:B------:R-:W-:Y:S01]  /*2040*/  FADD.FTZ R51, R21, -UR28 ;  /* 0x8000001c15337e21 */ /* 0x000fe20008010000 */
[----:B------:R-:W-:Y:S01]  /*2050*/  FADD.FTZ R57, R57, R52 ;  /* 0x0000003439397221 */ /* 0x000fe20000010000 */
[----:B------:R-:W-:Y:S01]  /*2060*/  FFMA.FTZ R50, R53, R52, R50 ;  /* 0x0000003435327223 */ /* 0x000fe20000010032 */
[----:B------:R-:W-:Y:S01]  /*2070*/  FADD.FTZ R52, R24, -UR28 ;  /* 0x8000001c18347e21 */ /* 0x000fe20008010000 */
[----:B------:R-:W-:Y:S01]  /*2080*/  FMUL.FTZ R54, R23, R101 ;  /* 0x0000006517367220 */ /* 0x000fe20000410000 */
[----:B------:R-:W-:Y:S01]  /*2090*/  FMUL.FTZ R51, R51, UR29 ;  /* 0x0000001d33337c20 */ /* 0x000fe20008410000 */
[----:B------:R-:W-:Y:S01]  /*20a0*/  FFMA.FTZ R49, R22, R53, R49 ;  /* 0x0000003516317223 */ /* 0x000fe20000010031 */
[----:B------:R-:W-:Y:S01]  /*20b0*/  FMUL.FTZ R53, R52, UR29 ;  /* 0x0000001d34357c20 */ /* 0x000fe20008410000 */
[----:B------:R-:W-:Y:S01]  /*20c0*/  FADD.FTZ R57, R54, R57 ;  /* 0x0000003936397221 */ /* 0x000fe20000010000 */
[----:B------:R-:W-:Y:S01]  /*20d0*/  FFMA.FTZ R50, R51, R54, R50 ;  /* 0x0000003633327223 */ /* 0x000fe20000010032 */
[----:B------:R-:W-:Y:S01]  /*20e0*/  FMUL.FTZ R52, R26, R100 ;  /* 0x000000641a347220 */ /* 0x000fe20000410000 */
[----:B------:R-:W-:Y:S01]  /*20f0*/  FFMA.FTZ R48, R23, R51, R48 ;  /* 0x0000003317307223 */ /* 0x000fe20000010030 */
[----:B------:R-:W-:Y:S01]  /*2100*/  FADD.FTZ R51, R25, -UR28 ;  /* 0x8000001c19337e21 */ /* 0x000fe20008010000 */
[----:B------:R-:W-:Y:S01]  /*2110*/  FMUL.FTZ R54, R27, R101 ;  /* 0x000000651b367220 */ /* 0x000fe20000410000 */
[----:B------:R-:W-:Y:S01]  /*2120*/  FADD.FTZ R57, R57, R52 ;  /* 0x0000003439397221 */ /* 0x000fe20000010000 */
[----:B------:R-:W-:Y:S01]  /*2130*/  FFMA.FTZ R50, R53, R52, R50 ;  /* 0x0000003435327223 */ /* 0x000fe20000010032 */
[----:B------:R-:W-:Y:S01]  /*2140*/  FADD.FTZ R52, R28, -UR28 ;  /* 0x8000001c1c347e21 */ /* 0x000fe20008010000 */
[----:B------:R-:W-:Y:S01]  /*2150*/  FMUL.FTZ R51, R51, UR29 ;  /* 0x0000001d33337c20 */ /* 0x000fe20008410000 */
[----:B------:R-:W-:Y:S01]  /*2160*/  FFMA.FTZ R49, R26, R53, R49 ;  /* 0x000000351a317223 */ /* 0x000fe20000010031 */
[----:B------:R-:W-:Y:S01]  /*2170*/  FADD.FTZ R57, R54, R57 ;  /* 0x0000003936397221 */ /* 0x000fe20000010000 */
[----:B------:R-:W-:Y:S01]  /*2180*/  FMUL.FTZ R53, R52, UR29 ;  /* 0x0000001d34357c20 */ /* 0x000fe20008410000 */
        /* <DEDUP_REMOVED lines=61> */
[----:B------:R-:W-:Y:S01]  /*2560*/  FFMA.FTZ R50, R51, R54, R50 ;  /* 0x0000003633327223 */ /* 0x000fe20000010032 */
[C---:B------:R-:W-:Y:S01]  /*2570*/  FMUL.FTZ R52, R44.reuse, R100 ;  /* 0x000000642c347220 */ /* 0x040fe20000410000 */
[----:B------:R-:W-:Y:S01]  /*2580*/  FADD.FTZ R51, R43, -UR28 ;  /* 0x8000001c2b337e21 */ /* 0x000fe20008010000 */
[----:B------:R-:W-:Y:S01]  /*2590*/  FMUL.FTZ R54, R45, R101 ;  /* 0x000000652d367220 */ /* 0x000fe20000410000 */
[----:B------:R-:W-:Y:S01]  /*25a0*/  FFMA.FTZ R49, R44, R53, R49 ;  /* 0x000000352c317223 */ /* 0x000fe20000010031 */
[----:B------:R-:W-:Y:S01]  /*25b0*/  FADD.FTZ R57, R57, R52 ;  /* 0x0000003439397221 */ /* 0x000fe20000010000 */
[----:B------:R-:W-:Y:S01]  /*25c0*/  FFMA.FTZ R50, R53, R52, R50 ;  /* 0x0000003435327223 */ /* 0x000fe20000010032 */
[----:B------:R-:W-:Y:S01]  /*25d0*/  FMUL.FTZ R51, R51, UR29 ;  /* 0x0000001d33337c20 */ /* 0x000fe20008410000 */
[----:B------:R-:W-:Y:S01]  /*25e0*/  FADD.FTZ R52, R46, -UR28 ;  /* 0x8000001c2e347e21 */ /* 0x000fe20008010000 */
[----:B------:R-:W-:Y:S01]  /*25f0*/  FADD.FTZ R57, R54, R57 ;  /* 0x0000003936397221 */ /* 0x000fe20000010000 */
[----:B------:R-:W-:Y:S01]  /*2600*/  FMUL.FTZ R56, R92, R100 ;  /* 0x000000645c387220 */ /* 0x000fe20000410000 */
[----:B------:R-:W-:Y:S01]  /*2610*/  FFMA.FTZ R48, R45, R51, R48 ;  /* 0x000000332d307223 */ /* 0x000fe20000010030 */
[----:B------:R-:W-:Y:S01]  /*2620*/  FFMA.FTZ R50, R51, R54, R50 ;  /* 0x0000003633327223 */ /* 0x000fe20000010032 */
[----:B------:R-:W-:Y:S01]  /*2630*/  FMUL.FTZ R53, R52, UR29 ;  /* 0x0000001d34357c20 */ /* 0x000fe20008410000 */
[----:B------:R-:W-:Y:S01]  /*2640*/  FADD.FTZ R51, R47, -UR28 ;  /* 0x8000001c2f337e21 */ /* 0x000fe20008010000 */
[C---:B------:R-:W-:Y:S01]  /*2650*/  FMUL.FTZ R52, R76.reuse, R100 ;  /* 0x000000644c347220 */ /* 0x040fe20000410000 */
[----:B------:R-:W-:Y:S01]  /*2660*/  FMUL.FTZ R54, R77, R101 ;  /* 0x000000654d367220 */ /* 0x000fe20000410000 */
[----:B------:R-:W-:Y:S01]  /*2670*/  FFMA.FTZ R49, R76, R53, R49 ;  /* 0x000000354c317223 */ /* 0x000fe20000010031 */
[----:B------:R-:W-:Y:S01]  /*2680*/  FMUL.FTZ R51, R51, UR29 ;  /* 0x0000001d33337c20 */ /* 0x000fe20008410000 */
[----:B------:R-:W-:Y:S01]  /*2690*/  FFMA.FTZ R50, R53, R52, R50 ;  /* 0x0000003435327223 */ /* 0x000fe20000010032 */
[----:B------:R-:W-:Y:S01]  /*26a0*/  FADD.FTZ R57, R57, R52 ;  /* 0x0000003439397221 */ /* 0x000fe20000010000 */
[----:B------:R-:W-:Y:S01]  /*26b0*/  FADD.FTZ R52, R82, -UR28 ;  /* 0x8000001c52347e21 */ /* 0x000fe20008010000 */
[----:B------:R-:W-:Y:S01]  /*26c0*/  FFMA.FTZ R48, R77, R51, R48 ;  /* 0x000000334d307223 */ /* 0x000fe20000010030 */
[----:B------:R-:W-:Y:S01]  /*26d0*/  FFMA.FTZ R50, R51, R54, R50 ;  /* 0x0000003633327223 */ /* 0x000fe20000010032 */
[----:B------:R-:W-:Y:S01]  /*26e0*/  FADD.FTZ R57, R54, R57 ;  /* 0x0000003936397221 */ /* 0x000fe20000010000 */
[----:B------:R-:W-:Y:S01]  /*26f0*/  FADD.FTZ R51, R83, -UR28 ;  /* 0x8000001c53337e21 */ /* 0x000fe20008010000 */
[----:B------:R-:W-:Y:S01]  /*2700*/  FMUL.FTZ R54, R84, R100 ;  /* 0x0000006454367220 */ /* 0x000fe20000410000 */
[----:B------:R-:W-:Y:S01]  /*2710*/  FMUL.FTZ R53, R52, UR29 ;  /* 0x0000001d34357c20 */ /* 0x000fe20008410000 */
[----:B------:R-:W-:Y:S01]  /*2720*/  FMUL.FTZ R52, R85, R101 ;  /* 0x0000006555347220 */ /* 0x000fe20000410000 */
[----:B------:R-:W-:Y:S01]  /*2730*/  FMUL.FTZ R51, R51, UR29 ;  /* 0x0000001d33337c20 */ /* 0x000fe20008410000 */
[----:B------:R-:W-:Y:S01]  /*2740*/  FADD.FTZ R57, R57, R54 ;  /* 0x0000003639397221 */ /* 0x000fe20000010000 */
[----:B------:R-:W-:Y:S01]  /*2750*/  FFMA.FTZ R54, R53, R54, R50 ;  /* 0x0000003635367223 */ /* 0x000fe20000010032 */
[----:B------:R-:W-:Y:S01]  /*2760*/  FFMA.FTZ R53, R84, R53, R49 ;  /* 0x0000003554357223 */ /* 0x000fe20000010031 */
[----:B------:R-:W-:Y:S01]  /*2770*/  FFMA.FTZ R50, R85, R51, R48 ;  /* 0x0000003355327223 */ /* 0x000fe20000010030 */
[----:B------:R-:W-:Y:S01]  /*2780*/  FADD.FTZ R49, RZ, R2 ;  /* 0x00000002ff317221 */ /* 0x000fe20000010000 */
[----:B------:R-:W-:Y:S01]  /*2790*/  FADD.FTZ R48, RZ, R3 ;  /* 0x00000003ff307221 */ /* 0x000fe20000010000 */
[----:B------:R-:W-:Y:S01]  /*27a0*/  FFMA.FTZ R54, R51, R52, R54 ;  /* 0x0000003433367223 */ /* 0x000fe20000010036 */
[----:B------:R-:W-:Y:S01]  /*27b0*/  FADD.FTZ R51, R86, -UR28 ;  /* 0x8000001c56337e21 */ /* 0x000fe20008010000 */
[----:B------:R-:W-:Y:S01]  /*27c0*/  FADD.FTZ R49, R14, R49 ;  /* 0x000000310e317221 */ /* 0x000fe20000010000 */
[----:B------:R-:W-:Y:S01]  /*27d0*/  FADD.FTZ R48, R15, R48 ;  /* 0x000000300f307221 */ /* 0x000fe20000010000 */
[----:B------:R-:W-:Y:S01]  /*27e0*/  FADD.FTZ R57, R52, R57 ;  /* 0x0000003934397221 */ /* 0x000fe20000010000 */
[----:B------:R-:W-:Y:S01]  /*27f0*/  FMUL.FTZ R52, R88, R100 ;  /* 0x0000006458347220 */ /* 0x000fe20000410000 */
[----:B------:R-:W-:Y:S01]  /*2800*/  FADD.FTZ R49, R18, R49 ;  /* 0x0000003112317221 */ /* 0x000fe20000010000 */
[----:B------:R-:W-:Y:S01]  /*2810*/  FADD.FTZ R48, R19, R48 ;  /* 0x0000003013307221 */ /* 0x000fe20000010000 */
[----:B------:R-:W-:Y:S01]  /*2820*/  FMUL.FTZ R55, R51, UR29 ;  /* 0x0000001d33377c20 */ /* 0x000fe20008410000 */
[----:B------:R-:W-:Y:S01]  /*2830*/  FADD.FTZ R51, R87, -UR28 ;  /* 0x8000001c57337e21 */ /* 0x000fe20008010000 */
[----:B------:R-:W-:Y:S01]  /*2840*/  FADD.FTZ R49, R22, R49 ;  /* 0x0000003116317221 */ /* 0x000fe20000010000 */
[----:B------:R-:W-:Y:S01]  /*2850*/  FADD.FTZ R48, R23, R48 ;  /* 0x0000003017307221 */ /* 0x000fe20000010000 */
[----:B------:R-:W-:Y:S01]  /*2860*/  FADD.FTZ R57, R57, R52 ;  /* 0x0000003439397221 */ /* 0x000fe20000010000 */
[----:B------:R-:W-:Y:S01]  /*2870*/  FFMA.FTZ R54, R55, R52, R54 ;  /* 0x0000003437367223 */ /* 0x000fe20000010036 */
[----:B------:R-:W-:Y:S01]  /*2880*/  FADD.FTZ R49, R26, R49 ;  /* 0x000000311a317221 */ /* 0x000fe20000010000 */
[----:B------:R-:W-:Y:S01]  /*2890*/  FADD.FTZ R48, R27, R48 ;  /* 0x000000301b307221 */ /* 0x000fe20000010000 */
[----:B------:R-:W-:Y:S01]  /*28a0*/  FMUL.FTZ R51, R51, UR29 ;  /* 0x0000001d33337c20 */ /* 0x000fe20008410000 */
[----:B------:R-:W-:Y:S01]  /*28b0*/  FMUL.FTZ R52, R89, R101 ;  /* 0x0000006559347220 */ /* 0x000fe20000410000 */
[----:B------:R-:W-:Y:S01]  /*28c0*/  FADD.FTZ R49, R30, R49 ;  /* 0x000000311e317221 */ /* 0x000fe20000010000 */
[----:B------:R-:W-:Y:S01]  /*28d0*/  FADD.FTZ R48, R31, R48 ;  /* 0x000000301f307221 */ /* 0x000fe20000010000 */
[----:B------:R-:W-:Y:S01]  /*28e0*/  FFMA.FTZ R50, R89, R51, R50 ;  /* 0x0000003359327223 */ /* 0x000fe20000010032 */
[----:B------:R-:W-:Y:S01]  /*28f0*/  FFMA.FTZ R54, R51, R52, R54 ;  /* 0x0000003433367223 */ /* 0x000fe20000010036 */
[----:B------:R-:W-:Y:S01]  /*2900*/  FADD.FTZ R51, R90, -UR28 ;  /* 0x8000001c5a337e21 */ /* 0x000fe20008010000 */
[----:B------:R-:W-:Y:S01]  /*2910*/  FADD.FTZ R49, R34, R49 ;  /* 0x0000003122317221 */ /* 0x000fe20000010000 */
[----:B------:R-:W-:Y:S01]  /*2920*/  FADD.FTZ R48, R35, R48 ;  /* 0x0000003023307221 */ /* 0x000fe20000010000 */
[----:B------:R-:W-:Y:S01]  /*2930*/  FFMA.FTZ R53, R88, R55, R53 ;  /* 0x0000003758357223 */ /* 0x000fe20000010035 */
[----:B------:R-:W-:Y:S01]  /*2940*/  FMUL.FTZ R55, R51, UR29 ;  /* 0x0000001d33377c20 */ /* 0x000fe20008410000 */
[----:B------:R-:W-:Y:S01]  /*2950*/  FADD.FTZ R51, R38, R49 ;  /* 0x0000003126337221 */ /* 0x000fe20000010000 */
[----:B------:R-:W-:Y:S01]  /*2960*/  FADD.FTZ R48, R39, R48 ;  /* 0x0000003027307221 */ /* 0x000fe20000010000 */
[----:B------:R-:W-:Y:S01]  /*2970*/  FADD.FTZ R57, R52, R57 ;  /* 0x0000003934397221 */ /* 0x000fe20000010000 */
[----:B------:R-:W-:Y:S01]  /*2980*/  FADD.FTZ R52, R91, -UR28 ;  /* 0x8000001c5b347e21 */ /* 0x000fe20008010000 */
[----:B------:R-:W-:Y:S01]  /*2990*/  FADD.FTZ R51, R80, R51 ;  /* 0x0000003350337221 */ /* 0x000fe20000010000 */
[----:B------:R-:W-:Y:S01]  /*29a0*/  FADD.FTZ R48, R81, R48 ;  /* 0x0000003051307221 */ /* 0x000fe20000010000 */
[----:B------:R-:W-:Y:S01]  /*29b0*/  FFMA.FTZ R49, R92, R55, R53 ;  /* 0x000000375c317223 */ /* 0x000fe20000010035 */
[----:B------:R-:W-:Y:S01]  /*29c0*/  FFMA.FTZ R55, R55, R56, R54 ;  /* 0x0000003837377223 */ /* 0x000fe20000010036 */
[----:B------:R-:W-:Y:S01]  /*29d0*/  FADD.FTZ R51, R10, R51 ;  /* 0x000000330a337221 */ /* 0x000fe20000010000 */
[----:B------:R-:W-:Y:S01]  /*29e0*/  FADD.FTZ R48, R11, R48 ;  /* 0x000000300b307221 */ /* 0x000fe20000010000 */
[----:B------:R-:W-:Y:S01]  /*29f0*/  FMUL.FTZ R52, R52, UR29 ;  /* 0x0000001d34347c20 */ /* 0x000fe20008410000 */
[----:B------:R-:W-:Y:S01]  /*2a00*/  FMUL.FTZ R53, R93, R101 ;  /* 0x000000655d357220 */ /* 0x000fe20000410000 */
[----:B------:R-:W-:Y:S01]  /*2a10*/  FADD.FTZ R51, R44, R51 ;  /* 0x000000332c337221 */ /* 0x000fe20000010000 */
[----:B------:R-:W-:Y:S01]  /*2a20*/  FADD.FTZ R48, R45, R48 ;  /* 0x000000302d307221 */ /* 0x000fe20000010000 */
[----:B------:R-:W-:Y:S01]  /*2a30*/  FADD.FTZ R58, R57, R56 ;  /* 0x00000038393a7221 */ /* 0x000fe20000010000 */
[----:B------:R-:W-:Y:S01]  /*2a40*/  FFMA.FTZ R50, R93, R52, R50 ;  /* 0x000000345d327223 */ /* 0x000fe20000010032 */
[----:B------:R-:W-:Y:S01]  /*2a50*/  FADD.FTZ R51, R76, R51 ;  /* 0x000000334c337221 */ /* 0x000fe20000010000 */
[----:B------:R-:W-:Y:S01]  /*2a60*/  FFMA.FTZ R55, R52, R53, R55 ;  /* 0x0000003534377223 */ /* 0x000fe20000010037 */
[----:B------:R-:W-:Y:S01]  /*2a70*/  FADD.FTZ R48, R77, R48 ;  /* 0x000000304d307221 */ /* 0x000fe20000010000 */
[----:B------:R-:W-:Y:S01]  /*2a80*/  FADD.FTZ R52, R94, -UR28 ;  /* 0x8000001c5e347e21 */ /* 0x000fe20008010000 */
[----:B------:R-:W-:Y:S01]  /*2a90*/  FADD.FTZ R58, R53, R58 ;  /* 0x0000003a353a7221 */ /* 0x000fe20000010000 */
[----:B------:R-:W-:Y:S01]  /*2aa0*/  FADD.FTZ R51, R84, R51 ;  /* 0x0000003354337221 */ /* 0x000fe20000010000 */
[----:B------:R-:W-:Y:S01]  /*2ab0*/  FMUL.FTZ R53, R96, R100 ;  /* 0x0000006460357220 */ /* 0x000fe20000410000 */
[----:B------:R-:W-:Y:S01]  /*2ac0*/  FADD.FTZ R48, R85, R48 ;  /* 0x0000003055307221 */ /* 0x000fe20000010000 */
[----:B------:R-:W-:Y:S01]  /*2ad0*/  FMUL.FTZ R54, R52, UR29 ;  /* 0x0000001d34367c20 */ /* 0x000fe20008410000 */
[----:B------:R-:W-:Y:S01]  /*2ae0*/  FADD.FTZ R52, R95, -UR28 ;  /* 0x8000001c5f347e21 */ /* 0x000fe20008010000 */
[----:B------:R-:W-:Y:S01]  /*2af0*/  FADD.FTZ R51, R88, R51 ;  /* 0x0000003358337221 */ /* 0x000fe20000010000 */
[----:B------:R-:W-:Y:S01]  /*2b00*/  FADD.FTZ R57, R58, R53 ;  /* 0x000000353a397221 */ /* 0x000fe20000010000 */
[----:B------:R-:W-:Y:S01]  /*2b10*/  FADD.FTZ R48, R89, R48 ;  /* 0x0000003059307221 */ /* 0x000fe20000010000 */
        /* <DEDUP_REMOVED lines=12> */
.L_x_1267:
        /* <DEDUP_REMOVED lines=9> */
[C-C-:B------:R-:W-:Y:S01]  /*2c70*/  FFMA.FTZ R66, R101.reuse, R48, R99.reuse ;  /* 0x0000003065427223 */ /* 0x140fe20000010063 */
[--C-:B------:R-:W-:Y:S01]  /*2c80*/  FFMA.FTZ R62, R100, R71, R98.reuse ;  /* 0x00000047643e7223 */ /* 0x100fe20000010062 */
[--C-:B------:R-:W-:Y:S01]  /*2c90*/  FFMA.FTZ R51, R101, R58, R99.reuse ;  /* 0x0000003a65337223 */ /* 0x100fe20000010063 */
[----:B------:R-:W-:Y:S01]  /*2ca0*/  FMUL.FTZ R73, R68, -1.4426950216293334961 ;  /* 0xbfb8aa3b44497820 */ /* 0x000fe20000410000 */
[----:B------:R-:W-:Y:S01]  /*2cb0*/  FMUL.FTZ R74, R66, -1.4426950216293334961 ;  /* 0xbfb8aa3b424a7820 */ /* 0x000fe20000410000 */
[----:B------:R-:W-:Y:S01]  /*2cc0*/  FMUL.FTZ R57, R62, -1.4426950216293334961 ;  /* 0xbfb8aa3b3e397820 */ /* 0x000fe20000410000 */
[----:B------:R-:W-:Y:S01]  /*2cd0*/  FADD.FTZ R60, R17, -UR28 ;  /* 0x8000001c113c7e21 */ /* 0x000fe20008010000 */
[----:B------:R-:W-:Y:S01]  /*2ce0*/  FMUL.FTZ R56, R51, -1.4426950216293334961 ;  /* 0xbfb8aa3b33387820 */ /* 0x000fe20000410000 */
[----:B------:R-:W-:Y:S01]  /*2cf0*/  FADD.FTZ R59, R16, -UR28 ;  /* 0x8000001c103b7e21 */ /* 0x000fe20008010000 */
[----:B------:R-:W0:Y:S01]  /*2d00*/  MUFU.EX2 R73, R73 ;  /* 0x0000004900497308 */ /* 0x000e220000000800 */
[----:B------:R-:W-:Y:S01]  /*2d10*/  FADD.FTZ R63, R20, -UR28 ;  /* 0x8000001c143f7e21 */ /* 0x000fe20008010000 */
[----:B------:R-:W-:Y:S01]  /*2d20*/  FMUL.FTZ R60, R60, UR29 ;  /* 0x0000001d3c3c7c20 */ /* 0x000fe20008410000 */
[----:B------:R-:W-:Y:S01]  /*2d30*/  FMUL.FTZ R59, R59, UR29 ;  /* 0x0000001d3b3b7c20 */ /* 0x000fe20008410000 */
[----:B------:R-:W1:Y:S01]  /*2d40*/  MUFU.EX2 R74, R74 ;  /* 0x0000004a004a7308 */ /* 0x000e620000000800 */
[----:B------:R-:W-:Y:S01]  /*2d50*/  FMUL.FTZ R63, R63, UR29 ;  /* 0x0000001d3f3f7c20 */ /* 0x000fe20008410000 */
[----:B------:R-:W-:Y:S01]  /*2d60*/  FADD.FTZ R64, R21, -UR28 ;  /* 0x8000001c15407e21 */ /* 0x000fe20008010000 */
[--C-:B------:R-:W-:Y:S01]  /*2d70*/  FFMA.FTZ R50, R101, R60, R99.reuse ;  /* 0x0000003c65327223 */ /* 0x100fe20000010063 */
[----:B------:R-:W2:Y:S01]  /*2d80*/  MUFU.EX2 R57, R57 ;  /* 0x0000003900397308 */ /* 0x000ea20000000800 */
[C-C-:B------:R-:W-:Y:S01]  /*2d90*/  FFMA.FTZ R52, R100.reuse, R59, R98.reuse ;  /* 0x0000003b64347223 */ /* 0x140fe20000010062 */
[----:B------:R-:W-:Y:S01]  /*2da0*/  FFMA.FTZ R53, R100, R63, R98 ;  /* 0x0000003f64357223 */ /* 0x000fe20000010062 */
[----:B------:R-:W-:Y:S01]  /*2db0*/  FMUL.FTZ R64, R64, UR29 ;  /* 0x0000001d40407c20 */ /* 0x000fe20008410000 */
[----:B------:R-:W3:Y:S01]  /*2dc0*/  MUFU.EX2 R56, R56 ;  /* 0x0000003800387308 */ /* 0x000ee20000000800 */
[----:B------:R-:W-:Y:S01]  /*2dd0*/  FMUL.FTZ R70, R50, -1.4426950216293334961 ;  /* 0xbfb8aa3b32467820 */ /* 0x000fe20000410000 */
[----:B0-----:R-:W-:Y:S01]  /*2de0*/  FADD.FTZ R73, R73, 1 ;  /* 0x3f80000049497421 */ /* 0x001fe20000010000 */
[----:B------:R-:W-:Y:S01]  /*2df0*/  FADD.FTZ R67, R24, -UR28 ;  /* 0x8000001c18437e21 */ /* 0x000fe20008010000 */
[----:B------:R-:W-:Y:S01]  /*2e00*/  FMUL.FTZ R72, R52, -1.4426950216293334961 ;  /* 0xbfb8aa3b34487820 */ /* 0x000fe20000410000 */
[----:B------:R-:W-:Y:S01]  /*2e10*/  FMUL.FTZ R69, R53, -1.4426950216293334961 ;  /* 0xbfb8aa3b35457820 */ /* 0x000fe20000410000 */
[----:B-1----:R-:W-:Y:S01]  /*2e20*/  FADD.FTZ R74, R74, 1 ;  /* 0x3f8000004a4a7421 */ /* 0x002fe20000010000 */
[----:B------:R-:W-:Y:S01]  /*2e30*/  FFMA.FTZ R54, R101, R64, R99 ;  /* 0x0000004065367223 */ /* 0x000fe20000010063 */
[----:B------:R-:W0:Y:S01]  /*2e40*/  MUFU.RCP R73, R73 ;  /* 0x0000004900497308 */ /* 0x000e220000001000 */
[----:B------:R-:W-:Y:S01]  /*2e50*/  FMUL.FTZ R67, R67, UR29 ;  /* 0x0000001d43437c20 */ /* 0x000fe20008410000 */
[----:B--2---:R-:W-:Y:S01]  /*2e60*/  FADD.FTZ R57, R57, 1 ;  /* 0x3f80000039397421 */ /* 0x004fe20000010000 */
[----:B------:R-:W-:-:S02]  /*2e70*/  FMUL.FTZ R65, R54, -1.4426950216293334961 ;  /* 0xbfb8aa3b36417820 */ /* 0x000fc40000410000 */
[----:B------:R-:W-:Y:S01]  /*2e80*/  FFMA.FTZ R55, R100, R67, R98 ;  /* 0x0000004364377223 */ /* 0x000fe20000010062 */
[----:B---3--:R-:W-:Y:S02]  /*2e90*/  FADD.FTZ R56, R56, 1 ;  /* 0x3f80000038387421 */ /* 0x008fe40000010000 */
[----:B------:R-:W1:Y:S01]  /*2ea0*/  MUFU.EX2 R70, R70 ;  /* 0x0000004600467308 */ /* 0x000e620000000800 */
[----:B------:R-:W-:-:S03]  /*2eb0*/  FMUL.FTZ R61, R55, -1.4426950216293334961 ;  /* 0xbfb8aa3b373d7820 */ /* 0x000fc60000410000 */
[----:B------:R-:W2:Y:S01]  /*2ec0*/  MUFU.RCP R74, R74 ;  /* 0x0000004a004a7308 */ /* 0x000ea20000001000 */
[----:B0-----:R-:W-:-:S07]  /*2ed0*/  FADD.FTZ R75, -R73, 1 ;  /* 0x3f800000494b7421 */ /* 0x001fce0000010100 */
[----:B------:R-:W0:Y:S01]  /*2ee0*/  MUFU.EX2 R72, R72 ;  /* 0x0000004800487308 */ /* 0x000e220000000800 */
[----:B-1----:R-:W-:Y:S01]  /*2ef0*/  FADD.FTZ R70, R70, 1 ;  /* 0x3f80000046467421 */ /* 0x002fe20000010000 */
[----:B------:R-:W-:Y:S02]  /*2f00*/  FFMA.FTZ R103, R68, R75, 1 ;  /* 0x3f80000044677423 */ /* 0x000fe4000001004b */
[----:B------:R-:W1:Y:S01]  /*2f10*/  MUFU.EX2 R69, R69 ;  /* 0x0000004500457308 */ /* 0x000e620000000800 */
[----:B------:R-:W-:-:S03]  /*2f20*/  FMUL.FTZ R68, R2, R73 ;  /* 0x0000004902447220 */ /* 0x000fc60000410000 */
[----:B------:R-:W3:Y:S01]  /*2f30*/  MUFU.RCP R57, R57 ;  /* 0x0000003900397308 */ /* 0x000ee20000001000 */
[----:B------:R-:W-:Y:S01]  /*2f40*/  FMUL.FTZ R68, R68, R103 ;  /* 0x0000006744447220 */ /* 0x000fe20000410000 */
[----:B--2---:R-:W-:Y:S01]  /*2f50*/  FADD.FTZ R73, -R74, 1 ;  /* 0x3f8000004a497421 */ /* 0x004fe20000010100 */
[----:B0-----:R-:W-:-:S03]  /*2f60*/  FADD.FTZ R75, R72, 1 ;  /* 0x3f800000484b7421 */ /* 0x001fc60000010000 */
[----:B------:R-:W-:Y:S02]  /*2f70*/  FFMA.FTZ R66, R66, R73, 1 ;  /* 0x3f80000042427423 */ /* 0x000fe40000010049 */
[----:B------:R-:W0:Y:S01]  /*2f80*/  MUFU.EX2 R65, R65 ;  /* 0x0000004100417308 */ /* 0x000e220000000800 */
[----:B------:R-:W-:Y:S01]  /*2f90*/  FMUL.FTZ R73, R3, R74 ;  /* 0x0000004a03497220 */ /* 0x000fe20000410000 */
[----:B-1----:R-:W-:Y:S02]  /*2fa0*/  FADD.FTZ R69, R69, 1 ;  /* 0x3f80000045457421 */ /* 0x002fe40000010000 */
[----:B------:R-:W1:Y:S01]  /*2fb0*/  MUFU.RCP R56, R56 ;  /* 0x0000003800387308 */ /* 0x000e620000001000 */
[----:B------:R-:W-:Y:S01]  /*2fc0*/  FMUL.FTZ R73, R73, R66 ;  /* 0x0000004249497220 */ /* 0x000fe20000410000 */
[----:B---3--:R-:W-:-:S06]  /*2fd0*/  FMUL.FTZ R102, R14, R57 ;  /* 0x000000390e667220 */ /* 0x008fcc0000410000 */
[----:B------:R-:W2:Y:S01]  /*2fe0*/  MUFU.EX2 R61, R61 ;  /* 0x0000003d003d7308 */ /* 0x000ea20000000800 */
[----:B0-----:R-:W-:Y:S01]  /*2ff0*/  FADD.FTZ R104, R65, 1 ;  /* 0x3f80000041687421 */ /* 0x001fe20000010000 */
[----:B------:R-:W-:Y:S02]  /*3000*/  FADD.FTZ R65, -R57, 1 ;  /* 0x3f80000039417421 */ /* 0x000fe40000010100 */
[----:B------:R0:W3:Y:S02]  /*3010*/  MUFU.RCP R72, R70 ;  /* 0x0000004600487308 */ /* 0x0000e40000001000 */
[----:B------:R-:W-:Y:S01]  /*3020*/  FFMA.FTZ R65, R62, R65, 1 ;  /* 0x3f8000003e417423 */ /* 0x000fe20000010041 */
[----:B-1----:R-:W-:-:S03]  /*3030*/  FADD.FTZ R62, -R56, 1 ;  /* 0x3f800000383e7421 */ /* 0x002fc60000010100 */
[----:B------:R-:W-:Y:S02]  /*3040*/  FMUL.FTZ R102, R102, R65 ;  /* 0x0000004166667220 */ /* 0x000fe40000410000 */
[----:B------:R-:W1:Y:S01]  /*3050*/  MUFU.RCP R75, R75 ;  /* 0x0000004b004b7308 */ /* 0x000e620000001000 */
[----:B0-----:R-:W-:Y:S01]  /*3060*/  FMUL.FTZ R70, R15, R56 ;  /* 0x000000380f467220 */ /* 0x001fe20000410000 */
[----:B--2---:R-:W-:Y:S01]  /*3070*/  FADD.FTZ R66, R61, 1 ;  /* 0x3f8000003d427421 */ /* 0x004fe20000010000 */
[----:B------:R-:W-:-:S04]  /*3080*/  FFMA.FTZ R61, R51, R62, 1 ;  /* 0x3f800000333d7423 */ /* 0x000fc8000001003e */
[----:B------:R-:W-:Y:S01]  /*3090*/  FMUL.FTZ R70, R70, R61 ;  /* 0x0000003d46467220 */ /* 0x000fe20000410000 */
[----:B------:R-:W0:Y:S01]  /*30a0*/  MUFU.RCP R69, R69 ;  /* 0x0000004500457308 */ /* 0x000e220000001000 */
[----:B---3--:R-:W-:Y:S01]  /*30b0*/  FADD.FTZ R65, -R72, 1 ;  /* 0x3f80000048417421 */ /* 0x008fe20000010100 */
[----:B------:R-:W-:-:S03]  /*30c0*/  FMUL.FTZ R72, R19, R72 ;  /* 0x0000004813487220 */ /* 0x000fc60000410000 */
[----:B------:R-:W-:-:S03]  /*30d0*/  FFMA.FTZ R65, R50, R65, 1 ;  /* 0x3f80000032417423 */ /* 0x000fc60000010041 */
[----:B------:R-:W2:Y:S01]  /*30e0*/  MUFU.RCP R104, R104 ;  /* 0x0000006800687308 */ /* 0x000ea20000001000 */
[----:B-1----:R-:W-:Y:S01]  /*30f0*/  FADD.FTZ R57, -R75, 1 ;  /* 0x3f8000004b397421 */ /* 0x002fe20000010100 */
[----:B------:R-:W-:Y:S01]  /*3100*/  FMUL.FTZ R65, R72, R65 ;  /* 0x0000004148417220 */ /* 0x000fe20000410000 */
[----:B------:R-:W-:Y:S02]  /*3110*/  FMUL.FTZ R75, R18, R75 ;  /* 0x0000004b124b7220 */ /* 0x000fe40000410000 */
[----:B------:R-:W-:-:S03]  /*3120*/  FFMA.FTZ R62, R52, R57, 1 ;  /* 0x3f800000343e7423 */ /* 0x000fc60000010039 */
[----:B------:R1:W3:Y:S01]  /*3130*/  MUFU.RCP R51, R66 ;  /* 0x0000004200337308 */ /* 0x0002e20000001000 */
[----:B0-----:R-:W-:Y:S01]  /*3140*/  FADD.FTZ R50, -R69, 1 ;  /* 0x3f80000045327421 */ /* 0x001fe20000010100 */
[----:B------:R-:W-:-:S03]  /*3150*/  FMUL.FTZ R62, R75, R62 ;  /* 0x0000003e4b3e7220 */ /* 0x000fc60000410000 */
[----:B------:R-:W-:Y:S01]  /*3160*/  FFMA.FTZ R53, R53, R50, 1 ;  /* 0x3f80000035357423 */ /* 0x000fe20000010032 */
[----:B------:R-:W-:Y:S01]  /*3170*/  FADD.FTZ R50, R25, -UR28 ;  /* 0x8000001c19327e21 */ /* 0x000fe20008010000 */
[----:B-1----:R-:W-:Y:S01]  /*3180*/  FMUL.FTZ R66, R22, R69 ;  /* 0x0000004516427220 */ /* 0x002fe20000410000 */
[----:B--2---:R-:W-:Y:S02]  /*3190*/  FADD.FTZ R57, -R104, 1 ;  /* 0x3f80000068397421 */ /* 0x004fe40000010100 */
[----:B------:R-:W-:Y:S01]  /*31a0*/  FMUL.FTZ R72, R50, UR29 ;  /* 0x0000001d32487c20 */ /* 0x000fe20008410000 */
[----:B------:R-:W-:Y:S01]  /*31b0*/  FMUL.FTZ R69, R23, R104 ;  /* 0x0000006817457220 */ /* 0x000fe20000410000 */
[----:B------:R-:W-:Y:S01]  /*31c0*/  FMUL.FTZ R66, R66, R53 ;  /* 0x0000003542427220 */ /* 0x000fe20000410000 */
[----:B------:R-:W-:Y:S01]  /*31d0*/  FFMA.FTZ R54, R54, R57, 1 ;  /* 0x3f80000036367423 */ /* 0x000fe20000010039 */
[----:B------:R-:W-:Y:S01]  /*31e0*/  FADD.FTZ R57, R28, -UR28 ;  /* 0x8000001c1c397e21 */ /* 0x000fe20008010000 */
[--C-:B------:R-:W-:Y:S01]  /*31f0*/  FFMA.FTZ R56, R101, R72, R99.reuse ;  /* 0x0000004865387223 */ /* 0x100fe20000010063 */
[----:B------:R-:W-:Y:S01]  /*3200*/  FADD.FTZ R50, R29, -UR28 ;  /* 0x8000001c1d327e21 */ /* 0x000fe20008010000 */
[----:B---3--:R-:W-:Y:S01]  /*3210*/  FADD.FTZ R74, -R51, 1 ;  /* 0x3f800000334a7421 */ /* 0x008fe20000010100 */
[----:B------:R-:W-:Y:S01]  /*3220*/  FMUL.FTZ R57, R57, UR29 ;  /* 0x0000001d39397c20 */ /* 0x000fe20008410000 */
[----:B------:R-:W-:Y:S01]  /*3230*/  FMUL.FTZ R105, R56, -1.4426950216293334961 ;  /* 0xbfb8aa3b38697820 */ /* 0x000fe20000410000 */
[----:B------:R-:W-:Y:S01]  /*3240*/  FMUL.FTZ R69, R69, R54 ;  /* 0x0000003645457220 */ /* 0x000fe20000410000 */
[----:B------:R-:W-:Y:S01]  /*3250*/  FFMA.FTZ R74, R55, R74, 1 ;  /* 0x3f800000374a7423 */ /* 0x000fe2000001004a */
[----:B------:R-:W-:Y:S01]  /*3260*/  FADD.FTZ R55, R32, -UR28 ;  /* 0x8000001c20377e21 */ /* 0x000fe20008010000 */
[--C-:B------:R-:W-:Y:S01]  /*3270*/  FFMA.FTZ R53, R100, R57, R98.reuse ;  /* 0x0000003964357223 */ /* 0x100fe20000010062 */
[----:B------:R-:W-:Y:S01]  /*3280*/  FMUL.FTZ R54, R50, UR29 ;  /* 0x0000001d32367c20 */ /* 0x000fe20008410000 */
[----:B------:R0:W1:Y:S01]  /*3290*/  MUFU.EX2 R104, R105 ;  /* 0x0000006900687308 */ /* 0x0000620000000800 */
[----:B------:R-:W-:Y:S01]  /*32a0*/  FMUL.FTZ R55, R55, UR29 ;  /* 0x0000001d37377c20 */ /* 0x000fe20008410000 */
[----:B------:R-:W-:Y:S01]  /*32b0*/  FMUL.FTZ R106, R53, -1.4426950216293334961 ;  /* 0xbfb8aa3b356a7820 */ /* 0x000fe20000410000 */
[----:B------:R-:W-:Y:S01]  /*32c0*/  FFMA.FTZ R50, R101, R54, R99 ;  /* 0x0000003665327223 */ /* 0x000fe20000010063 */
[----:B------:R-:W-:Y:S01]  /*32d0*/  FMUL.FTZ R51, R26, R51 ;  /* 0x000000331a337220 */ /* 0x000fe20000410000 */
[----:B------:R-:W-:Y:S01]  /*32e0*/  FFMA.FTZ R52, R100, R55, R98 ;  /* 0x0000003764347223 */ /* 0x000fe20000010062 */
[----:B------:R-:W2:Y:S01]  /*32f0*/  MUFU.EX2 R75, R106 ;  /* 0x0000006a004b7308 */ /* 0x000ea20000000800 */
[----:B------:R-:W-:Y:S01]  /*3300*/  FMUL.FTZ R103, R50, -1.4426950216293334961 ;  /* 0xbfb8aa3b32677820 */ /* 0x000fe20000410000 */
[----:B------:R-:W-:Y:S01]  /*3310*/  FMUL.FTZ R74, R51, R74 ;  /* 0x0000004a334a7220 */ /* 0x000fe20000410000 */
[----:B------:R-:W-:Y:S01]  /*3320*/  FMUL.FTZ R61, R52, -1.4426950216293334961 ;  /* 0xbfb8aa3b343d7820 */ /* 0x000fe20000410000 */
[----:B0-----:R-:W-:-:S03]  /*3330*/  FADD.FTZ R105, RZ, R68 ;  /* 0x00000044ff697221 */ /* 0x001fc60000010000 */
[----:B------:R-:W0:Y:S01]  /*3340*/  MUFU.EX2 R103, R103 ;  /* 0x0000006700677308 */ /* 0x000e220000000800 */
[----:B-1----:R-:W-:Y:S01]  /*3350*/  FADD.FTZ R104, R104, 1 ;  /* 0x3f80000068687421 */ /* 0x002fe20000010000 */
[----:B------:R-:W-:Y:S02]  /*3360*/  FADD.FTZ R105, R105, R102 ;  /* 0x0000006669697221 */ /* 0x000fe40000010000 */
[----:B------:R-:W1:Y:S02]  /*3370*/  MUFU.EX2 R61, R61 ;  /* 0x0000003d003d7308 */ /* 0x000e640000000800 */
[----:B------:R-:W-:Y:S01]  /*3380*/  FADD.FTZ R105, R105, R62 ;  /* 0x0000003e69697221 */ /* 0x000fe20000010000 */
[----:B--2---:R-:W-:Y:S01]  /*3390*/  FADD.FTZ R75, R75, 1 ;  /* 0x3f8000004b4b7421 */ /* 0x004fe20000010000 */
[----:B------:R-:W2:Y:S02]  /*33a0*/  MUFU.RCP R104, R104 ;  /* 0x0000006800687308 */ /* 0x000ea40000001000 */
[----:B------:R-:W-:Y:S01]  /*33b0*/  FADD.FTZ R105, R105, R66 ;  /* 0x0000004269697221 */ /* 0x000fe20000010000 */
[----:B0-----:R-:W-:-:S05]  /*33c0*/  FADD.FTZ R106, R103, 1 ;  /* 0x3f800000676a7421 */ /* 0x001fca0000010000 */
[----:B------:R-:W0:Y:S01]  /*33d0*/  MUFU.RCP R75, R75 ;  /* 0x0000004b004b7308 */ /* 0x000e220000001000 */
[----:B-1----:R-:W-:-:S07]  /*33e0*/  FADD.FTZ R51, R61, 1 ;  /* 0x3f8000003d337421 */ /* 0x002fce0000010000 */
[----:B------:R-:W1:Y:S01]  /*33f0*/  MUFU.RCP R51, R51 ;  /* 0x0000003300337308 */ /* 0x000e620000001000 */
[----:B--2---:R-:W-:Y:S01]  /*3400*/  FADD.FTZ R103, -R104, 1 ;  /* 0x3f80000068677421 */ /* 0x004fe20000010100 */
[----:B------:R-:W-:-:S03]  /*3410*/  FMUL.FTZ R104, R27, R104 ;  /* 0x000000681b687220 */ /* 0x000fc60000410000 */
[----:B------:R-:W-:-:S03]  /*3420*/  FFMA.FTZ R103, R56, R103, 1 ;  /* 0x3f80000038677423 */ /* 0x000fc60000010067 */
[----:B------:R-:W2:Y:S01]  /*3430*/  MUFU.RCP R106, R106 ;  /* 0x0000006a006a7308 */ /* 0x000ea20000001000 */
[----:B0-----:R-:W-:Y:S01]  /*3440*/  FADD.FTZ R56, -R75, 1 ;  /* 0x3f8000004b387421 */ /* 0x001fe20000010100 */
[----:B------:R-:W-:-:S03]  /*3450*/  FMUL.FTZ R103, R104, R103 ;  /* 0x0000006768677220 */ /* 0x000fc60000410000 */
[----:B------:R-:W-:Y:S01]  /*3460*/  FFMA.FTZ R56, R53, R56, 1 ;  /* 0x3f80000035387423 */ /* 0x000fe20000010038 */
[----:B------:R-:W-:Y:S01]  /*3470*/  FMUL.FTZ R53, R30, R75 ;  /* 0x0000004b1e357220 */ /* 0x000fe20000410000 */
[----:B-1----:R-:W-:Y:S01]  /*3480*/  FADD.FTZ R75, -R51, 1 ;  /* 0x3f800000334b7421 */ /* 0x002fe20000010100 */
[----:B------:R-:W-:Y:S02]  /*3490*/  FMUL.FTZ R51, R34, R51 ;  /* 0x0000003322337220 */ /* 0x000fe40000410000 */
[----:B------:R-:W-:Y:S01]  /*34a0*/  FMUL.FTZ R53, R53, R56 ;  /* 0x0000003835357220 */ /* 0x000fe20000410000 */
[----:B------:R-:W-:Y:S01]  /*34b0*/  FFMA.FTZ R52, R52, R75, 1 ;  /* 0x3f80000034347423 */ /* 0x000fe2000001004b */
[----:B------:R-:W-:Y:S01]  /*34c0*/  FMUL.FTZ R75, R101, R73 ;  /* 0x00000049654b7220 */ /* 0x000fe20000410000 */
[----:B--2---:R-:W-:Y:S02]  /*34d0*/  FADD.FTZ R61, -R106, 1 ;  /* 0x3f8000006a3d7421 */ /* 0x004fe40000010100 */
[----:B------:R-:W-:Y:S01]  /*34e0*/  FMUL.FTZ R51, R51, R52 ;  /* 0x0000003433337220 */ /* 0x000fe20000410000 */
[----:B------:R-:W-:Y:S01]  /*34f0*/  FMUL.FTZ R52, R100, R68 ;  /* 0x0000004464347220 */ /* 0x000fe20000410000 */
[----:B------:R-:W-:Y:S01]  /*3500*/  FFMA.FTZ R61, R50, R61, 1 ;  /* 0x3f800000323d7423 */ /* 0x000fe2000001003d */
[----:B------:R-:W-:-:S02]  /*3510*/  FMUL.FTZ R50, R31, R106 ;  /* 0x0000006a1f327220 */ /* 0x000fc40000410000 */
[----:B------:R-:W-:Y:S01]  /*3520*/  FADD.FTZ R56, RZ, R52 ;  /* 0x00000034ff387221 */ /* 0x000fe20000010000 */
[C---:B------:R-:W-:Y:S01]  /*3530*/  FFMA.FTZ R106, R49.reuse, R68, RZ ;  /* 0x00000044316a7223 */ /* 0x040fe200000100ff */
[----:B------:R-:W-:Y:S01]  /*3540*/  FMUL.FTZ R50, R50, R61 ;  /* 0x0000003d32327220 */ /* 0x000fe20000410000 */
[----:B------:R-:W-:Y:S01]  /*3550*/  FFMA.FTZ R61, R49, R52, RZ ;  /* 0x00000034313d7223 */ /* 0x000fe200000100ff */
[----:B------:R-:W-:Y:S01]  /*3560*/  FADD.FTZ R52, R33, -UR28 ;  /* 0x8000001c21347e21 */ /* 0x000fe20008010000 */
[-C--:B------:R-:W-:Y:S01]  /*3570*/  FFMA.FTZ R68, R71, R102.reuse, R106 ;  /* 0x0000006647447223 */ /* 0x080fe2000001006a */
[----:B------:R-:W-:Y:S01]  /*3580*/  FMUL.FTZ R102, R100, R102 ;  /* 0x0000006664667220 */ /* 0x000fe20000410000 */
[----:B------:R-:W-:Y:S01]  /*3590*/  FFMA.FTZ R61, R48, R75, R61 ;  /* 0x0000004b303d7223 */ /* 0x000fe2000001003d */
[----:B------:R-:W-:Y:S01]  /*35a0*/  FMUL.FTZ R52, R52, UR29 ;  /* 0x0000001d34347c20 */ /* 0x000fe20008410000 */
[----:B------:R-:W-:Y:S01]  /*35b0*/  FADD.FTZ R75, R75, R56 ;  /* 0x000000384b4b7221 */ /* 0x000fe20000010000 */
[----:B------:R-:W-:Y:S01]  /*35c0*/  FFMA.FTZ R48, R48, R73, RZ ;  /* 0x0000004930307223 */ /* 0x000fe200000100ff */
[----:B------:R-:W-:Y:S01]  /*35d0*/  FFMA.FTZ R71, R71, R102, R61 ;  /* 0x0000006647477223 */ /* 0x000fe2000001003d */
[----:B------:R-:W-:Y:S01]  /*35e0*/  FFMA.FTZ R56, R101, R52, R99 ;  /* 0x0000003465387223 */ /* 0x000fe20000010063 */
[----:B------:R-:W-:Y:S01]  /*35f0*/  FADD.FTZ R75, R75, R102 ;  /* 0x000000664b4b7221 */ /* 0x000fe20000010000 */
[----:B------:R-:W-:Y:S01]  /*3600*/  FADD.FTZ R73, RZ, R73 ;  /* 0x00000049ff497221 */ /* 0x000fe20000010000 */
[-C--:B------:R-:W-:Y:S01]  /*3610*/  FFMA.FTZ R68, R59, R62.reuse, R68 ;  /* 0x0000003e3b447223 */ /* 0x080fe20000010044 */
[----:B------:R-:W-:Y:S01]  /*3620*/  FMUL.FTZ R107, R56, -1.4426950216293334961 ;  /* 0xbfb8aa3b386b7820 */ /* 0x000fe20000410000 */
[----:B------:R-:W-:-:S02]  /*3630*/  FMUL.FTZ R62, R100, R62 ;  /* 0x0000003e643e7220 */ /* 0x000fc40000410000 */
[-C--:B------:R-:W-:Y:S01]  /*3640*/  FFMA.FTZ R68, R63, R66.reuse, R68 ;  /* 0x000000423f447223 */ /* 0x080fe20000010044 */
[----:B------:R-:W-:Y:S02]  /*3650*/  FMUL.FTZ R66, R100, R66 ;  /* 0x0000004264427220 */ /* 0x000fe40000410000 */
[----:B------:R-:W0:Y:S01]  /*3660*/  MUFU.EX2 R107, R107 ;  /* 0x0000006b006b7308 */ /* 0x000e220000000800 */
[----:B------:R-:W-:-:S04]  /*3670*/  FFMA.FTZ R68, R67, R74, R68 ;  /* 0x0000004a43447223 */ /* 0x000fc80000010044 */
[----:B------:R-:W-:-:S04]  /*3680*/  FFMA.FTZ R68, R57, R53, R68 ;  /* 0x0000003539447223 */ /* 0x000fc80000010044 */
[----:B------:R-:W-:Y:S01]  /*3690*/  FFMA.FTZ R68, R55, R51, R68 ;  /* 0x0000003337447223 */ /* 0x000fe20000010044 */
[----:B0-----:R-:W-:-:S06]  /*36a0*/  FADD.FTZ R104, R107, 1 ;  /* 0x3f8000006b687421 */ /* 0x001fcc0000010000 */
[----:B------:R-:W0:Y:S02]  /*36b0*/  MUFU.RCP R104, R104 ;  /* 0x0000006800687308 */ /* 0x000e240000001000 */
[----:B0-----:R-:W-:-:S04]  /*36c0*/  FADD.FTZ R49, -R104, 1 ;  /* 0x3f80000068317421 */ /* 0x001fc80000010100 */
[----:B------:R-:W-:Y:S01]  /*36d0*/  FFMA.FTZ R49, R56, R49, 1 ;  /* 0x3f80000038317423 */ /* 0x000fe20000010031 */
[----:B------:R-:W-:Y:S01]  /*36e0*/  FMUL.FTZ R56, R35, R104 ;  /* 0x0000006823387220 */ /* 0x000fe20000410000 */
[----:B------:R-:W-:Y:S01]  /*36f0*/  FADD.FTZ R104, R73, R70 ;  /* 0x0000004649687221 */ /* 0x000fe20000010000 */
[-C--:B------:R-:W-:Y:S01]  /*3700*/  FFMA.FTZ R73, R58, R70.reuse, R48 ;  /* 0x000000463a497223 */ /* 0x080fe20000010030 */
[----:B------:R-:W-:Y:S01]  /*3710*/  FMUL.FTZ R70, R101, R70 ;  /* 0x0000004665467220 */ /* 0x000fe20000410000 */
[----:B------:R-:W-:Y:S01]  /*3720*/  FMUL.FTZ R56, R56, R49 ;  /* 0x0000003138387220 */ /* 0x000fe20000410000 */
[----:B------:R-:W-:Y:S01]  /*3730*/  FADD.FTZ R49, R36, -UR28 ;  /* 0x8000001c24317e21 */ /* 0x000fe20008010000 */
[----:B------:R-:W-:Y:S01]  /*3740*/  FADD.FTZ R104, R104, R65 ;  /* 0x0000004168687221 */ /* 0x000fe20000010000 */
[----:B------:R-:W-:Y:S01]  /*3750*/  FFMA.FTZ R71, R58, R70, R71 ;  /* 0x000000463a477223 */ /* 0x000fe20000010047 */
[----:B------:R-:W-:Y:S01]  /*3760*/  FADD.FTZ R58, R37, -UR28 ;  /* 0x8000001c253a7e21 */ /* 0x000fe20008010000 */
[----:B------:R-:W-:Y:S01]  /*3770*/  FMUL.FTZ R49, R49, UR29 ;  /* 0x0000001d31317c20 */ /* 0x000fe20008410000 */
[----:B------:R-:W-:Y:S01]  /*3780*/  FADD.FTZ R75, R70, R75 ;  /* 0x0000004b464b7221 */ /* 0x000fe20000010000 */
[----:B------:R-:W-:Y:S01]  /*3790*/  FFMA.FTZ R70, R59, R62, R71 ;  /* 0x0000003e3b467223 */ /* 0x000fe20000010047 */
[----:B------:R-:W-:Y:S01]  /*37a0*/  FMUL.FTZ R58, R58, UR29 ;  /* 0x0000001d3a3a7c20 */ /* 0x000fe20008410000 */
[----:B------:R-:W-:Y:S01]  /*37b0*/  FFMA.FTZ R61, R100, R49, R98 ;  /* 0x00000031643d7223 */ /* 0x000fe20000010062 */
[----:B------:R-:W-:Y:S01]  /*37c0*/  FADD.FTZ R75, R75, R62 ;  /* 0x0000003e4b4b7221 */ /* 0x000fe20000010000 */
[-C--:B------:R-:W-:Y:S01]  /*37d0*/  FFMA.FTZ R73, R60, R65.reuse, R73 ;  /* 0x000000413c497223 */ /* 0x080fe20000010049 */
[----:B------:R-:W-:Y:S01]  /*37e0*/  FMUL.FTZ R65, R101, R65 ;  /* 0x0000004165417220 */ /* 0x000fe20000410000 */
[----:B------:R-:W-:Y:S01]  /*37f0*/  FMUL.FTZ R102, R61, -1.4426950216293334961 ;  /* 0xbfb8aa3b3d667820 */ /* 0x000fe20000410000 */
[----:B------:R-:W-:Y:S01]  /*3800*/  FADD.FTZ R104, R104, R69 ;  /* 0x0000004568687221 */ /* 0x000fe20000010000 */
[----:B------:R-:W-:Y:S01]  /*3810*/  FFMA.FTZ R73, R64, R69, R73 ;  /* 0x0000004540497223 */ /* 0x000fe20000010049 */
[----:B------:R-:W-:Y:S01]  /*3820*/  FFMA.FTZ R71, R60, R65, R70 ;  /* 0x000000413c477223 */ /* 0x000fe20000010046 */
[----:B------:R-:W-:Y:S01]  /*3830*/  FADD.FTZ R75, R65, R75 ;  /* 0x0000004b414b7221 */ /* 0x000fe20000010000 */
[----:B------:R-:W-:Y:S01]  /*3840*/  FMUL.FTZ R69, R101, R69 ;  /* 0x0000004565457220 */ /* 0x000fe20000410000 */
[----:B------:R-:W0:Y:S01]  /*3850*/  MUFU.EX2 R102, R102 ;  /* 0x0000006600667308 */ /* 0x000e220000000800 */
[----:B------:R-:W-:Y:S01]  /*3860*/  FFMA.FTZ R70, R63, R66, R71 ;  /* 0x000000423f467223 */ /* 0x000fe20000010047 */
[----:B------:R-:W-:Y:S01]  /*3870*/  FADD.FTZ R75, R75, R66 ;  /* 0x000000424b4b7221 */ /* 0x000fe20000010000 */
[----:B------:R-:W-:-:S02]  /*3880*/  FFMA.FTZ R73, R72, R103, R73 ;  /* 0x0000006748497223 */ /* 0x000fc40000010049 */
[----:B------:R-:W-:Y:S01]  /*3890*/  FFMA.FTZ R71, R64, R69, R70 ;  /* 0x0000004540477223 */ /* 0x000fe20000010046 */
[----:B------:R-:W-:Y:S01]  /*38a0*/  FADD.FTZ R75, R69, R75 ;  /* 0x0000004b454b7221 */ /* 0x000fe20000010000 */
[----:B------:R-:W-:Y:S01]  /*38b0*/  FADD.FTZ R70, R105, R74 ;  /* 0x0000004a69467221 */ /* 0x000fe20000010000 */
[----:B------:R-:W-:Y:S01]  /*38c0*/  FMUL.FTZ R74, R100, R74 ;  /* 0x0000004a644a7220 */ /* 0x000fe20000410000 */
[----:B------:R-:W-:Y:S02]  /*38d0*/  FFMA.FTZ R73, R54, R50, R73 ;  /* 0x0000003236497223 */ /* 0x000fe40000010049 */
[----:B------:R-:W-:Y:S01]  /*38e0*/  FADD.FTZ R70, R70, R53 ;  /* 0x0000003546467221 */ /* 0x000fe20000010000 */
[----:B------:R-:W-:Y:S01]  /*38f0*/  FADD.FTZ R75, R75, R74 ;  /* 0x0000004a4b4b7221 */ /* 0x000fe20000010000 */
[----:B------:R-:W-:Y:S01]  /*3900*/  FMUL.FTZ R53, R100, R53 ;  /* 0x0000003564357220 */ /* 0x000fe20000410000 */
[----:B0-----:R-:W-:Y:S01]  /*3910*/  FADD.FTZ R107, R102, 1 ;  /* 0x3f800000666b7421 */ /* 0x001fe20000010000 */
[----:B------:R-:W-:-:S05]  /*3920*/  FFMA.FTZ R73, R52, R56, R73 ;  /* 0x0000003834497223 */ /* 0x000fca0000010049 */
        /* <DEDUP_REMOVED lines=45> */
[----:B0-----:R-:W-:Y:S01]  /*3c00*/  FADD.FTZ R107, R102, 1 ;  /* 0x3f800000666b7421 */ /* 0x001fe20000010000 */
[----:B------:R-:W-:Y:S01]  /*3c10*/  FFMA.FTZ R102, R67, R74, R71 ;  /* 0x0000004a43667223 */ /* 0x000fe20000010047 */
[----:B------:R-:W-:Y:S01]  /*3c20*/  FADD.FTZ R71, R104, R103 ;  /* 0x0000006768477221 */ /* 0x000fe20000010000 */
[----:B------:R-:W-:-:S03]  /*3c30*/  FMUL.FTZ R103, R101, R103 ;  /* 0x0000006765677220 */ /* 0x000fc60000410000 */
[----:B------:R-:W0:Y:S01]  /*3c40*/  MUFU.RCP R107, R107 ;  /* 0x0000006b006b7308 */ /* 0x000e220000001000 */
[----:B------:R-:W-:Y:S01]  /*3c50*/  FFMA.FTZ R72, R72, R103, R102 ;  /* 0x0000006748487223 */ /* 0x000fe20000010066 */
[----:B------:R-:W-:Y:S01]  /*3c60*/  FADD.FTZ R102, R43, -UR28 ;  /* 0x8000001c2b667e21 */ /* 0x000fe20008010000 */
[----:B------:R-:W-:Y:S01]  /*3c70*/  FADD.FTZ R75, R103, R75 ;  /* 0x0000004b674b7221 */ /* 0x000fe20000010000 */
[----:B------:R-:W-:Y:S01]  /*3c80*/  FADD.FTZ R71, R71, R50 ;  /* 0x0000003247477221 */ /* 0x000fe20000010000 */
[----:B------:R-:W-:Y:S01]  /*3c90*/  FFMA.FTZ R57, R57, R53, R72 ;  /* 0x0000003539397223 */ /* 0x000fe20000010048 */
[----:B------:R-:W-:Y:S01]  /*3ca0*/  FMUL.FTZ R102, R102, UR29 ;  /* 0x0000001d66667c20 */ /* 0x000fe20008410000 */
[----:B------:R-:W-:Y:S01]  /*3cb0*/  FADD.FTZ R75, R75, R53 ;  /* 0x000000354b4b7221 */ /* 0x000fe20000010000 */
[C---:B------:R-:W-:Y:S02]  /*3cc0*/  FMUL.FTZ R50, R101.reuse, R50 ;  /* 0x0000003265327220 */ /* 0x040fe40000410000 */
[----:B------:R-:W-:-:S02]  /*3cd0*/  FFMA.FTZ R103, R101, R102, R99 ;  /* 0x0000006665677223 */ /* 0x000fc40000010063 */
[----:B------:R-:W-:Y:S01]  /*3ce0*/  FFMA.FTZ R54, R54, R50, R57 ;  /* 0x0000003236367223 */ /* 0x000fe20000010039 */
[----:B------:R-:W-:Y:S01]  /*3cf0*/  FADD.FTZ R75, R50, R75 ;  /* 0x0000004b324b7221 */ /* 0x000fe20000010000 */
[----:B------:R-:W-:Y:S01]  /*3d00*/  FADD.FTZ R57, R70, R51 ;  /* 0x0000003346397221 */ /* 0x000fe20000010000 */
[----:B------:R-:W-:Y:S01]  /*3d10*/  FMUL.FTZ R51, R100, R51 ;  /* 0x0000003364337220 */ /* 0x000fe20000410000 */
[----:B0-----:R-:W-:-:S03]  /*3d20*/  FADD.FTZ R64, -R107, 1 ;  /* 0x3f8000006b407421 */ /* 0x001fc60000010100 */
[----:B------:R-:W-:Y:S01]  /*3d30*/  FFMA.FTZ R55, R55, R51, R54 ;  /* 0x0000003337377223 */ /* 0x000fe20000010036 */
[----:B------:R-:W-:Y:S01]  /*3d40*/  FADD.FTZ R75, R75, R51 ;  /* 0x000000334b4b7221 */ /* 0x000fe20000010000 */
[----:B------:R-:W-:Y:S01]  /*3d50*/  FADD.FTZ R54, R71, R56 ;  /* 0x0000003847367221 */ /* 0x000fe20000010000 */
[----:B------:R-:W-:Y:S01]  /*3d60*/  FFMA.FTZ R66, R66, R64, 1 ;  /* 0x3f80000042427423 */ /* 0x000fe20000010040 */
[----:B------:R-:W-:Y:S01]  /*3d70*/  FMUL.FTZ R64, R10, R107 ;  /* 0x0000006b0a407220 */ /* 0x000fe20000410000 */
[----:B------:R-:W-:Y:S01]  /*3d80*/  FMUL.FTZ R56, R101, R56 ;  /* 0x0000003865387220 */ /* 0x000fe20000410000 */
[----:B------:R-:W-:Y:S01]  /*3d90*/  FADD.FTZ R57, R57, R48 ;  /* 0x0000003039397221 */ /* 0x000fe20000010000 */
[----:B------:R-:W-:Y:S01]  /*3da0*/  FMUL.FTZ R71, R100, R48 ;  /* 0x0000003064477220 */ /* 0x000fe20000410000 */
[----:B------:R-:W-:Y:S01]  /*3db0*/  FMUL.FTZ R64, R64, R66 ;  /* 0x0000004240407220 */ /* 0x000fe20000410000 */
[----:B------:R-:W-:Y:S01]  /*3dc0*/  FADD.FTZ R66, R9, -UR28 ;  /* 0x8000001c09427e21 */ /* 0x000fe20008010000 */
[----:B------:R-:W-:Y:S01]  /*3dd0*/  FFMA.FTZ R52, R52, R56, R55 ;  /* 0x0000003834347223 */ /* 0x000fe20000010037 */
[----:B------:R-:W-:Y:S01]  /*3de0*/  FADD.FTZ R75, R56, R75 ;  /* 0x0000004b384b7221 */ /* 0x000fe20000010000 */
[----:B------:R-:W-:Y:S01]  /*3df0*/  FADD.FTZ R54, R54, R59 ;  /* 0x0000003b36367221 */ /* 0x000fe20000010000 */
[----:B------:R-:W-:Y:S01]  /*3e00*/  FMUL.FTZ R66, R66, UR29 ;  /* 0x0000001d42427c20 */ /* 0x000fe20008410000 */
[----:B------:R-:W-:Y:S01]  /*3e10*/  FFMA.FTZ R49, R49, R71, R52 ;  /* 0x0000004731317223 */ /* 0x000fe20000010034 */
[----:B------:R-:W-:Y:S01]  /*3e20*/  FADD.FTZ R75, R75, R71 ;  /* 0x000000474b4b7221 */ /* 0x000fe20000010000 */
[----:B------:R-:W-:Y:S01]  /*3e30*/  FADD.FTZ R57, R57, R60 ;  /* 0x0000003c39397221 */ /* 0x000fe20000010000 */
[----:B------:R-:W-:Y:S01]  /*3e40*/  FFMA.FTZ R69, R101, R66, R99 ;  /* 0x0000004265457223 */ /* 0x000fe20000010063 */
[----:B------:R-:W-:Y:S01]  /*3e50*/  FADD.FTZ R54, R54, R63 ;  /* 0x0000003f36367221 */ /* 0x000fe20000010000 */
[----:B------:R-:W-:Y:S01]  /*3e60*/  FFMA.FTZ R68, R65, R64, R68 ;  /* 0x0000004041447223 */ /* 0x000fe20000010044 */
[----:B------:R-:W-:Y:S01]  /*3e70*/  FADD.FTZ R57, R57, R64 ;  /* 0x0000004039397221 */ /* 0x000fe20000010000 */
        /* <DEDUP_REMOVED lines=18> */
[----:B------:R-:W-:Y:S01]  /*3fa0*/  FMUL.FTZ R74, R44, R105 ;  /* 0x000000692c4a7220 */ /* 0x000fe20000410000 */
[----:B------:R-:W-:-:S03]  /*3fb0*/  FMUL.FTZ R105, R103, -1.4426950216293334961 ;  /* 0xbfb8aa3b67697820 */ /* 0x000fc60000410000 */
[----:B------:R-:W-:-:S03]  /*3fc0*/  FMUL.FTZ R74, R74, R107 ;  /* 0x0000006b4a4a7220 */ /* 0x000fc60000410000 */
[----:B------:R-:W0:Y:S01]  /*3fd0*/  MUFU.EX2 R105, R105 ;  /* 0x0000006900697308 */ /* 0x000e220000000800 */
[----:B------:R-:W-:Y:S01]  /*3fe0*/  FFMA.FTZ R68, R69, R74, R68 ;  /* 0x0000004a45447223 */ /* 0x000fe20000010044 */
        /* <DEDUP_REMOVED lines=13> */
[----:B------:R-:W-:-:S04]  /*40c0*/  FADD.FTZ R104, R47, -UR28 ;  /* 0x8000001c2f687e21 */ /* 0x000fc80008010000 */
[----:B------:R-:W-:Y:S01]  /*40d0*/  FMUL.FTZ R104, R104, UR29 ;  /* 0x0000001d68687c20 */ /* 0x000fe20008410000 */
[----:B------:R-:W0:Y:S03]  /*40e0*/  MUFU.RCP R105, R105 ;  /* 0x0000006900697308 */ /* 0x000e260000001000 */
[----:B------:R-:W-:Y:S01]  /*40f0*/  FFMA.FTZ R50, R101, R104, R99 ;  /* 0x0000006865327223 */ /* 0x000fe20000010063 */
[----:B0-----:R-:W-:-:S04]  /*4100*/  FADD.FTZ R106, -R105, 1 ;  /* 0x3f800000696a7421 */ /* 0x001fc80000010100 */
[----:B------:R-:W-:Y:S01]  /*4110*/  FFMA.FTZ R106, R53, R106, 1 ;  /* 0x3f800000356a7423 */ /* 0x000fe2000001006a */
[----:B------:R-:W-:Y:S01]  /*4120*/  FMUL.FTZ R53, R76, R105 ;  /* 0x000000694c357220 */ /* 0x000fe20000410000 */
[----:B------:R-:W-:-:S03]  /*4130*/  FMUL.FTZ R105, R50, -1.4426950216293334961 ;  /* 0xbfb8aa3b32697820 */ /* 0x000fc60000410000 */
[----:B------:R-:W-:-:S03]  /*4140*/  FMUL.FTZ R53, R53, R106 ;  /* 0x0000006a35357220 */ /* 0x000fc60000410000 */
[----:B------:R-:W0:Y:S01]  /*4150*/  MUFU.EX2 R105, R105 ;  /* 0x0000006900697308 */ /* 0x000e220000000800 */
[----:B------:R-:W-:Y:S01]  /*4160*/  FFMA.FTZ R68, R103, R53, R68 ;  /* 0x0000003567447223 */ /* 0x000fe20000010044 */
[----:B0-----:R-:W-:Y:S01]  /*4170*/  FADD.FTZ R106, R105, 1 ;  /* 0x3f800000696a7421 */ /* 0x001fe20000010000 */
[----:B------:R-:W-:-:S04]  /*4180*/  FADD.FTZ R105, R82, -UR28 ;  /* 0x8000001c52697e21 */ /* 0x000fc80008010000 */
[----:B------:R-:W-:Y:S01]  /*4190*/  FMUL.FTZ R105, R105, UR29 ;  /* 0x0000001d69697c20 */ /* 0x000fe20008410000 */
[----:B------:R-:W0:Y:S03]  /*41a0*/  MUFU.RCP R106, R106 ;  /* 0x0000006a006a7308 */ /* 0x000e260000001000 */
[----:B------:R-:W-:-:S04]  /*41b0*/  FFMA.FTZ R51, R100, R105, R98 ;  /* 0x0000006964337223 */ /* 0x000fc80000010062 */
[----:B------:R-:W-:-:S06]  /*41c0*/  FMUL.FTZ R70, R51, -1.4426950216293334961 ;  /* 0xbfb8aa3b33467820 */ /* 0x000fcc0000410000 */
[----:B------:R-:W1:Y:S01]  /*41d0*/  MUFU.EX2 R70, R70 ;  /* 0x0000004600467308 */ /* 0x000e620000000800 */
[----:B0-----:R-:W-:-:S04]  /*41e0*/  FADD.FTZ R107, -R106, 1 ;  /* 0x3f8000006a6b7421 */ /* 0x001fc80000010100 */
[----:B------:R-:W-:Y:S01]  /*41f0*/  FFMA.FTZ R107, R50, R107, 1 ;  /* 0x3f800000326b7423 */ /* 0x000fe2000001006b */
[----:B------:R-:W-:-:S04]  /*4200*/  FMUL.FTZ R50, R77, R106 ;  /* 0x0000006a4d327220 */ /* 0x000fc80000410000 */
[----:B------:R-:W-:Y:S01]  /*4210*/  FMUL.FTZ R50, R50, R107 ;  /* 0x0000006b32327220 */ /* 0x000fe20000410000 */
[----:B-1----:R-:W-:Y:S01]  /*4220*/  FADD.FTZ R107, R70, 1 ;  /* 0x3f800000466b7421 */ /* 0x002fe20000010000 */
[----:B------:R-:W-:Y:S02]  /*4230*/  FADD.FTZ R70, R83, -UR28 ;  /* 0x8000001c53467e21 */ /* 0x000fe40008010000 */
[----:B------:R-:W-:Y:S02]  /*4240*/  FFMA.FTZ R73, R104, R50, R73 ;  /* 0x0000003268497223 */ /* 0x000fe40000010049 */
[----:B------:R-:W-:Y:S01]  /*4250*/  FMUL.FTZ R70, R70, UR29 ;  /* 0x0000001d46467c20 */ /* 0x000fe20008410000 */
[----:B------:R-:W0:Y:S03]  /*4260*/  MUFU.RCP R107, R107 ;  /* 0x0000006b006b7308 */ /* 0x000e260000001000 */
[----:B------:R-:W-:Y:S01]  /*4270*/  FFMA.FTZ R55, R101, R70, R99 ;  /* 0x0000004665377223 */ /* 0x000fe20000010063 */
[----:B0-----:R-:W-:-:S04]  /*4280*/  FADD.FTZ R106, -R107, 1 ;  /* 0x3f8000006b6a7421 */ /* 0x001fc80000010100 */
[----:B------:R-:W-:Y:S01]  /*4290*/  FFMA.FTZ R106, R51, R106, 1 ;  /* 0x3f800000336a7423 */ /* 0x000fe2000001006a */
[----:B------:R-:W-:-:S04]  /*42a0*/  FMUL.FTZ R51, R84, R107 ;  /* 0x0000006b54337220 */ /* 0x000fc80000410000 */
[----:B------:R-:W-:Y:S01]  /*42b0*/  FMUL.FTZ R51, R51, R106 ;  /* 0x0000006a33337220 */ /* 0x000fe20000410000 */
[----:B------:R-:W-:-:S03]  /*42c0*/  FMUL.FTZ R106, R55, -1.4426950216293334961 ;  /* 0xbfb8aa3b376a7820 */ /* 0x000fc60000410000 */
[----:B------:R-:W-:-:S03]  /*42d0*/  FFMA.FTZ R68, R105, R51, R68 ;  /* 0x0000003369447223 */ /* 0x000fc60000010044 */
[----:B------:R-:W0:Y:S02]  /*42e0*/  MUFU.EX2 R106, R106 ;  /* 0x0000006a006a7308 */ /* 0x000e240000000800 */
[----:B0-----:R-:W-:-:S06]  /*42f0*/  FADD.FTZ R56, R106, 1 ;  /* 0x3f8000006a387421 */ /* 0x001fcc0000010000 */
[----:B------:R-:W0:Y:S02]  /*4300*/  MUFU.RCP R56, R56 ;  /* 0x0000003800387308 */ /* 0x000e240000001000 */
[----:B0-----:R-:W-:-:S04]  /*4310*/  FADD.FTZ R48, -R56, 1 ;  /* 0x3f80000038307421 */ /* 0x001fc80000010100 */
[----:B------:R-:W-:Y:S01]  /*4320*/  FFMA.FTZ R55, R55, R48, 1 ;  /* 0x3f80000037377423 */ /* 0x000fe20000010030 */
[----:B------:R-:W-:Y:S01]  /*4330*/  FMUL.FTZ R48, R85, R56 ;  /* 0x0000003855307220 */ /* 0x000fe20000410000 */
[C---:B------:R-:W-:Y:S01]  /*4340*/  FMUL.FTZ R56, R101.reuse, R59 ;  /* 0x0000003b65387220 */ /* 0x040fe20000410000 */
[----:B------:R-:W-:Y:S01]  /*4350*/  FMUL.FTZ R59, R100, R60 ;  /* 0x0000003c643b7220 */ /* 0x000fe20000410000 */
[----:B------:R-:W-:Y:S01]  /*4360*/  FMUL.FTZ R60, R101, R63 ;  /* 0x0000003f653c7220 */ /* 0x000fe20000410000 */
[----:B------:R-:W-:Y:S01]  /*4370*/  FMUL.FTZ R48, R48, R55 ;  /* 0x0000003730307220 */ /* 0x000fe20000410000 */
[----:B------:R-:W-:Y:S01]  /*4380*/  FADD.FTZ R55, R86, -UR28 ;  /* 0x8000001c56377e21 */ /* 0x000fe20008010000 */
[----:B------:R-:W-:Y:S01]  /*4390*/  FFMA.FTZ R58, R58, R56, R49 ;  /* 0x000000383a3a7223 */ /* 0x000fe20000010031 */
[----:B------:R-:W-:Y:S01]  /*43a0*/  FADD.FTZ R75, R56, R75 ;  /* 0x0000004b384b7221 */ /* 0x000fe20000010000 */
[----:B------:R-:W-:Y:S01]  /*43b0*/  FFMA.FTZ R73, R70, R48, R73 ;  /* 0x0000003046497223 */ /* 0x000fe20000010049 */
[----:B------:R-:W-:Y:S01]  /*43c0*/  FMUL.FTZ R55, R55, UR29 ;  /* 0x0000001d37377c20 */ /* 0x000fe20008410000 */
[----:B------:R-:W-:Y:S01]  /*43d0*/  FFMA.FTZ R61, R61, R59, R58 ;  /* 0x0000003b3d3d7223 */ /* 0x000fe2000001003a */
[----:B------:R-:W-:-:S02]  /*43e0*/  FADD.FTZ R75, R75, R59 ;  /* 0x0000003b4b4b7221 */ /* 0x000fc40000010000 */
[----:B------:R-:W-:Y:S01]  /*43f0*/  FFMA.FTZ R52, R100, R55, R98 ;  /* 0x0000003764347223 */ /* 0x000fe20000010062 */
[----:B------:R-:W-:Y:S01]  /*4400*/  FFMA.FTZ R62, R62, R60, R61 ;  /* 0x0000003c3e3e7223 */ /* 0x000fe2000001003d */
[----:B------:R-:W-:Y:S02]  /*4410*/  FADD.FTZ R75, R60, R75 ;  /* 0x0000004b3c4b7221 */ /* 0x000fe40000010000 */
        /* <DEDUP_REMOVED lines=22> */
[----:B------:R-:W-:Y:S01]  /*4580*/  FMUL.FTZ R56, R56, R107 ;  /* 0x0000006b38387220 */ /* 0x000fe20000410000 */
[----:B------:R-:W-:Y:S01]  /*4590*/  FADD.FTZ R107, R54, R67 ;  /* 0x00000043366b7221 */ /* 0x000fe20000010000 */
[----:B------:R-:W-:Y:S01]  /*45a0*/  FMUL.FTZ R54, R101, R67 ;  /* 0x0000004365367220 */ /* 0x000fe20000410000 */
[----:B------:R-:W0:Y:S01]  /*45b0*/  MUFU.EX2 R106, R106 ;  /* 0x0000006a006a7308 */ /* 0x000e220000000800 */
[----:B------:R-:W-:Y:S01]  /*45c0*/  FFMA.FTZ R73, R52, R56, R73 ;  /* 0x0000003834497223 */ /* 0x000fe20000010049 */
[----:B------:R-:W-:Y:S01]  /*45d0*/  FADD.FTZ R107, R107, R72 ;  /* 0x000000486b6b7221 */ /* 0x000fe20000010000 */
[----:B------:R-:W-:-:S03]  /*45e0*/  FMUL.FTZ R72, R101, R72 ;  /* 0x0000004865487220 */ /* 0x000fc60000410000 */
[----:B------:R-:W-:-:S04]  /*45f0*/  FADD.FTZ R107, R107, R50 ;  /* 0x000000326b6b7221 */ /* 0x000fc80000010000 */
[----:B------:R-:W-:Y:S01]  /*4600*/  FADD.FTZ R107, R107, R48 ;  /* 0x000000306b6b7221 */ /* 0x000fe20000010000 */
[----:B0-----:R-:W-:Y:S01]  /*4610*/  FADD.FTZ R59, R106, 1 ;  /* 0x3f8000006a3b7421 */ /* 0x001fe20000010000 */
[----:B------:R-:W-:-:S04]  /*4620*/  FADD.FTZ R106, R91, -UR28 ;  /* 0x8000001c5b6a7e21 */ /* 0x000fc80008010000 */
[----:B------:R-:W-:Y:S01]  /*4630*/  FMUL.FTZ R106, R106, UR29 ;  /* 0x0000001d6a6a7c20 */ /* 0x000fe20008410000 */
[----:B------:R-:W0:Y:S02]  /*4640*/  MUFU.RCP R59, R59 ;  /* 0x0000003b003b7308 */ /* 0x000e240000001000 */
[----:B0-----:R-:W-:-:S04]  /*4650*/  FADD.FTZ R61, -R59, 1 ;  /* 0x3f8000003b3d7421 */ /* 0x001fc80000010100 */
[----:B------:R-:W-:Y:S01]  /*4660*/  FFMA.FTZ R61, R58, R61, 1 ;  /* 0x3f8000003a3d7423 */ /* 0x000fe2000001003d */
[----:B------:R-:W-:Y:S01]  /*4670*/  FMUL.FTZ R58, R92, R59 ;  /* 0x0000003b5c3a7220 */ /* 0x000fe20000410000 */
[----:B------:R-:W-:-:S03]  /*4680*/  FFMA.FTZ R59, R101, R106, R99 ;  /* 0x0000006a653b7223 */ /* 0x000fc60000010063 */
[----:B------:R-:W-:Y:S01]  /*4690*/  FMUL.FTZ R58, R58, R61 ;  /* 0x0000003d3a3a7220 */ /* 0x000fe20000410000 */
[----:B------:R-:W-:Y:S01]  /*46a0*/  FMUL.FTZ R63, R59, -1.4426950216293334961 ;  /* 0xbfb8aa3b3b3f7820 */ /* 0x000fe20000410000 */
[----:B------:R-:W-:-:S04]  /*46b0*/  FMUL.FTZ R61, R100, R64 ;  /* 0x00000040643d7220 */ /* 0x000fc80000410000 */
[----:B------:R-:W-:Y:S01]  /*46c0*/  FFMA.FTZ R65, R65, R61, R62 ;  /* 0x0000003d41417223 */ /* 0x000fe2000001003e */
[----:B------:R-:W0:Y:S01]  /*46d0*/  MUFU.EX2 R63, R63 ;  /* 0x0000003f003f7308 */ /* 0x000e220000000800 */
[----:B------:R-:W-:Y:S02]  /*46e0*/  FADD.FTZ R75, R75, R61 ;  /* 0x0000003d4b4b7221 */ /* 0x000fe40000010000 */
[----:B------:R-:W-:Y:S02]  /*46f0*/  FFMA.FTZ R66, R66, R54, R65 ;  /* 0x0000003642427223 */ /* 0x000fe40000010041 */
        /* <DEDUP_REMOVED lines=10> */
[----:B------:R-:W-:-:S03]  /*47a0*/  FMUL.FTZ R62, R60, -1.4426950216293334961 ;  /* 0xbfb8aa3b3c3e7820 */ /* 0x000fc60000410000 */
[----:B------:R-:W-:-:S03]  /*47b0*/  FFMA.FTZ R73, R106, R59, R73 ;  /* 0x0000003b6a497223 */ /* 0x000fc60000010049 */
[----:B------:R-:W0:Y:S02]  /*47c0*/  MUFU.EX2 R62, R62 ;  /* 0x0000003e003e7308 */ /* 0x000e240000000800 */
[----:B0-----:R-:W-:-:S04]  /*47d0*/  FADD.FTZ R64, R62, 1 ;  /* 0x3f8000003e407421 */ /* 0x001fc80000010000 */
[----:B------:R0:W1:Y:S02]  /*47e0*/  MUFU.RCP R61, R64 ;  /* 0x00000040003d7308 */ /* 0x0000640000001000 */
[----:B0-----:R-:W-:Y:S01]  /*47f0*/  FADD.FTZ R64, R57, R74 ;  /* 0x0000004a39407221 */ /* 0x001fe20000010000 */
[----:B------:R-:W-:-:S03]  /*4800*/  FMUL.FTZ R57, R100, R74 ;  /* 0x0000004a64397220 */ /* 0x000fc60000410000 */
[----:B------:R-:W-:Y:S01]  /*4810*/  FADD.FTZ R64, R64, R53 ;  /* 0x0000003540407221 */ /* 0x000fe20000010000 */
[----:B------:R-:W-:Y:S01]  /*4820*/  FFMA.FTZ R69, R69, R57, R66 ;  /* 0x0000003945457223 */ /* 0x000fe20000010042 */
[----:B------:R-:W-:Y:S01]  /*4830*/  FADD.FTZ R75, R75, R57 ;  /* 0x000000394b4b7221 */ /* 0x000fe20000010000 */
[----:B------:R-:W-:Y:S01]  /*4840*/  FMUL.FTZ R53, R100, R53 ;  /* 0x0000003564357220 */ /* 0x000fe20000410000 */
[----:B------:R-:W-:Y:S01]  /*4850*/  FMUL.FTZ R57, R101, R50 ;  /* 0x0000003265397220 */ /* 0x000fe20000410000 */
[----:B-1----:R-:W-:Y:S01]  /*4860*/  FADD.FTZ R65, -R61, 1 ;  /* 0x3f8000003d417421 */ /* 0x002fe20000010100 */
[----:B------:R-:W-:Y:S01]  /*4870*/  FMUL.FTZ R61, R96, R61 ;  /* 0x0000003d603d7220 */ /* 0x000fe20000410000 */
[----:B------:R-:W-:Y:S01]  /*4880*/  FFMA.FTZ R102, R102, R72, R69 ;  /* 0x0000004866667223 */ /* 0x000fe20000010045 */
[----:B------:R-:W-:Y:S01]  /*4890*/  FADD.FTZ R75, R72, R75 ;  /* 0x0000004b484b7221 */ /* 0x000fe20000010000 */
[----:B------:R-:W-:Y:S01]  /*48a0*/  FFMA.FTZ R60, R60, R65, 1 ;  /* 0x3f8000003c3c7423 */ /* 0x000fe20000010041 */
[----:B------:R-:W-:Y:S01]  /*48b0*/  FADD.FTZ R64, R64, R51 ;  /* 0x0000003340407221 */ /* 0x000fe20000010000 */
[----:B------:R-:W-:Y:S01]  /*48c0*/  FFMA.FTZ R102, R103, R53, R102 ;  /* 0x0000003567667223 */ /* 0x000fe20000010066 */
[----:B------:R-:W-:Y:S01]  /*48d0*/  FADD.FTZ R50, R75, R53 ;  /* 0x000000354b327221 */ /* 0x000fe20000010000 */
[----:B------:R-:W-:Y:S01]  /*48e0*/  FMUL.FTZ R61, R61, R60 ;  /* 0x0000003c3d3d7220 */ /* 0x000fe20000410000 */
[----:B------:R-:W-:Y:S01]  /*48f0*/  FADD.FTZ R60, R95, -UR28 ;  /* 0x8000001c5f3c7e21 */ /* 0x000fe20008010000 */
[----:B------:R-:W-:Y:S01]  /*4900*/  FFMA.FTZ R102, R104, R57, R102 ;  /* 0x0000003968667223 */ /* 0x000fe20000010066 */
[----:B------:R-:W-:Y:S01]  /*4910*/  FMUL.FTZ R53, R100, R51 ;  /* 0x0000003364357220 */ /* 0x000fe20000410000 */
[----:B------:R-:W-:Y:S01]  /*4920*/  FADD.FTZ R50, R57, R50 ;  /* 0x0000003239327221 */ /* 0x000fe20000010000 */
        /* <DEDUP_REMOVED lines=8> */
[----:B------:R-:W-:Y:S01]  /*49b0*/  FMUL.FTZ R65, R54, -1.4426950216293334961 ;  /* 0xbfb8aa3b36417820 */ /* 0x000fe20000410000 */
[C---:B------:R-:W-:Y:S01]  /*49c0*/  FFMA.FTZ R51, R55.reuse, R49, R68 ;  /* 0x0000003137337223 */ /* 0x040fe20000010044 */
[----:B------:R-:W-:Y:S01]  /*49d0*/  FFMA.FTZ R102, R55, R53, R102 ;  /* 0x0000003537667223 */ /* 0x000fe20000010066 */
[----:B------:R-:W-:Y:S01]  /*49e0*/  FMUL.FTZ R55, R101, R56 ;  /* 0x0000003865377220 */ /* 0x000fe20000410000 */
[----:B------:R-:W-:Y:S01]  /*49f0*/  FADD.FTZ R50, R50, R53 ;  /* 0x0000003532327221 */ /* 0x000fe20000010000 */
[-C--:B------:R-:W-:Y:S01]  /*4a00*/  FMUL.FTZ R53, R100, R58.reuse ;  /* 0x0000003a64357220 */ /* 0x080fe20000410000 */
[----:B------:R-:W0:Y:S01]  /*4a10*/  MUFU.EX2 R65, R65 ;  /* 0x0000004100417308 */ /* 0x000e220000000800 */
        /* <DEDUP_REMOVED lines=8> */
[----:B------:R-:W-:Y:S01]  /*4aa0*/  FFMA.FTZ R52, R106, R55, R57 ;  /* 0x000000376a347223 */ /* 0x000fe20000010039 */
[----:B------:R-:W-:Y:S01]  /*4ab0*/  FADD.FTZ R55, R55, R50 ;  /* 0x0000003237377221 */ /* 0x000fe20000010000 */
[----:B------:R-:W-:Y:S01]  /*4ac0*/  FADD.FTZ R50, R49, R58 ;  /* 0x0000003a31327221 */ /* 0x000fe20000010000 */
[----:B------:R-:W-:Y:S01]  /*4ad0*/  FADD.FTZ R51, R56, R59 ;  /* 0x0000003b38337221 */ /* 0x000fe20000010000 */
[----:B------:R-:W-:Y:S01]  /*4ae0*/  FFMA.FTZ R48, R63, R61, R48 ;  /* 0x0000003d3f307223 */ /* 0x000fe20000010030 */
[----:B0-----:R-:W-:Y:S01]  /*4af0*/  FADD.FTZ R62, R65, 1 ;  /* 0x3f800000413e7421 */ /* 0x001fe20000010000 */
[----:B------:R-:W-:-:S05]  /*4b00*/  FADD.FTZ R50, R50, R61 ;  /* 0x0000003d32327221 */ /* 0x000fca0000010000 */
[----:B------:R-:W0:Y:S02]  /*4b10*/  MUFU.RCP R62, R62 ;  /* 0x0000003e003e7308 */ /* 0x000e240000001000 */
[----:B0-----:R-:W-:-:S04]  /*4b20*/  FADD.FTZ R67, -R62, 1 ;  /* 0x3f8000003e437421 */ /* 0x001fc80000010100 */
[----:B------:R-:W-:Y:S01]  /*4b30*/  FFMA.FTZ R67, R54, R67, 1 ;  /* 0x3f80000036437423 */ /* 0x000fe20000010043 */
[----:B------:R-:W-:Y:S01]  /*4b40*/  FMUL.FTZ R54, R97, R62 ;  /* 0x0000003e61367220 */ /* 0x000fe20000410000 */
[----:B------:R-:W-:-:S03]  /*4b50*/  FMUL.FTZ R62, R100, R61 ;  /* 0x0000003d643e7220 */ /* 0x000fc60000410000 */
[----:B------:R-:W-:Y:S01]  /*4b60*/  FMUL.FTZ R54, R54, R67 ;  /* 0x0000004336367220 */ /* 0x000fe20000410000 */
[----:B------:R-:W-:Y:S01]  /*4b70*/  FFMA.FTZ R49, R63, R62, R52 ;  /* 0x0000003e3f317223 */ /* 0x000fe20000010034 */
[----:B------:R-:W-:Y:S02]  /*4b80*/  FADD.FTZ R62, R55, R62 ;  /* 0x0000003e373e7221 */ /* 0x000fe40000010000 */
[----:B------:R-:W-:Y:S01]  /*4b90*/  FMUL.FTZ R57, R101, R54 ;  /* 0x0000003665397220 */ /* 0x000fe20000410000 */
[----:B------:R-:W-:-:S03]  /*4ba0*/  FADD.FTZ R51, R51, R54 ;  /* 0x0000003633337221 */ /* 0x000fc60000010000 */
[C---:B------:R-:W-:Y:S01]  /*4bb0*/  FFMA.FTZ R56, R60.reuse, R57, R49 ;  /* 0x000000393c387223 */ /* 0x040fe20000010031 */
[----:B------:R-:W-:Y:S01]  /*4bc0*/  FADD.FTZ R57, R57, R62 ;  /* 0x0000003e39397221 */ /* 0x000fe20000010000 */
[----:B------:R-:W-:-:S07]  /*4bd0*/  FFMA.FTZ R49, R60, R54, R73 ;  /* 0x000000363c317223 */ /* 0x000fce0000010049 */
.L_x_1268:
[----:B------:R-:W0:Y:S01]  /*4be0*/  SHFL.DOWN PT, R52, R56, 0x1, 0x1f ;  /* 0x08201f0038347f89 */ /* 0x000e2200000e0000 */
[C---:B------:R-:W-:Y:S01]  /*4bf0*/  ISETP.GT.AND P1, PT, R117.reuse, 0x1e, PT ;  /* 0x0000001e7500780c */ /* 0x040fe20003f24270 */
[----:B------:R-:W-:Y:S01]  /*4c00*/  BSSY.RECONVERGENT B0, `(.L_x_1269) ;  /* 0x0000022000007945 */ /* 0x000fe20003800200 */
[----:B------:R-:W-:Y:S01]  /*4c10*/  ISETP.GT.AND P3, PT, R117, 0xf, PT ;  /* 0x0000000f7500780c */ /* 0x000fe20003f64270 */
[----:B------:R-:W1:Y:S01]  /*4c20*/  SHFL.DOWN PT, R53, R57, 0x1, 0x1f ;  /* 0x08201f0039357f89 */ /* 0x000e6200000e0000 */
[C---:B------:R-:W-:Y:S02]  /*4c30*/  ISETP.NE.AND P2, PT, R125.reuse, RZ, PT ;  /* 0x000000ff7d00720c */ /* 0x040fe40003f45270 */
[----:B------:R-:W-:Y:S01]  /*4c40*/  ISETP.GT.U32.AND P4, PT, R125, 0x37, PT ;  /* 0x000000377d00780c */ /* 0x000fe20003f84070 */
        /* <DEDUP_REMOVED lines=25> */
[----:B------:R-:W-:Y:S01]  /*4de0*/  SHF.R.U32.HI R58, RZ, 0x2, R125 ;  /* 0x00000002ff3a7819 */ /* 0x000fe2000001167d */
[----:B--2---:R-:W-:-:S03]  /*4df0*/  FADD.FTZ R103, R52, R53 ;  /* 0x0000003534677221 */ /* 0x004fc60000010000 */
[----:B------:R-:W-:-:S07]  /*4e00*/  LOP3.LUT R58, R58, 0xf8, RZ, 0xc0, !PT ;  /* 0x000000f83a3a7812 */ /* 0x000fce00078ec0ff */
[----:B------:R3:W-:Y:S02]  /*4e10*/  @!P1 STS.64 [R58+UR7+0x10], R102 ;  /* 0x000010663a009988 */ /* 0x0007e40008000a07 */
.L_x_1270:
[----:B------:R-:W-:Y:S05]  /*4e20*/  BSYNC.RECONVERGENT B0 ;  /* 0x0000000000007941 */ /* 0x000fea0003800200 */
.L_x_1269:
[----:B------:R-:W-:Y:S06]  /*4e30*/  BAR.SYNC.DEFER_BLOCKING 0x0 ;  /* 0x0000000000007b1d */ /* 0x000fec0000010000 */
[----:B------:R-:W-:Y:S04]  /*4e40*/  BSSY.RECONVERGENT B0, `(.L_x_1271) ;  /* 0x0000026000007945 */ /* 0x000fe80003800200 */
[----:B------:R-:W-:Y:S05]  /*4e50*/  @P2 BRA `(.L_x_1272) ;  /* 0x0000000000902947 */ /* 0x000fea0003800000 */
[----:B------:R-:W4:Y:S01]  /*4e60*/  S2UR UR9, SR_CgaCtaId ;  /* 0x00000000000979c3 */ /* 0x000f220000008800 */
[----:B------:R-:W-:Y:S02]  /*4e70*/  UMOV UR8, 0x400 ;  /* 0x0000040000087882 */ /* 0x000fe40000000000 */
[----:B----4-:R-:W-:-:S09]  /*4e80*/  ULEA UR8, UR9, UR8, 0x18 ;  /* 0x0000000809087291 */ /* 0x010fd2000f8ec0ff */
[----:B--2---:R-:W2:Y:S04]  /*4e90*/  LDS.64 R52, [UR8+0x18] ;  /* 0x00001808ff347984 */ /* 0x004ea80008000a00 */
[----:B------:R-:W4:Y:S04]  /*4ea0*/  LDS.128 R68, [UR8+0x20] ;  /* 0x00002008ff447984 */ /* 0x000f280008000c00 */
[----:B------:R-:W5:Y:S04]  /*4eb0*/  LDS.128 R64, [UR8+0x30] ;  /* 0x00003008ff407984 */ /* 0x000f680008000c00 */
[----:B------:R-:W0:Y:S04]  /*4ec0*/  LDS.128 R60, [UR8+0x40] ;  /* 0x00004008ff3c7984 */ /* 0x000e280008000c00 */
[----:B---3--:R-:W3:Y:S01]  /*4ed0*/  LDS.128 R56, [UR8+0x50] ;  /* 0x00005008ff387984 */ /* 0x008ee20008000c00 */
[----:B--2---:R-:W-:Y:S01]  /*4ee0*/  FADD.FTZ R55, R102, R52 ;  /* 0x0000003466377221 */ /* 0x004fe20000010000 */
[----:B------:R-:W-:-:S03]  /*4ef0*/  FADD.FTZ R52, R103, R53 ;  /* 0x0000003567347221 */ /* 0x000fc60000010000 */
[----:B----4-:R-:W-:Y:S01]  /*4f00*/  FADD.FTZ R73, R55, R68 ;  /* 0x0000004437497221 */ /* 0x010fe20000010000 */
[----:B------:R-:W-:Y:S02]  /*4f10*/  FADD.FTZ R68, R52, R69 ;  /* 0x0000004534447221 */ /* 0x000fe40000010000 */
[----:B-1----:R-:W1:Y:S01]  /*4f20*/  LDS.128 R52, [UR8+0x60] ;  /* 0x00006008ff347984 */ /* 0x002e620008000c00 */
[----:B------:R-:W-:Y:S01]  /*4f30*/  FADD.FTZ R73, R73, R70 ;  /* 0x0000004649497221 */ /* 0x000fe20000010000 */
[----:B------:R-:W-:Y:S02]  /*4f40*/  FADD.FTZ R72, R68, R71 ;  /* 0x0000004744487221 */ /* 0x000fe40000010000 */
[----:B------:R-:W2:Y:S01]  /*4f50*/  LDS.128 R68, [UR8+0x70] ;  /* 0x00007008ff447984 */ /* 0x000ea20008000c00 */
        /* <DEDUP_REMOVED lines=8> */
[----:B---3--:R-:W-:Y:S01]  /*4fe0*/  FADD.FTZ R73, R73, R56 ;  /* 0x0000003849497221 */ /* 0x008fe20000010000 */
        /* <DEDUP_REMOVED lines=11> */
.L_x_1272:
[----:B------:R-:W-:Y:S05]  /*50a0*/  BSYNC.RECONVERGENT B0 ;  /* 0x0000000000007941 */ /* 0x000fea0003800200 */
.L_x_1271:
[----:B------:R-:W-:Y:S06]  /*50b0*/  BAR.SYNC.DEFER_BLOCKING 0x0 ;  /* 0x0000000000007b1d */ /* 0x000fec0000010000 */
[----:B------:R-:W-:Y:S04]  /*50c0*/  BSSY.RECONVERGENT B0, `(.L_x_1273) ;  /* 0x0000025000007945 */ /* 0x000fe80003800200 */
[----:B------:R-:W-:Y:S05]  /*50d0*/  @P4 BRA `(.L_x_1274) ;  /* 0x00000000008c4947 */ /* 0x000fea0003800000 */
[----:B------:R-:W4:Y:S04]  /*50e0*/  LDS.128 R104, [R108+0x380] ;  /* 0x000380006c687984 */ /* 0x000f280000000c00 */
[----:B-12---:R-:W1:Y:S04]  /*50f0*/  LDS.128 R52, [R108+0x700] ;  /* 0x000700006c347984 */ /* 0x006e680000000c00 */
[----:B---3--:R-:W2:Y:S04]  /*5100*/  LDS.128 R56, [R108+0xa80] ;  /* 0x000a80006c387984 */ /* 0x008ea80000000c00 */
[----:B------:R-:W3:Y:S04]  /*5110*/  LDS.128 R60, [R108+0xe00] ;  /* 0x000e00006c3c7984 */ /* 0x000ee80000000c00 */
[----:B------:R-:W5:Y:S04]  /*5120*/  LDS.128 R64, [R108+0x1180] ;  /* 0x001180006c407984 */ /* 0x000f680000000c00 */
[----:B------:R-:W0:Y:S04]  /*5130*/  LDS.128 R68, [R108+0x1500] ;  /* 0x001500006c447984 */ /* 0x000e280000000c00 */
[----:B------:R-:W0:Y:S01]  /*5140*/  LDS.128 R72, [R108+0x1880] ;  /* 0x001880006c487984 */ /* 0x000e220000000c00 */
[----:B----4-:R-:W-:Y:S01]  /*5150*/  FADD.FTZ R104, R48, R104 ;  /* 0x0000006830687221 */ /* 0x010fe20000010000 */
        /* <DEDUP_REMOVED lines=27> */
.L_x_1274:
[----:B------:R-:W-:Y:S05]  /*5310*/  BSYNC.RECONVERGENT B0 ;  /* 0x0000000000007941 */ /* 0x000fea0003800200 */
.L_x_1273:
[----:B------:R-:W-:Y:S04]  /*5320*/  BSSY.RECONVERGENT B0, `(.L_x_1275) ;  /* 0x000001d000007945 */ /* 0x000fe80003800200 */
[----:B------:R-:W-:Y:S05]  /*5330*/  @P4 BRA `(.L_x_1276) ;  /* 0x00000000006c4947 */ /* 0x000fea0003800000 */
[----:B--2---:R-:W2:Y:S01]  /*5340*/  LDC.64 R52, c[0x0][0x3f8] ;  /* 0x0000fe00ff347b82 */ /* 0x004ea20000000a00 */
[----:B------:R-:W-:-:S07]  /*5350*/  IMAD R109, R109, 0x38, R125 ;  /* 0x000000386d6d7824 */ /* 0x000fce00078e027d */
[----:B-1----:R-:W1:Y:S01]  /*5360*/  LDC.64 R54, c[0x0][0x3d8] ;  /* 0x0000f600ff367b82 */ /* 0x002e620000000a00 */
[----:B--2---:R-:W-:Y:S01]  /*5370*/  IMAD.WIDE.U32 R56, R52, 0x3, RZ ;  /* 0x0000000334387825 */ /* 0x004fe200078e00ff */
[C---:B------:R-:W-:Y:S02]  /*5380*/  LEA R61, R53.reuse, R53, 0x1 ;  /* 0x00000035353d7211 */ /* 0x040fe400078e08ff */
[----:B------:R-:W-:Y:S02]  /*5390*/  LEA.HI R63, P1, R53, R52, RZ, 0x1 ;  /* 0x00000034353f7211 */ /* 0x000fe400078308ff */
[----:B------:R-:W-:Y:S02]  /*53a0*/  IADD3 R61, PT, PT, R57, R61, RZ ;  /* 0x0000003d393d7210 */ /* 0x000fe40007ffe0ff */
[----:B---3--:R-:W-:Y:S01]  /*53b0*/  IADD3.X R58, PT, PT, RZ, R53, RZ, P1, !PT ;  /* 0x00000035ff3a7210 */ /* 0x008fe20000ffe4ff */
[----:B-1----:R-:W-:Y:S01]  /*53c0*/  IMAD.WIDE R54, R109, 0x4, R54 ;  /* 0x000000046d367825 */ /* 0x002fe200078e0236 */
[----:B------:R-:W-:-:S02]  /*53d0*/  LEA.HI R60, P1, R61, R56, RZ, 0x1 ;  /* 0x000000383d3c7211 */ /* 0x000fc400078308ff */
[----:B------:R-:W-:Y:S02]  /*53e0*/  SHF.L.U32 R57, R63, 0x1, RZ ;  /* 0x000000013f397819 */ /* 0x000fe400000006ff */
[----:B------:R-:W-:Y:S01]  /*53f0*/  SHF.L.U32 R59, R60, 0x1, RZ ;  /* 0x000000013c3b7819 */ /* 0x000fe200000006ff */
[----:B------:R4:W-:Y:S01]  /*5400*/  REDG.E.ADD.F32.FTZ.RN.STRONG.GPU desc[UR20][R54.64], R48 ;  /* 0x00000030360079a6 */ /* 0x0009e2000c12f314 */
[----:B------:R-:W-:Y:S02]  /*5410*/  LOP3.LUT R57, R57, 0xfffffffc, RZ, 0xc0, !PT ;  /* 0xfffffffc39397812 */ /* 0x000fe400078ec0ff */
[----:B------:R-:W-:Y:S02]  /*5420*/  LEA R56, P3, R52, R54, 0x2 ;  /* 0x0000003634387211 */ /* 0x000fe400078610ff */
[----:B------:R-:W-:Y:S02]  /*5430*/  IADD3.X R61, PT, PT, RZ, R61, RZ, P1, !PT ;  /* 0x0000003dff3d7210 */ /* 0x000fe40000ffe4ff */
[----:B------:R-:W-:-:S02]  /*5440*/  LOP3.LUT R59, R59, 0xfffffffc, RZ, 0xc0, !PT ;  /* 0xfffffffc3b3b7812 */ /* 0x000fc400078ec0ff */
[----:B------:R-:W-:Y:S02]  /*5450*/  SHF.L.U64.HI R63, R63, 0x1, R58 ;  /* 0x000000013f3f7819 */ /* 0x000fe4000001023a */
        /* <DEDUP_REMOVED lines=9> */
.L_x_1276:
[----:B------:R-:W-:Y:S05]  /*54f0*/  BSYNC.RECONVERGENT B0 ;  /* 0x0000000000007941 */ /* 0x000fea0003800200 */
.L_x_1275:
[----:B------:R-:W-:-:S09]  /*5500*/  UISETP.GE.U32.AND UP0, UPT, UR25, 0x2, UPT ;  /* 0x000000021900788c */ /* 0x000fd2000bf06070 */
[----:B------:R-:W-:Y:S05]  /*5510*/  BRA.U !UP0, `(.L_x_1277) ;  /* 0x0000000d08407547 */ /* 0x000fea000b800000 */
[----:B------:R-:W5:Y:S01]  /*5520*/  LDCU.64 UR8, c[0x0][0x3d0] ;  /* 0x00007a00ff0877ac */ /* 0x000f620008000a00 */
[----:B----4-:R-:W-:Y:S01]  /*5530*/  MOV R48, UR25 ;  /* 0x0000001900307c02 */ /* 0x010fe20008000f00 */
[----:B------:R-:W-:-:S03]  /*5540*/  ULOP3.LUT UR15, UR4, 0x1, URZ, 0xc0, !UPT ;  /* 0x00000001040f7892 */ /* 0x000fc6000f8ec0ff */
[----:B------:R-:W-:Y:S01]  /*5550*/  ISETP.GE.U32.AND P3, PT, R48, 0x8, PT ;  /* 0x000000083000780c */ /* 0x000fe20003f66070 */
[----:B------:R-:W-:-:S04]  /*5560*/  UIMAD UR16, UR15, UR23, URZ ;  /* 0x000000170f1072a4 */ /* 0x000fc8000f8e02ff */
[----:B------:R-:W-:-:S04]  /*5570*/  UIMAD UR15, UR16, UR25, URZ ;  /* 0x00000019100f72a4 */ /* 0x000fc8000f8e02ff */
[----:B------:R-:W-:-:S04]  /*5580*/  USHF.L.U32 UR15, UR15, 0x1, URZ ;  /* 0x000000010f0f7899 */ /* 0x000fc800080006ff */
[----:B-----5:R-:W-:Y:S01]  /*5590*/  UIMAD.WIDE UR8, UR15, 0x4, UR8 ;  /* 0x000000040f0878a5 */ /* 0x020fe2000f8e0208 */
[----:B------:R-:W-:Y:S11]  /*55a0*/  @P2 BRA `(.L_x_1278) ;  /* 0x00000000005c2947 */ /* 0x000ff60003800000 */
[----:B------:R-:W4:Y:S01]  /*55b0*/  LDC.64 R48, c[0x0][0x3c8] ;  /* 0x0000f200ff307b82 */ /* 0x000f220000000a00 */
[----:B------:R-:W-:Y:S01]  /*55c0*/  MOV R52, UR4 ;  /* 0x0000000400347c02 */ /* 0x000fe20008000f00 */
[----:B------:R-:W-:Y:S02]  /*55d0*/  UIADD3 UR15, UPT, UPT, UR16, UR5, URZ ;  /* 0x00000005100f7290 */ /* 0x000fe4000fffe0ff */
[----:B------:R-:W-:Y:S01]  /*55e0*/  UIMAD.WIDE.U32 UR18, UR26, 0x8, UR8 ;  /* 0x000000081a1278a5 */ /* 0x000fe2000f8e0008 */
[----:B------:R-:W-:-:S03]  /*55f0*/  LOP3.LUT P1, R52, R52, 0x2, RZ, 0xc0, !PT ;  /* 0x0000000234347812 */ /* 0x000fc6000782c0ff */
[----:B--2---:R-:W-:Y:S02]  /*5600*/  MOV R53, UR15 ;  /* 0x0000000f00357c02 */ /* 0x004fe40008000f00 */
[----:B------:R-:W-:Y:S02]  /*5610*/  SEL R55, RZ, UR25, P1 ;  /* 0x00000019ff377c07 */ /* 0x000fe40008800000 */
[----:B------:R-:W-:Y:S02]  /*5620*/  MOV R50, UR18 ;  /* 0x0000001200327c02 */ /* 0x000fe40008000f00 */
[----:B------:R-:W-:Y:S02]  /*5630*/  ISETP.NE.AND P1, PT, R55, -0x1, PT ;  /* 0xffffffff3700780c */ /* 0x000fe40003f25270 */
[----:B------:R-:W-:-:S05]  /*5640*/  MOV R51, UR19 ;  /* 0x0000001300337c02 */ /* 0x000fca0008000f00 */
[----:B------:R2:W-:Y:S01]  /*5650*/  STG.E.64 desc[UR20][R50.64], R102 ;  /* 0x0000006632007986 */ /* 0x0005e2000c101b14 */
[----:B----4-:R-:W-:Y:S01]  /*5660*/  IMAD.WIDE.U32 R48, R53, 0x4, R48 ;  /* 0x0000000435307825 */ /* 0x010fe200078e0030 */
[----:B------:R-:W-:Y:S01]  /*5670*/  IADD3 R53, PT, PT, -R52, 0x1, RZ ;  /* 0x0000000134357810 */ /* 0x000fe20007ffe1ff */
[----:B------:R-:W-:Y:S06]  /*5680*/  MEMBAR.ALL.GPU ;  /* 0x0000000000007992 */ /* 0x000fec000000a000 */
[----:B------:R-:W-:-:S00]  /*5690*/  ERRBAR ;  /* 0x00000000000079ab */ /* 0x000fc00000000000 */
[----:B------:R-:W-:Y:S06]  /*56a0*/  CGAERRBAR ;  /* 0x00000000000075ab */ /* 0x000fec0000000000 */
[----:B------:R2:W-:Y:S01]  /*56b0*/  REDG.E.ADD.S32.STRONG.GPU desc[UR20][R48.64], R53 ;  /* 0x000000353000798e */ /* 0x0005e2000c12e314 */
[----:B------:R-:W-:Y:S05]  /*56c0*/  @!P1 BRA `(.L_x_1278) ;  /* 0x0000000000149947 */ /* 0x000fea0003800000 */
.L_x_1279:
[----:B--2---:R-:W2:Y:S04]  /*56d0*/  LDG.E.STRONG.GPU R50, desc[UR20][R48.64] ;  /* 0x0000001430327981 */ /* 0x004ea8000c1ef900 */
[----:B--2---:R-:W-:Y:S01]  /*56e0*/  CCTL.IVALL ;  /* 0x00000000ff00798f */ /* 0x004fe20002000000 */
[----:B------:R-:W-:Y:S05]  /*56f0*/  YIELD ;  /* 0x0000000000007946 */ /* 0x000fea0003800000 */
[----:B------:R-:W-:-:S13]  /*5700*/  ISETP.NE.AND P1, PT, R50, R55, PT ;  /* 0x000000373200720c */ /* 0x000fda0003f25270 */
[----:B------:R-:W-:Y:S05]  /*5710*/  @P1 BRA `(.L_x_1279) ;  /* 0xfffffffc00ec1947 */ /* 0x000fea000383ffff */
.L_x_1278:
[----:B------:R-:W-:Y:S05]  /*5720*/  WARPSYNC.ALL ;  /* 0x0000000000007948 */ /* 0x000fea0003800000 */
[----:B------:R-:W-:Y:S01]  /*5730*/  BAR.SYNC.DEFER_BLOCKING 0x0 ;  /* 0x0000000000007b1d */ /* 0x000fe20000010000 */
[----:B-1----:R-:W-:-:S05]  /*5740*/  HFMA2 R54, -RZ, RZ, 0, 0 ;  /* 0x00000000ff367431 */ /* 0x002fca00000001ff */
[----:B------:R-:W-:Y:S05]  /*5750*/  @!P3 BRA `(.L_x_1280) ;  /* 0x00000004007cb947 */ /* 0x000fea0003800000 */
[----:B------:R-:W-:Y:S01]  /*5760*/  MOV R57, RZ ;  /* 0x000000ff00397202 */ /* 0x000fe20000000f00 */
[----:B------:R-:W-:Y:S02]  /*5770*/  UIMAD UR30, UR23, 0x3, UR5 ;  /* 0x00000003171e78a4 */ /* 0x000fe4000f8e0205 */
[----:B------:R-:W-:Y:S02]  /*5780*/  UIMAD UR31, UR23, 0x7, UR5 ;  /* 0x00000007171f78a4 */ /* 0x000fe4000f8e0205 */
[----:B------:R-:W-:Y:S02]  /*5790*/  UIADD3 UR32, UPT, UPT, UR5, UR23, URZ ;  /* 0x0000001705207290 */ /* 0x000fe4000fffe0ff */
[----:B------:R-:W-:Y:S02]  /*57a0*/  UIADD3 UR33, UPT, UPT, -UR22, URZ, URZ ;  /* 0x000000ff16217290 */ /* 0x000fe4000fffe1ff */
[----:B------:R-:W-:Y:S01]  /*57b0*/  ULOP3.LUT UR38, UR25, 0x7ffffff8, URZ, 0xc0, !UPT ;  /* 0x7ffffff819267892 */ /* 0x000fe2000f8ec0ff */
[----:B------:R-:W-:Y:S01]  /*57c0*/  UMOV UR15, UR5 ;  /* 0x00000005000f7c82 */ /* 0x000fe20008000000 */
[----:B------:R-:W-:Y:S01]  /*57d0*/  UMOV UR16, UR12 ;  /* 0x0000000c00107c82 */ /* 0x000fe20008000000 */
[----:B------:R-:W-:Y:S01]  /*57e0*/  UMOV UR17, UR13 ;  /* 0x0000000d00117c82 */ /* 0x000fe20008000000 */
[----:B------:R-:W-:Y:S01]  /*57f0*/  UMOV UR18, UR11 ;  /* 0x0000000b00127c82 */ /* 0x000fe20008000000 */
[----:B------:R-:W-:-:S07]  /*5800*/  UMOV UR19, UR10 ;  /* 0x0000000a00137c82 */ /* 0x000fce0008000000 */
.L_x_1281:
[C---:B--2---:R-:W-:Y:S02]  /*5810*/  IADD3 R48, PT, PT, R57.reuse, 0x1, RZ ;  /* 0x0000000139307810 */ /* 0x044fe40007ffe0ff */
[----:B------:R-:W-:Y:S02]  /*5820*/  ISETP.EQ.OR P1, PT, RZ, UR33, P2 ;  /* 0x00000021ff007c0c */ /* 0x000fe40009722670 */
[----:B------:R-:W-:Y:S02]  /*5830*/  ISETP.EQ.OR P3, PT, R48, UR22, P2 ;  /* 0x0000001630007c0c */ /* 0x000fe40009762670 */
[----:B------:R-:W-:-:S04]  /*5840*/  IADD3 R48, PT, PT, R57, 0x2, RZ ;  /* 0x0000000239307810 */ /* 0x000fc80007ffe0ff */
[----:B------:R-:W-:Y:S02]  /*5850*/  ISETP.EQ.OR P6, PT, R48, UR22, P2 ;  /* 0x0000001630007c0c */ /* 0x000fe400097c2670 */
[----:B------:R-:W-:-:S03]  /*5860*/  IADD3 R48, PT, PT, R57, 0x3, RZ ;  /* 0x0000000339307810 */ /* 0x000fc60007ffe0ff */
[----:B------:R-:W-:Y:S01]  /*5870*/  VOTEU.ALL UP1, P1 ;  /* 0x0000000000ff7886 */ /* 0x000fe20000820000 */
[----:B------:R-:W-:Y:S01]  /*5880*/  ISETP.EQ.OR P4, PT, R48, UR22, P2 ;  /* 0x0000001630007c0c */ /* 0x000fe20009782670 */
[----:B------:R-:W-:-:S03]  /*5890*/  VOTEU.ALL UP0, P3 ;  /* 0x0000000000ff7886 */ /* 0x000fc60001800000 */
[----:B------:R-:W-:Y:S02]  /*58a0*/  @!UP1 UIMAD.WIDE.U32 UR34, UR15, 0x8, UR8 ;  /* 0x000000080f2298a5 */ /* 0x000fe4000f8e0008 */
[----:B------:R-:W-:Y:S01]  /*58b0*/  @!UP0 UIMAD.WIDE.U32 UR36, UR32, 0x8, UR8 ;  /* 0x00000008202488a5 */ /* 0x000fe2000f8e0008 */
[----:B------:R-:W-:-:S03]  /*58c0*/  VOTEU.ALL UP1, P6 ;  /* 0x0000000000ff7886 */ /* 0x000fc60003020000 */
[----:B------:R-:W-:Y:S02]  /*58d0*/  MOV R48, UR34 ;  /* 0x0000002200307c02 */ /* 0x000fe40008000f00 */
[----:B------:R-:W-:Y:S01]  /*58e0*/  MOV R49, UR35 ;  /* 0x0000002300317c02 */ /* 0x000fe20008000f00 */
[----:B------:R-:W-:Y:S01]  /*58f0*/  @!UP1 UIMAD.WIDE.U32 UR34, UR16, 0x8, UR8 ;  /* 0x00000008102298a5 */ /* 0x000fe2000f8e0008 */
[----:B------:R-:W-:Y:S01]  /*5900*/  MOV R50, UR36 ;  /* 0x0000002400327c02 */ /* 0x000fe20008000f00 */
[----:B------:R-:W-:Y:S01]  /*5910*/  VOTEU.ALL UP0, P4 ;  /* 0x0000000000ff7886 */ /* 0x000fe20002000000 */
[----:B------:R-:W-:Y:S02]  /*5920*/  MOV R51, UR37 ;  /* 0x0000002500337c02 */ /* 0x000fe40008000f00 */
[----:B------:R-:W0:Y:S01]  /*5930*/  @!P1 LDG.E.64 R48, desc[UR20][R48.64] ;  /* 0x0000001430309981 */ /* 0x000e22000c1e1b00 */
[----:B------:R-:W-:Y:S02]  /*5940*/  MOV R52, UR34 ;  /* 0x0000002200347c02 */ /* 0x000fe40008000f00 */
[----:B------:R-:W-:Y:S01]  /*5950*/  MOV R53, UR35 ;  /* 0x0000002300357c02 */ /* 0x000fe20008000f00 */
[----:B------:R-:W2:Y:S01]  /*5960*/  @!P3 LDG.E.64 R50, desc[UR20][R50.64] ;  /* 0x000000143232b981 */ /* 0x000ea2000c1e1b00 */
[----:B------:R-:W-:-:S04]  /*5970*/  @!UP0 UIMAD.WIDE.U32 UR34, UR30, 0x8, UR8 ;  /* 0x000000081e2288a5 */ /* 0x000fc8000f8e0008 */
[----:B------:R-:W4:Y:S02]  /*5980*/  @!P6 LDG.E.64 R52, desc[UR20][R52.64] ;  /* 0x000000143434e981 */ /* 0x000f24000c1e1b00 */
[----:B------:R-:W-:Y:S02]  /*5990*/  MOV R54, UR34 ;  /* 0x0000002200367c02 */ /* 0x000fe40008000f00 */
[----:B------:R-:W-:-:S06]  /*59a0*/  MOV R55, UR35 ;  /* 0x0000002300377c02 */ /* 0x000fcc0008000f00 */
[----:B------:R-:W5:Y:S01]  /*59b0*/  @!P4 LDG.E.64 R54, desc[UR20][R54.64] ;  /* 0x000000143636c981 */ /* 0x000f62000c1e1b00 */
[----:B------:R-:W-:Y:S01]  /*59c0*/  IADD3 R56, PT, PT, R57, 0x4, RZ ;  /* 0x0000000439387810 */ /* 0x000fe20007ffe0ff */
[----:B0--3--:R-:W-:Y:S01]  /*59d0*/  @!P1 FADD.FTZ R102, R102, R48 ;  /* 0x0000003066669221 */ /* 0x009fe20000010000 */
[----:B------:R-:W-:Y:S01]  /*59e0*/  @!P1 FADD.FTZ R103, R103, R49 ;  /* 0x0000003167679221 */ /* 0x000fe20000010000 */
[----:B------:R-:W-:Y:S02]  /*59f0*/  IADD3 R48, PT, PT, R57, 0x5, RZ ;  /* 0x0000000539307810 */ /* 0x000fe40007ffe0ff */
[----:B------:R-:W-:Y:S01]  /*5a00*/  ISETP.EQ.OR P1, PT, R56, UR22, P2 ;  /* 0x0000001638007c0c */ /* 0x000fe20009722670 */
[----:B--2---:R-:W-:Y:S01]  /*5a10*/  @!P3 FADD.FTZ R102, R102, R50 ;  /* 0x000000326666b221 */ /* 0x004fe20000010000 */
[----:B------:R-:W-:Y:S01]  /*5a20*/  @!P3 FADD.FTZ R103, R103, R51 ;  /* 0x000000336767b221 */ /* 0x000fe20000010000 */
[----:B------:R-:W-:Y:S02]  /*5a30*/  ISETP.EQ.OR P3, PT, R48, UR22, P2 ;  /* 0x0000001630007c0c */ /* 0x000fe40009762670 */
[----:B------:R-:W-:Y:S01]  /*5a40*/  IADD3 R48, PT, PT, R57, 0x6, RZ ;  /* 0x0000000639307810 */ /* 0x000fe20007ffe0ff */
[----:B----4-:R-:W-:Y:S01]  /*5a50*/  @!P6 FADD.FTZ R102, R102, R52 ;  /* 0x000000346666e221 */ /* 0x010fe20000010000 */
[----:B------:R-:W-:-:S02]  /*5a60*/  @!P6 FADD.FTZ R103, R103, R53 ;  /* 0x000000356767e221 */ /* 0x000fc40000010000 */
[----:B------:R-:W-:Y:S02]  /*5a70*/  ISETP.EQ.OR P6, PT, R48, UR22, P2 ;  /* 0x0000001630007c0c */ /* 0x000fe400097c2670 */
[----:B------:R-:W-:Y:S02]  /*5a80*/  IADD3 R48, PT, PT, R57, 0x7, RZ ;  /* 0x0000000739307810 */ /* 0x000fe40007ffe0ff */
[----:B------:R-:W-:Y:S01]  /*5a90*/  VOTEU.ALL UP1, P1 ;  /* 0x0000000000ff7886 */ /* 0x000fe20000820000 */
[----:B-----5:R-:W-:Y:S01]  /*5aa0*/  @!P4 FADD.FTZ R102, R102, R54 ;  /* 0x000000366666c221 */ /* 0x020fe20000010000 */
[----:B------:R-:W-:Y:S01]  /*5ab0*/  @!P4 FADD.FTZ R103, R103, R55 ;  /* 0x000000376767c221 */ /* 0x000fe20000010000 */
[----:B------:R-:W-:Y:S02]  /*5ac0*/  ISETP.EQ.OR P4, PT, R48, UR22, P2 ;  /* 0x0000001630007c0c */ /* 0x000fe40009782670 */
[----:B------:R-:W-:Y:S01]  /*5ad0*/  @!UP1 UIMAD.WIDE.U32 UR34, UR17, 0x8, UR8 ;  /* 0x00000008112298a5 */ /* 0x000fe2000f8e0008 */
[----:B------:R-:W-:-:S03]  /*5ae0*/  VOTEU.ALL UP0, P3 ;  /* 0x0000000000ff7886 */ /* 0x000fc60001800000 */
[----:B------:R-:W-:Y:S02]  /*5af0*/  VOTEU.ALL UP1, P6 ;  /* 0x0000000000ff7886 */ /* 0x000fe40003020000 */
[----:B------:R-:W-:Y:S01]  /*5b00*/  MOV R48, UR34 ;  /* 0x0000002200307c02 */ /* 0x000fe20008000f00 */
[----:B------:R-:W-:Y:S01]  /*5b10*/  @!UP0 UIMAD.WIDE.U32 UR36, UR18, 0x8, UR8 ;  /* 0x00000008122488a5 */ /* 0x000fe2000f8e0008 */
[----:B------:R-:W-:Y:S01]  /*5b20*/  MOV R49, UR35 ;  /* 0x0000002300317c02 */ /* 0x000fe20008000f00 */
[----:B------:R-:W-:Y:S02]  /*5b30*/  @!UP1 UIMAD.WIDE.U32 UR34, UR19, 0x8, UR8 ;  /* 0x00000008132298a5 */ /* 0x000fe4000f8e0008 */
[----:B------:R-:W-:Y:S02]  /*5b40*/  VOTEU.ALL UP0, P4 ;  /* 0x0000000000ff7886 */ /* 0x000fe40002000000 */
[----:B------:R-:W-:Y:S01]  /*5b50*/  MOV R50, UR36 ;  /* 0x0000002400327c02 */ /* 0x000fe20008000f00 */
[----:B------:R-:W2:Y:S01]  /*5b60*/  @!P1 LDG.E.64 R48, desc[UR20][R48.64] ;  /* 0x0000001430309981 */ /* 0x000ea2000c1e1b00 */
[----:B------:R-:W-:-:S02]  /*5b70*/  MOV R51, UR37 ;  /* 0x0000002500337c02 */ /* 0x000fc40008000f00 */
[----:B------:R-:W-:Y:S02]  /*5b80*/  MOV R52, UR34 ;  /* 0x0000002200347c02 */ /* 0x000fe40008000f00 */
[----:B------:R-:W-:Y:S01]  /*5b90*/  MOV R53, UR35 ;  /* 0x0000002300357c02 */ /* 0x000fe20008000f00 */
[----:B------:R-:W-:Y:S01]  /*5ba0*/  @!UP0 UIMAD.WIDE.U32 UR34, UR31, 0x8, UR8 ;  /* 0x000000081f2288a5 */ /* 0x000fe2000f8e0008 */
[----:B------:R-:W3:Y:S04]  /*5bb0*/  @!P3 LDG.E.64 R50, desc[UR20][R50.64] ;  /* 0x000000143232b981 */ /* 0x000ee8000c1e1b00 */
[----:B------:R-:W4:Y:S01]  /*5bc0*/  @!P6 LDG.E.64 R52, desc[UR20][R52.64] ;  /* 0x000000143434e981 */ /* 0x000f22000c1e1b00 */
[----:B------:R-:W-:Y:S02]  /*5bd0*/  MOV R54, UR34 ;  /* 0x0000002200367c02 */ /* 0x000fe40008000f00 */
[----:B------:R-:W-:-:S06]  /*5be0*/  MOV R55, UR35 ;  /* 0x0000002300377c02 */ /* 0x000fcc0008000f00 */
[----:B------:R-:W5:Y:S01]  /*5bf0*/  @!P4 LDG.E.64 R54, desc[UR20][R54.64] ;  /* 0x000000143636c981 */ /* 0x000f62000c1e1b00 */
[----:B------:R-:W-:Y:S01]  /*5c00*/  IADD3 R57, PT, PT, R57, 0x8, RZ ;  /* 0x0000000839397810 */ /* 0x000fe20007ffe0ff */
[----:B------:R-:W-:Y:S02]  /*5c10*/  UIADD3 UR33, UPT, UPT, UR33, 0x8, URZ ;  /* 0x0000000821217890 */ /* 0x000fe4000fffe0ff */
[----:B------:R-:W-:Y:S02]  /*5c20*/  ULEA UR15, UR23, UR15, 0x3 ;  /* 0x0000000f170f7291 */ /* 0x000fe4000f8e18ff */
[----:B------:R-:W-:Y:S02]  /*5c30*/  ULEA UR32, UR23, UR32, 0x3 ;  /* 0x0000002017207291 */ /* 0x000fe4000f8e18ff */
[----:B------:R-:W-:Y:S02]  /*5c40*/  ULEA UR16, UR23, UR16, 0x3 ;  /* 0x0000001017107291 */ /* 0x000fe4000f8e18ff */
[----:B------:R-:W-:-:S02]  /*5c50*/  ULEA UR30, UR23, UR30, 0x3 ;  /* 0x0000001e171e7291 */ /* 0x000fc4000f8e18ff */
[----:B------:R-:W-:Y:S02]  /*5c60*/  ULEA UR17, UR23, UR17, 0x3 ;  /* 0x0000001117117291 */ /* 0x000fe4000f8e18ff */
[----:B------:R-:W-:Y:S02]  /*5c70*/  ULEA UR18, UR23, UR18, 0x3 ;  /* 0x0000001217127291 */ /* 0x000fe4000f8e18ff */
[----:B------:R-:W-:Y:S02]  /*5c80*/  ULEA UR19, UR23, UR19, 0x3 ;  /* 0x0000001317137291 */ /* 0x000fe4000f8e18ff */
[----:B------:R-:W-:Y:S01]  /*5c90*/  ULEA UR31, UR23, UR31, 0x3 ;  /* 0x0000001f171f7291 */ /* 0x000fe2000f8e18ff */
[----:B--2---:R-:W-:Y:S01]  /*5ca0*/  @!P1 FADD.FTZ R102, R102, R48 ;  /* 0x0000003066669221 */ /* 0x004fe20000010000 */
[----:B------:R-:W-:Y:S01]  /*5cb0*/  @!P1 FADD.FTZ R103, R103, R49 ;  /* 0x0000003167679221 */ /* 0x000fe20000010000 */
[----:B------:R-:W-:Y:S02]  /*5cc0*/  ISETP.NE.AND P1, PT, R57, UR38, PT ;  /* 0x0000002639007c0c */ /* 0x000fe4000bf25270 */
[----:B---3--:R-:W-:Y:S01]  /*5cd0*/  @!P3 FADD.FTZ R102, R102, R50 ;  /* 0x000000326666b221 */ /* 0x008fe20000010000 */
[----:B------:R-:W-:-:S03]  /*5ce0*/  @!P3 FADD.FTZ R103, R103, R51 ;  /* 0x000000336767b221 */ /* 0x000fc60000010000 */
[----:B----4-:R-:W-:Y:S01]  /*5cf0*/  @!P6 FADD.FTZ R102, R102, R52 ;  /* 0x000000346666e221 */ /* 0x010fe20000010000 */
[----:B------:R-:W-:-:S03]  /*5d00*/  @!P6 FADD.FTZ R103, R103, R53 ;  /* 0x000000356767e221 */ /* 0x000fc60000010000 */
[----:B-----5:R-:W-:Y:S01]  /*5d10*/  @!P4 FADD.FTZ R102, R102, R54 ;  /* 0x000000366666c221 */ /* 0x020fe20000010000 */
[----:B------:R-:W-:Y:S02]  /*5d20*/  @!P4 FADD.FTZ R103, R103, R55 ;  /* 0x000000376767c221 */ /* 0x000fe40000010000 */
[----:B------:R-:W-:Y:S05]  /*5d30*/  @P1 BRA `(.L_x_1281) ;  /* 0xfffffff800b41947 */ /* 0x000fea000383ffff */
[----:B------:R-:W-:-:S07]  /*5d40*/  MOV R54, UR38 ;  /* 0x0000002600367c02 */ /* 0x000fce0008000f00 */
.L_x_1280:
[----:B------:R-:W-:-:S09]  /*5d50*/  UISETP.NE.AND UP0, UPT, UR27, URZ, UPT ;  /* 0x000000ff1b00728c */ /* 0x000fd2000bf05270 */
[----:B------:R-:W-:Y:S05]  /*5d60*/  BRA.U !UP0, `(.L_x_1277) ;  /* 0x00000005082c7547 */ /* 0x000fea000b800000 */
[----:B------:R-:W-:Y:S02]  /*5d70*/  UIADD3 UR15, UPT, UPT, UR27, -0x1, URZ ;  /* 0xffffffff1b0f7890 */ /* 0x000fe4000fffe0ff */
[----:B------:R-:W-:Y:S02]  /*5d80*/  ULOP3.LUT UP1, UR16, UR25, 0x3, URZ, 0xc0, !UPT ;  /* 0x0000000319107892 */ /* 0x000fe4000f82c0ff */
[----:B------:R-:W-:-:S09]  /*5d90*/  UISETP.GE.U32.AND UP0, UPT, UR15, 0x3, UPT ;  /* 0x000000030f00788c */ /* 0x000fd2000bf06070 */
[----:B------:R-:W-:Y:S05]  /*5da0*/  BRA.U !UP0, `(.L_x_1282) ;  /* 0x0000000108907547 */ /* 0x000fea000b800000 */
[C---:B--2---:R-:W-:Y:S02]  /*5db0*/  IADD3 R50, PT, PT, R54.reuse, 0x1, RZ ;  /* 0x0000000136327810 */ /* 0x044fe40007ffe0ff */
[C---:B------:R-:W-:Y:S02]  /*5dc0*/  ISETP.EQ.OR P1, PT, R54.reuse, UR22, P2 ;  /* 0x0000001636007c0c */ /* 0x040fe40009722670 */
[----:B------:R-:W-:Y:S02]  /*5dd0*/  IADD3 R52, PT, PT, R54, 0x2, RZ ;  /* 0x0000000236347810 */ /* 0x000fe40007ffe0ff */
[----:B------:R-:W-:Y:S02]  /*5de0*/  ISETP.EQ.OR P3, PT, R50, UR22, P2 ;  /* 0x0000001632007c0c */ /* 0x000fe40009762670 */
[----:B------:R-:W-:Y:S02]  /*5df0*/  IADD3 R56, PT, PT, R54, 0x3, RZ ;  /* 0x0000000336387810 */ /* 0x000fe40007ffe0ff */
[----:B------:R-:W-:-:S02]  /*5e00*/  ISETP.EQ.OR P4, PT, R52, UR22, P2 ;  /* 0x0000001634007c0c */ /* 0x000fc40009782670 */
[----:B------:R-:W-:Y:S02]  /*5e10*/  MOV R49, UR23 ;  /* 0x0000001700317c02 */ /* 0x000fe40008000f00 */
[----:B------:R-:W-:Y:S02]  /*5e20*/  MOV R53, UR23 ;  /* 0x0000001700357c02 */ /* 0x000fe40008000f00 */
[----:B------:R-:W-:Y:S01]  /*5e30*/  ISETP.EQ.OR P6, PT, R56, UR22, P2 ;  /* 0x0000001638007c0c */ /* 0x000fe200097c2670 */
[----:B------:R-:W-:Y:S01]  /*5e40*/  @!P1 IMAD R48, R54, R49, UR5 ;  /* 0x0000000536309e24 */ /* 0x000fe2000f8e0231 */
[----:B------:R-:W-:Y:S01]  /*5e50*/  MOV R51, 0x8 ;  /* 0x0000000800337802 */ /* 0x000fe20000000f00 */
[----:B------:R-:W-:Y:S01]  /*5e60*/  @!P3 IMAD R50, R50, R53, UR5 ;  /* 0x000000053232be24 */ /* 0x000fe2000f8e0235 */
[----:B------:R-:W-:Y:S01]  /*5e70*/  MOV R55, UR23 ;  /* 0x0000001700377c02 */ /* 0x000fe20008000f00 */
[----:B------:R-:W-:Y:S01]  /*5e80*/  HFMA2 R53, -RZ, RZ, 0, 4.76837158203125e-07 ;  /* 0x00000008ff357431 */ /* 0x000fe200000001ff */
[----:B------:R-:W-:Y:S01]  /*5e90*/  MOV R57, UR23 ;  /* 0x0000001700397c02 */ /* 0x000fe20008000f00 */
[----:B------:R-:W-:-:S04]  /*5ea0*/  @!P1 IMAD.WIDE.U32 R48, R48, R51, UR8 ;  /* 0x0000000830309e25 */ /* 0x000fc8000f8e0033 */
[----:B------:R-:W-:Y:S01]  /*5eb0*/  @!P4 IMAD R52, R52, R55, UR5 ;  /* 0x000000053434ce24 */ /* 0x000fe2000f8e0237 */
[----:B------:R-:W-:Y:S01]  /*5ec0*/  MOV R55, 0x8 ;  /* 0x0000000800377802 */ /* 0x000fe20000000f00 */
[----:B------:R-:W-:Y:S01]  /*5ed0*/  @!P3 IMAD.WIDE.U32 R50, R50, R53, UR8 ;  /* 0x000000083232be25 */ /* 0x000fe2000f8e0035 */
[----:B------:R-:W0:Y:S03]  /*5ee0*/  @!P1 LDG.E.64 R48, desc[UR20][R48.64] ;  /* 0x0000001430309981 */ /* 0x000e26000c1e1b00 */
[----:B------:R-:W-:Y:S02]  /*5ef0*/  @!P6 IMAD R56, R56, R57, UR5 ;  /* 0x000000053838ee24 */ /* 0x000fe4000f8e0239 */
[----:B------:R-:W-:Y:S02]  /*5f00*/  HFMA2 R57, -RZ, RZ, 0, 4.76837158203125e-07 ;  /* 0x00000008ff397431 */ /* 0x000fe400000001ff */
[----:B------:R-:W-:Y:S01]  /*5f10*/  @!P4 IMAD.WIDE.U32 R52, R52, R55, UR8 ;  /* 0x000000083434ce25 */ /* 0x000fe2000f8e0037 */
[----:B------:R-:W2:Y:S03]  /*5f20*/  @!P3 LDG.E.64 R50, desc[UR20][R50.64] ;  /* 0x000000143232b981 */ /* 0x000ea6000c1e1b00 */
[----:B------:R-:W-:-:S02]  /*5f30*/  @!P6 IMAD.WIDE.U32 R56, R56, R57, UR8 ;  /* 0x000000083838ee25 */ /* 0x000fc4000f8e0039 */
[----:B------:R-:W4:Y:S04]  /*5f40*/  @!P4 LDG.E.64 R52, desc[UR20][R52.64] ;  /* 0x000000143434c981 */ /* 0x000f28000c1e1b00 */
[----:B------:R-:W5:Y:S01]  /*5f50*/  @!P6 LDG.E.64 R56, desc[UR20][R56.64] ;  /* 0x000000143838e981 */ /* 0x000f62000c1e1b00 */
[----:B------:R-:W-:Y:S01]  /*5f60*/  IADD3 R54, PT, PT, R54, 0x4, RZ ;  /* 0x0000000436367810 */ /* 0x000fe20007ffe0ff */
[----:B0--3--:R-:W-:Y:S01]  /*5f70*/  @!P1 FADD.FTZ R102, R102, R48 ;  /* 0x0000003066669221 */ /* 0x009fe20000010000 */
[----:B------:R-:W-:-:S03]  /*5f80*/  @!P1 FADD.FTZ R103, R103, R49 ;  /* 0x0000003167679221 */ /* 0x000fc60000010000 */
[----:B--2---:R-:W-:Y:S01]  /*5f90*/  @!P3 FADD.FTZ R102, R102, R50 ;  /* 0x000000326666b221 */ /* 0x004fe20000010000 */
[----:B------:R-:W-:-:S03]  /*5fa0*/  @!P3 FADD.FTZ R103, R103, R51 ;  /* 0x000000336767b221 */ /* 0x000fc60000010000 */
[----:B----4-:R-:W-:Y:S01]  /*5fb0*/  @!P4 FADD.FTZ R102, R102, R52 ;  /* 0x000000346666c221 */ /* 0x010fe20000010000 */
[----:B------:R-:W-:-:S03]  /*5fc0*/  @!P4 FADD.FTZ R103, R103, R53 ;  /* 0x000000356767c221 */ /* 0x000fc60000010000 */
[----:B-----5:R-:W-:Y:S01]  /*5fd0*/  @!P6 FADD.FTZ R102, R102, R56 ;  /* 0x000000386666e221 */ /* 0x020fe20000010000 */
[----:B------:R-:W-:-:S07]  /*5fe0*/  @!P6 FADD.FTZ R103, R103, R57 ;  /* 0x000000396767e221 */ /* 0x000fce0000010000 */
.L_x_1282:
[----:B------:R-:W-:Y:S05]  /*5ff0*/  BRA.U !UP1, `(.L_x_1277) ;  /* 0x0000000109887547 */ /* 0x000fea000b800000 */
[----:B------:R-:W-:Y:S02]  /*6000*/  UISETP.NE.AND UP0, UPT, UR16, 0x1, UPT ;  /* 0x000000011000788c */ /* 0x000fe4000bf05270 */
[----:B------:R-:W-:-:S06]  /*6010*/  ULOP3.LUT UR15, UR25, 0x1, URZ, 0xc0, !UPT ;  /* 0x00000001190f7892 */ /* 0x000fcc000f8ec0ff */
[----:B------:R-:W-:Y:S01]  /*6020*/  MOV R52, UR15 ;  /* 0x0000000f00347c02 */ /* 0x000fe20008000f00 */
[----:B------:R-:W-:Y:S06]  /*6030*/  BRA.U !UP0, `(.L_x_1283) ;  /* 0x0000000108487547 */ /* 0x000fec000b800000 */
[C---:B--2---:R-:W-:Y:S02]  /*6040*/  IADD3 R48, PT, PT, R54.reuse, 0x1, RZ ;  /* 0x0000000136307810 */ /* 0x044fe40007ffe0ff */
[----:B------:R-:W-:Y:S02]  /*6050*/  ISETP.EQ.OR P3, PT, R54, UR22, P2 ;  /* 0x0000001636007c0c */ /* 0x000fe40009762670 */
[----:B------:R-:W-:Y:S02]  /*6060*/  ISETP.EQ.OR P1, PT, R48, UR22, P2 ;  /* 0x0000001630007c0c */ /* 0x000fe40009722670 */
[----:B------:R-:W-:Y:S02]  /*6070*/  MOV R49, UR23 ;  /* 0x0000001700317c02 */ /* 0x000fe40008000f00 */
[----:B------:R-:W-:Y:S02]  /*6080*/  MOV R53, UR23 ;  /* 0x0000001700357c02 */ /* 0x000fe40008000f00 */
[----:B------:R-:W-:-:S05]  /*6090*/  MOV R51, 0x8 ;  /* 0x0000000800337802 */ /* 0x000fca0000000f00 */
[----:B------:R-:W-:Y:S02]  /*60a0*/  @!P3 IMAD R50, R54, R49, UR5 ;  /* 0x000000053632be24 */ /* 0x000fe4000f8e0231 */
[----:B------:R-:W-:Y:S02]  /*60b0*/  HFMA2 R49, -RZ, RZ, 0, 4.76837158203125e-07 ;  /* 0x00000008ff317431 */ /* 0x000fe400000001ff */
[----:B------:R-:W-:Y:S02]  /*60c0*/  @!P1 IMAD R48, R48, R53, UR5 ;  /* 0x0000000530309e24 */ /* 0x000fe4000f8e0235 */
[----:B------:R-:W-:-:S04]  /*60d0*/  @!P3 IMAD.WIDE.U32 R50, R50, R51, UR8 ;  /* 0x000000083232be25 */ /* 0x000fc8000f8e0033 */
[----:B------:R-:W-:Y:S02]  /*60e0*/  @!P1 IMAD.WIDE.U32 R48, R48, R49, UR8 ;  /* 0x0000000830309e25 */ /* 0x000fe4000f8e0031 */
[----:B------:R-:W0:Y:S04]  /*60f0*/  @!P3 LDG.E.64 R50, desc[UR20][R50.64] ;  /* 0x000000143232b981 */ /* 0x000e28000c1e1b00 */
[----:B------:R-:W2:Y:S01]  /*6100*/  @!P1 LDG.E.64 R48, desc[UR20][R48.64] ;  /* 0x0000001430309981 */ /* 0x000ea2000c1e1b00 */
[----:B------:R-:W-:Y:S01]  /*6110*/  IADD3 R54, PT, PT, R54, 0x2, RZ ;  /* 0x0000000236367810 */ /* 0x000fe20007ffe0ff */
[----:B0--3--:R-:W-:Y:S01]  /*6120*/  @!P3 FADD.FTZ R102, R102, R50 ;  /* 0x000000326666b221 */ /* 0x009fe20000010000 */
[----:B------:R-:W-:-:S03]  /*6130*/  @!P3 FADD.FTZ R103, R103, R51 ;  /* 0x000000336767b221 */ /* 0x000fc60000010000 */
[----:B--2---:R-:W-:Y:S01]  /*6140*/  @!P1 FADD.FTZ R102, R102, R48 ;  /* 0x0000003066669221 */ /* 0x004fe20000010000 */
[----:B------:R-:W-:-:S07]  /*6150*/  @!P1 FADD.FTZ R103, R103, R49 ;  /* 0x0000003167679221 */ /* 0x000fce0000010000 */
.L_x_1283:
[----:B------:R-:W-:Y:S01]  /*6160*/  ISETP.EQ.OR P1, PT, R54, UR22, P2 ;  /* 0x0000001636007c0c */ /* 0x000fe20009722670 */
[----:B------:R-:W-:Y:S03]  /*6170*/  BSSY.RECONVERGENT B0, `(.L_x_1277) ;  /* 0x000000a000007945 */ /* 0x000fe60003800200 */
[----:B------:R-:W-:-:S13]  /*6180*/  ISETP.NE.U32.OR P1, PT, R52, 0x1, P1 ;  /* 0x000000013400780c */ /* 0x000fda0000f25470 */
[----:B------:R-:W-:Y:S05]  /*6190*/  @P1 BRA `(.L_x_1284) ;  /* 0x00000000001c1947 */ /* 0x000fea0003800000 */
[----:B--2---:R-:W-:Y:S02]  /*61a0*/  MOV R49, UR23 ;  /* 0x0000001700317c02 */ /* 0x004fe40008000f00 */
[----:B------:R-:W-:-:S03]  /*61b0*/  MOV R51, 0x8 ;  /* 0x0000000800337802 */ /* 0x000fc60000000f00 */
[----:B------:R-:W-:-:S04]  /*61c0*/  IMAD R48, R54, R49, UR5 ;  /* 0x0000000536307e24 */ /* 0x000fc8000f8e0231 */
[----:B------:R-:W-:-:S06]  /*61d0*/  IMAD.WIDE.U32 R48, R48, R51, UR8 ;  /* 0x0000000830307e25 */ /* 0x000fcc000f8e0033 */
[----:B------:R-:W0:Y:S02]  /*61e0*/  LDG.E.64 R48, desc[UR20][R48.64] ;  /* 0x0000001430307981 */ /* 0x000e24000c1e1b00 */
[----:B0--3--:R-:W-:Y:S01]  /*61f0*/  FADD.FTZ R102, R102, R48 ;  /* 0x0000003066667221 */ /* 0x009fe20000010000 */
[----:B------:R-:W-:-:S07]  /*6200*/  FADD.FTZ R103, R103, R49 ;  /* 0x0000003167677221 */ /* 0x000fce0000010000 */
.L_x_1284:
[----:B------:R-:W-:Y:S05]  /*6210*/  BSYNC.RECONVERGENT B0 ;  /* 0x0000000000007941 */ /* 0x000fea0003800200 */
.L_x_1277:
[----:B------:R-:W5:Y:S01]  /*6220*/  S2UR UR9, SR_CgaCtaId ;  /* 0x00000000000979c3 */ /* 0x000f620000008800 */
[----:B------:R-:W-:Y:S01]  /*6230*/  UMOV UR8, 0x400 ;  /* 0x0000040000087882 */ /* 0x000fe20000000000 */
[----:B------:R-:W0:Y:S01]  /*6240*/  LDCU UR16, c[0x0][0x42c] ;  /* 0x00008580ff1077ac */ /* 0x000e220008000800 */
[C---:B--2-4-:R-:W-:Y:S01]  /*6250*/  IADD3 R50, PT, PT, R0.reuse, 0x8, RZ ;  /* 0x0000000800327810 */ /* 0x054fe20007ffe0ff */
[----:B------:R-:W-:Y:S01]  /*6260*/  FADD.FTZ R41, R41, -UR28 ;  /* 0x8000001c29297e21 */ /* 0x000fe20008010000 */
[----:B------:R-:W-:Y:S02]  /*6270*/  IADD3 R48, PT, PT, R0, 0x10, RZ ;  /* 0x0000001000307810 */ /* 0x000fe40007ffe0ff */
[----:B------:R-:W-:Y:S01]  /*6280*/  SHF.R.S32.HI R51, RZ, 0x1f, R50 ;  /* 0x0000001fff337819 */ /* 0x000fe20000011432 */
[----:B------:R-:W-:Y:S01]  /*6290*/  FMUL.FTZ R63, R41, UR29 ;  /* 0x0000001d293f7c20 */ /* 0x000fe20008410000 */
[----:B------:R-:W-:Y:S01]  /*62a0*/  SHF.R.S32.HI R49, RZ, 0x1f, R48 ;  /* 0x0000001fff317819 */ /* 0x000fe20000011430 */
[----:B-----5:R-:W-:-:S09]  /*62b0*/  ULEA UR8, UR9, UR8, 0x18 ;  /* 0x0000000809087291 */ /* 0x020fd2000f8ec0ff */
[----:B------:R-:W-:Y:S01]  /*62c0*/  @!P2 STS.64 [UR8+0x88], R102 ;  /* 0x00008866ff00a988 */ /* 0x000fe20008000a08 */
[----:B------:R-:W-:Y:S06]  /*62d0*/  BAR.SYNC.DEFER_BLOCKING 0x0 ;  /* 0x0000000000007b1d */ /* 0x000fec0000010000 */
[----:B------:R-:W0:Y:S01]  /*62e0*/  LDS.64 R52, [UR8+0x88] ;  /* 0x00008808ff347984 */ /* 0x000e220008000a00 */
[----:B------:R-:W2:Y:S02]  /*62f0*/  LDCU.64 UR8, c[0x0][0x400] ;  /* 0x00008000ff0877ac */ /* 0x000ea40008000a00 */
[----:B--2---:R-:W-:-:S02]  /*6300*/  ISETP.GE.U32.AND P1, PT, R0, UR8, PT ;  /* 0x0000000800007c0c */ /* 0x004fc4000bf26070 */
[----:B------:R-:W-:Y:S02]  /*6310*/  ISETP.GE.U32.AND P2, PT, R50, UR8, PT ;  /* 0x0000000832007c0c */ /* 0x000fe4000bf46070 */
[----:B------:R-:W-:Y:S02]  /*6320*/  ISETP.GE.U32.AND P3, PT, R48, UR8, PT ;  /* 0x0000000830007c0c */ /* 0x000fe4000bf66070 */
[----:B------:R-:W-:Y:S02]  /*6330*/  ISETP.GE.AND.EX P1, PT, R124, UR9, PT, P1 ;  /* 0x000000097c007c0c */ /* 0x000fe4000bf26310 */
[----:B------:R-:W-:Y:S02]  /*6340*/  ISETP.GE.AND.EX P2, PT, R51, UR9, PT, P2 ;  /* 0x0000000933007c0c */ /* 0x000fe4000bf46320 */
[----:B------:R-:W-:Y:S01]  /*6350*/  ISETP.GE.AND.EX P3, PT, R49, UR9, PT, P3 ;  /* 0x0000000931007c0c */ /* 0x000fe2000bf66330 */
[----:B0-----:R-:W-:-:S05]  /*6360*/  FMUL.FTZ R52, R52, UR16 ;  /* 0x0000001034347c20 */ /* 0x001fca0008410000 */
[----:B------:R-:W-:Y:S01]  /*6370*/  R2UR UR15, R52 ;  /* 0x00000000340f72ca */ /* 0x000fe200000e0000 */
[----:B------:R-:W-:Y:S01]  /*6380*/  FADD.FTZ R52, R40, -UR28 ;  /* 0x8000001c28347e21 */ /* 0x000fe20008010000 */
[----:B------:R-:W-:-:S03]  /*6390*/  FMUL.FTZ R40, R53, UR16 ;  /* 0x0000001035287c20 */ /* 0x000fc60008410000 */
[----:B------:R-:W-:-:S08]  /*63a0*/  FMUL.FTZ R53, R52, UR29 ;  /* 0x0000001d34357c20 */ /* 0x000fd00008410000 */
[----:B------:R-:W-:Y:S01]  /*63b0*/  FFMA.FTZ R61, R53, UR15, R40 ;  /* 0x0000000f353d7c23 */ /* 0x000fe20008010028 */
[----:B------:R-:W-:Y:S06]  /*63c0*/  @!P5 BRA `(.L_x_1285) ;  /* 0x000000000048d947 */ /* 0x000fec0003800000 */
[----:B------:R-:W-:Y:S01]  /*63d0*/  FFMA.FTZ R41, R100, R53, R98 ;  /* 0x0000003564297223 */ /* 0x000fe20000010062 */
[----:B------:R-:W-:-:S03]  /*63e0*/  FFMA.FTZ R52, R101, R63, R99 ;  /* 0x0000003f65347223 */ /* 0x000fc60000010063 */
[----:B------:R-:W-:Y:S01]  /*63f0*/  FMUL.FTZ R53, R41, -1.4426950216293334961 ;  /* 0xbfb8aa3b29357820 */ /* 0x000fe20000410000 */
[----:B------:R-:W-:-:S05]  /*6400*/  FMUL.FTZ R56, R52, -1.4426950216293334961 ;  /* 0xbfb8aa3b34387820 */ /* 0x000fca0000410000 */
[----:B------:R-:W1:Y:S04]  /*6410*/  MUFU.EX2 R53, R53 ;  /* 0x0000003500357308 */ /* 0x000e680000000800 */
[----:B------:R-:W0:Y:S01]  /*6420*/  MUFU.EX2 R56, R56 ;  /* 0x0000003800387308 */ /* 0x000e220000000800 */
[----:B-1----:R-:W-:Y:S01]  /*6430*/  FADD.FTZ R54, R53, 1 ;  /* 0x3f80000035367421 */ /* 0x002fe20000010000 */
[----:B0-----:R-:W-:-:S03]  /*6440*/  FADD.FTZ R57, R56, 1 ;  /* 0x3f80000038397421 */ /* 0x001fc60000010000 */
[----:B------:R-:W0:Y:S08]  /*6450*/  MUFU.RCP R55, R54 ;  /* 0x0000003600377308 */ /* 0x000e300000001000 */
[----:B---3--:R-:W1:Y:S01]  /*6460*/  MUFU.RCP R58, R57 ;  /* 0x00000039003a7308 */ /* 0x008e620000001000 */
        /* <DEDUP_REMOVED lines=8> */
.L_x_1285:
[----:B------:R-:W-:Y:S01]  /*64f0*/  FADD.FTZ R41, R12, -UR28 ;  /* 0x8000001c0c297e21 */ /* 0x000fe20008010000 */
[----:B------:R-:W-:Y:S01]  /*6500*/  FFMA.FTZ R12, R63, UR15, R40 ;  /* 0x0000000f3f0c7c23 */ /* 0x000fe20008010028 */
[----:B------:R-:W-:Y:S01]  /*6510*/  BSSY.RECONVERGENT B0, `(.L_x_1286) ;  /* 0x0000013000007945 */ /* 0x000fe20003800200 */
[----:B------:R-:W-:Y:S01]  /*6520*/  FFMA.FTZ R52, R100, R2, -R61 ;  /* 0x0000000264347223 */ /* 0x000fe2000001083d */
[----:B-1----:R-:W-:Y:S01]  /*6530*/  FADD.FTZ R54, R13, -UR28 ;  /* 0x8000001c0d367e21 */ /* 0x002fe20008010000 */
        /* <DEDUP_REMOVED lines=16> */
.L_x_1287:
[----:B------:R-:W-:Y:S05]  /*6640*/  BSYNC.RECONVERGENT B0 ;  /* 0x0000000000007941 */ /* 0x000fea0003800200 */
.L_x_1286:
[----:B------:R-:W-:Y:S01]  /*6650*/  FFMA.FTZ R55, R41, UR15, R40 ;  /* 0x0000000f29377c23 */ /* 0x000fe20008010028 */
        /* <DEDUP_REMOVED lines=20> */
.L_x_1288:
[----:B------:R-:W-:Y:S01]  /*67a0*/  FADD.FTZ R16, R16, -UR28 ;  /* 0x8000001c10107e21 */ /* 0x000fe20008010000 */
[----:B------:R-:W-:Y:S01]  /*67b0*/  FFMA.FTZ R2, R57, UR15, R40 ;  /* 0x0000000f39027c23 */ /* 0x000fe20008010028 */
        /* <DEDUP_REMOVED lines=19> */
.L_x_1290:
[----:B------:R-:W-:Y:S05]  /*68f0*/  BSYNC.RECONVERGENT B0 ;  /* 0x0000000000007941 */ /* 0x000fea0003800200 */
.L_x_1289:
        /* <DEDUP_REMOVED lines=21> */
.L_x_1291:
[----:B------:R-:W-:Y:S01]  /*6a50*/  FFMA.FTZ R2, R51, UR15, R40 ;  /* 0x0000000f33027c23 */ /* 0x000fe20008010028 */
[----:B------:R-:W-:Y:S01]  /*6a60*/  BSSY.RECONVERGENT B0, `(.L_x_1292) ;  /* 0x0000013000007945 */ /* 0x000fe20003800200 */
[----:B------:R-:W-:Y:S01]  /*6a70*/  FFMA.FTZ R41, R100, R18, -R41 ;  /* 0x0000001264297223 */ /* 0x000fe20000010829 */
[----:B------:R-:W-:Y:S01]  /*6a80*/  FADD.FTZ R20, R20, -UR28 ;  /* 0x8000001c14147e21 */ /* 0x000fe20008010000 */
[----:B------:R-:W-:Y:S01]  /*6a90*/  IADD3 R18, PT, PT, R0, 0x18, RZ ;  /* 0x0000001800127810 */ /* 0x000fe20007ffe0ff */
        /* <DEDUP_REMOVED lines=15> */
.L_x_1293:
[----:B------:R-:W-:Y:S05]  /*6b90*/  BSYNC.RECONVERGENT B0 ;  /* 0x0000000000007941 */ /* 0x000fea0003800200 */
.L_x_1292:
[----:B------:R-:W-:Y:S01]  /*6ba0*/  IADD3 R16, PT, PT, R0, 0x20, RZ ;  /* 0x0000002000107810 */ /* 0x000fe20007ffe0ff */
[----:B------:R-:W-:Y:S01]  /*6bb0*/  FMUL.FTZ R19, R20, UR29 ;  /* 0x0000001d14137c20 */ /* 0x000fe20008410000 */
[C---:B0-----:R-:W-:Y:S01]  /*6bc0*/  IADD3 R14, PT, PT, R0.reuse, 0x28, RZ ;  /* 0x00000028000e7810 */ /* 0x041fe20007ffe0ff */
[----:B------:R-:W-:Y:S01]  /*6bd0*/  FADD.FTZ R21, R21, -UR28 ;  /* 0x8000001c15157e21 */ /* 0x000fe20008010000 */
[C---:B------:R-:W-:Y:S01]  /*6be0*/  IADD3 R12, PT, PT, R0.reuse, 0x30, RZ ;  /* 0x00000030000c7810 */ /* 0x040fe20007ffe0ff */
[----:B------:R-:W-:Y:S01]  /*6bf0*/  FFMA.FTZ R53, R19, UR15, R40 ;  /* 0x0000000f13357c23 */ /* 0x000fe20008010028 */
[----:B------:R-:W-:Y:S01]  /*6c00*/  IADD3 R2, PT, PT, R0, 0x38, RZ ;  /* 0x0000003800027810 */ /* 0x000fe20007ffe0ff */
[----:B------:R-:W-:Y:S01]  /*6c10*/  FMUL.FTZ R55, R21, UR29 ;  /* 0x0000001d15377c20 */ /* 0x000fe20008410000 */
[----:B------:R-:W-:Y:S02]  /*6c20*/  ISETP.GE.U32.AND P2, PT, R18, UR8, PT ;  /* 0x0000000812007c0c */ /* 0x000fe4000bf46070 */
[----:B------:R-:W-:-:S02]  /*6c30*/  ISETP.GE.U32.AND P1, PT, R16, UR8, PT ;  /* 0x0000000810007c0c */ /* 0x000fc4000bf26070 */
[----:B------:R-:W-:Y:S02]  /*6c40*/  ISETP.GE.U32.AND P6, PT, R14, UR8, PT ;  /* 0x000000080e007c0c */ /* 0x000fe4000bfc6070 */
[----:B------:R-:W-:Y:S02]  /*6c50*/  ISETP.GE.U32.AND P3, PT, R12, UR8, PT ;  /* 0x000000080c007c0c */ /* 0x000fe4000bf66070 */
[----:B------:R-:W-:Y:S02]  /*6c60*/  ISETP.GE.U32.AND P4, PT, R2, UR8, PT ;  /* 0x0000000802007c0c */ /* 0x000fe4000bf86070 */
[----:B------:R-:W-:Y:S02]  /*6c70*/  SHF.R.S32.HI R54, RZ, 0x1f, R18 ;  /* 0x0000001fff367819 */ /* 0x000fe40000011412 */
[----:B------:R-:W-:Y:S02]  /*6c80*/  SHF.R.S32.HI R17, RZ, 0x1f, R16 ;  /* 0x0000001fff117819 */ /* 0x000fe40000011410 */
[----:B------:R-:W-:-:S02]  /*6c90*/  SHF.R.S32.HI R15, RZ, 0x1f, R14 ;  /* 0x0000001fff0f7819 */ /* 0x000fc4000001140e */
[----:B------:R-:W-:Y:S02]  /*6ca0*/  SHF.R.S32.HI R13, RZ, 0x1f, R12 ;  /* 0x0000001fff0d7819 */ /* 0x000fe4000001140c */
[----:B------:R-:W-:Y:S02]  /*6cb0*/  SHF.R.S32.HI R3, RZ, 0x1f, R2 ;  /* 0x0000001fff037819 */ /* 0x000fe40000011402 */
[----:B------:R-:W-:Y:S02]  /*6cc0*/  ISETP.GE.AND.EX P2, PT, R54, UR9, PT, P2 ;  /* 0x0000000936007c0c */ /* 0x000fe4000bf46320 */
[----:B------:R-:W-:Y:S02]  /*6cd0*/  ISETP.GE.AND.EX P1, PT, R17, UR9, PT, P1 ;  /* 0x0000000911007c0c */ /* 0x000fe4000bf26310 */
[----:B------:R-:W-:Y:S02]  /*6ce0*/  ISETP.GE.AND.EX P6, PT, R15, UR9, PT, P6 ;  /* 0x000000090f007c0c */ /* 0x000fe4000bfc6360 */
[----:B------:R-:W-:-:S02]  /*6cf0*/  ISETP.GE.AND.EX P3, PT, R13, UR9, PT, P3 ;  /* 0x000000090d007c0c */ /* 0x000fc4000bf66330 */
[----:B------:R-:W-:Y:S01]  /*6d00*/  ISETP.GE.AND.EX P4, PT, R3, UR9, PT, P4 ;  /* 0x0000000903007c0c */ /* 0x000fe2000bf86340 */
[----:B------:R-:W-:-:S12]  /*6d10*/  @!P5 BRA `(.L_x_1294) ;  /* 0x000000000048d947 */ /* 0x000fd80003800000 */
        /* <DEDUP_REMOVED lines=18> */
.L_x_1294:
[----:B------:R-:W-:Y:S01]  /*6e40*/  FADD.FTZ R24, R24, -UR28 ;  /* 0x8000001c18187e21 */ /* 0x000fe20008010000 */
[----:B------:R-:W-:Y:S01]  /*6e50*/  FFMA.FTZ R20, R55, UR15, R40 ;  /* 0x0000000f37147c23 */ /* 0x000fe20008010028 */
        /* <DEDUP_REMOVED lines=19> */
.L_x_1296:
[----:B------:R-:W-:Y:S05]  /*6f90*/  BSYNC.RECONVERGENT B0 ;  /* 0x0000000000007941 */ /* 0x000fea0003800200 */
.L_x_1295:
[----:B------:R-:W-:Y:S01]  /*6fa0*/  FFMA.FTZ R41, R49, UR15, R40 ;  /* 0x0000000f31297c23 */ /* 0x000fe20008010028 */
        /* <DEDUP_REMOVED lines=20> */
.L_x_1297:
[----:B------:R-:W-:Y:S01]  /*70f0*/  FADD.FTZ R28, R28, -UR28 ;  /* 0x8000001c1c1c7e21 */ /* 0x000fe20008010000 */
[----:B0-----:R-:W-:Y:S01]  /*7100*/  FFMA.FTZ R18, R51, UR15, R40 ;  /* 0x0000000f33127c23 */ /* 0x001fe20008010028 */
        /* <DEDUP_REMOVED lines=19> */
.L_x_1299:
[----:B------:R-:W-:Y:S05]  /*7240*/  BSYNC.RECONVERGENT B0 ;  /* 0x0000000000007941 */ /* 0x000fea0003800200 */
.L_x_1298:
        /* <DEDUP_REMOVED lines=21> */
.L_x_1300:
        /* <DEDUP_REMOVED lines=21> */
.L_x_1302:
[----:B------:R-:W-:Y:S05]  /*74f0*/  BSYNC.RECONVERGENT B0 ;  /* 0x0000000000007941 */ /* 0x000fea0003800200 */
.L_x_1301:
        /* <DEDUP_REMOVED lines=21> */
.L_x_1303:
        /* <DEDUP_REMOVED lines=21> */
.L_x_1305:
[----:B------:R-:W-:Y:S05]  /*77a0*/  BSYNC.RECONVERGENT B0 ;  /* 0x0000000000007941 */ /* 0x000fea0003800200 */
.L_x_1304:
        /* <DEDUP_REMOVED lines=21> */
.L_x_1306:
[----:B0-----:R-:W-:Y:S01]  /*7900*/  FFMA.FTZ R12, R37, UR15, R40 ;  /* 0x0000000f250c7c23 */ /* 0x001fe20008010028 */
        /* <DEDUP_REMOVED lines=19> */
.L_x_1308:
[----:B------:R-:W-:Y:S05]  /*7a40*/  BSYNC.RECONVERGENT B0 ;  /* 0x0000000000007941 */ /* 0x000fea0003800200 */
.L_x_1307:
[----:B------:R-:W-:Y:S01]  /*7a50*/  FADD.FTZ R20, R8, -UR28 ;  /* 0x8000001c08147e21 */ /* 0x000fe20008010000 */
[----:B------:R-:W-:Y:S01]  /*7a60*/  IADD3 R21, PT, PT, R0, 0x48, RZ ;  /* 0x0000004800157810 */ /* 0x000fe20007ffe0ff */
[----:B------:R-:W-:Y:S01]  /*7a70*/  FMUL.FTZ R19, R78, UR29 ;  /* 0x0000001d4e137c20 */ /* 0x000fe20008410000 */
        /* <DEDUP_REMOVED lines=20> */
.L_x_1309:
[----:B------:R-:W-:Y:S04]  /*7bc0*/  BSSY.RECONVERGENT B0, `(.L_x_1310) ;  /* 0x0000015000007945 */ /* 0x000fe80003800200 */
[----:B------:R-:W-:Y:S05]  /*7bd0*/  @P0 BRA `(.L_x_1311) ;  /* 0x00000000004c0947 */ /* 0x000fea0003800000 */
[----:B------:R-:W1:Y:S01]  /*7be0*/  LDCU.64 UR16, c[0x0][0x3f8] ;  /* 0x00007f00ff1077ac */ /* 0x000e620008000a00 */
[----:B------:R-:W-:Y:S01]  /*7bf0*/  IADD3 R17, PT, PT, R0, 0x40, RZ ;  /* 0x0000004000117810 */ /* 0x000fe20007ffe0ff */
[----:B0-----:R-:W-:Y:S01]  /*7c00*/  FFMA.FTZ R15, R19, UR15, R40 ;  /* 0x0000000f130f7c23 */ /* 0x001fe20008010028 */
[----:B------:R-:W-:Y:S01]  /*7c10*/  MOV R2, R4 ;  /* 0x0000000400027202 */ /* 0x000fe20000000f00 */
[----:B------:R-:W0:Y:S01]  /*7c20*/  LDCU.64 UR18, c[0x0][0x380] ;  /* 0x00007000ff1277ac */ /* 0x000e220008000a00 */
[----:B------:R-:W-:Y:S01]  /*7c30*/  SHF.R.S32.HI R8, RZ, 0x1f, R17 ;  /* 0x0000001fff087819 */ /* 0x000fe20000011411 */
[----:B------:R-:W-:Y:S01]  /*7c40*/  FFMA.FTZ R15, R100, R80, -R15 ;  /* 0x00000050640f7223 */ /* 0x000fe2000001080f */
[----:B------:R-:W-:-:S03]  /*7c50*/  MOV R3, R7 ;  /* 0x0000000700037202 */ /* 0x000fc60000000f00 */
[----:B------:R-:W-:Y:S01]  /*7c60*/  FMUL.FTZ R14, R15, UR29 ;  /* 0x0000001d0f0e7c20 */ /* 0x000fe20008410000 */
[----:B-1----:R-:W-:Y:S02]  /*7c70*/  IMAD R8, R8, UR16, RZ ;  /* 0x0000001008087c24 */ /* 0x002fe4000f8e02ff */
[----:B------:R-:W-:-:S04]  /*7c80*/  IMAD.WIDE.U32 R12, R17, UR16, R2 ;  /* 0x00000010110c7c25 */ /* 0x000fc8000f8e0002 */
[----:B------:R-:W-:Y:S02]  /*7c90*/  IMAD R3, R17, UR17, R8 ;  /* 0x0000001111037c24 */ /* 0x000fe4000f8e0208 */
[----:B------:R-:W-:Y:S01]  /*7ca0*/  FFMA.FTZ R8, R79, UR15, R40 ;  /* 0x0000000f4f087c23 */ /* 0x000fe20008010028 */
[----:B0-----:R-:W-:Y:S02]  /*7cb0*/  LEA R2, P0, R12, UR18, 0x2 ;  /* 0x000000120c027c11 */ /* 0x001fe4000f8010ff */
[----:B------:R-:W-:Y:S01]  /*7cc0*/  IADD3 R3, PT, PT, R13, R3, RZ ;  /* 0x000000030d037210 */ /* 0x000fe20007ffe0ff */
[----:B------:R-:W-:-:S03]  /*7cd0*/  FFMA.FTZ R8, R101, R81, -R8 ;  /* 0x0000005165087223 */ /* 0x000fc60000010808 */
[----:B------:R-:W-:Y:S01]  /*7ce0*/  LEA.HI.X R3, R12, UR19, R3, 0x2, P0 ;  /* 0x000000130c037c11 */ /* 0x000fe200080f1403 */
[----:B------:R-:W-:-:S05]  /*7cf0*/  FMUL.FTZ R15, R8, UR29 ;  /* 0x0000001d080f7c20 */ /* 0x000fca0008410000 */
[----:B------:R1:W-:Y:S02]  /*7d00*/  STG.E.64 desc[UR20][R2.64], R14 ;  /* 0x0000000e02007986 */ /* 0x0003e4000c101b14 */
.L_x_1311:
[----:B------:R-:W-:Y:S05]  /*7d10*/  BSYNC.RECONVERGENT B0 ;  /* 0x0000000000007941 */ /* 0x000fea0003800200 */
.L_x_1310:
[----:B------:R-:W-:Y:S01]  /*7d20*/  UISETP.NE.AND UP0, UPT, UR24, URZ, UPT ;  /* 0x000000ff1800728c */ /* 0x000fe2000bf05270 */
[----:B------:R-:W-:Y:S01]  /*7d30*/  FADD.FTZ R9, R9, -UR28 ;  /* 0x8000001c09097e21 */ /* 0x000fe20008010000 */
[----:B------:R-:W-:Y:S01]  /*7d40*/  ISETP.GE.U32.AND P2, PT, R21, UR8, PT ;  /* 0x0000000815007c0c */ /* 0x000fe2000bf46070 */
[----:B01----:R-:W-:Y:S01]  /*7d50*/  FMUL.FTZ R3, R20, UR29 ;  /* 0x0000001d14037c20 */ /* 0x003fe20008410000 */
[----:B------:R-:W-:Y:S01]  /*7d60*/  ISETP.GE.U32.AND P1, PT, R115, UR8, PT ;  /* 0x0000000873007c0c */ /* 0x000fe2000bf26070 */
[----:B------:R-:W-:Y:S01]  /*7d70*/  FMUL.FTZ R9, R9, UR29 ;  /* 0x0000001d09097c20 */ /* 0x000fe20008410000 */
[----:B------:R-:W-:Y:S01]  /*7d80*/  ISETP.GE.U32.AND P0, PT, R114, UR8, PT ;  /* 0x0000000872007c0c */ /* 0x000fe2000bf06070 */
[--C-:B------:R-:W-:Y:S01]  /*7d90*/  FFMA.FTZ R17, R3, UR15, R40.reuse ;  /* 0x0000000f03117c23 */ /* 0x100fe20008010028 */
[----:B------:R-:W-:Y:S01]  /*7da0*/  ISETP.GE.U32.AND P6, PT, R113, UR8, PT ;  /* 0x0000000871007c0c */ /* 0x000fe2000bfc6070 */
[----:B------:R-:W-:Y:S01]  /*7db0*/  FFMA.FTZ R18, R9, UR15, R40 ;  /* 0x0000000f09127c23 */ /* 0x000fe20008010028 */
[----:B------:R-:W-:-:S02]  /*7dc0*/  SHF.R.S32.HI R19, RZ, 0x1f, R21 ;  /* 0x0000001fff137819 */ /* 0x000fc40000011415 */
[----:B------:R-:W-:Y:S02]  /*7dd0*/  ISETP.GE.U32.AND P4, PT, R112, UR8, PT ;  /* 0x0000000870007c0c */ /* 0x000fe4000bf86070 */
[----:B------:R-:W-:Y:S02]  /*7de0*/  ISETP.GE.U32.AND P5, PT, R111, UR8, PT ;  /* 0x000000086f007c0c */ /* 0x000fe4000bfa6070 */
[----:B------:R-:W-:Y:S02]  /*7df0*/  ISETP.GE.U32.AND P3, PT, R116, UR8, PT ;  /* 0x0000000874007c0c */ /* 0x000fe4000bf66070 */
[----:B------:R-:W-:Y:S02]  /*7e00*/  ISETP.GE.AND.EX P2, PT, R19, UR9, PT, P2 ;  /* 0x0000000913007c0c */ /* 0x000fe4000bf46320 */
[----:B------:R-:W-:Y:S02]  /*7e10*/  ISETP.GE.AND.EX P1, PT, R123, UR9, PT, P1 ;  /* 0x000000097b007c0c */ /* 0x000fe4000bf26310 */
[----:B------:R-:W-:-:S02]  /*7e20*/  ISETP.GE.AND.EX P0, PT, R122, UR9, PT, P0 ;  /* 0x000000097a007c0c */ /* 0x000fc4000bf06300 */
[----:B------:R-:W-:Y:S02]  /*7e30*/  ISETP.GE.AND.EX P6, PT, R121, UR9, PT, P6 ;  /* 0x0000000979007c0c */ /* 0x000fe4000bfc6360 */
[----:B------:R-:W-:Y:S02]  /*7e40*/  ISETP.GE.AND.EX P4, PT, R120, UR9, PT, P4 ;  /* 0x0000000978007c0c */ /* 0x000fe4000bf86340 */
        /* <DEDUP_REMOVED lines=20> */
.L_x_1312:
[----:B------:R-:W-:Y:S01]  /*7f90*/  BSSY.RECONVERGENT B0, `(.L_x_1313) ;  /* 0x0000011000007945 */ /* 0x000fe20003800200 */
[----:B------:R-:W-:Y:S01]  /*7fa0*/  FFMA.FTZ R17, R100, R10, -R17 ;  /* 0x0000000a64117223 */ /* 0x000fe20000010811 */
[----:B------:R-:W-:Y:S02]  /*7fb0*/  FFMA.FTZ R11, R101, R11, -R18 ;  /* 0x0000000b650b7223 */ /* 0x000fe40000010812 */
[----:B------:R-:W-:Y:S05]  /*7fc0*/  @P2 BRA `(.L_x_1314) ;  /* 0x0000000000342947 */ /* 0x000fea0003800000 */
        /* <DEDUP_REMOVED lines=13> */
.L_x_1314:
[----:B------:R-:W-:Y:S05]  /*80a0*/  BSYNC.RECONVERGENT B0 ;  /* 0x0000000000007941 */ /* 0x000fea0003800200 */
.L_x_1313:
[----:B------:R-:W-:Y:S01]  /*80b0*/  FADD.FTZ R42, R42, -UR28 ;  /* 0x8000001c2a2a7e21 */ /* 0x000fe20008010000 */
[----:B------:R-:W-:Y:S01]  /*80c0*/  FADD.FTZ R43, R43, -UR28 ;  /* 0x8000001c2b2b7e21 */ /* 0x000fe20008010000 */
[----:B------:R-:W-:Y:S01]  /*80d0*/  FADD.FTZ R46, R46, -UR28 ;  /* 0x8000001c2e2e7e21 */ /* 0x000fe20008010000 */
[----:B------:R-:W-:Y:S01]  /*80e0*/  FADD.FTZ R47, R47, -UR28 ;  /* 0x8000001c2f2f7e21 */ /* 0x000fe20008010000 */
[----:B------:R-:W-:Y:S01]  /*80f0*/  FMUL.FTZ R15, R42, UR29 ;  /* 0x0000001d2a0f7c20 */ /* 0x000fe20008410000 */
        /* <DEDUP_REMOVED lines=20> */
.L_x_1315:
[--C-:B0-----:R-:W-:Y:S01]  /*8240*/  FFMA.FTZ R3, R15, UR15, R40.reuse ;  /* 0x0000000f0f037c23 */ /* 0x101fe20008010028 */
[----:B------:R-:W-:Y:S01]  /*8250*/  FMUL.FTZ R11, R46, UR29 ;  /* 0x0000001d2e0b7c20 */ /* 0x000fe20008410000 */
[----:B------:R-:W-:Y:S01]  /*8260*/  FMUL.FTZ R47, R47, UR29 ;  /* 0x0000001d2f2f7c20 */ /* 0x000fe20008410000 */
[--C-:B------:R-:W-:Y:S01]  /*8270*/  FFMA.FTZ R2, R43, UR15, R40.reuse ;  /* 0x0000000f2b027c23 */ /* 0x100fe20008010028 */
[----:B------:R-:W-:Y:S01]  /*8280*/  BSSY.RECONVERGENT B0, `(.L_x_1316) ;  /* 0x0000013000007945 */ /* 0x000fe20003800200 */
[----:B------:R-:W-:Y:S01]  /*8290*/  FFMA.FTZ R44, R100, R44, -R3 ;  /* 0x0000002c642c7223 */ /* 0x000fe20000010803 */
[--C-:B------:R-:W-:Y:S01]  /*82a0*/  FFMA.FTZ R15, R11, UR15, R40.reuse ;  /* 0x0000000f0b0f7c23 */ /* 0x100fe20008010028 */
[----:B------:R-:W-:Y:S01]  /*82b0*/  FFMA.FTZ R16, R47, UR15, R40 ;  /* 0x0000000f2f107c23 */ /* 0x000fe20008010028 */
        /* <DEDUP_REMOVED lines=15> */
.L_x_1317:
[----:B------:R-:W-:Y:S05]  /*83b0*/  BSYNC.RECONVERGENT B0 ;  /* 0x0000000000007941 */ /* 0x000fea0003800200 */
.L_x_1316:
[----:B------:R-:W-:Y:S05]  /*83c0*/  BRA.U !UP0, `(.L_x_1318) ;  /* 0x0000000108487547 */ /* 0x000fea000b800000 */
        /* <DEDUP_REMOVED lines=18> */
.L_x_1318:
[----:B------:R-:W-:Y:S01]  /*84f0*/  BSSY.RECONVERGENT B0, `(.L_x_1319) ;  /* 0x0000011000007945 */ /* 0x000fe20003800200 */
[----:B------:R-:W-:Y:S01]  /*8500*/  FFMA.FTZ R15, R100, R76, -R15 ;  /* 0x0000004c640f7223 */ /* 0x000fe2000001080f */
[----:B------:R-:W-:Y:S02]  /*8510*/  FFMA.FTZ R11, R101, R77, -R16 ;  /* 0x0000004d650b7223 */ /* 0x000fe40000010810 */
[----:B------:R-:W-:Y:S05]  /*8520*/  @P0 BRA `(.L_x_1320) ;  /* 0x0000000000340947 */ /* 0x000fea0003800000 */
[----:B------:R-:W1:Y:S01]  /*8530*/  LDCU.64 UR16, c[0x0][0x3f8] ;  /* 0x00007f00ff1077ac */ /* 0x000e620008000a00 */
[----:B0-----:R-:W-:Y:S01]  /*8540*/  MOV R2, R4 ;  /* 0x0000000400027202 */ /* 0x001fe20000000f00 */
[----:B------:R-:W-:Y:S01]  /*8550*/  FMUL.FTZ R10, R15, UR29 ;  /* 0x0000001d0f0a7c20 */ /* 0x000fe20008410000 */
[----:B------:R-:W-:Y:S01]  /*8560*/  MOV R3, R7 ;  /* 0x0000000700037202 */ /* 0x000fe20000000f00 */
[----:B------:R-:W0:Y:S01]  /*8570*/  LDCU.64 UR18, c[0x0][0x380] ;  /* 0x00007000ff1277ac */ /* 0x000e220008000a00 */
[----:B------:R-:W-:Y:S01]  /*8580*/  FMUL.FTZ R11, R11, UR29 ;  /* 0x0000001d0b0b7c20 */ /* 0x000fe20008410000 */
[----:B-1----:R-:W-:Y:S02]  /*8590*/  IMAD R13, R122, UR16, RZ ;  /* 0x000000107a0d7c24 */ /* 0x002fe4000f8e02ff */
[----:B------:R-:W-:-:S04]  /*85a0*/  IMAD.WIDE.U32 R8, R114, UR16, R2 ;  /* 0x0000001072087c25 */ /* 0x000fc8000f8e0002 */
[----:B------:R-:W-:Y:S01]  /*85b0*/  IMAD R13, R114, UR17, R13 ;  /* 0x00000011720d7c24 */ /* 0x000fe2000f8e020d */
[----:B0-----:R-:W-:-:S04]  /*85c0*/  LEA R2, P0, R8, UR18, 0x2 ;  /* 0x0000001208027c11 */ /* 0x001fc8000f8010ff */
[----:B------:R-:W-:-:S04]  /*85d0*/  IADD3 R13, PT, PT, R9, R13, RZ ;  /* 0x0000000d090d7210 */ /* 0x000fc80007ffe0ff */
[----:B------:R-:W-:-:S05]  /*85e0*/  LEA.HI.X R3, R8, UR19, R13, 0x2, P0 ;  /* 0x0000001308037c11 */ /* 0x000fca00080f140d */
[----:B------:R1:W-:Y:S02]  /*85f0*/  STG.E.64 desc[UR20][R2.64], R10 ;  /* 0x0000000a02007986 */ /* 0x0003e4000c101b14 */
.L_x_1320:
[----:B------:R-:W-:Y:S05]  /*8600*/  BSYNC.RECONVERGENT B0 ;  /* 0x0000000000007941 */ /* 0x000fea0003800200 */
.L_x_1319:
[----:B------:R-:W-:Y:S01]  /*8610*/  FADD.FTZ R82, R82, -UR28 ;  /* 0x8000001c52527e21 */ /* 0x000fe20008010000 */
[----:B------:R-:W-:Y:S01]  /*8620*/  FADD.FTZ R83, R83, -UR28 ;  /* 0x8000001c53537e21 */ /* 0x000fe20008010000 */
[----:B------:R-:W-:Y:S01]  /*8630*/  FADD.FTZ R86, R86, -UR28 ;  /* 0x8000001c56567e21 */ /* 0x000fe20008010000 */
[----:B------:R-:W-:Y:S01]  /*8640*/  FADD.FTZ R87, R87, -UR28 ;  /* 0x8000001c57577e21 */ /* 0x000fe20008010000 */
[----:B------:R-:W-:Y:S01]  /*8650*/  FMUL.FTZ R15, R82, UR29 ;  /* 0x0000001d520f7c20 */ /* 0x000fe20008410000 */
[----:B------:R-:W-:Y:S01]  /*8660*/  FMUL.FTZ R83, R83, UR29 ;  /* 0x0000001d53537c20 */ /* 0x000fe20008410000 */
[----:B------:R-:W-:Y:S06]  /*8670*/  BRA.U !UP0, `(.L_x_1321) ;  /* 0x0000000108487547 */ /* 0x000fec000b800000 */
[----:B01----:R-:W-:Y:S01]  /*8680*/  FFMA.FTZ R2, R100, R15, R98 ;  /* 0x0000000f64027223 */ /* 0x003fe20000010062 */
        /* <DEDUP_REMOVED lines=17> */
.L_x_1321:
[--C-:B01----:R-:W-:Y:S01]  /*87a0*/  FFMA.FTZ R3, R15, UR15, R40.reuse ;  /* 0x0000000f0f037c23 */ /* 0x103fe20008010028 */
        /* <DEDUP_REMOVED lines=22> */
.L_x_1323:
[----:B------:R-:W-:Y:S05]  /*8910*/  BSYNC.RECONVERGENT B0 ;  /* 0x0000000000007941 */ /* 0x000fea0003800200 */
.L_x_1322:
        /* <DEDUP_REMOVED lines=19> */
.L_x_1324:
        /* <DEDUP_REMOVED lines=17> */
.L_x_1326:
[----:B------:R-:W-:Y:S05]  /*8b60*/  BSYNC.RECONVERGENT B0 ;  /* 0x0000000000007941 */ /* 0x000fea0003800200 */
.L_x_1325:
        /* <DEDUP_REMOVED lines=25> */
.L_x_1327:
[----:B-1----:R-:W-:Y:S01]  /*8d00*/  FMUL.FTZ R11, R94, UR29 ;  /* 0x0000001d5e0b7c20 */ /* 0x002fe20008410000 */
[--C-:B0-----:R-:W-:Y:S01]  /*8d10*/  FFMA.FTZ R3, R15, UR15, R40.reuse ;  /* 0x0000000f0f037c23 */ /* 0x101fe20008010028 */
[----:B------:R-:W-:Y:S01]  /*8d20*/  FMUL.FTZ R95, R95, UR29 ;  /* 0x0000001d5f5f7c20 */ /* 0x000fe20008410000 */
[--C-:B------:R-:W-:Y:S01]  /*8d30*/  FFMA.FTZ R2, R91, UR15, R40.reuse ;  /* 0x0000000f5b027c23 */ /* 0x100fe20008010028 */
[----:B------:R-:W-:Y:S01]  /*8d40*/  BSSY.RECONVERGENT B0, `(.L_x_1328) ;  /* 0x0000013000007945 */ /* 0x000fe20003800200 */
[--C-:B------:R-:W-:Y:S01]  /*8d50*/  FFMA.FTZ R13, R11, UR15, R40.reuse ;  /* 0x0000000f0b0d7c23 */ /* 0x100fe20008010028 */
[----:B------:R-:W-:Y:S01]  /*8d60*/  FFMA.FTZ R92, R100, R92, -R3 ;  /* 0x0000005c645c7223 */ /* 0x000fe20000010803 */
        /* <DEDUP_REMOVED lines=16> */
.L_x_1329:
[----:B------:R-:W-:Y:S05]  /*8e70*/  BSYNC.RECONVERGENT B0 ;  /* 0x0000000000007941 */ /* 0x000fea0003800200 */
.L_x_1328:
[----:B------:R-:W-:Y:S05]  /*8e80*/  BRA.U !UP0, `(.L_x_1330) ;  /* 0x0000000108487547 */ /* 0x000fea000b800000 */
        /* <DEDUP_REMOVED lines=18> */
.L_x_1330:
        /* <DEDUP_REMOVED lines=17> */
.L_x_1332:
[----:B------:R-:W-:Y:S05]  /*90c0*/  BSYNC.RECONVERGENT B0 ;  /* 0x0000000000007941 */ /* 0x000fea0003800200 */
.L_x_1331:
[----:B------:R-:W-:Y:S02]  /*90d0*/  UIADD3 UR14, UPT, UPT, UR23, UR14, URZ ;  /* 0x0000000e170e7290 */ /* 0x000fe4000fffe0ff */
[----:B------:R-:W-:Y:S02]  /*90e0*/  UIADD3 UR4, UPT, UPT, UR4, 0x1, URZ ;  /* 0x0000000104047890 */ /* 0x000fe4000fffe0ff */
[----:B------:R-:W-:-:S09]  /*90f0*/  UISETP.GE.AND UP0, UPT, UR14, UR6, UPT ;  /* 0x000000060e00728c */ /* 0x000fd2000bf06270 */
[----:B------:R-:W-:Y:S05]  /*9100*/  BRA.U !UP0, `(.L_x_1333) ;  /* 0xffffff71088c7547 */ /* 0x000fea000b83ffff */
.L_x_1266:
[----:B------:R-:W2:Y:S01]  /*9110*/  LDC R4, c[0x0][0x370] ;  /* 0x0000dc00ff047b82 */ /* 0x000ea20000000800 */
[----:B------:R-:W-:Y:S01]  /*9120*/  ISETP.NE.AND P2, PT, R125, RZ, PT ;  /* 0x000000ff7d00720c */ /* 0x000fe20003f45270 */
[----:B------:R-:W-:Y:S06]  /*9130*/  BSSY.RECONVERGENT B0, `(.L_x_1334) ;  /* 0x0000011000007945 */ /* 0x000fec0003800200 */
[----:B------:R-:W4:Y:S08]  /*9140*/  LDC R7, c[0x0][0x374] ;  /* 0x0000dd00ff077b82 */ /* 0x000f300000000800 */
[----:B01----:R-:W0:Y:S01]  /*9150*/  LDC.64 R2, c[0x0][0x3c8] ;  /* 0x0000f200ff027b82 */ /* 0x003e220000000a00 */
[----:B--2---:R-:W-:-:S02]  /*9160*/  IADD3 R5, PT, PT, R4, -0x1, RZ ;  /* 0xffffffff04057810 */ /* 0x004fc40007ffe0ff */
[----:B------:R-:W-:Y:S02]  /*9170*/  ISETP.NE.AND P1, PT, R4, 0x1, PT ;  /* 0x000000010400780c */ /* 0x000fe40003f25270 */
[----:B----4-:R-:W-:-:S04]  /*9180*/  IADD3 R0, PT, PT, R7, -0x1, RZ ;  /* 0xffffffff07007810 */ /* 0x010fc80007ffe0ff */
[----:B------:R-:W-:Y:S02]  /*9190*/  ISETP.NE.AND P0, PT, R0, UR5, PT ;  /* 0x0000000500007c0c */ /* 0x000fe4000bf05270 */
[----:B------:R-:W-:Y:S02]  /*91a0*/  SHF.L.U32 R0, R7, 0x1, RZ ;  /* 0x0000000107007819 */ /* 0x000fe400000006ff */
[----:B------:R-:W-:Y:S02]  /*91b0*/  ISETP.NE.OR P0, PT, R5, UR22, P0 ;  /* 0x0000001605007c0c */ /* 0x000fe40008705670 */
[----:B------:R-:W-:-:S05]  /*91c0*/  SEL R5, R0, RZ, P1 ;  /* 0x000000ff00057207 */ /* 0x000fca0000800000 */
[----:B0-----:R-:W-:Y:S01]  /*91d0*/  IMAD.WIDE.U32 R2, R5, 0x4, R2 ;  /* 0x0000000405027825 */ /* 0x001fe200078e0002 */
[----:B------:R-:W-:Y:S06]  /*91e0*/  @P2 BRA `(.L_x_1335) ;  /* 0x0000000000142947 */ /* 0x000fec0003800000 */
[----:B------:R-:W-:Y:S01]  /*91f0*/  HFMA2 R5, -RZ, RZ, 0, 5.9604644775390625e-08 ;  /* 0x00000001ff057431 */ /* 0x000fe200000001ff */
[----:B------:R-:W-:Y:S06]  /*9200*/  MEMBAR.ALL.GPU ;  /* 0x0000000000007992 */ /* 0x000fec000000a000 */
[----:B------:R-:W-:-:S00]  /*9210*/  ERRBAR ;  /* 0x00000000000079ab */ /* 0x000fc00000000000 */
[----:B------:R-:W-:Y:S06]  /*9220*/  CGAERRBAR ;  /* 0x00000000000075ab */ /* 0x000fec0000000000 */
[----:B------:R0:W-:Y:S02]  /*9230*/  REDG.E.ADD.S32.STRONG.GPU desc[UR20][R2.64], R5 ;  /* 0x000000050200798e */ /* 0x0001e4000c12e314 */
.L_x_1335:
[----:B------:R-:W-:Y:S05]  /*9240*/  BSYNC.RECONVERGENT B0 ;  /* 0x0000000000007941 */ /* 0x000fea0003800200 */
.L_x_1334:
[----:B------:R-:W-:Y:S05]  /*9250*/  @P0 EXIT ;  /* 0x000000000000094d */ /* 0x000fea0003800000 */
[----:B------:R-:W-:Y:S05]  /*9260*/  @P2 BRA `(.L_x_1336) ;  /* 0x0000000000202947 */ /* 0x000fea0003800000 */
[----:B------:R-:W-:-:S05]  /*9270*/  IMAD R0, R4, R7, RZ ;  /* 0x0000000704007224 */ /* 0x000fca00078e02ff */
[----:B------:R-:W-:-:S13]  /*9280*/  ISETP.NE.AND P0, PT, R0, -0x1, PT ;  /* 0xffffffff0000780c */ /* 0x000fda0003f05270 */
[----:B------:R-:W-:Y:S05]  /*9290*/  @!P0 BRA `(.L_x_1336) ;  /* 0x0000000000148947 */ /* 0x000fea0003800000 */
.L_x_1337:
[----:B0-----:R-:W2:Y:S04]  /*92a0*/  LDG.E.STRONG.GPU R5, desc[UR20][R2.64] ;  /* 0x0000001402057981 */ /* 0x001ea8000c1ef900 */
[----:B--2---:R-:W-:Y:S01]  /*92b0*/  CCTL.IVALL ;  /* 0x00000000ff00798f */ /* 0x004fe20002000000 */
[----:B------:R-:W-:Y:S05]  /*92c0*/  YIELD ;  /* 0x0000000000007946 */ /* 0x000fea0003800000 */
[----:B------:R-:W-:-:S13]  /*92d0*/  ISETP.NE.AND P0, PT, R5, R0, PT ;  /* 0x000000000500720c */ /* 0x000fda0003f05270 */
[----:B------:R-:W-:Y:S05]  /*92e0*/  @P0 BRA `(.L_x_1337) ;  /* 0xfffffffc00ec0947 */ /* 0x000fea000383ffff */
.L_x_1336:
[----:B------:R-:W-:Y:S05]  /*92f0*/  WARPSYNC.ALL ;  /* 0x0000000000007948 */ /* 0x000fea0003800000 */
[----:B------:R-:W1:Y:S08]  /*9300*/  LDC.64 R30, c[0x0][0x3f8] ;  /* 0x0000fe00ff1e7b82 */ /* 0x000e700000000a00 */
[----:B------:R-:W-:Y:S01]  /*9310*/  BAR.SYNC.DEFER_BLOCKING 0x0 ;  /* 0x0000000000007b1d */ /* 0x000fe20000010000 */
[----:B-1----:R-:W-:-:S04]  /*9320*/  LEA.HI R0, P0, R31, R30, RZ, 0x1 ;  /* 0x0000001e1f007211 */ /* 0x002fc800078108ff */
[----:B0-----:R-:W-:-:S04]  /*9330*/  IADD3.X R3, PT, PT, RZ, R31, RZ, P0, !PT ;  /* 0x0000001fff037210 */ /* 0x001fc800007fe4ff */
        /* <DEDUP_REMOVED lines=70> */
.L_x_1340:
        /* <DEDUP_REMOVED lines=10> */
[----:B------:R-:W4:Y:S04]  /*9840*/  LDG.E R16, desc[UR20][R10.64] ;  /* 0x000000140a107981 */ /* 0x000f28000c1e1900 */
[----:B------:R-:W4:Y:S01]  /*9850*/  LDG.E R17, desc[UR20][R12.64] ;  /* 0x000000140c117981 */ /* 0x000f22000c1e1900 */
        /* <DEDUP_REMOVED lines=15> */
[----:B----4-:R0:W-:Y:S01]  /*9950*/  STG.E.64 desc[UR20][R8.64], R16 ;  /* 0x0000001008007986 */ /* 0x0101e2000c101b14 */
[----:B------:R-:W-:Y:S05]  /*9960*/  @P1 BRA `(.L_x_1340) ;  /* 0xfffffffc008c1947 */ /* 0x000fea000383ffff */
.L_x_1339:
[----:B------:R-:W-:Y:S05]  /*9970*/  BSYNC.RECONVERGENT B0 ;  /* 0x0000000000007941 */ /* 0x000fea0003800200 */
.L_x_1338:
[----:B------:R-:W-:Y:S05]  /*9980*/  @!P0 EXIT ;  /* 0x000000000000894d */ /* 0x000fea0003800000 */
[----:B------:R-:W-:Y:S01]  /*9990*/  SHF.L.U64.HI R37, R26, 0x2, R33 ;  /* 0x000000021a257819 */ /* 0x000fe20000010221 */
[----:B------:R-:W1:Y:S01]  /*99a0*/  LDCU.64 UR4, c[0x0][0x3d8] ;  /* 0x00007b00ff0477ac */ /* 0x000e620008000a00 */
[C---:B------:R-:W-:Y:S02]  /*99b0*/  SHF.L.U64.HI R31, R30.reuse, 0x2, R31 ;  /* 0x000000021e1f7819 */ /* 0x040fe4000001021f */
[----:B------:R-:W-:Y:S01]  /*99c0*/  SHF.L.U32 R29, R30, 0x2, RZ ;  /* 0x000000021e1d7819 */ /* 0x000fe200000006ff */
[----:B------:R-:W2:Y:S01]  /*99d0*/  LDCU.64 UR6, c[0x0][0x388] ;  /* 0x00007100ff0677ac */ /* 0x000ea20008000a00 */
[----:B------:R-:W-:Y:S02]  /*99e0*/  SHF.L.U32 R39, R26, 0x2, RZ ;  /* 0x000000021a277819 */ /* 0x000fe400000006ff */
[C---:B------:R-:W-:Y:S01]  /*99f0*/  SHF.L.U64.HI R33, R0.reuse, 0x2, R3 ;  /* 0x0000000200217819 */ /* 0x040fe20000010203 */
[----:B------:R-:W4:Y:S01]  /*9a00*/  LDCU.64 UR8, c[0x0][0x390] ;  /* 0x00007200ff0877ac */ /* 0x000f220008000a00 */
[----:B------:R-:W-:-:S07]  /*9a10*/  SHF.L.U32 R35, R0, 0x2, RZ ;  /* 0x0000000200237819 */ /* 0x000fce00000006ff */
.L_x_1341:
[C---:B0-----:R-:W-:Y:S02]  /*9a20*/  SHF.L.U32 R16, R125.reuse, 0x2, RZ ;  /* 0x000000027d107819 */ /* 0x041fe400000006ff */
[----:B------:R-:W-:Y:S02]  /*9a30*/  SHF.L.U64.HI R2, R125, 0x2, R28 ;  /* 0x000000027d027819 */ /* 0x000fe4000001021c */
[----:B-1----:R-:W-:-:S04]  /*9a40*/  IADD3 R4, P0, PT, R16, UR4, RZ ;  /* 0x0000000410047c10 */ /* 0x002fc8000ff1e0ff */
[----:B------:R-:W-:Y:S02]  /*9a50*/  IADD3.X R5, PT, PT, R2, UR5, RZ, P0, !PT ;  /* 0x0000000502057c10 */ /* 0x000fe400087fe4ff */
[C---:B------:R-:W-:Y:S02]  /*9a60*/  IADD3 R6, P0, PT, R4.reuse, R35, RZ ;  /* 0x0000002304067210 */ /* 0x040fe40007f1e0ff */
[C---:B------:R-:W-:Y:S01]  /*9a70*/  IADD3 R10, P1, PT, R4.reuse, R39, RZ ;  /* 0x00000027040a7210 */ /* 0x040fe20007f3e0ff */
[----:B------:R0:W5:Y:S01]  /*9a80*/  LDG.E R18, desc[UR20][R4.64] ;  /* 0x0000001404127981 */ /* 0x000162000c1e1900 */
[C---:B------:R-:W-:Y:S02]  /*9a90*/  IADD3.X R7, PT, PT, R5.reuse, R33, RZ, P0, !PT ;  /* 0x0000002105077210 */ /* 0x040fe400007fe4ff */
[----:B------:R-:W-:Y:S02]  /*9aa0*/  IADD3 R8, P0, PT, R4, R29, RZ ;  /* 0x0000001d04087210 */ /* 0x000fe40007f1e0ff */
[C---:B------:R-:W-:Y:S01]  /*9ab0*/  IADD3.X R11, PT, PT, R5.reuse, R37, RZ, P1, !PT ;  /* 0x00000025050b7210 */ /* 0x040fe20000ffe4ff */
[----:B------:R1:W5:Y:S01]  /*9ac0*/  LDG.E R19, desc[UR20][R6.64] ;  /* 0x0000001406137981 */ /* 0x000362000c1e1900 */
[----:B------:R-:W-:-:S03]  /*9ad0*/  IADD3.X R9, PT, PT, R5, R31, RZ, P0, !PT ;  /* 0x0000001f05097210 */ /* 0x000fc600007fe4ff */
[----:B------:R-:W3:Y:S04]  /*9ae0*/  LDG.E R21, desc[UR20][R10.64] ;  /* 0x000000140a157981 */ /* 0x000ee8000c1e1900 */
[----:B------:R1:W3:Y:S01]  /*9af0*/  LDG.E R20, desc[UR20][R8.64] ;  /* 0x0000001408147981 */ /* 0x0002e2000c1e1900 */
[C---:B------:R-:W-:Y:S02]  /*9b00*/  SHF.L.U32 R27, R125.reuse, 0x3, RZ ;  /* 0x000000037d1b7819 */ /* 0x040fe400000006ff */
[----:B------:R-:W-:Y:S02]  /*9b10*/  SHF.L.U64.HI R28, R125, 0x3, R28 ;  /* 0x000000037d1c7819 */ /* 0x000fe4000001021c */
[----:B------:R-:W-:Y:S02]  /*9b20*/  LOP3.LUT R14, R27, 0xfffffff8, RZ, 0xc0, !PT ;  /* 0xfffffff81b0e7812 */ /* 0x000fe400078ec0ff */
[----:B------:R-:W-:-:S02]  /*9b30*/  LOP3.LUT R16, R16, 0xfffffffc, RZ, 0xc0, !PT ;  /* 0xfffffffc10107812 */ /* 0x000fc400078ec0ff */
[----:B--2---:R-:W-:Y:S02]  /*9b40*/  IADD3 R12, P0, PT, R14, UR6, RZ ;  /* 0x000000060e0c7c10 */ /* 0x004fe4000ff1e0ff */
[----:B0-----:R-:W-:Y:S02]  /*9b50*/  LOP3.LUT R4, R28, 0x3, RZ, 0xc0, !PT ;  /* 0x000000031c047812 */ /* 0x001fe400078ec0ff */
[----:B----4-:R-:W-:Y:S02]  /*9b60*/  IADD3 R14, P1, PT, R14, UR8, RZ ;  /* 0x000000080e0e7c10 */ /* 0x010fe4000ff3e0ff */
[----:B------:R-:W-:Y:S02]  /*9b70*/  LOP3.LUT R2, R2, 0x3, RZ, 0xc0, !PT ;  /* 0x0000000302027812 */ /* 0x000fe400078ec0ff */
[----:B------:R-:W-:Y:S02]  /*9b80*/  IADD3 R16, P2, PT, R16, UR4, RZ ;  /* 0x0000000410107c10 */ /* 0x000fe4000ff5e0ff */
        /* <DEDUP_REMOVED lines=9> */
[----:B-----5:R0:W-:Y:S04]  /*9c20*/  STG.E.64 desc[UR20][R12.64], R18 ;  /* 0x000000120c007986 */ /* 0x0201e8000c101b14 */
[----:B---3--:R1:W-:Y:S04]  /*9c30*/  STG.E.64 desc[UR20][R14.64], R20 ;  /* 0x000000140e007986 */ /* 0x0083e8000c101b14 */
        /* <DEDUP_REMOVED lines=48> */
.L_x_1342:
        /* <DEDUP_REMOVED lines=12> */
.L_x_4905:


//--------------------- .text._Z35group_norm_nhwc_bwd_one_pass_kernelI11Fp32IOFp32WLi256ELi112ELi448EEv26Group_norm_nhwc_bwd_params --------------------------
	.section	.text._Z35group_norm_nhwc_bwd_one_pass_kernelI11Fp32IOFp32WLi256ELi112ELi448EEv26Group_norm_nhwc_bwd_params,"ax",@progbits
	.align	128
        .global         _Z35group_norm_nhwc_bwd_one_pass_kernelI11Fp32IOFp32WLi256ELi112ELi448EEv26Group_norm_nhwc_bwd_params
        .type           _Z35group_norm_nhwc_bwd_one_pass_kernelI11Fp32IOFp32WLi256ELi112ELi448EEv26Group_norm_nhwc_bwd_params,@function
        .size           _Z35group_norm_nhwc_bwd_one_pass_kernelI11Fp32IOFp32WLi256ELi112ELi448EEv26Group_norm_nhwc_bwd_params,(.L_x_4906 - _Z35group_norm_nhwc_bwd_one_pass_kernelI11Fp32IOFp32WLi256ELi112ELi448EEv26Group_norm_nhwc_bwd_params)
        .other          _Z35group_norm_nhwc_bwd_one_pass_kernelI11Fp32IOFp32WLi256ELi112ELi448EEv26Group_norm_nhwc_bwd_params,@"STO_CUDA_ENTRY STV_DEFAULT"
_Z35group_norm_nhwc_bwd_one_pass_kernelI11Fp32IOFp32WLi256ELi112ELi448EEv26Group_norm_nhwc_bwd_params:
.text._Z35group_norm_nhwc_bwd_one_pass_kernelI11Fp32IOFp32WLi256ELi112ELi448EEv26Group_norm_nhwc_bwd_params:
        /* <DEDUP_REMOVED lines=26> */
.L_x_1369:
[----:B01----:R-:W2:Y:S01]  /*01a0*/  LDL.LU R4, [R1+0x220] ;  /* 0x0002200001047983 */ /* 0x003ea20000300800 */
[----:B------:R-:W1:Y:S01]  /*01b0*/  LDCU UR14, c[0x0][0x410] ;  /* 0x00008200ff0e77ac */ /* 0x000e620008000800 */
[----:B------:R-:W-:Y:S02]  /*01c0*/  IABS R3, UR8 ;  /* 0x0000000800037c13 */ /* 0x000fe40008000000 */
[C---:B------:R-:W-:Y:S01]  /*01d0*/  IADD3 R5, PT, PT, R80.reuse, 0x8, RZ ;  /* 0x0000000850057810 */ /* 0x040fe20007ffe0ff */
[----:B------:R-:W-:Y:S01]  /*01e0*/  UMOV UR6, URZ ;  /* 0x000000ff00067c82 */ /* 0x000fe20008000000 */
[----:B------:R-:W-:Y:S01]  /*01f0*/  R2UR UR9, R3 ;  /* 0x00000000030972ca */ /* 0x000fe200000e0000 */
[----:B------:R-:W3:Y:S01]  /*0200*/  LDCU.128 UR16, c[0x0][0x400] ;  /* 0x00008000ff1077ac */ /* 0x000ee20008000c00 */
[----:B------:R-:W-:Y:S02]  /*0210*/  SHF.R.S32.HI R3, RZ, 0x1f, R80 ;  /* 0x0000001fff037819 */ /* 0x000fe40000011450 */
[----:B------:R-:W-:Y:S01]  /*0220*/  SHF.R.S32.HI R11, RZ, 0x1f, R5 ;  /* 0x0000001fff0b7819 */ /* 0x000fe20000011405 */
[----:B------:R-:W-:Y:S01]  /*0230*/  UISETP.GE.AND UP4, UPT, UR8, URZ, UPT ;  /* 0x000000ff0800728c */ /* 0x000fe2000bf86270 */
[----:B------:R-:W-:-:S02]  /*0240*/  IADD3 R7, PT, PT, R80, 0x10, RZ ;  /* 0x0000001050077810 */ /* 0x000fc40007ffe0ff */
[----:B------:R-:W-:Y:S02]  /*0250*/  LOP3.LUT R76, R76, 0xfeffffff, RZ, 0xc0, !PT ;  /* 0xfeffffff4c4c7812 */ /* 0x000fe400078ec0ff */
[----:B------:R-:W-:Y:S02]  /*0260*/  SHF.R.S32.HI R13, RZ, 0x1f, R7 ;  /* 0x0000001fff0d7819 */ /* 0x000fe40000011407 */
[----:B------:R-:W-:Y:S01]  /*0270*/  IADD3 R49, PT, PT, R80, 0xc8, RZ ;  /* 0x000000c850317810 */ /* 0x000fe20007ffe0ff */
[----:B-1----:R-:W-:Y:S02]  /*0280*/  ULOP3.LUT UR12, UR8, UR14, URZ, 0x3c, !UPT ;  /* 0x0000000e080c7292 */ /* 0x002fe4000f8e3cff */
[----:B0-----:R-:W-:Y:S01]  /*0290*/  MOV R0, UR14 ;  /* 0x0000000e00007c02 */ /* 0x001fe20008000f00 */
[----:B------:R-:W-:-:S03]  /*02a0*/  UISETP.NE.AND UP0, UPT, UR14, URZ, UPT ;  /* 0x000000ff0e00728c */ /* 0x000fc6000bf05270 */
[----:B------:R-:W-:Y:S02]  /*02b0*/  IABS R0, R0 ;  /* 0x0000000000007213 */ /* 0x000fe40000000000 */
[----:B---3--:R-:W-:Y:S02]  /*02c0*/  ISETP.GE.U32.AND P0, PT, R80, UR16, PT ;  /* 0x0000001050007c0c */ /* 0x008fe4000bf06070 */
[----:B------:R-:W-:Y:S02]  /*02d0*/  R2UR UR13, R0 ;  /* 0x00000000000d72ca */ /* 0x000fe400000e0000 */
[----:B------:R-:W-:Y:S02]  /*02e0*/  ISETP.GE.AND.EX P3, PT, R3, UR17, PT, P0 ;  /* 0x0000001103007c0c */ /* 0x000fe4000bf66300 */
[----:B------:R-:W-:Y:S02]  /*02f0*/  ISETP.GE.U32.AND P0, PT, R5, UR16, PT ;  /* 0x0000001005007c0c */ /* 0x000fe4000bf06070 */
[----:B------:R-:W-:-:S02]  /*0300*/  MOV R9, UR18 ;  /* 0x0000001200097c02 */ /* 0x000fc40008000f00 */
[----:B------:R-:W-:Y:S02]  /*0310*/  ISETP.GE.AND.EX P4, PT, R11, UR17, PT, P0 ;  /* 0x000000110b007c0c */ /* 0x000fe4000bf86300 */
        /* <DEDUP_REMOVED lines=55> */
[----:B------:R-:W-:Y:S02]  /*0690*/  @!P3 MOV R66, R68 ;  /* 0x000000440042b202 */ /* 0x000fe40000000f00 */
[----:B------:R-:W-:-:S02]  /*06a0*/  ISETP.GE.U32.AND P0, PT, R9, UR16, PT ;  /* 0x0000001009007c0c */ /* 0x000fc4000bf06070 */
[C---:B------:R-:W-:Y:S01]  /*06b0*/  IADD3 R11, PT, PT, R80.reuse, 0x20, RZ ;  /* 0x00000020500b7810 */ /* 0x040fe20007ffe0ff */
[----:B------:R-:W-:-:S05]  /*06c0*/  @!P3 IMAD.WIDE.U32 R2, R80, R14, R66 ;  /* 0x0000000e5002b225 */ /* 0x000fca00078e0042 */
[----:B------:R-:W-:Y:S02]  /*06d0*/  @!P3 IADD3 R3, PT, PT, R3, R15, RZ ;  /* 0x0000000f0303b210 */ /* 0x000fe40007ffe0ff */
[C---:B------:R-:W-:Y:S02]  /*06e0*/  @!P3 SHF.L.U32 R43, R2.reuse, 0x2, RZ ;  /* 0x00000002022bb819 */ /* 0x040fe400000006ff */
[----:B------:R-:W-:Y:S02]  /*06f0*/  @!P3 SHF.L.U64.HI R2, R2, 0x2, R3 ;  /* 0x000000020202b819 */ /* 0x000fe40000010203 */
[C---:B------:R-:W-:Y:S02]  /*0700*/  @!P3 IADD3 R42, P2, PT, R43.reuse, R16, RZ ;  /* 0x000000102b2ab210 */ /* 0x040fe40007f5e0ff */
[----:B----4-:R-:W-:Y:S02]  /*0710*/  @!P3 IADD3 R82, P1, PT, R43, R82, RZ ;  /* 0x000000522b52b210 */ /* 0x010fe40007f3e0ff */
        /* <DEDUP_REMOVED lines=8> */
[----:B------:R-:W2:Y:S01]  /*07a0*/  @!P2 LDC.64 R20, c[0x0][0x398] ;  /* 0x0000e600ff14ab82 */ /* 0x000ea20000000a00 */
[----:B------:R-:W-:Y:S01]  /*07b0*/  @!P2 MOV R2, R68 ;  /* 0x000000440002a202 */ /* 0x000fe20000000f00 */
[----:B------:R-:W-:Y:S01]  /*07c0*/  @!P2 IMAD R19, R5, R19, R0 ;  /* 0x000000130513a224 */ /* 0x000fe200078e0200 */
[----:B------:R-:W-:Y:S02]  /*07d0*/  @!P2 MOV R3, R67 ;  /* 0x000000430003a202 */ /* 0x000fe40000000f00 */
[----:B------:R-:W-:Y:S02]  /*07e0*/  ISETP.GE.AND.EX P4, PT, R17, UR17, PT, P0 ;  /* 0x0000001111007c0c */ /* 0x000fe4000bf86300 */
[----:B------:R-:W-:Y:S01]  /*07f0*/  @P5 LOP3.LUT R76, R76, 0x200000, RZ, 0xfc, !PT ;  /* 0x002000004c4c5812 */ /* 0x000fe200078efcff */
[----:B------:R-:W-:Y:S01]  /*0800*/  @!P2 IMAD.WIDE.U32 R2, R5, R18, R2 ;  /* 0x000000120502a225 */ /* 0x000fe200078e0002 */
[----:B------:R-:W3:Y:S01]  /*0810*/  @!P5 LDC.64 R26, c[0x0][0x3f8] ;  /* 0x0000fe00ff1adb82 */ /* 0x000ee20000000a00 */
[----:B------:R-:W-:-:S02]  /*0820*/  IADD3 R5, PT, PT, R80, 0x28, RZ ;  /* 0x0000002850057810 */ /* 0x000fc40007ffe0ff */
[----:B------:R-:W-:Y:S02]  /*0830*/  LOP3.LUT R76, R76, 0xffefffff, RZ, 0xc0, !PT ;  /* 0xffefffff4c4c7812 */ /* 0x000fe400078ec0ff */
[----:B------:R-:W-:Y:S01]  /*0840*/  @!P2 IADD3 R3, PT, PT, R3, R19, RZ ;  /* 0x000000130303a210 */ /* 0x000fe20007ffe0ff */
[----:B------:R-:W-:Y:S01]  /*0850*/  @!P6 IMAD R19, R7, R23, R4 ;  /* 0x000000170713e224 */ /* 0x000fe200078e0204 */
[C---:B------:R-:W-:Y:S01]  /*0860*/  @!P2 SHF.L.U32 R45, R2.reuse, 0x2, RZ ;  /* 0x00000002022da819 */ /* 0x040fe200000006ff */
[----:B------:R-:W4:Y:S01]  /*0870*/  @!P5 LDC.64 R54, c[0x0][0x3a0] ;  /* 0x0000e800ff36db82 */ /* 0x000f220000000a00 */
[----:B------:R-:W-:Y:S02]  /*0880*/  @!P2 SHF.L.U64.HI R0, R2, 0x2, R3 ;  /* 0x000000020200a819 */ /* 0x000fe40000010203 */
[----:B------:R-:W-:Y:S02]  /*0890*/  @!P6 MOV R2, R68 ;  /* 0x000000440002e202 */ /* 0x000fe40000000f00 */
[----:B------:R-:W-:-:S02]  /*08a0*/  @!P6 MOV R3, R67 ;  /* 0x000000430003e202 */ /* 0x000fc40000000f00 */
[----:B------:R-:W-:Y:S01]  /*08b0*/  @!P2 IADD3 R50, P0, PT, R45, R50, RZ ;  /* 0x000000322d32a210 */ /* 0x000fe20007f1e0ff */
[----:B------:R-:W0:Y:S01]  /*08c0*/  @!P4 LDC.64 R56, c[0x0][0x3a0] ;  /* 0x0000e800ff38cb82 */ /* 0x000e220000000a00 */
[----:B------:R-:W-:Y:S01]  /*08d0*/  ISETP.GE.U32.AND P1, PT, R5, UR16, PT ;  /* 0x0000001005007c0c */ /* 0x000fe2000bf26070 */
[----:B------:R-:W-:Y:S01]  /*08e0*/  @!P6 IMAD.WIDE.U32 R2, R7, R22, R2 ;  /* 0x000000160702e225 */ /* 0x000fe200078e0002 */
[----:B------:R-:W-:Y:S02]  /*08f0*/  @!P2 IADD3.X R51, PT, PT, R0, R51, RZ, P0, !PT ;  /* 0x000000330033a210 */ /* 0x000fe400007fe4ff */
[----:B--2---:R-:W-:Y:S02]  /*0900*/  @!P2 IADD3 R44, P0, PT, R45, R20, RZ ;  /* 0x000000142d2ca210 */ /* 0x004fe40007f1e0ff */
[----:B------:R-:W-:Y:S01]  /*0910*/  SHF.R.S32.HI R13, RZ, 0x1f, R5 ;  /* 0x0000001fff0d7819 */ /* 0x000fe20000011405 */
[----:B------:R-:W2:Y:S01]  /*0920*/  @!P4 LDC.64 R22, c[0x0][0x3f8] ;  /* 0x0000fe00ff16cb82 */ /* 0x000ea20000000a00 */
[----:B------:R-:W-:-:S02]  /*0930*/  @!P6 IADD3 R3, PT, PT, R3, R19, RZ ;  /* 0x000000130303e210 */ /* 0x000fc40007ffe0ff */
[----:B------:R-:W-:Y:S02]  /*0940*/  @!P2 IADD3.X R45, PT, PT, R0, R21, RZ, P0, !PT ;  /* 0x00000015002da210 */ /* 0x000fe400007fe4ff */
[----:B------:R-:W-:Y:S02]  /*0950*/  ISETP.GE.AND.EX P3, PT, R13, UR17, PT, P1 ;  /* 0x000000110d007c0c */ /* 0x000fe4000bf66310 */
[C---:B------:R-:W-:Y:S01]  /*0960*/  @!P6 SHF.L.U32 R47, R2.reuse, 0x2, RZ ;  /* 0x00000002022fe819 */ /* 0x040fe200000006ff */
[----:B------:R-:W0:Y:S01]  /*0970*/  @!P5 LDC.64 R18, c[0x0][0x398] ;  /* 0x0000e600ff12db82 */ /* 0x000e220000000a00 */
[----:B------:R-:W-:Y:S01]  /*0980*/  @!P6 SHF.L.U64.HI R0, R2, 0x2, R3 ;  /* 0x000000020200e819 */ /* 0x000fe20000010203 */
[----:B---3--:R-:W-:Y:S01]  /*0990*/  @!P5 IMAD R2, R15, R26, RZ ;  /* 0x0000001a0f02d224 */ /* 0x008fe200078e02ff */
[----:B------:R-:W-:Y:S02]  /*09a0*/  @!P5 MOV R3, R67 ;  /* 0x000000430003d202 */ /* 0x000fe40000000f00 */
[----:B------:R-:W-:Y:S01]  /*09b0*/  @!P6 IADD3 R52, P0, PT, R47, R52, RZ ;  /* 0x000000342f34e210 */ /* 0x000fe20007f1e0ff */
[----:B------:R-:W-:Y:S01]  /*09c0*/  @!P5 IMAD R7, R9, R27, R2 ;  /* 0x0000001b0907d224 */ /* 0x000fe200078e0202 */
[----:B------:R-:W-:-:S02]  /*09d0*/  @!P5 MOV R2, R68 ;  /* 0x000000440002d202 */ /* 0x000fc40000000f00 */
[----:B------:R-:W-:Y:S01]  /*09e0*/  @!P6 IADD3.X R53, PT, PT, R0, R53, RZ, P0, !PT ;  /* 0x000000350035e210 */ /* 0x000fe200007fe4ff */
[----:B------:R-:W3:Y:S01]  /*09f0*/  @!P3 LDC.64 R14, c[0x0][0x3f8] ;  /* 0x0000fe00ff0ebb82 */ /* 0x000ee20000000a00 */
[----:B-1----:R-:W-:Y:S01]  /*0a00*/  @!P6 IADD3 R46, P0, PT, R47, R24, RZ ;  /* 0x000000182f2ee210 */ /* 0x002fe20007f1e0ff */
[----:B------:R-:W-:Y:S01]  /*0a10*/  @!P5 IMAD.WIDE.U32 R2, R9, R26, R2 ;  /* 0x0000001a0902d225 */ /* 0x000fe200078e0002 */
[----:B------:R-:W-:Y:S02]  /*0a20*/  @P4 LOP3.LUT R76, R76, 0x100000, RZ, 0xfc, !PT ;  /* 0x001000004c4c4812 */ /* 0x000fe400078efcff */
[----:B------:R-:W-:Y:S01]  /*0a30*/  @!P6 IADD3.X R47, PT, PT, R0, R25, RZ, P0, !PT ;  /* 0x00000019002fe210 */ /* 0x000fe200007fe4ff */
[----:B--2---:R-:W-:Y:S01]  /*0a40*/  @!P4 IMAD R4, R17, R22, RZ ;  /* 0x000000161104c224 */ /* 0x004fe200078e02ff */
        /* <DEDUP_REMOVED lines=8> */
[----:B----4-:R-:W-:Y:S02]  /*0ad0*/  @!P5 IADD3 R54, P0, PT, R119, R54, RZ ;  /* 0x000000367736d210 */ /* 0x010fe40007f1e0ff */
[----:B------:R-:W-:Y:S01]  /*0ae0*/  LOP3.LUT R76, R76, 0xfff7ffff, RZ, 0xc0, !PT ;  /* 0xfff7ffff4c4c7812 */ /* 0x000fe200078ec0ff */
[----:B------:R-:W-:Y:S01]  /*0af0*/  @!P4 IMAD.WIDE.U32 R2, R11, R22, R2 ;  /* 0x000000160b02c225 */ /* 0x000fe200078e0002 */
[C---:B------:R-:W-:Y:S02]  /*0b00*/  @!P5 IADD3.X R55, PT, PT, R0.reuse, R55, RZ, P0, !PT ;  /* 0x000000370037d210 */ /* 0x040fe400007fe4ff */
[----:B0-----:R-:W-:Y:S01]  /*0b10*/  @!P5 IADD3 R118, P0, PT, R119, R18, RZ ;  /* 0x000000127776d210 */ /* 0x001fe20007f1e0ff */
[----:B------:R-:W0:Y:S01]  /*0b20*/  @!P3 LDC.64 R10, c[0x0][0x398] ;  /* 0x0000e600ff0abb82 */ /* 0x000e220000000a00 */
[----:B------:R-:W-:Y:S01]  /*0b30*/  @!P4 IADD3 R3, PT, PT, R3, R7, RZ ;  /* 0x000000070303c210 */ /* 0x000fe20007ffe0ff */
[----:B---3--:R-:W-:Y:S01]  /*0b40*/  @!P3 IMAD R4, R13, R14, RZ ;  /* 0x0000000e0d04b224 */ /* 0x008fe200078e02ff */
        /* <DEDUP_REMOVED lines=11> */
[----:B------:R-:W-:Y:S01]  /*0c00*/  @!P3 IADD3 R3, PT, PT, R3, R7, RZ ;  /* 0x000000070303b210 */ /* 0x000fe20007ffe0ff */
[----:B------:R-:W-:Y:S01]  /*0c10*/  STL.64 [R1+0x2e0], R56 ;  /* 0x0002e03801007387 */ /* 0x000fe20000100a00 */
[----:B------:R-:W-:Y:S02]  /*0c20*/  @!P3 SHF.L.U32 R115, R2, 0x2, RZ ;  /* 0x000000020273b819 */ /* 0x000fe400000006ff */
[----:B------:R-:W-:Y:S02]  /*0c30*/  @!P4 IADD3.X R117, PT, PT, R0, R9, RZ, P0, !PT ;  /* 0x000000090075c210 */ /* 0x000fe400007fe4ff */
[----:B------:R-:W-:Y:S02]  /*0c40*/  @!P3 SHF.L.U64.HI R2, R2, 0x2, R3 ;  /* 0x000000020202b819 */ /* 0x000fe40000010203 */
[----:B--2---:R-:W-:-:S02]  /*0c50*/  @!P3 IADD3 R58, P0, PT, R115, R58, RZ ;  /* 0x0000003a733ab210 */ /* 0x004fc40007f1e0ff */
[----:B------:R-:W-:Y:S02]  /*0c60*/  IADD3 R5, PT, PT, R80, 0x30, RZ ;  /* 0x0000003050057810 */ /* 0x000fe40007ffe0ff */
[C---:B------:R-:W-:Y:S02]  /*0c70*/  @!P3 IADD3.X R59, PT, PT, R2.reuse, R59, RZ, P0, !PT ;  /* 0x0000003b023bb210 */ /* 0x040fe400007fe4ff */
[----:B0-----:R-:W-:Y:S02]  /*0c80*/  @!P3 IADD3 R114, P0, PT, R115, R10, RZ ;  /* 0x0000000a7372b210 */ /* 0x001fe40007f1e0ff */
[----:B------:R-:W-:Y:S01]  /*0c90*/  SHF.R.S32.HI R3, RZ, 0x1f, R5 ;  /* 0x0000001fff037819 */ /* 0x000fe20000011405 */
[----:B------:R-:W-:Y:S01]  /*0ca0*/  STL.64 [R1+0x2d8], R58 ;  /* 0x0002d83a01007387 */ /* 0x000fe20000100a00 */
        /* <DEDUP_REMOVED lines=18> */
[----:B------:R-:W-:-:S05]  /*0dd0*/  @!P1 IADD3.X R61, PT, PT, R2, R61, RZ, P0, !PT ;  /* 0x0000003d023d9210 */ /* 0x000fca00007fe4ff */
[----:B------:R-:W-:Y:S01]  /*0de0*/  STL.64 [R1+0x2d0], R60 ;  /* 0x0002d03c01007387 */ /* 0x000fe20000100a00 */
        /* <DEDUP_REMOVED lines=87> */
[----:B------:R1:W-:Y:S01]  /*1360*/  STL.64 [R1+0x2b0], R72 ;  /* 0x0002b04801007387 */ /* 0x0003e20000100a00 */
        /* <DEDUP_REMOVED lines=10> */
[----:B------:R-:W2:Y:S01]  /*1410*/  @!P1 LDC.64 R38, c[0x0][0x3a0] ;  /* 0x0000e800ff269b82 */ /* 0x000ea20000000a00 */
        /* <DEDUP_REMOVED lines=8> */
[----:B--2---:R-:W-:-:S04]  /*14a0*/  @!P1 IADD3 R38, P0, PT, R103, R38, RZ ;  /* 0x0000002667269210 */ /* 0x004fc80007f1e0ff */
        /* <DEDUP_REMOVED lines=104> */
[C---:B--2---:R-:W-:Y:S02]  /*1b30*/  @!P1 IADD3 R2, P0, PT, R93.reuse, R8, RZ ;  /* 0x000000085d029210 */ /* 0x044fe40007f1e0ff */
        /* <DEDUP_REMOVED lines=125> */
[----:B--2---:R-:W-:Y:S02]  /*2310*/  @!P1 IADD3 R10, P0, PT, R29, R22, RZ ;  /* 0x000000161d0a9210 */ /* 0x004fe40007f1e0ff */
[----:B------:R-:W-:Y:S02]  /*2320*/  IADD3 R21, PT, PT, R80, 0xb8, RZ ;  /* 0x000000b850157810 */ /* 0x000fe40007ffe0ff */
[----:B------:R-:W-:-:S05]  /*2330*/  @!P1 IADD3.X R11, PT, PT, R0, R23, RZ, P0, !PT ;  /* 0x00000017000b9210 */ /* 0x000fca00007fe4ff */
[----:B------:R-:W-:Y:S01]  /*2340*/  STL.64 [R1+0x2a8], R10 ;  /* 0x0002a80a01007387 */ /* 0x000fe20000100a00 */
        /* <DEDUP_REMOVED lines=40> */
[----:B------:R-:W-:-:S05]  /*25d0*/  @!P1 IADD3.X R25, PT, PT, R18, R25, RZ, P0, !PT ;  /* 0x0000001912199210 */ /* 0x000fca00007fe4ff */
[----:B------:R2:W-:Y:S01]  /*25e0*/  STL.64 [R1+0x2a0], R24 ;  /* 0x0002a01801007387 */ /* 0x0005e20000100a00 */
[----:B0-----:R-:W-:-:S04]  /*25f0*/  @!P1 IADD3 R20, P0, PT, R21, R40, RZ ;  /* 0x0000002815149210 */ /* 0x001fc80007f1e0ff */
[----:B------:R-:W-:Y:S02]  /*2600*/  @!P1 IADD3.X R21, PT, PT, R18, R41, RZ, P0, !PT ;  /* 0x0000002912159210 */ /* 0x000fe400007fe4ff */
[----:B------:R-:W-:Y:S02]  /*2610*/  SHF.R.S32.HI R41, RZ, 0x1f, R49 ;  /* 0x0000001fff297819 */ /* 0x000fe40000011431 */
[----:B------:R-:W-:-:S04]  /*2620*/  ISETP.GE.U32.AND P0, PT, R49, UR16, PT ;  /* 0x0000001031007c0c */ /* 0x000fc8000bf06070 */
[----:B------:R-:W-:-:S13]  /*2630*/  ISETP.GE.AND.EX P0, PT, R41, UR17, PT, P0 ;  /* 0x0000001129007c0c */ /* 0x000fda000bf06300 */
[----:B------:R-:W0:Y:S01]  /*2640*/  @!P0 LDC.64 R84, c[0x0][0x3f8] ;  /* 0x0000fe00ff548b82 */ /* 0x000e220000000a00 */
[----:B------:R-:W-:Y:S02]  /*2650*/  @!P0 MOV R40, R68 ;  /* 0x0000004400288202 */ /* 0x000fe40000000f00 */
[----:B------:R-:W-:-:S05]  /*2660*/  @P0 LOP3.LUT R76, R76, 0x4000000, RZ, 0xfc, !PT ;  /* 0x040000004c4c0812 */ /* 0x000fca00078efcff */
[----:B------:R-:W3:Y:S01]  /*2670*/  @!P0 LDC.64 R18, c[0x0][0x3a0] ;  /* 0x0000e800ff128b82 */ /* 0x000ee20000000a00 */
        /* <DEDUP_REMOVED lines=8> */
[C---:B---3--:R-:W-:Y:S02]  /*2700*/  @!P0 IADD3 R18, P1, PT, R121.reuse, R18, RZ ;  /* 0x0000001279128210 */ /* 0x048fe40007f3e0ff */
        /* <DEDUP_REMOVED lines=11> */
[----:B------:R-:W-:-:S04]  /*27c0*/  @P1 LOP3.LUT R76, R76, 0x8000000, RZ, 0xfc, !PT ;  /* 0x080000004c4c1812 */ /* 0x000fc800078efcff */
[----:B------:R-:W-:Y:S01]  /*27d0*/  LOP3.LUT R76, R76, 0xefffffff, RZ, 0xc0, !PT ;  /* 0xefffffff4c4c7812 */ /* 0x000fe200078ec0ff */
[----:B------:R-:W3:Y:S01]  /*27e0*/  @!P1 LDC.64 R122, c[0x0][0x3a0] ;  /* 0x0000e800ff7a9b82 */ /* 0x000ee20000000a00 */
[----:B0-----:R-:W-:Y:S01]  /*27f0*/  @!P1 IMAD R0, R49, R40, RZ ;  /* 0x0000002831009224 */ /* 0x001fe200078e02ff */
[----:B------:R-:W-:-:S03]  /*2800*/  @!P1 MOV R49, R67 ;  /* 0x0000004300319202 */ /* 0x000fc60000000f00 */
[C---:B------:R-:W-:Y:S02]  /*2810*/  @!P1 IMAD R81, R77.reuse, R41, R0 ;  /* 0x000000294d519224 */ /* 0x040fe400078e0200 */
[----:B------:R-:W-:Y:S01]  /*2820*/  @!P1 IMAD.WIDE.U32 R40, R77, R40, R48 ;  /* 0x000000284d289225 */ /* 0x000fe200078e0030 */
[----:B------:R-:W-:Y:S01]  /*2830*/  IADD3 R77, PT, PT, R80, 0xd8, RZ ;  /* 0x000000d8504d7810 */ /* 0x000fe20007ffe0ff */
[----:B------:R-:W0:Y:S03]  /*2840*/  @!P1 LDC.64 R48, c[0x0][0x398] ;  /* 0x0000e600ff309b82 */ /* 0x000e260000000a00 */
[----:B------:R-:W-:Y:S02]  /*2850*/  @!P1 IADD3 R41, PT, PT, R41, R81, RZ ;  /* 0x0000005129299210 */ /* 0x000fe40007ffe0ff */
[C---:B------:R-:W-:Y:S02]  /*2860*/  @!P1 SHF.L.U32 R125, R40.reuse, 0x2, RZ ;  /* 0x00000002287d9819 */ /* 0x040fe400000006ff */
[----:B------:R-:W-:-:S02]  /*2870*/  @!P1 SHF.L.U64.HI R40, R40, 0x2, R41 ;  /* 0x0000000228289819 */ /* 0x000fc40000010229 */
[C---:B---3--:R-:W-:Y:S02]  /*2880*/  @!P1 IADD3 R122, P2, PT, R125.reuse, R122, RZ ;  /* 0x0000007a7d7a9210 */ /* 0x048fe40007f5e0ff */
[----:B------:R-:W-:Y:S02]  /*2890*/  SHF.R.S32.HI R81, RZ, 0x1f, R77 ;  /* 0x0000001fff517819 */ /* 0x000fe4000001144d */
        /* <DEDUP_REMOVED lines=13> */
[----:B------:R-:W-:-:S04]  /*2970*/  IADD3 R0, PT, PT, R80, 0xe0, RZ ;  /* 0x000000e050007810 */ /* 0x000fc80007ffe0ff */
[----:B------:R-:W-:Y:S02]  /*2980*/  @!P2 IADD3 R77, PT, PT, R85, R49, RZ ;  /* 0x00000031554da210 */ /* 0x000fe40007ffe0ff */
[C---:B------:R-:W-:Y:S02]  /*2990*/  @!P2 SHF.L.U32 R49, R84.reuse, 0x2, RZ ;  /* 0x000000025431a819 */ /* 0x040fe400000006ff */
[----:B------:R-:W-:Y:S02]  /*29a0*/  @!P2 SHF.L.U64.HI R84, R84, 0x2, R77 ;  /* 0x000000025454a819 */ /* 0x000fe4000001024d */
[----:B-1----:R-:W-:Y:S02]  /*29b0*/  @!P2 IADD3 R72, P3, PT, R49, R40, RZ ;  /* 0x000000283148a210 */ /* 0x002fe40007f7e0ff */
[----:B------:R-:W-:Y:S02]  /*29c0*/  SHF.R.S32.HI R77, RZ, 0x1f, R0 ;  /* 0x0000001fff4d7819 */ /* 0x000fe40000011400 */
[----:B------:R-:W-:-:S02]  /*29d0*/  @!P2 IADD3.X R73, PT, PT, R84, R41, RZ, P3, !PT ;  /* 0x000000295449a210 */ /* 0x000fc40001ffe4ff */
[----:B------:R-:W0:Y:S02]  /*29e0*/  @!P2 LDC.64 R40, c[0x0][0x398] ;  /* 0x0000e600ff28ab82 */ /* 0x000e240000000a00 */
[----:B0-----:R-:W-:-:S04]  /*29f0*/  @!P2 IADD3 R64, P3, PT, R49, R40, RZ ;  /* 0x000000283140a210 */ /* 0x001fc80007f7e0ff */
[----:B------:R-:W-:Y:S02]  /*2a00*/  @!P2 IADD3.X R65, PT, PT, R84, R41, RZ, P3, !PT ;  /* 0x000000295441a210 */ /* 0x000fe40001ffe4ff */
[----:B------:R-:W-:Y:S02]  /*2a10*/  ISETP.GE.U32.AND P3, PT, R0, UR16, PT ;  /* 0x0000001000007c0c */ /* 0x000fe4000bf66070 */
[----:B------:R-:W-:Y:S02]  /*2a20*/  LOP3.LUT P2, RZ, R76, 0x800000, RZ, 0xc0, !PT ;  /* 0x008000004cff7812 */ /* 0x000fe4000784c0ff */
[----:B------:R-:W-:-:S13]  /*2a30*/  ISETP.GE.AND.EX P3, PT, R77, UR17, PT, P3 ;  /* 0x000000114d007c0c */ /* 0x000fda000bf66330 */
[----:B------:R-:W0:Y:S01]  /*2a40*/  @!P3 LDC.64 R48, c[0x0][0x3f8] ;  /* 0x0000fe00ff30bb82 */ /* 0x000e220000000a00 */
[----:B------:R-:W-:Y:S02]  /*2a50*/  @!P3 MOV R84, R68 ;  /* 0x000000440054b202 */ /* 0x000fe40000000f00 */
[----:B------:R-:W-:-:S05]  /*2a60*/  @!P3 MOV R85, R67 ;  /* 0x000000430055b202 */ /* 0x000fca0000000f00 */
[----:B------:R-:W2:Y:S01]  /*2a70*/  @!P3 LDC.64 R40, c[0x0][0x3a0] ;  /* 0x0000e800ff28bb82 */ /* 0x000ea20000000a00 */
[-C--:B0-----:R-:W-:Y:S02]  /*2a80*/  @!P3 IMAD R77, R77, R48.reuse, RZ ;  /* 0x000000304d4db224 */ /* 0x081fe400078e02ff */
[----:B------:R-:W-:-:S04]  /*2a90*/  @!P3 IMAD.WIDE.U32 R84, R0, R48, R84 ;  /* 0x000000300054b225 */ /* 0x000fc800078e0054 */
[----:B------:R-:W-:Y:S01]  /*2aa0*/  @!P3 IMAD R49, R0, R49, R77 ;  /* 0x000000310031b224 */ /* 0x000fe200078e024d */
[----:B------:R-:W-:-:S04]  /*2ab0*/  @!P3 SHF.L.U32 R48, R84, 0x2, RZ ;  /* 0x000000025430b819 */ /* 0x000fc800000006ff */
[----:B------:R-:W-:Y:S02]  /*2ac0*/  @!P3 IADD3 R49, PT, PT, R85, R49, RZ ;  /* 0x000000315531b210 */ /* 0x000fe40007ffe0ff */
[----:B--2---:R-:W-:Y:S02]  /*2ad0*/  @!P3 IADD3 R24, P4, PT, R48, R40, RZ ;  /* 0x000000283018b210 */ /* 0x004fe40007f9e0ff */
        /* <DEDUP_REMOVED lines=39> */
[----:B------:R-:W-:-:S04]  /*2d50*/  @!P5 SHF.L.U64.HI R0, R84, 0x2, R0 ;  /* 0x000000025400d819 */ /* 0x000fc80000010200 */
[----:B------:R-:W-:Y:S02]  /*2d60*/  @!P5 IADD3.X R57, PT, PT, R0, R41, RZ, P6, !PT ;  /* 0x000000290039d210 */ /* 0x000fe400037fe4ff */
[----:B------:R-:W0:Y:S02]  /*2d70*/  @!P5 LDC.64 R40, c[0x0][0x398] ;  /* 0x0000e600ff28db82 */ /* 0x000e240000000a00 */
[----:B0-----:R-:W-:-:S04]  /*2d80*/  @!P5 IADD3 R58, P6, PT, R48, R40, RZ ;  /* 0x00000028303ad210 */ /* 0x001fc80007fde0ff */
        /* <DEDUP_REMOVED lines=15> */
[----:B------:R-:W-:Y:S02]  /*2e80*/  CS2R R48, SRZ ;  /* 0x0000000000307805 */ /* 0x000fe4000001ff00 */
[----:B------:R-:W-:Y:S02]  /*2e90*/  @!P6 IADD3.X R61, PT, PT, R87, R41, RZ, P1, !PT ;  /* 0x00000029573de210 */ /* 0x000fe40000ffe4ff */
[----:B------:R-:W-:-:S02]  /*2ea0*/  CS2R R40, SRZ ;  /* 0x0000000000287805 */ /* 0x000fc4000001ff00 */
[----:B------:R-:W-:Y:S01]  /*2eb0*/  LOP3.LUT P1, RZ, R76, 0x400000, RZ, 0xc0, !PT ;  /* 0x004000004cff7812 */ /* 0x000fe2000782c0ff */
[----:B------:R0:W2:Y:S04]  /*2ec0*/  @!P0 LDG.E.64 R48, desc[UR10][R42.64] ;  /* 0x0000000a2a308981 */ /* 0x0000a8000c1e1b00 */
[----:B------:R-:W3:Y:S01]  /*2ed0*/  @!P0 LDG.E.64 R40, desc[UR10][R82.64] ;  /* 0x0000000a52288981 */ /* 0x000ee2000c1e1b00 */
[----:B0-----:R-:W-:-:S06]  /*2ee0*/  CS2R R42, SRZ ;  /* 0x00000000002a7805 */ /* 0x001fcc000001ff00 */
[----:B------:R0:W4:Y:S02]  /*2ef0*/  @!P2 LDG.E.64 R42, desc[UR10][R50.64] ;  /* 0x0000000a322aa981 */ /* 0x000124000c1e1b00 */
[----:B0-----:R-:W-:Y:S02]  /*2f00*/  CS2R R50, SRZ ;  /* 0x0000000000327805 */ /* 0x001fe4000001ff00 */
[----:B------:R-:W-:-:S04]  /*2f10*/  CS2R R82, SRZ ;  /* 0x0000000000527805 */ /* 0x000fc8000001ff00 */
[----:B------:R0:W4:Y:S01]  /*2f20*/  @!P2 LDG.E.64 R50, desc[UR10][R44.64] ;  /* 0x0000000a2c32a981 */ /* 0x000122000c1e1b00 */
[----:B------:R-:W-:Y:S01]  /*2f30*/  HFMA2 R0, -RZ, RZ, 0, 0 ;  /* 0x00000000ff007431 */ /* 0x000fe200000001ff */
[----:B------:R-:W-:Y:S01]  /*2f40*/  MOV R86, RZ ;  /* 0x000000ff00567202 */ /* 0x000fe20000000f00 */
[----:B------:R-:W-:Y:S01]  /*2f50*/  HFMA2 R81, -RZ, RZ, 0, 0 ;  /* 0x00000000ff517431 */ /* 0x000fe200000001ff */
[----:B0-----:R-:W-:-:S06]  /*2f60*/  CS2R R44, SRZ ;  /* 0x00000000002c7805 */ /* 0x001fcc000001ff00 */
[----:B------:R0:W4:Y:S02]  /*2f70*/  @!P1 LDG.E.64 R44, desc[UR10][R52.64] ;  /* 0x0000000a342c9981 */ /* 0x000124000c1e1b00 */
[----:B0-----:R-:W-:-:S06]  /*2f80*/  CS2R R52, SRZ ;  /* 0x0000000000347805 */ /* 0x001fcc000001ff00 */
[----:B------:R0:W4:Y:S02]  /*2f90*/  @!P1 LDG.E.64 R52, desc[UR10][R46.64] ;  /* 0x0000000a2e349981 */ /* 0x000124000c1e1b00 */
[----:B0-----:R-:W-:Y:S02]  /*2fa0*/  CS2R R46, SRZ ;  /* 0x00000000002e7805 */ /* 0x001fe4000001ff00 */
[----:B--2---:R-:W-:Y:S02]  /*2fb0*/  @!P0 MOV R81, R48 ;  /* 0x0000003000518202 */ /* 0x004fe40000000f00 */
[----:B------:R-:W-:Y:S02]  /*2fc0*/  @!P0 MOV R82, R49 ;  /* 0x0000003100528202 */ /* 0x000fe40000000f00 */
[----:B---3--:R-:W-:Y:S02]  /*2fd0*/  @!P0 MOV R0, R40 ;  /* 0x0000002800008202 */ /* 0x008fe40000000f00 */
[----:B------:R-:W-:-:S02]  /*2fe0*/  @!P0 MOV R86, R41 ;  /* 0x0000002900568202 */ /* 0x000fc40000000f00 */
[----:B------:R-:W-:-:S13]  /*2ff0*/  LOP3.LUT P0, RZ, R76, 0x200000, RZ, 0xc0, !PT ;  /* 0x002000004cff7812 */ /* 0x000fda000780c0ff */
[----:B------:R0:W2:Y:S02]  /*3000*/  @!P0 LDG.E.64 R46, desc[UR10][R54.64] ;  /* 0x0000000a362e8981 */ /* 0x0000a4000c1e1b00 */
[----:B0-----:R-:W-:-:S06]  /*3010*/  CS2R R54, SRZ ;  /* 0x0000000000367805 */ /* 0x001fcc000001ff00 */
[----:B------:R0:W3:Y:S02]  /*3020*/  @!P0 LDG.E.64 R54, desc[UR10][R118.64] ;  /* 0x0000000a76368981 */ /* 0x0000e4000c1e1b00 */
[----:B0-----:R-:W-:Y:S02]  /*3030*/  MOV R118, R56 ;  /* 0x0000003800767202 */ /* 0x001fe40000000f00 */
[----:B------:R-:W-:Y:S02]  /*3040*/  MOV R119, R57 ;  /* 0x0000003900777202 */ /* 0x000fe40000000f00 */
[----:B------:R-:W2:Y:S04]  /*3050*/  LDL.LU.64 R56, [R1+0x2e0] ;  /* 0x0002e00001387983 */ /* 0x000ea80000300a00 */
[----:B------:R0:W-:Y:S01]  /*3060*/  STL [R1+0x25c], R0 ;  /* 0x00025c0001007387 */ /* 0x0001e20000100800 */
[----:B------:R-:W-:-:S02]  /*3070*/  CS2R R84, SRZ ;  /* 0x0000000000547805 */ /* 0x000fc4000001ff00 */
[----:B----4-:R-:W-:Y:S01]  /*3080*/  @!P2 MOV R83, R50 ;  /* 0x000000320053a202 */ /* 0x010fe20000000f00 */
[----:B0-----:R-:W-:Y:S01]  /*3090*/  HFMA2 R0, -RZ, RZ, 0, 0 ;  /* 0x00000000ff007431 */ /* 0x001fe200000001ff */
[----:B------:R-:W-:Y:S02]  /*30a0*/  @!P2 MOV R0, R42 ;  /* 0x0000002a0000a202 */ /* 0x000fe40000000f00 */
[----:B------:R-:W-:-:S03]  /*30b0*/  @!P2 MOV R84, R51 ;  /* 0x000000330054a202 */ /* 0x000fc60000000f00 */
[----:B------:R0:W-:Y:S02]  /*30c0*/  STL [R1+0x264], R0 ;  /* 0x0002640001007387 */ /* 0x0001e40000100800 */
[----:B0-----:R-:W-:Y:S01]  /*30d0*/  HFMA2 R0, -RZ, RZ, 0, 0 ;  /* 0x00000000ff007431 */ /* 0x001fe200000001ff */
[----:B------:R-:W-:Y:S02]  /*30e0*/  @!P2 MOV R0, R43 ;  /* 0x0000002b0000a202 */ /* 0x000fe40000000f00 */
[----:B------:R-:W-:Y:S01]  /*30f0*/  LOP3.LUT P2, RZ, R76, 0x100000, RZ, 0xc0, !PT ;  /* 0x001000004cff7812 */ /* 0x000fe2000784c0ff */
[----:B------:R0:W-:Y:S02]  /*3100*/  STL.64 [R1+0x110], R48 ;  /* 0x0001103001007387 */ /* 0x0001e40000100a00 */
[----:B0-----:R-:W-:-:S10]  /*3110*/  CS2R R48, SRZ ;  /* 0x0000000000307805 */ /* 0x001fd4000001ff00 */
[----:B--2---:R0:W2:Y:S02]  /*3120*/  @!P2 LDG.E.64 R48, desc[UR10][R56.64] ;  /* 0x0000000a3830a981 */ /* 0x0040a4000c1e1b00 */
[----:B0-----:R-:W-:-:S06]  /*3130*/  CS2R R56, SRZ ;  /* 0x0000000000387805 */ /* 0x001fcc000001ff00 */
[----:B------:R0:W4:Y:S02]  /*3140*/  @!P2 LDG.E.64 R56, desc[UR10][R116.64] ;  /* 0x0000000a7438a981 */ /* 0x000124000c1e1b00 */
[----:B0-----:R-:W-:Y:S02]  /*3150*/  MOV R116, R58 ;  /* 0x0000003a00747202 */ /* 0x001fe40000000f00 */
[----:B------:R-:W-:Y:S02]  /*3160*/  MOV R117, R59 ;  /* 0x0000003b00757202 */ /* 0x000fe40000000f00 */
[----:B------:R-:W3:Y:S04]  /*3170*/  LDL.LU.64 R58, [R1+0x2d8] ;  /* 0x0002d800013a7983 */ /* 0x000ee80000300a00 */
[----:B------:R0:W-:Y:S01]  /*3180*/  STL [R1+0x26c], R0 ;  /* 0x00026c0001007387 */ /* 0x0001e20000100800 */
[----:B------:R-:W-:-:S03]  /*3190*/  @!P1 MOV R85, R52 ;  /* 0x0000003400559202 */ /* 0x000fc60000000f00 */
[----:B------:R1:W-:Y:S01]  /*31a0*/  STL [R1+0x260], R86 ;  /* 0x0002605601007387 */ /* 0x0003e20000100800 */
[----:B0-----:R-:W-:Y:S01]  /*31b0*/  HFMA2 R0, -RZ, RZ, 0, 0 ;  /* 0x00000000ff007431 */ /* 0x001fe200000001ff */
[----:B------:R-:W-:Y:S02]  /*31c0*/  @!P1 MOV R0, R44 ;  /* 0x0000002c00009202 */ /* 0x000fe40000000f00 */
[----:B-1----:R-:W-:-:S03]  /*31d0*/  MOV R86, RZ ;  /* 0x000000ff00567202 */ /* 0x002fc60000000f00 */
[----:B------:R0:W-:Y:S01]  /*31e0*/  STL [R1+0x278], R0 ;  /* 0x0002780001007387 */ /* 0x0001e20000100800 */
[----:B------:R-:W-:Y:S01]  /*31f0*/  @!P1 MOV R86, R53 ;  /* 0x0000003500569202 */ /* 0x000fe20000000f00 */
[----:B0-----:R-:W-:Y:S01]  /*3200*/  HFMA2 R0, -RZ, RZ, 0, 0 ;  /* 0x00000000ff007431 */ /* 0x001fe200000001ff */
[----:B------:R-:W-:Y:S02]  /*3210*/  @!P1 MOV R0, R45 ;  /* 0x0000002d00009202 */ /* 0x000fe40000000f00 */
[----:B------:R-:W-:Y:S01]  /*3220*/  LOP3.LUT P1, RZ, R76, 0x80000, RZ, 0xc0, !PT ;  /* 0x000800004cff7812 */ /* 0x000fe2000782c0ff */
[----:B------:R0:W-:Y:S02]  /*3230*/  STL.64 [R1+0x118], R50 ;  /* 0x0001183201007387 */ /* 0x0001e40000100a00 */
[----:B0-----:R-:W-:-:S10]  /*3240*/  CS2R R50, SRZ ;  /* 0x0000000000327805 */ /* 0x001fd4000001ff00 */
[----:B---3--:R0:W3:Y:S02]  /*3250*/  @!P1 LDG.E.64 R50, desc[UR10][R58.64] ;  /* 0x0000000a3a329981 */ /* 0x0080e4000c1e1b00 */
[----:B0-----:R-:W-:-:S06]  /*3260*/  CS2R R58, SRZ ;  /* 0x00000000003a7805 */ /* 0x001fcc000001ff00 */
[----:B------:R0:W3:Y:S02]  /*3270*/  @!P1 LDG.E.64 R58, desc[UR10][R114.64] ;  /* 0x0000000a723a9981 */ /* 0x0000e4000c1e1b00 */
[----:B0-----:R-:W-:Y:S02]  /*3280*/  MOV R114, R60 ;  /* 0x0000003c00727202 */ /* 0x001fe40000000f00 */
[----:B------:R-:W-:Y:S02]  /*3290*/  MOV R115, R61 ;  /* 0x0000003d00737202 */ /* 0x000fe40000000f00 */
[----:B------:R-:W2:Y:S04]  /*32a0*/  LDL.LU.64 R60, [R1+0x2d0] ;  /* 0x0002d000013c7983 */ /* 0x000ea80000300a00 */
[----:B------:R0:W-:Y:S04]  /*32b0*/  STL [R1+0x280], R0 ;  /* 0x0002800001007387 */ /* 0x0001e80000100800 */
[----:B------:R1:W-:Y:S01]  /*32c0*/  STL.64 [R1+0x10], R40 ;  /* 0x0000102801007387 */ /* 0x0003e20000100a00 */
[----:B0-----:R-:W-:Y:S01]  /*32d0*/  HFMA2 R0, -RZ, RZ, 0, 0 ;  /* 0x00000000ff007431 */ /* 0x001fe200000001ff */
[----:B------:R-:W-:-:S05]  /*32e0*/  @!P0 MOV R0, R46 ;  /* 0x0000002e00008202 */ /* 0x000fca0000000f00 */
[----:B------:R0:W-:Y:S01]  /*32f0*/  STL [R1+0x284], R0 ;  /* 0x0002840001007387 */ /* 0x0001e20000100800 */
[----:B-1----:R-:W-:Y:S02]  /*3300*/  CS2R R40, SRZ ;  /* 0x0000000000287805 */ /* 0x002fe4000001ff00 */
[----:B------:R-:W-:Y:S02]  /*3310*/  @!P0 MOV R40, R54 ;  /* 0x0000003600288202 */ /* 0x000fe40000000f00 */
[----:B------:R-:W-:Y:S01]  /*3320*/  @!P0 MOV R41, R55 ;  /* 0x0000003700298202 */ /* 0x000fe20000000f00 */
[----:B0-----:R-:W-:Y:S01]  /*3330*/  HFMA2 R0, -RZ, RZ, 0, 0 ;  /* 0x00000000ff007431 */ /* 0x001fe200000001ff */
[----:B------:R-:W-:Y:S02]  /*3340*/  @!P0 MOV R0, R47 ;  /* 0x0000002f00008202 */ /* 0x000fe40000000f00 */
[----:B------:R-:W-:Y:S01]  /*3350*/  LOP3.LUT P0, RZ, R76, 0x40000, RZ, 0xc0, !PT ;  /* 0x000400004cff7812 */ /* 0x000fe2000780c0ff */
[----:B------:R0:W-:Y:S02]  /*3360*/  STL.64 [R1+0x120], R52 ;  /* 0x0001203401007387 */ /* 0x0001e40000100a00 */
[----:B0-----:R-:W-:-:S10]  /*3370*/  CS2R R52, SRZ ;  /* 0x0000000000347805 */ /* 0x001fd4000001ff00 */
[----:B--2---:R0:W2:Y:S02]  /*3380*/  @!P0 LDG.E.64 R52, desc[UR10][R60.64] ;  /* 0x0000000a3c348981 */ /* 0x0040a4000c1e1b00 */
[----:B0-----:R-:W-:-:S06]  /*3390*/  CS2R R60, SRZ ;  /* 0x00000000003c7805 */ /* 0x001fcc000001ff00 */
[----:B------:R0:W2:Y:S02]  /*33a0*/  @!P0 LDG.E.64 R60, desc[UR10][R112.64] ;  /* 0x0000000a703c8981 */ /* 0x0000a4000c1e1b00 */
[----:B0-----:R-:W-:Y:S02]  /*33b0*/  MOV R112, R62 ;  /* 0x0000003e00707202 */ /* 0x001fe40000000f00 */
[----:B------:R-:W-:Y:S02]  /*33c0*/  MOV R113, R63 ;  /* 0x0000003f00717202 */ /* 0x000fe40000000f00 */
[----:B------:R-:W3:Y:S04]  /*33d0*/  LDL.LU.64 R62, [R1+0x2c8] ;  /* 0x0002c800013e7983 */ /* 0x000ee80000300a00 */
[----:B------:R0:W-:Y:S04]  /*33e0*/  STL [R1+0x28c], R0 ;  /* 0x00028c0001007387 */ /* 0x0001e80000100800 */
[----:B------:R1:W-:Y:S01]  /*33f0*/  STL.64 [R1+0x18], R42 ;  /* 0x0000182a01007387 */ /* 0x0003e20000100a00 */
[----:B0-----:R-:W-:Y:S01]  /*3400*/  HFMA2 R0, -RZ, RZ, 0, 0 ;  /* 0x00000000ff007431 */ /* 0x001fe200000001ff */
[----:B------:R-:W-:-:S05]  /*3410*/  @!P2 MOV R0, R48 ;  /* 0x000000300000a202 */ /* 0x000fca0000000f00 */
[----:B------:R0:W-:Y:S01]  /*3420*/  STL [R1+0x288], R0 ;  /* 0x0002880001007387 */ /* 0x0001e20000100800 */
[----:B-1----:R-:W-:Y:S02]  /*3430*/  CS2R R42, SRZ ;  /* 0x00000000002a7805 */ /* 0x002fe4000001ff00 */
[----:B----4-:R-:W-:Y:S02]  /*3440*/  @!P2 MOV R42, R56 ;  /* 0x00000038002aa202 */ /* 0x010fe40000000f00 */
        /* <DEDUP_REMOVED lines=8> */
[----:B------:R0:W4:Y:S02]  /*34d0*/  @!P2 LDG.E.64 R62, desc[UR10][R110.64] ;  /* 0x0000000a6e3ea981 */ /* 0x000124000c1e1b00 */
        /* <DEDUP_REMOVED lines=52> */
[----:B------:R0:W-:Y:S04]  /*3820*/  STL.64 [R1+0x140], R60 ;  /* 0x0001403c01007387 */ /* 0x0001e80000100a00 */
[----:B------:R1:W-:Y:S04]  /*3830*/  STL [R1+0x270], R0 ;  /* 0x0002700001007387 */ /* 0x0003e80000100800 */
[----:B------:R4:W-:Y:S01]  /*3840*/  STL.64 [R1+0x38], R50 ;  /* 0x0000383201007387 */ /* 0x0009e20000100a00 */
[----:B0-----:R-:W-:Y:S01]  /*3850*/  CS2R R60, SRZ ;  /* 0x00000000003c7805 */ /* 0x001fe2000001ff00 */
[----:B-1----:R-:W-:Y:S01]  /*3860*/  HFMA2 R0, -RZ, RZ, 0, 0 ;  /* 0x00000000ff007431 */ /* 0x002fe200000001ff */
[----:B--2---:R-:W-:-:S05]  /*3870*/  @!P1 MOV R0, R56 ;  /* 0x0000003800009202 */ /* 0x004fca0000000f00 */
[----:B------:R0:W-:Y:S01]  /*3880*/  STL [R1+0x254], R0 ;  /* 0x0002540001007387 */ /* 0x0001e20000100800 */
[----:B----4-:R-:W-:Y:S02]  /*3890*/  CS2R R50, SRZ ;  /* 0x0000000000327805 */ /* 0x010fe4000001ff00 */
[----:B------:R-:W-:Y:S02]  /*38a0*/  @!P1 MOV R50, R64 ;  /* 0x0000004000329202 */ /* 0x000fe40000000f00 */
[----:B------:R-:W-:Y:S01]  /*38b0*/  @!P1 MOV R51, R65 ;  /* 0x0000004100339202 */ /* 0x000fe20000000f00 */
[----:B0-----:R-:W-:Y:S01]  /*38c0*/  HFMA2 R0, -RZ, RZ, 0, 0 ;  /* 0x00000000ff007431 */ /* 0x001fe200000001ff */
[----:B------:R-:W-:Y:S02]  /*38d0*/  @!P1 MOV R0, R57 ;  /* 0x0000003900009202 */ /* 0x000fe40000000f00 */
[----:B------:R-:W-:Y:S01]  /*38e0*/  LOP3.LUT P1, RZ, R76, 0x2000, RZ, 0xc0, !PT ;  /* 0x000020004cff7812 */ /* 0x000fe2000782c0ff */
[----:B------:R0:W-:Y:S02]  /*38f0*/  STL.64 [R1+0x148], R62 ;  /* 0x0001483e01007387 */ /* 0x0001e40000100a00 */
[----:B0-----:R-:W-:-:S10]  /*3900*/  CS2R R62, SRZ ;  /* 0x00000000003e7805 */ /* 0x001fd4000001ff00 */
[----:B------:R0:W2:Y:S02]  /*3910*/  @!P1 LDG.E.64 R62, desc[UR10][R38.64] ;  /* 0x0000000a263e9981 */ /* 0x0000a4000c1e1b00 */
[----:B0-----:R-:W-:-:S06]  /*3920*/  CS2R R38, SRZ ;  /* 0x0000000000267805 */ /* 0x001fcc000001ff00 */
[----:B------:R-:W4:Y:S04]  /*3930*/  @!P1 LDG.E.64 R38, desc[UR10][R102.64] ;  /* 0x0000000a66269981 */ /* 0x000f28000c1e1b00 */
[----:B---3--:R0:W3:Y:S02]  /*3940*/  @!P2 LDG.E.64 R60, desc[UR10][R72.64] ;  /* 0x0000000a483ca981 */ /* 0x0080e4000c1e1b00 */
[----:B0-----:R-:W-:-:S06]  /*3950*/  CS2R R72, SRZ ;  /* 0x0000000000487805 */ /* 0x001fcc000001ff00 */
[----:B------:R-:W2:Y:S04]  /*3960*/  @!P2 LDG.E.64 R72, desc[UR10][R104.64] ;  /* 0x0000000a6848a981 */ /* 0x000ea8000c1e1b00 */
[----:B------:R0:W-:Y:S02]  /*3970*/  STL [R1+0x258], R0 ;  /* 0x0002580001007387 */ /* 0x0001e40000100800 */
[----:B0-----:R-:W-:Y:S01]  /*3980*/  HFMA2 R0, -RZ, RZ, 0, 0 ;  /* 0x00000000ff007431 */ /* 0x001fe200000001ff */
[----:B------:R-:W-:-:S05]  /*3990*/  @!P0 MOV R0, R58 ;  /* 0x0000003a00008202 */ /* 0x000fca0000000f00 */
[----:B------:R0:W-:Y:S02]  /*39a0*/  STL [R1+0x24c], R0 ;  /* 0x00024c0001007387 */ /* 0x0001e40000100800 */
[----:B0-----:R-:W-:Y:S01]  /*39b0*/  HFMA2 R0, -RZ, RZ, 0, 0 ;  /* 0x00000000ff007431 */ /* 0x001fe200000001ff */
[----:B------:R-:W-:-:S05]  /*39c0*/  @!P0 MOV R0, R59 ;  /* 0x0000003b00008202 */ /* 0x000fca0000000f00 */
[----:B------:R0:W-:Y:S02]  /*39d0*/  STL [R1+0x250], R0 ;  /* 0x0002500001007387 */ /* 0x0001e40000100800 */
[----:B0-----:R-:W-:Y:S02]  /*39e0*/  HFMA2 R0, -RZ, RZ, 0, 0 ;  /* 0x00000000ff007431 */ /* 0x001fe400000001ff */
[----:B------:R0:W-:Y:S02]  /*39f0*/  STL.64 [R1+0x40], R52 ;  /* 0x0000403401007387 */ /* 0x0001e40000100a00 */
[----:B0-----:R-:W-:Y:S02]  /*3a00*/  CS2R R52, SRZ ;  /* 0x0000000000347805 */ /* 0x001fe4000001ff00 */
[----:B------:R-:W-:Y:S02]  /*3a10*/  @!P0 MOV R52, R70 ;  /* 0x0000004600348202 */ /* 0x000fe40000000f00 */
[----:B------:R-:W-:-:S02]  /*3a20*/  @!P0 MOV R53, R71 ;  /* 0x0000004700358202 */ /* 0x000fc40000000f00 */
[----:B------:R-:W-:Y:S01]  /*3a30*/  LOP3.LUT P0, RZ, R76, 0x1000, RZ, 0xc0, !PT ;  /* 0x000010004cff7812 */ /* 0x000fe2000780c0ff */
[----:B------:R0:W-:Y:S04]  /*3a40*/  STL.64 [R1+0x150], R64 ;  /* 0x0001504001007387 */ /* 0x0001e80000100a00 */
[----:B------:R1:W-:Y:S01]  /*3a50*/  STL.64 [R1+0x50], R56 ;  /* 0x0000503801007387 */ /* 0x0003e20000100a00 */
[----:B0-----:R-:W-:Y:S02]  /*3a60*/  CS2R R64, SRZ ;  /* 0x0000000000407805 */ /* 0x001fe4000001ff00 */
[----:B-1----:R-:W-:Y:S01]  /*3a70*/  CS2R R56, SRZ ;  /* 0x0000000000387805 */ /* 0x002fe2000001ff00 */
[----:B------:R0:W-:Y:S01]  /*3a80*/  STL.64 [R1+0x48], R54 ;  /* 0x0000483601007387 */ /* 0x0001e20000100a00 */
[----:B----4-:R-:W-:-:S03]  /*3a90*/  @!P1 MOV R56, R38 ;  /* 0x0000002600389202 */ /* 0x010fc60000000f00 */
[----:B------:R1:W4:Y:S01]  /*3aa0*/  @!P0 LDG.E.64 R64, desc[UR10][R36.64] ;  /* 0x0000000a24408981 */ /* 0x000322000c1e1b00 */
[----:B------:R-:W-:Y:S02]  /*3ab0*/  @!P1 MOV R57, R39 ;  /* 0x0000002700399202 */ /* 0x000fe40000000f00 */
[----:B0-----:R-:W-:Y:S02]  /*3ac0*/  CS2R R54, SRZ ;  /* 0x0000000000367805 */ /* 0x001fe4000001ff00 */
[----:B-1----:R-:W-:Y:S01]  /*3ad0*/  CS2R R36, SRZ ;  /* 0x0000000000247805 */ /* 0x002fe2000001ff00 */
[----:B------:R0:W-:Y:S05]  /*3ae0*/  STL.64 [R1+0x158], R70 ;  /* 0x0001584601007387 */ /* 0x0001ea0000100a00 */
[----:B------:R-:W4:Y:S01]  /*3af0*/  @!P0 LDG.E.64 R36, desc[UR10][R100.64] ;  /* 0x0000000a64248981 */ /* 0x000f22000c1e1b00 */
[----:B0-----:R-:W-:-:S02]  /*3b00*/  CS2R R70, SRZ ;  /* 0x0000000000467805 */ /* 0x001fc4000001ff00 */
[----:B---3--:R-:W-:-:S05]  /*3b10*/  @!P2 MOV R0, R60 ;  /* 0x0000003c0000a202 */ /* 0x008fca0000000f00 */
[----:B------:R0:W-:Y:S02]  /*3b20*/  STL [R1+0x244], R0 ;  /* 0x0002440001007387 */ /* 0x0001e40000100800 */
[----:B0-----:R-:W-:Y:S01]  /*3b30*/  HFMA2 R0, -RZ, RZ, 0, 0 ;  /* 0x00000000ff007431 */ /* 0x001fe200000001ff */
[----:B------:R-:W-:-:S05]  /*3b40*/  @!P2 MOV R0, R61 ;  /* 0x0000003d0000a202 */ /* 0x000fca0000000f00 */
[----:B------:R0:W-:Y:S02]  /*3b50*/  STL [R1+0x248], R0 ;  /* 0x0002480001007387 */ /* 0x0001e40000100800 */
[----:B0-----:R-:W-:Y:S01]  /*3b60*/  HFMA2 R0, -RZ, RZ, 0, 0 ;  /* 0x00000000ff007431 */ /* 0x001fe200000001ff */
[----:B--2---:R-:W-:-:S05]  /*3b70*/  @!P1 MOV R0, R62 ;  /* 0x0000003e00009202 */ /* 0x004fca0000000f00 */
[----:B------:R0:W-:Y:S01]  /*3b80*/  STL [R1+0x23c], R0 ;  /* 0x00023c0001007387 */ /* 0x0001e20000100800 */
[----:B------:R-:W-:Y:S02]  /*3b90*/  @!P2 MOV R54, R72 ;  /* 0x000000480036a202 */ /* 0x000fe40000000f00 */
[----:B------:R-:W-:Y:S01]  /*3ba0*/  @!P2 MOV R55, R73 ;  /* 0x000000490037a202 */ /* 0x000fe20000000f00 */
[----:B0-----:R-:W-:Y:S01]  /*3bb0*/  HFMA2 R0, -RZ, RZ, 0, 0 ;  /* 0x00000000ff007431 */ /* 0x001fe200000001ff */
[----:B------:R-:W-:Y:S02]  /*3bc0*/  @!P1 MOV R0, R63 ;  /* 0x0000003f00009202 */ /* 0x000fe40000000f00 */
[C---:B------:R-:W-:Y:S01]  /*3bd0*/  LOP3.LUT P1, RZ, R76.reuse, 0x400, RZ, 0xc0, !PT ;  /* 0x000004004cff7812 */ /* 0x040fe2000782c0ff */
[----:B------:R0:W-:Y:S01]  /*3be0*/  STL.64 [R1+0x160], R72 ;  /* 0x0001604801007387 */ /* 0x0001e20000100a00 */
[----:B------:R-:W-:Y:S02]  /*3bf0*/  LOP3.LUT P2, RZ, R76, 0x800, RZ, 0xc0, !PT ;  /* 0x000008004cff7812 */ /* 0x000fe4000784c0ff */
[----:B0-----:R-:W-:-:S11]  /*3c00*/  CS2R R72, SRZ ;  /* 0x0000000000487805 */ /* 0x001fd6000001ff00 */
[----:B------:R-:W2:Y:S04]  /*3c10*/  @!P2 LDG.E.64 R70, desc[UR10][R34.64] ;  /* 0x0000000a2246a981 */ /* 0x000ea8000c1e1b00 */
[----:B------:R0:W3:Y:S02]  /*3c20*/  @!P1 LDG.E.64 R72, desc[UR10][R30.64] ;  /* 0x0000000a1e489981 */ /* 0x0000e4000c1e1b00 */
[----:B0-----:R-:W-:Y:S02]  /*3c30*/  CS2R R30, SRZ ;  /* 0x00000000001e7805 */ /* 0x001fe4000001ff00 */
[----:B------:R-:W-:-:S04]  /*3c40*/  CS2R R34, SRZ ;  /* 0x0000000000227805 */ /* 0x000fc8000001ff00 */
[----:B------:R-:W2:Y:S04]  /*3c50*/  @!P1 LDG.E.64 R30, desc[UR10][R96.64] ;  /* 0x0000000a601e9981 */ /* 0x000ea8000c1e1b00 */
[----:B------:R0:W2:Y:S01]  /*3c60*/  @!P2 LDG.E.64 R34, desc[UR10][R98.64] ;  /* 0x0000000a6222a981 */ /* 0x0000a2000c1e1b00 */
[----:B------:R-:W-:Y:S01]  /*3c70*/  MOV R105, R117 ;  /* 0x0000007500697202 */ /* 0x000fe20000000f00 */
[----:B------:R-:W-:Y:S02]  /*3c80*/  HFMA2 R117, -RZ, RZ, 0, 0 ;  /* 0x00000000ff757431 */ /* 0x000fe400000001ff */
[----:B------:R1:W-:Y:S04]  /*3c90*/  STL.64 [R1+0x58], R58 ;  /* 0x0000583a01007387 */ /* 0x0003e80000100a00 */
[----:B------:R0:W-:Y:S01]  /*3ca0*/  STL [R1+0x240], R0 ;  /* 0x0002400001007387 */ /* 0x0001e20000100800 */
[----:B------:R-:W-:-:S02]  /*3cb0*/  MOV R104, R116 ;  /* 0x0000007400687202 */ /* 0x000fc40000000f00 */
[----:B----4-:R-:W-:Y:S02]  /*3cc0*/  @!P0 MOV R117, R64 ;  /* 0x0000004000758202 */ /* 0x010fe40000000f00 */
[----:B-1----:R-:W-:Y:S01]  /*3cd0*/  CS2R R58, SRZ ;  /* 0x00000000003a7805 */ /* 0x002fe2000001ff00 */
[----:B0-----:R-:W-:Y:S01]  /*3ce0*/  HFMA2 R0, -RZ, RZ, 0, 0 ;  /* 0x00000000ff007431 */ /* 0x001fe200000001ff */
[----:B------:R-:W-:Y:S01]  /*3cf0*/  @!P0 MOV R0, R65 ;  /* 0x0000004100008202 */ /* 0x000fe20000000f00 */
[----:B------:R0:W-:Y:S01]  /*3d00*/  STL.64 [R1+0x168], R38 ;  /* 0x0001682601007387 */ /* 0x0001e20000100a00 */
[----:B------:R-:W-:Y:S02]  /*3d10*/  MOV R102, R104 ;  /* 0x0000006800667202 */ /* 0x000fe40000000f00 */
[----:B------:R-:W-:Y:S02]  /*3d20*/  MOV R103, R105 ;  /* 0x0000006900677202 */ /* 0x000fe40000000f00 */
[----:B------:R-:W-:-:S02]  /*3d30*/  @!P0 MOV R58, R36 ;  /* 0x00000024003a8202 */ /* 0x000fc40000000f00 */
[----:B------:R-:W-:Y:S02]  /*3d40*/  @!P0 MOV R59, R37 ;  /* 0x00000025003b8202 */ /* 0x000fe40000000f00 */
[----:B------:R-:W-:Y:S01]  /*3d50*/  LOP3.LUT P0, RZ, R76, 0x200, RZ, 0xc0, !PT ;  /* 0x000002004cff7812 */ /* 0x000fe2000780c0ff */
[----:B------:R1:W-:Y:S01]  /*3d60*/  STL.64 [R1+0x68], R62 ;  /* 0x0000683e01007387 */ /* 0x0003e20000100a00 */
[----:B------:R-:W-:Y:S02]  /*3d70*/  MOV R100, R110 ;  /* 0x0000006e00647202 */ /* 0x000fe40000000f00 */
[----:B0-----:R-:W-:Y:S02]  /*3d80*/  CS2R R38, SRZ ;  /* 0x0000000000267805 */ /* 0x001fe4000001ff00 */
[----:B------:R-:W-:Y:S02]  /*3d90*/  MOV R101, R111 ;  /* 0x0000006f00657202 */ /* 0x000fe40000000f00 */
[----:B------:R-:W-:-:S02]  /*3da0*/  CS2R R110, SRZ ;  /* 0x00000000006e7805 */ /* 0x000fc4000001ff00 */
[----:B------:R-:W-:Y:S02]  /*3db0*/  MOV R104, R112 ;  /* 0x0000007000687202 */ /* 0x000fe40000000f00 */
[----:B------:R-:W-:Y:S02]  /*3dc0*/  MOV R105, R113 ;  /* 0x0000007100697202 */ /* 0x000fe40000000f00 */
[----:B------:R-:W-:Y:S02]  /*3dd0*/  CS2R R112, SRZ ;  /* 0x0000000000707805 */ /* 0x000fe4000001ff00 */
[----:B-1----:R-:W-:Y:S02]  /*3de0*/  CS2R R62, SRZ ;  /* 0x00000000003e7805 */ /* 0x002fe4000001ff00 */
[----:B------:R-:W-:Y:S01]  /*3df0*/  MOV R98, R118 ;  /* 0x0000007600627202 */ /* 0x000fe20000000f00 */
[----:B------:R0:W-:Y:S01]  /*3e00*/  STL.64 [R1+0x60], R60 ;  /* 0x0000603c01007387 */ /* 0x0001e20000100a00 */
[----:B------:R-:W-:-:S02]  /*3e10*/  MOV R99, R119 ;  /* 0x0000007700637202 */ /* 0x000fc40000000f00 */
[----:B------:R-:W-:Y:S01]  /*3e20*/  CS2R R118, SRZ ;  /* 0x0000000000767805 */ /* 0x000fe2000001ff00 */
[----:B------:R1:W4:Y:S01]  /*3e30*/  @!P0 LDG.E.64 R38, desc[UR10][R14.64] ;  /* 0x0000000a0e268981 */ /* 0x000322000c1e1b00 */
[----:B0-----:R-:W-:Y:S02]  /*3e40*/  CS2R R60, SRZ ;  /* 0x00000000003c7805 */ /* 0x001fe4000001ff00 */
[----:B-1----:R-:W-:Y:S01]  /*3e50*/  CS2R R14, SRZ ;  /* 0x00000000000e7805 */ /* 0x002fe2000001ff00 */
[----:B------:R0:W-:Y:S05]  /*3e60*/  STL.64 [R1+0x170], R36 ;  /* 0x0001702401007387 */ /* 0x0001ea0000100a00 */
[----:B------:R-:W4:Y:S01]  /*3e70*/  @!P0 LDG.E.64 R14, desc[UR10][R94.64] ;  /* 0x0000000a5e0e8981 */ /* 0x000f22000c1e1b00 */
[----:B0-----:R-:W-:-:S02]  /*3e80*/  CS2R R36, SRZ ;  /* 0x0000000000247805 */ /* 0x001fc4000001ff00 */
[----:B---3--:R-:W-:Y:S02]  /*3e90*/  @!P1 MOV R111, R72 ;  /* 0x00000048006f9202 */ /* 0x008fe40000000f00 */
[----:B------:R-:W-:Y:S02]  /*3ea0*/  @!P1 MOV R112, R73 ;  /* 0x0000004900709202 */ /* 0x000fe40000000f00 */
[----:B--2---:R-:W-:Y:S02]  /*3eb0*/  @!P2 MOV R118, R70 ;  /* 0x000000460076a202 */ /* 0x004fe40000000f00 */
[----:B------:R-:W-:Y:S02]  /*3ec0*/  @!P2 MOV R119, R71 ;  /* 0x000000470077a202 */ /* 0x000fe40000000f00 */
[----:B------:R-:W-:Y:S02]  /*3ed0*/  @!P1 MOV R62, R30 ;  /* 0x0000001e003e9202 */ /* 0x000fe40000000f00 */
[----:B------:R-:W-:-:S02]  /*3ee0*/  @!P1 MOV R63, R31 ;  /* 0x0000001f003f9202 */ /* 0x000fc40000000f00 */
[C---:B------:R-:W-:Y:S01]  /*3ef0*/  LOP3.LUT P1, RZ, R76.reuse, 0x80, RZ, 0xc0, !PT ;  /* 0x000000804cff7812 */ /* 0x040fe2000782c0ff */
[----:B------:R0:W-:Y:S01]  /*3f00*/  STL.64 [R1+0x178], R34 ;  /* 0x0001782201007387 */ /* 0x0001e20000100a00 */
[----:B------:R-:W-:Y:S02]  /*3f10*/  @!P2 MOV R60, R34 ;  /* 0x00000022003ca202 */ /* 0x000fe40000000f00 */
[----:B------:R-:W-:Y:S02]  /*3f20*/  @!P2 MOV R61, R35 ;  /* 0x00000023003da202 */ /* 0x000fe40000000f00 */
[----:B------:R-:W-:Y:S02]  /*3f30*/  LOP3.LUT P2, RZ, R76, 0x100, RZ, 0xc0, !PT ;  /* 0x000001004cff7812 */ /* 0x000fe4000784c0ff */
[----:B0-----:R-:W-:-:S06]  /*3f40*/  CS2R R34, SRZ ;  /* 0x0000000000227805 */ /* 0x001fcc000001ff00 */
[----:B------:R0:W2:Y:S05]  /*3f50*/  @!P1 LDG.E.64 R34, desc[UR10][R4.64] ;  /* 0x0000000a04229981 */ /* 0x0000aa000c1e1b00 */
[----:B------:R1:W3:Y:S01]  /*3f60*/  @!P2 LDG.E.64 R36, desc[UR10][R2.64] ;  /* 0x0000000a0224a981 */ /* 0x0002e2000c1e1b00 */
[----:B0-----:R-:W-:Y:S02]  /*3f70*/  CS2R R4, SRZ ;  /* 0x0000000000047805 */ /* 0x001fe4000001ff00 */
[----:B-1----:R-:W-:-:S04]  /*3f80*/  CS2R R2, SRZ ;  /* 0x0000000000027805 */ /* 0x002fc8000001ff00 */
[----:B------:R0:W3:Y:S04]  /*3f90*/  @!P1 LDG.E.64 R4, desc[UR10][R90.64] ;  /* 0x0000000a5a049981 */ /* 0x0000e8000c1e1b00 */
[----:B------:R-:W3:Y:S01]  /*3fa0*/  @!P2 LDG.E.64 R2, desc[UR10][R92.64] ;  /* 0x0000000a5c02a981 */ /* 0x000ee2000c1e1b00 */
[----:B------:R-:W-:Y:S02]  /*3fb0*/  MOV R96, R108 ;  /* 0x0000006c00607202 */ /* 0x000fe40000000f00 */
[----:B------:R-:W-:Y:S01]  /*3fc0*/  MOV R97, R109 ;  /* 0x0000006d00617202 */ /* 0x000fe20000000f00 */
[----:B------:R1:W-:Y:S01]  /*3fd0*/  STL.64 [R1+0x70], R64 ;  /* 0x0000704001007387 */ /* 0x0003e20000100a00 */
[----:B------:R-:W-:Y:S02]  /*3fe0*/  CS2R R108, SRZ ;  /* 0x00000000006c7805 */ /* 0x000fe4000001ff00 */
[----:B------:R-:W-:-:S02]  /*3ff0*/  MOV R94, R98 ;  /* 0x00000062005e7202 */ /* 0x000fc40000000f00 */
[----:B------:R-:W-:Y:S02]  /*4000*/  MOV R95, R99 ;  /* 0x00000063005f7202 */ /* 0x000fe40000000f00 */
[----:B----4-:R-:W-:Y:S02]  /*4010*/  @!P0 MOV R109, R38 ;  /* 0x00000026006d8202 */ /* 0x010fe40000000f00 */
[----:B-1----:R-:W-:Y:S02]  /*4020*/  CS2R R64, SRZ ;  /* 0x0000000000407805 */ /* 0x002fe4000001ff00 */
[----:B------:R-:W-:Y:S01]  /*4030*/  @!P0 MOV R110, R39 ;  /* 0x00000027006e8202 */ /* 0x000fe20000000f00 */
[----:B------:R1:W-:Y:S01]  /*4040*/  STL.64 [R1+0x180], R30 ;  /* 0x0001801e01007387 */ /* 0x0003e20000100a00 */
[----:B------:R-:W-:Y:S02]  /*4050*/  MOV R98, R100 ;  /* 0x0000006400627202 */ /* 0x000fe40000000f00 */
[----:B------:R-:W-:Y:S01]  /*4060*/  MOV R99, R101 ;  /* 0x0000006500637202 */ /* 0x000fe20000000f00 */
[----:B------:R4:W-:Y:S01]  /*4070*/  STL.64 [R1+0x80], R72 ;  /* 0x0000804801007387 */ /* 0x0009e20000100a00 */
[----:B0-----:R-:W-:-:S02]  /*4080*/  MOV R90, R96 ;  /* 0x00000060005a7202 */ /* 0x001fc40000000f00 */
[----:B------:R-:W-:Y:S02]  /*4090*/  @!P0 MOV R64, R14 ;  /* 0x0000000e00408202 */ /* 0x000fe40000000f00 */
[----:B------:R-:W-:Y:S02]  /*40a0*/  @!P0 MOV R65, R15 ;  /* 0x0000000f00418202 */ /* 0x000fe40000000f00 */
[----:B------:R-:W-:Y:S02]  /*40b0*/  LOP3.LUT P0, RZ, R76, 0x40, RZ, 0xc0, !PT ;  /* 0x000000404cff7812 */ /* 0x000fe4000780c0ff */
[----:B-1----:R-:W-:Y:S02]  /*40c0*/  CS2R R30, SRZ ;  /* 0x00000000001e7805 */ /* 0x002fe4000001ff00 */
[----:B------:R-:W-:Y:S02]  /*40d0*/  MOV R91, R97 ;  /* 0x00000061005b7202 */ /* 0x000fe40000000f00 */
[----:B----4-:R-:W-:-:S02]  /*40e0*/  CS2R R72, SRZ ;  /* 0x0000000000487805 */ /* 0x010fc4000001ff00 */
[----:B------:R-:W-:Y:S02]  /*40f0*/  MOV R100, R106 ;  /* 0x0000006a00647202 */ /* 0x000fe40000000f00 */
[----:B------:R-:W-:Y:S02]  /*4100*/  MOV R101, R107 ;  /* 0x0000006b00657202 */ /* 0x000fe40000000f00 */
[----:B------:R-:W-:Y:S02]  /*4110*/  CS2R R106, SRZ ;  /* 0x00000000006a7805 */ /* 0x000fe4000001ff00 */
[----:B------:R-:W-:Y:S02]  /*4120*/  MOV R96, R104 ;  /* 0x0000006800607202 */ /* 0x000fe40000000f00 */
[----:B------:R-:W-:Y:S02]  /*4130*/  MOV R97, R105 ;  /* 0x0000006900617202 */ /* 0x000fe40000000f00 */
[----:B------:R-:W-:Y:S01]  /*4140*/  CS2R R104, SRZ ;  /* 0x0000000000687805 */ /* 0x000fe2000001ff00 */
[----:B------:R0:W-:Y:S04]  /*4150*/  STL.64 [R1+0x78], R70 ;  /* 0x0000784601007387 */ /* 0x0001e80000100a00 */
[----:B------:R1:W4:Y:S01]  /*4160*/  @!P0 LDG.E.64 R30, desc[UR10][R8.64] ;  /* 0x0000000a081e8981 */ /* 0x000322000c1e1b00 */
[----:B0-----:R-:W-:-:S02]  /*4170*/  CS2R R70, SRZ ;  /* 0x0000000000467805 */ /* 0x001fc4000001ff00 */
[----:B-1----:R-:W-:Y:S01]  /*4180*/  CS2R R8, SRZ ;  /* 0x0000000000087805 */ /* 0x002fe2000001ff00 */
[----:B------:R0:W-:Y:S05]  /*4190*/  STL.64 [R1+0x188], R14 ;  /* 0x0001880e01007387 */ /* 0x0001ea0000100a00 */
[----:B------:R-:W4:Y:S01]  /*41a0*/  @!P0 LDG.E.64 R8, desc[UR10][R88.64] ;  /* 0x0000000a58088981 */ /* 0x000f22000c1e1b00 */
[----:B0-----:R-:W-:Y:S02]  /*41b0*/  CS2R R14, SRZ ;  /* 0x00000000000e7805 */ /* 0x001fe4000001ff00 */
[----:B--2---:R-:W-:Y:S02]  /*41c0*/  @!P1 MOV R105, R34 ;  /* 0x0000002200699202 */ /* 0x004fe40000000f00 */
[----:B------:R-:W-:-:S02]  /*41d0*/  @!P1 MOV R106, R35 ;  /* 0x00000023006a9202 */ /* 0x000fc40000000f00 */
[----:B---3--:R-:W-:Y:S02]  /*41e0*/  @!P2 MOV R107, R36 ;  /* 0x00000024006ba202 */ /* 0x008fe40000000f00 */
[----:B------:R-:W-:Y:S02]  /*41f0*/  @!P2 MOV R108, R37 ;  /* 0x00000025006ca202 */ /* 0x000fe40000000f00 */
[----:B------:R-:W-:Y:S02]  /*4200*/  @!P1 MOV R72, R4 ;  /* 0x0000000400489202 */ /* 0x000fe40000000f00 */
[----:B------:R-:W-:Y:S02]  /*4210*/  @!P1 MOV R73, R5 ;  /* 0x0000000500499202 */ /* 0x000fe40000000f00 */
[----:B------:R-:W-:Y:S01]  /*4220*/  LOP3.LUT P1, RZ, R76, 0x10, RZ, 0xc0, !PT ;  /* 0x000000104cff7812 */ /* 0x000fe2000782c0ff */
[----:B------:R0:W-:Y:S01]  /*4230*/  STL.64 [R1+0x190], R2 ;  /* 0x0001900201007387 */ /* 0x0001e20000100a00 */
[----:B------:R-:W-:-:S02]  /*4240*/  @!P2 MOV R70, R2 ;  /* 0x000000020046a202 */ /* 0x000fc40000000f00 */
        /* <DEDUP_REMOVED lines=8> */
[----:B------:R1:W3:Y:S01]  /*42d0*/  @!P2 LDG.E.64 R16, desc[UR10][R78.64] ;  /* 0x0000000a4e10a981 */ /* 0x0002e2000c1e1b00 */
[----:B------:R-:W-:Y:S02]  /*42e0*/  MOV R92, R102 ;  /* 0x00000066005c7202 */ /* 0x000fe40000000f00 */
[----:B------:R-:W-:Y:S01]  /*42f0*/  MOV R93, R103 ;  /* 0x00000067005d7202 */ /* 0x000fe20000000f00 */
[----:B------:R0:W-:Y:S01]  /*4300*/  STL.64 [R1+0x88], R38 ;  /* 0x0000882601007387 */ /* 0x0001e20000100a00 */
[----:B------:R-:W-:Y:S02]  /*4310*/  CS2R R102, SRZ ;  /* 0x0000000000667805 */ /* 0x000fe4000001ff00 */
[----:B----4-:R-:W-:-:S02]  /*4320*/  @!P0 MOV R103, R30 ;  /* 0x0000001e00678202 */ /* 0x010fc40000000f00 */
[----:B------:R-:W-:Y:S02]  /*4330*/  @!P0 MOV R104, R31 ;  /* 0x0000001f00688202 */ /* 0x000fe40000000f00 */
[----:B0-----:R-:W-:Y:S01]  /*4340*/  CS2R R38, SRZ ;  /* 0x0000000000267805 */ /* 0x001fe2000001ff00 */
[----:B------:R0:W-:Y:S01]  /*4350*/  STL.64 [R1+0x198], R4 ;  /* 0x0001980401007387 */ /* 0x0001e20000100a00 */
[----:B------:R-:W-:Y:S02]  /*4360*/  MOV R74, R92 ;  /* 0x0000005c004a7202 */ /* 0x000fe40000000f00 */
[----:B------:R-:W-:Y:S02]  /*4370*/  @!P0 MOV R39, R8 ;  /* 0x0000000800278202 */ /* 0x000fe40000000f00 */
[----:B------:R-:W-:Y:S02]  /*4380*/  @!P0 MOV R38, R9 ;  /* 0x0000000900268202 */ /* 0x000fe40000000f00 */
[----:B------:R-:W-:Y:S01]  /*4390*/  LOP3.LUT P0, RZ, R76, 0x8, RZ, 0xc0, !PT ;  /* 0x000000084cff7812 */ /* 0x000fe2000780c0ff */
[----:B------:R4:W-:Y:S01]  /*43a0*/  STL.64 [R1+0x98], R34 ;  /* 0x0000982201007387 */ /* 0x0009e20000100a00 */
[----:B------:R-:W-:-:S02]  /*43b0*/  MOV R75, R93 ;  /* 0x0000005d004b7202 */ /* 0x000fc40000000f00 */
[----:B0-----:R-:W-:Y:S02]  /*43c0*/  CS2R R4, SRZ ;  /* 0x0000000000047805 */ /* 0x001fe4000001ff00 */
[----:B-1----:R-:W-:Y:S02]  /*43d0*/  MOV R78, R96 ;  /* 0x00000060004e7202 */ /* 0x002fe40000000f00 */
[----:B------:R-:W-:Y:S02]  /*43e0*/  CS2R R92, SRZ ;  /* 0x00000000005c7805 */ /* 0x000fe4000001ff00 */
[----:B------:R-:W-:Y:S02]  /*43f0*/  MOV R79, R97 ;  /* 0x00000061004f7202 */ /* 0x000fe40000000f00 */
[----:B------:R-:W-:Y:S02]  /*4400*/  MOV R88, R94 ;  /* 0x0000005e00587202 */ /* 0x000fe40000000f00 */
[----:B------:R-:W-:-:S02]  /*4410*/  MOV R89, R95 ;  /* 0x0000005f00597202 */ /* 0x000fc40000000f00 */
[----:B------:R-:W-:Y:S02]  /*4420*/  CS2R R94, SRZ ;  /* 0x00000000005e7805 */ /* 0x000fe4000001ff00 */
[----:B------:R-:W-:Y:S02]  /*4430*/  MOV R96, R98 ;  /* 0x0000006200607202 */ /* 0x000fe40000000f00 */
[----:B----4-:R-:W-:Y:S02]  /*4440*/  CS2R R34, SRZ ;  /* 0x0000000000227805 */ /* 0x010fe4000001ff00 */
[----:B------:R-:W-:Y:S02]  /*4450*/  MOV R97, R99 ;  /* 0x0000006300617202 */ /* 0x000fe40000000f00 */
[----:B------:R-:W-:Y:S01]  /*4460*/  CS2R R98, SRZ ;  /* 0x0000000000627805 */ /* 0x000fe2000001ff00 */
[----:B------:R0:W-:Y:S04]  /*4470*/  STL.64 [R1+0x90], R36 ;  /* 0x0000902401007387 */ /* 0x0001e80000100a00 */
[----:B------:R1:W4:Y:S01]  /*4480*/  @!P0 LDG.E.64 R4, desc[UR10][R6.64] ;  /* 0x0000000a06048981 */ /* 0x000322000c1e1b00 */
[----:B0-----:R-:W-:-:S02]  /*4490*/  CS2R R36, SRZ ;  /* 0x0000000000247805 */ /* 0x001fc4000001ff00 */
[----:B-1----:R-:W-:-:S06]  /*44a0*/  CS2R R6, SRZ ;  /* 0x0000000000067805 */ /* 0x002fcc000001ff00 */
[----:B------:R-:W4:Y:S01]  /*44b0*/  @!P0 LDG.E.64 R6, desc[UR10][R32.64] ;  /* 0x0000000a20068981 */ /* 0x000f22000c1e1b00 */
[----:B--2---:R-:W-:Y:S02]  /*44c0*/  @!P1 MOV R92, R2 ;  /* 0x00000002005c9202 */ /* 0x004fe40000000f00 */
[----:B------:R-:W-:Y:S02]  /*44d0*/  @!P1 MOV R93, R3 ;  /* 0x00000003005d9202 */ /* 0x000fe40000000f00 */
[----:B---3--:R-:W-:Y:S01]  /*44e0*/  @!P2 MOV R94, R14 ;  /* 0x0000000e005ea202 */ /* 0x008fe20000000f00 */
[----:B------:R0:W-:Y:S01]  /*44f0*/  STL.64 [R1+0xa8], R14 ;  /* 0x0000a80e01007387 */ /* 0x0001e20000100a00 */
[----:B------:R-:W-:Y:S02]  /*4500*/  @!P2 MOV R99, R15 ;  /* 0x0000000f0063a202 */ /* 0x000fe40000000f00 */
[----:B------:R-:W-:Y:S02]  /*4510*/  @!P1 MOV R35, R12 ;  /* 0x0000000c00239202 */ /* 0x000fe40000000f00 */
[----:B------:R-:W-:-:S02]  /*4520*/  @!P1 MOV R34, R13 ;  /* 0x0000000d00229202 */ /* 0x000fc40000000f00 */
[----:B------:R-:W-:Y:S02]  /*4530*/  LOP3.LUT P1, RZ, R76, 0x2, RZ, 0xc0, !PT ;  /* 0x000000024cff7812 */ /* 0x000fe4000782c0ff */
[----:B0-----:R-:W-:Y:S02]  /*4540*/  MOV R14, R90 ;  /* 0x0000005a000e7202 */ /* 0x001fe40000000f00 */
[----:B------:R-:W-:Y:S01]  /*4550*/  MOV R15, R91 ;  /* 0x0000005b000f7202 */ /* 0x000fe20000000f00 */
[----:B------:R0:W-:Y:S01]  /*4560*/  STL.64 [R1+0x1a8], R16 ;  /* 0x0001a81001007387 */ /* 0x0001e20000100a00 */
[----:B------:R-:W-:Y:S02]  /*4570*/  @!P2 MOV R37, R16 ;  /* 0x000000100025a202 */ /* 0x000fe40000000f00 */
[----:B------:R-:W-:Y:S02]  /*4580*/  @!P2 MOV R36, R17 ;  /* 0x000000110024a202 */ /* 0x000fe40000000f00 */
[----:B0-----:R-:W-:-:S02]  /*4590*/  MOV R16, R14 ;  /* 0x0000000e00107202 */ /* 0x001fc40000000f00 */
[----:B------:R-:W-:Y:S02]  /*45a0*/  MOV R17, R15 ;  /* 0x0000000f00117202 */ /* 0x000fe40000000f00 */
[----:B------:R-:W-:-:S06]  /*45b0*/  CS2R R14, SRZ ;  /* 0x00000000000e7805 */ /* 0x000fcc000001ff00 */
[----:B------:R0:W2:Y:S02]  /*45c0*/  @!P1 LDG.E.64 R14, desc[UR10][R26.64] ;  /* 0x0000000a1a0e9981 */ /* 0x0000a4000c1e1b00 */
[----:B0-----:R-:W-:Y:S02]  /*45d0*/  MOV R26, R16 ;  /* 0x00000010001a7202 */ /* 0x001fe40000000f00 */
[----:B------:R-:W-:Y:S02]  /*45e0*/  MOV R27, R17 ;  /* 0x00000011001b7202 */ /* 0x000fe40000000f00 */
[----:B------:R-:W-:-:S06]  /*45f0*/  CS2R R16, SRZ ;  /* 0x0000000000107805 */ /* 0x000fcc000001ff00 */
[----:B------:R0:W3:Y:S02]  /*4600*/  @!P1 LDG.E.64 R16, desc[UR10][R22.64] ;  /* 0x0000000a16109981 */ /* 0x0000e4000c1e1b00 */
[----:B0-----:R-:W-:Y:S02]  /*4610*/  MOV R22, R24 ;  /* 0x0000001800167202 */ /* 0x001fe40000000f00 */
[----:B------:R-:W-:Y:S02]  /*4620*/  MOV R23, R25 ;  /* 0x0000001900177202 */ /* 0x000fe40000000f00 */
[----:B------:R-:W2:Y:S01]  /*4630*/  LDL.LU.64 R24, [R1+0x2a0] ;  /* 0x0002a00001187983 */ /* 0x000ea20000300a00 */
[----:B------:R-:W-:Y:S02]  /*4640*/  MOV R32, R10 ;  /* 0x0000000a00207202 */ /* 0x000fe40000000f00 */
[----:B------:R-:W-:Y:S02]  /*4650*/  MOV R33, R11 ;  /* 0x0000000b00217202 */ /* 0x000fe40000000f00 */
[----:B------:R-:W3:Y:S01]  /*4660*/  LDL.LU.64 R10, [R1+0x2a8] ;  /* 0x0002a800010a7983 */ /* 0x000ee20000300a00 */
[----:B------:R-:W-:-:S03]  /*4670*/  MOV R116, R87 ;  /* 0x0000005700747202 */ /* 0x000fc60000000f00 */
[----:B------:R0:W-:Y:S01]  /*4680*/  STL.64 [R1+0xa0], R30 ;  /* 0x0000a01e01007387 */ /* 0x0001e20000100a00 */
[----:B------:R-:W-:Y:S01]  /*4690*/  HFMA2 R87, -RZ, RZ, 0, 0 ;  /* 0x00000000ff577431 */ /* 0x000fe200000001ff */
[----:B----4-:R-:W-:Y:S02]  /*46a0*/  @!P0 MOV R87, R5 ;  /* 0x0000000500578202 */ /* 0x010fe40000000f00 */
[----:B------:R1:W-:Y:S01]  /*46b0*/  STL [R1+0x238], R0 ;  /* 0x0002380001007387 */ /* 0x0003e20000100800 */
[----:B0-----:R-:W-:Y:S02]  /*46c0*/  MOV R30, R32 ;  /* 0x00000020001e7202 */ /* 0x001fe40000000f00 */
[----:B------:R-:W-:Y:S02]  /*46d0*/  MOV R31, R33 ;  /* 0x00000021001f7202 */ /* 0x000fe40000000f00 */
[----:B------:R-:W-:Y:S02]  /*46e0*/  CS2R R32, SRZ ;  /* 0x0000000000207805 */ /* 0x000fe4000001ff00 */
[----:B-1----:R-:W-:-:S02]  /*46f0*/  MOV R0, RZ ;  /* 0x000000ff00007202 */ /* 0x002fc40000000f00 */
[----:B------:R-:W-:Y:S02]  /*4700*/  @!P0 MOV R33, R4 ;  /* 0x0000000400218202 */ /* 0x000fe40000000f00 */
[----:B------:R-:W-:Y:S02]  /*4710*/  @!P0 MOV R32, R6 ;  /* 0x0000000600208202 */ /* 0x000fe40000000f00 */
[----:B------:R-:W-:Y:S02]  /*4720*/  @!P0 MOV R0, R7 ;  /* 0x0000000700008202 */ /* 0x000fe40000000f00 */
[----:B------:R-:W-:Y:S01]  /*4730*/  LOP3.LUT P0, RZ, R76, 0x1, RZ, 0xc0, !PT ;  /* 0x000000014cff7812 */ /* 0x000fe2000780c0ff */
[----:B------:R0:W-:Y:S04]  /*4740*/  STL.64 [R1+0x1b0], R12 ;  /* 0x0001b00c01007387 */ /* 0x0001e80000100a00 */
[----:B------:R1:W-:Y:S01]  /*4750*/  STL.64 [R1+0xb0], R2 ;  /* 0x0000b00201007387 */ /* 0x0003e20000100a00 */
[----:B0-----:R-:W-:-:S02]  /*4760*/  CS2R R12, SRZ ;  /* 0x00000000000c7805 */ /* 0x001fc4000001ff00 */
[----:B-1----:R-:W-:Y:S02]  /*4770*/  MOV R2, R96 ;  /* 0x0000006000027202 */ /* 0x002fe40000000f00 */
[----:B------:R-:W-:Y:S02]  /*4780*/  MOV R3, R97 ;  /* 0x0000006100037202 */ /* 0x000fe40000000f00 */
[----:B------:R-:W-:Y:S01]  /*4790*/  LOP3.LUT P2, RZ, R76, 0x4, RZ, 0xc0, !PT ;  /* 0x000000044cff7812 */ /* 0x000fe2000784c0ff */
[----:B--2---:R0:W2:Y:S02]  /*47a0*/  @!P0 LDG.E.64 R12, desc[UR10][R24.64] ;  /* 0x0000000a180c8981 */ /* 0x0040a4000c1e1b00 */
[----:B0-----:R-:W-:Y:S02]  /*47b0*/  MOV R24, R2 ;  /* 0x0000000200187202 */ /* 0x001fe40000000f00 */
[----:B------:R-:W-:Y:S02]  /*47c0*/  MOV R25, R3 ;  /* 0x0000000300197202 */ /* 0x000fe40000000f00 */
[----:B------:R-:W-:-:S06]  /*47d0*/  CS2R R2, SRZ ;  /* 0x0000000000027805 */ /* 0x000fcc000001ff00 */
[----:B------:R-:W4:Y:S04]  /*47e0*/  @!P0 LDG.E.64 R2, desc[UR10][R20.64] ;  /* 0x0000000a14028981 */ /* 0x000f28000c1e1b00 */
[----:B------:R0:W-:Y:S02]  /*47f0*/  STL.64 [R1+0x1a0], R8 ;  /* 0x0001a00801007387 */ /* 0x0001e40000100a00 */
[----:B0-----:R-:W-:-:S06]  /*4800*/  CS2R R8, SRZ ;  /* 0x0000000000087805 */ /* 0x001fcc000001ff00 */
[----:B---3--:R0:W3:Y:S02]  /*4810*/  @!P2 LDG.E.64 R8, desc[UR10][R10.64] ;  /* 0x0000000a0a08a981 */ /* 0x0080e4000c1e1b00 */
[----:B0-----:R-:W-:-:S06]  /*4820*/  CS2R R10, SRZ ;  /* 0x00000000000a7805 */ /* 0x001fcc000001ff00 */
[----:B------:R-:W3:Y:S01]  /*4830*/  @!P2 LDG.E.64 R10, desc[UR10][R28.64] ;  /* 0x0000000a1c0aa981 */ /* 0x000ee2000c1e1b00 */
[----:B------:R-:W-:Y:S02]  /*4840*/  MOV R20, R100 ;  /* 0x0000006400147202 */ /* 0x000fe40000000f00 */
[----:B------:R-:W-:Y:S02]  /*4850*/  MOV R21, R101 ;  /* 0x0000006500157202 */ /* 0x000fe40000000f00 */
[----:B------:R-:W-:Y:S01]  /*4860*/  CS2R R100, SRZ ;  /* 0x0000000000647805 */ /* 0x000fe2000001ff00 */
[----:B------:R0:W-:Y:S04]  /*4870*/  STL.64 [R1+0xb8], R4 ;  /* 0x0000b80401007387 */ /* 0x0001e80000100a00 */
[----:B------:R1:W-:Y:S01]  /*4880*/  STL.64 [R1+0x1b8], R6 ;  /* 0x0001b80601007387 */ /* 0x0003e20000100a00 */
[----:B0-----:R-:W-:-:S02]  /*4890*/  CS2R R4, SRZ ;  /* 0x0000000000047805 */ /* 0x001fc4000001ff00 */
[----:B-1----:R-:W-:Y:S02]  /*48a0*/  CS2R R6, SRZ ;  /* 0x0000000000067805 */ /* 0x002fe4000001ff00 */
[----:B------:R-:W-:Y:S02]  /*48b0*/  CS2R R96, SRZ ;  /* 0x0000000000607805 */ /* 0x000fe4000001ff00 */
[----:B------:R-:W-:Y:S01]  /*48c0*/  @!P1 MOV R98, R17 ;  /* 0x0000001100629202 */ /* 0x000fe20000000f00 */
[----:B------:R0:W-:Y:S01]  /*48d0*/  STL.64 [R1+0x1c8], R16 ;  /* 0x0001c81001007387 */ /* 0x0001e20000100a00 */
[----:B------:R-:W-:Y:S02]  /*48e0*/  @!P1 MOV R97, R16 ;  /* 0x0000001000619202 */ /* 0x000fe40000000f00 */
[----:B0-----:R-:W-:-:S06]  /*48f0*/  CS2R R16, SRZ ;  /* 0x0000000000107805 */ /* 0x001fcc000001ff00 */
[----:B------:R0:W3:Y:S01]  /*4900*/  @!P3 LDG.E.64 R16, desc[UR10][R22.64] ;  /* 0x0000000a1610b981 */ /* 0x0000e2000c1e1b00 */
[----:B------:R-:W-:Y:S01]  /*4910*/  UIMAD.WIDE UR6, UR8, 0x8, UR6 ;  /* 0x00000008080678a5 */ /* 0x000fe2000f8e0206 */
[----:B0-----:R-:W-:-:S06]  /*4920*/  CS2R R22, SRZ ;  /* 0x0000000000167805 */ /* 0x001fcc000001ff00 */
[----:B------:R0:W3:Y:S02]  /*4930*/  @!P4 LDG.E.64 R22, desc[UR10][R26.64] ;  /* 0x0000000a1a16c981 */ /* 0x0000e4000c1e1b00 */
[----:B0-----:R-:W-:-:S06]  /*4940*/  CS2R R26, SRZ ;  /* 0x00000000001a7805 */ /* 0x001fcc000001ff00 */
[----:B------:R0:W3:Y:S02]  /*4950*/  @!P5 LDG.E.64 R26, desc[UR10][R74.64] ;  /* 0x0000000a4a1ad981 */ /* 0x0000e4000c1e1b00 */
[----:B0-----:R-:W-:Y:S02]  /*4960*/  MOV R74, UR6 ;  /* 0x00000006004a7c02 */ /* 0x001fe40008000f00 */
[----:B------:R-:W-:Y:S02]  /*4970*/  CS2R R90, SRZ ;  /* 0x00000000005a7805 */ /* 0x000fe4000001ff00 */
[----:B------:R-:W-:Y:S01]  /*4980*/  MOV R75, UR7 ;  /* 0x00000007004b7c02 */ /* 0x000fe20008000f00 */
[----:B------:R-:W-:Y:S01]  /*4990*/  STL.64 [R1+0xc8], R14 ;  /* 0x0000c80e01007387 */ /* 0x000fe20000100a00 */
[----:B--2---:R-:W-:-:S04]  /*49a0*/  @!P0 MOV R100, R12 ;  /* 0x0000000c00648202 */ /* 0x004fc80000000f00 */
[----:B------:R-:W2:Y:S01]  /*49b0*/  LDG.E.64 R74, desc[UR10][R74.64] ;  /* 0x0000000a4a4a7981 */ /* 0x000ea2000c1e1b00 */
[----:B------:R-:W-:Y:S01]  /*49c0*/  @!P0 MOV R113, R13 ;  /* 0x0000000d00718202 */ /* 0x000fe20000000f00 */
[----:B------:R-:W0:Y:S01]  /*49d0*/  LDCU.U8 UR6, c[0x0][0x414] ;  /* 0x00008280ff0677ac */ /* 0x000e220008000000 */
[----:B----4-:R-:W-:Y:S02]  /*49e0*/  @!P0 MOV R101, R2 ;  /* 0x0000000200658202 */ /* 0x010fe40000000f00 */
[----:B------:R-:W-:Y:S02]  /*49f0*/  @!P0 MOV R102, R3 ;  /* 0x0000000300668202 */ /* 0x000fe40000000f00 */
[----:B------:R-:W-:-:S13]  /*4a00*/  LOP3.LUT P0, RZ, R76, 0x4000000, RZ, 0xc0, !PT ;  /* 0x040000004cff7812 */ /* 0x000fda000780c0ff */
[----:B------:R1:W4:Y:S04]  /*4a10*/  @!P0 LDG.E.64 R4, desc[UR10][R18.64] ;  /* 0x0000000a12048981 */ /* 0x000328000c1e1b00 */
[----:B------:R-:W2:Y:S01]  /*4a20*/  @!P0 LDG.E.64 R6, desc[UR10][R120.64] ;  /* 0x0000000a78068981 */ /* 0x000ea2000c1e1b00 */
[----:B------:R-:W-:Y:S02]  /*4a30*/  MOV R28, R88 ;  /* 0x00000058001c7202 */ /* 0x000fe40000000f00 */
[----:B------:R-:W-:Y:S02]  /*4a40*/  MOV R29, R89 ;  /* 0x00000059001d7202 */ /* 0x000fe40000000f00 */
[----:B------:R-:W-:Y:S02]  /*4a50*/  CS2R R88, SRZ ;  /* 0x0000000000587805 */ /* 0x000fe4000001ff00 */
[----:B---3--:R-:W-:-:S02]  /*4a60*/  @!P2 MOV R88, R8 ;  /* 0x000000080058a202 */ /* 0x008fc40000000f00 */
[----:B------:R-:W-:Y:S01]  /*4a70*/  @!P2 MOV R89, R9 ;  /* 0x000000090059a202 */ /* 0x000fe20000000f00 */
[----:B------:R3:W-:Y:S01]  /*4a80*/  STL.64 [R1+0xd0], R12 ;  /* 0x0000d00c01007387 */ /* 0x0007e20000100a00 */
[----:B------:R-:W-:Y:S02]  /*4a90*/  @!P2 MOV R90, R10 ;  /* 0x0000000a005aa202 */ /* 0x000fe40000000f00 */
[----:B------:R-:W-:Y:S02]  /*4aa0*/  @!P2 MOV R91, R11 ;  /* 0x0000000b005ba202 */ /* 0x000fe40000000f00 */
[----:B-1----:R-:W-:Y:S02]  /*4ab0*/  CS2R R18, SRZ ;  /* 0x0000000000127805 */ /* 0x002fe4000001ff00 */
[----:B------:R-:W-:Y:S02]  /*4ac0*/  LOP3.LUT P2, RZ, R76, 0x10000000, RZ, 0xc0, !PT ;  /* 0x100000004cff7812 */ /* 0x000fe4000784c0ff */
[----:B---3--:R-:W-:-:S02]  /*4ad0*/  CS2R R12, SRZ ;  /* 0x00000000000c7805 */ /* 0x008fc4000001ff00 */
[----:B------:R-:W-:Y:S02]  /*4ae0*/  @!P1 MOV R95, R14 ;  /* 0x0000000e005f9202 */ /* 0x000fe40000000f00 */
[----:B------:R-:W-:Y:S01]  /*4af0*/  @!P1 MOV R96, R15 ;  /* 0x0000000f00609202 */ /* 0x000fe20000000f00 */
[----:B------:R-:W3:Y:S04]  /*4b00*/  @!P3 LDG.E.64 R18, desc[UR10][R30.64] ;  /* 0x0000000a1e12b981 */ /* 0x000ee8000c1e1b00 */
[----:B------:R1:W-:Y:S04]  /*4b10*/  STL [R1+0x29c], R113 ;  /* 0x00029c7101007387 */ /* 0x0003e80000100800 */
[----:B------:R0:W3:Y:S04]  /*4b20*/  @!P2 LDG.E.64 R12, desc[UR10][R20.64] ;  /* 0x0000000a140ca981 */ /* 0x0000e8000c1e1b00 */
[----:B------:R1:W-:Y:S04]  /*4b30*/  STL.64 [R1+0xc0], R8 ;  /* 0x0000c00801007387 */ /* 0x0003e80000100a00 */
[----:B------:R1:W-:Y:S01]  /*4b40*/  STL.64 [R1+0x1c0], R10 ;  /* 0x0001c00a01007387 */ /* 0x0003e20000100a00 */
[----:B0-----:R-:W-:-:S03]  /*4b50*/  CS2R R20, SRZ ;  /* 0x0000000000147805 */ /* 0x001fc6000001ff00 */
[----:B------:R-:W5:Y:S04]  /*4b60*/  LDL R121, [R1+0x238] ;  /* 0x0002380001797983 */ /* 0x000f680000100800 */
[----:B------:R0:W3:Y:S02]  /*4b70*/  @!P4 LDG.E.64 R20, desc[UR10][R78.64] ;  /* 0x0000000a4e14c981 */ /* 0x0000e4000c1e1b00 */
[----:B0-----:R-:W0:Y:S01]  /*4b80*/  S2R R78, SR_TID.X ;  /* 0x00000000004e7919 */ /* 0x001e220000002100 */
[----:B------:R-:W-:Y:S02]  /*4b90*/  LOP3.LUT P1, RZ, R76, 0x8000000, RZ, 0xc0, !PT ;  /* 0x080000004cff7812 */ /* 0x000fe4000782c0ff */
[----:B------:R-:W-:Y:S02]  /*4ba0*/  CS2R R14, SRZ ;  /* 0x00000000000e7805 */ /* 0x000fe4000001ff00 */
[----:B------:R-:W-:-:S02]  /*4bb0*/  MOV R31, R77 ;  /* 0x0000004d001f7202 */ /* 0x000fc40000000f00 */
[----:B------:R-:W2:Y:S02]  /*4bc0*/  @!P6 LDC.64 R76, c[0x0][0x398] ;  /* 0x0000e600ff4ceb82 */ /* 0x000ea40000000a00 */
[----:B------:R1:W3:Y:S02]  /*4bd0*/  @!P2 LDG.E.64 R14, desc[UR10][R24.64] ;  /* 0x0000000a180ea981 */ /* 0x0002e4000c1e1b00 */
[----:B-1----:R-:W-:-:S06]  /*4be0*/  CS2R R24, SRZ ;  /* 0x0000000000187805 */ /* 0x002fcc000001ff00 */
[----:B------:R1:W3:Y:S01]  /*4bf0*/  @!P5 LDG.E.64 R24, desc[UR10][R28.64] ;  /* 0x0000000a1c18d981 */ /* 0x0002e2000c1e1b00 */
[----:B------:R-:W-:Y:S01]  /*4c00*/  MOV R79, R116 ;  /* 0x00000074004f7202 */ /* 0x000fe20000000f00 */
[----:B------:R-:W-:Y:S01]  /*4c10*/  HFMA2 R116, -RZ, RZ, 0, 0 ;  /* 0x00000000ff747431 */ /* 0x000fe200000001ff */
[----:B-1----:R-:W-:Y:S02]  /*4c20*/  CS2R R28, SRZ ;  /* 0x00000000001c7805 */ /* 0x002fe4000001ff00 */
[----:B0-----:R-:W-:Y:S01]  /*4c30*/  LOP3.LUT R30, R78, 0xffff, RZ, 0xc0, !PT ;  /* 0x0000ffff4e1e7812 */ /* 0x001fe200078ec0ff */
[----:B------:R-:W-:-:S03]  /*4c40*/  HFMA2 R113, -RZ, RZ, 0, 0 ;  /* 0x00000000ff717431 */ /* 0x000fc600000001ff */
[----:B------:R0:W3:Y:S01]  /*4c50*/  @!P6 LDG.E.64 R28, desc[UR10][R114.64] ;  /* 0x0000000a721ce981 */ /* 0x0000e2000c1e1b00 */
[----:B------:R-:W-:Y:S01]  /*4c60*/  IMAD R30, R30, 0x493, RZ ;  /* 0x000004931e1e7824 */ /* 0x000fe200078e02ff */
[----:B0-----:R-:W-:-:S04]  /*4c70*/  CS2R R114, SRZ ;  /* 0x0000000000727805 */ /* 0x001fc8000001ff00 */
[----:B------:R-:W-:-:S04]  /*4c80*/  SHF.R.U32.HI R30, RZ, 0x10, R30 ;  /* 0x00000010ff1e7819 */ /* 0x000fc8000001161e */
[----:B------:R-:W-:Y:S02]  /*4c90*/  PRMT R30, R30, 0x9910, RZ ;  /* 0x000099101e1e7816 */ /* 0x000fe400000000ff */
[----:B------:R-:W-:-:S03]  /*4ca0*/  CS2R R8, SRZ ;  /* 0x0000000000087805 */ /* 0x000fc6000001ff00 */
[----:B------:R-:W-:-:S03]  /*4cb0*/  IMAD R30, R30, 0x38, RZ ;  /* 0x000000381e1e7824 */ /* 0x000fc600078e02ff */
[----:B------:R0:W3:Y:S02]  /*4cc0*/  @!P1 LDG.E.64 R8, desc[UR10][R122.64] ;  /* 0x0000000a7a089981 */ /* 0x0000e4000c1e1b00 */
[----:B------:R-:W-:-:S04]  /*4cd0*/  IADD3 R30, PT, PT, RZ, -R30, RZ ;  /* 0x8000001eff1e7210 */ /* 0x000fc80007ffe0ff */
[----:B------:R-:W-:-:S04]  /*4ce0*/  PRMT R30, R30, 0x7710, RZ ;  /* 0x000077101e1e7816 */ /* 0x000fc800000000ff */
[----:B------:R-:W-:-:S04]  /*4cf0*/  IADD3 R78, PT, PT, R30, R78, RZ ;  /* 0x0000004e1e4e7210 */ /* 0x000fc80007ffe0ff */
[----:B------:R-:W-:Y:S02]  /*4d00*/  SHF.L.U32 R78, R78, 0x1, RZ ;  /* 0x000000014e4e7819 */ /* 0x000fe400000006ff */
[----:B------:R-:W-:Y:S02]  /*4d10*/  MOV R120, UR13 ;  /* 0x0000000d00787c02 */ /* 0x000fe40008000f00 */
[----:B------:R-:W-:-:S06]  /*4d20*/  CS2R R10, SRZ ;  /* 0x00000000000a7805 */ /* 0x000fcc000001ff00 */
[----:B------:R-:W3:Y:S04]  /*4d30*/  @!P1 LDG.E.64 R10, desc[UR10][R124.64] ;  /* 0x0000000a7c0a9981 */ /* 0x000ee8000c1e1b00 */
[----:B------:R-:W5:Y:S04]  /*4d40*/  LDL R125, [R1+0x26c] ;  /* 0x00026c00017d7983 */ /* 0x000f680000100800 */
[----:B------:R-:W5:Y:S01]  /*4d50*/  LDL R124, [R1+0x278] ;  /* 0x00027800017c7983 */ /* 0x000f620000100800 */
[----:B----4-:R-:W-:Y:S02]  /*4d60*/  @!P0 MOV R116, R4 ;  /* 0x0000000400748202 */ /* 0x010fe40000000f00 */
[----:B------:R-:W-:-:S02]  /*4d70*/  @!P0 MOV R115, R5 ;  /* 0x0000000500738202 */ /* 0x000fc40000000f00 */
[----:B--2---:R-:W-:Y:S02]  /*4d80*/  @!P0 MOV R114, R6 ;  /* 0x0000000600728202 */ /* 0x004fe40000000f00 */
[----:B------:R-:W-:Y:S02]  /*4d90*/  @!P0 MOV R113, R7 ;  /* 0x0000000700718202 */ /* 0x000fe40000000f00 */
[----:B------:R-:W-:-:S04]  /*4da0*/  @!P6 IADD3 R76, P0, PT, R31, R76, RZ ;  /* 0x0000004c1f4ce210 */ /* 0x000fc80007f1e0ff */
[----:B------:R-:W-:Y:S02]  /*4db0*/  @!P6 IADD3.X R77, PT, PT, R79, R77, RZ, P0, !PT ;  /* 0x0000004d4f4de210 */ /* 0x000fe400007fe4ff */
[----:B------:R-:W-:-:S13]  /*4dc0*/  ISETP.NE.AND P0, PT, RZ, UR6, PT ;  /* 0x00000006ff007c0c */ /* 0x000fda000bf05270 */
[----:B0-----:R-:W0:Y:S01]  /*4dd0*/  @P0 LDC.64 R122, c[0x0][0x3b0] ;  /* 0x0000ec00ff7a0b82 */ /* 0x001e220000000a00 */
[----:B------:R-:W-:-:S05]  /*4de0*/  LOP3.LUT R79, R78, 0xffff, RZ, 0xc0, !PT ;  /* 0x0000ffff4e4f7812 */ /* 0x000fca00078ec0ff */
[----:B------:R-:W-:Y:S01]  /*4df0*/  IMAD R120, R120, 0x70, R79 ;  /* 0x0000007078787824 */ /* 0x000fe200078e024f */
[----:B------:R0:W-:Y:S01]  /*4e00*/  STL [R1+0x220], R79 ;  /* 0x0002204f01007387 */ /* 0x0001e20000100800 */
[----:B------:R-:W-:-:S06]  /*4e10*/  CS2R R30, SRZ ;  /* 0x00000000001e7805 */ /* 0x000fcc000001ff00 */
[----:B------:R1:W2:Y:S01]  /*4e20*/  @!P6 LDG.E.64 R30, desc[UR10][R76.64] ;  /* 0x0000000a4c1ee981 */ /* 0x0002a2000c1e1b00 */
[----:B0-----:R-:W-:Y:S02]  /*4e30*/  @P0 IMAD.WIDE R78, R120, 0x4, R122 ;  /* 0x00000004784e0825 */ /* 0x001fe400078e027a */
[----:B------:R-:W0:Y:S01]  /*4e40*/  LDC.64 R122, c[0x0][0x3a8] ;  /* 0x0000ea00ff7a7b82 */ /* 0x000e220000000a00 */
[----:B-1----:R-:W-:-:S06]  /*4e50*/  CS2R R76, SRZ ;  /* 0x00000000004c7805 */ /* 0x002fcc000001ff00 */
[----:B------:R0:W5:Y:S01]  /*4e60*/  @P0 LDG.E.64 R76, desc[UR10][R78.64] ;  /* 0x0000000a4e4c0981 */ /* 0x000162000c1e1b00 */
[----:B------:R-:W-:-:S03]  /*4e70*/  R2UR UR28, R74 ;  /* 0x000000004a1c72ca */ /* 0x000fc600000e0000 */
[----:B------:R1:W5:Y:S01]  /*4e80*/  LDL R74, [R1+0x264] ;  /* 0x00026400014a7983 */ /* 0x0003620000100800 */
[----:B0-----:R-:W-:-:S03]  /*4e90*/  IMAD.WIDE R78, R120, 0x4, R122 ;  /* 0x00000004784e7825 */ /* 0x001fc600078e027a */
[----:B------:R1:W5:Y:S04]  /*4ea0*/  LDL R120, [R1+0x23c] ;  /* 0x00023c0001787983 */ /* 0x0003680000100800 */
[----:B------:R1:W5:Y:S04]  /*4eb0*/  LDL R122, [R1+0x240] ;  /* 0x00024000017a7983 */ /* 0x0003680000100800 */
[----:B------:R1:W5:Y:S04]  /*4ec0*/  LDL R123, [R1+0x29c] ;  /* 0x00029c00017b7983 */ /* 0x0003680000100800 */
[----:B------:R-:W5:Y:S04]  /*4ed0*/  LDG.E.64 R78, desc[UR10][R78.64] ;  /* 0x0000000a4e4e7981 */ /* 0x000f68000c1e1b00 */
[----:B------:R0:W-:Y:S04]  /*4ee0*/  STL.64 [R1+0x1d8], R6 ;  /* 0x0001d80601007387 */ /* 0x0001e80000100a00 */
[----:B---3--:R3:W-:Y:S01]  /*4ef0*/  STL.64 [R1+0xe8], R12 ;  /* 0x0000e80c01007387 */ /* 0x0087e20000100a00 */
[----:B0-----:R-:W-:-:S02]  /*4f00*/  CS2R R6, SRZ ;  /* 0x0000000000067805 */ /* 0x001fc4000001ff00 */
[----:B------:R-:W-:Y:S02]  /*4f10*/  @!P2 MOV R7, R13 ;  /* 0x0000000d0007a202 */ /* 0x000fe40000000f00 */
[----:B---3--:R-:W-:-:S05]  /*4f20*/  MOV R13, UR28 ;  /* 0x0000001c000d7c02 */ /* 0x008fca0008000f00 */
[----:B------:R-:W-:-:S05]  /*4f30*/  FFMA.FTZ R75, -R13, UR28, R75 ;  /* 0x0000001c0d4b7c23 */ /* 0x000fca000801014b */
[----:B------:R-:W-:-:S13]  /*4f40*/  FSETP.GTU.FTZ.AND P0, PT, R75, RZ, PT ;  /* 0x000000ff4b00720b */ /* 0x000fda0003f1c000 */
[----:B------:R-:W-:-:S05]  /*4f50*/  VOTEU.ANY UP0, P0 ;  /* 0x0000000000ff7886 */ /* 0x000fca0000000100 */
[----:B------:R-:W0:Y:S01]  /*4f60*/  @UP0 LDCU UR5, c[0x0][0x3c0] ;  /* 0x00007800ff0507ac */ /* 0x000e220008000800 */
[----:B------:R-:W-:Y:S01]  /*4f70*/  PLOP3.LUT P0, PT, PT, PT, UP0, 0x80, 0x8 ;  /* 0x000000000008781c */ /* 0x000fe20003f0f008 */
[----:B------:R-:W-:Y:S01]  /*4f80*/  HFMA2 R13, -RZ, RZ, 0, 0 ;  /* 0x00000000ff0d7431 */ /* 0x000fe200000001ff */
[----:B------:R-:W-:Y:S01]  /*4f90*/  @!P2 MOV R6, R12 ;  /* 0x0000000c0006a202 */ /* 0x000fe20000000f00 */
[----:B------:R-:W-:Y:S01]  /*4fa0*/  HFMA2 R12, -RZ, RZ, 0, 0 ;  /* 0x00000000ff0c7431 */ /* 0x000fe200000001ff */
[----:B------:R-:W-:Y:S01]  /*4fb0*/  @!P3 MOV R12, R18 ;  /* 0x00000012000cb202 */ /* 0x000fe20000000f00 */
[----:B------:R3:W-:Y:S01]  /*4fc0*/  STL.64 [R1+0x1f0], R18 ;  /* 0x0001f01201007387 */ /* 0x0007e20000100a00 */
[----:B------:R-:W-:-:S03]  /*4fd0*/  @!P3 MOV R13, R19 ;  /* 0x00000013000db202 */ /* 0x000fc60000000f00 */
[----:B------:R0:W-:Y:S01]  /*4fe0*/  STL.64 [R1+0x100], R24 ;  /* 0x0001001801007387 */ /* 0x0001e20000100a00 */
[----:B---3--:R-:W-:Y:S02]  /*4ff0*/  CS2R R18, SRZ ;  /* 0x0000000000127805 */ /* 0x008fe4000001ff00 */
[----:B------:R-:W-:Y:S01]  /*5000*/  @!P5 MOV R18, R24 ;  /* 0x000000180012d202 */ /* 0x000fe20000000f00 */
[----:B0-----:R-:W-:-:S06]  /*5010*/  @P0 FADD.FTZ R24, R75, UR5 ;  /* 0x000000054b180e21 */ /* 0x001fcc0008010000 */
[----:B------:R-:W0:Y:S01]  /*5020*/  @P0 MUFU.RSQ R24, R24 ;  /* 0x0000001800180308 */ /* 0x000e220000001400 */
[----:B------:R-:W-:Y:S04]  /*5030*/  STL.64 [R1+0x200], R26 ;  /* 0x0002001a01007387 */ /* 0x000fe80000100a00 */
[----:B------:R-:W-:Y:S01]  /*5040*/  STL.64 [R1+0x108], R28 ;  /* 0x0001081c01007387 */ /* 0x000fe20000100a00 */
[----:B------:R-:W-:-:S03]  /*5050*/  UISETP.NE.AND UP1, UPT, UR6, URZ, UPT ;  /* 0x000000ff0600728c */ /* 0x000fc6000bf25270 */
[----:B------:R3:W-:Y:S04]  /*5060*/  STL.64 [R1+0x1d0], R2 ;  /* 0x0001d00201007387 */ /* 0x0007e80000100a00 */
[----:B------:R4:W-:Y:S04]  /*5070*/  STL.64 [R1+0xd8], R4 ;  /* 0x0000d80401007387 */ /* 0x0009e80000100a00 */
[----:B------:R1:W-:Y:S01]  /*5080*/  STL.64 [R1+0xe0], R8 ;  /* 0x0000e00801007387 */ /* 0x0003e20000100a00 */
[----:B0-----:R-:W-:Y:S02]  /*5090*/  @P0 R2UR UR5, R24 ;  /* 0x00000000180502ca */ /* 0x001fe400000e0000 */
[----:B---3--:R-:W-:Y:S01]  /*50a0*/  CS2R R2, SRZ ;  /* 0x0000000000027805 */ /* 0x008fe2000001ff00 */
[----:B------:R0:W-:Y:S01]  /*50b0*/  STL.64 [R1+0x1e0], R10 ;  /* 0x0001e00a01007387 */ /* 0x0001e20000100a00 */
[----:B------:R-:W-:-:S02]  /*50c0*/  @!P1 MOV R2, R8 ;  /* 0x0000000800029202 */ /* 0x000fc40000000f00 */
[----:B----4-:R-:W-:Y:S02]  /*50d0*/  CS2R R4, SRZ ;  /* 0x0000000000047805 */ /* 0x010fe4000001ff00 */
[----:B------:R-:W-:Y:S02]  /*50e0*/  @!P1 MOV R3, R9 ;  /* 0x0000000900039202 */ /* 0x000fe40000000f00 */
[----:B------:R-:W-:Y:S02]  /*50f0*/  @!P1 MOV R4, R10 ;  /* 0x0000000a00049202 */ /* 0x000fe40000000f00 */
[----:B-1----:R-:W-:Y:S02]  /*5100*/  CS2R R8, SRZ ;  /* 0x0000000000087805 */ /* 0x002fe4000001ff00 */
[----:B------:R-:W-:Y:S01]  /*5110*/  @!P1 MOV R5, R11 ;  /* 0x0000000b00059202 */ /* 0x000fe20000000f00 */
[----:B------:R1:W-:Y:S01]  /*5120*/  STL.64 [R1+0x1e8], R14 ;  /* 0x0001e80e01007387 */ /* 0x0003e20000100a00 */
[----:B------:R-:W-:-:S02]  /*5130*/  @!P2 MOV R8, R14 ;  /* 0x0000000e0008a202 */ /* 0x000fc40000000f00 */
[----:B0-----:R-:W-:Y:S02]  /*5140*/  CS2R R10, SRZ ;  /* 0x00000000000a7805 */ /* 0x001fe4000001ff00 */
[----:B------:R-:W-:Y:S01]  /*5150*/  @!P2 MOV R9, R15 ;  /* 0x0000000f0009a202 */ /* 0x000fe20000000f00 */
[----:B------:R0:W-:Y:S01]  /*5160*/  STL.64 [R1+0xf0], R16 ;  /* 0x0000f01001007387 */ /* 0x0001e20000100a00 */
[----:B------:R-:W-:Y:S02]  /*5170*/  @!P3 MOV R10, R16 ;  /* 0x00000010000ab202 */ /* 0x000fe40000000f00 */
[----:B------:R-:W-:Y:S01]  /*5180*/  @!P3 MOV R11, R17 ;  /* 0x00000011000bb202 */ /* 0x000fe20000000f00 */
[----:B------:R3:W-:Y:S01]  /*5190*/  STL.64 [R1+0xf8], R20 ;  /* 0x0000f81401007387 */ /* 0x0007e20000100a00 */
[----:B------:R-:W-:Y:S02]  /*51a0*/  @!P5 MOV R19, R25 ;  /* 0x000000190013d202 */ /* 0x000fe40000000f00 */
[----:B-1----:R-:W-:Y:S01]  /*51b0*/  CS2R R14, SRZ ;  /* 0x00000000000e7805 */ /* 0x002fe2000001ff00 */
[----:B------:R1:W-:Y:S01]  /*51c0*/  STL.64 [R1+0x1f8], R22 ;  /* 0x0001f81601007387 */ /* 0x0003e20000100a00 */
[----:B------:R-:W-:-:S02]  /*51d0*/  @!P4 MOV R14, R20 ;  /* 0x00000014000ec202 */ /* 0x000fc40000000f00 */
[----:B0-----:R-:W-:Y:S02]  /*51e0*/  CS2R R16, SRZ ;  /* 0x0000000000107805 */ /* 0x001fe4000001ff00 */
[----:B------:R-:W-:Y:S02]  /*51f0*/  @!P4 MOV R15, R21 ;  /* 0x00000015000fc202 */ /* 0x000fe40000000f00 */
[----:B------:R-:W-:Y:S02]  /*5200*/  CS2R R24, SRZ ;  /* 0x0000000000187805 */ /* 0x000fe4000001ff00 */
[----:B------:R-:W-:Y:S02]  /*5210*/  @!P4 MOV R16, R22 ;  /* 0x000000160010c202 */ /* 0x000fe40000000f00 */
[----:B---3--:R-:W-:Y:S02]  /*5220*/  CS2R R20, SRZ ;  /* 0x0000000000147805 */ /* 0x008fe4000001ff00 */
[----:B------:R-:W-:-:S02]  /*5230*/  @!P4 MOV R17, R23 ;  /* 0x000000170011c202 */ /* 0x000fc40000000f00 */
[----:B-1----:R-:W-:Y:S02]  /*5240*/  CS2R R22, SRZ ;  /* 0x0000000000167805 */ /* 0x002fe4000001ff00 */
[----:B------:R-:W-:Y:S02]  /*5250*/  @!P5 MOV R20, R26 ;  /* 0x0000001a0014d202 */ /* 0x000fe40000000f00 */
[----:B------:R-:W-:Y:S02]  /*5260*/  @!P5 MOV R21, R27 ;  /* 0x0000001b0015d202 */ /* 0x000fe40000000f00 */
[----:B------:R-:W-:Y:S02]  /*5270*/  @!P6 MOV R22, R28 ;  /* 0x0000001c0016e202 */ /* 0x000fe40000000f00 */
[----:B------:R-:W-:Y:S01]  /*5280*/  @!P6 MOV R23, R29 ;  /* 0x0000001d0017e202 */ /* 0x000fe20000000f00 */
[----:B------:R-:W-:Y:S01]  /*5290*/  UMOV UR16, 0x3f800000 ;  /* 0x3f80000000107882 */ /* 0x000fe20000000000 */
[----:B------:R-:W-:Y:S01]  /*52a0*/  @UP0 UMOV UR16, UR5 ;  /* 0x0000000500100c82 */ /* 0x000fe20008000000 */
[----:B--2---:R0:W-:Y:S01]  /*52b0*/  STL.64 [R1+0x208], R30 ;  /* 0x0002081e01007387 */ /* 0x0041e20000100a00 */
[----:B------:R-:W-:-:S02]  /*52c0*/  @!P6 MOV R24, R30 ;  /* 0x0000001e0018e202 */ /* 0x000fc40000000f00 */
[----:B------:R-:W-:Y:S01]  /*52d0*/  @!P6 MOV R25, R31 ;  /* 0x0000001f0019e202 */ /* 0x000fe20000000f00 */
[----:B------:R-:W-:Y:S06]  /*52e0*/  BRA.U UP1, `(.L_x_1344) ;  /* 0x0000001d01507547 */ /* 0x000fec000b800000 */
[----:B------:R-:W2:Y:S04]  /*52f0*/  LDL.LU R26, [R1+0x25c] ;  /* 0x00025c00011a7983 */ /* 0x000ea80000300800 */
[----:B------:R-:W3:Y:S01]  /*5300*/  LDL.LU R75, [R1+0x260] ;  /* 0x00026000014b7983 */ /* 0x000ee20000300800 */
[----:B0----5:R-:W-:Y:S01]  /*5310*/  FMUL.FTZ R30, R78, R81 ;  /* 0x000000514e1e7220 */ /* 0x021fe20000410000 */
[----:B------:R-:W-:Y:S02]  /*5320*/  FMUL.FTZ R28, R79, R82 ;  /* 0x000000524f1c7220 */ /* 0x000fe40000410000 */
[----:B------:R-:W4:Y:S01]  /*5330*/  LDL.LU R31, [R1+0x280] ;  /* 0x00028000011f7983 */ /* 0x000f220000300800 */
[----:B------:R-:W-:-:S04]  /*5340*/  FADD.FTZ R29, RZ, R30 ;  /* 0x0000001eff1d7221 */ /* 0x000fc80000010000 */
[----:B------:R-:W-:Y:S01]  /*5350*/  FADD.FTZ R29, R28, R29 ;  /* 0x0000001d1c1d7221 */ /* 0x000fe20000010000 */
[----:B--2---:R-:W-:Y:S01]  /*5360*/  FADD.FTZ R27, R26, -UR28 ;  /* 0x8000001c1a1b7e21 */ /* 0x004fe20008010000 */
[----:B---3--:R-:W-:-:S03]  /*5370*/  FADD.FTZ R26, R75, -UR28 ;  /* 0x8000001c4b1a7e21 */ /* 0x008fc60008010000 */
[----:B------:R-:W-:Y:S01]  /*5380*/  FMUL.FTZ R27, R27, UR16 ;  /* 0x000000101b1b7c20 */ /* 0x000fe20008410000 */
[----:B------:R-:W2:Y:S01]  /*5390*/  LDL.LU R75, [R1+0x28c] ;  /* 0x00028c00014b7983 */ /* 0x000ea20000300800 */
[----:B------:R-:W-:Y:S02]  /*53a0*/  FMUL.FTZ R26, R26, UR16 ;  /* 0x000000101a1a7c20 */ /* 0x000fe40008410000 */
[----:B------:R-:W-:-:S04]  /*53b0*/  FFMA.FTZ R30, R27, R30, RZ ;  /* 0x0000001e1b1e7223 */ /* 0x000fc800000100ff */
[----:B------:R-:W-:Y:S01]  /*53c0*/  FFMA.FTZ R30, R26, R28, R30 ;  /* 0x0000001c1a1e7223 */ /* 0x000fe2000001001e */
[----:B------:R-:W-:Y:S02]  /*53d0*/  FADD.FTZ R28, R74, -UR28 ;  /* 0x8000001c4a1c7e21 */ /* 0x000fe40008010000 */
[----:B------:R-:W3:Y:S01]  /*53e0*/  LDL.LU R74, [R1+0x284] ;  /* 0x00028400014a7983 */ /* 0x000ee20000300800 */
[----:B------:R-:W-:Y:S01]  /*53f0*/  FFMA.FTZ R27, R27, R81, RZ ;  /* 0x000000511b1b7223 */ /* 0x000fe200000100ff */
[----:B------:R-:W-:Y:S01]  /*5400*/  FADD.FTZ R81, RZ, R81 ;  /* 0x00000051ff517221 */ /* 0x000fe20000010000 */
[----:B------:R-:W-:-:S03]  /*5410*/  FMUL.FTZ R28, R28, UR16 ;  /* 0x000000101c1c7c20 */ /* 0x000fc60008410000 */
[----:B------:R-:W-:Y:S01]  /*5420*/  FADD.FTZ R81, R81, R83 ;  /* 0x0000005351517221 */ /* 0x000fe20000010000 */
[-C--:B------:R-:W-:Y:S01]  /*5430*/  FFMA.FTZ R27, R28, R83.reuse, R27 ;  /* 0x000000531c1b7223 */ /* 0x080fe2000001001b */
[----:B------:R-:W-:-:S04]  /*5440*/  FMUL.FTZ R83, R78, R83 ;  /* 0x000000534e537220 */ /* 0x000fc80000410000 */
[----:B------:R-:W-:Y:S01]  /*5450*/  FFMA.FTZ R30, R28, R83, R30 ;  /* 0x000000531c1e7223 */ /* 0x000fe2000001001e */
[----:B------:R-:W-:Y:S01]  /*5460*/  FADD.FTZ R28, R125, -UR28 ;  /* 0x8000001c7d1c7e21 */ /* 0x000fe20008010000 */
[----:B------:R-:W-:Y:S01]  /*5470*/  FFMA.FTZ R26, R26, R82, RZ ;  /* 0x000000521a1a7223 */ /* 0x000fe200000100ff */
[----:B------:R-:W-:Y:S01]  /*5480*/  FADD.FTZ R82, RZ, R82 ;  /* 0x00000052ff527221 */ /* 0x000fe20000010000 */
[----:B------:R-:W-:Y:S01]  /*5490*/  FADD.FTZ R29, R29, R83 ;  /* 0x000000531d1d7221 */ /* 0x000fe20000010000 */
[----:B------:R-:W-:Y:S01]  /*54a0*/  FMUL.FTZ R28, R28, UR16 ;  /* 0x000000101c1c7c20 */ /* 0x000fe20008410000 */
[----:B------:R-:W2:Y:S01]  /*54b0*/  LDL.LU R83, [R1+0x290] ;  /* 0x0002900001537983 */ /* 0x000ea20000300800 */
[----:B------:R-:W-:Y:S02]  /*54c0*/  FADD.FTZ R82, R82, R84 ;  /* 0x0000005452527221 */ /* 0x000fe40000010000 */
[CC--:B------:R-:W-:Y:S01]  /*54d0*/  FFMA.FTZ R26, R28.reuse, R84.reuse, R26 ;  /* 0x000000541c1a7223 */ /* 0x0c0fe2000001001a */
[----:B------:R-:W-:Y:S01]  /*54e0*/  FMUL.FTZ R84, R79, R84 ;  /* 0x000000544f547220 */ /* 0x000fe20000410000 */
[----:B------:R-:W-:Y:S01]  /*54f0*/  FADD.FTZ R81, R81, R85 ;  /* 0x0000005551517221 */ /* 0x000fe20000010000 */
[----:B------:R-:W2:Y:S02]  /*5500*/  LDL.LU R125, [R1+0x27c] ;  /* 0x00027c00017d7983 */ /* 0x000ea40000300800 */
[----:B------:R-:W-:Y:S01]  /*5510*/  FFMA.FTZ R30, R28, R84, R30 ;  /* 0x000000541c1e7223 */ /* 0x000fe2000001001e */
[----:B------:R-:W-:-:S02]  /*5520*/  FADD.FTZ R28, R124, -UR28 ;  /* 0x8000001c7c1c7e21 */ /* 0x000fc40008010000 */
[----:B------:R-:W2:Y:S02]  /*5530*/  LDL.LU R124, [R1+0x288] ;  /* 0x00028800017c7983 */ /* 0x000ea40000300800 */
[----:B------:R-:W-:-:S04]  /*5540*/  FMUL.FTZ R28, R28, UR16 ;  /* 0x000000101c1c7c20 */ /* 0x000fc80008410000 */
[-C--:B------:R-:W-:Y:S01]  /*5550*/  FFMA.FTZ R27, R28, R85.reuse, R27 ;  /* 0x000000551c1b7223 */ /* 0x080fe2000001001b */
[----:B------:R-:W-:-:S04]  /*5560*/  FMUL.FTZ R85, R78, R85 ;  /* 0x000000554e557220 */ /* 0x000fc80000410000 */
[----:B------:R-:W-:Y:S01]  /*5570*/  FFMA.FTZ R30, R28, R85, R30 ;  /* 0x000000551c1e7223 */ /* 0x000fe2000001001e */
[----:B---3--:R-:W-:Y:S02]  /*5580*/  FADD.FTZ R28, R74, -UR28 ;  /* 0x8000001c4a1c7e21 */ /* 0x008fe40008010000 */
[----:B------:R-:W3:Y:S01]  /*5590*/  LDL.LU R74, [R1+0x298] ;  /* 0x00029800014a7983 */ /* 0x000ee20000300800 */
[----:B----4-:R-:W-:-:S04]  /*55a0*/  FADD.FTZ R31, R31, -UR28 ;  /* 0x8000001c1f1f7e21 */ /* 0x010fc80008010000 */
[----:B------:R-:W-:Y:S01]  /*55b0*/  FMUL.FTZ R31, R31, UR16 ;  /* 0x000000101f1f7c20 */ /* 0x000fe20008410000 */
[----:B------:R-:W-:Y:S01]  /*55c0*/  FADD.FTZ R82, R82, R86 ;  /* 0x0000005652527221 */ /* 0x000fe20000010000 */
[----:B------:R-:W-:Y:S02]  /*55d0*/  FMUL.FTZ R28, R28, UR16 ;  /* 0x000000101c1c7c20 */ /* 0x000fe40008410000 */
[-C--:B------:R-:W-:Y:S01]  /*55e0*/  FFMA.FTZ R26, R31, R86.reuse, R26 ;  /* 0x000000561f1a7223 */ /* 0x080fe2000001001a */
[----:B------:R-:W-:Y:S01]  /*55f0*/  FMUL.FTZ R86, R79, R86 ;  /* 0x000000564f567220 */ /* 0x000fe20000410000 */
[----:B------:R-:W-:Y:S01]  /*5600*/  FADD.FTZ R29, R84, R29 ;  /* 0x0000001d541d7221 */ /* 0x000fe20000010000 */
[----:B------:R-:W-:Y:S01]  /*5610*/  FADD.FTZ R81, R81, R40 ;  /* 0x0000002851517221 */ /* 0x000fe20000010000 */
[----:B------:R-:W-:Y:S01]  /*5620*/  FFMA.FTZ R27, R28, R40, R27 ;  /* 0x000000281c1b7223 */ /* 0x000fe2000001001b */
[----:B------:R-:W-:Y:S01]  /*5630*/  FFMA.FTZ R30, R31, R86, R30 ;  /* 0x000000561f1e7223 */ /* 0x000fe2000001001e */
[----:B------:R-:W-:Y:S01]  /*5640*/  FMUL.FTZ R40, R78, R40 ;  /* 0x000000284e287220 */ /* 0x000fe20000410000 */
[----:B--2---:R-:W-:Y:S01]  /*5650*/  FADD.FTZ R31, R75, -UR28 ;  /* 0x8000001c4b1f7e21 */ /* 0x004fe20008010000 */
[----:B------:R-:W-:Y:S01]  /*5660*/  FADD.FTZ R29, R29, R85 ;  /* 0x000000551d1d7221 */ /* 0x000fe20000010000 */
[----:B------:R-:W2:Y:S01]  /*5670*/  LDL.LU R75, [R1+0x274] ;  /* 0x00027400014b7983 */ /* 0x000ea20000300800 */
[----:B------:R-:W-:Y:S01]  /*5680*/  FFMA.FTZ R30, R28, R40, R30 ;  /* 0x000000281c1e7223 */ /* 0x000fe2000001001e */
[----:B------:R-:W-:Y:S01]  /*5690*/  FMUL.FTZ R31, R31, UR16 ;  /* 0x000000101f1f7c20 */ /* 0x000fe20008410000 */
[----:B------:R-:W-:Y:S01]  /*56a0*/  FADD.FTZ R29, R86, R29 ;  /* 0x0000001d561d7221 */ /* 0x000fe20000010000 */
[----:B------:R-:W-:Y:S01]  /*56b0*/  FADD.FTZ R82, R82, R41 ;  /* 0x0000002952527221 */ /* 0x000fe20000010000 */
[----:B------:R-:W4:Y:S01]  /*56c0*/  LDL.LU R84, [R1+0x258] ;  /* 0x0002580001547983 */ /* 0x000f220000300800 */
[----:B------:R-:W-:-:S03]  /*56d0*/  FADD.FTZ R28, R124, -UR28 ;  /* 0x8000001c7c1c7e21 */ /* 0x000fc60008010000 */
[----:B------:R-:W4:Y:S01]  /*56e0*/  LDL.LU R124, [R1+0x294] ;  /* 0x00029400017c7983 */ /* 0x000f220000300800 */
[-C--:B------:R-:W-:Y:S01]  /*56f0*/  FFMA.FTZ R26, R31, R41.reuse, R26 ;  /* 0x000000291f1a7223 */ /* 0x080fe2000001001a */
[----:B------:R-:W-:Y:S01]  /*5700*/  FADD.FTZ R29, R29, R40 ;  /* 0x000000281d1d7221 */ /* 0x000fe20000010000 */
[----:B------:R-:W-:Y:S01]  /*5710*/  FMUL.FTZ R41, R79, R41 ;  /* 0x000000294f297220 */ /* 0x000fe20000410000 */
[----:B------:R-:W-:Y:S02]  /*5720*/  FADD.FTZ R40, R83, -UR28 ;  /* 0x8000001c53287e21 */ /* 0x000fe40008010000 */
[----:B------:R-:W4:Y:S01]  /*5730*/  LDL.LU R83, [R1+0x268] ;  /* 0x0002680001537983 */ /* 0x000f220000300800 */
[----:B------:R-:W-:Y:S01]  /*5740*/  FFMA.FTZ R30, R31, R41, R30 ;  /* 0x000000291f1e7223 */ /* 0x000fe2000001001e */
[----:B------:R-:W-:Y:S01]  /*5750*/  FADD.FTZ R29, R41, R29 ;  /* 0x0000001d291d7221 */ /* 0x000fe20000010000 */
[----:B------:R-:W-:Y:S01]  /*5760*/  FMUL.FTZ R31, R78, R42 ;  /* 0x0000002a4e1f7220 */ /* 0x000fe20000410000 */
[----:B------:R-:W-:Y:S01]  /*5770*/  FMUL.FTZ R28, R28, UR16 ;  /* 0x000000101c1c7c20 */ /* 0x000fe20008410000 */
[----:B------:R-:W-:-:S02]  /*5780*/  FADD.FTZ R41, R125, -UR28 ;  /* 0x8000001c7d297e21 */ /* 0x000fc40008010000 */
[----:B------:R-:W4:Y:S01]  /*5790*/  LDL.LU R125, [R1+0x270] ;  /* 0x00027000017d7983 */ /* 0x000f220000300800 */
[C---:B------:R-:W-:Y:S01]  /*57a0*/  FFMA.FTZ R30, R28.reuse, R31, R30 ;  /* 0x0000001f1c1e7223 */ /* 0x040fe2000001001e */
[----:B------:R-:W-:Y:S01]  /*57b0*/  FFMA.FTZ R27, R28, R42, R27 ;  /* 0x0000002a1c1b7223 */ /* 0x000fe2000001001b */
[----:B---3--:R-:W-:Y:S02]  /*57c0*/  FADD.FTZ R28, R74, -UR28 ;  /* 0x8000001c4a1c7e21 */ /* 0x008fe40008010000 */
[----:B------:R-:W3:Y:S01]  /*57d0*/  LDL.LU R74, [R1+0x254] ;  /* 0x00025400014a7983 */ /* 0x000ee20000300800 */
[----:B------:R-:W-:Y:S01]  /*57e0*/  FADD.FTZ R29, R29, R31 ;  /* 0x0000001f1d1d7221 */ /* 0x000fe20000010000 */
[----:B------:R-:W-:Y:S01]  /*57f0*/  FMUL.FTZ R31, R79, R43 ;  /* 0x0000002b4f1f7220 */ /* 0x000fe20000410000 */
[----:B------:R-:W-:Y:S01]  /*5800*/  FMUL.FTZ R40, R40, UR16 ;  /* 0x0000001028287c20 */ /* 0x000fe20008410000 */
[----:B------:R-:W-:Y:S02]  /*5810*/  FMUL.FTZ R41, R41, UR16 ;  /* 0x0000001029297c20 */ /* 0x000fe40008410000 */
[----:B------:R-:W-:Y:S01]  /*5820*/  FADD.FTZ R29, R31, R29 ;  /* 0x0000001d1f1d7221 */ /* 0x000fe20000010000 */
[----:B------:R-:W-:Y:S01]  /*5830*/  FFMA.FTZ R30, R40, R31, R30 ;  /* 0x0000001f281e7223 */ /* 0x000fe2000001001e */
[----:B------:R-:W-:Y:S01]  /*5840*/  FMUL.FTZ R31, R78, R44 ;  /* 0x0000002c4e1f7220 */ /* 0x000fe20000410000 */
[----:B------:R-:W-:Y:S01]  /*5850*/  FADD.FTZ R82, R82, R43 ;  /* 0x0000002b52527221 */ /* 0x000fe20000010000 */
[----:B------:R-:W-:Y:S01]  /*5860*/  FMUL.FTZ R28, R28, UR16 ;  /* 0x000000101c1c7c20 */ /* 0x000fe20008410000 */
[----:B------:R-:W-:Y:S01]  /*5870*/  FFMA.FTZ R43, R40, R43, R26 ;  /* 0x0000002b282b7223 */ /* 0x000fe2000001001a */
[----:B------:R-:W-:Y:S01]  /*5880*/  FADD.FTZ R29, R29, R31 ;  /* 0x0000001f1d1d7221 */ /* 0x000fe20000010000 */
[----:B------:R-:W-:Y:S01]  /*5890*/  FFMA.FTZ R30, R41, R31, R30 ;  /* 0x0000001f291e7223 */ /* 0x000fe2000001001e */
[----:B------:R-:W-:Y:S01]  /*58a0*/  FMUL.FTZ R31, R79, R45 ;  /* 0x0000002d4f1f7220 */ /* 0x000fe20000410000 */
[----:B--2---:R-:W-:Y:S01]  /*58b0*/  FADD.FTZ R26, R75, -UR28 ;  /* 0x8000001c4b1a7e21 */ /* 0x004fe20008010000 */
[----:B------:R-:W-:-:S02]  /*58c0*/  FADD.FTZ R81, R81, R42 ;  /* 0x0000002a51517221 */ /* 0x000fc40000010000 */
[----:B------:R-:W-:Y:S01]  /*58d0*/  FADD.FTZ R29, R31, R29 ;  /* 0x0000001d1f1d7221 */ /* 0x000fe20000010000 */
[----:B------:R-:W-:Y:S01]  /*58e0*/  FFMA.FTZ R30, R28, R31, R30 ;  /* 0x0000001f1c1e7223 */ /* 0x000fe2000001001e */
[----:B------:R-:W-:Y:S01]  /*58f0*/  FMUL.FTZ R31, R78, R46 ;  /* 0x0000002e4e1f7220 */ /* 0x000fe20000410000 */
[----:B------:R-:W-:Y:S01]  /*5900*/  FMUL.FTZ R75, R26, UR16 ;  /* 0x000000101a4b7c20 */ /* 0x000fe20008410000 */
[----:B------:R-:W-:Y:S01]  /*5910*/  FADD.FTZ R81, R81, R44 ;  /* 0x0000002c51517221 */ /* 0x000fe20000010000 */
[----:B------:R-:W-:Y:S01]  /*5920*/  FFMA.FTZ R44, R41, R44, R27 ;  /* 0x0000002c292c7223 */ /* 0x000fe2000001001b */
[----:B------:R-:W-:Y:S01]  /*5930*/  FADD.FTZ R29, R29, R31 ;  /* 0x0000001f1d1d7221 */ /* 0x000fe20000010000 */
[----:B----4-:R-:W-:Y:S02]  /*5940*/  FADD.FTZ R26, R124, -UR28 ;  /* 0x8000001c7c1a7e21 */ /* 0x010fe40008010000 */
[----:B------:R-:W2:Y:S01]  /*5950*/  LDL.LU R124, [R1+0x24c] ;  /* 0x00024c00017c7983 */ /* 0x000ea20000300800 */
[----:B------:R-:W-:Y:S01]  /*5960*/  FFMA.FTZ R30, R75, R31, R30 ;  /* 0x0000001f4b1e7223 */ /* 0x000fe2000001001e */
[----:B------:R-:W-:Y:S01]  /*5970*/  FMUL.FTZ R27, R79, R47 ;  /* 0x0000002f4f1b7220 */ /* 0x000fe20000410000 */
[----:B------:R-:W-:Y:S01]  /*5980*/  FMUL.FTZ R31, R26, UR16 ;  /* 0x000000101a1f7c20 */ /* 0x000fe20008410000 */
[----:B------:R-:W-:-:S02]  /*5990*/  FADD.FTZ R40, R83, -UR28 ;  /* 0x8000001c53287e21 */ /* 0x000fc40008010000 */
[----:B------:R-:W4:Y:S01]  /*59a0*/  LDL.LU R83, [R1+0x250] ;  /* 0x0002500001537983 */ /* 0x000f220000300800 */
[----:B------:R-:W-:Y:S01]  /*59b0*/  FADD.FTZ R29, R27, R29 ;  /* 0x0000001d1b1d7221 */ /* 0x000fe20000010000 */
[----:B------:R-:W-:Y:S01]  /*59c0*/  FFMA.FTZ R30, R31, R27, R30 ;  /* 0x0000001b1f1e7223 */ /* 0x000fe2000001001e */
[----:B------:R-:W-:Y:S01]  /*59d0*/  FMUL.FTZ R27, R40, UR16 ;  /* 0x00000010281b7c20 */ /* 0x000fe20008410000 */
[----:B------:R-:W-:Y:S01]  /*59e0*/  FMUL.FTZ R26, R78, R48 ;  /* 0x000000304e1a7220 */ /* 0x000fe20000410000 */
[----:B------:R-:W-:Y:S02]  /*59f0*/  FADD.FTZ R40, R125, -UR28 ;  /* 0x8000001c7d287e21 */ /* 0x000fe40008010000 */
[----:B------:R-:W4:Y:S01]  /*5a00*/  LDL.LU R125, [R1+0x244] ;  /* 0x00024400017d7983 */ /* 0x000f220000300800 */
[----:B------:R-:W-:Y:S01]  /*5a10*/  FFMA.FTZ R41, R27, R26, R30 ;  /* 0x0000001a1b297223 */ /* 0x000fe2000001001e */
[----:B---3--:R-:W-:Y:S02]  /*5a20*/  FADD.FTZ R30, R74, -UR28 ;  /* 0x8000001c4a1e7e21 */ /* 0x008fe40008010000 */
[----:B------:R-:W3:Y:S01]  /*5a30*/  LDL.LU R74, [R1+0x248] ;  /* 0x00024800014a7983 */ /* 0x000ee20000300800 */
[----:B------:R-:W-:Y:S01]  /*5a40*/  FFMA.FTZ R28, R28, R45, R43 ;  /* 0x0000002d1c1c7223 */ /* 0x000fe2000001002b */
[----:B------:R-:W-:Y:S01]  /*5a50*/  FADD.FTZ R42, R29, R26 ;  /* 0x0000001a1d2a7221 */ /* 0x000fe20000010000 */
[----:B------:R-:W-:Y:S01]  /*5a60*/  FMUL.FTZ R29, R79, R49 ;  /* 0x000000314f1d7220 */ /* 0x000fe20000410000 */
[----:B------:R-:W-:Y:S01]  /*5a70*/  FMUL.FTZ R26, R40, UR16 ;  /* 0x00000010281a7c20 */ /* 0x000fe20008410000 */
[----:B------:R-:W-:Y:S01]  /*5a80*/  FFMA.FTZ R44, R75, R46, R44 ;  /* 0x0000002e4b2c7223 */ /* 0x000fe2000001002c */
[----:B------:R-:W-:Y:S01]  /*5a90*/  FFMA.FTZ R31, R31, R47, R28 ;  /* 0x0000002f1f1f7223 */ /* 0x000fe2000001001c */
[----:B------:R-:W-:Y:S01]  /*5aa0*/  FADD.FTZ R42, R29, R42 ;  /* 0x0000002a1d2a7221 */ /* 0x000fe20000010000 */
[----:B------:R-:W-:Y:S01]  /*5ab0*/  FFMA.FTZ R28, R26, R29, R41 ;  /* 0x0000001d1a1c7223 */ /* 0x000fe20000010029 */
[----:B------:R-:W-:Y:S01]  /*5ac0*/  FMUL.FTZ R41, R78, R50 ;  /* 0x000000324e297220 */ /* 0x000fe20000410000 */
[----:B------:R-:W-:Y:S01]  /*5ad0*/  FMUL.FTZ R29, R30, UR16 ;  /* 0x000000101e1d7c20 */ /* 0x000fe20008410000 */
[----:B------:R-:W-:Y:S01]  /*5ae0*/  FFMA.FTZ R44, R27, R48, R44 ;  /* 0x000000301b2c7223 */ /* 0x000fe2000001002c */
[----:B------:R-:W-:Y:S01]  /*5af0*/  FADD.FTZ R27, R84, -UR28 ;  /* 0x8000001c541b7e21 */ /* 0x000fe20008010000 */
[----:B------:R-:W-:Y:S01]  /*5b00*/  FADD.FTZ R42, R42, R41 ;  /* 0x000000292a2a7221 */ /* 0x000fe20000010000 */
[----:B------:R-:W-:Y:S01]  /*5b10*/  FFMA.FTZ R43, R29, R41, R28 ;  /* 0x000000291d2b7223 */ /* 0x000fe2000001001c */
[----:B------:R-:W-:Y:S01]  /*5b20*/  FMUL.FTZ R41, R79, R51 ;  /* 0x000000334f297220 */ /* 0x000fe20000410000 */
[----:B------:R-:W-:Y:S01]  /*5b30*/  FMUL.FTZ R28, R27, UR16 ;  /* 0x000000101b1c7c20 */ /* 0x000fe20008410000 */
[----:B------:R-:W-:-:S02]  /*5b40*/  FFMA.FTZ R31, R26, R49, R31 ;  /* 0x000000311a1f7223 */ /* 0x000fc4000001001f */
[----:B------:R-:W-:Y:S01]  /*5b50*/  FADD.FTZ R42, R41, R42 ;  /* 0x0000002a292a7221 */ /* 0x000fe20000010000 */
[----:B------:R-:W-:Y:S01]  /*5b60*/  FFMA.FTZ R26, R28, R41, R43 ;  /* 0x000000291c1a7223 */ /* 0x000fe2000001002b */
[----:B------:R-:W-:Y:S01]  /*5b70*/  FMUL.FTZ R41, R78, R52 ;  /* 0x000000344e297220 */ /* 0x000fe20000410000 */
[----:B------:R-:W-:Y:S01]  /*5b80*/  FFMA.FTZ R44, R29, R50, R44 ;  /* 0x000000321d2c7223 */ /* 0x000fe2000001002c */
[----:B--2---:R-:W-:-:S04]  /*5b90*/  FADD.FTZ R27, R124, -UR28 ;  /* 0x8000001c7c1b7e21 */ /* 0x004fc80008010000 */
[----:B------:R-:W-:Y:S01]  /*5ba0*/  FMUL.FTZ R27, R27, UR16 ;  /* 0x000000101b1b7c20 */ /* 0x000fe20008410000 */
[----:B----4-:R-:W-:Y:S01]  /*5bb0*/  FADD.FTZ R29, R83, -UR28 ;  /* 0x8000001c531d7e21 */ /* 0x010fe20008010000 */
[----:B------:R-:W-:Y:S02]  /*5bc0*/  FADD.FTZ R42, R42, R41 ;  /* 0x000000292a2a7221 */ /* 0x000fe40000010000 */
[----:B------:R-:W-:Y:S01]  /*5bd0*/  FFMA.FTZ R43, R27, R41, R26 ;  /* 0x000000291b2b7223 */ /* 0x000fe2000001001a */
[----:B------:R-:W-:Y:S01]  /*5be0*/  FMUL.FTZ R41, R79, R53 ;  /* 0x000000354f297220 */ /* 0x000fe20000410000 */
[----:B------:R-:W-:Y:S01]  /*5bf0*/  FFMA.FTZ R31, R28, R51, R31 ;  /* 0x000000331c1f7223 */ /* 0x000fe2000001001f */
[----:B------:R-:W-:Y:S01]  /*5c00*/  FMUL.FTZ R26, R29, UR16 ;  /* 0x000000101d1a7c20 */ /* 0x000fe20008410000 */
[----:B------:R-:W-:Y:S01]  /*5c10*/  FADD.FTZ R28, R125, -UR28 ;  /* 0x8000001c7d1c7e21 */ /* 0x000fe20008010000 */
[----:B------:R-:W-:Y:S01]  /*5c20*/  FADD.FTZ R42, R41, R42 ;  /* 0x0000002a292a7221 */ /* 0x000fe20000010000 */
[----:B------:R-:W-:Y:S01]  /*5c30*/  FMUL.FTZ R29, R78, R54 ;  /* 0x000000364e1d7220 */ /* 0x000fe20000410000 */
[----:B------:R-:W-:Y:S01]  /*5c40*/  FFMA.FTZ R43, R26, R41, R43 ;  /* 0x000000291a2b7223 */ /* 0x000fe2000001002b */
[----:B------:R-:W-:-:S02]  /*5c50*/  FMUL.FTZ R30, R28, UR16 ;  /* 0x000000101c1e7c20 */ /* 0x000fc40008410000 */
[----:B------:R-:W-:Y:S01]  /*5c60*/  FADD.FTZ R41, R42, R29 ;  /* 0x0000001d2a297221 */ /* 0x000fe20000010000 */
[----:B------:R-:W-:Y:S01]  /*5c70*/  FMUL.FTZ R40, R79, R55 ;  /* 0x000000374f287220 */ /* 0x000fe20000410000 */
[----:B------:R-:W-:Y:S01]  /*5c80*/  FFMA.FTZ R42, R30, R29, R43 ;  /* 0x0000001d1e2a7223 */ /* 0x000fe2000001002b */
[----:B------:R-:W-:Y:S01]  /*5c90*/  FFMA.FTZ R26, R26, R53, R31 ;  /* 0x000000351a1a7223 */ /* 0x000fe2000001001f */
[----:B------:R-:W-:Y:S01]  /*5ca0*/  FFMA.FTZ R27, R27, R52, R44 ;  /* 0x000000341b1b7223 */ /* 0x000fe2000001002c */
[----:B------:R-:W-:Y:S01]  /*5cb0*/  FADD.FTZ R41, R40, R41 ;  /* 0x0000002928297221 */ /* 0x000fe20000010000 */
[----:B------:R-:W-:Y:S02]  /*5cc0*/  FADD.FTZ R117, R117, -UR28 ;  /* 0x8000001c75757e21 */ /* 0x000fe40008010000 */
[----:B------:R-:W-:Y:S01]  /*5cd0*/  FFMA.FTZ R27, R30, R54, R27 ;  /* 0x000000361e1b7223 */ /* 0x000fe2000001001b */
[----:B------:R-:W-:Y:S01]  /*5ce0*/  FMUL.FTZ R30, R79, R57 ;  /* 0x000000394f1e7220 */ /* 0x000fe20000410000 */
[----:B------:R-:W-:Y:S01]  /*5cf0*/  FMUL.FTZ R117, R117, UR16 ;  /* 0x0000001075757c20 */ /* 0x000fe20008410000 */
[----:B------:R-:W-:Y:S01]  /*5d00*/  FADD.FTZ R118, R118, -UR28 ;  /* 0x8000001c76767e21 */ /* 0x000fe20008010000 */
[----:B------:R-:W-:Y:S01]  /*5d10*/  FADD.FTZ R119, R119, -UR28 ;  /* 0x8000001c77777e21 */ /* 0x000fe20008010000 */
[----:B------:R-:W-:-:S03]  /*5d20*/  FADD.FTZ R111, R111, -UR28 ;  /* 0x8000001c6f6f7e21 */ /* 0x000fc60008010000 */
[----:B------:R-:W-:Y:S01]  /*5d30*/  FMUL.FTZ R119, R119, UR16 ;  /* 0x0000001077777c20 */ /* 0x000fe20008410000 */
[----:B------:R-:W-:Y:S01]  /*5d40*/  FMUL.FTZ R111, R111, UR16 ;  /* 0x000000106f6f7c20 */ /* 0x000fe20008410000 */
[----:B------:R-:W-:Y:S01]  /*5d50*/  FADD.FTZ R112, R112, -UR28 ;  /* 0x8000001c70707e21 */ /* 0x000fe20008010000 */
[----:B------:R-:W-:Y:S01]  /*5d60*/  FADD.FTZ R109, R109, -UR28 ;  /* 0x8000001c6d6d7e21 */ /* 0x000fe20008010000 */
[----:B------:R-:W-:-:S03]  /*5d70*/  FADD.FTZ R110, R110, -UR28 ;  /* 0x8000001c6e6e7e21 */ /* 0x000fc60008010000 */
[----:B------:R-:W-:Y:S01]  /*5d80*/  FMUL.FTZ R109, R109, UR16 ;  /* 0x000000106d6d7c20 */ /* 0x000fe20008410000 */
[----:B------:R-:W-:Y:S01]  /*5d90*/  FADD.FTZ R81, R81, R46 ;  /* 0x0000002e51517221 */ /* 0x000fe20000010000 */
[----:B------:R-:W-:-:S03]  /*5da0*/  FADD.FTZ R107, R107, -UR28 ;  /* 0x8000001c6b6b7e21 */ /* 0x000fc60008010000 */
[----:B------:R-:W-:Y:S01]  /*5db0*/  FADD.FTZ R81, R81, R48 ;  /* 0x0000003051517221 */ /* 0x000fe20000010000 */
[----:B------:R-:W-:Y:S01]  /*5dc0*/  FMUL.FTZ R107, R107, UR16 ;  /* 0x000000106b6b7c20 */ /* 0x000fe20008410000 */
[----:B------:R-:W-:Y:S01]  /*5dd0*/  FADD.FTZ R108, R108, -UR28 ;  /* 0x8000001c6c6c7e21 */ /* 0x000fe20008010000 */
[----:B------:R-:W-:Y:S01]  /*5de0*/  FADD.FTZ R82, R82, R45 ;  /* 0x0000002d52527221 */ /* 0x000fe20000010000 */
[----:B------:R-:W-:Y:S01]  /*5df0*/  FADD.FTZ R81, R81, R50 ;  /* 0x0000003251517221 */ /* 0x000fe20000010000 */
[----:B------:R-:W-:Y:S02]  /*5e00*/  FADD.FTZ R105, R105, -UR28 ;  /* 0x8000001c69697e21 */ /* 0x000fe40008010000 */
[----:B------:R-:W-:Y:S01]  /*5e10*/  FADD.FTZ R82, R82, R47 ;  /* 0x0000002f52527221 */ /* 0x000fe20000010000 */
[----:B------:R-:W-:Y:S01]  /*5e20*/  FADD.FTZ R81, R81, R52 ;  /* 0x0000003451517221 */ /* 0x000fe20000010000 */
[----:B------:R-:W-:Y:S01]  /*5e30*/  FMUL.FTZ R105, R105, UR16 ;  /* 0x0000001069697c20 */ /* 0x000fe20008410000 */
[----:B------:R-:W-:Y:S01]  /*5e40*/  FADD.FTZ R106, R106, -UR28 ;  /* 0x8000001c6a6a7e21 */ /* 0x000fe20008010000 */
[----:B------:R-:W-:Y:S01]  /*5e50*/  FADD.FTZ R82, R82, R49 ;  /* 0x0000003152527221 */ /* 0x000fe20000010000 */
[----:B------:R-:W-:Y:S01]  /*5e60*/  FADD.FTZ R81, R81, R54 ;  /* 0x0000003651517221 */ /* 0x000fe20000010000 */
[----:B------:R-:W-:-:S02]  /*5e70*/  FADD.FTZ R103, R103, -UR28 ;  /* 0x8000001c67677e21 */ /* 0x000fc40008010000 */
[----:B------:R-:W-:Y:S01]  /*5e80*/  FADD.FTZ R82, R82, R51 ;  /* 0x0000003352527221 */ /* 0x000fe20000010000 */
[----:B------:R-:W-:Y:S01]  /*5e90*/  FADD.FTZ R81, R81, R56 ;  /* 0x0000003851517221 */ /* 0x000fe20000010000 */
[----:B------:R-:W-:Y:S01]  /*5ea0*/  FMUL.FTZ R103, R103, UR16 ;  /* 0x0000001067677c20 */ /* 0x000fe20008410000 */
[----:B------:R-:W-:Y:S01]  /*5eb0*/  FADD.FTZ R104, R104, -UR28 ;  /* 0x8000001c68687e21 */ /* 0x000fe20008010000 */
[----:B------:R-:W-:Y:S01]  /*5ec0*/  FADD.FTZ R82, R82, R53 ;  /* 0x0000003552527221 */ /* 0x000fe20000010000 */
[----:B------:R-:W-:Y:S01]  /*5ed0*/  FADD.FTZ R81, R81, R58 ;  /* 0x0000003a51517221 */ /* 0x000fe20000010000 */
[----:B------:R-:W-:Y:S01]  /*5ee0*/  FADD.FTZ R94, R94, -UR28 ;  /* 0x8000001c5e5e7e21 */ /* 0x000fe20008010000 */
[----:B------:R-:W-:Y:S01]  /*5ef0*/  FMUL.FTZ R104, R104, UR16 ;  /* 0x0000001068687c20 */ /* 0x000fe20008410000 */
[----:B------:R-:W-:Y:S01]  /*5f00*/  FADD.FTZ R82, R82, R55 ;  /* 0x0000003752527221 */ /* 0x000fe20000010000 */
[----:B------:R-:W-:Y:S01]  /*5f10*/  FADD.FTZ R81, R81, R60 ;  /* 0x0000003c51517221 */ /* 0x000fe20000010000 */
[----:B------:R-:W-:-:S02]  /*5f20*/  FMUL.FTZ R94, R94, UR16 ;  /* 0x000000105e5e7c20 */ /* 0x000fc40008410000 */
[----:B------:R-:W-:Y:S01]  /*5f30*/  FADD.FTZ R82, R82, R57 ;  /* 0x0000003952527221 */ /* 0x000fe20000010000 */
[----:B------:R-:W-:Y:S01]  /*5f40*/  FADD.FTZ R81, R81, R62 ;  /* 0x0000003e51517221 */ /* 0x000fe20000010000 */
[----:B------:R-:W-:Y:S02]  /*5f50*/  FADD.FTZ R99, R99, -UR28 ;  /* 0x8000001c63637e21 */ /* 0x000fe40008010000 */
        /* <DEDUP_REMOVED lines=8> */
[----:B------:R-:W-:-:S03]  /*5fe0*/  FADD.FTZ R33, R33, -UR28 ;  /* 0x8000001c21217e21 */ /* 0x000fc60008010000 */
[----:B------:R-:W-:Y:S01]  /*5ff0*/  FADD.FTZ R82, R82, R65 ;  /* 0x0000004152527221 */ /* 0x000fe20000010000 */
[----:B------:R-:W-:-:S03]  /*6000*/  FADD.FTZ R87, R87, -UR28 ;  /* 0x8000001c57577e21 */ /* 0x000fc60008010000 */
[----:B------:R-:W-:Y:S01]  /*6010*/  FADD.FTZ R82, R82, R71 ;  /* 0x0000004752527221 */ /* 0x000fe20000010000 */
[----:B------:R-:W-:Y:S01]  /*6020*/  FADD.FTZ R88, R88, -UR28 ;  /* 0x8000001c58587e21 */ /* 0x000fe20008010000 */
[----:B------:R-:W-:-:S03]  /*6030*/  FADD.FTZ R89, R89, -UR28 ;  /* 0x8000001c59597e21 */ /* 0x000fc60008010000 */
[----:B------:R-:W-:Y:S01]  /*6040*/  FMUL.FTZ R88, R88, UR16 ;  /* 0x0000001058587c20 */ /* 0x000fe20008410000 */
[----:B------:R-:W-:Y:S01]  /*6050*/  FMUL.FTZ R89, R89, UR16 ;  /* 0x0000001059597c20 */ /* 0x000fe20008410000 */
[----:B------:R-:W-:Y:S01]  /*6060*/  FADD.FTZ R95, R95, -UR28 ;  /* 0x8000001c5f5f7e21 */ /* 0x000fe20008010000 */
[----:B------:R-:W-:-:S03]  /*6070*/  FADD.FTZ R96, R96, -UR28 ;  /* 0x8000001c60607e21 */ /* 0x000fc60008010000 */
[----:B------:R-:W-:Y:S01]  /*6080*/  FMUL.FTZ R95, R95, UR16 ;  /* 0x000000105f5f7c20 */ /* 0x000fe20008410000 */
[----:B------:R-:W-:Y:S01]  /*6090*/  FMUL.FTZ R96, R96, UR16 ;  /* 0x0000001060607c20 */ /* 0x000fe20008410000 */
[----:B------:R-:W-:-:S04]  /*60a0*/  FADD.FTZ R100, R100, -UR28 ;  /* 0x8000001c64647e21 */ /* 0x000fc80008010000 */
[----:B------:R-:W-:Y:S01]  /*60b0*/  FMUL.FTZ R100, R100, UR16 ;  /* 0x0000001064647c20 */ /* 0x000fe20008410000 */
[----:B------:R-:W-:Y:S01]  /*60c0*/  FADD.FTZ R116, R116, -UR28 ;  /* 0x8000001c74747e21 */ /* 0x000fe20008010000 */
[----:B------:R-:W-:-:S03]  /*60d0*/  FADD.FTZ R115, R115, -UR28 ;  /* 0x8000001c73737e21 */ /* 0x000fc60008010000 */
[----:B------:R-:W-:Y:S01]  /*60e0*/  FMUL.FTZ R116, R116, UR16 ;  /* 0x0000001074747c20 */ /* 0x000fe20008410000 */
[----:B------:R-:W-:Y:S01]  /*60f0*/  FMUL.FTZ R115, R115, UR16 ;  /* 0x0000001073737c20 */ /* 0x000fe20008410000 */
[----:B------:R-:W-:Y:S01]  /*6100*/  FADD.FTZ R2, R2, -UR28 ;  /* 0x8000001c02027e21 */ /* 0x000fe20008010000 */
[----:B------:R-:W-:Y:S01]  /*6110*/  FADD.FTZ R3, R3, -UR28 ;  /* 0x8000001c03037e21 */ /* 0x000fe20008010000 */
[----:B---3--:R-:W-:-:S04]  /*6120*/  FADD.FTZ R28, R74, -UR28 ;  /* 0x8000001c4a1c7e21 */ /* 0x008fc80008010000 */
[----:B------:R-:W-:Y:S01]  /*6130*/  FMUL.FTZ R29, R28, UR16 ;  /* 0x000000101c1d7c20 */ /* 0x000fe20008410000 */
[----:B------:R-:W-:-:S03]  /*6140*/  FADD.FTZ R28, R120, -UR28 ;  /* 0x8000001c781c7e21 */ /* 0x000fc60008010000 */
[----:B------:R-:W-:Y:S01]  /*6150*/  FFMA.FTZ R42, R29, R40, R42 ;  /* 0x000000281d2a7223 */ /* 0x000fe2000001002a */
[----:B------:R-:W-:Y:S01]  /*6160*/  FMUL.FTZ R40, R78, R56 ;  /* 0x000000384e287220 */ /* 0x000fe20000410000 */
[----:B------:R-:W-:Y:S01]  /*6170*/  FMUL.FTZ R31, R28, UR16 ;  /* 0x000000101c1f7c20 */ /* 0x000fe20008410000 */
[----:B------:R-:W-:Y:S02]  /*6180*/  FADD.FTZ R28, R122, -UR28 ;  /* 0x8000001c7a1c7e21 */ /* 0x000fe40008010000 */
[----:B------:R-:W-:Y:S01]  /*6190*/  FADD.FTZ R43, R41, R40 ;  /* 0x00000028292b7221 */ /* 0x000fe20000010000 */
[----:B------:R-:W-:Y:S01]  /*61a0*/  FFMA.FTZ R42, R31, R40, R42 ;  /* 0x000000281f2a7223 */ /* 0x000fe2000001002a */
[----:B------:R-:W-:Y:S02]  /*61b0*/  FMUL.FTZ R41, R28, UR16 ;  /* 0x000000101c297c20 */ /* 0x000fe40008410000 */
[----:B------:R-:W-:Y:S02]  /*61c0*/  FADD.FTZ R43, R30, R43 ;  /* 0x0000002b1e2b7221 */ /* 0x000fe40000010000 */
[----:B------:R-:W-:Y:S01]  /*61d0*/  FFMA.FTZ R42, R41, R30, R42 ;  /* 0x0000001e292a7223 */ /* 0x000fe2000001002a */
[----:B------:R-:W-:Y:S01]  /*61e0*/  FMUL.FTZ R30, R78, R58 ;  /* 0x0000003a4e1e7220 */ /* 0x000fe20000410000 */
[----:B------:R-:W-:Y:S01]  /*61f0*/  FADD.FTZ R28, R121, -UR28 ;  /* 0x8000001c791c7e21 */ /* 0x000fe20008010000 */
[----:B------:R-:W-:-:S02]  /*6200*/  FFMA.FTZ R26, R29, R55, R26 ;  /* 0x000000371d1a7223 */ /* 0x000fc4000001001a */
[----:B------:R-:W-:Y:S01]  /*6210*/  FADD.FTZ R43, R43, R30 ;  /* 0x0000001e2b2b7221 */ /* 0x000fe20000010000 */
[----:B------:R-:W-:Y:S01]  /*6220*/  FFMA.FTZ R42, R117, R30, R42 ;  /* 0x0000001e752a7223 */ /* 0x000fe2000001002a */
[----:B------:R-:W-:Y:S01]  /*6230*/  FMUL.FTZ R30, R79, R59 ;  /* 0x0000003b4f1e7220 */ /* 0x000fe20000410000 */
[----:B------:R-:W-:Y:S01]  /*6240*/  FMUL.FTZ R29, R28, UR16 ;  /* 0x000000101c1d7c20 */ /* 0x000fe20008410000 */
[----:B------:R-:W-:Y:S01]  /*6250*/  FFMA.FTZ R27, R31, R56, R27 ;  /* 0x000000381f1b7223 */ /* 0x000fe2000001001b */
[----:B------:R-:W-:Y:S01]  /*6260*/  FMUL.FTZ R28, R78, R60 ;  /* 0x0000003c4e1c7220 */ /* 0x000fe20000410000 */
[----:B------:R-:W-:Y:S01]  /*6270*/  FADD.FTZ R43, R30, R43 ;  /* 0x0000002b1e2b7221 */ /* 0x000fe20000010000 */
[----:B------:R-:W-:Y:S01]  /*6280*/  FFMA.FTZ R42, R29, R30, R42 ;  /* 0x0000001e1d2a7223 */ /* 0x000fe2000001002a */
[----:B------:R-:W-:Y:S02]  /*6290*/  FMUL.FTZ R31, R118, UR16 ;  /* 0x00000010761f7c20 */ /* 0x000fe40008410000 */
[----:B------:R-:W-:-:S02]  /*62a0*/  FADD.FTZ R43, R43, R28 ;  /* 0x0000001c2b2b7221 */ /* 0x000fc40000010000 */
[----:B------:R-:W-:Y:S01]  /*62b0*/  FFMA.FTZ R42, R31, R28, R42 ;  /* 0x0000001c1f2a7223 */ /* 0x000fe2000001002a */
[----:B------:R-:W-:Y:S01]  /*62c0*/  FMUL.FTZ R28, R79, R61 ;  /* 0x0000003d4f1c7220 */ /* 0x000fe20000410000 */
[----:B------:R-:W-:-:S03]  /*62d0*/  FFMA.FTZ R26, R41, R57, R26 ;  /* 0x00000039291a7223 */ /* 0x000fc6000001001a */
[----:B------:R-:W-:Y:S01]  /*62e0*/  FADD.FTZ R43, R28, R43 ;  /* 0x0000002b1c2b7221 */ /* 0x000fe20000010000 */
[----:B------:R-:W-:Y:S01]  /*62f0*/  FFMA.FTZ R42, R119, R28, R42 ;  /* 0x0000001c772a7223 */ /* 0x000fe2000001002a */
[----:B------:R-:W-:Y:S01]  /*6300*/  FMUL.FTZ R28, R78, R62 ;  /* 0x0000003e4e1c7220 */ /* 0x000fe20000410000 */
[----:B------:R-:W-:Y:S01]  /*6310*/  FFMA.FTZ R26, R29, R59, R26 ;  /* 0x0000003b1d1a7223 */ /* 0x000fe2000001001a */
[----:B------:R-:W-:Y:S02]  /*6320*/  FMUL.FTZ R29, R112, UR16 ;  /* 0x00000010701d7c20 */ /* 0x000fe40008410000 */
[----:B------:R-:W-:Y:S01]  /*6330*/  FADD.FTZ R43, R43, R28 ;  /* 0x0000001c2b2b7221 */ /* 0x000fe20000010000 */
        /* <DEDUP_REMOVED lines=19> */
[----:B------:R-:W-:-:S04]  /*6470*/  FMUL.FTZ R28, R79, R71 ;  /* 0x000000474f1c7220 */ /* 0x000fc80000410000 */
        /* <DEDUP_REMOVED lines=8> */
[----:B------:R-:W-:-:S03]  /*6500*/  FMUL.FTZ R30, R78, R39 ;  /* 0x000000274e1e7220 */ /* 0x000fc60000410000 */
[----:B------:R-:W-:Y:S01]  /*6510*/  FADD.FTZ R43, R28, R43 ;  /* 0x0000002b1c2b7221 */ /* 0x000fe20000010000 */
[----:B------:R-:W-:Y:S01]  /*6520*/  FFMA.FTZ R42, R31, R28, R42 ;  /* 0x0000001c1f2a7223 */ /* 0x000fe2000001002a */
[----:B------:R-:W-:Y:S01]  /*6530*/  FFMA.FTZ R26, R29, R71, R26 ;  /* 0x000000471d1a7223 */ /* 0x000fe2000001001a */
[----:B------:R-:W-:Y:S01]  /*6540*/  FMUL.FTZ R29, R79, R38 ;  /* 0x000000264f1d7220 */ /* 0x000fe20000410000 */
[----:B------:R-:W-:Y:S01]  /*6550*/  FADD.FTZ R40, R43, R30 ;  /* 0x0000001e2b287221 */ /* 0x000fe20000010000 */
[----:B------:R-:W-:Y:S01]  /*6560*/  FFMA.FTZ R41, R103, R30, R42 ;  /* 0x0000001e67297223 */ /* 0x000fe2000001002a */
[----:B------:R-:W-:Y:S02]  /*6570*/  FFMA.FTZ R27, R111, R62, R27 ;  /* 0x0000003e6f1b7223 */ /* 0x000fe4000001001b */
[----:B------:R-:W-:Y:S01]  /*6580*/  FADD.FTZ R40, R29, R40 ;  /* 0x000000281d287221 */ /* 0x000fe20000010000 */
[----:B------:R-:W-:Y:S01]  /*6590*/  FFMA.FTZ R41, R104, R29, R41 ;  /* 0x0000001d68297223 */ /* 0x000fe20000010029 */
[----:B------:R-:W-:Y:S01]  /*65a0*/  FMUL.FTZ R29, R78, R37 ;  /* 0x000000254e1d7220 */ /* 0x000fe20000410000 */
[----:B------:R-:W-:Y:S01]  /*65b0*/  FFMA.FTZ R27, R109, R64, R27 ;  /* 0x000000406d1b7223 */ /* 0x000fe2000001001b */
[----:B------:R-:W-:Y:S01]  /*65c0*/  FFMA.FTZ R31, R31, R73, R26 ;  /* 0x000000491f1f7223 */ /* 0x000fe2000001001a */
[----:B------:R-:W-:Y:S01]  /*65d0*/  FMUL.FTZ R26, R99, UR16 ;  /* 0x00000010631a7c20 */ /* 0x000fe20008410000 */
[----:B------:R-:W-:Y:S01]  /*65e0*/  FADD.FTZ R40, R40, R29 ;  /* 0x0000001d28287221 */ /* 0x000fe20000010000 */
[----:B------:R-:W-:Y:S01]  /*65f0*/  FFMA.FTZ R41, R94, R29, R41 ;  /* 0x0000001d5e297223 */ /* 0x000fe20000010029 */
[----:B------:R-:W-:Y:S01]  /*6600*/  FMUL.FTZ R29, R79, R36 ;  /* 0x000000244f1d7220 */ /* 0x000fe20000410000 */
[----:B------:R-:W-:Y:S01]  /*6610*/  FFMA.FTZ R27, R107, R70, R27 ;  /* 0x000000466b1b7223 */ /* 0x000fe2000001001b */
[----:B------:R-:W-:-:S02]  /*6620*/  FADD.FTZ R28, R81, R72 ;  /* 0x00000048511c7221 */ /* 0x000fc40000010000 */
[----:B------:R-:W-:Y:S01]  /*6630*/  FADD.FTZ R40, R29, R40 ;  /* 0x000000281d287221 */ /* 0x000fe20000010000 */
        /* <DEDUP_REMOVED lines=9> */
[----:B------:R-:W-:Y:S01]  /*66d0*/  FMUL.FTZ R30, R93, UR16 ;  /* 0x000000105d1e7c20 */ /* 0x000fe20008410000 */
        /* <DEDUP_REMOVED lines=25> */
[----:B------:R-:W-:-:S03]  /*6870*/  FADD.FTZ R27, R27, R34 ;  /* 0x000000221b1b7221 */ /* 0x000fc60000010000 */
[----:B------:R-:W-:Y:S01]  /*6880*/  FADD.FTZ R37, R30, R37 ;  /* 0x000000251e257221 */ /* 0x000fe20000010000 */
[----:B------:R-:W-:Y:S01]  /*6890*/  FFMA.FTZ R32, R89, R30, R32 ;  /* 0x0000001e59207223 */ /* 0x000fe20000010020 */
[----:B------:R-:W-:Y:S01]  /*68a0*/  FMUL.FTZ R30, R78, R97 ;  /* 0x000000614e1e7220 */ /* 0x000fe20000410000 */
[----:B------:R-:W-:Y:S01]  /*68b0*/  FADD.FTZ R26, R27, R0 ;  /* 0x000000001b1a7221 */ /* 0x000fe20000010000 */
[----:B------:R-:W-:Y:S01]  /*68c0*/  FFMA.FTZ R0, R28, R0, R31 ;  /* 0x000000001c007223 */ /* 0x000fe2000001001f */
[----:B------:R-:W-:Y:S01]  /*68d0*/  FADD.FTZ R28, R29, R90 ;  /* 0x0000005a1d1c7221 */ /* 0x000fe20000010000 */
[----:B------:R-:W-:Y:S01]  /*68e0*/  FADD.FTZ R34, R37, R30 ;  /* 0x0000001e25227221 */ /* 0x000fe20000010000 */
[----:B------:R-:W-:Y:S01]  /*68f0*/  FFMA.FTZ R31, R95, R30, R32 ;  /* 0x0000001e5f1f7223 */ /* 0x000fe20000010020 */
[----:B------:R-:W-:Y:S01]  /*6900*/  FMUL.FTZ R29, R79, R98 ;  /* 0x000000624f1d7220 */ /* 0x000fe20000410000 */
[----:B------:R-:W-:Y:S01]  /*6910*/  FFMA.FTZ R89, R89, R91, R0 ;  /* 0x0000005b59597223 */ /* 0x000fe20000010000 */
[----:B------:R-:W-:-:S02]  /*6920*/  FADD.FTZ R0, R123, -UR28 ;  /* 0x8000001c7b007e21 */ /* 0x000fc40008010000 */
[----:B------:R-:W-:Y:S01]  /*6930*/  FADD.FTZ R34, R29, R34 ;  /* 0x000000221d227221 */ /* 0x000fe20000010000 */
[----:B------:R-:W-:Y:S01]  /*6940*/  FFMA.FTZ R31, R96, R29, R31 ;  /* 0x0000001d601f7223 */ /* 0x000fe2000001001f */
[----:B------:R-:W-:Y:S01]  /*6950*/  FMUL.FTZ R29, R78, R101 ;  /* 0x000000654e1d7220 */ /* 0x000fe20000410000 */
[----:B------:R-:W-:-:S03]  /*6960*/  FMUL.FTZ R0, R0, UR16 ;  /* 0x0000001000007c20 */ /* 0x000fc60008410000 */
[----:B------:R-:W-:Y:S01]  /*6970*/  FADD.FTZ R34, R34, R29 ;  /* 0x0000001d22227221 */ /* 0x000fe20000010000 */
[----:B------:R-:W-:Y:S01]  /*6980*/  FFMA.FTZ R31, R100, R29, R31 ;  /* 0x0000001d641f7223 */ /* 0x000fe2000001001f */
[----:B------:R-:W-:Y:S01]  /*6990*/  FMUL.FTZ R29, R79, R102 ;  /* 0x000000664f1d7220 */ /* 0x000fe20000410000 */
[----:B------:R-:W-:Y:S01]  /*69a0*/  FADD.FTZ R28, R28, R97 ;  /* 0x000000611c1c7221 */ /* 0x000fe20000010000 */
[----:B------:R-:W-:Y:S01]  /*69b0*/  FADD.FTZ R27, R26, R91 ;  /* 0x0000005b1a1b7221 */ /* 0x000fe20000010000 */
[----:B------:R-:W-:Y:S01]  /*69c0*/  FMUL.FTZ R33, R78, R114 ;  /* 0x000000724e217220 */ /* 0x000fe20000410000 */
[----:B------:R-:W-:Y:S01]  /*69d0*/  FADD.FTZ R34, R29, R34 ;  /* 0x000000221d227221 */ /* 0x000fe20000010000 */
[----:B------:R-:W-:Y:S01]  /*69e0*/  FFMA.FTZ R31, R0, R29, R31 ;  /* 0x0000001d001f7223 */ /* 0x000fe2000001001f */
[----:B------:R-:W-:Y:S01]  /*69f0*/  FFMA.FTZ R88, R88, R90, R35 ;  /* 0x0000005a58587223 */ /* 0x000fe20000010023 */
[----:B------:R-:W-:Y:S01]  /*6a00*/  FADD.FTZ R29, R28, R101 ;  /* 0x000000651c1d7221 */ /* 0x000fe20000010000 */
[----:B------:R-:W-:Y:S01]  /*6a10*/  FADD.FTZ R27, R27, R98 ;  /* 0x000000621b1b7221 */ /* 0x000fe20000010000 */
[----:B------:R-:W-:Y:S01]  /*6a20*/  FADD.FTZ R35, R34, R33 ;  /* 0x0000002122237221 */ /* 0x000fe20000010000 */
[----:B------:R-:W-:Y:S01]  /*6a30*/  FFMA.FTZ R30, R116, R33, R31 ;  /* 0x00000021741e7223 */ /* 0x000fe2000001001f */
[----:B------:R-:W-:Y:S01]  /*6a40*/  FMUL.FTZ R28, R79, R113 ;  /* 0x000000714f1c7220 */ /* 0x000fe20000410000 */
[----:B------:R-:W-:Y:S01]  /*6a50*/  FADD.FTZ R26, R27, R102 ;  /* 0x000000661b1a7221 */ /* 0x000fe20000010000 */
[----:B------:R-:W-:-:S02]  /*6a60*/  FMUL.FTZ R27, R2, UR16 ;  /* 0x00000010021b7c20 */ /* 0x000fc40008410000 */
[----:B------:R-:W-:Y:S01]  /*6a70*/  FADD.FTZ R35, R28, R35 ;  /* 0x000000231c237221 */ /* 0x000fe20000010000 */
[----:B------:R-:W-:Y:S01]  /*6a80*/  FFMA.FTZ R30, R115, R28, R30 ;  /* 0x0000001c731e7223 */ /* 0x000fe2000001001e */
[----:B------:R-:W-:Y:S01]  /*6a90*/  FMUL.FTZ R28, R78, R4 ;  /* 0x000000044e1c7220 */ /* 0x000fe20000410000 */
[----:B------:R-:W-:Y:S01]  /*6aa0*/  FMUL.FTZ R2, R79, R5 ;  /* 0x000000054f027220 */ /* 0x000fe20000410000 */
[----:B------:R-:W-:Y:S01]  /*6ab0*/  FMUL.FTZ R3, R3, UR16 ;  /* 0x0000001003037c20 */ /* 0x000fe20008410000 */
[----:B------:R-:W-:Y:S01]  /*6ac0*/  FADD.FTZ R6, R6, -UR28 ;  /* 0x8000001c06067e21 */ /* 0x000fe20008010000 */
[----:B------:R-:W-:Y:S01]  /*6ad0*/  FADD.FTZ R35, R35, R28 ;  /* 0x0000001c23237221 */ /* 0x000fe20000010000 */
[----:B------:R-:W-:Y:S01]  /*6ae0*/  FFMA.FTZ R30, R27, R28, R30 ;  /* 0x0000001c1b1e7223 */ /* 0x000fe2000001001e */
[----:B------:R-:W-:Y:S01]  /*6af0*/  FFMA.FTZ R89, R96, R98, R89 ;  /* 0x0000006260597223 */ /* 0x000fe20000010059 */
[----:B------:R-:W-:Y:S01]  /*6b00*/  FMUL.FTZ R31, R6, UR16 ;  /* 0x00000010061f7c20 */ /* 0x000fe20008410000 */
[----:B------:R-:W-:Y:S01]  /*6b10*/  FADD.FTZ R35, R2, R35 ;  /* 0x0000002302237221 */ /* 0x000fe20000010000 */
[----:B------:R-:W-:Y:S01]  /*6b20*/  FFMA.FTZ R30, R3, R2, R30 ;  /* 0x00000002031e7223 */ /* 0x000fe2000001001e */
[----:B------:R-:W-:Y:S01]  /*6b30*/  FMUL.FTZ R2, R78, R8 ;  /* 0x000000084e027220 */ /* 0x000fe20000410000 */
[----:B------:R-:W-:Y:S01]  /*6b40*/  FFMA.FTZ R0, R0, R102, R89 ;  /* 0x0000006600007223 */ /* 0x000fe20000010059 */
[----:B------:R-:W-:-:S02]  /*6b50*/  FADD.FTZ R7, R7, -UR28 ;  /* 0x8000001c07077e21 */ /* 0x000fc40008010000 */
[----:B------:R-:W-:Y:S01]  /*6b60*/  FADD.FTZ R35, R35, R2 ;  /* 0x0000000223237221 */ /* 0x000fe20000010000 */
[----:B------:R-:W-:Y:S01]  /*6b70*/  FFMA.FTZ R30, R31, R2, R30 ;  /* 0x000000021f1e7223 */ /* 0x000fe2000001001e */
[----:B------:R-:W-:Y:S01]  /*6b80*/  FFMA.FTZ R0, R115, R113, R0 ;  /* 0x0000007173007223 */ /* 0x000fe20000010000 */
        /* <DEDUP_REMOVED lines=9> */
[----:B------:R-:W-:Y:S01]  /*6c20*/  FADD.FTZ R11, R11, -UR28 ;  /* 0x8000001c0b0b7e21 */ /* 0x000fe20008010000 */
[----:B------:R-:W-:Y:S01]  /*6c30*/  FFMA.FTZ R101, R100, R101, R88 ;  /* 0x0000006564657223 */ /* 0x000fe20000010058 */
[----:B------:R-:W-:Y:S01]  /*6c40*/  FADD.FTZ R35, R35, R2 ;  /* 0x0000000223237221 */ /* 0x000fe20000010000 */
[----:B------:R-:W-:Y:S01]  /*6c50*/  FFMA.FTZ R30, R3, R2, R30 ;  /* 0x00000002031e7223 */ /* 0x000fe2000001001e */
[----:B------:R-:W-:Y:S01]  /*6c60*/  FADD.FTZ R26, R26, R113 ;  /* 0x000000711a1a7221 */ /* 0x000fe20000010000 */
[----:B------:R-:W-:Y:S01]  /*6c70*/  FMUL.FTZ R2, R79, R13 ;  /* 0x0000000d4f027220 */ /* 0x000fe20000410000 */
[----:B------:R-:W-:Y:S01]  /*6c80*/  FMUL.FTZ R11, R11, UR16 ;  /* 0x000000100b0b7c20 */ /* 0x000fe20008410000 */
[----:B------:R-:W-:Y:S01]  /*6c90*/  FADD.FTZ R14, R14, -UR28 ;  /* 0x8000001c0e0e7e21 */ /* 0x000fe20008010000 */
[----:B------:R-:W-:Y:S01]  /*6ca0*/  FFMA.FTZ R101, R116, R114, R101 ;  /* 0x0000007274657223 */ /* 0x000fe20000010065 */
[----:B------:R-:W-:Y:S01]  /*6cb0*/  FADD.FTZ R26, R26, R5 ;  /* 0x000000051a1a7221 */ /* 0x000fe20000010000 */
        /* <DEDUP_REMOVED lines=8> */
[----:B------:R-:W-:Y:S01]  /*6d40*/  FFMA.FTZ R101, R31, R8, R101 ;  /* 0x000000081f657223 */ /* 0x000fe20000010065 */
[----:B------:R-:W-:Y:S01]  /*6d50*/  FMUL.FTZ R2, R79, R17 ;  /* 0x000000114f027220 */ /* 0x000fe20000410000 */
[----:B------:R-:W-:Y:S01]  /*6d60*/  FMUL.FTZ R15, R15, UR16 ;  /* 0x000000100f0f7c20 */ /* 0x000fe20008410000 */
[----:B------:R-:W-:Y:S01]  /*6d70*/  FADD.FTZ R29, R29, R114 ;  /* 0x000000721d1d7221 */ /* 0x000fe20000010000 */
        /* <DEDUP_REMOVED lines=8> */
[----:B------:R-:W-:Y:S01]  /*6e00*/  FADD.FTZ R29, R29, R8 ;  /* 0x000000081d1d7221 */ /* 0x000fe20000010000 */
[----:B------:R-:W-:Y:S01]  /*6e10*/  FADD.FTZ R26, R26, R9 ;  /* 0x000000091a1a7221 */ /* 0x000fe20000010000 */
[----:B------:R-:W-:Y:S01]  /*6e20*/  FFMA.FTZ R0, R7, R9, R0 ;  /* 0x0000000907007223 */ /* 0x000fe20000010000 */
[----:B------:R-:W-:Y:S01]  /*6e30*/  FADD.FTZ R35, R35, R2 ;  /* 0x0000000223237221 */ /* 0x000fe20000010000 */
[----:B------:R-:W-:Y:S01]  /*6e40*/  FFMA.FTZ R30, R3, R2, R30 ;  /* 0x00000002031e7223 */ /* 0x000fe2000001001e */
[----:B------:R-:W-:Y:S01]  /*6e50*/  FMUL.FTZ R2, R79, R21 ;  /* 0x000000154f027220 */ /* 0x000fe20000410000 */
[----:B------:R-:W-:Y:S01]  /*6e60*/  FMUL.FTZ R19, R19, UR16 ;  /* 0x0000001013137c20 */ /* 0x000fe20008410000 */
[----:B------:R-:W-:Y:S01]  /*6e70*/  FADD.FTZ R22, R22, -UR28 ;  /* 0x8000001c16167e21 */ /* 0x000fe20008010000 */
[----:B------:R-:W-:Y:S01]  /*6e80*/  FADD.FTZ R29, R29, R12 ;  /* 0x0000000c1d1d7221 */ /* 0x000fe20000010000 */
        /* <DEDUP_REMOVED lines=10> */
[----:B------:R-:W-:Y:S01]  /*6f30*/  FADD.FTZ R23, R23, -UR28 ;  /* 0x8000001c17177e21 */ /* 0x000fe20008010000 */
[----:B------:R-:W-:Y:S01]  /*6f40*/  FADD.FTZ R35, R35, R2 ;  /* 0x0000000223237221 */ /* 0x000fe20000010000 */
[----:B------:R-:W-:Y:S01]  /*6f50*/  FFMA.FTZ R30, R5, R2, R30 ;  /* 0x00000002051e7223 */ /* 0x000fe2000001001e */
[----:B------:R-:W-:Y:S01]  /*6f60*/  FFMA.FTZ R101, R3, R20, R101 ;  /* 0x0000001403657223 */ /* 0x000fe20000010065 */
[----:B------:R-:W-:Y:S01]  /*6f70*/  FMUL.FTZ R2, R79, R25 ;  /* 0x000000194f027220 */ /* 0x000fe20000410000 */
[----:B------:R-:W-:Y:S01]  /*6f80*/  FADD.FTZ R29, R29, R20 ;  /* 0x000000141d1d7221 */ /* 0x000fe20000010000 */
[----:B------:R-:W-:Y:S01]  /*6f90*/  FMUL.FTZ R23, R23, UR16 ;  /* 0x0000001017177c20 */ /* 0x000fe20008410000 */
        /* <DEDUP_REMOVED lines=9> */
.L_x_1344:
[----:B------:R-:W2:Y:S04]  /*7030*/  LDL.LU R26, [R1+0x25c] ;  /* 0x00025c00011a7983 */ /* 0x000ea80000300800 */
[----:B------:R-:W3:Y:S01]  /*7040*/  LDL.LU R29, [R1+0x260] ;  /* 0x00026000011d7983 */ /* 0x000ee20000300800 */
[----:B-----5:R-:W-:-:S03]  /*7050*/  FADD.FTZ R74, R74, -UR28 ;  /* 0x8000001c4a4a7e21 */ /* 0x020fc60008010000 */
[----:B------:R1:W-:Y:S01]  /*7060*/  STL [R1+0x2a8], R68 ;  /* 0x0002a84401007387 */ /* 0x0003e20000100800 */
[----:B------:R-:W-:-:S03]  /*7070*/  FMUL.FTZ R74, R74, UR16 ;  /* 0x000000104a4a7c20 */ /* 0x000fc60008410000 */
[----:B------:R4:W-:Y:S04]  /*7080*/  STL [R1+0x2b0], R80 ;  /* 0x0002b05001007387 */ /* 0x0009e80000100800 */
[----:B------:R0:W-:Y:S04]  /*7090*/  STL [R1+0x2ac], R69 ;  /* 0x0002ac4501007387 */ /* 0x0001e80000100800 */
[----:B-1----:R-:W3:Y:S04]  /*70a0*/  LDL.LU R68, [R1+0x280] ;  /* 0x0002800001447983 */ /* 0x002ee80000300800 */
[----:B----4-:R-:W4:Y:S04]  /*70b0*/  LDL.LU R80, [R1+0x284] ;  /* 0x0002840001507983 */ /* 0x010f280000300800 */
[----:B0-----:R-:W4:Y:S04]  /*70c0*/  LDL.LU R69, [R1+0x28c] ;  /* 0x00028c0001457983 */ /* 0x001f280000300800 */
[----:B------:R0:W-:Y:S04]  /*70d0*/  STL [R1+0x2a4], R67 ;  /* 0x0002a44301007387 */ /* 0x0001e80000100800 */
[----:B------:R1:W-:Y:S04]  /*70e0*/  STL [R1+0x2a0], R66 ;  /* 0x0002a04201007387 */ /* 0x0003e80000100800 */
[----:B0-----:R-:W4:Y:S04]  /*70f0*/  LDL.LU R67, [R1+0x274] ;  /* 0x0002740001437983 */ /* 0x001f280000300800 */
[----:B-1----:R-:W4:Y:S01]  /*7100*/  LDL.LU R66, [R1+0x294] ;  /* 0x0002940001427983 */ /* 0x002f220000300800 */
[----:B--2---:R-:W-:-:S04]  /*7110*/  FADD.FTZ R26, R26, -UR28 ;  /* 0x8000001c1a1a7e21 */ /* 0x004fc80008010000 */
[----:B------:R-:W-:Y:S01]  /*7120*/  FMUL.FTZ R26, R26, UR16 ;  /* 0x000000101a1a7c20 */ /* 0x000fe20008410000 */
[----:B---3--:R-:W-:-:S03]  /*7130*/  FADD.FTZ R29, R29, -UR28 ;  /* 0x8000001c1d1d7e21 */ /* 0x008fc60008010000 */
[----:B------:R-:W-:-:S04]  /*7140*/  FFMA.FTZ R27, R78, R26, R76 ;  /* 0x0000001a4e1b7223 */ /* 0x000fc8000001004c */
[----:B------:R-:W-:-:S06]  /*7150*/  FMUL.FTZ R28, R27, -1.4426950216293334961 ;  /* 0xbfb8aa3b1b1c7820 */ /* 0x000fcc0000410000 */
[----:B------:R-:W0:Y:S02]  /*7160*/  MUFU.EX2 R28, R28 ;  /* 0x0000001c001c7308 */ /* 0x000e240000000800 */
[----:B0-----:R-:W-:-:S06]  /*7170*/  FADD.FTZ R28, R28, 1 ;  /* 0x3f8000001c1c7421 */ /* 0x001fcc0000010000 */
[----:B------:R-:W0:Y:S02]  /*7180*/  MUFU.RCP R28, R28 ;  /* 0x0000001c001c7308 */ /* 0x000e240000001000 */
[C---:B0-----:R-:W-:Y:S01]  /*7190*/  FMUL.FTZ R81, R28.reuse, R81 ;  /* 0x000000511c517220 */ /* 0x041fe20000410000 */
[----:B------:R-:W-:-:S04]  /*71a0*/  FADD.FTZ R28, -R28, 1 ;  /* 0x3f8000001c1c7421 */ /* 0x000fc80000010100 */
[----:B------:R-:W-:Y:S01]  /*71b0*/  FFMA.FTZ R28, R27, R28, 1 ;  /* 0x3f8000001b1c7423 */ /* 0x000fe2000001001c */
[----:B------:R-:W-:-:S03]  /*71c0*/  FMUL.FTZ R27, R29, UR16 ;  /* 0x000000101d1b7c20 */ /* 0x000fc60008410000 */
[----:B------:R-:W-:Y:S01]  /*71d0*/  FMUL.FTZ R28, R81, R28 ;  /* 0x0000001c511c7220 */ /* 0x000fe20000410000 */
[----:B------:R-:W-:-:S03]  /*71e0*/  FFMA.FTZ R29, R79, R27, R77 ;  /* 0x0000001b4f1d7223 */ /* 0x000fc6000001004d */
[----:B------:R-:W-:Y:S01]  /*71f0*/  FMUL.FTZ R31, R78, R28 ;  /* 0x0000001c4e1f7220 */ /* 0x000fe20000410000 */
[----:B------:R-:W-:-:S06]  /*7200*/  FMUL.FTZ R30, R29, -1.4426950216293334961 ;  /* 0xbfb8aa3b1d1e7820 */ /* 0x000fcc0000410000 */
[----:B------:R-:W0:Y:S02]  /*7210*/  MUFU.EX2 R30, R30 ;  /* 0x0000001e001e7308 */ /* 0x000e240000000800 */
[----:B0-----:R-:W-:-:S06]  /*7220*/  FADD.FTZ R30, R30, 1 ;  /* 0x3f8000001e1e7421 */ /* 0x001fcc0000010000 */
[----:B------:R-:W0:Y:S02]  /*7230*/  MUFU.RCP R30, R30 ;  /* 0x0000001e001e7308 */ /* 0x000e240000001000 */
[C---:B0-----:R-:W-:Y:S01]  /*7240*/  FMUL.FTZ R82, R30.reuse, R82 ;  /* 0x000000521e527220 */ /* 0x041fe20000410000 */
[----:B------:R-:W-:-:S04]  /*7250*/  FADD.FTZ R30, -R30, 1 ;  /* 0x3f8000001e1e7421 */ /* 0x000fc80000010100 */
[----:B------:R-:W-:Y:S01]  /*7260*/  FFMA.FTZ R29, R29, R30, 1 ;  /* 0x3f8000001d1d7423 */ /* 0x000fe2000001001e */
[C---:B------:R-:W-:Y:S01]  /*7270*/  FFMA.FTZ R30, R26.reuse, R31, RZ ;  /* 0x0000001f1a1e7223 */ /* 0x040fe200000100ff */
[----:B------:R-:W-:Y:S01]  /*7280*/  FADD.FTZ R31, RZ, R31 ;  /* 0x0000001fff1f7221 */ /* 0x000fe20000010000 */
[----:B------:R-:W-:Y:S01]  /*7290*/  FFMA.FTZ R26, R26, R28, RZ ;  /* 0x0000001c1a1a7223 */ /* 0x000fe200000100ff */
[----:B------:R-:W-:Y:S01]  /*72a0*/  FMUL.FTZ R29, R82, R29 ;  /* 0x0000001d521d7220 */ /* 0x000fe20000410000 */
[----:B------:R-:W-:Y:S01]  /*72b0*/  FADD.FTZ R28, RZ, R28 ;  /* 0x0000001cff1c7221 */ /* 0x000fe20000010000 */
[----:B------:R-:W2:Y:S02]  /*72c0*/  LDL.LU R82, [R1+0x270] ;  /* 0x0002700001527983 */ /* 0x000ea40000300800 */
        /* <DEDUP_REMOVED lines=11> */
[----:B------:R-:W-:-:S03]  /*7380*/  FADD.FTZ R75, R125, -UR28 ;  /* 0x8000001c7d4b7e21 */ /* 0x000fc60008010000 */
[----:B------:R-:W-:Y:S01]  /*7390*/  FMUL.FTZ R81, R83, R81 ;  /* 0x0000005153517220 */ /* 0x000fe20000410000 */
[----:B------:R-:W-:Y:S01]  /*73a0*/  FMUL.FTZ R75, R75, UR16 ;  /* 0x000000104b4b7c20 */ /* 0x000fe20008410000 */
[----:B------:R-:W-:Y:S01]  /*73b0*/  FFMA.FTZ R27, R27, R29, RZ ;  /* 0x0000001d1b1b7223 */ /* 0x000fe200000100ff */
[----:B------:R-:W3:Y:S01]  /*73c0*/  LDL.LU R83, [R1+0x254] ;  /* 0x0002540001537983 */ /* 0x000ee20000300800 */
[----:B------:R-:W-:Y:S01]  /*73d0*/  FFMA.FTZ R26, R74, R81, R26 ;  /* 0x000000514a1a7223 */ /* 0x000fe2000001001a */
[----:B------:R-:W-:-:S04]  /*73e0*/  FADD.FTZ R28, R28, R81 ;  /* 0x000000511c1c7221 */ /* 0x000fc80000010000 */
[----:B------:R0:W-:Y:S04]  /*73f0*/  STL [R1+0x230], R26 ;  /* 0x0002301a01007387 */ /* 0x0001e80000100800 */
[----:B------:R1:W-:Y:S01]  /*7400*/  STL [R1+0x234], R28 ;  /* 0x0002341c01007387 */ /* 0x0003e20000100800 */
[----:B0-----:R-:W-:-:S04]  /*7410*/  FFMA.FTZ R26, R79, R75, R77 ;  /* 0x0000004b4f1a7223 */ /* 0x001fc8000001004d */
[----:B-1----:R-:W-:-:S06]  /*7420*/  FMUL.FTZ R28, R26, -1.4426950216293334961 ;  /* 0xbfb8aa3b1a1c7820 */ /* 0x002fcc0000410000 */
[----:B------:R-:W0:Y:S02]  /*7430*/  MUFU.EX2 R28, R28 ;  /* 0x0000001c001c7308 */ /* 0x000e240000000800 */
[----:B0-----:R-:W-:-:S06]  /*7440*/  FADD.FTZ R28, R28, 1 ;  /* 0x3f8000001c1c7421 */ /* 0x001fcc0000010000 */
[----:B------:R-:W0:Y:S02]  /*7450*/  MUFU.RCP R28, R28 ;  /* 0x0000001c001c7308 */ /* 0x000e240000001000 */
[C---:B0-----:R-:W-:Y:S01]  /*7460*/  FMUL.FTZ R84, R28.reuse, R84 ;  /* 0x000000541c547220 */ /* 0x041fe20000410000 */
[----:B------:R-:W-:-:S04]  /*7470*/  FADD.FTZ R28, -R28, 1 ;  /* 0x3f8000001c1c7421 */ /* 0x000fc80000010100 */
[----:B------:R-:W-:Y:S01]  /*7480*/  FFMA.FTZ R28, R26, R28, 1 ;  /* 0x3f8000001a1c7423 */ /* 0x000fe2000001001c */
[----:B------:R-:W-:Y:S01]  /*7490*/  FADD.FTZ R26, RZ, R29 ;  /* 0x0000001dff1a7221 */ /* 0x000fe20000010000 */
[----:B------:R-:W-:-:S04]  /*74a0*/  FADD.FTZ R29, R124, -UR28 ;  /* 0x8000001c7c1d7e21 */ /* 0x000fc80008010000 */
[----:B------:R-:W-:Y:S01]  /*74b0*/  FMUL.FTZ R124, R29, UR16 ;  /* 0x000000101d7c7c20 */ /* 0x000fe20008410000 */
[----:B------:R-:W-:Y:S02]  /*74c0*/  FADD.FTZ R29, R68, -UR28 ;  /* 0x8000001c441d7e21 */ /* 0x000fe40008010000 */
[----:B------:R-:W2:Y:S01]  /*74d0*/  LDL.LU R68, [R1+0x288] ;  /* 0x0002880001447983 */ /* 0x000ea20000300800 */
[----:B------:R-:W-:Y:S01]  /*74e0*/  FMUL.FTZ R81, R78, R81 ;  /* 0x000000514e517220 */ /* 0x000fe20000410000 */
[----:B------:R-:W-:Y:S02]  /*74f0*/  FMUL.FTZ R28, R84, R28 ;  /* 0x0000001c541c7220 */ /* 0x000fe40000410000 */
[----:B------:R-:W3:Y:S01]  /*7500*/  LDL.LU R84, [R1+0x258] ;  /* 0x0002580001547983 */ /* 0x000ee20000300800 */
[----:B------:R-:W-:Y:S01]  /*7510*/  FADD.FTZ R125, R31, R81 ;  /* 0x000000511f7d7221 */ /* 0x000fe20000010000 */
[----:B------:R-:W-:Y:S01]  /*7520*/  FADD.FTZ R31, R26, R28 ;  /* 0x0000001c1a1f7221 */ /* 0x000fe20000010000 */
[----:B------:R-:W-:Y:S01]  /*7530*/  FFMA.FTZ R30, R74, R81, R30 ;  /* 0x000000514a1e7223 */ /* 0x000fe2000001001e */
[-C--:B------:R-:W-:Y:S01]  /*7540*/  FFMA.FTZ R27, R75, R28.reuse, R27 ;  /* 0x0000001c4b1b7223 */ /* 0x080fe2000001001b */
[----:B------:R-:W-:Y:S01]  /*7550*/  FMUL.FTZ R26, R79, R28 ;  /* 0x0000001c4f1a7220 */ /* 0x000fe20000410000 */
[----:B------:R-:W3:Y:S03]  /*7560*/  LDL.LU R74, [R1+0x268] ;  /* 0x00026800014a7983 */ /* 0x000ee60000300800 */
[----:B------:R-:W-:Y:S01]  /*7570*/  FFMA.FTZ R28, R75, R26, R30 ;  /* 0x0000001a4b1c7223 */ /* 0x000fe2000001001e */
[----:B------:R0:W-:Y:S04]  /*7580*/  STL [R1+0x228], R27 ;  /* 0x0002281b01007387 */ /* 0x0001e80000100800 */
[----:B------:R1:W-:Y:S01]  /*7590*/  STL [R1+0x224], R28 ;  /* 0x0002241c01007387 */ /* 0x0003e20000100800 */
[----:B0-----:R-:W-:-:S04]  /*75a0*/  FFMA.FTZ R27, R78, R124, R76 ;  /* 0x0000007c4e1b7223 */ /* 0x001fc8000001004c */
[----:B-1----:R-:W-:-:S06]  /*75b0*/  FMUL.FTZ R28, R27, -1.4426950216293334961 ;  /* 0xbfb8aa3b1b1c7820 */ /* 0x002fcc0000410000 */
[----:B------:R-:W0:Y:S02]  /*75c0*/  MUFU.EX2 R28, R28 ;  /* 0x0000001c001c7308 */ /* 0x000e240000000800 */
[----:B0-----:R-:W-:-:S06]  /*75d0*/  FADD.FTZ R28, R28, 1 ;  /* 0x3f8000001c1c7421 */ /* 0x001fcc0000010000 */
[----:B------:R-:W0:Y:S01]  /*75e0*/  MUFU.RCP R28, R28 ;  /* 0x0000001c001c7308 */ /* 0x000e220000001000 */
[----:B------:R-:W-:-:S05]  /*75f0*/  FMUL.FTZ R30, R29, UR16 ;  /* 0x000000101d1e7c20 */ /* 0x000fca0008410000 */
[----:B------:R4:W-:Y:S01]  /*7600*/  STL [R1+0x21c], R30 ;  /* 0x00021c1e01007387 */ /* 0x0009e20000100800 */
[C---:B0-----:R-:W-:Y:S01]  /*7610*/  FMUL.FTZ R85, R28.reuse, R85 ;  /* 0x000000551c557220 */ /* 0x041fe20000410000 */
[----:B------:R-:W-:-:S04]  /*7620*/  FADD.FTZ R28, -R28, 1 ;  /* 0x3f8000001c1c7421 */ /* 0x000fc80000010100 */
[----:B------:R-:W-:Y:S01]  /*7630*/  FFMA.FTZ R27, R27, R28, 1 ;  /* 0x3f8000001b1b7423 */ /* 0x000fe2000001001c */
[----:B------:R-:W-:Y:S01]  /*7640*/  FFMA.FTZ R28, R79, R30, R77 ;  /* 0x0000001e4f1c7223 */ /* 0x000fe2000001004d */
[----:B----4-:R-:W-:Y:S02]  /*7650*/  FADD.FTZ R30, R80, -UR28 ;  /* 0x8000001c501e7e21 */ /* 0x010fe40008010000 */
[----:B------:R-:W4:Y:S01]  /*7660*/  LDL.LU R80, [R1+0x290] ;  /* 0x0002900001507983 */ /* 0x000f220000300800 */
[----:B------:R-:W-:-:S06]  /*7670*/  FMUL.FTZ R29, R28, -1.4426950216293334961 ;  /* 0xbfb8aa3b1c1d7820 */ /* 0x000fcc0000410000 */
[----:B------:R-:W0:Y:S02]  /*7680*/  MUFU.EX2 R29, R29 ;  /* 0x0000001d001d7308 */ /* 0x000e240000000800 */
[----:B0-----:R-:W-:-:S06]  /*7690*/  FADD.FTZ R29, R29, 1 ;  /* 0x3f8000001d1d7421 */ /* 0x001fcc0000010000 */
[----:B------:R-:W0:Y:S01]  /*76a0*/  MUFU.RCP R29, R29 ;  /* 0x0000001d001d7308 */ /* 0x000e220000001000 */
[----:B------:R1:W-:Y:S02]  /*76b0*/  STL [R1+0x22c], R31 ;  /* 0x00022c1f01007387 */ /* 0x0003e40000100800 */
[----:B-1----:R-:W-:Y:S01]  /*76c0*/  FMUL.FTZ R31, R30, UR16 ;  /* 0x000000101e1f7c20 */ /* 0x002fe20008410000 */
[C---:B0-----:R-:W-:Y:S01]  /*76d0*/  FMUL.FTZ R86, R29.reuse, R86 ;  /* 0x000000561d567220 */ /* 0x041fe20000410000 */
[----:B------:R-:W-:-:S04]  /*76e0*/  FADD.FTZ R29, -R29, 1 ;  /* 0x3f8000001d1d7421 */ /* 0x000fc80000010100 */
[----:B------:R-:W-:Y:S01]  /*76f0*/  FFMA.FTZ R28, R28, R29, 1 ;  /* 0x3f8000001c1c7423 */ /* 0x000fe2000001001d */
[----:B------:R-:W-:Y:S01]  /*7700*/  FFMA.FTZ R29, R78, R31, R76 ;  /* 0x0000001f4e1d7223 */ /* 0x000fe2000001004c */
[----:B------:R0:W-:Y:S03]  /*7710*/  STL [R1+0x218], R31 ;  /* 0x0002181f01007387 */ /* 0x0001e60000100800 */
[----:B------:R-:W-:Y:S01]  /*7720*/  FMUL.FTZ R30, R29, -1.4426950216293334961 ;  /* 0xbfb8aa3b1d1e7820 */ /* 0x000fe20000410000 */
[----:B0-----:R-:W-:Y:S02]  /*7730*/  FADD.FTZ R31, R69, -UR28 ;  /* 0x8000001c451f7e21 */ /* 0x001fe40008010000 */
[----:B------:R-:W3:Y:S03]  /*7740*/  LDL.LU R69, [R1+0x27c] ;  /* 0x00027c0001457983 */ /* 0x000ee60000300800 */
[----:B------:R-:W0:Y:S02]  /*7750*/  MUFU.EX2 R30, R30 ;  /* 0x0000001e001e7308 */ /* 0x000e240000000800 */
[----:B0-----:R-:W-:-:S06]  /*7760*/  FADD.FTZ R30, R30, 1 ;  /* 0x3f8000001e1e7421 */ /* 0x001fcc0000010000 */
[----:B------:R-:W0:Y:S02]  /*7770*/  MUFU.RCP R30, R30 ;  /* 0x0000001e001e7308 */ /* 0x000e240000001000 */
[C---:B0-----:R-:W-:Y:S01]  /*7780*/  FMUL.FTZ R40, R30.reuse, R40 ;  /* 0x000000281e287220 */ /* 0x041fe20000410000 */
[----:B------:R-:W-:-:S04]  /*7790*/  FADD.FTZ R30, -R30, 1 ;  /* 0x3f8000001e1e7421 */ /* 0x000fc80000010100 */
[----:B------:R-:W-:-:S04]  /*77a0*/  FFMA.FTZ R29, R29, R30, 1 ;  /* 0x3f8000001d1d7423 */ /* 0x000fc8000001001e */
[----:B------:R-:W-:Y:S01]  /*77b0*/  FMUL.FTZ R29, R40, R29 ;  /* 0x0000001d281d7220 */ /* 0x000fe20000410000 */
[----:B------:R-:W-:-:S05]  /*77c0*/  FMUL.FTZ R28, R86, R28 ;  /* 0x0000001c561c7220 */ /* 0x000fca0000410000 */
[----:B------:R0:W-:Y:S02]  /*77d0*/  STL [R1+0x2bc], R28 ;  /* 0x0002bc1c01007387 */ /* 0x0001e40000100800 */
[----:B0-----:R-:W-:Y:S01]  /*77e0*/  FMUL.FTZ R28, R31, UR16 ;  /* 0x000000101f1c7c20 */ /* 0x001fe20008410000 */
[----:B--2---:R-:W-:Y:S02]  /*77f0*/  FADD.FTZ R40, R68, -UR28 ;  /* 0x8000001c44287e21 */ /* 0x004fe40008010000 */
[----:B------:R-:W2:Y:S01]  /*7800*/  LDL.LU R68, [R1+0x298] ;  /* 0x0002980001447983 */ /* 0x000ea20000300800 */
[----:B------:R-:W-:-:S04]  /*7810*/  FFMA.FTZ R30, R79, R28, R77 ;  /* 0x0000001c4f1e7223 */ /* 0x000fc8000001004d */
        /* <DEDUP_REMOVED lines=15> */
[----:B----4-:R-:W-:-:S04]  /*7910*/  FADD.FTZ R41, R80, -UR28 ;  /* 0x8000001c50297e21 */ /* 0x010fc80008010000 */
[----:B------:R-:W-:Y:S01]  /*7920*/  FMUL.FTZ R80, R41, UR16 ;  /* 0x0000001029507c20 */ /* 0x000fe20008410000 */
        /* <DEDUP_REMOVED lines=9> */
[----:B---3--:R-:W-:-:S04]  /*79c0*/  FADD.FTZ R42, R69, -UR28 ;  /* 0x8000001c452a7e21 */ /* 0x008fc80008010000 */
        /* <DEDUP_REMOVED lines=10> */
[C---:B0-----:R-:W-:Y:S01]  /*7a70*/  FMUL.FTZ R44, R42.reuse, R44 ;  /* 0x0000002c2a2c7220 */ /* 0x041fe20000410000 */
[----:B------:R-:W-:-:S04]  /*7a80*/  FADD.FTZ R42, -R42, 1 ;  /* 0x3f8000002a2a7421 */ /* 0x000fc80000010100 */
[----:B------:R-:W-:-:S04]  /*7a90*/  FFMA.FTZ R41, R41, R42, 1 ;  /* 0x3f80000029297423 */ /* 0x000fc8000001002a */
[----:B------:R-:W-:Y:S01]  /*7aa0*/  FMUL.FTZ R41, R44, R41 ;  /* 0x000000292c297220 */ /* 0x000fe20000410000 */
[----:B------:R-:W-:-:S04]  /*7ab0*/  FADD.FTZ R44, R67, -UR28 ;  /* 0x8000001c432c7e21 */ /* 0x000fc80008010000 */
[----:B------:R-:W-:Y:S01]  /*7ac0*/  FMUL.FTZ R67, R44, UR16 ;  /* 0x000000102c437c20 */ /* 0x000fe20008410000 */
[----:B--2---:R-:W-:-:S04]  /*7ad0*/  FADD.FTZ R43, R68, -UR28 ;  /* 0x8000001c442b7e21 */ /* 0x004fc80008010000 */
[----:B------:R-:W-:-:S04]  /*7ae0*/  FMUL.FTZ R68, R43, UR16 ;  /* 0x000000102b447c20 */ /* 0x000fc80008410000 */
        /* <DEDUP_REMOVED lines=14> */
[----:B------:R-:W-:-:S04]  /*7bd0*/  FADD.FTZ R45, R66, -UR28 ;  /* 0x8000001c422d7e21 */ /* 0x000fc80008010000 */
        /* <DEDUP_REMOVED lines=10> */
[----:B------:R-:W-:Y:S01]  /*7c80*/  FADD.FTZ R46, R74, -UR28 ;  /* 0x8000001c4a2e7e21 */ /* 0x000fe20008010000 */
[C---:B0-----:R-:W-:Y:S01]  /*7c90*/  FMUL.FTZ R47, R45.reuse, R47 ;  /* 0x0000002f2d2f7220 */ /* 0x041fe20000410000 */
        /* <DEDUP_REMOVED lines=9> */
[----:B------:R-:W-:Y:S02]  /*7d30*/  FADD.FTZ R74, R82, -UR28 ;  /* 0x8000001c524a7e21 */ /* 0x000fe40008010000 */
[----:B------:R-:W2:Y:S01]  /*7d40*/  LDL.LU R82, [R1+0x24c] ;  /* 0x00024c0001527983 */ /* 0x000ea20000300800 */
[C---:B0-----:R-:W-:Y:S01]  /*7d50*/  FMUL.FTZ R48, R47.reuse, R48 ;  /* 0x000000302f307220 */ /* 0x041fe20000410000 */
        /* <DEDUP_REMOVED lines=10> */
[----:B------:R-:W-:Y:S02]  /*7e00*/  FADD.FTZ R49, R83, -UR28 ;  /* 0x8000001c53317e21 */ /* 0x000fe40008010000 */
[----:B------:R-:W3:Y:S01]  /*7e10*/  LDL.LU R83, [R1+0x250] ;  /* 0x0002500001537983 */ /* 0x000ee20000300800 */
[----:B------:R-:W-:-:S03]  /*7e20*/  FADD.FTZ R81, R84, -UR28 ;  /* 0x8000001c54517e21 */ /* 0x000fc60008010000 */
[----:B------:R-:W4:Y:S01]  /*7e30*/  LDL.LU R84, [R1+0x244] ;  /* 0x0002440001547983 */ /* 0x000f220000300800 */
[----:B------:R-:W-:-:S03]  /*7e40*/  FMUL.FTZ R27, R85, R27 ;  /* 0x0000001b551b7220 */ /* 0x000fc60000410000 */
[----:B------:R-:W4:Y:S01]  /*7e50*/  LDL.LU R85, [R1+0x248] ;  /* 0x0002480001557983 */ /* 0x000f220000300800 */
        /* <DEDUP_REMOVED lines=19> */
[C---:B0-----:R-:W-:Y:S01]  /*7f90*/  FMUL.FTZ R51, R81.reuse, R51 ;  /* 0x0000003351337220 */ /* 0x041fe20000410000 */
[----:B------:R-:W-:-:S04]  /*7fa0*/  FADD.FTZ R81, -R81, 1 ;  /* 0x3f80000051517421 */ /* 0x000fc80000010100 */
[----:B------:R-:W-:-:S04]  /*7fb0*/  FFMA.FTZ R81, R75, R81, 1 ;  /* 0x3f8000004b517423 */ /* 0x000fc80000010051 */
[----:B------:R-:W-:Y:S01]  /*7fc0*/  FMUL.FTZ R51, R51, R81 ;  /* 0x0000005133337220 */ /* 0x000fe20000410000 */
        /* <DEDUP_REMOVED lines=11> */
[----:B---3--:R-:W-:-:S04]  /*8080*/  FADD.FTZ R83, R83, -UR28 ;  /* 0x8000001c53537e21 */ /* 0x008fc80008010000 */
[----:B------:R-:W-:-:S04]  /*8090*/  FMUL.FTZ R81, R83, UR16 ;  /* 0x0000001053517c20 */ /* 0x000fc80008410000 */
[----:B------:R-:W-:-:S04]  /*80a0*/  FFMA.FTZ R82, R79, R81, R77 ;  /* 0x000000514f527223 */ /* 0x000fc8000001004d */
[----:B------:R-:W-:-:S06]  /*80b0*/  FMUL.FTZ R83, R82, -1.4426950216293334961 ;  /* 0xbfb8aa3b52537820 */ /* 0x000fcc0000410000 */
[----:B------:R-:W0:Y:S02]  /*80c0*/  MUFU.EX2 R83, R83 ;  /* 0x0000005300537308 */ /* 0x000e240000000800 */
[----:B0-----:R-:W-:-:S06]  /*80d0*/  FADD.FTZ R83, R83, 1 ;  /* 0x3f80000053537421 */ /* 0x001fcc0000010000 */
[----:B------:R-:W0:Y:S01]  /*80e0*/  MUFU.RCP R83, R83 ;  /* 0x0000005300537308 */ /* 0x000e220000001000 */
[----:B----4-:R-:W-:Y:S01]  /*80f0*/  FADD.FTZ R84, R84, -UR28 ;  /* 0x8000001c54547e21 */ /* 0x010fe20008010000 */
        /* <DEDUP_REMOVED lines=10> */
[----:B------:R-:W-:Y:S01]  /*81a0*/  FADD.FTZ R85, R85, -UR28 ;  /* 0x8000001c55557e21 */ /* 0x000fe20008010000 */
        /* <DEDUP_REMOVED lines=54> */
[----:B------:R-:W-:-:S04]  /*8510*/  FADD.FTZ R118, R118, -UR28 ;  /* 0x8000001c76767e21 */ /* 0x000fc80008010000 */
[----:B------:R-:W-:Y:S01]  /*8520*/  FMUL.FTZ R118, R118, UR16 ;  /* 0x0000001076767c20 */ /* 0x000fe20008410000 */
[C---:B0-----:R-:W-:Y:S01]  /*8530*/  FMUL.FTZ R59, R121.reuse, R59 ;  /* 0x0000003b793b7220 */ /* 0x041fe20000410000 */
        /* <DEDUP_REMOVED lines=174> */
[----:B------:R-:W-:Y:S01]  /*9020*/  FADD.FTZ R34, R33, -UR28 ;  /* 0x8000001c21227e21 */ /* 0x000fe20008010000 */
[----:B------:R-:W-:-:S03]  /*9030*/  FADD.FTZ R121, -R121, 1 ;  /* 0x3f80000079797421 */ /* 0x000fc60000010100 */
[----:B------:R-:W-:Y:S01]  /*9040*/  FMUL.FTZ R34, R34, UR16 ;  /* 0x0000001022227c20 */ /* 0x000fe20008410000 */
[----:B------:R-:W-:-:S03]  /*9050*/  FFMA.FTZ R33, R120, R121, 1 ;  /* 0x3f80000078217423 */ /* 0x000fc60000010079 */
        /* <DEDUP_REMOVED lines=50> */
[C---:B0-----:R-:W-:Y:S01]  /*9380*/  FMUL.FTZ R122, R121.reuse, R97 ;  /* 0x00000061797a7220 */ /* 0x041fe20000410000 */
        /* <DEDUP_REMOVED lines=185> */
[----:B------:R1:W-:Y:S04]  /*9f20*/  STL [R1+0x210], R28 ;  /* 0x0002101c01007387 */ /* 0x0003e80000100800 */
[----:B-1----:R-:W2:Y:S01]  /*9f30*/  LDL.LU R28, [R1+0x224] ;  /* 0x00022400011c7983 */ /* 0x002ea20000300800 */
[C---:B0-----:R-:W-:Y:S01]  /*9f40*/  FMUL.FTZ R25, R122.reuse, R25 ;  /* 0x000000197a197220 */ /* 0x041fe20000410000 */
[----:B------:R-:W-:-:S04]  /*9f50*/  FADD.FTZ R122, -R122, 1 ;  /* 0x3f8000007a7a7421 */ /* 0x000fc80000010100 */
[----:B------:R-:W-:Y:S02]  /*9f60*/  FFMA.FTZ R122, R121, R122, 1 ;  /* 0x3f800000797a7423 */ /* 0x000fe4000001007a */
[----:B------:R-:W3:Y:S02]  /*9f70*/  LDL.LU R121, [R1+0x230] ;  /* 0x0002300001797983 */ /* 0x000ee40000300800 */
[----:B------:R-:W-:Y:S02]  /*9f80*/  FMUL.FTZ R25, R25, R122 ;  /* 0x0000007a19197220 */ /* 0x000fe40000410000 */
[----:B------:R-:W4:Y:S01]  /*9f90*/  LDL.LU R122, [R1+0x234] ;  /* 0x00023400017a7983 */ /* 0x000f220000300800 */
[----:B------:R-:W-:Y:S01]  /*9fa0*/  FMUL.FTZ R23, R123, R23 ;  /* 0x000000177b177220 */ /* 0x000fe20000410000 */
[----:B------:R-:W-:Y:S02]  /*9fb0*/  FADD.FTZ R125, R26, R125 ;  /* 0x0000007d1a7d7221 */ /* 0x000fe40000010000 */
[----:B------:R0:W-:Y:S04]  /*9fc0*/  STL [R1+0x2b8], R29 ;  /* 0x0002b81d01007387 */ /* 0x0001e80000100800 */
[----:B------:R-:W2:Y:S04]  /*9fd0*/  LDL.LU R123, [R1+0x228] ;  /* 0x00022800017b7983 */ /* 0x000ea80000300800 */
[----:B------:R-:W2:Y:S04]  /*9fe0*/  LDL.LU R26, [R1+0x22c] ;  /* 0x00022c00011a7983 */ /* 0x000ea80000300800 */
[----:B0-----:R-:W2:Y:S01]  /*9ff0*/  LDL.LU R29, [R1+0x21c] ;  /* 0x00021c00011d7983 */ /* 0x001ea20000300800 */
[-C--:B---3--:R-:W-:Y:S01]  /*a000*/  FFMA.FTZ R121, R124, R27.reuse, R121 ;  /* 0x0000001b7c797223 */ /* 0x088fe20000010079 */
[----:B----4-:R-:W-:Y:S01]  /*a010*/  FADD.FTZ R122, R122, R27 ;  /* 0x0000001b7a7a7221 */ /* 0x010fe20000010000 */
[----:B------:R-:W-:-:S04]  /*a020*/  FMUL.FTZ R27, R78, R27 ;  /* 0x0000001b4e1b7220 */ /* 0x000fc80000410000 */
[----:B--2---:R-:W-:Y:S02]  /*a030*/  FFMA.FTZ R124, R124, R27, R28 ;  /* 0x0000001b7c7c7223 */ /* 0x004fe4000001001c */
[----:B------:R-:W2:Y:S04]  /*a040*/  LDL.LU R28, [R1+0x2bc] ;  /* 0x0002bc00011c7983 */ /* 0x000ea80000300800 */
[----:B------:R0:W-:Y:S04]  /*a050*/  STL [R1+0x2b4], R30 ;  /* 0x0002b41e01007387 */ /* 0x0001e80000100800 */
[----:B0-----:R-:W3:Y:S01]  /*a060*/  LDL.LU R30, [R1+0x218] ;  /* 0x00021800011e7983 */ /* 0x001ee20000300800 */
[----:B--2---:R-:W-:Y:S01]  /*a070*/  FADD.FTZ R26, R26, R28 ;  /* 0x0000001c1a1a7221 */ /* 0x004fe20000010000 */
[-C--:B------:R-:W-:Y:S01]  /*a080*/  FFMA.FTZ R123, R29, R28.reuse, R123 ;  /* 0x0000001c1d7b7223 */ /* 0x080fe2000001007b */
[----:B------:R-:W-:-:S04]  /*a090*/  FMUL.FTZ R28, R79, R28 ;  /* 0x0000001c4f1c7220 */ /* 0x000fc80000410000 */
[----:B------:R-:W-:Y:S02]  /*a0a0*/  FFMA.FTZ R124, R29, R28, R124 ;  /* 0x0000001c1d7c7223 */ /* 0x000fe4000001007c */
[----:B------:R-:W2:Y:S01]  /*a0b0*/  LDL.LU R29, [R1+0x2b8] ;  /* 0x0002b800011d7983 */ /* 0x000ea20000300800 */
[----:B------:R-:W-:-:S03]  /*a0c0*/  FADD.FTZ R125, R125, R27 ;  /* 0x0000001b7d7d7221 */ /* 0x000fc60000010000 */
[----:B------:R-:W4:Y:S01]  /*a0d0*/  LDL.LU R27, [R1+0x214] ;  /* 0x00021400011b7983 */ /* 0x000f220000300800 */
[----:B------:R-:W-:-:S03]  /*a0e0*/  FADD.FTZ R125, R28, R125 ;  /* 0x0000007d1c7d7221 */ /* 0x000fc60000010000 */
[----:B------:R-:W4:Y:S01]  /*a0f0*/  LDL.LU R28, [R1+0x210] ;  /* 0x00021000011c7983 */ /* 0x000f220000300800 */
[----:B--2---:R-:W-:Y:S01]  /*a100*/  FADD.FTZ R122, R122, R29 ;  /* 0x0000001d7a7a7221 */ /* 0x004fe20000010000 */
[-C--:B---3--:R-:W-:Y:S01]  /*a110*/  FFMA.FTZ R121, R30, R29.reuse, R121 ;  /* 0x0000001d1e797223 */ /* 0x088fe20000010079 */
[----:B------:R-:W-:-:S04]  /*a120*/  FMUL.FTZ R29, R78, R29 ;  /* 0x0000001d4e1d7220 */ /* 0x000fc80000410000 */
[----:B------:R-:W-:Y:S02]  /*a130*/  FFMA.FTZ R124, R30, R29, R124 ;  /* 0x0000001d1e7c7223 */ /* 0x000fe4000001007c */
[----:B------:R-:W2:Y:S01]  /*a140*/  LDL.LU R30, [R1+0x2b4] ;  /* 0x0002b400011e7983 */ /* 0x000ea20000300800 */
[----:B------:R-:W-:Y:S01]  /*a150*/  FADD.FTZ R125, R125, R29 ;  /* 0x0000001d7d7d7221 */ /* 0x000fe20000010000 */
[----:B----4-:R-:W-:Y:S01]  /*a160*/  FFMA.FTZ R121, R28, R31, R121 ;  /* 0x0000001f1c797223 */ /* 0x010fe20000010079 */
[----:B------:R-:W-:Y:S01]  /*a170*/  FMUL.FTZ R29, R79, R42 ;  /* 0x0000002a4f1d7220 */ /* 0x000fe20000410000 */
[----:B------:R-:W-:-:S04]  /*a180*/  FADD.FTZ R122, R122, R31 ;  /* 0x0000001f7a7a7221 */ /* 0x000fc80000010000 */
[----:B------:R-:W-:Y:S01]  /*a190*/  FADD.FTZ R122, R122, R41 ;  /* 0x000000297a7a7221 */ /* 0x000fe20000010000 */
[----:B--2---:R-:W-:Y:S01]  /*a1a0*/  FADD.FTZ R26, R26, R30 ;  /* 0x0000001e1a1a7221 */ /* 0x004fe20000010000 */
[-C--:B------:R-:W-:Y:S01]  /*a1b0*/  FFMA.FTZ R123, R27, R30.reuse, R123 ;  /* 0x0000001e1b7b7223 */ /* 0x080fe2000001007b */
[----:B------:R-:W-:-:S04]  /*a1c0*/  FMUL.FTZ R30, R79, R30 ;  /* 0x0000001e4f1e7220 */ /* 0x000fc80000410000 */
[----:B------:R-:W-:Y:S01]  /*a1d0*/  FFMA.FTZ R124, R27, R30, R124 ;  /* 0x0000001e1b7c7223 */ /* 0x000fe2000001007c */
[----:B------:R-:W-:Y:S01]  /*a1e0*/  FMUL.FTZ R27, R78, R31 ;  /* 0x0000001f4e1b7220 */ /* 0x000fe20000410000 */
[----:B------:R-:W-:-:S03]  /*a1f0*/  FADD.FTZ R125, R30, R125 ;  /* 0x0000007d1e7d7221 */ /* 0x000fc60000010000 */
[----:B------:R-:W-:Y:S01]  /*a200*/  FFMA.FTZ R124, R28, R27, R124 ;  /* 0x0000001b1c7c7223 */ /* 0x000fe2000001007c */
[----:B------:R-:W-:Y:S01]  /*a210*/  FMUL.FTZ R28, R79, R40 ;  /* 0x000000284f1c7220 */ /* 0x000fe20000410000 */
[----:B------:R-:W-:Y:S01]  /*a220*/  FADD.FTZ R125, R125, R27 ;  /* 0x0000001b7d7d7221 */ /* 0x000fe20000010000 */
[----:B------:R-:W-:Y:S02]  /*a230*/  FMUL.FTZ R27, R78, R41 ;  /* 0x000000294e1b7220 */ /* 0x000fe40000410000 */
[----:B------:R-:W-:Y:S01]  /*a240*/  FFMA.FTZ R124, R80, R28, R124 ;  /* 0x0000001c507c7223 */ /* 0x000fe2000001007c */
[----:B------:R-:W-:-:S03]  /*a250*/  FADD.FTZ R28, R28, R125 ;  /* 0x0000007d1c1c7221 */ /* 0x000fc60000010000 */
[----:B------:R-:W-:Y:S01]  /*a260*/  FFMA.FTZ R124, R69, R27, R124 ;  /* 0x0000001b457c7223 */ /* 0x000fe2000001007c */
        /* <DEDUP_REMOVED lines=20> */
[-C--:B------:R-:W-:Y:S01]  /*a3b0*/  FMUL.FTZ R29, R78, R46.reuse ;  /* 0x0000002e4e1d7220 */ /* 0x080fe20000410000 */
[----:B------:R-:W-:Y:S01]  /*a3c0*/  FADD.FTZ R27, R26, R27 ;  /* 0x0000001b1a1b7221 */ /* 0x000fe20000010000 */
[----:B------:R-:W-:Y:S01]  /*a3d0*/  FFMA.FTZ R30, R45, R46, R30 ;  /* 0x0000002e2d1e7223 */ /* 0x000fe2000001001e */
[-C--:B------:R-:W-:Y:S01]  /*a3e0*/  FMUL.FTZ R26, R79, R48.reuse ;  /* 0x000000304f1a7220 */ /* 0x080fe20000410000 */
        /* <DEDUP_REMOVED lines=8> */
[----:B------:R-:W-:Y:S01]  /*a470*/  FMUL.FTZ R31, R79, R51 ;  /* 0x000000334f1f7220 */ /* 0x000fe20000410000 */
[C---:B------:R-:W-:Y:S01]  /*a480*/  FFMA.FTZ R28, R49.reuse, R41, R28 ;  /* 0x00000029311c7223 */ /* 0x040fe2000001001c */
[----:B------:R-:W-:Y:S01]  /*a490*/  FFMA.FTZ R30, R49, R50, R30 ;  /* 0x00000032311e7223 */ /* 0x000fe2000001001e */
[----:B------:R-:W-:Y:S01]  /*a4a0*/  FADD.FTZ R40, R29, R41 ;  /* 0x000000291d287221 */ /* 0x000fe20000010000 */
[-C--:B------:R-:W-:Y:S01]  /*a4b0*/  FMUL.FTZ R29, R78, R52.reuse ;  /* 0x000000344e1d7220 */ /* 0x080fe20000410000 */
[C---:B------:R-:W-:Y:S01]  /*a4c0*/  FFMA.FTZ R28, R74.reuse, R31, R28 ;  /* 0x0000001f4a1c7223 */ /* 0x040fe2000001001c */
[----:B------:R-:W-:Y:S01]  /*a4d0*/  FFMA.FTZ R26, R74, R51, R27 ;  /* 0x000000334a1a7223 */ /* 0x000fe2000001001b */
[----:B------:R-:W-:Y:S01]  /*a4e0*/  FFMA.FTZ R27, R75, R52, R30 ;  /* 0x000000344b1b7223 */ /* 0x000fe2000001001e */
[----:B------:R-:W-:Y:S01]  /*a4f0*/  FADD.FTZ R40, R31, R40 ;  /* 0x000000281f287221 */ /* 0x000fe20000010000 */
[----:B------:R-:W-:Y:S01]  /*a500*/  FFMA.FTZ R75, R75, R29, R28 ;  /* 0x0000001d4b4b7223 */ /* 0x000fe2000001001c */
[----:B------:R-:W-:Y:S01]  /*a510*/  FMUL.FTZ R28, R79, R53 ;  /* 0x000000354f1c7220 */ /* 0x000fe20000410000 */
[----:B------:R-:W-:Y:S01]  /*a520*/  FMUL.FTZ R30, R78, R54 ;  /* 0x000000364e1e7220 */ /* 0x000fe20000410000 */
[----:B------:R-:W-:-:S02]  /*a530*/  FADD.FTZ R29, R40, R29 ;  /* 0x0000001d281d7221 */ /* 0x000fc40000010000 */
[----:B------:R-:W-:Y:S02]  /*a540*/  FFMA.FTZ R75, R81, R28, R75 ;  /* 0x0000001c514b7223 */ /* 0x000fe4000001004b */
[----:B------:R-:W-:Y:S01]  /*a550*/  FADD.FTZ R29, R28, R29 ;  /* 0x0000001d1c1d7221 */ /* 0x000fe20000010000 */
[----:B------:R-:W-:Y:S01]  /*a560*/  FMUL.FTZ R28, R79, R55 ;  /* 0x000000374f1c7220 */ /* 0x000fe20000410000 */
[----:B------:R-:W-:Y:S02]  /*a570*/  FFMA.FTZ R75, R82, R30, R75 ;  /* 0x0000001e524b7223 */ /* 0x000fe4000001004b */
[----:B------:R-:W-:Y:S01]  /*a580*/  FADD.FTZ R29, R29, R30 ;  /* 0x0000001e1d1d7221 */ /* 0x000fe20000010000 */
[----:B------:R-:W-:Y:S01]  /*a590*/  FMUL.FTZ R30, R78, R56 ;  /* 0x000000384e1e7220 */ /* 0x000fe20000410000 */
[----:B------:R-:W-:Y:S02]  /*a5a0*/  FFMA.FTZ R75, R83, R28, R75 ;  /* 0x0000001c534b7223 */ /* 0x000fe4000001004b */
[----:B------:R-:W-:Y:S01]  /*a5b0*/  FADD.FTZ R29, R28, R29 ;  /* 0x0000001d1c1d7221 */ /* 0x000fe20000010000 */
[----:B------:R-:W-:Y:S01]  /*a5c0*/  FMUL.FTZ R28, R79, R57 ;  /* 0x000000394f1c7220 */ /* 0x000fe20000410000 */
[----:B------:R-:W-:Y:S01]  /*a5d0*/  FFMA.FTZ R75, R84, R30, R75 ;  /* 0x0000001e544b7223 */ /* 0x000fe2000001004b */
[----:B------:R-:W-:Y:S01]  /*a5e0*/  FFMA.FTZ R26, R81, R53, R26 ;  /* 0x00000035511a7223 */ /* 0x000fe2000001001a */
[----:B------:R-:W-:Y:S01]  /*a5f0*/  FADD.FTZ R29, R29, R30 ;  /* 0x0000001e1d1d7221 */ /* 0x000fe20000010000 */
[----:B------:R-:W-:Y:S01]  /*a600*/  FMUL.FTZ R30, R78, R58 ;  /* 0x0000003a4e1e7220 */ /* 0x000fe20000410000 */
[----:B------:R-:W-:Y:S01]  /*a610*/  FFMA.FTZ R75, R85, R28, R75 ;  /* 0x0000001c554b7223 */ /* 0x000fe2000001004b */
[----:B------:R-:W-:Y:S01]  /*a620*/  FFMA.FTZ R27, R82, R54, R27 ;  /* 0x00000036521b7223 */ /* 0x000fe2000001001b */
[----:B------:R-:W-:Y:S01]  /*a630*/  FFMA.FTZ R26, R83, R55, R26 ;  /* 0x00000037531a7223 */ /* 0x000fe2000001001a */
[----:B------:R-:W-:Y:S01]  /*a640*/  FADD.FTZ R29, R28, R29 ;  /* 0x0000001d1c1d7221 */ /* 0x000fe20000010000 */
[----:B------:R-:W-:Y:S01]  /*a650*/  FFMA.FTZ R75, R86, R30, R75 ;  /* 0x0000001e564b7223 */ /* 0x000fe2000001004b */
[----:B------:R-:W-:Y:S01]  /*a660*/  FMUL.FTZ R28, R79, R59 ;  /* 0x0000003b4f1c7220 */ /* 0x000fe20000410000 */
[----:B------:R-:W-:Y:S01]  /*a670*/  FFMA.FTZ R27, R84, R56, R27 ;  /* 0x00000038541b7223 */ /* 0x000fe2000001001b */
[----:B------:R-:W-:Y:S01]  /*a680*/  FFMA.FTZ R26, R85, R57, R26 ;  /* 0x00000039551a7223 */ /* 0x000fe2000001001a */
[----:B------:R-:W-:Y:S01]  /*a690*/  FADD.FTZ R29, R29, R30 ;  /* 0x0000001e1d1d7221 */ /* 0x000fe20000010000 */
[C---:B------:R-:W-:Y:S01]  /*a6a0*/  FFMA.FTZ R75, R117.reuse, R28, R75 ;  /* 0x0000001c754b7223 */ /* 0x040fe2000001004b */
[----:B------:R-:W-:Y:S01]  /*a6b0*/  FMUL.FTZ R30, R78, R60 ;  /* 0x0000003c4e1e7220 */ /* 0x000fe20000410000 */
[----:B------:R-:W-:Y:S01]  /*a6c0*/  FFMA.FTZ R27, R86, R58, R27 ;  /* 0x0000003a561b7223 */ /* 0x000fe2000001001b */
[----:B------:R-:W-:Y:S01]  /*a6d0*/  FFMA.FTZ R26, R117, R59, R26 ;  /* 0x0000003b751a7223 */ /* 0x000fe2000001001a */
[----:B------:R-:W-:Y:S01]  /*a6e0*/  FADD.FTZ R29, R28, R29 ;  /* 0x0000001d1c1d7221 */ /* 0x000fe20000010000 */
[C---:B------:R-:W-:Y:S01]  /*a6f0*/  FFMA.FTZ R75, R118.reuse, R30, R75 ;  /* 0x0000001e764b7223 */ /* 0x040fe2000001004b */
[-C--:B------:R-:W-:Y:S01]  /*a700*/  FMUL.FTZ R40, R79, R61.reuse ;  /* 0x0000003d4f287220 */ /* 0x080fe20000410000 */
        /* <DEDUP_REMOVED lines=53> */
[----:B------:R-:W-:Y:S01]  /*aa60*/  FFMA.FTZ R29, R103, R39, R28 ;  /* 0x00000027671d7223 */ /* 0x000fe2000001001c */
[----:B------:R-:W-:Y:S01]  /*aa70*/  FADD.FTZ R43, R43, R60 ;  /* 0x0000003c2b2b7221 */ /* 0x000fe20000010000 */
[----:B------:R-:W-:Y:S01]  /*aa80*/  FADD.FTZ R48, R48, R71 ;  /* 0x0000004730307221 */ /* 0x000fe20000010000 */
[----:B------:R-:W-:Y:S01]  /*aa90*/  FFMA.FTZ R28, R103, R41, R26 ;  /* 0x00000029671c7223 */ /* 0x000fe2000001001a */
[-C--:B------:R-:W-:Y:S01]  /*aaa0*/  FMUL.FTZ R31, R79, R38.reuse ;  /* 0x000000264f1f7220 */ /* 0x080fe20000410000 */
        /* <DEDUP_REMOVED lines=29> */
[----:B------:R-:W-:Y:S01]  /*ac80*/  FMUL.FTZ R30, R79, R0 ;  /* 0x000000004f1e7220 */ /* 0x000fe20000410000 */
[----:B------:R-:W-:Y:S01]  /*ac90*/  FFMA.FTZ R26, R93, R33, R26 ;  /* 0x000000215d1a7223 */ /* 0x000fe2000001001a */
[----:B------:R-:W-:Y:S01]  /*aca0*/  FADD.FTZ R36, R73, R36 ;  /* 0x0000002449247221 */ /* 0x000fe20000010000 */
[----:B------:R-:W-:Y:S01]  /*acb0*/  FFMA.FTZ R29, R34, R32, R29 ;  /* 0x00000020221d7223 */ /* 0x000fe2000001001d */
        /* <DEDUP_REMOVED lines=10> */
[----:B------:R-:W-:Y:S01]  /*ad60*/  FADD.FTZ R30, R31, R28 ;  /* 0x0000001c1f1e7221 */ /* 0x000fe20000010000 */
[-C--:B------:R-:W-:Y:S01]  /*ad70*/  FMUL.FTZ R31, R78, R96.reuse ;  /* 0x000000604e1f7220 */ /* 0x080fe20000410000 */
[C---:B------:R-:W-:Y:S01]  /*ad80*/  FFMA.FTZ R88, R90.reuse, R29, R88 ;  /* 0x0000001d5a587223 */ /* 0x040fe20000010058 */
        /* <DEDUP_REMOVED lines=38> */
[----:B------:R-:W-:Y:S01]  /*aff0*/  FADD.FTZ R26, R31, R33 ;  /* 0x000000211f1a7221 */ /* 0x000fe20000010000 */
[----:B------:R-:W-:Y:S01]  /*b000*/  FFMA.FTZ R3, R4, R35, R0 ;  /* 0x0000002304037223 */ /* 0x000fe20000010000 */
[----:B------:R-:W-:Y:S01]  /*b010*/  FADD.FTZ R91, R91, R102 ;  /* 0x000000665b5b7221 */ /* 0x000fe20000010000 */
[-C--:B------:R-:W-:Y:S01]  /*b020*/  FMUL.FTZ R0, R78, R7.reuse ;  /* 0x000000074e007220 */ /* 0x080fe20000410000 */
[----:B------:R-:W-:Y:S01]  /*b030*/  FADD.FTZ R26, R35, R26 ;  /* 0x0000001a231a7221 */ /* 0x000fe20000010000 */
[C---:B------:R-:W-:Y:S01]  /*b040*/  FFMA.FTZ R29, R6.reuse, R7, R29 ;  /* 0x00000007061d7223 */ /* 0x040fe2000001001d */
[----:B------:R-:W-:Y:S01]  /*b050*/  FADD.FTZ R2, R91, R2 ;  /* 0x000000025b027221 */ /* 0x000fe20000010000 */
[----:B------:R-:W-:Y:S01]  /*b060*/  FFMA.FTZ R6, R6, R0, R3 ;  /* 0x0000000006067223 */ /* 0x000fe20000010003 */
[----:B------:R-:W-:Y:S01]  /*b070*/  FMUL.FTZ R3, R79, R9 ;  /* 0x000000094f037220 */ /* 0x000fe20000410000 */
[----:B------:R-:W-:Y:S01]  /*b080*/  FADD.FTZ R26, R26, R0 ;  /* 0x000000001a1a7221 */ /* 0x000fe20000010000 */
[----:B------:R-:W-:Y:S01]  /*b090*/  FFMA.FTZ R27, R4, R5, R27 ;  /* 0x00000005041b7223 */ /* 0x000fe2000001001b */
[----:B------:R-:W-:Y:S01]  /*b0a0*/  FADD.FTZ R2, R2, R5 ;  /* 0x0000000502027221 */ /* 0x000fe20000010000 */
[----:B------:R-:W-:Y:S01]  /*b0b0*/  FFMA.FTZ R5, R8, R3, R6 ;  /* 0x0000000308057223 */ /* 0x000fe20000010006 */
[-C--:B------:R-:W-:Y:S01]  /*b0c0*/  FMUL.FTZ R0, R78, R11.reuse ;  /* 0x0000000b4e007220 */ /* 0x080fe20000410000 */
[----:B------:R-:W-:Y:S01]  /*b0d0*/  FADD.FTZ R26, R3, R26 ;  /* 0x0000001a031a7221 */ /* 0x000fe20000010000 */
[C---:B------:R-:W-:Y:S01]  /*b0e0*/  FFMA.FTZ R29, R10.reuse, R11, R29 ;  /* 0x0000000b0a1d7223 */ /* 0x040fe2000001001d */
[----:B------:R-:W-:Y:S01]  /*b0f0*/  FMUL.FTZ R3, R79, R13 ;  /* 0x0000000d4f037220 */ /* 0x000fe20000410000 */
[----:B------:R-:W-:Y:S01]  /*b100*/  FFMA.FTZ R10, R10, R0, R5 ;  /* 0x000000000a0a7223 */ /* 0x000fe20000010005 */
[----:B------:R-:W-:Y:S01]  /*b110*/  FADD.FTZ R26, R26, R0 ;  /* 0x000000001a1a7221 */ /* 0x000fe20000010000 */
[----:B------:R-:W-:-:S02]  /*b120*/  FMUL.FTZ R4, R78, R15 ;  /* 0x0000000f4e047220 */ /* 0x000fc40000410000 */
[----:B------:R-:W-:Y:S01]  /*b130*/  FFMA.FTZ R5, R12, R3, R10 ;  /* 0x000000030c057223 */ /* 0x000fe2000001000a */
[----:B------:R-:W-:Y:S01]  /*b140*/  FADD.FTZ R26, R3, R26 ;  /* 0x0000001a031a7221 */ /* 0x000fe20000010000 */
[C---:B------:R-:W-:Y:S01]  /*b150*/  FFMA.FTZ R0, R14.reuse, R15, R29 ;  /* 0x0000000f0e007223 */ /* 0x040fe2000001001d */
[----:B------:R-:W-:Y:S01]  /*b160*/  FMUL.FTZ R3, R79, R17 ;  /* 0x000000114f037220 */ /* 0x000fe20000410000 */
[----:B------:R-:W-:Y:S01]  /*b170*/  FFMA.FTZ R14, R14, R4, R5 ;  /* 0x000000040e0e7223 */ /* 0x000fe20000010005 */
[----:B------:R-:W-:Y:S01]  /*b180*/  FADD.FTZ R26, R26, R4 ;  /* 0x000000041a1a7221 */ /* 0x000fe20000010000 */
[----:B------:R-:W-:Y:S01]  /*b190*/  FADD.FTZ R114, R114, R7 ;  /* 0x0000000772727221 */ /* 0x000fe20000010000 */
[----:B------:R-:W-:Y:S01]  /*b1a0*/  FMUL.FTZ R7, R78, R19 ;  /* 0x000000134e077220 */ /* 0x000fe20000410000 */
[----:B------:R-:W-:Y:S01]  /*b1b0*/  FFMA.FTZ R5, R16, R3, R14 ;  /* 0x0000000310057223 */ /* 0x000fe2000001000e */
        /* <DEDUP_REMOVED lines=27> */
[----:B0-----:R-:W-:-:S07]  /*b370*/  FADD.FTZ R7, R0, R25 ;  /* 0x0000001900077221 */ /* 0x001fce0000010000 */
.L_x_1345:
        /* <DEDUP_REMOVED lines=48> */
.L_x_1347:
[----:B------:R-:W-:Y:S05]  /*b680*/  BSYNC.RECONVERGENT B0 ;  /* 0x0000000000007941 */ /* 0x000fea0003800200 */
.L_x_1346:
        /* <DEDUP_REMOVED lines=37> */
.L_x_1349:
[----:B------:R-:W-:Y:S05]  /*b8e0*/  BSYNC.RECONVERGENT B0 ;  /* 0x0000000000007941 */ /* 0x000fea0003800200 */
.L_x_1348:
        /* <DEDUP_REMOVED lines=11> */
[----:B0-----:R-:W-:Y:S01]  /*b9a0*/  FADD.FTZ R4, R5, R29 ;  /* 0x0000001d05047221 */ /* 0x001fe20000010000 */
        /* <DEDUP_REMOVED lines=19> */
[----:B---3--:R-:W-:Y:S01]  /*bae0*/  FADD.FTZ R0, R4, R9 ;  /* 0x0000000904007221 */ /* 0x008fe20000010000 */
[----:B------:R-:W-:Y:S01]  /*baf0*/  FADD.FTZ R7, R5, R10 ;  /* 0x0000000a05077221 */ /* 0x000fe20000010000 */
[----:B------:R-:W-:Y:S01]  /*bb00*/  FADD.FTZ R8, R6, R11 ;  /* 0x0000000b06087221 */ /* 0x000fe20000010000 */
[----:B------:R-:W-:Y:S01]  /*bb10*/  FADD.FTZ R4, R3, R24 ;  /* 0x0000001803047221 */ /* 0x000fe20000010000 */
[----:B------:R-:W-:Y:S01]  /*bb20*/  FADD.FTZ R5, R0, R25 ;  /* 0x0000001900057221 */ /* 0x000fe20000010000 */
[----:B------:R-:W-:Y:S01]  /*bb30*/  FADD.FTZ R6, R7, R26 ;  /* 0x0000001a07067221 */ /* 0x000fe20000010000 */
[----:B------:R-:W-:-:S07]  /*bb40*/  FADD.FTZ R7, R8, R27 ;  /* 0x0000001b08077221 */ /* 0x000fce0000010000 */
.L_x_1351:
[----:B------:R-:W-:Y:S05]  /*bb50*/  BSYNC.RECONVERGENT B0 ;  /* 0x0000000000007941 */ /* 0x000fea0003800200 */
.L_x_1350:
        /* <DEDUP_REMOVED lines=30> */
.L_x_1353:
[----:B------:R-:W-:Y:S05]  /*bd40*/  BSYNC.RECONVERGENT B0 ;  /* 0x0000000000007941 */ /* 0x000fea0003800200 */
.L_x_1352:
        /* <DEDUP_REMOVED lines=11> */
[----:B0-----:R-:W-:Y:S01]  /*be00*/  IMAD.WIDE R4, R3, 0x4, R4 ;  /* 0x0000000403047825 */ /* 0x001fe200078e0204 */
[----:B----4-:R-:W-:Y:S06]  /*be10*/  @P0 BRA `(.L_x_1356) ;  /* 0x0000000000680947 */ /* 0x010fec0003800000 */
[----:B------:R-:W0:Y:S01]  /*be20*/  LDC.64 R6, c[0x0][0x3c8] ;  /* 0x0000f200ff067b82 */ /* 0x000e220000000a00 */
[----:B------:R-:W-:Y:S02]  /*be30*/  UIADD3 UR7, UPT, UPT, UR6, UR14, URZ ;  /* 0x0000000e06077290 */ /* 0x000fe4000fffe0ff */
[----:B------:R-:W-:Y:S02]  /*be40*/  UIMAD UR13, UR29, UR9, UR14 ;  /* 0x000000091d0d72a4 */ /* 0x000fe4000f8e020e */
[----:B------:R-:W-:Y:S02]  /*be50*/  ULOP3.LUT UP0, UR5, UR4, 0x2, URZ, 0xc0, !UPT ;  /* 0x0000000204057892 */ /* 0x000fe4000f80c0ff */
[----:B-1----:R-:W-:Y:S02]  /*be60*/  MOV R9, UR7 ;  /* 0x0000000700097c02 */ /* 0x002fe40008000f00 */
        /* <DEDUP_REMOVED lines=16> */
.L_x_1357:
[----:B------:R-:W2:Y:S04]  /*bf70*/  LDG.E.STRONG.GPU R0, desc[UR10][R8.64] ;  /* 0x0000000a08007981 */ /* 0x000ea8000c1ef900 */
[----:B--2---:R-:W-:Y:S04]  /*bf80*/  CCTL.IVALL ;  /* 0x00000000ff00798f */ /* 0x004fe80002000000 */
[----:B------:R0:W-:Y:S01]  /*bf90*/  STL [R1], R0 ;  /* 0x0000000001007387 */ /* 0x0001e20000100800 */
[----:B------:R-:W-:-:S13]  /*bfa0*/  ISETP.NE.AND P0, PT, R0, UR5, PT ;  /* 0x0000000500007c0c */ /* 0x000fda000bf05270 */
[----:B0-----:R-:W-:Y:S05]  /*bfb0*/  @P0 BRA `(.L_x_1357) ;  /* 0xfffffffc00ec0947 */ /* 0x001fea000383ffff */
.L_x_1356:
[----:B------:R-:W-:Y:S05]  /*bfc0*/  BSYNC.RECONVERGENT B0 ;  /* 0x0000000000007941 */ /* 0x000fea0003800200 */
.L_x_1355:
        /* <DEDUP_REMOVED lines=15> */
.L_x_1359:
[----:B------:R-:W-:Y:S02]  /*c0c0*/  ISETP.NE.AND P1, PT, RZ, UR23, PT ;  /* 0x00000017ff007c0c */ /* 0x000fe4000bf25270 */
[----:B------:R-:W-:Y:S02]  /*c0d0*/  MOV R7, UR6 ;  /* 0x0000000600077c02 */ /* 0x000fe40008000f00 */
[----:B------:R-:W-:-:S13]  /*c0e0*/  ISETP.NE.OR P1, PT, R2, RZ, !P1 ;  /* 0x000000ff0200720c */ /* 0x000fda0004f25670 */
[----:B------:R-:W-:-:S06]  /*c0f0*/  @!P1 IMAD.WIDE.U32 R6, R7, 0x8, R4 ;  /* 0x0000000807069825 */ /* 0x000fcc00078e0004 */
[----:B------:R-:W2:Y:S01]  /*c100*/  @!P1 LDG.E.64 R6, desc[UR10][R6.64] ;  /* 0x0000000a06069981 */ /* 0x000ea2000c1e1b00 */
[----:B------:R-:W-:Y:S01]  /*c110*/  UIADD3 UR24, UPT, UPT, UR5, 0x1, URZ ;  /* 0x0000000105187890 */ /* 0x000fe2000fffe0ff */
[----:B-1----:R-:W-:Y:S01]  /*c120*/  MOV R9, UR18 ;  /* 0x0000001200097c02 */ /* 0x002fe20008000f00 */
        /* <DEDUP_REMOVED lines=70> */
.L_x_1358:
        /* <DEDUP_REMOVED lines=52> */
.L_x_1360:
[----:B------:R-:W-:Y:S05]  /*c8d0*/  BRA.U !UP0, `(.L_x_1354) ;  /* 0x00000001089c7547 */ /* 0x000fea000b800000 */
[----:B------:R-:W0:Y:S01]  /*c8e0*/  S2R R3, SR_CTAID.X ;  /* 0x0000000000037919 */ /* 0x000e220000002500 */
[----:B------:R-:W-:Y:S02]  /*c8f0*/  UISETP.NE.AND UP0, UPT, UR18, 0x1, UPT ;  /* 0x000000011200788c */ /* 0x000fe4000bf05270 */
[----:B------:R-:W-:-:S07]  /*c900*/  ULOP3.LUT UR6, UR12, 0x1, URZ, 0xc0, !UPT ;  /* 0x000000010c067892 */ /* 0x000fce000f8ec0ff */
[----:B------:R-:W-:Y:S05]  /*c910*/  BRA.U !UP0, `(.L_x_1361) ;  /* 0x0000000108587547 */ /* 0x000fea000b800000 */
[----:B------:R-:W2:Y:S01]  /*c920*/  S2R R0, SR_CTAID.X ;  /* 0x0000000000007919 */ /* 0x000ea20000002500 */
[----:B------:R-:W4:Y:S01]  /*c930*/  S2R R6, SR_CTAID.Y ;  /* 0x0000000000067919 */ /* 0x000f220000002600 */
[----:B--2---:R-:W-:Y:S02]  /*c940*/  ISETP.NE.AND P0, PT, R0, UR5, PT ;  /* 0x0000000500007c0c */ /* 0x004fe4000bf05270 */
        /* <DEDUP_REMOVED lines=8> */
[----:B-1----:R-:W-:-:S03]  /*c9d0*/  MOV R9, UR5 ;  /* 0x0000000500097c02 */ /* 0x002fc60008000f00 */
[----:B------:R-:W-:-:S04]  /*c9e0*/  @!P0 IMAD.WIDE.U32 R6, R7, 0x8, R4 ;  /* 0x0000000807068825 */ /* 0x000fc800078e0004 */
[----:B------:R-:W-:Y:S02]  /*c9f0*/  @!P1 IMAD.WIDE.U32 R8, R9, 0x8, R4 ;  /* 0x0000000809089825 */ /* 0x000fe400078e0004 */
        /* <DEDUP_REMOVED lines=8> */
.L_x_1361:
        /* <DEDUP_REMOVED lines=12> */
.L_x_1362:
[----:B------:R-:W-:Y:S05]  /*cb40*/  BSYNC.RECONVERGENT B0 ;  /* 0x0000000000007941 */ /* 0x000fea0003800200 */
.L_x_1354:
        /* <DEDUP_REMOVED lines=16> */
[----:B0---4-:R-:W-:-:S07]  /*cc50*/  FMUL.FTZ R13, R3, UR5 ;  /* 0x00000005030d7c20 */ /* 0x011fce0008410000 */
.L_x_1368:
[----:B------:R-:W-:-:S05]  /*cc60*/  LEA R14, R15, UR15, 0x3 ;  /* 0x0000000f0f0e7c11 */ /* 0x000fca000f8e18ff */
[----:B0--3--:R-:W2:Y:S04]  /*cc70*/  LDL.128 R8, [R14+0x10] ;  /* 0x000010000e087983 */ /* 0x009ea80000100c00 */
[----:B-1----:R0:W3:Y:S01]  /*cc80*/  LDL.128 R4, [R14+0x110] ;  /* 0x000110000e047983 */ /* 0x0020e20000100c00 */
[----:B-----5:R-:W-:Y:S01]  /*cc90*/  LEA R21, R15, R80, 0x3 ;  /* 0x000000500f157211 */ /* 0x020fe200078e18ff */
[----:B------:R-:W-:Y:S03]  /*cca0*/  BSSY.RECONVERGENT B0, `(.L_x_1363) ;  /* 0x0000035000007945 */ /* 0x000fe60003800200 */
[C---:B------:R-:W-:Y:S02]  /*ccb0*/  ISETP.GE.U32.AND P0, PT, R21.reuse, UR18, PT ;  /* 0x0000001215007c0c */ /* 0x040fe4000bf06070 */
[----:B------:R-:W-:-:S04]  /*ccc0*/  IADD3 R23, PT, PT, R21, 0x8, RZ ;  /* 0x0000000815177810 */ /* 0x000fc80007ffe0ff */
[----:B------:R-:W-:Y:S01]  /*ccd0*/  ISETP.GE.U32.AND P1, PT, R23, UR18, PT ;  /* 0x0000001217007c0c */ /* 0x000fe2000bf26070 */
[----:B--2---:R-:W-:Y:S01]  /*cce0*/  FADD.FTZ R8, R8, -UR28 ;  /* 0x8000001c08087e21 */ /* 0x004fe20008010000 */
[----:B------:R-:W-:Y:S01]  /*ccf0*/  FADD.FTZ R9, R9, -UR28 ;  /* 0x8000001c09097e21 */ /* 0x000fe20008010000 */
[----:B------:R-:W-:Y:S01]  /*cd00*/  FADD.FTZ R10, R10, -UR28 ;  /* 0x8000001c0a0a7e21 */ /* 0x000fe20008010000 */
[----:B------:R-:W-:Y:S01]  /*cd10*/  FADD.FTZ R11, R11, -UR28 ;  /* 0x8000001c0b0b7e21 */ /* 0x000fe20008010000 */
[----:B------:R-:W-:Y:S01]  /*cd20*/  FMUL.FTZ R19, R8, UR16 ;  /* 0x0000001008137c20 */ /* 0x000fe20008410000 */
[----:B------:R-:W-:Y:S01]  /*cd30*/  FMUL.FTZ R18, R9, UR16 ;  /* 0x0000001009127c20 */ /* 0x000fe20008410000 */
[----:B------:R-:W-:Y:S02]  /*cd40*/  FMUL.FTZ R10, R10, UR16 ;  /* 0x000000100a0a7c20 */ /* 0x000fe40008410000 */
[----:B------:R-:W-:Y:S01]  /*cd50*/  @P2 FFMA.FTZ R2, R78, R19, R76 ;  /* 0x000000134e022223 */ /* 0x000fe2000001004c */
[----:B------:R-:W-:-:S03]  /*cd60*/  @P2 FFMA.FTZ R3, R79, R18, R77 ;  /* 0x000000124f032223 */ /* 0x000fc6000001004d */
[----:B------:R-:W-:Y:S01]  /*cd70*/  @P2 FMUL.FTZ R8, R2, -1.4426950216293334961 ;  /* 0xbfb8aa3b02082820 */ /* 0x000fe20000410000 */
[----:B------:R-:W-:-:S05]  /*cd80*/  @P2 FMUL.FTZ R12, R3, -1.4426950216293334961 ;  /* 0xbfb8aa3b030c2820 */ /* 0x000fca0000410000 */
[----:B------:R-:W1:Y:S04]  /*cd90*/  @P2 MUFU.EX2 R8, R8 ;  /* 0x0000000800082308 */ /* 0x000e680000000800 */
[----:B------:R-:W0:Y:S01]  /*cda0*/  @P2 MUFU.EX2 R12, R12 ;  /* 0x0000000c000c2308 */ /* 0x000e220000000800 */
[----:B-1----:R-:W-:Y:S01]  /*cdb0*/  @P2 FADD.FTZ R9, R8, 1 ;  /* 0x3f80000008092421 */ /* 0x002fe20000010000 */
[----:B0-----:R-:W-:Y:S01]  /*cdc0*/  @P2 FADD.FTZ R14, R12, 1 ;  /* 0x3f8000000c0e2421 */ /* 0x001fe20000010000 */
[----:B------:R-:W-:-:S04]  /*cdd0*/  FMUL.FTZ R12, R11, UR16 ;  /* 0x000000100b0c7c20 */ /* 0x000fc80008410000 */
[----:B------:R-:W0:Y:S08]  /*cde0*/  @P2 MUFU.RCP R9, R9 ;  /* 0x0000000900092308 */ /* 0x000e300000001000 */
[----:B------:R-:W1:Y:S01]  /*cdf0*/  @P2 MUFU.RCP R14, R14 ;  /* 0x0000000e000e2308 */ /* 0x000e620000001000 */
[----:B0-----:R-:W-:Y:S01]  /*ce00*/  @P2 FADD.FTZ R17, -R9, 1 ;  /* 0x3f80000009112421 */ /* 0x001fe20000010100 */
[----:B---3--:R-:W-:-:S03]  /*ce10*/  @P2 FMUL.FTZ R16, R4, R9 ;  /* 0x0000000904102220 */ /* 0x008fc60000410000 */
[----:B------:R-:W-:-:S04]  /*ce20*/  @P2 FFMA.FTZ R17, R2, R17, 1 ;  /* 0x3f80000002112423 */ /* 0x000fc80000010011 */
[----:B------:R-:W-:Y:S01]  /*ce30*/  @P2 FMUL.FTZ R4, R16, R17 ;  /* 0x0000001110042220 */ /* 0x000fe20000410000 */
[----:B------:R-:W-:Y:S01]  /*ce40*/  FFMA.FTZ R17, R0, R19, R13 ;  /* 0x0000001300117223 */ /* 0x000fe2000001000d */
[----:B-1----:R-:W-:Y:S01]  /*ce50*/  @P2 FADD.FTZ R2, -R14, 1 ;  /* 0x3f8000000e022421 */ /* 0x002fe20000010100 */
[----:B------:R-:W-:Y:S01]  /*ce60*/  @P2 FMUL.FTZ R14, R5, R14 ;  /* 0x0000000e050e2220 */ /* 0x000fe20000410000 */
[----:B------:R-:W-:Y:S01]  /*ce70*/  SHF.R.S32.HI R16, RZ, 0x1f, R23 ;  /* 0x0000001fff107819 */ /* 0x000fe20000011417 */
[----:B------:R-:W-:Y:S01]  /*ce80*/  FFMA.FTZ R17, R78, R4, -R17 ;  /* 0x000000044e117223 */ /* 0x000fe20000010811 */
[----:B------:R-:W-:Y:S01]  /*ce90*/  SHF.R.S32.HI R4, RZ, 0x1f, R21 ;  /* 0x0000001fff047819 */ /* 0x000fe20000011415 */
[----:B------:R-:W-:Y:S01]  /*cea0*/  @P2 FFMA.FTZ R3, R3, R2, 1 ;  /* 0x3f80000003032423 */ /* 0x000fe20000010002 */
[--C-:B------:R-:W-:Y:S01]  /*ceb0*/  FFMA.FTZ R2, R0, R18, R13.reuse ;  /* 0x0000001200027223 */ /* 0x100fe2000001000d */
[----:B------:R-:W-:Y:S01]  /*cec0*/  ISETP.GE.AND.EX P1, PT, R16, UR19, PT, P1 ;  /* 0x0000001310007c0c */ /* 0x000fe2000bf26310 */
[--C-:B------:R-:W-:Y:S01]  /*ced0*/  FFMA.FTZ R19, R0, R10, R13.reuse ;  /* 0x0000000a00137223 */ /* 0x100fe2000001000d */
[----:B------:R-:W-:Y:S01]  /*cee0*/  ISETP.GE.AND.EX P0, PT, R4, UR19, PT, P0 ;  /* 0x0000001304007c0c */ /* 0x000fe2000bf06300 */
[----:B------:R-:W-:Y:S01]  /*cef0*/  @P2 FMUL.FTZ R5, R14, R3 ;  /* 0x000000030e052220 */ /* 0x000fe20000410000 */
[----:B------:R-:W-:Y:S01]  /*cf00*/  ISETP.NE.AND P2, PT, RZ, UR12, PT ;  /* 0x0000000cff007c0c */ /* 0x000fe2000bf45270 */
[----:B------:R-:W-:-:S02]  /*cf10*/  FFMA.FTZ R14, R0, R12, R13 ;  /* 0x0000000c000e7223 */ /* 0x000fc4000001000d */
[----:B------:R-:W-:-:S08]  /*cf20*/  FFMA.FTZ R9, R79, R5, -R2 ;  /* 0x000000054f097223 */ /* 0x000fd00000010802 */
        /* <DEDUP_REMOVED lines=10> */
[----:B------:R-:W-:-:S05]  /*cfd0*/  LEA.HI.X R5, R2, UR7, R3, 0x2, P0 ;  /* 0x0000000702057c11 */ /* 0x000fca00080f1403 */
[----:B------:R0:W-:Y:S04]  /*cfe0*/  STG.E.64 desc[UR10][R4.64], R8 ;  /* 0x0000000804007986 */ /* 0x0001e8000c101b0a */
.L_x_1364:
[----:B------:R-:W-:Y:S05]  /*cff0*/  BSYNC.RECONVERGENT B0 ;  /* 0x0000000000007941 */ /* 0x000fea0003800200 */
.L_x_1363:
[----:B------:R-:W-:Y:S05]  /*d000*/  @!P2 BRA `(.L_x_1365) ;  /* 0x000000000048a947 */ /* 0x000fea0003800000 */
        /* <DEDUP_REMOVED lines=18> */
.L_x_1365:
[----:B------:R-:W-:Y:S01]  /*d130*/  BSSY.RECONVERGENT B0, `(.L_x_1366) ;  /* 0x000000f000007945 */ /* 0x000fe20003800200 */
[----:B------:R-:W-:Y:S01]  /*d140*/  FFMA.FTZ R19, R78, R6, -R19 ;  /* 0x000000064e137223 */ /* 0x000fe20000010813 */
[----:B------:R-:W-:Y:S02]  /*d150*/  FFMA.FTZ R7, R79, R7, -R14 ;  /* 0x000000074f077223 */ /* 0x000fe4000001080e */
[----:B------:R-:W-:Y:S05]  /*d160*/  @P1 BRA `(.L_x_1367) ;  /* 0x00000000002c1947 */ /* 0x000fea0003800000 */
[----:B------:R-:W-:Y:S01]  /*d170*/  MOV R2, R68 ;  /* 0x0000004400027202 */ /* 0x000fe20000000f00 */
[----:B0-----:R-:W-:Y:S01]  /*d180*/  IMAD R4, R16, UR20, RZ ;  /* 0x0000001410047c24 */ /* 0x001fe2000f8e02ff */
        /* <DEDUP_REMOVED lines=9> */
.L_x_1367:
[----:B------:R-:W-:Y:S05]  /*d220*/  BSYNC.RECONVERGENT B0 ;  /* 0x0000000000007941 */ /* 0x000fea0003800200 */
.L_x_1366:
        /* <DEDUP_REMOVED lines=10> */
.L_x_1343:
[----:B0-----:R-:W0:Y:S01]  /*d2d0*/  S2R R9, SR_TID.X ;  /* 0x0000000000097919 */ /* 0x001e220000002100 */
[----:B-1----:R-:W1:Y:S01]  /*d2e0*/  LDC R4, c[0x0][0x370] ;  /* 0x0000dc00ff047b82 */ /* 0x002e620000000800 */
        /* <DEDUP_REMOVED lines=14> */
.L_x_1371:
[----:B------:R-:W-:Y:S05]  /*d3d0*/  BSYNC.RECONVERGENT B0 ;  /* 0x0000000000007941 */ /* 0x000fea0003800200 */
.L_x_1370:
        /* <DEDUP_REMOVED lines=11> */
.L_x_1373:
[----:B------:R-:W2:Y:S04]  /*d490*/  LDG.E.STRONG.GPU R5, desc[UR10][R2.64] ;  /* 0x0000000a02057981 */ /* 0x000ea8000c1ef900 */
[----:B--2---:R-:W-:Y:S01]  /*d4a0*/  CCTL.IVALL ;  /* 0x00000000ff00798f */ /* 0x004fe20002000000 */
[----:B------:R-:W-:Y:S05]  /*d4b0*/  YIELD ;  /* 0x0000000000007946 */ /* 0x000fea0003800000 */
[----:B------:R-:W-:-:S13]  /*d4c0*/  ISETP.NE.AND P0, PT, R5, R0, PT ;  /* 0x000000000500720c */ /* 0x000fda0003f05270 */
[----:B------:R-:W-:Y:S05]  /*d4d0*/  @P0 BRA `(.L_x_1373) ;  /* 0xfffffffc00ec0947 */ /* 0x000fea000383ffff */
.L_x_1372:
        /* <DEDUP_REMOVED lines=76> */
.L_x_1376:
        /* <DEDUP_REMOVED lines=29> */
.L_x_1375:
[----:B------:R-:W-:Y:S05]  /*db70*/  BSYNC.RECONVERGENT B0 ;  /* 0x0000000000007941 */ /* 0x000fea0003800200 */
.L_x_1374:
        /* <DEDUP_REMOVED lines=10> */
.L_x_1377:
        /* <DEDUP_REMOVED lines=82> */
.L_x_1378:
        /* <DEDUP_REMOVED lines=12> */
.L_x_4906:


//--------------------- .text._Z35group_norm_nhwc_bwd_one_pass_kernelI11Fp32IOFp32WLi512ELi112ELi448EEv26Group_norm_nhwc_bwd_params --------------------------
	.section	.text._Z35group_norm_nhwc_bwd_one_pass_kernelI11Fp32IOFp32WLi512ELi112ELi448EEv26Group_norm_nhwc_bwd_params,"ax",@progbits
	.align	128
        .global         _Z35group_norm_nhwc_bwd_one_pass_kernelI11Fp32IOFp32WLi512ELi112ELi448EEv26Group_norm_nhwc_bwd_params
        .type           _Z35group_norm_nhwc_bwd_one_pass_kernelI11Fp32IOFp32WLi512ELi112ELi448EEv26Group_norm_nhwc_bwd_params,@function
        .size           _Z35group_norm_nhwc_bwd_one_pass_kernelI11Fp32IOFp32WLi512ELi112ELi448EEv26Group_norm_nhwc_bwd_params,(.L_x_4907 - _Z35group_norm_nhwc_bwd_one_pass_kernelI11Fp32IOFp32WLi512ELi112ELi448EEv26Group_norm_nhwc_bwd_params)
        .other          _Z35group_norm_nhwc_bwd_one_pass_kernelI11Fp32IOFp32WLi512ELi112ELi448EEv26Group_norm_nhwc_bwd_params,@"STO_CUDA_ENTRY STV_DEFAULT"
_Z35group_norm_nhwc_bwd_one_pass_kernelI11Fp32IOFp32WLi512ELi112ELi448EEv26Group_norm_nhwc_bwd_params:
.text._Z35group_norm_nhwc_bwd_one_pass_kernelI11Fp32IOFp32WLi512ELi112ELi448EEv26Group_norm_nhwc_bwd_params:
        /* <DEDUP_REMOVED lines=28> */
.L_x_1405:
        /* <DEDUP_REMOVED lines=42> */
[----:B------:R-:W-:-:S03]  /*0460*/  SHF.R.S32.HI R9, RZ, 0x1f, R5 ;  /* 0x0000001fff097819 */ /* 0x000fc60000011405 */
[----:B------:R-:W-:Y:S02]  /*0470*/  MOV R0, UR5 ;  /* 0x0000000500007c02 */ /* 0x000fe40008000f00 */
[----:B------:R-:W-:Y:S02]  /*0480*/  ISETP.GE.AND.EX P4, PT, R9, UR17, PT, P1 ;  /* 0x0000001109007c0c */ /* 0x000fe4000bf86310 */
[----:B------:R-:W-:Y:S02]  /*0490*/  MOV R3, UR18 ;  /* 0x0000001200037c02 */ /* 0x000fe40008000f00 */
[----:B------:R-:W-:-:S04]  /*04a0*/  IADD3 R31, PT, PT, R64, 0x10, RZ ;  /* 0x00000010401f7810 */ /* 0x000fc80007ffe0ff */
[----:B------:R-:W-:Y:S02]  /*04b0*/  ISETP.GE.U32.AND P1, PT, R31, UR16, PT ;  /* 0x000000101f007c0c */ /* 0x000fe4000bf26070 */
[----:B------:R-:W-:-:S03]  /*04c0*/  SHF.R.S32.HI R23, RZ, 0x1f, R31 ;  /* 0x0000001fff177819 */ /* 0x000fc6000001141f */
[----:B------:R-:W0:Y:S01]  /*04d0*/  @!P4 LDC.64 R28, c[0x0][0x3f8] ;  /* 0x0000fe00ff1ccb82 */ /* 0x000e220000000a00 */
[----:B------:R-:W-:Y:S02]  /*04e0*/  ISETP.GE.AND.EX P3, PT, R23, UR17, PT, P1 ;  /* 0x0000001117007c0c */ /* 0x000fe4000bf66310 */
[----:B------:R-:W-:Y:S02]  /*04f0*/  LOP3.LUT R18, R18, 0xfeffffff, RZ, 0xc0, !PT ;  /* 0xfeffffff12127812 */ /* 0x000fe400078ec0ff */
[----:B------:R-:W-:Y:S02]  /*0500*/  IADD3 R26, PT, PT, R64, 0x18, RZ ;  /* 0x00000018401a7810 */ /* 0x000fe40007ffe0ff */
[----:B------:R-:W-:Y:S01]  /*0510*/  @P4 LOP3.LUT R18, R18, 0x1000000, RZ, 0xfc, !PT ;  /* 0x0100000012124812 */ /* 0x000fe200078efcff */
[----:B------:R-:W1:Y:S01]  /*0520*/  @!P4 LDC.64 R14, c[0x0][0x3a0] ;  /* 0x0000e800ff0ecb82 */ /* 0x000e620000000a00 */
[----:B------:R-:W-:Y:S02]  /*0530*/  ISETP.GE.U32.AND P1, PT, R26, UR16, PT ;  /* 0x000000101a007c0c */ /* 0x000fe4000bf26070 */
[----:B------:R-:W-:-:S02]  /*0540*/  LOP3.LUT R18, R18, 0xff7fffff, RZ, 0xc0, !PT ;  /* 0xff7fffff12127812 */ /* 0x000fc400078ec0ff */
[----:B------:R-:W-:Y:S02]  /*0550*/  SHF.R.S32.HI R21, RZ, 0x1f, R26 ;  /* 0x0000001fff157819 */ /* 0x000fe4000001141a */
[----:B------:R-:W-:Y:S02]  /*0560*/  @P3 LOP3.LUT R18, R18, 0x800000, RZ, 0xfc, !PT ;  /* 0x0080000012123812 */ /* 0x000fe400078efcff */
[----:B------:R-:W-:Y:S02]  /*0570*/  ISETP.GE.AND.EX P6, PT, R21, UR17, PT, P1 ;  /* 0x0000001115007c0c */ /* 0x000fe4000bfc6310 */
[----:B------:R-:W-:-:S04]  /*0580*/  IADD3 R22, PT, PT, R64, 0x20, RZ ;  /* 0x0000002040167810 */ /* 0x000fc80007ffe0ff */
[----:B------:R-:W-:Y:S02]  /*0590*/  ISETP.GE.U32.AND P1, PT, R22, UR16, PT ;  /* 0x0000001016007c0c */ /* 0x000fe4000bf26070 */
[----:B------:R-:W-:-:S04]  /*05a0*/  SHF.R.S32.HI R27, RZ, 0x1f, R22 ;  /* 0x0000001fff1b7819 */ /* 0x000fc80000011416 */
[----:B------:R-:W-:Y:S01]  /*05b0*/  ISETP.GE.AND.EX P5, PT, R27, UR17, PT, P1 ;  /* 0x000000111b007c0c */ /* 0x000fe2000bfa6310 */
[----:B------:R-:W4:Y:S08]  /*05c0*/  @!P6 LDC.64 R24, c[0x0][0x3f8] ;  /* 0x0000fe00ff18eb82 */ /* 0x000f300000000a00 */
[----:B------:R-:W4:Y:S08]  /*05d0*/  @!P6 LDC.64 R52, c[0x0][0x398] ;  /* 0x0000e600ff34eb82 */ /* 0x000f300000000a00 */
[----:B------:R-:W4:Y:S08]  /*05e0*/  @!P5 LDC.64 R54, c[0x0][0x3a0] ;  /* 0x0000e800ff36db82 */ /* 0x000f300000000a00 */
[----:B------:R-:W4:Y:S01]  /*05f0*/  @!P5 LDC.64 R56, c[0x0][0x398] ;  /* 0x0000e600ff38db82 */ /* 0x000f220000000a00 */
[----:B--2---:R-:W-:-:S02]  /*0600*/  ISETP.GE.AND.EX P0, PT, R4, UR17, PT, P0 ;  /* 0x0000001104007c0c */ /* 0x004fc4000bf06300 */
[----:B---3--:R-:W-:-:S11]  /*0610*/  IADD3 R48, P2, PT, R8, UR5, RZ ;  /* 0x0000000508307c10 */ /* 0x008fd6000ff5e0ff */
[----:B------:R-:W2:Y:S01]  /*0620*/  @!P0 LDC.64 R6, c[0x0][0x3f8] ;  /* 0x0000fe00ff068b82 */ /* 0x000ea20000000a00 */
[----:B------:R-:W-:Y:S01]  /*0630*/  USHF.R.S32.HI UR5, URZ, 0x1f, UR7 ;  /* 0x0000001fff057899 */ /* 0x000fe20008011407 */
[----:B------:R-:W-:-:S03]  /*0640*/  LEA.HI.X.SX32 R49, R0, RZ, 0x1, P2 ;  /* 0x000000ff00317211 */ /* 0x000fc600010f0eff */
[----:B------:R-:W-:-:S03]  /*0650*/  UIMAD UR5, UR5, UR18, URZ ;  /* 0x00000012050572a4 */ /* 0x000fc6000f8e02ff */
[----:B------:R-:W3:Y:S01]  /*0660*/  @!P0 LDC.64 R16, c[0x0][0x398] ;  /* 0x0000e600ff108b82 */ /* 0x000ee20000000a00 */
[----:B------:R-:W-:Y:S02]  /*0670*/  UIMAD UR5, UR7, UR19, UR5 ;  /* 0x00000013070572a4 */ /* 0x000fe4000f8e0205 */
[----:B------:R-:W-:Y:S01]  /*0680*/  IMAD.WIDE.U32 R48, R3, UR7, R48 ;  /* 0x0000000703307c25 */ /* 0x000fe2000f8e0030 */
[----:B------:R-:W-:Y:S02]  /*0690*/  @!P0 SHF.R.S32.HI R4, RZ, 0x1f, R64 ;  /* 0x0000001fff048819 */ /* 0x000fe40000011440 */
[C---:B------:R-:W-:Y:S02]  /*06a0*/  IADD3 R35, PT, PT, R64.reuse, 0x48, RZ ;  /* 0x0000004840237810 */ /* 0x040fe40007ffe0ff */
[----:B------:R-:W-:Y:S01]  /*06b0*/  IADD3 R43, PT, PT, R64, 0x58, RZ ;  /* 0x00000058402b7810 */ /* 0x000fe20007ffe0ff */
[----:B------:R-:W0:Y:S01]  /*06c0*/  @!P0 LDC.64 R10, c[0x0][0x3a0] ;  /* 0x0000e800ff0a8b82 */ /* 0x000e220000000a00 */
[----:B------:R-:W-:-:S02]  /*06d0*/  IADD3 R47, PT, PT, R49, UR5, RZ ;  /* 0x00000005312f7c10 */ /* 0x000fc4000fffe0ff */
[C---:B------:R-:W-:Y:S02]  /*06e0*/  IADD3 R51, PT, PT, R64.reuse, 0x60, RZ ;  /* 0x0000006040337810 */ /* 0x040fe40007ffe0ff */
[----:B------:R-:W-:Y:S02]  /*06f0*/  IADD3 R65, PT, PT, R64, 0x68, RZ ;  /* 0x0000006840417810 */ /* 0x000fe40007ffe0ff */
[----:B------:R-:W-:Y:S01]  /*0700*/  LOP3.LUT R19, R19, 0x7fffffff, RZ, 0xc0, !PT ;  /* 0x7fffffff13137812 */ /* 0x000fe200078ec0ff */
[----:B--2---:R-:W-:Y:S01]  /*0710*/  @!P0 IMAD R0, R4, R6, RZ ;  /* 0x0000000604008224 */ /* 0x004fe200078e02ff */
[----:B------:R-:W-:Y:S01]  /*0720*/  @!P0 MOV R46, R48 ;  /* 0x00000030002e8202 */ /* 0x000fe20000000f00 */
[----:B------:R-:W-:Y:S01]  /*0730*/  STL [R1+0x958], R64 ;  /* 0x0009584001007387 */ /* 0x000fe20000100800 */
[----:B------:R-:W2:Y:S01]  /*0740*/  LDCU.64 UR6, c[0x0][0x3b8] ;  /* 0x00007700ff0677ac */ /* 0x000ea20008000a00 */
[C---:B------:R-:W-:Y:S02]  /*0750*/  @!P0 IMAD R7, R64.reuse, R7, R0 ;  /* 0x0000000740078224 */ /* 0x040fe400078e0200 */
[----:B------:R-:W-:-:S05]  /*0760*/  @!P0 IMAD.WIDE.U32 R2, R64, R6, R46 ;  /* 0x0000000640028225 */ /* 0x000fca00078e002e */
[----:B------:R-:W-:Y:S02]  /*0770*/  @!P0 IADD3 R3, PT, PT, R3, R7, RZ ;  /* 0x0000000703038210 */ /* 0x000fe40007ffe0ff */
[----:B------:R-:W1:Y:S01]  /*0780*/  @!P3 LDC.64 R6, c[0x0][0x3f8] ;  /* 0x0000fe00ff06bb82 */ /* 0x000e620000000a00 */
[C---:B------:R-:W-:Y:S02]  /*0790*/  @!P0 SHF.L.U32 R13, R2.reuse, 0x2, RZ ;  /* 0x00000002020d8819 */ /* 0x040fe400000006ff */
[----:B------:R-:W-:Y:S02]  /*07a0*/  @!P0 SHF.L.U64.HI R2, R2, 0x2, R3 ;  /* 0x0000000202028819 */ /* 0x000fe40000010203 */
[C---:B---3--:R-:W-:Y:S02]  /*07b0*/  @!P0 IADD3 R12, P3, PT, R13.reuse, R16, RZ ;  /* 0x000000100d0c8210 */ /* 0x048fe40007f7e0ff */
[----:B0-----:R-:W-:Y:S02]  /*07c0*/  @!P0 IADD3 R10, P2, PT, R13, R10, RZ ;  /* 0x0000000a0d0a8210 */ /* 0x001fe40007f5e0ff */
[----:B------:R-:W-:-:S02]  /*07d0*/  @!P0 IADD3.X R13, PT, PT, R2, R17, RZ, P3, !PT ;  /* 0x00000011020d8210 */ /* 0x000fc40001ffe4ff */
[C---:B------:R-:W-:Y:S01]  /*07e0*/  LOP3.LUT P3, RZ, R18.reuse, 0x800000, RZ, 0xc0, !PT ;  /* 0x0080000012ff7812 */ /* 0x040fe2000786c0ff */
[----:B------:R-:W-:Y:S01]  /*07f0*/  @!P4 IMAD R0, R9, R28, RZ ;  /* 0x0000001c0900c224 */ /* 0x000fe200078e02ff */
[----:B------:R-:W-:Y:S01]  /*0800*/  LOP3.LUT R18, R18, 0xffbfffff, RZ, 0xc0, !PT ;  /* 0xffbfffff12127812 */ /* 0x000fe200078ec0ff */
[----:B------:R-:W0:Y:S01]  /*0810*/  @!P4 LDC.64 R16, c[0x0][0x398] ;  /* 0x0000e600ff10cb82 */ /* 0x000e220000000a00 */
[----:B------:R-:W-:Y:S02]  /*0820*/  @!P4 MOV R8, R48 ;  /* 0x000000300008c202 */ /* 0x000fe40000000f00 */
[----:B------:R-:W-:Y:S01]  /*0830*/  @!P4 MOV R9, R47 ;  /* 0x0000002f0009c202 */ /* 0x000fe20000000f00 */
[C---:B------:R-:W-:Y:S01]  /*0840*/  @!P4 IMAD R29, R5.reuse, R29, R0 ;  /* 0x0000001d051dc224 */ /* 0x040fe200078e0200 */
[----:B------:R-:W-:Y:S01]  /*0850*/  @P6 LOP3.LUT R18, R18, 0x400000, RZ, 0xfc, !PT ;  /* 0x0040000012126812 */ /* 0x000fe200078efcff */
[----:B------:R-:W-:Y:S01]  /*0860*/  @!P4 IMAD.WIDE.U32 R8, R5, R28, R8 ;  /* 0x0000001c0508c225 */ /* 0x000fe200078e0008 */
[----:B------:R-:W-:-:S02]  /*0870*/  IADD3 R0, PT, PT, R64, 0x28, RZ ;  /* 0x0000002840007810 */ /* 0x000fc40007ffe0ff */
[----:B------:R-:W-:Y:S01]  /*0880*/  LOP3.LUT R18, R18, 0xffdfffff, RZ, 0xc0, !PT ;  /* 0xffdfffff12127812 */ /* 0x000fe200078ec0ff */
[----:B-1----:R-:W-:Y:S01]  /*0890*/  @!P3 IMAD R28, R23, R6, RZ ;  /* 0x00000006171cb224 */ /* 0x002fe200078e02ff */
[----:B------:R-:W-:Y:S02]  /*08a0*/  @!P0 IADD3.X R11, PT, PT, R2, R11, RZ, P2, !PT ;  /* 0x0000000b020b8210 */ /* 0x000fe400017fe4ff */
[----:B------:R-:W-:Y:S01]  /*08b0*/  @!P4 IADD3 R9, PT, PT, R9, R29, RZ ;  /* 0x0000001d0909c210 */ /* 0x000fe20007ffe0ff */
[----:B------:R-:W1:Y:S01]  /*08c0*/  @!P3 LDC.64 R2, c[0x0][0x3a0] ;  /* 0x0000e800ff02bb82 */ /* 0x000e620000000a00 */
[----:B------:R-:W-:Y:S02]  /*08d0*/  @!P4 SHF.L.U32 R33, R8, 0x2, RZ ;  /* 0x000000020821c819 */ /* 0x000fe400000006ff */
[----:B------:R-:W-:Y:S02]  /*08e0*/  ISETP.GE.U32.AND P2, PT, R0, UR16, PT ;  /* 0x0000001000007c0c */ /* 0x000fe4000bf46070 */
[----:B------:R-:W-:-:S02]  /*08f0*/  SHF.R.S32.HI R23, RZ, 0x1f, R0 ;  /* 0x0000001fff177819 */ /* 0x000fc40000011400 */
[----:B------:R-:W-:Y:S01]  /*0900*/  @P5 LOP3.LUT R18, R18, 0x200000, RZ, 0xfc, !PT ;  /* 0x0020000012125812 */ /* 0x000fe200078efcff */
[----:B------:R3:W-:Y:S01]  /*0910*/  @!P0 STL [R1+0x940], R4 ;  /* 0x0009400401008387 */ /* 0x0007e20000100800 */
[----:B------:R-:W-:Y:S02]  /*0920*/  @!P4 SHF.L.U64.HI R20, R8, 0x2, R9 ;  /* 0x000000020814c819 */ /* 0x000fe40000010209 */
[----:B------:R-:W-:Y:S01]  /*0930*/  @!P4 IADD3 R14, P1, PT, R33, R14, RZ ;  /* 0x0000000e210ec210 */ /* 0x000fe20007f3e0ff */
[----:B------:R-:W-:Y:S01]  /*0940*/  @!P3 IMAD R7, R31, R7, R28 ;  /* 0x000000071f07b224 */ /* 0x000fe200078e021c */
[----:B------:R-:W-:Y:S01]  /*0950*/  ISETP.GE.AND.EX P4, PT, R23, UR17, PT, P2 ;  /* 0x0000001117007c0c */ /* 0x000fe2000bf86320 */
[----:B------:R-:W2:Y:S01]  /*0960*/  @!P5 LDC.64 R8, c[0x0][0x3f8] ;  /* 0x0000fe00ff08db82 */ /* 0x000ea20000000a00 */
[----:B------:R-:W-:Y:S02]  /*0970*/  LOP3.LUT P2, RZ, R18, 0x1000000, RZ, 0xc0, !PT ;  /* 0x0100000012ff7812 */ /* 0x000fe4000784c0ff */
[----:B------:R-:W-:-:S05]  /*0980*/  @!P3 MOV R28, R48 ;  /* 0x00000030001cb202 */ /* 0x000fca0000000f00 */
[----:B---3--:R-:W3:Y:S01]  /*0990*/  @!P3 LDC.64 R4, c[0x0][0x398] ;  /* 0x0000e600ff04bb82 */ /* 0x008ee20000000a00 */
[----:B------:R-:W-:-:S03]  /*09a0*/  @!P3 MOV R29, R47 ;  /* 0x0000002f001db202 */ /* 0x000fc60000000f00 */
[----:B------:R-:W-:Y:S02]  /*09b0*/  @!P3 IMAD.WIDE.U32 R28, R31, R6, R28 ;  /* 0x000000061f1cb225 */ /* 0x000fe400078e001c */
[----:B------:R-:W-:Y:S02]  /*09c0*/  @!P2 IADD3.X R15, PT, PT, R20, R15, RZ, P1, !PT ;  /* 0x0000000f140fa210 */ /* 0x000fe40000ffe4ff */
[----:B------:R-:W2:Y:S01]  /*09d0*/  @!P4 LDC.64 R58, c[0x0][0x3a0] ;  /* 0x0000e800ff3acb82 */ /* 0x000ea20000000a00 */
[----:B0-----:R-:W-:Y:S02]  /*09e0*/  @!P2 IADD3 R16, P1, PT, R33, R16, RZ ;  /* 0x000000102110a210 */ /* 0x001fe40007f3e0ff */
[----:B------:R-:W-:Y:S02]  /*09f0*/  @!P3 IADD3 R31, PT, PT, R29, R7, RZ ;  /* 0x000000071d1fb210 */ /* 0x000fe40007ffe0ff */
[----:B------:R-:W-:Y:S02]  /*0a00*/  @!P3 SHF.L.U32 R29, R28, 0x2, RZ ;  /* 0x000000021c1db819 */ /* 0x000fe400000006ff */
[----:B------:R-:W-:Y:S01]  /*0a10*/  @!P2 IADD3.X R17, PT, PT, R20, R17, RZ, P1, !PT ;  /* 0x000000111411a210 */ /* 0x000fe20000ffe4ff */
[----:B------:R-:W0:Y:S01]  /*0a20*/  @!P6 LDC.64 R6, c[0x0][0x3a0] ;  /* 0x0000e800ff06eb82 */ /* 0x000e220000000a00 */
[----:B------:R-:W-:Y:S01]  /*0a30*/  @!P3 SHF.L.U64.HI R30, R28, 0x2, R31 ;  /* 0x000000021c1eb819 */ /* 0x000fe2000001021f */
[----:B----4-:R-:W-:Y:S01]  /*0a40*/  @!P6 IMAD R28, R21, R24, RZ ;  /* 0x00000018151ce224 */ /* 0x010fe200078e02ff */
[----:B-1----:R-:W-:-:S03]  /*0a50*/  @!P3 IADD3 R2, P1, PT, R29, R2, RZ ;  /* 0x000000021d02b210 */ /* 0x002fc60007f3e0ff */
[----:B------:R-:W-:Y:S01]  /*0a60*/  @!P6 IMAD R31, R26, R25, R28 ;  /* 0x000000191a1fe224 */ /* 0x000fe200078e021c */
[----:B------:R-:W-:Y:S01]  /*0a70*/  @!P3 IADD3.X R3, PT, PT, R30, R3, RZ, P1, !PT ;  /* 0x000000031e03b210 */ /* 0x000fe20000ffe4ff */
[----:B------:R-:W1:Y:S01]  /*0a80*/  @!P4 LDC.64 R20, c[0x0][0x3f8] ;  /* 0x0000fe00ff14cb82 */ /* 0x000e620000000a00 */
[----:B---3--:R-:W-:Y:S02]  /*0a90*/  @!P3 IADD3 R4, P1, PT, R29, R4, RZ ;  /* 0x000000041d04b210 */ /* 0x008fe40007f3e0ff */
[----:B------:R-:W-:Y:S02]  /*0aa0*/  @!P6 MOV R28, R48 ;  /* 0x00000030001ce202 */ /* 0x000fe40000000f00 */
[----:B------:R-:W-:-:S03]  /*0ab0*/  @!P6 MOV R29, R47 ;  /* 0x0000002f001de202 */ /* 0x000fc60000000f00 */
[----:B------:R-:W3:Y:S01]  /*0ac0*/  @!P4 LDC.64 R60, c[0x0][0x398] ;  /* 0x0000e600ff3ccb82 */ /* 0x000ee20000000a00 */
[----:B------:R-:W-:-:S05]  /*0ad0*/  @!P6 IMAD.WIDE.U32 R24, R26, R24, R28 ;  /* 0x000000181a18e225 */ /* 0x000fca00078e001c */
[----:B------:R-:W-:Y:S01]  /*0ae0*/  @!P6 IADD3 R25, PT, PT, R25, R31, RZ ;  /* 0x0000001f1919e210 */ /* 0x000fe20007ffe0ff */
[----:B--2---:R-:W-:Y:S01]  /*0af0*/  @!P5 IMAD R28, R27, R8, RZ ;  /* 0x000000081b1cd224 */ /* 0x004fe200078e02ff */
[C---:B------:R-:W-:Y:S02]  /*0b00*/  @!P6 SHF.L.U32 R27, R24.reuse, 0x2, RZ ;  /* 0x00000002181be819 */ /* 0x040fe400000006ff */
[----:B------:R-:W-:Y:S02]  /*0b10*/  @!P6 SHF.L.U64.HI R26, R24, 0x2, R25 ;  /* 0x00000002181ae819 */ /* 0x000fe40000010219 */
[----:B------:R-:W-:Y:S02]  /*0b20*/  @!P5 MOV R24, R48 ;  /* 0x000000300018d202 */ /* 0x000fe40000000f00 */
[----:B------:R-:W-:Y:S01]  /*0b30*/  @!P5 MOV R25, R47 ;  /* 0x0000002f0019d202 */ /* 0x000fe20000000f00 */
[----:B------:R-:W-:Y:S01]  /*0b40*/  @!P5 IMAD R29, R22, R9, R28 ;  /* 0x00000009161dd224 */ /* 0x000fe200078e021c */
[----:B------:R-:W-:Y:S01]  /*0b50*/  @!P3 IADD3.X R5, PT, PT, R30, R5, RZ, P1, !PT ;  /* 0x000000051e05b210 */ /* 0x000fe20000ffe4ff */
[----:B------:R-:W-:Y:S01]  /*0b60*/  @!P5 IMAD.WIDE.U32 R8, R22, R8, R24 ;  /* 0x000000081608d225 */ /* 0x000fe200078e0018 */
[----:B0-----:R-:W-:-:S04]  /*0b70*/  @!P6 IADD3 R6, P1, PT, R27, R6, RZ ;  /* 0x000000061b06e210 */ /* 0x001fc80007f3e0ff */
[----:B------:R-:W-:Y:S01]  /*0b80*/  @!P5 IADD3 R9, PT, PT, R9, R29, RZ ;  /* 0x0000001d0909d210 */ /* 0x000fe20007ffe0ff */
[----:B-1----:R-:W-:Y:S01]  /*0b90*/  @!P4 IMAD R24, R23, R20, RZ ;  /* 0x000000141718c224 */ /* 0x002fe200078e02ff */
[----:B------:R-:W-:Y:S02]  /*0ba0*/  @!P6 IADD3.X R7, PT, PT, R26, R7, RZ, P1, !PT ;  /* 0x000000071a07e210 */ /* 0x000fe40000ffe4ff */
[----:B------:R-:W-:Y:S02]  /*0bb0*/  @!P6 IADD3 R52, P1, PT, R27, R52, RZ ;  /* 0x000000341b34e210 */ /* 0x000fe40007f3e0ff */
        /* <DEDUP_REMOVED lines=14> */
[C---:B------:R-:W-:Y:S02]  /*0ca0*/  @!P4 IADD3 R58, P1, PT, R9.reuse, R58, RZ ;  /* 0x0000003a093ac210 */ /* 0x040fe40007f3e0ff */
[----:B------:R-:W-:Y:S02]  /*0cb0*/  IADD3 R21, PT, PT, R64, 0x30, RZ ;  /* 0x0000003040157810 */ /* 0x000fe40007ffe0ff */
[C---:B------:R-:W-:Y:S02]  /*0cc0*/  @!P4 IADD3.X R59, PT, PT, R20.reuse, R59, RZ, P1, !PT ;  /* 0x0000003b143bc210 */ /* 0x040fe40000ffe4ff */
[----:B---3--:R-:W-:Y:S02]  /*0cd0*/  @!P4 IADD3 R60, P1, PT, R9, R60, RZ ;  /* 0x0000003c093cc210 */ /* 0x008fe40007f3e0ff */
[----:B------:R-:W-:Y:S02]  /*0ce0*/  SHF.R.S32.HI R9, RZ, 0x1f, R21 ;  /* 0x0000001fff097819 */ /* 0x000fe40000011415 */
[----:B------:R-:W-:-:S02]  /*0cf0*/  @!P4 IADD3.X R61, PT, PT, R20, R61, RZ, P1, !PT ;  /* 0x0000003d143dc210 */ /* 0x000fc40000ffe4ff */
[----:B------:R-:W-:-:S04]  /*0d00*/  ISETP.GE.U32.AND P1, PT, R21, UR16, PT ;  /* 0x0000001015007c0c */ /* 0x000fc8000bf26070 */
[----:B------:R-:W-:-:S13]  /*0d10*/  ISETP.GE.AND.EX P2, PT, R9, UR17, PT, P1 ;  /* 0x0000001109007c0c */ /* 0x000fda000bf46310 */
[----:B------:R-:W0:Y:S08]  /*0d20*/  @!P2 LDC.64 R22, c[0x0][0x3f8] ;  /* 0x0000fe00ff16ab82 */ /* 0x000e300000000a00 */
[----:B------:R-:W1:Y:S01]  /*0d30*/  @!P2 LDC.64 R24, c[0x0][0x3a0] ;  /* 0x0000e800ff18ab82 */ /* 0x000e620000000a00 */
[----:B------:R-:W-:Y:S01]  /*0d40*/  @!P2 MOV R8, R48 ;  /* 0x000000300008a202 */ /* 0x000fe20000000f00 */
        /* <DEDUP_REMOVED lines=10> */
[----:B------:R-:W-:-:S04]  /*0df0*/  LOP3.LUT R18, R18, 0xffefffff, RZ, 0xc0, !PT ;  /* 0xffefffff12127812 */ /* 0x000fc800078ec0ff */
[----:B------:R-:W-:-:S04]  /*0e00*/  @P4 LOP3.LUT R18, R18, 0x100000, RZ, 0xfc, !PT ;  /* 0x0010000012124812 */ /* 0x000fc800078efcff */
        /* <DEDUP_REMOVED lines=42> */
[----:B------:R-:W-:Y:S02]  /*10b0*/  LOP3.LUT R18, R18, 0xfffdffff, RZ, 0xc0, !PT ;  /* 0xfffdffff12127812 */ /* 0x000fe400078ec0ff */
[----:B------:R-:W-:Y:S02]  /*10c0*/  SHF.R.S32.HI R9, RZ, 0x1f, R35 ;  /* 0x0000001fff097819 */ /* 0x000fe40000011423 */
[----:B------:R-:W-:Y:S02]  /*10d0*/  @P2 LOP3.LUT R18, R18, 0x20000, RZ, 0xfc, !PT ;  /* 0x0002000012122812 */ /* 0x000fe400078efcff */
        /* <DEDUP_REMOVED lines=15> */
[C---:B-1----:R-:W-:Y:S02]  /*11d0*/  @!P2 IADD3 R32, P1, PT, R69.reuse, R32, RZ ;  /* 0x000000204520a210 */ /* 0x042fe40007f3e0ff */
        /* <DEDUP_REMOVED lines=85> */
[----:B0-----:R-:W-:-:S04]  /*1730*/  @!P2 IADD3 R10, P1, PT, R62, R8, RZ ;  /* 0x000000083e0aa210 */ /* 0x001fc80007f3e0ff */
[----:B------:R-:W-:Y:S02]  /*1740*/  @!P2 IADD3.X R11, PT, PT, R0, R9, RZ, P1, !PT ;  /* 0x00000009000ba210 */ /* 0x000fe40000ffe4ff */
[----:B------:R-:W-:-:S04]  /*1750*/  IADD3 R0, PT, PT, R64, 0x70, RZ ;  /* 0x0000007040007810 */ /* 0x000fc80007ffe0ff */
[----:B------:R-:W-:Y:S02]  /*1760*/  SHF.R.S32.HI R65, RZ, 0x1f, R0 ;  /* 0x0000001fff417819 */ /* 0x000fe40000011400 */
[----:B------:R-:W-:Y:S01]  /*1770*/  ISETP.GE.U32.AND P1, PT, R0, UR16, PT ;  /* 0x0000001000007c0c */ /* 0x000fe2000bf26070 */
[----:B------:R-:W-:Y:S03]  /*1780*/  @!P2 STL.64 [R1+0x5a8], R10 ;  /* 0x0005a80a0100a387 */ /* 0x000fe60000100a00 */
        /* <DEDUP_REMOVED lines=564> */
[----:B0-----:R-:W-:Y:S01]  /*3ad0*/  @!P2 IADD3 R2, P1, PT, R0, R62, RZ ;  /* 0x0000003e0002a210 */ /* 0x001fe20007f3e0ff */
[----:B------:R1:W-:Y:S03]  /*3ae0*/  STL.64 [R1+0x9d0], R44 ;  /* 0x0009d02c01007387 */ /* 0x0003e60000100a00 */
[----:B------:R-:W-:Y:S02]  /*3af0*/  @!P2 IADD3.X R3, PT, PT, R66, R63, RZ, P1, !PT ;  /* 0x0000003f4203a210 */ /* 0x000fe40000ffe4ff */
[----:B------:R-:W-:-:S03]  /*3b00*/  LOP3.LUT R19, R19, 0xfff7ffff, RZ, 0xc0, !PT ;  /* 0xfff7ffff13137812 */ /* 0x000fc600078ec0ff */
[----:B------:R-:W-:Y:S01]  /*3b10*/  @!P2 STL.64 [R1+0x6e8], R2 ;  /* 0x0006e8020100a387 */ /* 0x000fe20000100a00 */
        /* <DEDUP_REMOVED lines=18> */
[----:B------:R1:W-:Y:S04]  /*3c40*/  STL [R1+0xa0c], R32 ;  /* 0x000a0c2001007387 */ /* 0x0003e80000100800 */
[----:B------:R2:W-:Y:S01]  /*3c50*/  STL [R1+0xa08], R33 ;  /* 0x000a082101007387 */ /* 0x0005e20000100800 */
[----:B-1----:R-:W-:-:S04]  /*3c60*/  @!P2 IADD3 R32, P1, PT, R0, R62, RZ ;  /* 0x0000003e0020a210 */ /* 0x002fc80007f3e0ff */
[----:B--2---:R-:W-:Y:S02]  /*3c70*/  @!P2 IADD3.X R33, PT, PT, R66, R63, RZ, P1, !PT ;  /* 0x0000003f4221a210 */ /* 0x004fe40000ffe4ff */
        /* <DEDUP_REMOVED lines=301> */
[----:B-1----:R-:W-:-:S03]  /*4f50*/  @!P2 IADD3 R42, P1, PT, R0, R62, RZ ;  /* 0x0000003e002aa210 */ /* 0x002fc60007f3e0ff */
[----:B------:R0:W-:Y:S01]  /*4f60*/  STL.64 [R1+0xa68], R14 ;  /* 0x000a680e01007387 */ /* 0x0001e20000100a00 */
[----:B--2---:R-:W-:Y:S02]  /*4f70*/  @!P2 IADD3.X R43, PT, PT, R66, R63, RZ, P1, !PT ;  /* 0x0000003f422ba210 */ /* 0x004fe40000ffe4ff */
        /* <DEDUP_REMOVED lines=19> */
[----:B-1----:R-:W-:-:S04]  /*50b0*/  @!P2 IADD3 R10, P1, PT, R0, R62, RZ ;  /* 0x0000003e000aa210 */ /* 0x002fc80007f3e0ff */
[----:B------:R-:W-:-:S05]  /*50c0*/  @!P2 IADD3.X R11, PT, PT, R66, R63, RZ, P1, !PT ;  /* 0x0000003f420ba210 */ /* 0x000fca0000ffe4ff */
[----:B------:R0:W-:Y:S01]  /*50d0*/  @!P2 STL.64 [R1+0x570], R10 ;  /* 0x0005700a0100a387 */ /* 0x0001e20000100a00 */
        /* <DEDUP_REMOVED lines=67> */
[----:B------:R0:W-:Y:S01]  /*5510*/  STL [R1+0xa1c], R28 ;  /* 0x000a1c1c01007387 */ /* 0x0001e20000100800 */
[----:B-1----:R-:W-:-:S04]  /*5520*/  @!P2 IADD3 R68, P1, PT, R0, R62, RZ ;  /* 0x0000003e0044a210 */ /* 0x002fc80007f3e0ff */
[----:B------:R-:W-:Y:S01]  /*5530*/  @!P2 IADD3.X R69, PT, PT, R66, R63, RZ, P1, !PT ;  /* 0x0000003f4245a210 */ /* 0x000fe20000ffe4ff */
[----:B------:R1:W-:Y:S01]  /*5540*/  STL [R1+0xa18], R29 ;  /* 0x000a181d01007387 */ /* 0x0003e20000100800 */
[----:B------:R-:W-:Y:S02]  /*5550*/  LOP3.LUT R19, R19, 0xfffffffd, RZ, 0xc0, !PT ;  /* 0xfffffffd13137812 */ /* 0x000fe400078ec0ff */
[----:B0-----:R-:W-:Y:S02]  /*5560*/  @!P2 IADD3 R28, P1, PT, R0, R8, RZ ;  /* 0x00000008001ca210 */ /* 0x001fe40007f3e0ff */
[----:B------:R-:W-:Y:S02]  /*5570*/  IADD3 R0, PT, PT, R64, 0x1c8, RZ ;  /* 0x000001c840007810 */ /* 0x000fe40007ffe0ff */
[----:B-1----:R-:W-:Y:S02]  /*5580*/  @!P2 IADD3.X R29, PT, PT, R66, R9, RZ, P1, !PT ;  /* 0x00000009421da210 */ /* 0x002fe40000ffe4ff */
        /* <DEDUP_REMOVED lines=29> */
[----:B------:R-:W-:-:S02]  /*5760*/  @!P1 MOV R67, R47 ;  /* 0x0000002f00439202 */ /* 0x000fc40000000f00 */
[----:B------:R-:W-:Y:S01]  /*5770*/  LOP3.LUT R19, R19, 0xfffffffe, RZ, 0xc0, !PT ;  /* 0xfffffffe13137812 */ /* 0x000fe200078ec0ff */
[-C--:B0-----:R-:W-:Y:S02]  /*5780*/  @!P1 IMAD R65, R65, R8.reuse, RZ ;  /* 0x0000000841419224 */ /* 0x081fe400078e02ff */
[----:B------:R-:W-:-:S04]  /*5790*/  @!P1 IMAD.WIDE.U32 R66, R0, R8, R66 ;  /* 0x0000000800429225 */ /* 0x000fc800078e0042 */
[----:B------:R-:W-:Y:S01]  /*57a0*/  @!P1 IMAD R9, R0, R9, R65 ;  /* 0x0000000900099224 */ /* 0x000fe200078e0241 */
[----:B------:R-:W-:-:S04]  /*57b0*/  @!P1 SHF.L.U32 R0, R66, 0x2, RZ ;  /* 0x0000000242009819 */ /* 0x000fc800000006ff */
[----:B------:R-:W-:Y:S02]  /*57c0*/  @!P1 IADD3 R9, PT, PT, R67, R9, RZ ;  /* 0x0000000943099210 */ /* 0x000fe40007ffe0ff */
[----:B------:R-:W-:Y:S02]  /*57d0*/  @P2 LOP3.LUT R19, R19, 0x1, RZ, 0xfc, !PT ;  /* 0x0000000113132812 */ /* 0x000fe400078efcff */
[----:B------:R-:W-:Y:S02]  /*57e0*/  @!P1 SHF.L.U64.HI R66, R66, 0x2, R9 ;  /* 0x0000000242429819 */ /* 0x000fe40000010209 */
[----:B-1----:R-:W-:-:S04]  /*57f0*/  @!P1 IADD3 R8, P2, PT, R0, R62, RZ ;  /* 0x0000003e00089210 */ /* 0x002fc80007f5e0ff */
        /* <DEDUP_REMOVED lines=8> */
[----:B------:R-:W-:Y:S01]  /*5880*/  ISETP.GE.AND.EX P2, PT, R65, UR17, PT, P2 ;  /* 0x0000001141007c0c */ /* 0x000fe2000bf46320 */
[----:B------:R0:W-:-:S12]  /*5890*/  @!P1 STL.64 [R1+0x4e8], R62 ;  /* 0x0004e83e01009387 */ /* 0x0001d80000100a00 */
        /* <DEDUP_REMOVED lines=42> */
[----:B0-----:R-:W0:Y:S08]  /*5b40*/  @!P4 LDC.64 R62, c[0x0][0x3f8] ;  /* 0x0000fe00ff3ecb82 */ /* 0x001e300000000a00 */
[----:B------:R-:W1:Y:S01]  /*5b50*/  @!P4 LDC.64 R8, c[0x0][0x3a0] ;  /* 0x0000e800ff08cb82 */ /* 0x000e620000000a00 */
[----:B------:R-:W-:Y:S02]  /*5b60*/  @!P4 MOV R66, R48 ;  /* 0x000000300042c202 */ /* 0x000fe40000000f00 */
[----:B------:R-:W-:Y:S01]  /*5b70*/  @!P4 MOV R67, R47 ;  /* 0x0000002f0043c202 */ /* 0x000fe20000000f00 */
[----:B0-----:R-:W-:-:S02]  /*5b80*/  @!P4 IMAD R65, R65, R62, RZ ;  /* 0x0000003e4141c224 */ /* 0x001fc400078e02ff */
[----:B------:R-:W-:-:S04]  /*5b90*/  @!P4 IMAD.WIDE.U32 R66, R0, R62, R66 ;  /* 0x0000003e0042c225 */ /* 0x000fc800078e0042 */
[----:B------:R-:W-:Y:S01]  /*5ba0*/  @!P4 IMAD R63, R0, R63, R65 ;  /* 0x0000003f003fc224 */ /* 0x000fe200078e0241 */
[----:B------:R-:W-:-:S04]  /*5bb0*/  @!P4 SHF.L.U32 R62, R66, 0x2, RZ ;  /* 0x00000002423ec819 */ /* 0x000fc800000006ff */
[----:B------:R-:W-:-:S04]  /*5bc0*/  @!P4 IADD3 R0, PT, PT, R67, R63, RZ ;  /* 0x0000003f4300c210 */ /* 0x000fc80007ffe0ff */
        /* <DEDUP_REMOVED lines=11> */
[----:B0-----:R-:W0:Y:S01]  /*5c80*/  @!P5 LDC.64 R62, c[0x0][0x3f8] ;  /* 0x0000fe00ff3edb82 */ /* 0x001e220000000a00 */
[----:B------:R1:W-:Y:S07]  /*5c90*/  @!P4 STL.64 [R1+0x4a0], R66 ;  /* 0x0004a0420100c387 */ /* 0x0003ee0000100a00 */
[----:B------:R-:W2:Y:S01]  /*5ca0*/  @!P5 LDC.64 R8, c[0x0][0x3a0] ;  /* 0x0000e800ff08db82 */ /* 0x000ea20000000a00 */
[----:B-1----:R-:W-:Y:S02]  /*5cb0*/  @!P5 MOV R66, R48 ;  /* 0x000000300042d202 */ /* 0x002fe40000000f00 */
[----:B------:R-:W-:Y:S01]  /*5cc0*/  @!P5 MOV R67, R47 ;  /* 0x0000002f0043d202 */ /* 0x000fe20000000f00 */
[----:B0-----:R-:W-:-:S02]  /*5cd0*/  @!P5 IMAD R65, R65, R62, RZ ;  /* 0x0000003e4141d224 */ /* 0x001fc400078e02ff */
[----:B------:R-:W-:-:S04]  /*5ce0*/  @!P5 IMAD.WIDE.U32 R66, R0, R62, R66 ;  /* 0x0000003e0042d225 */ /* 0x000fc800078e0042 */
[----:B------:R-:W-:Y:S01]  /*5cf0*/  @!P5 IMAD R63, R0, R63, R65 ;  /* 0x0000003f003fd224 */ /* 0x000fe200078e0241 */
[----:B------:R-:W-:-:S04]  /*5d00*/  @!P5 SHF.L.U32 R62, R66, 0x2, RZ ;  /* 0x00000002423ed819 */ /* 0x000fc800000006ff */
[----:B------:R-:W-:-:S04]  /*5d10*/  @!P5 IADD3 R0, PT, PT, R67, R63, RZ ;  /* 0x0000003f4300d210 */ /* 0x000fc80007ffe0ff */
[----:B------:R-:W-:Y:S02]  /*5d20*/  @!P5 SHF.L.U64.HI R0, R66, 0x2, R0 ;  /* 0x000000024200d819 */ /* 0x000fe40000010200 */
[----:B------:R-:W-:Y:S02]  /*5d30*/  MOV R66, R2 ;  /* 0x0000000200427202 */ /* 0x000fe40000000f00 */
[----:B--2---:R-:W-:Y:S02]  /*5d40*/  @!P5 IADD3 R2, P6, PT, R62, R8, RZ ;  /* 0x000000083e02d210 */ /* 0x004fe40007fde0ff */
[----:B------:R-:W-:Y:S02]  /*5d50*/  MOV R67, R3 ;  /* 0x0000000300437202 */ /* 0x000fe40000000f00 */
        /* <DEDUP_REMOVED lines=10> */
[----:B------:R-:W-:Y:S02]  /*5e00*/  MOV R64, R66 ;  /* 0x0000004200407202 */ /* 0x000fe40000000f00 */
[----:B------:R-:W-:Y:S01]  /*5e10*/  @!P6 MOV R66, R48 ;  /* 0x000000300042e202 */ /* 0x000fe20000000f00 */
[----:B------:R1:W-:Y:S04]  /*5e20*/  STL.64 [R1+0x948], R46 ;  /* 0x0009482e01007387 */ /* 0x0003e80000100a00 */
[----:B------:R2:W-:Y:S01]  /*5e30*/  STL.64 [R1+0x950], R48 ;  /* 0x0009503001007387 */ /* 0x0005e20000100a00 */
[----:B------:R-:W3:Y:S01]  /*5e40*/  @!P6 LDC.64 R8, c[0x0][0x3a0] ;  /* 0x0000e800ff08eb82 */ /* 0x000ee20000000a00 */
[----:B0-----:R-:W-:-:S04]  /*5e50*/  @!P6 IMAD R65, R65, R62, RZ ;  /* 0x0000003e4141e224 */ /* 0x001fc800078e02ff */
[----:B------:R-:W-:Y:S01]  /*5e60*/  @!P6 IMAD R63, R0, R63, R65 ;  /* 0x0000003f003fe224 */ /* 0x000fe200078e0241 */
[----:B------:R-:W-:Y:S02]  /*5e70*/  MOV R65, R67 ;  /* 0x0000004300417202 */ /* 0x000fe40000000f00 */
[----:B------:R-:W-:-:S03]  /*5e80*/  @!P6 MOV R67, R47 ;  /* 0x0000002f0043e202 */ /* 0x000fc60000000f00 */
[----:B------:R-:W-:-:S05]  /*5e90*/  @!P6 IMAD.WIDE.U32 R66, R0, R62, R66 ;  /* 0x0000003e0042e225 */ /* 0x000fca00078e0042 */
[----:B------:R-:W-:Y:S02]  /*5ea0*/  @!P6 IADD3 R63, PT, PT, R67, R63, RZ ;  /* 0x0000003f433fe210 */ /* 0x000fe40007ffe0ff */
[C---:B-1----:R-:W-:Y:S02]  /*5eb0*/  @!P6 SHF.L.U32 R46, R66.reuse, 0x2, RZ ;  /* 0x00000002422ee819 */ /* 0x042fe400000006ff */
[----:B------:R-:W-:Y:S02]  /*5ec0*/  @!P6 SHF.L.U64.HI R47, R66, 0x2, R63 ;  /* 0x00000002422fe819 */ /* 0x000fe4000001023f */
[----:B------:R-:W-:Y:S02]  /*5ed0*/  MOV R66, R10 ;  /* 0x0000000a00427202 */ /* 0x000fe40000000f00 */
[----:B------:R-:W-:Y:S02]  /*5ee0*/  MOV R67, R11 ;  /* 0x0000000b00437202 */ /* 0x000fe40000000f00 */
[----:B------:R-:W4:Y:S01]  /*5ef0*/  LDL.LU.64 R10, [R1+0xa78] ;  /* 0x000a7800010a7983 */ /* 0x000f220000300a00 */
[----:B--2---:R-:W-:-:S02]  /*5f00*/  MOV R48, R12 ;  /* 0x0000000c00307202 */ /* 0x004fc40000000f00 */
[----:B------:R-:W-:Y:S02]  /*5f10*/  MOV R49, R13 ;  /* 0x0000000d00317202 */ /* 0x000fe40000000f00 */
[----:B------:R-:W2:Y:S01]  /*5f20*/  LDL.LU.64 R12, [R1+0xa80] ;  /* 0x000a8000010c7983 */ /* 0x000ea20000300a00 */
[----:B------:R-:W-:Y:S02]  /*5f30*/  LOP3.LUT R18, R18, 0xfbffffff, RZ, 0xc0, !PT ;  /* 0xfbffffff12127812 */ /* 0x000fe400078ec0ff */
[----:B------:R-:W-:Y:S02]  /*5f40*/  MOV R62, R48 ;  /* 0x00000030003e7202 */ /* 0x000fe40000000f00 */
[----:B------:R-:W-:Y:S02]  /*5f50*/  @P1 LOP3.LUT R18, R18, 0x4000000, RZ, 0xfc, !PT ;  /* 0x0400000012121812 */ /* 0x000fe400078efcff */
[----:B---3--:R-:W-:Y:S02]  /*5f60*/  @!P6 IADD3 R48, P1, PT, R46, R8, RZ ;  /* 0x000000082e30e210 */ /* 0x008fe40007f3e0ff */
[----:B------:R-:W-:-:S02]  /*5f70*/  MOV R63, R49 ;  /* 0x00000031003f7202 */ /* 0x000fc40000000f00 */
[----:B------:R-:W-:Y:S02]  /*5f80*/  @!P6 IADD3.X R49, PT, PT, R47, R9, RZ, P1, !PT ;  /* 0x000000092f31e210 */ /* 0x000fe40000ffe4ff */
[----:B------:R-:W-:Y:S01]  /*5f90*/  CS2R R8, SRZ ;  /* 0x0000000000087805 */ /* 0x000fe2000001ff00 */
[----:B------:R0:W-:Y:S04]  /*5fa0*/  STL [R1+0x95c], R46 ;  /* 0x00095c2e01007387 */ /* 0x0001e80000100800 */
[----:B------:R1:W-:Y:S01]  /*5fb0*/  STL [R1+0x960], R47 ;  /* 0x0009602f01007387 */ /* 0x0003e20000100800 */
[----:B0-----:R-:W-:Y:S02]  /*5fc0*/  MOV R46, R14 ;  /* 0x0000000e002e7202 */ /* 0x001fe40000000f00 */
[----:B-1----:R-:W-:-:S02]  /*5fd0*/  MOV R47, R15 ;  /* 0x0000000f002f7202 */ /* 0x002fc40000000f00 */
[----:B------:R-:W3:Y:S04]  /*5fe0*/  LDL.LU.64 R14, [R1+0xa68] ;  /* 0x000a6800010e7983 */ /* 0x000ee80000300a00 */
[----:B------:R0:W-:Y:S02]  /*5ff0*/  STL.64 [R1+0x968], R48 ;  /* 0x0009683001007387 */ /* 0x0001e40000100a00 */
[----:B0-----:R-:W-:Y:S02]  /*6000*/  MOV R48, R16 ;  /* 0x0000001000307202 */ /* 0x001fe40000000f00 */
[----:B------:R-:W-:Y:S02]  /*6010*/  MOV R49, R17 ;  /* 0x0000001100317202 */ /* 0x000fe40000000f00 */
[----:B------:R-:W3:Y:S04]  /*6020*/  LDL.LU.64 R16, [R1+0xa70] ;  /* 0x000a700001107983 */ /* 0x000ee80000300a00 */
[----:B----4-:R0:W4:Y:S02]  /*6030*/  @!P0 LDG.E.64 R8, desc[UR10][R10.64] ;  /* 0x0000000a0a088981 */ /* 0x010124000c1e1b00 */
[----:B0-----:R-:W-:-:S06]  /*6040*/  CS2R R10, SRZ ;  /* 0x00000000000a7805 */ /* 0x001fcc000001ff00 */
[----:B--2---:R0:W2:Y:S01]  /*6050*/  @!P0 LDG.E.64 R10, desc[UR10][R12.64] ;  /* 0x0000000a0c0a8981 */ /* 0x0040a2000c1e1b00 */
[----:B------:R-:W-:-:S04]  /*6060*/  LOP3.LUT R18, R18, 0xf7ffffff, RZ, 0xc0, !PT ;  /* 0xf7ffffff12127812 */ /* 0x000fc800078ec0ff */
[----:B------:R-:W-:-:S04]  /*6070*/  @P2 LOP3.LUT R18, R18, 0x8000000, RZ, 0xfc, !PT ;  /* 0x0800000012122812 */ /* 0x000fc800078efcff */
[----:B------:R-:W-:Y:S02]  /*6080*/  LOP3.LUT P2, RZ, R18, 0x1000000, RZ, 0xc0, !PT ;  /* 0x0100000012ff7812 */ /* 0x000fe4000784c0ff */
[----:B0-----:R-:W-:Y:S01]  /*6090*/  CS2R R12, SRZ ;  /* 0x00000000000c7805 */ /* 0x001fe2000001ff00 */
[----:B------:R0:W-:Y:S04]  /*60a0*/  @!P5 STL.64 [R1+0x488], R2 ;  /* 0x000488020100d387 */ /* 0x0001e80000100a00 */
[----:B0-----:R-:W3:Y:S01]  /*60b0*/  LDL.LU.64 R2, [R1+0xa88] ;  /* 0x000a880001027983 */ /* 0x001ee20000300a00 */
[----:B----4-:R-:W-:-:S05]  /*60c0*/  @!P0 MOV R13, R9 ;  /* 0x00000009000d8202 */ /* 0x010fca0000000f00 */
[----:B------:R-:W-:Y:S01]  /*60d0*/  STL [R1+0x568], R13 ;  /* 0x0005680d01007387 */ /* 0x000fe20000100800 */
[----:B--2---:R-:W-:-:S05]  /*60e0*/  @!P0 MOV R12, R10 ;  /* 0x0000000a000c8202 */ /* 0x004fca0000000f00 */
[----:B------:R0:W-:Y:S02]  /*60f0*/  STL [R1+0x46c], R12 ;  /* 0x00046c0c01007387 */ /* 0x0001e40000100800 */
[----:B0-----:R-:W-:-:S06]  /*6100*/  CS2R R12, SRZ ;  /* 0x00000000000c7805 */ /* 0x001fcc000001ff00 */
[----:B---3--:R0:W2:Y:S02]  /*6110*/  @!P2 LDG.E.64 R12, desc[UR10][R14.64] ;  /* 0x0000000a0e0ca981 */ /* 0x0080a4000c1e1b00 */
[----:B0-----:R-:W-:-:S06]  /*6120*/  CS2R R14, SRZ ;  /* 0x00000000000e7805 */ /* 0x001fcc000001ff00 */
[----:B------:R0:W3:Y:S01]  /*6130*/  @!P2 LDG.E.64 R14, desc[UR10][R16.64] ;  /* 0x0000000a100ea981 */ /* 0x0000e2000c1e1b00 */
[----:B------:R-:W-:Y:S02]  /*6140*/  LOP3.LUT P1, RZ, R18, 0x800000, RZ, 0xc0, !PT ;  /* 0x0080000012ff7812 */ /* 0x000fe4000782c0ff */
[----:B0-----:R-:W-:Y:S02]  /*6150*/  CS2R R16, SRZ ;  /* 0x0000000000107805 */ /* 0x001fe4000001ff00 */
[----:B--2---:R-:W-:-:S05]  /*6160*/  @!P2 MOV R17, R13 ;  /* 0x0000000d0011a202 */ /* 0x004fca0000000f00 */
[----:B------:R-:W-:Y:S01]  /*6170*/  STL [R1+0x5c8], R17 ;  /* 0x0005c81101007387 */ /* 0x000fe20000100800 */
[----:B---3--:R-:W-:-:S05]  /*6180*/  @!P2 MOV R16, R14 ;  /* 0x0000000e0010a202 */ /* 0x008fca0000000f00 */
[----:B------:R0:W-:Y:S02]  /*6190*/  STL [R1+0x474], R16 ;  /* 0x0004741001007387 */ /* 0x0001e40000100800 */
[----:B0-----:R-:W-:-:S06]  /*61a0*/  CS2R R16, SRZ ;  /* 0x0000000000107805 */ /* 0x001fcc000001ff00 */
[----:B------:R0:W2:Y:S02]  /*61b0*/  @!P1 LDG.E.64 R16, desc[UR10][R2.64] ;  /* 0x0000000a02109981 */ /* 0x0000a4000c1e1b00 */
[----:B0-----:R-:W-:-:S06]  /*61c0*/  CS2R R2, SRZ ;  /* 0x0000000000027805 */ /* 0x001fcc000001ff00 */
[----:B------:R0:W3:Y:S01]  /*61d0*/  @!P1 LDG.E.64 R2, desc[UR10][R4.64] ;  /* 0x0000000a04029981 */ /* 0x0000e2000c1e1b00 */
[----:B------:R-:W-:Y:S01]  /*61e0*/  HFMA2 R0, -RZ, RZ, 0, 0 ;  /* 0x00000000ff007431 */ /* 0x000fe200000001ff */
[----:B------:R-:W-:-:S05]  /*61f0*/  @!P0 MOV R0, R8 ;  /* 0x0000000800008202 */ /* 0x000fca0000000f00 */
[----:B------:R1:W-:Y:S01]  /*6200*/  STL [R1+0x558], R0 ;  /* 0x0005580001007387 */ /* 0x0003e20000100800 */
[----:B0-----:R-:W-:Y:S01]  /*6210*/  CS2R R4, SRZ ;  /* 0x0000000000047805 */ /* 0x001fe2000001ff00 */
[----:B-1----:R-:W-:Y:S01]  /*6220*/  HFMA2 R0, -RZ, RZ, 0, 0 ;  /* 0x00000000ff007431 */ /* 0x002fe200000001ff */
[----:B------:R-:W-:Y:S02]  /*6230*/  @!P0 MOV R0, R11 ;  /* 0x0000000b00008202 */ /* 0x000fe40000000f00 */
[----:B------:R-:W-:Y:S02]  /*6240*/  LOP3.LUT P0, RZ, R18, 0x400000, RZ, 0xc0, !PT ;  /* 0x0040000012ff7812 */ /* 0x000fe4000780c0ff */
[----:B--2---:R-:W-:-:S05]  /*6250*/  @!P1 MOV R5, R17 ;  /* 0x0000001100059202 */ /* 0x004fca0000000f00 */
[----:B------:R-:W-:Y:S01]  /*6260*/  STL [R1+0x610], R5 ;  /* 0x0006100501007387 */ /* 0x000fe20000100800 */
[----:B---3--:R-:W-:-:S05]  /*6270*/  @!P1 MOV R4, R2 ;  /* 0x0000000200049202 */ /* 0x008fca0000000f00 */
[----:B------:R0:W-:Y:S02]  /*6280*/  STL [R1+0x480], R4 ;  /* 0x0004800401007387 */ /* 0x0001e40000100800 */
[----:B0-----:R-:W-:-:S06]  /*6290*/  CS2R R4, SRZ ;  /* 0x0000000000047805 */ /* 0x001fcc000001ff00 */
[----:B------:R0:W2:Y:S02]  /*62a0*/  @!P0 LDG.E.64 R4, desc[UR10][R6.64] ;  /* 0x0000000a06048981 */ /* 0x0000a4000c1e1b00 */
[----:B0-----:R-:W-:-:S06]  /*62b0*/  CS2R R6, SRZ ;  /* 0x0000000000067805 */ /* 0x001fcc000001ff00 */
[----:B------:R0:W3:Y:S04]  /*62c0*/  @!P0 LDG.E.64 R6, desc[UR10][R52.64] ;  /* 0x0000000a34068981 */ /* 0x0000e8000c1e1b00 */
[----:B------:R1:W-:Y:S02]  /*62d0*/  STL.64 [R1+0x10], R8 ;  /* 0x0000100801007387 */ /* 0x0003e40000100a00 */
[----:B-1----:R-:W-:Y:S02]  /*62e0*/  MOV R8, R54 ;  /* 0x0000003600087202 */ /* 0x002fe40000000f00 */
[----:B------:R-:W-:Y:S02]  /*62f0*/  MOV R9, R55 ;  /* 0x0000003700097202 */ /* 0x000fe40000000f00 */
[----:B------:R-:W-:-:S02]  /*6300*/  CS2R R54, SRZ ;  /* 0x0000000000367805 */ /* 0x000fc4000001ff00 */
[----:B0-----:R-:W-:Y:S02]  /*6310*/  MOV R52, R56 ;  /* 0x0000003800347202 */ /* 0x001fe40000000f00 */
[----:B------:R-:W-:Y:S02]  /*6320*/  MOV R53, R57 ;  /* 0x0000003900357202 */ /* 0x000fe40000000f00 */
[----:B------:R-:W4:Y:S01]  /*6330*/  LDL.LU.64 R56, [R1+0xa60] ;  /* 0x000a600001387983 */ /* 0x000f220000300a00 */
[----:B--2---:R-:W-:-:S05]  /*6340*/  @!P0 MOV R54, R5 ;  /* 0x0000000500368202 */ /* 0x004fca0000000f00 */
[----:B------:R0:W-:Y:S04]  /*6350*/  STL [R1+0x650], R54 ;  /* 0x0006503601007387 */ /* 0x0001e80000100800 */
[----:B0-----:R-:W2:Y:S01]  /*6360*/  LDL.LU R54, [R1+0xa5c] ;  /* 0x000a5c0001367983 */ /* 0x001ea20000300800 */
[----:B---3--:R-:W-:-:S05]  /*6370*/  @!P0 MOV R55, R6 ;  /* 0x0000000600378202 */ /* 0x008fca0000000f00 */
[----:B------:R0:W-:Y:S04]  /*6380*/  STL [R1+0x498], R55 ;  /* 0x0004983701007387 */ /* 0x0001e80000100800 */
[----:B0-----:R-:W2:Y:S04]  /*6390*/  LDL.LU R55, [R1+0xa58] ;  /* 0x000a580001377983 */ /* 0x001ea80000300800 */
[----:B------:R0:W-:Y:S02]  /*63a0*/  STL [R1+0x468], R0 ;  /* 0x0004680001007387 */ /* 0x0001e40000100800 */
[----:B0-----:R-:W-:Y:S01]  /*63b0*/  HFMA2 R0, -RZ, RZ, 0, 0 ;  /* 0x00000000ff007431 */ /* 0x001fe200000001ff */
[----:B------:R-:W-:-:S05]  /*63c0*/  @!P2 MOV R0, R12 ;  /* 0x0000000c0000a202 */ /* 0x000fca0000000f00 */
[----:B------:R0:W-:Y:S02]  /*63d0*/  STL [R1+0x590], R0 ;  /* 0x0005900001007387 */ /* 0x0001e40000100800 */
[----:B0-----:R-:W-:Y:S01]  /*63e0*/  HFMA2 R0, -RZ, RZ, 0, 0 ;  /* 0x00000000ff007431 */ /* 0x001fe200000001ff */
[----:B------:R-:W-:Y:S02]  /*63f0*/  @!P2 MOV R0, R15 ;  /* 0x0000000f0000a202 */ /* 0x000fe40000000f00 */
[----:B------:R-:W-:Y:S01]  /*6400*/  LOP3.LUT P2, RZ, R18, 0x200000, RZ, 0xc0, !PT ;  /* 0x0020000012ff7812 */ /* 0x000fe2000784c0ff */
[----:B------:R0:W-:Y:S02]  /*6410*/  STL.64 [R1+0x210], R10 ;  /* 0x0002100a01007387 */ /* 0x0001e40000100a00 */
[----:B0-----:R-:W-:Y:S02]  /*6420*/  MOV R10, R8 ;  /* 0x00000008000a7202 */ /* 0x001fe40000000f00 */
[----:B------:R-:W-:-:S02]  /*6430*/  MOV R11, R9 ;  /* 0x00000009000b7202 */ /* 0x000fc40000000f00 */
[----:B------:R-:W-:-:S06]  /*6440*/  CS2R R8, SRZ ;  /* 0x0000000000087805 */ /* 0x000fcc000001ff00 */
[----:B--2---:R0:W2:Y:S02]  /*6450*/  @!P2 LDG.E.64 R8, desc[UR10][R54.64] ;  /* 0x0000000a3608a981 */ /* 0x0040a4000c1e1b00 */
[----:B0-----:R-:W-:Y:S02]  /*6460*/  MOV R54, R10 ;  /* 0x0000000a00367202 */ /* 0x001fe40000000f00 */
[----:B------:R-:W-:Y:S02]  /*6470*/  MOV R55, R11 ;  /* 0x0000000b00377202 */ /* 0x000fe40000000f00 */
[----:B------:R-:W-:-:S06]  /*6480*/  CS2R R10, SRZ ;  /* 0x00000000000a7805 */ /* 0x000fcc000001ff00 */
[----:B----4-:R0:W3:Y:S04]  /*6490*/  @!P2 LDG.E.64 R10, desc[UR10][R56.64] ;  /* 0x0000000a380aa981 */ /* 0x0100e8000c1e1b00 */
[----:B------:R1:W-:Y:S01]  /*64a0*/  STL.64 [R1+0x18], R12 ;  /* 0x0000180c01007387 */ /* 0x0003e20000100a00 */
[----:B0-----:R-:W-:Y:S02]  /*64b0*/  MOV R56, R60 ;  /* 0x0000003c00387202 */ /* 0x001fe40000000f00 */
[----:B------:R-:W-:Y:S02]  /*64c0*/  MOV R57, R61 ;  /* 0x0000003d00397202 */ /* 0x000fe40000000f00 */
[----:B------:R-:W4:Y:S01]  /*64d0*/  LDL.LU.64 R60, [R1+0xa50] ;  /* 0x000a5000013c7983 */ /* 0x000f220000300a00 */
[----:B-1----:R-:W-:-:S02]  /*64e0*/  MOV R12, R56 ;  /* 0x00000038000c7202 */ /* 0x002fc40000000f00 */
[----:B------:R-:W-:Y:S02]  /*64f0*/  MOV R13, R57 ;  /* 0x00000039000d7202 */ /* 0x000fe40000000f00 */
[----:B------:R-:W-:Y:S02]  /*6500*/  MOV R56, R66 ;  /* 0x0000004200387202 */ /* 0x000fe40000000f00 */
[----:B------:R-:W-:Y:S02]  /*6510*/  MOV R57, R67 ;  /* 0x0000004300397202 */ /* 0x000fe40000000f00 */
[----:B------:R-:W-:Y:S02]  /*6520*/  MOV R66, R58 ;  /* 0x0000003a00427202 */ /* 0x000fe40000000f00 */
[----:B------:R-:W-:Y:S02]  /*6530*/  MOV R67, R59 ;  /* 0x0000003b00437202 */ /* 0x000fe40000000f00 */
[----:B------:R-:W-:-:S02]  /*6540*/  CS2R R58, SRZ ;  /* 0x00000000003a7805 */ /* 0x000fc4000001ff00 */
        /* <DEDUP_REMOVED lines=43> */
[----:B0-----:R-:W-:-:S10]  /*6800*/  CS2R R2, SRZ ;  /* 0x0000000000027805 */ /* 0x001fd4000001ff00 */
        /* <DEDUP_REMOVED lines=102> */
[----:B------:R-:W-:-:S02]  /*6e70*/  MOV R26, R34 ;  /* 0x00000022001a7202 */ /* 0x000fc40000000f00 */
[----:B------:R-:W-:Y:S02]  /*6e80*/  MOV R27, R35 ;  /* 0x00000023001b7202 */ /* 0x000fe40000000f00 */
[----:B------:R-:W-:Y:S02]  /*6e90*/  CS2R R34, SRZ ;  /* 0x0000000000227805 */ /* 0x000fe4000001ff00 */
        /* <DEDUP_REMOVED lines=21> */
[----:B----4-:R-:W3:Y:S04]  /*6ff0*/  @!P2 LDG.E.64 R16, desc[UR10][R36.64] ;  /* 0x0000000a2410a981 */ /* 0x010ee8000c1e1b00 */
[----:B------:R0:W-:Y:S02]  /*7000*/  STL [R1+0x508], R0 ;  /* 0x0005080001007387 */ /* 0x0001e40000100800 */
[----:B0-----:R-:W-:Y:S01]  /*7010*/  HFMA2 R0, -RZ, RZ, 0, 0 ;  /* 0x00000000ff007431 */ /* 0x001fe200000001ff */
[----:B------:R-:W-:-:S05]  /*7020*/  @!P1 MOV R0, R8 ;  /* 0x0000000800009202 */ /* 0x000fca0000000f00 */
[----:B------:R0:W-:Y:S04]  /*7030*/  STL [R1+0x728], R0 ;  /* 0x0007280001007387 */ /* 0x0001e80000100800 */
[----:B------:R1:W-:Y:S01]  /*7040*/  STL.64 [R1+0x48], R4 ;  /* 0x0000480401007387 */ /* 0x0003e20000100a00 */
[----:B0-----:R-:W-:Y:S01]  /*7050*/  HFMA2 R0, -RZ, RZ, 0, 0 ;  /* 0x00000000ff007431 */ /* 0x001fe200000001ff */
[----:B------:R-:W-:-:S05]  /*7060*/  @!P1 MOV R0, R11 ;  /* 0x0000000b00009202 */ /* 0x000fca0000000f00 */
[----:B------:R0:W-:Y:S01]  /*7070*/  STL [R1+0x528], R0 ;  /* 0x0005280001007387 */ /* 0x0001e20000100800 */
[----:B-1----:R-:W-:Y:S02]  /*7080*/  MOV R4, R38 ;  /* 0x0000002600047202 */ /* 0x002fe40000000f00 */
[----:B------:R-:W-:Y:S02]  /*7090*/  MOV R5, R39 ;  /* 0x0000002700057202 */ /* 0x000fe40000000f00 */
[----:B------:R-:W-:Y:S01]  /*70a0*/  CS2R R38, SRZ ;  /* 0x0000000000267805 */ /* 0x000fe2000001ff00 */
[----:B0-----:R-:W-:Y:S01]  /*70b0*/  HFMA2 R0, -RZ, RZ, 0, 0 ;  /* 0x00000000ff007431 */ /* 0x001fe200000001ff */
[----:B------:R-:W-:-:S05]  /*70c0*/  @!P0 MOV R0, R12 ;  /* 0x0000000c00008202 */ /* 0x000fca0000000f00 */
[----:B------:R0:W-:Y:S02]  /*70d0*/  STL [R1+0x754], R0 ;  /* 0x0007540001007387 */ /* 0x0001e40000100800 */
[----:B0-----:R-:W-:Y:S01]  /*70e0*/  HFMA2 R0, -RZ, RZ, 0, 0 ;  /* 0x00000000ff007431 */ /* 0x001fe200000001ff */
[----:B------:R-:W-:-:S05]  /*70f0*/  @!P0 MOV R0, R15 ;  /* 0x0000000f00008202 */ /* 0x000fca0000000f00 */
[----:B------:R0:W-:Y:S02]  /*7100*/  STL [R1+0x540], R0 ;  /* 0x0005400001007387 */ /* 0x0001e40000100800 */
[----:B0-----:R-:W-:Y:S01]  /*7110*/  HFMA2 R0, -RZ, RZ, 0, 0 ;  /* 0x00000000ff007431 */ /* 0x001fe200000001ff */
[----:B--2---:R-:W-:-:S05]  /*7120*/  @!P2 MOV R38, R3 ;  /* 0x000000030026a202 */ /* 0x004fca0000000f00 */
[----:B------:R0:W-:Y:S01]  /*7130*/  STL [R1+0x774], R38 ;  /* 0x0007742601007387 */ /* 0x0001e20000100800 */
[----:B------:R-:W-:-:S03]  /*7140*/  @!P2 MOV R0, R2 ;  /* 0x000000020000a202 */ /* 0x000fc60000000f00 */
[----:B------:R1:W-:Y:S04]  /*7150*/  STL.64 [R1+0x9b8], R2 ;  /* 0x0009b80201007387 */ /* 0x0003e80000100a00 */
[----:B0-----:R-:W2:Y:S01]  /*7160*/  LDL.LU R38, [R1+0x9e8] ;  /* 0x0009e80001267983 */ /* 0x001ea20000300800 */
[----:B---3--:R-:W-:-:S05]  /*7170*/  @!P2 MOV R39, R16 ;  /* 0x000000100027a202 */ /* 0x008fca0000000f00 */
[----:B------:R0:W-:Y:S01]  /*7180*/  STL [R1+0x52c], R39 ;  /* 0x00052c2701007387 */ /* 0x0001e20000100800 */
[----:B-1----:R-:W-:Y:S02]  /*7190*/  MOV R2, R40 ;  /* 0x0000002800027202 */ /* 0x002fe40000000f00 */
[----:B------:R-:W-:Y:S02]  /*71a0*/  MOV R3, R41 ;  /* 0x0000002900037202 */ /* 0x000fe40000000f00 */
[----:B------:R-:W3:Y:S04]  /*71b0*/  LDL.LU.64 R40, [R1+0x9e0] ;  /* 0x0009e00001287983 */ /* 0x000ee80000300a00 */
[----:B0-----:R-:W2:Y:S01]  /*71c0*/  LDL.LU R39, [R1+0x9d8] ;  /* 0x0009d80001277983 */ /* 0x001ea20000300800 */
[----:B------:R-:W-:-:S03]  /*71d0*/  LOP3.LUT P1, RZ, R18, 0x4000, RZ, 0xc0, !PT ;  /* 0x0000400012ff7812 */ /* 0x000fc6000782c0ff */
[----:B------:R0:W-:Y:S02]  /*71e0*/  STL.64 [R1+0x248], R6 ;  /* 0x0002480601007387 */ /* 0x0001e40000100a00 */
[----:B0-----:R-:W-:Y:S02]  /*71f0*/  MOV R6, R4 ;  /* 0x0000000400067202 */ /* 0x001fe40000000f00 */
[----:B------:R-:W-:Y:S02]  /*7200*/  MOV R7, R5 ;  /* 0x0000000500077202 */ /* 0x000fe40000000f00 */
[----:B------:R-:W-:Y:S02]  /*7210*/  CS2R R4, SRZ ;  /* 0x0000000000047805 */ /* 0x000fe4000001ff00 */
[----:B------:R-:W-:Y:S02]  /*7220*/  MOV R36, R44 ;  /* 0x0000002c00247202 */ /* 0x000fe40000000f00 */
[----:B------:R-:W-:-:S02]  /*7230*/  MOV R37, R45 ;  /* 0x0000002d00257202 */ /* 0x000fc40000000f00 */
[----:B------:R-:W4:Y:S04]  /*7240*/  LDL.LU.64 R44, [R1+0x9f0] ;  /* 0x0009f000012c7983 */ /* 0x000f280000300a00 */
[----:B--2---:R0:W2:Y:S02]  /*7250*/  @!P1 LDG.E.64 R4, desc[UR10][R38.64] ;  /* 0x0000000a26049981 */ /* 0x0040a4000c1e1b00 */
[----:B0-----:R-:W-:Y:S02]  /*7260*/  MOV R38, R6 ;  /* 0x0000000600267202 */ /* 0x001fe40000000f00 */
[----:B------:R-:W-:Y:S02]  /*7270*/  MOV R39, R7 ;  /* 0x0000000700277202 */ /* 0x000fe40000000f00 */
[----:B------:R-:W-:-:S06]  /*7280*/  CS2R R6, SRZ ;  /* 0x0000000000067805 */ /* 0x000fcc000001ff00 */
[----:B---3--:R4:W3:Y:S04]  /*7290*/  @!P1 LDG.E.64 R6, desc[UR10][R40.64] ;  /* 0x0000000a28069981 */ /* 0x0088e8000c1e1b00 */
[----:B------:R0:W-:Y:S02]  /*72a0*/  STL.64 [R1+0x50], R8 ;  /* 0x0000500801007387 */ /* 0x0001e40000100a00 */
[----:B0-----:R-:W-:Y:S02]  /*72b0*/  MOV R8, R42 ;  /* 0x0000002a00087202 */ /* 0x001fe40000000f00 */
[----:B------:R-:W-:Y:S02]  /*72c0*/  MOV R9, R43 ;  /* 0x0000002b00097202 */ /* 0x000fe40000000f00 */
[----:B------:R-:W-:-:S02]  /*72d0*/  CS2R R42, SRZ ;  /* 0x00000000002a7805 */ /* 0x000fc4000001ff00 */
[----:B----4-:R-:W-:Y:S02]  /*72e0*/  MOV R40, R44 ;  /* 0x0000002c00287202 */ /* 0x010fe40000000f00 */
[----:B------:R-:W-:Y:S02]  /*72f0*/  MOV R41, R45 ;  /* 0x0000002d00297202 */ /* 0x000fe40000000f00 */
[----:B------:R-:W4:Y:S01]  /*7300*/  LDL.LU.64 R44, [R1+0x9d0] ;  /* 0x0009d000012c7983 */ /* 0x000f220000300a00 */
[----:B--2---:R-:W-:-:S05]  /*7310*/  @!P1 MOV R42, R5 ;  /* 0x00000005002a9202 */ /* 0x004fca0000000f00 */
[----:B------:R0:W-:Y:S04]  /*7320*/  STL [R1+0x79c], R42 ;  /* 0x00079c2a01007387 */ /* 0x0001e80000100800 */
[----:B0-----:R-:W2:Y:S01]  /*7330*/  LDL.LU R42, [R1+0x9cc] ;  /* 0x0009cc00012a7983 */ /* 0x001ea20000300800 */
[----:B---3--:R-:W-:-:S05]  /*7340*/  @!P1 MOV R43, R6 ;  /* 0x00000006002b9202 */ /* 0x008fca0000000f00 */
[----:B------:R0:W-:Y:S04]  /*7350*/  STL [R1+0x544], R43 ;  /* 0x0005442b01007387 */ /* 0x0001e80000100800 */
[----:B0-----:R-:W2:Y:S01]  /*7360*/  LDL.LU R43, [R1+0x9c8] ;  /* 0x0009c800012b7983 */ /* 0x001ea20000300800 */
[----:B------:R-:W-:-:S03]  /*7370*/  LOP3.LUT P0, RZ, R18, 0x2000, RZ, 0xc0, !PT ;  /* 0x0000200012ff7812 */ /* 0x000fc6000780c0ff */
[----:B------:R0:W-:Y:S02]  /*7380*/  STL.64 [R1+0x250], R10 ;  /* 0x0002500a01007387 */ /* 0x0001e40000100a00 */
[----:B0-----:R-:W-:Y:S02]  /*7390*/  MOV R10, R8 ;  /* 0x00000008000a7202 */ /* 0x001fe40000000f00 */
[----:B------:R-:W-:Y:S02]  /*73a0*/  MOV R11, R9 ;  /* 0x00000009000b7202 */ /* 0x000fe40000000f00 */
        /* <DEDUP_REMOVED lines=20> */
[----:B------:R-:W-:Y:S01]  /*74f0*/  STL [R1+0x7c4], R3 ;  /* 0x0007c40301007387 */ /* 0x000fe20000100800 */
[----:B---3--:R-:W-:-:S05]  /*7500*/  @!P0 MOV R2, R10 ;  /* 0x0000000a00028202 */ /* 0x008fca0000000f00 */
[----:B------:R0:W-:Y:S04]  /*7510*/  STL [R1+0x56c], R2 ;  /* 0x00056c0201007387 */ /* 0x0001e80000100800 */
[----:B0-----:R-:W2:Y:S04]  /*7520*/  LDL.LU.64 R2, [R1+0x5a8] ;  /* 0x0005a80001027983 */ /* 0x001ea80000300a00 */
[----:B------:R0:W-:Y:S02]  /*7530*/  STL [R1+0x770], R0 ;  /* 0x0007700001007387 */ /* 0x0001e40000100800 */
[----:B0-----:R-:W-:Y:S01]  /*7540*/  HFMA2 R0, -RZ, RZ, 0, 0 ;  /* 0x00000000ff007431 */ /* 0x001fe200000001ff */
[----:B------:R-:W-:-:S02]  /*7550*/  @!P2 MOV R0, R17 ;  /* 0x000000110000a202 */ /* 0x000fc40000000f00 */
[----:B------:R-:W-:Y:S01]  /*7560*/  LOP3.LUT P2, RZ, R18, 0x1000, RZ, 0xc0, !PT ;  /* 0x0000100012ff7812 */ /* 0x000fe2000784c0ff */
[----:B------:R0:W-:Y:S02]  /*7570*/  STL.64 [R1+0x258], R14 ;  /* 0x0002580e01007387 */ /* 0x0001e40000100a00 */
[----:B0-----:R-:W-:Y:S02]  /*7580*/  MOV R14, R12 ;  /* 0x0000000c000e7202 */ /* 0x001fe40000000f00 */
[----:B------:R-:W-:Y:S02]  /*7590*/  MOV R15, R13 ;  /* 0x0000000d000f7202 */ /* 0x000fe40000000f00 */
[----:B------:R-:W-:-:S06]  /*75a0*/  CS2R R12, SRZ ;  /* 0x00000000000c7805 */ /* 0x000fcc000001ff00 */
[----:B----4-:R0:W3:Y:S02]  /*75b0*/  @!P2 LDG.E.64 R12, desc[UR10][R50.64] ;  /* 0x0000000a320ca981 */ /* 0x0100e4000c1e1b00 */
[----:B0-----:R-:W-:Y:S02]  /*75c0*/  MOV R50, R14 ;  /* 0x0000000e00327202 */ /* 0x001fe40000000f00 */
[----:B------:R-:W-:Y:S02]  /*75d0*/  MOV R51, R15 ;  /* 0x0000000f00337202 */ /* 0x000fe40000000f00 */
[----:B------:R-:W-:-:S06]  /*75e0*/  CS2R R14, SRZ ;  /* 0x00000000000e7805 */ /* 0x000fcc000001ff00 */
[----:B--2---:R0:W2:Y:S04]  /*75f0*/  @!P2 LDG.E.64 R14, desc[UR10][R2.64] ;  /* 0x0000000a020ea981 */ /* 0x0040a8000c1e1b00 */
[----:B------:R-:W4:Y:S04]  /*7600*/  LDL.LU.64 R2, [R1+0x9b8] ;  /* 0x0009b80001027983 */ /* 0x000f280000300a00 */
[----:B------:R1:W-:Y:S02]  /*7610*/  STL [R1+0x55c], R0 ;  /* 0x00055c0001007387 */ /* 0x0003e40000100800 */
[----:B-1----:R-:W-:Y:S01]  /*7620*/  HFMA2 R0, -RZ, RZ, 0, 0 ;  /* 0x00000000ff007431 */ /* 0x002fe200000001ff */
[----:B------:R-:W-:-:S05]  /*7630*/  @!P1 MOV R0, R4 ;  /* 0x0000000400009202 */ /* 0x000fca0000000f00 */
[----:B------:R1:W-:Y:S02]  /*7640*/  STL [R1+0x798], R0 ;  /* 0x0007980001007387 */ /* 0x0003e40000100800 */
[----:B-1----:R-:W-:Y:S01]  /*7650*/  HFMA2 R0, -RZ, RZ, 0, 0 ;  /* 0x00000000ff007431 */ /* 0x002fe200000001ff */
[----:B------:R-:W-:-:S05]  /*7660*/  @!P1 MOV R0, R7 ;  /* 0x0000000700009202 */ /* 0x000fca0000000f00 */
[----:B------:R1:W-:Y:S02]  /*7670*/  STL [R1+0x578], R0 ;  /* 0x0005780001007387 */ /* 0x0003e40000100800 */
[----:B-1----:R-:W-:Y:S01]  /*7680*/  HFMA2 R0, -RZ, RZ, 0, 0 ;  /* 0x00000000ff007431 */ /* 0x002fe200000001ff */
[----:B------:R-:W-:Y:S01]  /*7690*/  @!P0 MOV R0, R8 ;  /* 0x0000000800008202 */ /* 0x000fe20000000f00 */
[----:B------:R1:W-:Y:S04]  /*76a0*/  STL.64 [R1+0x260], R16 ;  /* 0x0002601001007387 */ /* 0x0003e80000100a00 */
[----:B------:R0:W-:Y:S04]  /*76b0*/  STL [R1+0x7c0], R0 ;  /* 0x0007c00001007387 */ /* 0x0001e80000100800 */
[----:B-1----:R-:W2:Y:S01]  /*76c0*/  LDL.LU.64 R16, [R1+0x848] ;  /* 0x0008480001107983 */ /* 0x002ea20000300a00 */
[----:B0-----:R-:W-:Y:S01]  /*76d0*/  HFMA2 R0, -RZ, RZ, 0, 0 ;  /* 0x00000000ff007431 */ /* 0x001fe200000001ff */
[----:B------:R-:W-:-:S02]  /*76e0*/  @!P0 MOV R0, R11 ;  /* 0x0000000b00008202 */ /* 0x000fc40000000f00 */
[----:B---3--:R-:W-:Y:S04]  /*76f0*/  STL.64 [R1+0x9b0], R12 ;  /* 0x0009b00c01007387 */ /* 0x008fe80000100a00 */
[----:B------:R0:W-:Y:S02]  /*7700*/  STL [R1+0x57c], R0 ;  /* 0x00057c0001007387 */ /* 0x0001e40000100800 */
[----:B0-----:R-:W-:Y:S01]  /*7710*/  HFMA2 R0, -RZ, RZ, 0, 0 ;  /* 0x00000000ff007431 */ /* 0x001fe200000001ff */
[----:B------:R-:W-:Y:S01]  /*7720*/  @!P2 MOV R0, R12 ;  /* 0x0000000c0000a202 */ /* 0x000fe20000000f00 */
[----:B----4-:R0:W-:Y:S02]  /*7730*/  STL.64 [R1+0x60], R2 ;  /* 0x0000600201007387 */ /* 0x0101e40000100a00 */
[----:B0-----:R-:W-:-:S02]  /*7740*/  CS2R R2, SRZ ;  /* 0x0000000000027805 */ /* 0x001fc4000001ff00 */
[----:B------:R-:W-:Y:S02]  /*7750*/  @!P2 MOV R3, R13 ;  /* 0x0000000d0003a202 */ /* 0x000fe40000000f00 */
[----:B------:R-:W3:Y:S01]  /*7760*/  LDL.LU.64 R12, [R1+0x818] ;  /* 0x00081800010c7983 */ /* 0x000ee20000300a00 */
[----:B------:R-:W-:Y:S02]  /*7770*/  LOP3.LUT P1, RZ, R18, 0x800, RZ, 0xc0, !PT ;  /* 0x0000080012ff7812 */ /* 0x000fe4000782c0ff */
[----:B--2---:R-:W-:Y:S01]  /*7780*/  @!P2 MOV R2, R14 ;  /* 0x0000000e0002a202 */ /* 0x004fe20000000f00 */
[----:B------:R-:W-:Y:S04]  /*7790*/  STL [R1+0x7f4], R3 ;  /* 0x0007f40301007387 */ /* 0x000fe80000100800 */
[----:B------:R0:W-:Y:S02]  /*77a0*/  STL [R1+0x594], R2 ;  /* 0x0005940201007387 */ /* 0x0001e40000100800 */
[----:B0-----:R-:W-:-:S02]  /*77b0*/  CS2R R2, SRZ ;  /* 0x0000000000027805 */ /* 0x001fc4000001ff00 */
[----:B------:R0:W-:Y:S04]  /*77c0*/  STL.64 [R1+0x268], R6 ;  /* 0x0002680601007387 */ /* 0x0001e80000100a00 */
[----:B0-----:R-:W2:Y:S04]  /*77d0*/  LDL.LU.64 R6, [R1+0x840] ;  /* 0x0008400001067983 */ /* 0x001ea80000300a00 */
[----:B------:R0:W4:Y:S02]  /*77e0*/  @!P1 LDG.E.64 R2, desc[UR10][R16.64] ;  /* 0x0000000a10029981 */ /* 0x000124000c1e1b00 */
[----:B0-----:R-:W-:-:S06]  /*77f0*/  CS2R R16, SRZ ;  /* 0x0000000000107805 */ /* 0x001fcc000001ff00 */
[----:B---3--:R-:W3:Y:S04]  /*7800*/  @!P1 LDG.E.64 R16, desc[UR10][R12.64] ;  /* 0x0000000a0c109981 */ /* 0x008ee8000c1e1b00 */
[----:B------:R-:W2:Y:S01]  /*7810*/  LDL.LU.64 R12, [R1+0x5f8] ;  /* 0x0005f800010c7983 */ /* 0x000ea20000300a00 */
[----:B------:R-:W-:-:S03]  /*7820*/  LOP3.LUT P0, RZ, R18, 0x400, RZ, 0xc0, !PT ;  /* 0x0000040012ff7812 */ /* 0x000fc6000780c0ff */
[----:B------:R0:W-:Y:S02]  /*7830*/  STL.64 [R1+0x68], R4 ;  /* 0x0000680401007387 */ /* 0x0001e40000100a00 */
[----:B0-----:R-:W-:Y:S02]  /*7840*/  CS2R R4, SRZ ;  /* 0x0000000000047805 */ /* 0x001fe4000001ff00 */
[----:B----4-:R-:W-:-:S05]  /*7850*/  @!P1 MOV R5, R3 ;  /* 0x0000000300059202 */ /* 0x010fca0000000f00 */
[----:B------:R-:W-:Y:S04]  /*7860*/  STL [R1+0x81c], R5 ;  /* 0x00081c0501007387 */ /* 0x000fe80000100800 */
[----:B------:R0:W-:Y:S04]  /*7870*/  STL.64 [R1+0x270], R10 ;  /* 0x0002700a01007387 */ /* 0x0001e80000100a00 */
[----:B0-----:R-:W4:Y:S01]  /*7880*/  LDL.LU.64 R10, [R1+0x838] ;  /* 0x00083800010a7983 */ /* 0x001f220000300a00 */
[----:B---3--:R-:W-:-:S05]  /*7890*/  @!P1 MOV R4, R16 ;  /* 0x0000001000049202 */ /* 0x008fca0000000f00 */
[----:B------:R0:W-:Y:S02]  /*78a0*/  STL [R1+0x5ac], R4 ;  /* 0x0005ac0401007387 */ /* 0x0001e40000100800 */
[----:B0-----:R-:W-:-:S06]  /*78b0*/  CS2R R4, SRZ ;  /* 0x0000000000047805 */ /* 0x001fcc000001ff00 */
[----:B--2---:R0:W2:Y:S02]  /*78c0*/  @!P0 LDG.E.64 R4, desc[UR10][R6.64] ;  /* 0x0000000a06048981 */ /* 0x0040a4000c1e1b00 */
[----:B0-----:R-:W-:-:S06]  /*78d0*/  CS2R R6, SRZ ;  /* 0x0000000000067805 */ /* 0x001fcc000001ff00 */
[----:B------:R-:W3:Y:S04]  /*78e0*/  @!P0 LDG.E.64 R6, desc[UR10][R12.64] ;  /* 0x0000000a0c068981 */ /* 0x000ee8000c1e1b00 */
[----:B------:R-:W4:Y:S04]  /*78f0*/  LDL.LU.64 R12, [R1+0x830] ;  /* 0x00083000010c7983 */ /* 0x000f280000300a00 */
[----:B------:R0:W-:Y:S04]  /*7900*/  STL [R1+0x7f0], R0 ;  /* 0x0007f00001007387 */ /* 0x0001e80000100800 */
[----:B------:R1:W-:Y:S01]  /*7910*/  STL.64 [R1+0x70], R8 ;  /* 0x0000700801007387 */ /* 0x0003e20000100a00 */
[----:B0-----:R-:W-:Y:S01]  /*7920*/  HFMA2 R0, -RZ, RZ, 0, 0 ;  /* 0x00000000ff007431 */ /* 0x001fe200000001ff */
[----:B------:R-:W-:-:S02]  /*7930*/  @!P2 MOV R0, R15 ;  /* 0x0000000f0000a202 */ /* 0x000fc40000000f00 */
[----:B------:R-:W-:Y:S02]  /*7940*/  LOP3.LUT P2, RZ, R18, 0x200, RZ, 0xc0, !PT ;  /* 0x0000020012ff7812 */ /* 0x000fe4000784c0ff */
[----:B-1----:R-:W-:Y:S02]  /*7950*/  CS2R R8, SRZ ;  /* 0x0000000000087805 */ /* 0x002fe4000001ff00 */
[----:B--2---:R-:W-:-:S05]  /*7960*/  @!P0 MOV R9, R5 ;  /* 0x0000000500098202 */ /* 0x004fca0000000f00 */
[----:B------:R-:W-:Y:S01]  /*7970*/  STL [R1+0x844], R9 ;  /* 0x0008440901007387 */ /* 0x000fe20000100800 */
[----:B---3--:R-:W-:-:S05]  /*7980*/  @!P0 MOV R8, R6 ;  /* 0x0000000600088202 */ /* 0x008fca0000000f00 */
[----:B------:R0:W-:Y:S02]  /*7990*/  STL [R1+0x5e0], R8 ;  /* 0x0005e00801007387 */ /* 0x0001e40000100800 */
[----:B0-----:R-:W-:-:S06]  /*79a0*/  CS2R R8, SRZ ;  /* 0x0000000000087805 */ /* 0x001fcc000001ff00 */
[----:B----4-:R0:W2:Y:S02]  /*79b0*/  @!P2 LDG.E.64 R8, desc[UR10][R10.64] ;  /* 0x0000000a0a08a981 */ /* 0x0100a4000c1e1b00 */
[----:B0-----:R-:W-:-:S06]  /*79c0*/  CS2R R10, SRZ ;  /* 0x00000000000a7805 */ /* 0x001fcc000001ff00 */
[----:B------:R0:W3:Y:S04]  /*79d0*/  @!P2 LDG.E.64 R10, desc[UR10][R12.64] ;  /* 0x0000000a0c0aa981 */ /* 0x0000e8000c1e1b00 */
        /* <DEDUP_REMOVED lines=12> */
[----:B-1----:R-:W3:Y:S01]  /*7aa0*/  LDL.LU.64 R14, [R1+0x828] ;  /* 0x00082800010e7983 */ /* 0x002ee20000300a00 */
[----:B0-----:R-:W-:Y:S01]  /*7ab0*/  HFMA2 R0, -RZ, RZ, 0, 0 ;  /* 0x00000000ff007431 */ /* 0x001fe200000001ff */
[----:B------:R-:W-:-:S05]  /*7ac0*/  @!P0 MOV R0, R7 ;  /* 0x0000000700008202 */ /* 0x000fca0000000f00 */
[----:B------:R0:W-:Y:S02]  /*7ad0*/  STL [R1+0x5f8], R0 ;  /* 0x0005f80001007387 */ /* 0x0001e40000100800 */
[----:B0-----:R-:W-:Y:S01]  /*7ae0*/  HFMA2 R0, -RZ, RZ, 0, 0 ;  /* 0x00000000ff007431 */ /* 0x001fe200000001ff */
[----:B--2---:R-:W-:Y:S01]  /*7af0*/  @!P2 MOV R0, R8 ;  /* 0x000000080000a202 */ /* 0x004fe20000000f00 */
[----:B------:R-:W-:Y:S04]  /*7b00*/  STL.64 [R1+0x9a8], R8 ;  /* 0x0009a80801007387 */ /* 0x000fe80000100a00 */
[----:B----4-:R0:W-:Y:S02]  /*7b10*/  STL.64 [R1+0x78], R12 ;  /* 0x0000780c01007387 */ /* 0x0101e40000100a00 */
[----:B0-----:R-:W-:-:S02]  /*7b20*/  CS2R R12, SRZ ;  /* 0x00000000000c7805 */ /* 0x001fc4000001ff00 */
[----:B------:R-:W-:Y:S02]  /*7b30*/  @!P2 MOV R13, R9 ;  /* 0x00000009000da202 */ /* 0x000fe40000000f00 */
[----:B------:R-:W2:Y:S01]  /*7b40*/  LDL.LU.64 R8, [R1+0x640] ;  /* 0x0006400001087983 */ /* 0x000ea20000300a00 */
[----:B------:R-:W-:Y:S02]  /*7b50*/  LOP3.LUT P1, RZ, R18, 0x100, RZ, 0xc0, !PT ;  /* 0x0000010012ff7812 */ /* 0x000fe4000782c0ff */
[----:B---3--:R-:W-:Y:S01]  /*7b60*/  @!P2 MOV R12, R10 ;  /* 0x0000000a000ca202 */ /* 0x008fe20000000f00 */
[----:B------:R-:W-:Y:S04]  /*7b70*/  STL [R1+0x834], R13 ;  /* 0x0008340d01007387 */ /* 0x000fe80000100800 */
[----:B------:R0:W-:Y:S02]  /*7b80*/  STL [R1+0x5fc], R12 ;  /* 0x0005fc0c01007387 */ /* 0x0001e40000100800 */
[----:B0-----:R-:W-:-:S02]  /*7b90*/  CS2R R12, SRZ ;  /* 0x00000000000c7805 */ /* 0x001fc4000001ff00 */
[----:B------:R0:W-:Y:S04]  /*7ba0*/  STL.64 [R1+0x280], R16 ;  /* 0x0002801001007387 */ /* 0x0001e80000100a00 */
[----:B0-----:R-:W3:Y:S04]  /*7bb0*/  LDL.LU.64 R16, [R1+0x820] ;  /* 0x0008200001107983 */ /* 0x001ee80000300a00 */
[----:B------:R0:W4:Y:S02]  /*7bc0*/  @!P1 LDG.E.64 R12, desc[UR10][R14.64] ;  /* 0x0000000a0e0c9981 */ /* 0x000124000c1e1b00 */
[----:B0-----:R-:W-:-:S06]  /*7bd0*/  CS2R R14, SRZ ;  /* 0x00000000000e7805 */ /* 0x001fcc000001ff00 */
[----:B--2---:R-:W2:Y:S04]  /*7be0*/  @!P1 LDG.E.64 R14, desc[UR10][R8.64] ;  /* 0x0000000a080e9981 */ /* 0x004ea8000c1e1b00 */
[----:B------:R-:W3:Y:S01]  /*7bf0*/  LDL.LU.64 R8, [R1+0x660] ;  /* 0x0006600001087983 */ /* 0x000ee20000300a00 */
[----:B------:R-:W-:-:S03]  /*7c00*/  LOP3.LUT P0, RZ, R18, 0x80, RZ, 0xc0, !PT ;  /* 0x0000008012ff7812 */ /* 0x000fc6000780c0ff */
[----:B------:R0:W-:Y:S02]  /*7c10*/  STL.64 [R1+0x80], R2 ;  /* 0x0000800201007387 */ /* 0x0001e40000100a00 */
[----:B0-----:R-:W-:Y:S02]  /*7c20*/  CS2R R2, SRZ ;  /* 0x0000000000027805 */ /* 0x001fe4000001ff00 */
[----:B----4-:R-:W-:-:S05]  /*7c30*/  @!P1 MOV R3, R13 ;  /* 0x0000000d00039202 */ /* 0x010fca0000000f00 */
[----:B------:R-:W-:Y:S04]  /*7c40*/  STL [R1+0x82c], R3 ;  /* 0x00082c0301007387 */ /* 0x000fe80000100800 */
[----:B------:R0:W-:Y:S04]  /*7c50*/  STL.64 [R1+0x288], R6 ;  /* 0x0002880601007387 */ /* 0x0001e80000100a00 */
[----:B0-----:R-:W4:Y:S01]  /*7c60*/  LDL.LU.64 R6, [R1+0x810] ;  /* 0x0008100001067983 */ /* 0x001f220000300a00 */
[----:B--2---:R-:W-:-:S05]  /*7c70*/  @!P1 MOV R2, R14 ;  /* 0x0000000e00029202 */ /* 0x004fca0000000f00 */
[----:B------:R0:W-:Y:S02]  /*7c80*/  STL [R1+0x628], R2 ;  /* 0x0006280201007387 */ /* 0x0001e40000100800 */
[----:B0-----:R-:W-:-:S06]  /*7c90*/  CS2R R2, SRZ ;  /* 0x0000000000027805 */ /* 0x001fcc000001ff00 */
[----:B---3--:R0:W2:Y:S02]  /*7ca0*/  @!P0 LDG.E.64 R2, desc[UR10][R16.64] ;  /* 0x0000000a10028981 */ /* 0x0080a4000c1e1b00 */
        /* <DEDUP_REMOVED lines=16> */
[----:B------:R-:W3:Y:S04]  /*7db0*/  @!P2 LDG.E.64 R6, desc[UR10][R8.64] ;  /* 0x0000000a0806a981 */ /* 0x000ee8000c1e1b00 */
[----:B------:R-:W4:Y:S04]  /*7dc0*/  LDL.LU.64 R8, [R1+0x9a8] ;  /* 0x0009a80001087983 */ /* 0x000f280000300a00 */
[----:B------:R0:W-:Y:S02]  /*7dd0*/  STL [R1+0x614], R0 ;  /* 0x0006140001007387 */ /* 0x0001e40000100800 */
[----:B0-----:R-:W-:Y:S01]  /*7de0*/  HFMA2 R0, -RZ, RZ, 0, 0 ;  /* 0x00000000ff007431 */ /* 0x001fe200000001ff */
[----:B------:R-:W-:-:S05]  /*7df0*/  @!P1 MOV R0, R12 ;  /* 0x0000000c00009202 */ /* 0x000fca0000000f00 */
        /* <DEDUP_REMOVED lines=11> */
[----:B------:R-:W-:Y:S01]  /*7eb0*/  STL.64 [R1+0x290], R10 ;  /* 0x0002900a01007387 */ /* 0x000fe20000100a00 */
[----:B--2---:R-:W-:-:S05]  /*7ec0*/  @!P2 MOV R0, R4 ;  /* 0x000000040000a202 */ /* 0x004fca0000000f00 */
[----:B------:R0:W-:Y:S04]  /*7ed0*/  STL [R1+0x808], R0 ;  /* 0x0008080001007387 */ /* 0x0001e80000100800 */
[----:B------:R-:W-:Y:S01]  /*7ee0*/  STL.64 [R1+0x9a0], R4 ;  /* 0x0009a00401007387 */ /* 0x000fe20000100a00 */
[----:B0-----:R-:W-:Y:S01]  /*7ef0*/  HFMA2 R0, -RZ, RZ, 0, 0 ;  /* 0x00000000ff007431 */ /* 0x001fe200000001ff */
[----:B---3--:R-:W-:Y:S02]  /*7f00*/  @!P2 MOV R0, R7 ;  /* 0x000000070000a202 */ /* 0x008fe40000000f00 */
[----:B----4-:R0:W-:Y:S04]  /*7f10*/  STL.64 [R1+0x90], R8 ;  /* 0x0000900801007387 */ /* 0x0101e80000100a00 */
[----:B------:R-:W-:Y:S01]  /*7f20*/  STL [R1+0x688], R0 ;  /* 0x0006880001007387 */ /* 0x000fe20000100800 */
[----:B0-----:R-:W-:-:S02]  /*7f30*/  CS2R R8, SRZ ;  /* 0x0000000000087805 */ /* 0x001fc4000001ff00 */
[----:B------:R-:W-:Y:S02]  /*7f40*/  @!P2 MOV R9, R5 ;  /* 0x000000050009a202 */ /* 0x000fe40000000f00 */
[----:B------:R-:W-:-:S03]  /*7f50*/  @!P2 MOV R8, R6 ;  /* 0x000000060008a202 */ /* 0x000fc60000000f00 */
[----:B------:R-:W-:Y:S04]  /*7f60*/  STL [R1+0x80c], R9 ;  /* 0x00080c0901007387 */ /* 0x000fe80000100800 */
[----:B------:R0:W-:Y:S04]  /*7f70*/  STL [R1+0x664], R8 ;  /* 0x0006640801007387 */ /* 0x0001e80000100800 */
[----:B------:R-:W2:Y:S04]  /*7f80*/  LDL.LU.64 R4, [R1+0x6a8] ;  /* 0x0006a80001047983 */ /* 0x000ea80000300a00 */
[----:B------:R-:W3:Y:S01]  /*7f90*/  LDL.LU.64 R10, [R1+0x800] ;  /* 0x00080000010a7983 */ /* 0x000ee20000300a00 */
[----:B------:R-:W-:-:S02]  /*7fa0*/  LOP3.LUT P1, RZ, R18, 0x20, RZ, 0xc0, !PT ;  /* 0x0000002012ff7812 */ /* 0x000fc4000782c0ff */
[----:B0-----:R-:W-:-:S11]  /*7fb0*/  CS2R R8, SRZ ;  /* 0x0000000000087805 */ /* 0x001fd6000001ff00 */
[----:B---3--:R0:W3:Y:S02]  /*7fc0*/  @!P1 LDG.E.64 R8, desc[UR10][R10.64] ;  /* 0x0000000a0a089981 */ /* 0x0080e4000c1e1b00 */
[----:B0-----:R-:W-:-:S06]  /*7fd0*/  CS2R R10, SRZ ;  /* 0x00000000000a7805 */ /* 0x001fcc000001ff00 */
[----:B--2---:R0:W2:Y:S04]  /*7fe0*/  @!P1 LDG.E.64 R10, desc[UR10][R4.64] ;  /* 0x0000000a040a9981 */ /* 0x0040a8000c1e1b00 */
[----:B------:R1:W-:Y:S01]  /*7ff0*/  STL.64 [R1+0x298], R14 ;  /* 0x0002980e01007387 */ /* 0x0003e20000100a00 */
[----:B0-----:R-:W-:-:S03]  /*8000*/  CS2R R4, SRZ ;  /* 0x0000000000047805 */ /* 0x001fc6000001ff00 */
[----:B-1----:R-:W4:Y:S01]  /*8010*/  LDL.LU.64 R14, [R1+0x7f8] ;  /* 0x0007f800010e7983 */ /* 0x002f220000300a00 */
[----:B---3--:R-:W-:-:S05]  /*8020*/  @!P1 MOV R5, R9 ;  /* 0x0000000900059202 */ /* 0x008fca0000000f00 */
[----:B------:R-:W-:Y:S01]  /*8030*/  STL [R1+0x804], R5 ;  /* 0x0008040501007387 */ /* 0x000fe20000100800 */
[----:B--2---:R-:W-:-:S05]  /*8040*/  @!P1 MOV R4, R10 ;  /* 0x0000000a00049202 */ /* 0x004fca0000000f00 */
[----:B------:R0:W-:Y:S04]  /*8050*/  STL [R1+0x690], R4 ;  /* 0x0006900401007387 */ /* 0x0001e80000100800 */
[----:B0-----:R-:W2:Y:S01]  /*8060*/  LDL.LU.64 R4, [R1+0x7e8] ;  /* 0x0007e80001047983 */ /* 0x001ea20000300a00 */
[----:B------:R-:W-:-:S03]  /*8070*/  LOP3.LUT P0, RZ, R18, 0x10, RZ, 0xc0, !PT ;  /* 0x0000001012ff7812 */ /* 0x000fc6000780c0ff */
[----:B------:R0:W-:Y:S02]  /*8080*/  STL.64 [R1+0x98], R12 ;  /* 0x0000980c01007387 */ /* 0x0001e40000100a00 */
[----:B0-----:R-:W-:-:S08]  /*8090*/  CS2R R12, SRZ ;  /* 0x00000000000c7805 */ /* 0x001fd0000001ff00 */
[----:B----4-:R0:W3:Y:S02]  /*80a0*/  @!P0 LDG.E.64 R12, desc[UR10][R14.64] ;  /* 0x0000000a0e0c8981 */ /* 0x0100e4000c1e1b00 */
[----:B0-----:R-:W-:-:S06]  /*80b0*/  CS2R R14, SRZ ;  /* 0x00000000000e7805 */ /* 0x001fcc000001ff00 */
[----:B--2---:R-:W2:Y:S04]  /*80c0*/  @!P0 LDG.E.64 R14, desc[UR10][R4.64] ;  /* 0x0000000a040e8981 */ /* 0x004ea8000c1e1b00 */
[----:B------:R0:W-:Y:S04]  /*80d0*/  STL.64 [R1+0xa0], R2 ;  /* 0x0000a00201007387 */ /* 0x0001e80000100a00 */
[----:B------:R-:W4:Y:S01]  /*80e0*/  LDL.LU.64 R4, [R1+0x7d8] ;  /* 0x0007d80001047983 */ /* 0x000f220000300a00 */
[----:B0-----:R-:W-:Y:S02]  /*80f0*/  CS2R R2, SRZ ;  /* 0x0000000000027805 */ /* 0x001fe4000001ff00 */
        /* <DEDUP_REMOVED lines=8> */
[----:B--2---:R0:W2:Y:S02]  /*8180*/  @!P2 LDG.E.64 R16, desc[UR10][R2.64] ;  /* 0x0000000a0210a981 */ /* 0x0040a4000c1e1b00 */
[----:B0-----:R-:W-:Y:S02]  /*8190*/  MOV R2, R50 ;  /* 0x0000003200027202 */ /* 0x001fe40000000f00 */
[----:B------:R-:W-:Y:S02]  /*81a0*/  MOV R3, R51 ;  /* 0x0000003300037202 */ /* 0x000fe40000000f00 */
[----:B------:R-:W-:Y:S02]  /*81b0*/  MOV R50, R44 ;  /* 0x0000002c00327202 */ /* 0x000fe40000000f00 */
[----:B------:R-:W-:Y:S02]  /*81c0*/  MOV R51, R45 ;  /* 0x0000002d00337202 */ /* 0x000fe40000000f00 */
[----:B------:R-:W-:-:S02]  /*81d0*/  MOV R44, R42 ;  /* 0x0000002a002c7202 */ /* 0x000fc40000000f00 */
[----:B------:R-:W-:Y:S02]  /*81e0*/  MOV R45, R43 ;  /* 0x0000002b002d7202 */ /* 0x000fe40000000f00 */
[----:B------:R-:W-:Y:S02]  /*81f0*/  MOV R42, R40 ;  /* 0x00000028002a7202 */ /* 0x000fe40000000f00 */
        /* <DEDUP_REMOVED lines=9> */
[----:B------:R-:W-:-:S06]  /*8290*/  CS2R R20, SRZ ;  /* 0x0000000000147805 */ /* 0x000fcc000001ff00 */
[----:B----4-:R0:W3:Y:S04]  /*82a0*/  @!P2 LDG.E.64 R20, desc[UR10][R4.64] ;  /* 0x0000000a0414a981 */ /* 0x0100e8000c1e1b00 */
[----:B------:R-:W4:Y:S01]  /*82b0*/  LDL.LU.64 R4, [R1+0x9a0] ;  /* 0x0009a00001047983 */ /* 0x000f220000300a00 */
[----:B------:R-:W-:Y:S01]  /*82c0*/  HFMA2 R0, -RZ, RZ, 0, 0 ;  /* 0x00000000ff007431 */ /* 0x000fe200000001ff */
[----:B------:R-:W-:-:S05]  /*82d0*/  @!P1 MOV R0, R8 ;  /* 0x0000000800009202 */ /* 0x000fca0000000f00 */
        /* <DEDUP_REMOVED lines=10> */
[----:B-1----:R-:W-:Y:S02]  /*8380*/  HFMA2 R0, -RZ, RZ, 0, 0 ;  /* 0x00000000ff007431 */ /* 0x002fe400000001ff */
[----:B------:R1:W-:Y:S04]  /*8390*/  STL.64 [R1+0x2a8], R6 ;  /* 0x0002a80601007387 */ /* 0x0003e80000100a00 */
[----:B-1----:R-:W3:Y:S01]  /*83a0*/  LDL.LU.64 R6, [R1+0x710] ;  /* 0x0007100001067983 */ /* 0x002ee20000300a00 */
[----:B--2---:R-:W-:-:S03]  /*83b0*/  @!P2 MOV R0, R16 ;  /* 0x000000100000a202 */ /* 0x004fc60000000f00 */
[----:B------:R-:W-:Y:S04]  /*83c0*/  STL.64 [R1+0x998], R16 ;  /* 0x0009981001007387 */ /* 0x000fe80000100a00 */
[----:B----4-:R0:W-:Y:S02]  /*83d0*/  STL.64 [R1+0xa8], R4 ;  /* 0x0000a80401007387 */ /* 0x0101e40000100a00 */
[----:B0-----:R-:W-:Y:S02]  /*83e0*/  CS2R R4, SRZ ;  /* 0x0000000000047805 */ /* 0x001fe4000001ff00 */
[----:B------:R-:W-:Y:S02]  /*83f0*/  @!P2 MOV R5, R17 ;  /* 0x000000110005a202 */ /* 0x000fe40000000f00 */
[----:B------:R-:W2:Y:S01]  /*8400*/  LDL.LU.64 R16, [R1+0x7d0] ;  /* 0x0007d00001107983 */ /* 0x000ea20000300a00 */
[----:B---3--:R-:W-:-:S03]  /*8410*/  @!P2 MOV R4, R20 ;  /* 0x000000140004a202 */ /* 0x008fc60000000f00 */
[----:B------:R0:W-:Y:S01]  /*8420*/  STL [R1+0x7dc], R5 ;  /* 0x0007dc0501007387 */ /* 0x0001e20000100800 */
[----:B------:R-:W-:-:S03]  /*8430*/  LOP3.LUT P1, RZ, R18, 0x4, RZ, 0xc0, !PT ;  /* 0x0000000412ff7812 */ /* 0x000fc6000782c0ff */
[----:B------:R1:W-:Y:S01]  /*8440*/  STL [R1+0x6e4], R4 ;  /* 0x0006e40401007387 */ /* 0x0003e20000100800 */
[----:B0-----:R-:W-:Y:S02]  /*8450*/  MOV R5, R3 ;  /* 0x0000000300057202 */ /* 0x001fe40000000f00 */
[----:B------:R-:W-:Y:S02]  /*8460*/  MOV R3, R51 ;  /* 0x0000003300037202 */ /* 0x000fe40000000f00 */
[----:B-1----:R-:W-:Y:S02]  /*8470*/  MOV R4, R2 ;  /* 0x0000000200047202 */ /* 0x002fe40000000f00 */
        /* <DEDUP_REMOVED lines=15> */
[----:B------:R-:W-:Y:S01]  /*8570*/  CS2R R22, SRZ ;  /* 0x0000000000167805 */ /* 0x000fe2000001ff00 */
[----:B------:R0:W-:Y:S04]  /*8580*/  STL.64 [R1+0xb0], R8 ;  /* 0x0000b00801007387 */ /* 0x0001e80000100a00 */
[----:B0-----:R-:W3:Y:S04]  /*8590*/  LDL.LU.64 R8, [R1+0x7c8] ;  /* 0x0007c80001087983 */ /* 0x001ee80000300a00 */
[----:B------:R0:W-:Y:S04]  /*85a0*/  STL.64 [R1+0x2b0], R10 ;  /* 0x0002b00a01007387 */ /* 0x0001e80000100a00 */
[----:B0-----:R-:W4:Y:S04]  /*85b0*/  LDL.LU.64 R10, [R1+0x7b8] ;  /* 0x0007b800010a7983 */ /* 0x001f280000300a00 */
[----:B--2---:R0:W2:Y:S02]  /*85c0*/  @!P1 LDG.E.64 R22, desc[UR10][R16.64] ;  /* 0x0000000a10169981 */ /* 0x0040a4000c1e1b00 */
[----:B0-----:R-:W-:-:S02]  /*85d0*/  MOV R16, R4 ;  /* 0x0000000400107202 */ /* 0x001fc40000000f00 */
        /* <DEDUP_REMOVED lines=13> */
[----:B------:R-:W-:-:S06]  /*86b0*/  CS2R R24, SRZ ;  /* 0x0000000000187805 */ /* 0x000fcc000001ff00 */
[----:B------:R0:W3:Y:S01]  /*86c0*/  @!P1 LDG.E.64 R24, desc[UR10][R6.64] ;  /* 0x0000000a06189981 */ /* 0x0000e2000c1e1b00 */
[----:B------:R-:W-:Y:S02]  /*86d0*/  LOP3.LUT P0, RZ, R18, 0x2, RZ, 0xc0, !PT ;  /* 0x0000000212ff7812 */ /* 0x000fe4000780c0ff */
[----:B0-----:R-:W-:Y:S01]  /*86e0*/  CS2R R6, SRZ ;  /* 0x0000000000067805 */ /* 0x001fe2000001ff00 */
[----:B------:R0:W-:Y:S04]  /*86f0*/  STL.64 [R1+0x2b8], R14 ;  /* 0x0002b80e01007387 */ /* 0x0001e80000100a00 */
[----:B------:R-:W-:Y:S04]  /*8700*/  STL.64 [R1+0xb8], R12 ;  /* 0x0000b80c01007387 */ /* 0x000fe80000100a00 */
[----:B0-----:R-:W4:Y:S01]  /*8710*/  LDL.LU.64 R14, [R1+0x7b0] ;  /* 0x0007b000010e7983 */ /* 0x001f220000300a00 */
[----:B--2---:R-:W-:-:S05]  /*8720*/  @!P1 MOV R7, R23 ;  /* 0x0000001700079202 */ /* 0x004fca0000000f00 */
[----:B------:R0:W-:Y:S02]  /*8730*/  STL [R1+0x7d4], R7 ;  /* 0x0007d40701007387 */ /* 0x0001e40000100800 */
[----:B0-----:R-:W-:Y:S02]  /*8740*/  MOV R7, R17 ;  /* 0x0000001100077202 */ /* 0x001fe40000000f00 */
[----:B------:R-:W-:Y:S02]  /*8750*/  MOV R17, R5 ;  /* 0x0000000500117202 */ /* 0x000fe40000000f00 */
[----:B------:R-:W-:Y:S02]  /*8760*/  MOV R5, R3 ;  /* 0x0000000300057202 */ /* 0x000fe40000000f00 */
[----:B------:R-:W-:Y:S02]  /*8770*/  MOV R3, R39 ;  /* 0x0000002700037202 */ /* 0x000fe40000000f00 */
[----:B------:R-:W-:-:S02]  /*8780*/  MOV R39, R33 ;  /* 0x0000002100277202 */ /* 0x000fc40000000f00 */
[----:B------:R-:W-:Y:S02]  /*8790*/  MOV R33, R27 ;  /* 0x0000001b00217202 */ /* 0x000fe40000000f00 */
[----:B---3--:R-:W-:-:S05]  /*87a0*/  @!P1 MOV R6, R24 ;  /* 0x0000001800069202 */ /* 0x008fca0000000f00 */
[----:B------:R0:W-:Y:S02]  /*87b0*/  STL [R1+0x700], R6 ;  /* 0x0007000601007387 */ /* 0x0001e40000100800 */
[----:B0-----:R-:W-:Y:S02]  /*87c0*/  MOV R6, R16 ;  /* 0x0000001000067202 */ /* 0x001fe40000000f00 */
[----:B------:R-:W-:Y:S02]  /*87d0*/  MOV R16, R4 ;  /* 0x0000000400107202 */ /* 0x000fe40000000f00 */
[----:B------:R-:W-:Y:S02]  /*87e0*/  MOV R4, R2 ;  /* 0x0000000200047202 */ /* 0x000fe40000000f00 */
[----:B------:R-:W-:Y:S02]  /*87f0*/  MOV R2, R38 ;  /* 0x0000002600027202 */ /* 0x000fe40000000f00 */
[----:B------:R-:W-:-:S02]  /*8800*/  MOV R38, R32 ;  /* 0x0000002000267202 */ /* 0x000fc40000000f00 */
[----:B------:R-:W-:Y:S02]  /*8810*/  MOV R32, R26 ;  /* 0x0000001a00207202 */ /* 0x000fe40000000f00 */
[----:B------:R-:W-:-:S06]  /*8820*/  CS2R R26, SRZ ;  /* 0x00000000001a7805 */ /* 0x000fcc000001ff00 */
[----:B------:R0:W2:Y:S02]  /*8830*/  @!P0 LDG.E.64 R26, desc[UR10][R8.64] ;  /* 0x0000000a081a8981 */ /* 0x0000a4000c1e1b00 */
        /* <DEDUP_REMOVED lines=8> */
[----:B------:R-:W-:-:S06]  /*88c0*/  CS2R R2, SRZ ;  /* 0x0000000000027805 */ /* 0x000fcc000001ff00 */
[----:B----4-:R0:W3:Y:S01]  /*88d0*/  @!P0 LDG.E.64 R2, desc[UR10][R10.64] ;  /* 0x0000000a0a028981 */ /* 0x0100e2000c1e1b00 */
[----:B------:R-:W-:Y:S02]  /*88e0*/  MOV R12, R8 ;  /* 0x00000008000c7202 */ /* 0x000fe40000000f00 */
[----:B------:R-:W-:Y:S02]  /*88f0*/  MOV R13, R9 ;  /* 0x00000009000d7202 */ /* 0x000fe40000000f00 */
[----:B------:R-:W-:Y:S02]  /*8900*/  MOV R8, R16 ;  /* 0x0000001000087202 */ /* 0x000fe40000000f00 */
[----:B------:R-:W-:Y:S02]  /*8910*/  MOV R9, R17 ;  /* 0x0000001100097202 */ /* 0x000fe40000000f00 */
[----:B------:R-:W4:Y:S01]  /*8920*/  LDL.LU.64 R16, [R1+0x7a8] ;  /* 0x0007a80001107983 */ /* 0x000f220000300a00 */
[----:B0-----:R-:W-:-:S03]  /*8930*/  CS2R R10, SRZ ;  /* 0x00000000000a7805 */ /* 0x001fc6000001ff00 */
[----:B------:R0:W-:Y:S02]  /*8940*/  STL [R1+0x7d8], R0 ;  /* 0x0007d80001007387 */ /* 0x0001e40000100800 */
[----:B0-----:R-:W-:Y:S01]  /*8950*/  HFMA2 R0, -RZ, RZ, 0, 0 ;  /* 0x00000000ff007431 */ /* 0x001fe200000001ff */
[----:B------:R-:W-:Y:S02]  /*8960*/  @!P2 MOV R0, R21 ;  /* 0x000000150000a202 */ /* 0x000fe40000000f00 */
[----:B------:R-:W-:Y:S02]  /*8970*/  LOP3.LUT P2, RZ, R18, 0x1, RZ, 0xc0, !PT ;  /* 0x0000000112ff7812 */ /* 0x000fe4000784c0ff */
[----:B--2---:R-:W-:-:S05]  /*8980*/  @!P0 MOV R11, R27 ;  /* 0x0000001b000b8202 */ /* 0x004fca0000000f00 */
[----:B------:R0:W-:Y:S02]  /*8990*/  STL [R1+0x7bc], R11 ;  /* 0x0007bc0b01007387 */ /* 0x0001e40000100800 */
[----:B0-----:R-:W-:Y:S02]  /*89a0*/  MOV R11, R7 ;  /* 0x00000007000b7202 */ /* 0x001fe40000000f00 */
[----:B---3--:R-:W-:-:S05]  /*89b0*/  @!P0 MOV R10, R2 ;  /* 0x00000002000a8202 */ /* 0x008fca0000000f00 */
[----:B------:R0:W-:Y:S02]  /*89c0*/  STL [R1+0x714], R10 ;  /* 0x0007140a01007387 */ /* 0x0001e40000100800 */
[----:B0-----:R-:W-:Y:S02]  /*89d0*/  MOV R10, R6 ;  /* 0x00000006000a7202 */ /* 0x001fe40000000f00 */
        /* <DEDUP_REMOVED lines=11> */
[----:B----4-:R0:W3:Y:S04]  /*8a90*/  @!P2 LDG.E.64 R4, desc[UR10][R16.64] ;  /* 0x0000000a1004a981 */ /* 0x0100e8000c1e1b00 */
        /* <DEDUP_REMOVED lines=23> */
[----:B---3--:R-:W-:-:S02]  /*8c10*/  @!P2 MOV R16, R4 ;  /* 0x000000040010a202 */ /* 0x008fc40000000f00 */
[----:B------:R-:W-:Y:S01]  /*8c20*/  LOP3.LUT P1, RZ, R19, 0x80000000, RZ, 0xc0, !PT ;  /* 0x8000000013ff7812 */ /* 0x000fe2000782c0ff */
[----:B------:R0:W-:Y:S04]  /*8c30*/  STL [R1+0x7ac], R17 ;  /* 0x0007ac1101007387 */ /* 0x0001e80000100800 */
[----:B------:R1:W-:Y:S01]  /*8c40*/  STL [R1+0x72c], R16 ;  /* 0x00072c1001007387 */ /* 0x0003e20000100800 */
[----:B0-----:R-:W-:Y:S02]  /*8c50*/  MOV R17, R15 ;  /* 0x0000000f00117202 */ /* 0x001fe40000000f00 */
[----:B------:R-:W-:Y:S02]  /*8c60*/  MOV R15, R13 ;  /* 0x0000000d000f7202 */ /* 0x000fe40000000f00 */
[----:B-1----:R-:W-:-:S02]  /*8c70*/  MOV R16, R14 ;  /* 0x0000000e00107202 */ /* 0x002fc40000000f00 */
[----:B------:R-:W-:Y:S02]  /*8c80*/  MOV R14, R12 ;  /* 0x0000000c000e7202 */ /* 0x000fe40000000f00 */
[----:B------:R-:W-:Y:S02]  /*8c90*/  MOV R12, R10 ;  /* 0x0000000a000c7202 */ /* 0x000fe40000000f00 */
[----:B------:R-:W-:Y:S02]  /*8ca0*/  MOV R13, R11 ;  /* 0x0000000b000d7202 */ /* 0x000fe40000000f00 */
        /* <DEDUP_REMOVED lines=26> */
[----:B---3--:R-:W-:-:S05]  /*8e50*/  @!P1 MOV R20, R8 ;  /* 0x0000000800149202 */ /* 0x008fca0000000f00 */
[----:B------:R0:W-:Y:S02]  /*8e60*/  STL [R1+0x750], R20 ;  /* 0x0007501401007387 */ /* 0x0001e40000100800 */
[----:B0-----:R-:W-:Y:S02]  /*8e70*/  MOV R20, R6 ;  /* 0x0000000600147202 */ /* 0x001fe40000000f00 */
[----:B------:R-:W-:Y:S02]  /*8e80*/  MOV R6, R16 ;  /* 0x0000001000067202 */ /* 0x000fe40000000f00 */
        /* <DEDUP_REMOVED lines=15> */
[----:B------:R-:W4:Y:S04]  /*8f80*/  LDL.LU.64 R6, [R1+0x458] ;  /* 0x0004580001067983 */ /* 0x000f280000300a00 */
[----:B------:R1:W-:Y:S01]  /*8f90*/  STL [R1+0x7a8], R0 ;  /* 0x0007a80001007387 */ /* 0x0003e20000100800 */
[----:B0-----:R-:W-:Y:S01]  /*8fa0*/  CS2R R24, SRZ ;  /* 0x0000000000187805 */ /* 0x001fe2000001ff00 */
[----:B-1----:R-:W-:Y:S01]  /*8fb0*/  HFMA2 R0, -RZ, RZ, 0, 0 ;  /* 0x00000000ff007431 */ /* 0x002fe200000001ff */
[----:B------:R-:W-:-:S02]  /*8fc0*/  @!P2 MOV R0, R5 ;  /* 0x000000050000a202 */ /* 0x000fc40000000f00 */
        /* <DEDUP_REMOVED lines=9> */
[----:B0-----:R-:W-:-:S06]  /*9060*/  CS2R R2, SRZ ;  /* 0x0000000000027805 */ /* 0x001fcc000001ff00 */
        /* <DEDUP_REMOVED lines=152> */
[----:B0-----:R-:W-:-:S06]  /*99f0*/  CS2R R14, SRZ ;  /* 0x00000000000e7805 */ /* 0x001fcc000001ff00 */
[----:B------:R0:W3:Y:S02]  /*9a00*/  @!P1 LDG.E.64 R14, desc[UR10][R12.64] ;  /* 0x0000000a0c0e9981 */ /* 0x0000e4000c1e1b00 */
        /* <DEDUP_REMOVED lines=14> */
[----:B0-----:R-:W-:Y:S02]  /*9af0*/  CS2R R2, SRZ ;  /* 0x0000000000027805 */ /* 0x001fe4000001ff00 */
[----:B------:R0:W-:Y:S04]  /*9b00*/  STL.64 [R1+0x318], R4 ;  /* 0x0003180401007387 */ /* 0x0001e80000100a00 */
[----:B0-----:R-:W4:Y:S04]  /*9b10*/  LDL.LU.64 R4, [R1+0x6f8] ;  /* 0x0006f80001047983 */ /* 0x001f280000300a00 */
[----:B--2---:R-:W2:Y:S04]  /*9b20*/  @!P0 LDG.E.64 R2, desc[UR10][R10.64] ;  /* 0x0000000a0a028981 */ /* 0x004ea8000c1e1b00 */
[----:B------:R-:W4:Y:S04]  /*9b30*/  LDL.LU.64 R10, [R1+0x410] ;  /* 0x00041000010a7983 */ /* 0x000f280000300a00 */
[----:B------:R0:W-:Y:S04]  /*9b40*/  STL [R1+0x730], R0 ;  /* 0x0007300001007387 */ /* 0x0001e80000100800 */
[----:B------:R1:W-:Y:S01]  /*9b50*/  STL.64 [R1+0x118], R6 ;  /* 0x0001180601007387 */ /* 0x0003e20000100a00 */
[----:B0-----:R-:W-:Y:S01]  /*9b60*/  HFMA2 R0, -RZ, RZ, 0, 0 ;  /* 0x00000000ff007431 */ /* 0x001fe200000001ff */
[----:B------:R-:W-:-:S02]  /*9b70*/  @!P2 MOV R0, R9 ;  /* 0x000000090000a202 */ /* 0x000fc40000000f00 */
[----:B------:R-:W-:Y:S02]  /*9b80*/  LOP3.LUT P2, RZ, R19, 0x100000, RZ, 0xc0, !PT ;  /* 0x0010000013ff7812 */ /* 0x000fe4000784c0ff */
[----:B-1----:R-:W-:Y:S02]  /*9b90*/  CS2R R6, SRZ ;  /* 0x0000000000067805 */ /* 0x002fe4000001ff00 */
[----:B---3--:R-:W-:-:S05]  /*9ba0*/  @!P0 MOV R7, R17 ;  /* 0x0000001100078202 */ /* 0x008fca0000000f00 */
[----:B------:R-:W-:Y:S04]  /*9bb0*/  STL [R1+0x70c], R7 ;  /* 0x00070c0701007387 */ /* 0x000fe80000100800 */
[----:B------:R0:W-:Y:S04]  /*9bc0*/  STL.64 [R1+0x320], R8 ;  /* 0x0003200801007387 */ /* 0x0001e80000100a00 */
[----:B0-----:R-:W3:Y:S01]  /*9bd0*/  LDL.LU.64 R8, [R1+0x6e8] ;  /* 0x0006e80001087983 */ /* 0x001ee20000300a00 */
[----:B--2---:R-:W-:-:S05]  /*9be0*/  @!P0 MOV R6, R2 ;  /* 0x0000000200068202 */ /* 0x004fca0000000f00 */
[----:B------:R0:W-:Y:S02]  /*9bf0*/  STL [R1+0x41c], R6 ;  /* 0x00041c0601007387 */ /* 0x0001e40000100800 */
[----:B0-----:R-:W-:-:S06]  /*9c00*/  CS2R R6, SRZ ;  /* 0x0000000000067805 */ /* 0x001fcc000001ff00 */
[----:B----4-:R0:W2:Y:S02]  /*9c10*/  @!P2 LDG.E.64 R6, desc[UR10][R4.64] ;  /* 0x0000000a0406a981 */ /* 0x0100a4000c1e1b00 */
[----:B0-----:R-:W-:-:S06]  /*9c20*/  CS2R R4, SRZ ;  /* 0x0000000000047805 */ /* 0x001fcc000001ff00 */
[----:B------:R0:W4:Y:S04]  /*9c30*/  @!P2 LDG.E.64 R4, desc[UR10][R10.64] ;  /* 0x0000000a0a04a981 */ /* 0x000128000c1e1b00 */
[----:B------:R-:W3:Y:S04]  /*9c40*/  LDL.LU.64 R10, [R1+0x978] ;  /* 0x00097800010a7983 */ /* 0x000ee80000300a00 */
[----:B------:R1:W-:Y:S02]  /*9c50*/  STL [R1+0x428], R0 ;  /* 0x0004280001007387 */ /* 0x0003e40000100800 */
[----:B-1----:R-:W-:Y:S01]  /*9c60*/  HFMA2 R0, -RZ, RZ, 0, 0 ;  /* 0x00000000ff007431 */ /* 0x002fe200000001ff */
[----:B------:R-:W-:-:S05]  /*9c70*/  @!P1 MOV R0, R14 ;  /* 0x0000000e00009202 */ /* 0x000fca0000000f00 */
[----:B------:R1:W-:Y:S02]  /*9c80*/  STL [R1+0x718], R0 ;  /* 0x0007180001007387 */ /* 0x0003e40000100800 */
[----:B-1----:R-:W-:Y:S01]  /*9c90*/  HFMA2 R0, -RZ, RZ, 0, 0 ;  /* 0x00000000ff007431 */ /* 0x002fe200000001ff */
[----:B------:R-:W-:Y:S02]  /*9ca0*/  @!P1 MOV R0, R13 ;  /* 0x0000000d00009202 */ /* 0x000fe40000000f00 */
[----:B------:R-:W-:Y:S01]  /*9cb0*/  LOP3.LUT P1, RZ, R19, 0x80000, RZ, 0xc0, !PT ;  /* 0x0008000013ff7812 */ /* 0x000fe2000782c0ff */
[----:B---3--:R0:W-:Y:S02]  /*9cc0*/  STL.64 [R1+0x120], R10 ;  /* 0x0001200a01007387 */ /* 0x0081e40000100a00 */
[----:B0-----:R-:W-:Y:S02]  /*9cd0*/  CS2R R10, SRZ ;  /* 0x00000000000a7805 */ /* 0x001fe4000001ff00 */
[----:B--2---:R-:W-:-:S02]  /*9ce0*/  @!P2 MOV R11, R7 ;  /* 0x00000007000ba202 */ /* 0x004fc40000000f00 */
[----:B----4-:R-:W-:-:S03]  /*9cf0*/  @!P2 MOV R10, R4 ;  /* 0x00000004000aa202 */ /* 0x010fc60000000f00 */
[----:B------:R-:W-:Y:S04]  /*9d00*/  STL [R1+0x6fc], R11 ;  /* 0x0006fc0b01007387 */ /* 0x000fe80000100800 */
[----:B------:R0:W-:Y:S02]  /*9d10*/  STL [R1+0x414], R10 ;  /* 0x0004140a01007387 */ /* 0x0001e40000100800 */
[----:B0-----:R-:W-:-:S06]  /*9d20*/  CS2R R10, SRZ ;  /* 0x00000000000a7805 */ /* 0x001fcc000001ff00 */
[----:B------:R0:W2:Y:S02]  /*9d30*/  @!P1 LDG.E.64 R10, desc[UR10][R8.64] ;  /* 0x0000000a080a9981 */ /* 0x0000a4000c1e1b00 */
[----:B0-----:R-:W-:-:S06]  /*9d40*/  CS2R R8, SRZ ;  /* 0x0000000000087805 */ /* 0x001fcc000001ff00 */
[----:B------:R-:W3:Y:S04]  /*9d50*/  @!P1 LDG.E.64 R8, desc[UR10][R26.64] ;  /* 0x0000000a1a089981 */ /* 0x000ee8000c1e1b00 */
[----:B------:R0:W-:Y:S04]  /*9d60*/  STL [R1+0x420], R0 ;  /* 0x0004200001007387 */ /* 0x0001e80000100800 */
[----:B------:R1:W-:Y:S04]  /*9d70*/  STL.64 [R1+0x128], R14 ;  /* 0x0001280e01007387 */ /* 0x0003e80000100a00 */
[----:B------:R-:W-:Y:S01]  /*9d80*/  STL.64 [R1+0x130], R16 ;  /* 0x0001301001007387 */ /* 0x000fe20000100a00 */
[----:B0-----:R-:W-:Y:S01]  /*9d90*/  HFMA2 R0, -RZ, RZ, 0, 0 ;  /* 0x00000000ff007431 */ /* 0x001fe200000001ff */
[----:B------:R-:W-:-:S02]  /*9da0*/  @!P0 MOV R0, R16 ;  /* 0x0000001000008202 */ /* 0x000fc40000000f00 */
[----:B------:R-:W4:Y:S04]  /*9db0*/  LDL.LU.64 R26, [R1+0x6b8] ;  /* 0x0006b800011a7983 */ /* 0x000f280000300a00 */
[----:B------:R0:W-:Y:S01]  /*9dc0*/  STL [R1+0x708], R0 ;  /* 0x0007080001007387 */ /* 0x0001e20000100800 */
[----:B-1----:R-:W-:Y:S02]  /*9dd0*/  MOV R14, R68 ;  /* 0x00000044000e7202 */ /* 0x002fe40000000f00 */
[----:B------:R-:W-:Y:S01]  /*9de0*/  MOV R15, R69 ;  /* 0x00000045000f7202 */ /* 0x000fe20000000f00 */
[----:B0-----:R-:W-:Y:S01]  /*9df0*/  HFMA2 R0, -RZ, RZ, 0, 0 ;  /* 0x00000000ff007431 */ /* 0x001fe200000001ff */
[----:B------:R-:W-:Y:S02]  /*9e00*/  @!P0 MOV R0, R3 ;  /* 0x0000000300008202 */ /* 0x000fe40000000f00 */
[----:B------:R-:W-:-:S03]  /*9e10*/  CS2R R68, SRZ ;  /* 0x0000000000447805 */ /* 0x000fc6000001ff00 */
[----:B------:R0:W-:Y:S01]  /*9e20*/  STL [R1+0x418], R0 ;  /* 0x0004180001007387 */ /* 0x0001e20000100800 */
[----:B------:R-:W-:Y:S01]  /*9e30*/  LOP3.LUT P0, RZ, R19, 0x40000, RZ, 0xc0, !PT ;  /* 0x0004000013ff7812 */ /* 0x000fe2000780c0ff */
[----:B0-----:R-:W-:Y:S01]  /*9e40*/  HFMA2 R0, -RZ, RZ, 0, 0 ;  /* 0x00000000ff007431 */ /* 0x001fe200000001ff */
[----:B------:R-:W-:-:S05]  /*9e50*/  @!P2 MOV R0, R6 ;  /* 0x000000060000a202 */ /* 0x000fca0000000f00 */
[----:B------:R0:W-:Y:S01]  /*9e60*/  STL [R1+0x6f8], R0 ;  /* 0x0006f80001007387 */ /* 0x0001e20000100800 */
[----:B------:R-:W-:Y:S01]  /*9e70*/  CS2R R16, SRZ ;  /* 0x0000000000107805 */ /* 0x000fe2000001ff00 */
[----:B0-----:R-:W-:Y:S01]  /*9e80*/  HFMA2 R0, -RZ, RZ, 0, 0 ;  /* 0x00000000ff007431 */ /* 0x001fe200000001ff */
[----:B------:R-:W-:Y:S02]  /*9e90*/  @!P2 MOV R0, R5 ;  /* 0x000000050000a202 */ /* 0x000fe40000000f00 */
[----:B------:R-:W-:Y:S02]  /*9ea0*/  LOP3.LUT P2, RZ, R19, 0x20000, RZ, 0xc0, !PT ;  /* 0x0002000013ff7812 */ /* 0x000fe4000784c0ff */
[----:B---3--:R-:W-:Y:S02]  /*9eb0*/  @!P1 MOV R69, R8 ;  /* 0x0000000800459202 */ /* 0x008fe40000000f00 */
[----:B------:R-:W-:-:S05]  /*9ec0*/  @!P1 MOV R68, R9 ;  /* 0x0000000900449202 */ /* 0x000fca0000000f00 */
[----:B------:R0:W-:Y:S02]  /*9ed0*/  STL.64 [R1+0x970], R68 ;  /* 0x0009704401007387 */ /* 0x0001e40000100a00 */
[----:B0-----:R-:W-:Y:S02]  /*9ee0*/  MOV R68, R14 ;  /* 0x0000000e00447202 */ /* 0x001fe40000000f00 */
[----:B------:R-:W-:Y:S02]  /*9ef0*/  MOV R69, R15 ;  /* 0x0000000f00457202 */ /* 0x000fe40000000f00 */
[----:B------:R-:W-:-:S06]  /*9f00*/  CS2R R14, SRZ ;  /* 0x00000000000e7805 */ /* 0x000fcc000001ff00 */
[----:B------:R0:W3:Y:S02]  /*9f10*/  @!P0 LDG.E.64 R14, desc[UR10][R68.64] ;  /* 0x0000000a440e8981 */ /* 0x0000e4000c1e1b00 */
[----:B0-----:R-:W-:Y:S02]  /*9f20*/  MOV R68, R24 ;  /* 0x0000001800447202 */ /* 0x001fe40000000f00 */
[----:B------:R-:W-:-:S05]  /*9f30*/  MOV R69, R25 ;  /* 0x0000001900457202 */ /* 0x000fca0000000f00 */
[----:B------:R0:W3:Y:S04]  /*9f40*/  @!P2 LDG.E.64 R16, desc[UR10][R68.64] ;  /* 0x0000000a4410a981 */ /* 0x0000e8000c1e1b00 */
[----:B------:R1:W-:Y:S02]  /*9f50*/  STL [R1+0x410], R0 ;  /* 0x0004100001007387 */ /* 0x0003e40000100800 */
[----:B-1----:R-:W-:Y:S01]  /*9f60*/  HFMA2 R0, -RZ, RZ, 0, 0 ;  /* 0x00000000ff007431 */ /* 0x002fe200000001ff */
[----:B--2---:R-:W-:Y:S01]  /*9f70*/  @!P1 MOV R0, R10 ;  /* 0x0000000a00009202 */ /* 0x004fe20000000f00 */
[----:B------:R1:W-:Y:S04]  /*9f80*/  STL.64 [R1+0x138], R6 ;  /* 0x0001380601007387 */ /* 0x0003e80000100a00 */
[----:B------:R2:W-:Y:S04]  /*9f90*/  STL [R1+0x6d0], R0 ;  /* 0x0006d00001007387 */ /* 0x0005e80000100800 */
[----:B------:R4:W-:Y:S01]  /*9fa0*/  STL.64 [R1+0x328], R12 ;  /* 0x0003280c01007387 */ /* 0x0009e20000100a00 */
[----:B-1----:R-:W-:-:S02]  /*9fb0*/  HFMA2 R6, -RZ, RZ, 0, 0 ;  /* 0x00000000ff067431 */ /* 0x002fc400000001ff */
[----:B--2---:R-:W-:Y:S01]  /*9fc0*/  HFMA2 R0, -RZ, RZ, 0, 0 ;  /* 0x00000000ff007431 */ /* 0x004fe200000001ff */
[----:B------:R-:W-:Y:S02]  /*9fd0*/  @!P1 MOV R0, R11 ;  /* 0x0000000b00009202 */ /* 0x000fe40000000f00 */
[----:B------:R-:W-:Y:S02]  /*9fe0*/  LOP3.LUT P1, RZ, R19, 0x10000, RZ, 0xc0, !PT ;  /* 0x0001000013ff7812 */ /* 0x000fe4000782c0ff */
[----:B----4-:R-:W-:Y:S02]  /*9ff0*/  CS2R R12, SRZ ;  /* 0x00000000000c7805 */ /* 0x010fe4000001ff00 */
[----:B0-----:R-:W-:Y:S02]  /*a000*/  MOV R68, R64 ;  /* 0x0000004000447202 */ /* 0x001fe40000000f00 */
[----:B------:R-:W-:Y:S02]  /*a010*/  MOV R69, R65 ;  /* 0x0000004100457202 */ /* 0x000fe40000000f00 */
[----:B------:R-:W2:Y:S04]  /*a020*/  @!P0 LDG.E.64 R12, desc[UR10][R26.64] ;  /* 0x0000000a1a0c8981 */ /* 0x000ea8000c1e1b00 */
[----:B------:R-:W4:Y:S01]  /*a030*/  LDL.LU.64 R26, [R1+0x6a0] ;  /* 0x0006a000011a7983 */ /* 0x000f220000300a00 */
[----:B---3--:R-:W-:-:S05]  /*a040*/  @!P2 MOV R6, R17 ;  /* 0x000000110006a202 */ /* 0x008fca0000000f00 */
[----:B------:R0:W-:Y:S02]  /*a050*/  STL [R1+0x6ec], R6 ;  /* 0x0006ec0601007387 */ /* 0x0001e40000100800 */
[----:B0-----:R-:W-:-:S06]  /*a060*/  CS2R R6, SRZ ;  /* 0x0000000000067805 */ /* 0x001fcc000001ff00 */
[----:B------:R0:W3:Y:S01]  /*a070*/  @!P1 LDG.E.64 R6, desc[UR10][R68.64] ;  /* 0x0000000a44069981 */ /* 0x0000e2000c1e1b00 */
[----:B------:R-:W-:-:S03]  /*a080*/  MOV R24, R22 ;  /* 0x0000001600187202 */ /* 0x000fc60000000f00 */
[----:B------:R1:W-:Y:S01]  /*a090*/  STL [R1+0x6d4], R0 ;  /* 0x0006d40001007387 */ /* 0x0003e20000100800 */
[----:B------:R-:W-:Y:S02]  /*a0a0*/  MOV R25, R23 ;  /* 0x0000001700197202 */ /* 0x000fe40000000f00 */
[----:B------:R-:W-:Y:S02]  /*a0b0*/  MOV R22, R20 ;  /* 0x0000001400167202 */ /* 0x000fe40000000f00 */
[----:B------:R-:W-:Y:S01]  /*a0c0*/  MOV R23, R21 ;  /* 0x0000001500177202 */ /* 0x000fe20000000f00 */
[----:B-1----:R-:W-:Y:S01]  /*a0d0*/  HFMA2 R0, -RZ, RZ, 0, 0 ;  /* 0x00000000ff007431 */ /* 0x002fe200000001ff */
[----:B------:R-:W-:Y:S02]  /*a0e0*/  @!P0 MOV R0, R14 ;  /* 0x0000000e00008202 */ /* 0x000fe40000000f00 */
[----:B------:R-:W-:Y:S02]  /*a0f0*/  MOV R20, R44 ;  /* 0x0000002c00147202 */ /* 0x000fe40000000f00 */
[----:B------:R-:W-:Y:S01]  /*a100*/  MOV R21, R45 ;  /* 0x0000002d00157202 */ /* 0x000fe20000000f00 */
[----:B------:R1:W-:Y:S01]  /*a110*/  STL [R1+0x6bc], R0 ;  /* 0x0006bc0001007387 */ /* 0x0003e20000100800 */
[----:B------:R-:W-:-:S02]  /*a120*/  MOV R44, R66 ;  /* 0x00000042002c7202 */ /* 0x000fc40000000f00 */
[----:B------:R-:W-:Y:S02]  /*a130*/  MOV R45, R67 ;  /* 0x00000043002d7202 */ /* 0x000fe40000000f00 */
[----:B------:R-:W-:Y:S01]  /*a140*/  CS2R R66, SRZ ;  /* 0x0000000000427805 */ /* 0x000fe2000001ff00 */
[----:B------:R0:W-:Y:S01]  /*a150*/  STL.64 [R1+0x140], R10 ;  /* 0x0001400a01007387 */ /* 0x0001e20000100a00 */
[----:B--2---:R-:W-:Y:S02]  /*a160*/  @!P0 MOV R67, R12 ;  /* 0x0000000c00438202 */ /* 0x004fe40000000f00 */
[----:B------:R-:W-:Y:S01]  /*a170*/  @!P0 MOV R66, R13 ;  /* 0x0000000d00428202 */ /* 0x000fe20000000f00 */
[----:B-1----:R-:W-:Y:S01]  /*a180*/  HFMA2 R0, -RZ, RZ, 0, 0 ;  /* 0x00000000ff007431 */ /* 0x002fe200000001ff */
[----:B------:R-:W-:Y:S02]  /*a190*/  @!P0 MOV R0, R15 ;  /* 0x0000000f00008202 */ /* 0x000fe40000000f00 */
[----:B------:R-:W-:Y:S01]  /*a1a0*/  LOP3.LUT P0, RZ, R19, 0x8000, RZ, 0xc0, !PT ;  /* 0x0000800013ff7812 */ /* 0x000fe2000780c0ff */
[----:B0-----:R-:W-:Y:S01]  /*a1b0*/  HFMA2 R10, -RZ, RZ, 0, 0 ;  /* 0x00000000ff0a7431 */ /* 0x001fe200000001ff */
[----:B------:R0:W-:Y:S01]  /*a1c0*/  STL.64 [R1+0x330], R2 ;  /* 0x0003300201007387 */ /* 0x0001e20000100a00 */
[----:B------:R-:W-:-:S02]  /*a1d0*/  MOV R68, R24 ;  /* 0x0000001800447202 */ /* 0x000fc40000000f00 */
[----:B------:R-:W-:Y:S02]  /*a1e0*/  MOV R69, R25 ;  /* 0x0000001900457202 */ /* 0x000fe40000000f00 */
[----:B0-----:R-:W-:-:S06]  /*a1f0*/  CS2R R2, SRZ ;  /* 0x0000000000027805 */ /* 0x001fcc000001ff00 */
[----:B----4-:R-:W2:Y:S04]  /*a200*/  @!P2 LDG.E.64 R2, desc[UR10][R26.64] ;  /* 0x0000000a1a02a981 */ /* 0x010ea8000c1e1b00 */
[----:B------:R-:W4:Y:S01]  /*a210*/  LDL.LU.64 R26, [R1+0x680] ;  /* 0x00068000011a7983 */ /* 0x000f220000300a00 */
[----:B---3--:R-:W-:-:S05]  /*a220*/  @!P1 MOV R10, R7 ;  /* 0x00000007000a9202 */ /* 0x008fca0000000f00 */
[----:B------:R0:W-:Y:S02]  /*a230*/  STL [R1+0x7a4], R10 ;  /* 0x0007a40a01007387 */ /* 0x0001e40000100800 */
[----:B0-----:R-:W-:-:S06]  /*a240*/  CS2R R10, SRZ ;  /* 0x00000000000a7805 */ /* 0x001fcc000001ff00 */
[----:B------:R0:W3:Y:S04]  /*a250*/  @!P0 LDG.E.64 R10, desc[UR10][R68.64] ;  /* 0x0000000a440a8981 */ /* 0x0000e8000c1e1b00 */
[----:B------:R1:W-:Y:S01]  /*a260*/  STL [R1+0x6c8], R0 ;  /* 0x0006c80001007387 */ /* 0x0003e20000100800 */
[----:B------:R-:W-:Y:S01]  /*a270*/  CS2R R64, SRZ ;  /* 0x0000000000407805 */ /* 0x000fe2000001ff00 */
[----:B-1----:R-:W-:Y:S01]  /*a280*/  HFMA2 R0, -RZ, RZ, 0, 0 ;  /* 0x00000000ff007431 */ /* 0x002fe200000001ff */
[----:B------:R-:W-:Y:S01]  /*a290*/  @!P2 MOV R0, R16 ;  /* 0x000000100000a202 */ /* 0x000fe20000000f00 */
[----:B------:R1:W-:Y:S04]  /*a2a0*/  STL.64 [R1+0x148], R14 ;  /* 0x0001480e01007387 */ /* 0x0003e80000100a00 */
[----:B------:R0:W-:Y:S04]  /*a2b0*/  STL [R1+0x6e8], R0 ;  /* 0x0006e80001007387 */ /* 0x0001e80000100800 */
[----:B------:R2:W-:Y:S01]  /*a2c0*/  STL.64 [R1+0x338], R4 ;  /* 0x0003380401007387 */ /* 0x0005e20000100a00 */
[----:B-1----:R-:W-:Y:S01]  /*a2d0*/  HFMA2 R14, -RZ, RZ, 0, 0 ;  /* 0x00000000ff0e7431 */ /* 0x002fe200000001ff */
[----:B0-----:R-:W-:-:S02]  /*a2e0*/  MOV R0, RZ ;  /* 0x000000ff00007202 */ /* 0x001fc40000000f00 */
[----:B--2---:R-:W-:Y:S02]  /*a2f0*/  @!P2 MOV R65, R2 ;  /* 0x000000020041a202 */ /* 0x004fe40000000f00 */
[----:B------:R-:W-:Y:S02]  /*a300*/  @!P2 MOV R0, R3 ;  /* 0x000000030000a202 */ /* 0x000fe40000000f00 */
[----:B------:R-:W-:Y:S02]  /*a310*/  LOP3.LUT P2, RZ, R19, 0x4000, RZ, 0xc0, !PT ;  /* 0x0000400013ff7812 */ /* 0x000fe4000784c0ff */
[----:B------:R-:W-:Y:S02]  /*a320*/  CS2R R4, SRZ ;  /* 0x0000000000047805 */ /* 0x000fe4000001ff00 */
[----:B------:R-:W-:Y:S02]  /*a330*/  MOV R68, R50 ;  /* 0x0000003200447202 */ /* 0x000fe40000000f00 */
[----:B------:R-:W-:-:S02]  /*a340*/  MOV R69, R51 ;  /* 0x0000003300457202 */ /* 0x000fc40000000f00 */
[----:B----4-:R0:W2:Y:S02]  /*a350*/  @!P1 LDG.E.64 R4, desc[UR10][R26.64] ;  /* 0x0000000a1a049981 */ /* 0x0100a4000c1e1b00 */
[----:B0-----:R-:W-:Y:S01]  /*a360*/  HFMA2 R26, -RZ, RZ, 0, 0 ;  /* 0x00000000ff1a7431 */ /* 0x001fe200000001ff */
[----:B------:R-:W-:Y:S02]  /*a370*/  @!P1 MOV R26, R6 ;  /* 0x00000006001a9202 */ /* 0x000fe40000000f00 */
[----:B------:R-:W-:-:S03]  /*a380*/  MOV R27, R21 ;  /* 0x00000015001b7202 */ /* 0x000fc60000000f00 */
[----:B------:R0:W-:Y:S02]  /*a390*/  STL [R1+0x7a0], R26 ;  /* 0x0007a01a01007387 */ /* 0x0001e40000100800 */
[----:B0-----:R-:W-:Y:S02]  /*a3a0*/  MOV R26, R20 ;  /* 0x00000014001a7202 */ /* 0x001fe40000000f00 */
[----:B------:R-:W4:Y:S01]  /*a3b0*/  LDL.LU.64 R20, [R1+0x670] ;  /* 0x0006700001147983 */ /* 0x000f220000300a00 */
[----:B---3--:R-:W-:-:S05]  /*a3c0*/  @!P0 MOV R14, R11 ;  /* 0x0000000b000e8202 */ /* 0x008fca0000000f00 */
[----:B------:R0:W-:Y:S02]  /*a3d0*/  STL [R1+0x7b4], R14 ;  /* 0x0007b40e01007387 */ /* 0x0001e40000100800 */
[----:B0-----:R-:W-:-:S06]  /*a3e0*/  CS2R R14, SRZ ;  /* 0x00000000000e7805 */ /* 0x001fcc000001ff00 */
[----:B------:R0:W3:Y:S01]  /*a3f0*/  @!P2 LDG.E.64 R14, desc[UR10][R68.64] ;  /* 0x0000000a440ea981 */ /* 0x0000e2000c1e1b00 */
[----:B------:R-:W-:Y:S02]  /*a400*/  MOV R24, R22 ;  /* 0x0000001600187202 */ /* 0x000fe40000000f00 */
[----:B------:R-:W-:Y:S02]  /*a410*/  MOV R25, R23 ;  /* 0x0000001700197202 */ /* 0x000fe40000000f00 */
[----:B------:R-:W-:Y:S02]  /*a420*/  MOV R22, R32 ;  /* 0x0000002000167202 */ /* 0x000fe40000000f00 */
[----:B------:R-:W-:Y:S02]  /*a430*/  MOV R23, R33 ;  /* 0x0000002100177202 */ /* 0x000fe40000000f00 */
[----:B------:R-:W-:Y:S01]  /*a440*/  CS2R R32, SRZ ;  /* 0x0000000000207805 */ /* 0x000fe2000001ff00 */
[----:B------:R1:W-:Y:S01]  /*a450*/  STL.64 [R1+0x150], R16 ;  /* 0x0001501001007387 */ /* 0x0003e20000100a00 */
[----:B------:R-:W-:-:S02]  /*a460*/  MOV R50, R34 ;  /* 0x0000002200327202 */ /* 0x000fc40000000f00 */
[----:B------:R-:W-:Y:S01]  /*a470*/  MOV R51, R35 ;  /* 0x0000002300337202 */ /* 0x000fe20000000f00 */
[----:B------:R0:W-:Y:S01]  /*a480*/  STL.64 [R1+0x340], R8 ;  /* 0x0003400801007387 */ /* 0x0001e20000100a00 */
[----:B-1----:R-:W-:Y:S01]  /*a490*/  HFMA2 R16, -RZ, RZ, 0, 0 ;  /* 0x00000000ff107431 */ /* 0x002fe200000001ff */
[----:B--2---:R-:W-:Y:S02]  /*a4a0*/  @!P1 MOV R32, R4 ;  /* 0x0000000400209202 */ /* 0x004fe40000000f00 */
[----:B------:R-:W-:Y:S02]  /*a4b0*/  @!P1 MOV R33, R5 ;  /* 0x0000000500219202 */ /* 0x000fe40000000f00 */
[----:B------:R-:W-:Y:S02]  /*a4c0*/  LOP3.LUT P1, RZ, R19, 0x2000, RZ, 0xc0, !PT ;  /* 0x0000200013ff7812 */ /* 0x000fe4000782c0ff */
[----:B0-----:R-:W-:Y:S02]  /*a4d0*/  CS2R R8, SRZ ;  /* 0x0000000000087805 */ /* 0x001fe4000001ff00 */
[----:B------:R-:W-:-:S02]  /*a4e0*/  MOV R68, R50 ;  /* 0x0000003200447202 */ /* 0x000fc40000000f00 */
[----:B------:R-:W-:Y:S02]  /*a4f0*/  MOV R69, R51 ;  /* 0x0000003300457202 */ /* 0x000fe40000000f00 */
[----:B----4-:R0:W2:Y:S02]  /*a500*/  @!P0 LDG.E.64 R8, desc[UR10][R20.64] ;  /* 0x0000000a14088981 */ /* 0x0100a4000c1e1b00 */
[----:B0-----:R-:W-:Y:S01]  /*a510*/  HFMA2 R20, -RZ, RZ, 0, 0 ;  /* 0x00000000ff147431 */ /* 0x001fe200000001ff */
[----:B------:R-:W-:-:S05]  /*a520*/  @!P0 MOV R20, R10 ;  /* 0x0000000a00148202 */ /* 0x000fca0000000f00 */
[----:B------:R0:W-:Y:S04]  /*a530*/  STL [R1+0x7b0], R20 ;  /* 0x0007b01401007387 */ /* 0x0001e80000100800 */
[----:B0-----:R-:W4:Y:S01]  /*a540*/  LDL.LU.64 R20, [R1+0x658] ;  /* 0x0006580001147983 */ /* 0x001f220000300a00 */
[----:B---3--:R-:W-:-:S05]  /*a550*/  @!P2 MOV R16, R15 ;  /* 0x0000000f0010a202 */ /* 0x008fca0000000f00 */
[----:B------:R0:W-:Y:S02]  /*a560*/  STL [R1+0x7cc], R16 ;  /* 0x0007cc1001007387 */ /* 0x0001e40000100800 */
[----:B0-----:R-:W-:-:S06]  /*a570*/  CS2R R16, SRZ ;  /* 0x0000000000107805 */ /* 0x001fcc000001ff00 */
[----:B------:R0:W3:Y:S01]  /*a580*/  @!P1 LDG.E.64 R16, desc[UR10][R68.64] ;  /* 0x0000000a44109981 */ /* 0x0000e2000c1e1b00 */
[----:B------:R-:W-:-:S03]  /*a590*/  CS2R R34, SRZ ;  /* 0x0000000000227805 */ /* 0x000fc6000001ff00 */
[----:B------:R1:W-:Y:S01]  /*a5a0*/  STL.64 [R1+0x158], R6 ;  /* 0x0001580601007387 */ /* 0x0003e20000100a00 */
[----:B------:R-:W-:Y:S02]  /*a5b0*/  MOV R50, R36 ;  /* 0x0000002400327202 */ /* 0x000fe40000000f00 */
[----:B------:R-:W-:Y:S01]  /*a5c0*/  MOV R51, R37 ;  /* 0x0000002500337202 */ /* 0x000fe20000000f00 */
[----:B------:R0:W-:Y:S01]  /*a5d0*/  STL.64 [R1+0x348], R12 ;  /* 0x0003480c01007387 */ /* 0x0001e20000100a00 */
[----:B-1----:R-:W-:Y:S01]  /*a5e0*/  HFMA2 R6, -RZ, RZ, 0, 0 ;  /* 0x00000000ff067431 */ /* 0x002fe200000001ff */
[----:B0-----:R-:W-:Y:S02]  /*a5f0*/  MOV R68, R50 ;  /* 0x0000003200447202 */ /* 0x001fe40000000f00 */
[----:B------:R-:W-:Y:S02]  /*a600*/  CS2R R12, SRZ ;  /* 0x00000000000c7805 */ /* 0x000fe4000001ff00 */
[----:B------:R-:W-:-:S02]  /*a610*/  MOV R69, R51 ;  /* 0x0000003300457202 */ /* 0x000fc40000000f00 */
[----:B--2---:R-:W-:Y:S02]  /*a620*/  @!P0 MOV R34, R8 ;  /* 0x0000000800228202 */ /* 0x004fe40000000f00 */
[----:B------:R-:W-:Y:S02]  /*a630*/  @!P0 MOV R35, R9 ;  /* 0x0000000900238202 */ /* 0x000fe40000000f00 */
[----:B------:R-:W-:Y:S01]  /*a640*/  LOP3.LUT P0, RZ, R19, 0x1000, RZ, 0xc0, !PT ;  /* 0x0000100013ff7812 */ /* 0x000fe2000780c0ff */
        /* <DEDUP_REMOVED lines=34> */
[----:B------:R-:W-:Y:S02]  /*a870*/  MOV R40, R38 ;  /* 0x0000002600287202 */ /* 0x000fe40000000f00 */
[----:B------:R-:W-:-:S02]  /*a880*/  MOV R41, R39 ;  /* 0x0000002700297202 */ /* 0x000fc40000000f00 */
[----:B------:R-:W-:Y:S01]  /*a890*/  CS2R R38, SRZ ;  /* 0x0000000000267805 */ /* 0x000fe2000001ff00 */
        /* <DEDUP_REMOVED lines=8> */
[----:B------:R-:W3:Y:S01]  /*a920*/  LDL.LU.64 R50, [R1+0x5f0] ;  /* 0x0005f00001327983 */ /* 0x000ee20000300a00 */
[----:B--2---:R-:W-:Y:S02]  /*a930*/  @!P1 MOV R38, R2 ;  /* 0x0000000200269202 */ /* 0x004fe40000000f00 */
[----:B------:R-:W-:Y:S02]  /*a940*/  @!P1 MOV R39, R3 ;  /* 0x0000000300279202 */ /* 0x000fe40000000f00 */
[----:B------:R-:W-:Y:S01]  /*a950*/  LOP3.LUT P1, RZ, R19, 0x400, RZ, 0xc0, !PT ;  /* 0x0000040013ff7812 */ /* 0x000fe2000782c0ff */
[----:B----4-:R0:W2:Y:S02]  /*a960*/  @!P0 LDG.E.64 R4, desc[UR10][R20.64] ;  /* 0x0000000a14048981 */ /* 0x0100a4000c1e1b00 */
[----:B0-----:R-:W-:Y:S02]  /*a970*/  MOV R20, R44 ;  /* 0x0000002c00147202 */ /* 0x001fe40000000f00 */
[----:B------:R-:W-:-:S02]  /*a980*/  MOV R21, R45 ;  /* 0x0000002d00157202 */ /* 0x000fc40000000f00 */
[----:B------:R-:W4:Y:S01]  /*a990*/  LDL.LU.64 R44, [R1+0x608] ;  /* 0x00060800012c7983 */ /* 0x000f220000300a00 */
[----:B---3--:R-:W-:-:S05]  /*a9a0*/  @!P2 MOV R14, R11 ;  /* 0x0000000b000ea202 */ /* 0x008fca0000000f00 */
[----:B------:R0:W-:Y:S02]  /*a9b0*/  STL [R1+0x814], R14 ;  /* 0x0008140e01007387 */ /* 0x0001e40000100800 */
[----:B0-----:R-:W-:-:S06]  /*a9c0*/  CS2R R14, SRZ ;  /* 0x00000000000e7805 */ /* 0x001fcc000001ff00 */
[----:B------:R0:W3:Y:S02]  /*a9d0*/  @!P1 LDG.E.64 R14, desc[UR10][R68.64] ;  /* 0x0000000a440e9981 */ /* 0x0000e4000c1e1b00 */
[----:B0-----:R-:W-:Y:S02]  /*a9e0*/  MOV R68, R20 ;  /* 0x0000001400447202 */ /* 0x001fe40000000f00 */
[----:B------:R-:W-:Y:S02]  /*a9f0*/  MOV R69, R21 ;  /* 0x0000001500457202 */ /* 0x000fe40000000f00 */
[----:B------:R-:W3:Y:S01]  /*aa00*/  LDL.LU.64 R20, [R1+0x5d8] ;  /* 0x0005d80001147983 */ /* 0x000ee20000300a00 */
[----:B------:R-:W-:Y:S01]  /*aa10*/  MOV R42, R40 ;  /* 0x00000028002a7202 */ /* 0x000fe20000000f00 */
[----:B------:R-:W-:Y:S01]  /*aa20*/  HFMA2 R40, -RZ, RZ, 0, 0 ;  /* 0x00000000ff287431 */ /* 0x000fe200000001ff */
[----:B------:R-:W-:Y:S02]  /*aa30*/  @!P0 MOV R40, R6 ;  /* 0x0000000600288202 */ /* 0x000fe40000000f00 */
[----:B------:R-:W-:-:S03]  /*aa40*/  MOV R43, R41 ;  /* 0x00000029002b7202 */ /* 0x000fc60000000f00 */
[----:B------:R0:W-:Y:S04]  /*aa50*/  STL [R1+0x7f8], R40 ;  /* 0x0007f82801007387 */ /* 0x0001e80000100800 */
[----:B------:R1:W-:Y:S01]  /*aa60*/  STL.64 [R1+0x170], R16 ;  /* 0x0001701001007387 */ /* 0x0003e20000100a00 */
[----:B0-----:R-:W-:Y:S01]  /*aa70*/  CS2R R40, SRZ ;  /* 0x0000000000287805 */ /* 0x001fe2000001ff00 */
[----:B-1----:R-:W-:Y:S01]  /*aa80*/  HFMA2 R16, -RZ, RZ, 0, 0 ;  /* 0x00000000ff107431 */ /* 0x002fe200000001ff */
[----:B--2---:R-:W-:Y:S02]  /*aa90*/  @!P0 MOV R40, R4 ;  /* 0x0000000400288202 */ /* 0x004fe40000000f00 */
[----:B------:R-:W-:Y:S02]  /*aaa0*/  @!P0 MOV R41, R5 ;  /* 0x0000000500298202 */ /* 0x000fe40000000f00 */
[----:B------:R-:W-:Y:S01]  /*aab0*/  LOP3.LUT P0, RZ, R19, 0x200, RZ, 0xc0, !PT ;  /* 0x0000020013ff7812 */ /* 0x000fe2000780c0ff */
[----:B------:R0:W-:Y:S04]  /*aac0*/  STL.64 [R1+0x370], R2 ;  /* 0x0003700201007387 */ /* 0x0001e80000100a00 */
[----:B------:R1:W-:Y:S01]  /*aad0*/  STL.64 [R1+0x360], R8 ;  /* 0x0003600801007387 */ /* 0x0003e20000100a00 */
[----:B0-----:R-:W-:-:S03]  /*aae0*/  CS2R R2, SRZ ;  /* 0x0000000000027805 */ /* 0x001fc6000001ff00 */
[----:B------:R0:W-:Y:S01]  /*aaf0*/  STL.64 [R1+0x368], R12 ;  /* 0x0003680c01007387 */ /* 0x0001e20000100a00 */
[----:B-1----:R-:W-:-:S06]  /*ab00*/  CS2R R8, SRZ ;  /* 0x0000000000087805 */ /* 0x002fcc000001ff00 */
[----:B----4-:R1:W2:Y:S01]  /*ab10*/  @!P2 LDG.E.64 R8, desc[UR10][R44.64] ;  /* 0x0000000a2c08a981 */ /* 0x0102a2000c1e1b00 */
[----:B0-----:R-:W-:-:S06]  /*ab20*/  CS2R R12, SRZ ;  /* 0x00000000000c7805 */ /* 0x001fcc000001ff00 */
[----:B------:R0:W4:Y:S04]  /*ab30*/  @!P1 LDG.E.64 R12, desc[UR10][R50.64] ;  /* 0x0000000a320c9981 */ /* 0x000128000c1e1b00 */
[----:B------:R1:W-:Y:S04]  /*ab40*/  STL.64 [R1+0x378], R4 ;  /* 0x0003780401007387 */ /* 0x0003e80000100a00 */
[----:B-1----:R-:W4:Y:S01]  /*ab50*/  LDL.LU.64 R4, [R1+0x5d0] ;  /* 0x0005d00001047983 */ /* 0x002f220000300a00 */
[----:B---3--:R-:W-:-:S05]  /*ab60*/  @!P1 MOV R16, R15 ;  /* 0x0000000f00109202 */ /* 0x008fca0000000f00 */
[----:B------:R1:W-:Y:S04]  /*ab70*/  STL [R1+0x83c], R16 ;  /* 0x00083c1001007387 */ /* 0x0003e80000100800 */
[----:B------:R3:W4:Y:S01]  /*ab80*/  @!P0 LDG.E.64 R2, desc[UR10][R20.64] ;  /* 0x0000000a14028981 */ /* 0x000722000c1e1b00 */
[----:B-1----:R-:W-:-:S06]  /*ab90*/  CS2R R16, SRZ ;  /* 0x0000000000107805 */ /* 0x002fcc000001ff00 */
[----:B------:R-:W4:Y:S04]  /*aba0*/  @!P0 LDG.E.64 R16, desc[UR10][R68.64] ;  /* 0x0000000a44108981 */ /* 0x000f28000c1e1b00 */
[----:B------:R-:W4:Y:S01]  /*abb0*/  LDL.LU.64 R68, [R1+0x5c0] ;  /* 0x0005c00001447983 */ /* 0x000f220000300a00 */
[----:B------:R-:W-:-:S04]  /*abc0*/  MOV R44, R42 ;  /* 0x0000002a002c7202 */ /* 0x000fc80000000f00 */
[----:B0-----:R-:W-:Y:S02]  /*abd0*/  MOV R50, R44 ;  /* 0x0000002c00327202 */ /* 0x001fe40000000f00 */
[----:B------:R-:W-:Y:S02]  /*abe0*/  MOV R45, R43 ;  /* 0x0000002b002d7202 */ /* 0x000fe40000000f00 */
[----:B---3--:R-:W-:Y:S01]  /*abf0*/  MOV R20, R50 ;  /* 0x0000003200147202 */ /* 0x008fe20000000f00 */
[----:B------:R-:W-:Y:S01]  /*ac00*/  HFMA2 R50, -RZ, RZ, 0, 0 ;  /* 0x00000000ff327431 */ /* 0x000fe200000001ff */
[----:B------:R-:W-:Y:S01]  /*ac10*/  MOV R51, R45 ;  /* 0x0000002d00337202 */ /* 0x000fe20000000f00 */
[----:B------:R-:W-:Y:S01]  /*ac20*/  HFMA2 R42, -RZ, RZ, 0, 0 ;  /* 0x00000000ff2a7431 */ /* 0x000fe200000001ff */
[----:B------:R-:W-:Y:S02]  /*ac30*/  @!P2 MOV R42, R10 ;  /* 0x0000000a002aa202 */ /* 0x000fe40000000f00 */
[----:B------:R-:W-:-:S02]  /*ac40*/  MOV R21, R51 ;  /* 0x0000003300157202 */ /* 0x000fc40000000f00 */
[----:B------:R-:W-:Y:S01]  /*ac50*/  MOV R51, R59 ;  /* 0x0000003b00337202 */ /* 0x000fe20000000f00 */
[----:B------:R-:W-:Y:S01]  /*ac60*/  HFMA2 R44, -RZ, RZ, 0, 0 ;  /* 0x00000000ff2c7431 */ /* 0x000fe200000001ff */
[----:B------:R-:W-:Y:S01]  /*ac70*/  MOV R59, R57 ;  /* 0x00000039003b7202 */ /* 0x000fe20000000f00 */
[----:B------:R0:W-:Y:S01]  /*ac80*/  STL.64 [R1+0x178], R6 ;  /* 0x0001780601007387 */ /* 0x0001e20000100a00 */
[----:B------:R-:W-:-:S03]  /*ac90*/  @!P1 MOV R44, R14 ;  /* 0x0000000e002c9202 */ /* 0x000fc60000000f00 */
[----:B------:R1:W-:Y:S01]  /*aca0*/  STL [R1+0x810], R42 ;  /* 0x0008102a01007387 */ /* 0x0003e20000100800 */
[----:B0-----:R-:W-:Y:S01]  /*acb0*/  HFMA2 R6, -RZ, RZ, 0, 0 ;  /* 0x00000000ff067431 */ /* 0x001fe200000001ff */
[----:B-1----:R-:W-:Y:S02]  /*acc0*/  CS2R R42, SRZ ;  /* 0x00000000002a7805 */ /* 0x002fe4000001ff00 */
[----:B------:R0:W-:Y:S01]  /*acd0*/  STL [R1+0x838], R44 ;  /* 0x0008382c01007387 */ /* 0x0001e20000100800 */
[----:B--2---:R-:W-:Y:S02]  /*ace0*/  @!P2 MOV R42, R8 ;  /* 0x00000008002aa202 */ /* 0x004fe40000000f00 */
[----:B------:R-:W-:Y:S02]  /*acf0*/  @!P2 MOV R43, R9 ;  /* 0x00000009002ba202 */ /* 0x000fe40000000f00 */
[----:B0-----:R-:W-:Y:S02]  /*ad00*/  CS2R R44, SRZ ;  /* 0x00000000002c7805 */ /* 0x001fe4000001ff00 */
[----:B------:R-:W-:Y:S01]  /*ad10*/  LOP3.LUT P2, RZ, R19, 0x100, RZ, 0xc0, !PT ;  /* 0x0000010013ff7812 */ /* 0x000fe2000784c0ff */
[----:B------:R0:W-:Y:S01]  /*ad20*/  STL.64 [R1+0x188], R14 ;  /* 0x0001880e01007387 */ /* 0x0001e20000100a00 */
[----:B----4-:R-:W-:-:S03]  /*ad30*/  @!P1 MOV R44, R12 ;  /* 0x0000000c002c9202 */ /* 0x010fc60000000f00 */
[----:B------:R1:W-:Y:S01]  /*ad40*/  STL.64 [R1+0x388], R12 ;  /* 0x0003880c01007387 */ /* 0x0003e20000100a00 */
[----:B------:R-:W-:Y:S02]  /*ad50*/  @!P1 MOV R45, R13 ;  /* 0x0000000d002d9202 */ /* 0x000fe40000000f00 */
[----:B0-----:R-:W-:Y:S02]  /*ad60*/  MOV R14, R60 ;  /* 0x0000003c000e7202 */ /* 0x001fe40000000f00 */
[----:B------:R-:W-:Y:S02]  /*ad70*/  MOV R15, R61 ;  /* 0x0000003d000f7202 */ /* 0x000fe40000000f00 */
[----:B-1----:R-:W-:Y:S02]  /*ad80*/  CS2R R12, SRZ ;  /* 0x00000000000c7805 */ /* 0x002fe4000001ff00 */
[----:B------:R-:W-:-:S05]  /*ad90*/  @!P0 MOV R50, R16 ;  /* 0x0000001000328202 */ /* 0x000fca0000000f00 */
[----:B------:R0:W-:Y:S01]  /*ada0*/  STL [R1+0x848], R50 ;  /* 0x0008483201007387 */ /* 0x0001e20000100800 */
[----:B------:R-:W-:Y:S02]  /*adb0*/  @!P0 MOV R6, R17 ;  /* 0x0000001100068202 */ /* 0x000fe40000000f00 */
[----:B0-----:R-:W-:Y:S02]  /*adc0*/  MOV R50, R58 ;  /* 0x0000003a00327202 */ /* 0x001fe40000000f00 */
[----:B------:R-:W-:Y:S02]  /*add0*/  MOV R58, R56 ;  /* 0x00000038003a7202 */ /* 0x000fe40000000f00 */
[----:B------:R-:W-:Y:S02]  /*ade0*/  CS2R R56, SRZ ;  /* 0x0000000000387805 */ /* 0x000fe4000001ff00 */
[----:B------:R-:W-:Y:S02]  /*adf0*/  @!P0 MOV R56, R2 ;  /* 0x0000000200388202 */ /* 0x000fe40000000f00 */
[----:B------:R-:W-:-:S02]  /*ae00*/  @!P0 MOV R57, R3 ;  /* 0x0000000300398202 */ /* 0x000fc40000000f00 */
[----:B------:R-:W-:Y:S01]  /*ae10*/  LOP3.LUT P0, RZ, R19, 0x40, RZ, 0xc0, !PT ;  /* 0x0000004013ff7812 */ /* 0x000fe2000780c0ff */
[----:B------:R0:W-:Y:S02]  /*ae20*/  STL [R1+0x850], R6 ;  /* 0x0008500601007387 */ /* 0x0001e40000100800 */
[----:B0-----:R-:W-:-:S10]  /*ae30*/  CS2R R6, SRZ ;  /* 0x0000000000067805 */ /* 0x001fd4000001ff00 */
[----:B------:R0:W2:Y:S04]  /*ae40*/  @!P0 LDG.E.64 R12, desc[UR10][R14.64] ;  /* 0x0000000a0e0c8981 */ /* 0x0000a8000c1e1b00 */
[----:B------:R1:W3:Y:S01]  /*ae50*/  @!P2 LDG.E.64 R6, desc[UR10][R4.64] ;  /* 0x0000000a0406a981 */ /* 0x0002e2000c1e1b00 */
[----:B0-----:R-:W-:Y:S02]  /*ae60*/  CS2R R14, SRZ ;  /* 0x00000000000e7805 */ /* 0x001fe4000001ff00 */
[----:B-1----:R-:W-:-:S04]  /*ae70*/  CS2R R4, SRZ ;  /* 0x0000000000047805 */ /* 0x002fc8000001ff00 */
[----:B------:R0:W4:Y:S04]  /*ae80*/  @!P0 LDG.E.64 R14, desc[UR10][R26.64] ;  /* 0x0000000a1a0e8981 */ /* 0x000128000c1e1b00 */
[----:B------:R-:W4:Y:S01]  /*ae90*/  @!P2 LDG.E.64 R4, desc[UR10][R68.64] ;  /* 0x0000000a4404a981 */ /* 0x000f22000c1e1b00 */
[----:B------:R-:W-:-:S03]  /*aea0*/  LOP3.LUT P1, RZ, R19, 0x80, RZ, 0xc0, !PT ;  /* 0x0000008013ff7812 */ /* 0x000fc6000782c0ff */
[----:B------:R1:W-:Y:S04]  /*aeb0*/  STL.64 [R1+0x380], R8 ;  /* 0x0003800801007387 */ /* 0x0003e80000100a00 */
[----:B------:R1:W-:Y:S01]  /*aec0*/  STL.64 [R1+0x180], R10 ;  /* 0x0001800a01007387 */ /* 0x0003e20000100a00 */
[----:B0-----:R-:W-:Y:S01]  /*aed0*/  HFMA2 R27, -RZ, RZ, 0, 0 ;  /* 0x00000000ff1b7431 */ /* 0x001fe200000001ff */
[----:B------:R-:W-:Y:S02]  /*aee0*/  MOV R26, RZ ;  /* 0x000000ff001a7202 */ /* 0x000fe40000000f00 */
[----:B------:R0:W-:Y:S01]  /*aef0*/  STL.64 [R1+0x390], R2 ;  /* 0x0003900201007387 */ /* 0x0001e20000100a00 */
[----:B-1----:R-:W-:-:S03]  /*af00*/  CS2R R8, SRZ ;  /* 0x0000000000087805 */ /* 0x002fc6000001ff00 */
[----:B------:R1:W-:Y:S01]  /*af10*/  STL.64 [R1+0x190], R16 ;  /* 0x0001901001007387 */ /* 0x0003e20000100a00 */
[----:B------:R-:W-:Y:S01]  /*af20*/  MOV R10, R20 ;  /* 0x00000014000a7202 */ /* 0x000fe20000000f00 */
[----:B------:R-:W-:Y:S01]  /*af30*/  HFMA2 R60, -RZ, RZ, 0, 0 ;  /* 0x00000000ff3c7431 */ /* 0x000fe200000001ff */
[----:B------:R-:W-:Y:S01]  /*af40*/  MOV R11, R21 ;  /* 0x00000015000b7202 */ /* 0x000fe20000000f00 */
[----:B------:R-:W-:Y:S01]  /*af50*/  UIMAD.WIDE UR6, UR8, 0x8, UR6 ;  /* 0x00000008080678a5 */ /* 0x000fe2000f8e0206 */
[----:B------:R-:W5:Y:S04]  /*af60*/  LDL.LU.64 R68, [R1+0x970] ;  /* 0x0009700001447983 */ /* 0x000f680000300a00 */
[----:B------:R0:W4:Y:S02]  /*af70*/  @!P1 LDG.E.64 R8, desc[UR10][R10.64] ;  /* 0x0000000a0a089981 */ /* 0x000124000c1e1b00 */
[----:B0-----:R-:W-:-:S06]  /*af80*/  CS2R R10, SRZ ;  /* 0x00000000000a7805 */ /* 0x001fcc000001ff00 */
[----:B------:R-:W4:Y:S01]  /*af90*/  @!P1 LDG.E.64 R10, desc[UR10][R48.64] ;  /* 0x0000000a300a9981 */ /* 0x000f22000c1e1b00 */
[----:B------:R-:W-:Y:S01]  /*afa0*/  HFMA2 R20, -RZ, RZ, 0, 0 ;  /* 0x00000000ff147431 */ /* 0x000fe200000001ff */
[----:B------:R-:W-:Y:S02]  /*afb0*/  MOV R21, R51 ;  /* 0x0000003300157202 */ /* 0x000fe40000000f00 */
[----:B------:R-:W-:Y:S02]  /*afc0*/  MOV R51, R59 ;  /* 0x0000003b00337202 */ /* 0x000fe40000000f00 */
[----:B------:R-:W-:Y:S02]  /*afd0*/  CS2R R2, SRZ ;  /* 0x0000000000027805 */ /* 0x000fe4000001ff00 */
[----:B-1----:R-:W-:Y:S02]  /*afe0*/  MOV R16, R24 ;  /* 0x0000001800107202 */ /* 0x002fe40000000f00 */
[----:B------:R-:W-:Y:S01]  /*aff0*/  MOV R17, R25 ;  /* 0x0000001900117202 */ /* 0x000fe20000000f00 */
[----:B------:R-:W4:Y:S01]  /*b000*/  LDL.LU.64 R48, [R1+0x968] ;  /* 0x0009680001307983 */ /* 0x000f220000300a00 */
[----:B--2---:R-:W-:-:S02]  /*b010*/  @!P0 MOV R27, R13 ;  /* 0x0000000d001b8202 */ /* 0x004fc40000000f00 */
[----:B---3--:R-:W-:Y:S01]  /*b020*/  @!P2 MOV R20, R6 ;  /* 0x000000060014a202 */ /* 0x008fe20000000f00 */
[----:B------:R0:W-:Y:S01]  /*b030*/  STL.64 [R1+0x198], R6 ;  /* 0x0001980601007387 */ /* 0x0001e20000100a00 */
[----:B------:R-:W-:-:S03]  /*b040*/  @!P2 MOV R64, R7 ;  /* 0x000000070040a202 */ /* 0x000fc60000000f00 */
[----:B------:R1:W-:Y:S01]  /*b050*/  STL [R1+0x854], R20 ;  /* 0x0008541401007387 */ /* 0x0003e20000100800 */
[----:B----4-:R-:W-:-:S03]  /*b060*/  @!P0 MOV R26, R15 ;  /* 0x0000000f001a8202 */ /* 0x010fc60000000f00 */
[----:B0-----:R-:W2:Y:S01]  /*b070*/  LDL.LU.64 R6, [R1+0x570] ;  /* 0x0005700001067983 */ /* 0x001ea20000300a00 */
[----:B-1----:R-:W-:Y:S02]  /*b080*/  MOV R20, R50 ;  /* 0x0000003200147202 */ /* 0x002fe40000000f00 */
[----:B------:R-:W-:Y:S02]  /*b090*/  MOV R50, R58 ;  /* 0x0000003a00327202 */ /* 0x000fe40000000f00 */
[----:B------:R-:W-:Y:S01]  /*b0a0*/  CS2R R58, SRZ ;  /* 0x00000000003a7805 */ /* 0x000fe2000001ff00 */
[----:B------:R-:W-:Y:S01]  /*b0b0*/  STL [R1+0x598], R26 ;  /* 0x0005981a01007387 */ /* 0x000fe20000100800 */
[----:B------:R-:W-:Y:S02]  /*b0c0*/  @!P2 MOV R58, R4 ;  /* 0x00000004003aa202 */ /* 0x000fe40000000f00 */
[----:B------:R-:W-:Y:S01]  /*b0d0*/  @!P2 MOV R59, R5 ;  /* 0x00000005003ba202 */ /* 0x000fe20000000f00 */
[----:B------:R0:W-:Y:S01]  /*b0e0*/  STL [R1+0x884], R27 ;  /* 0x0008841b01007387 */ /* 0x0001e20000100800 */
[----:B------:R-:W-:-:S03]  /*b0f0*/  LOP3.LUT P2, RZ, R19, 0x20, RZ, 0xc0, !PT ;  /* 0x0000002013ff7812 */ /* 0x000fc6000784c0ff */
[----:B0-----:R-:W3:Y:S10]  /*b100*/  LDL.LU.64 R26, [R1+0x560] ;  /* 0x00056000011a7983 */ /* 0x001ef40000300a00 */
[----:B------:R0:W4:Y:S02]  /*b110*/  @!P2 LDG.E.64 R2, desc[UR10][R16.64] ;  /* 0x0000000a1002a981 */ /* 0x000124000c1e1b00 */
[----:B0-----:R-:W-:-:S06]  /*b120*/  CS2R R16, SRZ ;  /* 0x0000000000107805 */ /* 0x001fcc000001ff00 */
[----:B------:R0:W4:Y:S01]  /*b130*/  @!P2 LDG.E.64 R16, desc[UR10][R46.64] ;  /* 0x0000000a2e10a981 */ /* 0x000122000c1e1b00 */
[----:B------:R-:W-:-:S03]  /*b140*/  @!P1 MOV R60, R8 ;  /* 0x00000008003c9202 */ /* 0x000fc60000000f00 */
[----:B------:R1:W-:Y:S04]  /*b150*/  STL [R1+0x860], R64 ;  /* 0x0008604001007387 */ /* 0x0003e80000100800 */
[----:B------:R0:W-:Y:S01]  /*b160*/  STL [R1+0x864], R60 ;  /* 0x0008643c01007387 */ /* 0x0001e20000100800 */
[----:B------:R-:W-:-:S03]  /*b170*/  HFMA2 R24, -RZ, RZ, 0, 0 ;  /* 0x00000000ff187431 */ /* 0x000fc600000001ff */
[----:B------:R0:W-:Y:S01]  /*b180*/  STL.64 [R1+0x398], R4 ;  /* 0x0003980401007387 */ /* 0x0001e20000100a00 */
[----:B-1----:R-:W-:Y:S01]  /*b190*/  HFMA2 R64, -RZ, RZ, 0, 0 ;  /* 0x00000000ff407431 */ /* 0x002fe200000001ff */
[----:B------:R-:W-:Y:S02]  /*b1a0*/  @!P1 MOV R64, R9 ;  /* 0x0000000900409202 */ /* 0x000fe40000000f00 */
[----:B------:R-:W-:Y:S01]  /*b1b0*/  STL.64 [R1+0x3a0], R10 ;  /* 0x0003a00a01007387 */ /* 0x000fe20000100a00 */
[----:B0-----:R-:W-:Y:S02]  /*b1c0*/  CS2R R60, SRZ ;  /* 0x00000000003c7805 */ /* 0x001fe4000001ff00 */
[----:B------:R-:W-:Y:S01]  /*b1d0*/  @!P1 MOV R60, R10 ;  /* 0x0000000a003c9202 */ /* 0x000fe20000000f00 */
[----:B------:R-:W-:Y:S01]  /*b1e0*/  STL.64 [R1+0x3a8], R14 ;  /* 0x0003a80e01007387 */ /* 0x000fe20000100a00 */
[----:B------:R-:W-:Y:S02]  /*b1f0*/  @!P1 MOV R61, R11 ;  /* 0x0000000b003d9202 */ /* 0x000fe40000000f00 */
[----:B------:R-:W-:-:S02]  /*b200*/  LOP3.LUT P1, RZ, R19, 0x10, RZ, 0xc0, !PT ;  /* 0x0000001013ff7812 */ /* 0x000fc4000782c0ff */
[----:B------:R-:W-:Y:S02]  /*b210*/  CS2R R4, SRZ ;  /* 0x0000000000047805 */ /* 0x000fe4000001ff00 */
[----:B------:R-:W-:Y:S01]  /*b220*/  @!P0 MOV R24, R12 ;  /* 0x0000000c00188202 */ /* 0x000fe20000000f00 */
[----:B------:R-:W-:Y:S01]  /*b230*/  STL.64 [R1+0x1a0], R8 ;  /* 0x0001a00801007387 */ /* 0x000fe20000100a00 */
[----:B------:R-:W-:-:S03]  /*b240*/  MOV R25, R23 ;  /* 0x0000001700197202 */ /* 0x000fc60000000f00 */
[----:B------:R0:W-:Y:S01]  /*b250*/  STL [R1+0x874], R24 ;  /* 0x0008741801007387 */ /* 0x0001e20000100800 */
[----:B------:R-:W-:-:S03]  /*b260*/  MOV R23, R63 ;  /* 0x0000003f00177202 */ /* 0x000fc60000000f00 */
[----:B------:R-:W-:Y:S04]  /*b270*/  STL.64 [R1+0x1a8], R12 ;  /* 0x0001a80c01007387 */ /* 0x000fe80000100a00 */
[----:B------:R-:W4:Y:S01]  /*b280*/  LDL.LU R47, [R1+0x960] ;  /* 0x00096000012f7983 */ /* 0x000f220000300800 */
[----:B0-----:R-:W-:Y:S02]  /*b290*/  MOV R24, R22 ;  /* 0x0000001600187202 */ /* 0x001fe40000000f00 */
[----:B------:R-:W-:Y:S02]  /*b2a0*/  MOV R22, R62 ;  /* 0x0000003e00167202 */ /* 0x000fe40000000f00 */
[----:B------:R-:W-:Y:S02]  /*b2b0*/  CS2R R62, SRZ ;  /* 0x00000000003e7805 */ /* 0x000fe4000001ff00 */
[----:B------:R-:W-:-:S02]  /*b2c0*/  @!P0 MOV R62, R14 ;  /* 0x0000000e003e8202 */ /* 0x000fc40000000f00 */
[----:B------:R-:W-:Y:S02]  /*b2d0*/  LOP3.LUT P0, RZ, R19, 0x8, RZ, 0xc0, !PT ;  /* 0x0000000813ff7812 */ /* 0x000fe4000780c0ff */
[----:B------:R-:W-:Y:S01]  /*b2e0*/  CS2R R10, SRZ ;  /* 0x00000000000a7805 */ /* 0x000fe2000001ff00 */
[----:B------:R-:W-:Y:S01]  /*b2f0*/  HFMA2 R46, -RZ, RZ, 0, 0 ;  /* 0x00000000ff2e7431 */ /* 0x000fe200000001ff */
[----:B------:R0:W-:Y:S09]  /*b300*/  STL [R1+0x870], R64 ;  /* 0x0008704001007387 */ /* 0x0001f20000100800 */
[----:B------:R-:W4:Y:S01]  /*b310*/  @!P0 LDG.E.64 R10, desc[UR10][R22.64] ;  /* 0x0000000a160a8981 */ /* 0x000f22000c1e1b00 */
[----:B0-----:R-:W-:-:S02]  /*b320*/  MOV R64, RZ ;  /* 0x000000ff00407202 */ /* 0x001fc40000000f00 */
[----:B------:R-:W-:Y:S01]  /*b330*/  CS2R R14, SRZ ;  /* 0x00000000000e7805 */ /* 0x000fe2000001ff00 */
[----:B--2---:R0:W2:Y:S02]  /*b340*/  @!P1 LDG.E.64 R4, desc[UR10][R6.64] ;  /* 0x0000000a06049981 */ /* 0x0040a4000c1e1b00 */
[----:B0-----:R-:W-:-:S06]  /*b350*/  CS2R R6, SRZ ;  /* 0x0000000000067805 */ /* 0x001fcc000001ff00 */
[----:B---3--:R0:W3:Y:S01]  /*b360*/  @!P1 LDG.E.64 R6, desc[UR10][R26.64] ;  /* 0x0000000a1a069981 */ /* 0x0080e2000c1e1b00 */
[----:B----4-:R-:W-:-:S05]  /*b370*/  @!P2 MOV R46, R2 ;  /* 0x00000002002ea202 */ /* 0x010fca0000000f00 */
[----:B------:R1:W-:Y:S02]  /*b380*/  STL [R1+0x88c], R46 ;  /* 0x00088c2e01007387 */ /* 0x0003e40000100800 */
[----:B-1----:R-:W-:Y:S01]  /*b390*/  HFMA2 R46, -RZ, RZ, 0, 0 ;  /* 0x00000000ff2e7431 */ /* 0x002fe200000001ff */
[----:B------:R-:W-:Y:S02]  /*b3a0*/  @!P2 MOV R46, R3 ;  /* 0x00000003002ea202 */ /* 0x000fe40000000f00 */
[----:B------:R-:W-:Y:S02]  /*b3b0*/  @!P2 MOV R63, R16 ;  /* 0x00000010003fa202 */ /* 0x000fe40000000f00 */
[----:B------:R-:W-:Y:S02]  /*b3c0*/  @!P2 MOV R64, R17 ;  /* 0x000000110040a202 */ /* 0x000fe40000000f00 */
[----:B------:R-:W-:-:S13]  /*b3d0*/  LOP3.LUT P2, RZ, R19, 0x4, RZ, 0xc0, !PT ;  /* 0x0000000413ff7812 */ /* 0x000fda000784c0ff */
[----:B------:R-:W4:Y:S01]  /*b3e0*/  @!P2 LDG.E.64 R14, desc[UR10][R50.64] ;  /* 0x0000000a320ea981 */ /* 0x000f22000c1e1b00 */
[----:B------:R-:W-:Y:S02]  /*b3f0*/  CS2R R8, SRZ ;  /* 0x0000000000087805 */ /* 0x000fe4000001ff00 */
[----:B------:R-:W-:Y:S01]  /*b400*/  CS2R R12, SRZ ;  /* 0x00000000000c7805 */ /* 0x000fe2000001ff00 */
[----:B0-----:R-:W-:Y:S01]  /*b410*/  HFMA2 R26, -RZ, RZ, 0, 0 ;  /* 0x00000000ff1a7431 */ /* 0x001fe200000001ff */
[----:B------:R0:W-:Y:S04]  /*b420*/  STL.64 [R1+0x3b0], R16 ;  /* 0x0003b01001007387 */ /* 0x0001e80000100a00 */
[----:B------:R-:W-:Y:S01]  /*b430*/  STL.64 [R1+0x1b0], R2 ;  /* 0x0001b00201007387 */ /* 0x000fe20000100a00 */
[----:B------:R-:W-:-:S03]  /*b440*/  HFMA2 R22, -RZ, RZ, 0, 0 ;  /* 0x00000000ff167431 */ /* 0x000fc600000001ff */
[----:B------:R-:W4:Y:S01]  /*b450*/  LDL.LU.64 R50, [R1+0x4c0] ;  /* 0x0004c00001327983 */ /* 0x000f220000300a00 */
[----:B0-----:R-:W-:Y:S02]  /*b460*/  CS2R R16, SRZ ;  /* 0x0000000000107805 */ /* 0x001fe4000001ff00 */
[----:B------:R-:W-:Y:S02]  /*b470*/  @!P0 MOV R13, R10 ;  /* 0x0000000a000d8202 */ /* 0x000fe40000000f00 */
[----:B------:R-:W-:-:S03]  /*b480*/  @!P0 MOV R12, R11 ;  /* 0x0000000b000c8202 */ /* 0x000fc60000000f00 */
[----:B------:R-:W-:Y:S04]  /*b490*/  STL [R1+0x548], R13 ;  /* 0x0005480d01007387 */ /* 0x000fe80000100800 */
[----:B------:R0:W-:Y:S02]  /*b4a0*/  STL [R1+0x54c], R12 ;  /* 0x00054c0c01007387 */ /* 0x0001e40000100800 */
[----:B0-----:R-:W-:-:S06]  /*b4b0*/  CS2R R12, SRZ ;  /* 0x00000000000c7805 */ /* 0x001fcc000001ff00 */
[----:B------:R-:W4:Y:S01]  /*b4c0*/  @!P2 LDG.E.64 R12, desc[UR10][R20.64] ;  /* 0x0000000a140ca981 */ /* 0x000f22000c1e1b00 */
[----:B------:R-:W-:-:S03]  /*b4d0*/  CS2R R2, SRZ ;  /* 0x0000000000027805 */ /* 0x000fc6000001ff00 */
[----:B------:R-:W4:Y:S01]  /*b4e0*/  LDL.LU.64 R20, [R1+0x4c8] ;  /* 0x0004c80001147983 */ /* 0x000f220000300a00 */
[----:B--2---:R-:W-:Y:S02]  /*b4f0*/  @!P1 MOV R26, R4 ;  /* 0x00000004001a9202 */ /* 0x004fe40000000f00 */
[----:B---3--:R-:W-:Y:S02]  /*b500*/  @!P1 MOV R9, R6 ;  /* 0x0000000600099202 */ /* 0x008fe40000000f00 */
[----:B------:R-:W-:-:S03]  /*b510*/  @!P1 MOV R8, R7 ;  /* 0x0000000700089202 */ /* 0x000fc60000000f00 */
[----:B------:R-:W-:Y:S04]  /*b520*/  STL [R1+0x560], R9 ;  /* 0x0005600901007387 */ /* 0x000fe80000100800 */
[----:B------:R0:W-:Y:S02]  /*b530*/  STL [R1+0x564], R8 ;  /* 0x0005640801007387 */ /* 0x0001e40000100800 */
[----:B0-----:R-:W-:-:S06]  /*b540*/  CS2R R8, SRZ ;  /* 0x0000000000087805 */ /* 0x001fcc000001ff00 */
[----:B------:R-:W2:Y:S04]  /*b550*/  @!P0 LDG.E.64 R8, desc[UR10][R24.64] ;  /* 0x0000000a18088981 */ /* 0x000ea8000c1e1b00 */
[----:B------:R0:W-:Y:S04]  /*b560*/  STL [R1+0x89c], R26 ;  /* 0x00089c1a01007387 */ /* 0x0001e80000100800 */
[----:B------:R1:W-:Y:S04]  /*b570*/  STL.64 [R1+0x1b8], R4 ;  /* 0x0001b80401007387 */ /* 0x0003e80000100a00 */
[----:B------:R-:W3:Y:S01]  /*b580*/  LDL.LU.64 R24, [R1+0x4e0] ;  /* 0x0004e00001187983 */ /* 0x000ee20000300a00 */
[----:B0-----:R-:W-:Y:S01]  /*b590*/  HFMA2 R26, -RZ, RZ, 0, 0 ;  /* 0x00000000ff1a7431 */ /* 0x001fe200000001ff */
[----:B------:R-:W-:-:S02]  /*b5a0*/  @!P1 MOV R26, R5 ;  /* 0x00000005001a9202 */ /* 0x000fc40000000f00 */
[----:B------:R-:W-:Y:S02]  /*b5b0*/  LOP3.LUT P1, RZ, R19, 0x2, RZ, 0xc0, !PT ;  /* 0x0000000213ff7812 */ /* 0x000fe4000782c0ff */
[----:B----4-:R-:W-:Y:S02]  /*b5c0*/  @!P2 MOV R3, R14 ;  /* 0x0000000e0003a202 */ /* 0x010fe40000000f00 */
[----:B------:R-:W-:-:S03]  /*b5d0*/  @!P2 MOV R2, R15 ;  /* 0x0000000f0002a202 */ /* 0x000fc60000000f00 */
[----:B------:R-:W-:Y:S06]  /*b5e0*/  STL [R1+0x530], R3 ;  /* 0x0005300301007387 */ /* 0x000fec0000100800 */
[----:B------:R-:W4:Y:S04]  /*b5f0*/  @!P1 LDG.E.64 R16, desc[UR10][R30.64] ;  /* 0x0000000a1e109981 */ /* 0x000f28000c1e1b00 */
[----:B------:R0:W-:Y:S01]  /*b600*/  STL [R1+0x534], R2 ;  /* 0x0005340201007387 */ /* 0x0001e20000100800 */
[----:B-1----:R-:W-:-:S03]  /*b610*/  CS2R R4, SRZ ;  /* 0x0000000000047805 */ /* 0x002fc6000001ff00 */
[----:B------:R1:W-:Y:S04]  /*b620*/  STL [R1+0x8a8], R26 ;  /* 0x0008a81a01007387 */ /* 0x0003e80000100800 */
[----:B------:R1:W-:Y:S01]  /*b630*/  STL.64 [R1+0x3b8], R6 ;  /* 0x0003b80601007387 */ /* 0x0003e20000100a00 */
[----:B0-----:R-:W-:-:S03]  /*b640*/  CS2R R2, SRZ ;  /* 0x0000000000027805 */ /* 0x001fc6000001ff00 */
[----:B------:R-:W3:Y:S04]  /*b650*/  LDL.LU.64 R30, [R1+0x4a0] ;  /* 0x0004a000011e7983 */ /* 0x000ee80000300a00 */
[----:B------:R-:W4:Y:S04]  /*b660*/  @!P1 LDG.E.64 R2, desc[UR10][R28.64] ;  /* 0x0000000a1c029981 */ /* 0x000f28000c1e1b00 */
[----:B-1----:R-:W3:Y:S01]  /*b670*/  LDL.LU.64 R26, [R1+0x4e8] ;  /* 0x0004e800011a7983 */ /* 0x002ee20000300a00 */
[----:B------:R-:W-:-:S03]  /*b680*/  CS2R R6, SRZ ;  /* 0x0000000000067805 */ /* 0x000fc6000001ff00 */
[----:B------:R-:W3:Y:S04]  /*b690*/  LDL.LU.64 R28, [R1+0x488] ;  /* 0x00048800011c7983 */ /* 0x000ee80000300a00 */
[----:B------:R0:W-:Y:S04]  /*b6a0*/  STL [R1+0x898], R46 ;  /* 0x0008982e01007387 */ /* 0x0001e80000100800 */
[----:B0-----:R-:W3:Y:S01]  /*b6b0*/  LDL.LU R46, [R1+0x95c] ;  /* 0x00095c00012e7983 */ /* 0x001ee20000300800 */
[----:B--2---:R-:W-:-:S05]  /*b6c0*/  @!P0 MOV R22, R8 ;  /* 0x0000000800168202 */ /* 0x004fca0000000f00 */
[----:B------:R0:W-:Y:S02]  /*b6d0*/  STL [R1+0x8ac], R22 ;  /* 0x0008ac1601007387 */ /* 0x0001e40000100800 */
[----:B0-----:R-:W-:Y:S01]  /*b6e0*/  HFMA2 R22, -RZ, RZ, 0, 0 ;  /* 0x00000000ff167431 */ /* 0x001fe200000001ff */
[----:B------:R-:W-:Y:S02]  /*b6f0*/  @!P0 MOV R22, R9 ;  /* 0x0000000900168202 */ /* 0x000fe40000000f00 */
[----:B------:R-:W-:Y:S01]  /*b700*/  LOP3.LUT P0, RZ, R19, 0x1, RZ, 0xc0, !PT ;  /* 0x0000000113ff7812 */ /* 0x000fe2000780c0ff */
[----:B------:R-:W-:Y:S01]  /*b710*/  HFMA2 R19, -RZ, RZ, 0, 0 ;  /* 0x00000000ff137431 */ /* 0x000fe200000001ff */
[----:B------:R-:W-:-:S05]  /*b720*/  @!P2 MOV R19, R12 ;  /* 0x0000000c0013a202 */ /* 0x000fca0000000f00 */
[----:B------:R0:W-:Y:S01]  /*b730*/  STL [R1+0x8c8], R19 ;  /* 0x0008c81301007387 */ /* 0x0001e20000100800 */
[----:B----4-:R-:W-:Y:S01]  /*b740*/  @!P1 MOV R5, R2 ;  /* 0x0000000200059202 */ /* 0x010fe20000000f00 */
[----:B0-----:R-:W-:Y:S01]  /*b750*/  HFMA2 R19, -RZ, RZ, 0, 0 ;  /* 0x00000000ff137431 */ /* 0x001fe200000001ff */
[----:B------:R-:W-:Y:S02]  /*b760*/  @!P2 MOV R19, R13 ;  /* 0x0000000d0013a202 */ /* 0x000fe40000000f00 */
[----:B------:R-:W-:Y:S01]  /*b770*/  @!P1 MOV R4, R3 ;  /* 0x0000000300049202 */ /* 0x000fe20000000f00 */
[----:B------:R0:W-:Y:S04]  /*b780*/  STL [R1+0x8bc], R22 ;  /* 0x0008bc1601007387 */ /* 0x0001e80000100800 */
[----:B------:R1:W-:Y:S01]  /*b790*/  STL [R1+0x8d8], R19 ;  /* 0x0008d81301007387 */ /* 0x0003e20000100800 */
[----:B------:R-:W-:-:S03]  /*b7a0*/  LOP3.LUT P2, RZ, R18, 0x8000000, RZ, 0xc0, !PT ;  /* 0x0800000012ff7812 */ /* 0x000fc6000784c0ff */
[----:B------:R-:W2:Y:S04]  /*b7b0*/  @!P0 LDG.E.64 R6, desc[UR10][R52.64] ;  /* 0x0000000a34068981 */ /* 0x000ea8000c1e1b00 */
[----:B0-----:R-:W4:Y:S01]  /*b7c0*/  LDL.LU.64 R22, [R1+0x4d0] ;  /* 0x0004d00001167983 */ /* 0x001f220000300a00 */
[----:B-1----:R-:W-:Y:S01]  /*b7d0*/  HFMA2 R19, -RZ, RZ, 0, 0 ;  /* 0x00000000ff137431 */ /* 0x002fe200000001ff */
[----:B------:R-:W-:Y:S02]  /*b7e0*/  @!P1 MOV R19, R16 ;  /* 0x0000001000139202 */ /* 0x000fe40000000f00 */
[----:B------:R-:W-:Y:S04]  /*b7f0*/  STL [R1+0x51c], R5 ;  /* 0x00051c0501007387 */ /* 0x000fe80000100800 */
[----:B------:R0:W-:Y:S04]  /*b800*/  STL [R1+0x8e0], R19 ;  /* 0x0008e01301007387 */ /* 0x0001e80000100800 */
[----:B------:R-:W-:Y:S04]  /*b810*/  STL [R1+0x550], R4 ;  /* 0x0005500401007387 */ /* 0x000fe80000100800 */
[----:B------:R-:W2:Y:S01]  /*b820*/  LDL.LU.64 R52, [R1+0x4a8] ;  /* 0x0004a80001347983 */ /* 0x000ea20000300a00 */
[----:B0-----:R-:W-:Y:S01]  /*b830*/  HFMA2 R19, -RZ, RZ, 0, 0 ;  /* 0x00000000ff137431 */ /* 0x001fe200000001ff */
[----:B------:R-:W-:-:S02]  /*b840*/  @!P1 MOV R19, R17 ;  /* 0x0000001100139202 */ /* 0x000fc40000000f00 */
[----:B------:R-:W-:-:S03]  /*b850*/  LOP3.LUT P1, RZ, R18, 0x4000000, RZ, 0xc0, !PT ;  /* 0x0400000012ff7812 */ /* 0x000fc6000782c0ff */
[----:B------:R0:W-:Y:S04]  /*b860*/  STL [R1+0x8f4], R19 ;  /* 0x0008f41301007387 */ /* 0x0001e80000100800 */
[----:B0-----:R-:W2:Y:S01]  /*b870*/  LDL.LU.64 R18, [R1+0x4f8] ;  /* 0x0004f80001127983 */ /* 0x001ea20000300a00 */
[----:B------:R-:W-:-:S06]  /*b880*/  CS2R R4, SRZ ;  /* 0x0000000000047805 */ /* 0x000fcc000001ff00 */
[----:B------:R-:W2:Y:S04]  /*b890*/  @!P0 LDG.E.64 R4, desc[UR10][R54.64] ;  /* 0x0000000a36048981 */ /* 0x000ea8000c1e1b00 */
[----:B------:R-:W2:Y:S04]  /*b8a0*/  LDL.LU.64 R54, [R1+0x490] ;  /* 0x0004900001367983 */ /* 0x000ea80000300a00 */
[----:B------:R0:W-:Y:S04]  /*b8b0*/  STL.64 [R1+0x1c0], R8 ;  /* 0x0001c00801007387 */ /* 0x0001e80000100a00 */
[----:B------:R1:W-:Y:S01]  /*b8c0*/  STL.64 [R1+0x3c0], R10 ;  /* 0x0003c00a01007387 */ /* 0x0003e20000100a00 */
[----:B0-----:R-:W-:-:S02]  /*b8d0*/  CS2R R8, SRZ ;  /* 0x0000000000087805 */ /* 0x001fc4000001ff00 */
[----:B-1----:R-:W-:-:S06]  /*b8e0*/  CS2R R10, SRZ ;  /* 0x00000000000a7805 */ /* 0x002fcc000001ff00 */
[----:B---3--:R0:W3:Y:S04]  /*b8f0*/  @!P1 LDG.E.64 R10, desc[UR10][R26.64] ;  /* 0x0000000a1a0a9981 */ /* 0x0080e8000c1e1b00 */
[----:B------:R1:W-:Y:S02]  /*b900*/  STL.64 [R1+0x1c8], R12 ;  /* 0x0001c80c01007387 */ /* 0x0003e40000100a00 */
[----:B-1----:R-:W-:-:S06]  /*b910*/  CS2R R12, SRZ ;  /* 0x00000000000c7805 */ /* 0x002fcc000001ff00 */
[----:B------:R-:W3:Y:S04]  /*b920*/  @!P2 LDG.E.64 R12, desc[UR10][R24.64] ;  /* 0x0000000a180ca981 */ /* 0x000ee8000c1e1b00 */
[----:B------:R1:W-:Y:S02]  /*b930*/  STL.64 [R1+0x3c8], R14 ;  /* 0x0003c80e01007387 */ /* 0x0003e40000100a00 */
[----:B-1----:R-:W-:Y:S02]  /*b940*/  CS2R R14, SRZ ;  /* 0x00000000000e7805 */ /* 0x002fe4000001ff00 */
[----:B------:R1:W-:Y:S01]  /*b950*/  STL.64 [R1+0x1d0], R16 ;  /* 0x0001d01001007387 */ /* 0x0003e20000100a00 */
[----:B0-----:R-:W-:Y:S02]  /*b960*/  CS2R R26, SRZ ;  /* 0x00000000001a7805 */ /* 0x001fe4000001ff00 */
[----:B-1----:R-:W-:-:S06]  /*b970*/  CS2R R16, SRZ ;  /* 0x0000000000107805 */ /* 0x002fcc000001ff00 */
[----:B------:R0:W3:Y:S02]  /*b980*/  @!P3 LDG.E.64 R16, desc[UR10][R20.64] ;  /* 0x0000000a1410b981 */ /* 0x0000e4000c1e1b00 */
[----:B0-----:R-:W-:-:S06]  /*b990*/  CS2R R20, SRZ ;  /* 0x0000000000147805 */ /* 0x001fcc000001ff00 */
[----:B------:R0:W3:Y:S01]  /*b9a0*/  @!P4 LDG.E.64 R20, desc[UR10][R30.64] ;  /* 0x0000000a1e14c981 */ /* 0x0000e2000c1e1b00 */
[----:B------:R-:W-:-:S06]  /*b9b0*/  CS2R R24, SRZ ;  /* 0x0000000000187805 */ /* 0x000fcc000001ff00 */
[----:B------:R1:W3:Y:S01]  /*b9c0*/  @!P5 LDG.E.64 R24, desc[UR10][R28.64] ;  /* 0x0000000a1c18d981 */ /* 0x0002e2000c1e1b00 */
[----:B0-----:R-:W-:Y:S01]  /*b9d0*/  HFMA2 R31, -RZ, RZ, 0, 0 ;  /* 0x00000000ff1f7431 */ /* 0x001fe200000001ff */
[----:B-1----:R-:W-:-:S06]  /*b9e0*/  CS2R R28, SRZ ;  /* 0x00000000001c7805 */ /* 0x002fcc000001ff00 */
[----:B------:R-:W3:Y:S04]  /*b9f0*/  @!P6 LDG.E.64 R28, desc[UR10][R48.64] ;  /* 0x0000000a301ce981 */ /* 0x000ee8000c1e1b00 */
[----:B------:R0:W-:Y:S04]  /*ba00*/  STL.64 [R1+0x3d0], R2 ;  /* 0x0003d00201007387 */ /* 0x0001e80000100a00 */
[----:B------:R1:W-:Y:S04]  /*ba10*/  STL [R1+0x580], R64 ;  /* 0x0005804001007387 */ /* 0x0003e80000100800 */
[----:B------:R-:W5:Y:S04]  /*ba20*/  LDL.LU.64 R48, [R1+0x950] ;  /* 0x0009500001307983 */ /* 0x000f680000300a00 */
[----:B----4-:R4:W3:Y:S04]  /*ba30*/  @!P2 LDG.E.64 R14, desc[UR10][R22.64] ;  /* 0x0000000a160ea981 */ /* 0x0108e8000c1e1b00 */
[----:B--2---:R2:W3:Y:S01]  /*ba40*/  @!P1 LDG.E.64 R8, desc[UR10][R18.64] ;  /* 0x0000000a12089981 */ /* 0x0044e2000c1e1b00 */
[----:B----4-:R-:W-:-:S03]  /*ba50*/  CS2R R22, SRZ ;  /* 0x0000000000167805 */ /* 0x010fc6000001ff00 */
[----:B------:R4:W3:Y:S01]  /*ba60*/  @!P5 LDG.E.64 R26, desc[UR10][R54.64] ;  /* 0x0000000a361ad981 */ /* 0x0008e2000c1e1b00 */
[----:B--2---:R-:W-:Y:S01]  /*ba70*/  HFMA2 R18, -RZ, RZ, 0, 0 ;  /* 0x00000000ff127431 */ /* 0x004fe200000001ff */
[----:B------:R-:W-:Y:S02]  /*ba80*/  MOV R19, RZ ;  /* 0x000000ff00137202 */ /* 0x000fe40000000f00 */
[----:B------:R-:W2:Y:S04]  /*ba90*/  @!P4 LDG.E.64 R22, desc[UR10][R52.64] ;  /* 0x0000000a3416c981 */ /* 0x000ea8000c1e1b00 */
[----:B------:R1:W2:Y:S01]  /*baa0*/  @!P3 LDG.E.64 R18, desc[UR10][R50.64] ;  /* 0x0000000a3212b981 */ /* 0x0002a2000c1e1b00 */
[----:B----4-:R-:W-:Y:S01]  /*bab0*/  MOV R54, UR6 ;  /* 0x0000000600367c02 */ /* 0x010fe20008000f00 */
[----:B------:R-:W4:Y:S01]  /*bac0*/  LDCU.U8 UR6, c[0x0][0x414] ;  /* 0x00008280ff0677ac */ /* 0x000f220008000000 */
[----:B------:R-:W-:-:S02]  /*bad0*/  MOV R55, UR7 ;  /* 0x0000000700377c02 */ /* 0x000fc40008000f00 */
[----:B------:R-:W-:Y:S02]  /*bae0*/  @!P0 MOV R31, R4 ;  /* 0x00000004001f8202 */ /* 0x000fe40000000f00 */
[----:B0-----:R-:W-:Y:S01]  /*baf0*/  CS2R R2, SRZ ;  /* 0x0000000000027805 */ /* 0x001fe2000001ff00 */
[----:B-1----:R-:W5:Y:S01]  /*bb00*/  LDL.LU R64, [R1+0x958] ;  /* 0x0009580001407983 */ /* 0x002f620000300800 */
[----:B------:R-:W0:Y:S03]  /*bb10*/  @!P6 LDC.64 R50, c[0x0][0x398] ;  /* 0x0000e600ff32eb82 */ /* 0x000e260000000a00 */
[----:B------:R-:W2:Y:S01]  /*bb20*/  LDG.E.64 R54, desc[UR10][R54.64] ;  /* 0x0000000a36367981 */ /* 0x000ea2000c1e1b00 */
[----:B------:R-:W1:Y:S02]  /*bb30*/  S2R R52, SR_TID.X ;  /* 0x0000000000347919 */ /* 0x000e640000002100 */
[----:B-1----:R-:W-:-:S02]  /*bb40*/  LOP3.LUT R30, R52, 0xffff, RZ, 0xc0, !PT ;  /* 0x0000ffff341e7812 */ /* 0x002fc400078ec0ff */
[----:B------:R-:W-:Y:S02]  /*bb50*/  CS2R R52, SRZ ;  /* 0x0000000000347805 */ /* 0x000fe4000001ff00 */
[----:B------:R-:W-:-:S05]  /*bb60*/  @!P0 MOV R52, R5 ;  /* 0x0000000500348202 */ /* 0x000fca0000000f00 */
[----:B------:R1:W-:Y:S01]  /*bb70*/  STL [R1+0x8cc], R52 ;  /* 0x0008cc3401007387 */ /* 0x0003e20000100800 */
[----:B------:R-:W-:Y:S01]  /*bb80*/  IMAD R30, R30, 0x493, RZ ;  /* 0x000004931e1e7824 */ /* 0x000fe200078e02ff */
[----:B-1----:R-:W1:Y:S04]  /*bb90*/  S2R R52, SR_TID.X ;  /* 0x0000000000347919 */ /* 0x002e680000002100 */
[----:B------:R-:W-:-:S04]  /*bba0*/  SHF.R.U32.HI R30, RZ, 0x10, R30 ;  /* 0x00000010ff1e7819 */ /* 0x000fc8000001161e */
[----:B------:R-:W-:-:S05]  /*bbb0*/  PRMT R30, R30, 0x9910, RZ ;  /* 0x000099101e1e7816 */ /* 0x000fca00000000ff */
[----:B------:R-:W-:Y:S01]  /*bbc0*/  IMAD R30, R30, 0x38, RZ ;  /* 0x000000381e1e7824 */ /* 0x000fe200078e02ff */
[----:B------:R4:W-:Y:S04]  /*bbd0*/  STL [R1+0x4ac], R31 ;  /* 0x0004ac1f01007387 */ /* 0x0009e80000100800 */
[----:B------:R-:W-:Y:S02]  /*bbe0*/  IADD3 R30, PT, PT, RZ, -R30, RZ ;  /* 0x8000001eff1e7210 */ /* 0x000fe40007ffe0ff */
[----:B------:R-:W-:Y:S02]  /*bbf0*/  @!P0 MOV R53, R6 ;  /* 0x0000000600358202 */ /* 0x000fe40000000f00 */
[----:B------:R-:W-:Y:S01]  /*bc00*/  PRMT R30, R30, 0x7710, RZ ;  /* 0x000077101e1e7816 */ /* 0x000fe200000000ff */
[----:B----4-:R-:W-:Y:S01]  /*bc10*/  HFMA2 R31, -RZ, RZ, 0, 0 ;  /* 0x00000000ff1f7431 */ /* 0x010fe200000001ff */
[----:B------:R-:W-:-:S02]  /*bc20*/  @!P0 MOV R31, R7 ;  /* 0x00000007001f8202 */ /* 0x000fc40000000f00 */
[----:B0-----:R-:W-:-:S03]  /*bc30*/  @!P6 IADD3 R50, P0, PT, R46, R50, RZ ;  /* 0x000000322e32e210 */ /* 0x001fc60007f1e0ff */
[----:B------:R0:W-:Y:S01]  /*bc40*/  STL [R1+0x4a4], R31 ;  /* 0x0004a41f01007387 */ /* 0x0001e20000100800 */
[----:B------:R-:W-:Y:S02]  /*bc50*/  @!P6 IADD3.X R51, PT, PT, R47, R51, RZ, P0, !PT ;  /* 0x000000332f33e210 */ /* 0x000fe400007fe4ff */
[----:B-1----:R-:W-:Y:S01]  /*bc60*/  IADD3 R52, PT, PT, R30, R52, RZ ;  /* 0x000000341e347210 */ /* 0x002fe20007ffe0ff */
[----:B------:R-:W-:Y:S01]  /*bc70*/  HFMA2 R30, -RZ, RZ, 0, 0 ;  /* 0x00000000ff1e7431 */ /* 0x000fe200000001ff */
[----:B0-----:R-:W-:-:S06]  /*bc80*/  MOV R31, RZ ;  /* 0x000000ff001f7202 */ /* 0x001fcc0000000f00 */
[----:B------:R0:W4:Y:S01]  /*bc90*/  @!P6 LDG.E.64 R30, desc[UR10][R50.64] ;  /* 0x0000000a321ee981 */ /* 0x000122000c1e1b00 */
[----:B------:R-:W-:-:S13]  /*bca0*/  ISETP.NE.AND P0, PT, RZ, UR6, PT ;  /* 0x00000006ff007c0c */ /* 0x000fda000bf05270 */
[----:B------:R-:W1:Y:S01]  /*bcb0*/  @P0 LDC.64 R46, c[0x0][0x3b0] ;  /* 0x0000ec00ff2e0b82 */ /* 0x000e620000000a00 */
[----:B0-----:R-:W-:Y:S01]  /*bcc0*/  SHF.L.U32 R50, R52, 0x1, RZ ;  /* 0x0000000134327819 */ /* 0x001fe200000006ff */
[----:B------:R0:W-:Y:S01]  /*bcd0*/  STL [R1+0x490], R53 ;  /* 0x0004903501007387 */ /* 0x0001e20000100800 */
[----:B------:R-:W-:Y:S02]  /*bce0*/  MOV R52, UR13 ;  /* 0x0000000d00347c02 */ /* 0x000fe40008000f00 */
[----:B0-----:R-:W-:Y:S02]  /*bcf0*/  LOP3.LUT R53, R50, 0xffff, RZ, 0xc0, !PT ;  /* 0x0000ffff32357812 */ /* 0x001fe400078ec0ff */
[----:B------:R-:W-:-:S03]  /*bd00*/  CS2R R50, SRZ ;  /* 0x0000000000327805 */ /* 0x000fc6000001ff00 */
[----:B------:R-:W-:-:S04]  /*bd10*/  IMAD R52, R52, 0x70, R53 ;  /* 0x0000007034347824 */ /* 0x000fc800078e0235 */
[----:B-1----:R-:W-:-:S05]  /*bd20*/  @P0 IMAD.WIDE R46, R52, 0x4, R46 ;  /* 0x00000004342e0825 */ /* 0x002fca00078e022e */
[----:B------:R0:W5:Y:S02]  /*bd30*/  @P0 LDG.E.64 R50, desc[UR10][R46.64] ;  /* 0x0000000a2e320981 */ /* 0x000164000c1e1b00 */
[----:B0-----:R-:W0:Y:S02]  /*bd40*/  LDC.64 R46, c[0x0][0x3a8] ;  /* 0x0000ea00ff2e7b82 */ /* 0x001e240000000a00 */
[----:B------:R0:W-:Y:S02]  /*bd50*/  STL [R1+0x93c], R53 ;  /* 0x00093c3501007387 */ /* 0x0001e40000100800 */
[----:B0-----:R-:W-:Y:S02]  /*bd60*/  IMAD.WIDE R52, R52, 0x4, R46 ;  /* 0x0000000434347825 */ /* 0x001fe400078e022e */
[----:B------:R0:W5:Y:S04]  /*bd70*/  LDL.LU.64 R46, [R1+0x948] ;  /* 0x00094800012e7983 */ /* 0x0001680000300a00 */
[----:B---3--:R-:W-:Y:S04]  /*bd80*/  STL.64 [R1+0x1e8], R12 ;  /* 0x0001e80c01007387 */ /* 0x008fe80000100a00 */
[----:B------:R-:W-:Y:S04]  /*bd90*/  STL.64 [R1+0x1f0], R16 ;  /* 0x0001f01001007387 */ /* 0x000fe80000100a00 */
[----:B------:R-:W-:Y:S04]  /*bda0*/  STL.64 [R1+0x1f8], R20 ;  /* 0x0001f81401007387 */ /* 0x000fe80000100a00 */
[----:B------:R-:W-:Y:S04]  /*bdb0*/  STL.64 [R1+0x200], R24 ;  /* 0x0002001801007387 */ /* 0x000fe80000100a00 */
[----:B------:R-:W-:Y:S04]  /*bdc0*/  STL.64 [R1+0x208], R28 ;  /* 0x0002081c01007387 */ /* 0x000fe80000100a00 */
[----:B------:R-:W5:Y:S01]  /*bdd0*/  LDG.E.64 R52, desc[UR10][R52.64] ;  /* 0x0000000a34347981 */ /* 0x000f62000c1e1b00 */
[----:B------:R-:W-:-:S02]  /*bde0*/  @!P1 MOV R3, R8 ;  /* 0x0000000800039202 */ /* 0x000fc40000000f00 */
[----:B------:R-:W-:-:S03]  /*bdf0*/  @!P1 MOV R2, R9 ;  /* 0x0000000900029202 */ /* 0x000fc60000000f00 */
[----:B------:R-:W-:Y:S04]  /*be00*/  STL [R1+0x4a8], R3 ;  /* 0x0004a80301007387 */ /* 0x000fe80000100800 */
        /* <DEDUP_REMOVED lines=8> */
[----:B------:R-:W-:Y:S02]  /*be90*/  @!P2 MOV R2, R12 ;  /* 0x0000000c0002a202 */ /* 0x000fe40000000f00 */
[----:B--2---:R-:W-:Y:S01]  /*bea0*/  R2UR UR28, R54 ;  /* 0x00000000361c72ca */ /* 0x004fe200000e0000 */
[----:B------:R-:W-:Y:S04]  /*beb0*/  STL.64 [R1+0x3e8], R14 ;  /* 0x0003e80e01007387 */ /* 0x000fe80000100a00 */
[----:B------:R1:W-:Y:S04]  /*bec0*/  STL [R1+0x8d4], R2 ;  /* 0x0008d40201007387 */ /* 0x0003e80000100800 */
[----:B------:R-:W-:Y:S04]  /*bed0*/  STL.64 [R1+0x3f0], R18 ;  /* 0x0003f01201007387 */ /* 0x000fe80000100a00 */
[----:B------:R-:W-:Y:S01]  /*bee0*/  STL.64 [R1+0x3f8], R22 ;  /* 0x0003f81601007387 */ /* 0x000fe20000100a00 */
[----:B-1----:R-:W-:Y:S01]  /*bef0*/  HFMA2 R2, -RZ, RZ, 0, 0 ;  /* 0x00000000ff027431 */ /* 0x002fe200000001ff */
[----:B------:R-:W-:-:S02]  /*bf00*/  @!P2 MOV R2, R13 ;  /* 0x0000000d0002a202 */ /* 0x000fc40000000f00 */
[----:B------:R-:W-:Y:S04]  /*bf10*/  STL.64 [R1+0x400], R26 ;  /* 0x0004001a01007387 */ /* 0x000fe80000100a00 */
[----:B------:R1:W-:Y:S04]  /*bf20*/  STL [R1+0x8e8], R2 ;  /* 0x0008e80201007387 */ /* 0x0003e80000100800 */
[----:B------:R0:W5:Y:S04]  /*bf30*/  LDL R12, [R1+0x7c8] ;  /* 0x0007c800010c7983 */ /* 0x0001680000100800 */
[----:B------:R0:W5:Y:S01]  /*bf40*/  LDL R54, [R1+0x580] ;  /* 0x0005800001367983 */ /* 0x0001620000100800 */
[----:B-1----:R-:W-:Y:S01]  /*bf50*/  HFMA2 R2, -RZ, RZ, 0, 0 ;  /* 0x00000000ff027431 */ /* 0x002fe200000001ff */
[----:B------:R-:W-:-:S02]  /*bf60*/  @!P2 MOV R2, R14 ;  /* 0x0000000e0002a202 */ /* 0x000fc40000000f00 */
[----:B------:R0:W5:Y:S04]  /*bf70*/  LDL R14, [R1+0x7e0] ;  /* 0x0007e000010e7983 */ /* 0x0001680000100800 */
[----:B------:R1:W-:Y:S02]  /*bf80*/  STL [R1+0x4a0], R2 ;  /* 0x0004a00201007387 */ /* 0x0003e40000100800 */
[----:B-1----:R-:W-:Y:S01]  /*bf90*/  HFMA2 R2, -RZ, RZ, 0, 0 ;  /* 0x00000000ff027431 */ /* 0x002fe200000001ff */
[----:B------:R-:W-:Y:S02]  /*bfa0*/  @!P2 MOV R2, R15 ;  /* 0x0000000f0002a202 */ /* 0x000fe40000000f00 */
[----:B------:R0:W5:Y:S04]  /*bfb0*/  LDL R15, [R1+0x7e4] ;  /* 0x0007e400010f7983 */ /* 0x0001680000100800 */
[----:B------:R1:W-:Y:S02]  /*bfc0*/  STL [R1+0x524], R2 ;  /* 0x0005240201007387 */ /* 0x0003e40000100800 */
[----:B-1----:R-:W-:Y:S01]  /*bfd0*/  HFMA2 R2, -RZ, RZ, 0, 0 ;  /* 0x00000000ff027431 */ /* 0x002fe200000001ff */
[----:B------:R-:W-:-:S02]  /*bfe0*/  @!P3 MOV R2, R16 ;  /* 0x000000100002b202 */ /* 0x000fc40000000f00 */
[----:B------:R0:W5:Y:S04]  /*bff0*/  LDL R16, [R1+0x7f8] ;  /* 0x0007f80001107983 */ /* 0x0001680000100800 */
[----:B------:R1:W-:Y:S02]  /*c000*/  STL [R1+0x8f0], R2 ;  /* 0x0008f00201007387 */ /* 0x0003e40000100800 */
[----:B-1----:R-:W-:Y:S01]  /*c010*/  HFMA2 R2, -RZ, RZ, 0, 0 ;  /* 0x00000000ff027431 */ /* 0x002fe200000001ff */
[----:B------:R-:W-:Y:S01]  /*c020*/  @!P3 MOV R2, R17 ;  /* 0x000000110002b202 */ /* 0x000fe20000000f00 */
[----:B----4-:R-:W-:Y:S04]  /*c030*/  STL.64 [R1+0x408], R30 ;  /* 0x0004081e01007387 */ /* 0x010fe80000100a00 */
[----:B------:R1:W-:Y:S04]  /*c040*/  STL [R1+0x900], R2 ;  /* 0x0009000201007387 */ /* 0x0003e80000100800 */
[----:B------:R0:W5:Y:S01]  /*c050*/  LDL R17, [R1+0x7fc] ;  /* 0x0007fc0001117983 */ /* 0x0001620000100800 */
[----:B-1----:R-:W-:-:S02]  /*c060*/  CS2R R2, SRZ ;  /* 0x0000000000027805 */ /* 0x002fc4000001ff00 */
[----:B------:R-:W-:Y:S02]  /*c070*/  @!P3 MOV R2, R18 ;  /* 0x000000120002b202 */ /* 0x000fe40000000f00 */
[----:B------:R-:W-:Y:S01]  /*c080*/  @!P3 MOV R3, R19 ;  /* 0x000000130003b202 */ /* 0x000fe20000000f00 */
[----:B------:R0:W5:Y:S04]  /*c090*/  LDL R18, [R1+0x810] ;  /* 0x0008100001127983 */ /* 0x0001680000100800 */
[----:B------:R1:W-:Y:S04]  /*c0a0*/  STL [R1+0x538], R2 ;  /* 0x0005380201007387 */ /* 0x0003e80000100800 */
[----:B------:R0:W5:Y:S01]  /*c0b0*/  LDL R19, [R1+0x814] ;  /* 0x0008140001137983 */ /* 0x0001620000100800 */
[----:B-1----:R-:W-:-:S05]  /*c0c0*/  MOV R2, UR28 ;  /* 0x0000001c00027c02 */ /* 0x002fca0008000f00 */
[----:B------:R-:W-:Y:S01]  /*c0d0*/  FFMA.FTZ R55, -R2, UR28, R55 ;  /* 0x0000001c02377c23 */ /* 0x000fe20008010137 */
[----:B------:R-:W-:Y:S01]  /*c0e0*/  HFMA2 R2, -RZ, RZ, 0, 0 ;  /* 0x00000000ff027431 */ /* 0x000fe200000001ff */
[----:B------:R-:W-:Y:S02]  /*c0f0*/  @!P4 MOV R2, R20 ;  /* 0x000000140002c202 */ /* 0x000fe40000000f00 */
[----:B------:R0:W5:Y:S04]  /*c100*/  LDL R20, [R1+0x838] ;  /* 0x0008380001147983 */ /* 0x0001680000100800 */
[----:B------:R1:W-:Y:S02]  /*c110*/  STL [R1+0x908], R2 ;  /* 0x0009080201007387 */ /* 0x0003e40000100800 */
[----:B-1----:R-:W-:Y:S01]  /*c120*/  HFMA2 R2, -RZ, RZ, 0, 0 ;  /* 0x00000000ff027431 */ /* 0x002fe200000001ff */
[----:B------:R-:W-:-:S02]  /*c130*/  @!P4 MOV R2, R21 ;  /* 0x000000150002c202 */ /* 0x000fc40000000f00 */
[----:B------:R-:W-:Y:S01]  /*c140*/  FSETP.GTU.FTZ.AND P0, PT, R55, RZ, PT ;  /* 0x000000ff3700720b */ /* 0x000fe20003f1c000 */
[----:B------:R0:W5:Y:S04]  /*c150*/  LDL R21, [R1+0x83c] ;  /* 0x00083c0001157983 */ /* 0x0001680000100800 */
[----:B------:R1:W-:Y:S02]  /*c160*/  STL [R1+0x914], R2 ;  /* 0x0009140201007387 */ /* 0x0003e40000100800 */
[----:B-1----:R-:W-:Y:S01]  /*c170*/  HFMA2 R2, -RZ, RZ, 0, 0 ;  /* 0x00000000ff027431 */ /* 0x002fe200000001ff */
[----:B------:R-:W-:-:S05]  /*c180*/  @!P4 MOV R2, R22 ;  /* 0x000000160002c202 */ /* 0x000fca0000000f00 */
[----:B------:R-:W-:Y:S01]  /*c190*/  VOTEU.ANY UP0, P0 ;  /* 0x0000000000ff7886 */ /* 0x000fe20000000100 */
[----:B------:R0:W5:Y:S04]  /*c1a0*/  LDL R22, [R1+0x848] ;  /* 0x0008480001167983 */ /* 0x0001680000100800 */
[----:B------:R1:W-:Y:S01]  /*c1b0*/  STL [R1+0x570], R2 ;  /* 0x0005700201007387 */ /* 0x0003e20000100800 */
[----:B------:R-:W2:Y:S01]  /*c1c0*/  @UP0 LDCU UR5, c[0x0][0x3c0] ;  /* 0x00007800ff0507ac */ /* 0x000ea20008000800 */
[----:B-1----:R-:W-:Y:S01]  /*c1d0*/  HFMA2 R2, -RZ, RZ, 0, 0 ;  /* 0x00000000ff027431 */ /* 0x002fe200000001ff */
[----:B------:R-:W-:Y:S02]  /*c1e0*/  @!P4 MOV R2, R23 ;  /* 0x000000170002c202 */ /* 0x000fe40000000f00 */
[----:B------:R-:W-:Y:S01]  /*c1f0*/  PLOP3.LUT P0, PT, PT, PT, UP0, 0x80, 0x8 ;  /* 0x000000000008781c */ /* 0x000fe20003f0f008 */
[----:B------:R0:W5:Y:S04]  /*c200*/  LDL R23, [R1+0x850] ;  /* 0x0008500001177983 */ /* 0x0001680000100800 */
[----:B------:R1:W-:Y:S02]  /*c210*/  STL [R1+0x574], R2 ;  /* 0x0005740201007387 */ /* 0x0003e40000100800 */
[----:B-1----:R-:W-:Y:S01]  /*c220*/  HFMA2 R2, -RZ, RZ, 0, 0 ;  /* 0x00000000ff027431 */ /* 0x002fe200000001ff */
[----:B------:R-:W-:-:S05]  /*c230*/  @!P5 MOV R2, R24 ;  /* 0x000000180002d202 */ /* 0x000fca0000000f00 */
[----:B--2---:R-:W-:Y:S01]  /*c240*/  @P0 FADD.FTZ R55, R55, UR5 ;  /* 0x0000000537370e21 */ /* 0x004fe20008010000 */
[----:B------:R0:W5:Y:S04]  /*c250*/  LDL R24, [R1+0x854] ;  /* 0x0008540001187983 */ /* 0x0001680000100800 */
[----:B------:R1:W-:Y:S02]  /*c260*/  STL [R1+0x918], R2 ;  /* 0x0009180201007387 */ /* 0x0003e40000100800 */
[----:B-1----:R-:W-:Y:S01]  /*c270*/  HFMA2 R2, -RZ, RZ, 0, 0 ;  /* 0x00000000ff027431 */ /* 0x002fe200000001ff */
[----:B------:R-:W-:Y:S01]  /*c280*/  @!P5 MOV R2, R25 ;  /* 0x000000190002d202 */ /* 0x000fe20000000f00 */
[----:B------:R-:W1:Y:S01]  /*c290*/  @P0 MUFU.RSQ R55, R55 ;  /* 0x0000003700370308 */ /* 0x000e620000001400 */
[----:B------:R0:W5:Y:S04]  /*c2a0*/  LDL R25, [R1+0x860] ;  /* 0x0008600001197983 */ /* 0x0001680000100800 */
[----:B------:R2:W-:Y:S02]  /*c2b0*/  STL [R1+0x91c], R2 ;  /* 0x00091c0201007387 */ /* 0x0005e40000100800 */
[----:B--2---:R-:W-:Y:S01]  /*c2c0*/  HFMA2 R2, -RZ, RZ, 0, 0 ;  /* 0x00000000ff027431 */ /* 0x004fe200000001ff */
[----:B------:R-:W-:-:S02]  /*c2d0*/  @!P5 MOV R2, R26 ;  /* 0x0000001a0002d202 */ /* 0x000fc40000000f00 */
[----:B-1----:R-:W-:Y:S01]  /*c2e0*/  @P0 R2UR UR5, R55 ;  /* 0x00000000370502ca */ /* 0x002fe200000e0000 */
[----:B------:R0:W5:Y:S04]  /*c2f0*/  LDL R26, [R1+0x864] ;  /* 0x00086400011a7983 */ /* 0x0001680000100800 */
[----:B------:R1:W-:Y:S04]  /*c300*/  STL [R1+0x584], R2 ;  /* 0x0005840201007387 */ /* 0x0003e80000100800 */
        /* <DEDUP_REMOVED lines=20> */
[----:B------:R0:W-:Y:S04]  /*c450*/  STL.64 [R1+0x1d8], R4 ;  /* 0x0001d80401007387 */ /* 0x0001e80000100a00 */
[----:B------:R0:W-:Y:S04]  /*c460*/  STL.64 [R1+0x3d8], R6 ;  /* 0x0003d80601007387 */ /* 0x0001e80000100a00 */
[----:B------:R0:W-:Y:S04]  /*c470*/  STL.64 [R1+0x1e0], R8 ;  /* 0x0001e00801007387 */ /* 0x0001e80000100a00 */
[----:B------:R0:W-:Y:S04]  /*c480*/  STL.64 [R1+0x3e0], R10 ;  /* 0x0003e00a01007387 */ /* 0x0001e80000100a00 */
[----:B------:R0:W-:Y:S04]  /*c490*/  STL [R1+0x554], R3 ;  /* 0x0005540301007387 */ /* 0x0001e80000100800 */
[----:B------:R0:W-:Y:S01]  /*c4a0*/  STL [R1+0x5b8], R2 ;  /* 0x0005b80201007387 */ /* 0x0001e20000100800 */
[----:B------:R-:W-:Y:S01]  /*c4b0*/  UISETP.NE.AND UP1, UPT, UR6, URZ, UPT ;  /* 0x000000ff0600728c */ /* 0x000fe2000bf25270 */
[----:B------:R-:W-:Y:S01]  /*c4c0*/  UMOV UR16, 0x3f800000 ;  /* 0x3f80000000107882 */ /* 0x000fe20000000000 */
[----:B------:R-:W-:-:S07]  /*c4d0*/  @UP0 UMOV UR16, UR5 ;  /* 0x0000000500100c82 */ /* 0x000fce0008000000 */
        /* <DEDUP_REMOVED lines=9> */
[----:B-----5:R0:W-:Y:S04]  /*c570*/  STL [R1+0x95c], R64 ;  /* 0x00095c4001007387 */ /* 0x0201e80000100800 */
[----:B------:R-:W4:Y:S04]  /*c580*/  LDL.LU R8, [R1+0x474] ;  /* 0x0004740001087983 */ /* 0x000f280000300800 */
[----:B------:R-:W4:Y:S04]  /*c590*/  LDL.LU R10, [R1+0x484] ;  /* 0x00048400010a7983 */ /* 0x000f280000300800 */
[----:B0-----:R-:W4:Y:S04]  /*c5a0*/  LDL.LU R64, [R1+0x590] ;  /* 0x0005900001407983 */ /* 0x001f280000300800 */
[----:B------:R-:W4:Y:S04]  /*c5b0*/  LDL.LU R11, [R1+0x498] ;  /* 0x00049800010b7983 */ /* 0x000f280000300800 */
[----:B------:R-:W-:Y:S04]  /*c5c0*/  STL [R1+0x958], R51 ;  /* 0x0009583301007387 */ /* 0x000fe80000100800 */
[----:B------:R-:W-:Y:S04]  /*c5d0*/  STL [R1+0x960], R55 ;  /* 0x0009603701007387 */ /* 0x000fe80000100800 */
[----:B------:R-:W-:Y:S04]  /*c5e0*/  STL [R1+0x964], R54 ;  /* 0x0009643601007387 */ /* 0x000fe80000100800 */
[----:B------:R0:W-:Y:S04]  /*c5f0*/  STL [R1+0x968], R63 ;  /* 0x0009683f01007387 */ /* 0x0001e80000100800 */
[----:B0-----:R-:W4:Y:S04]  /*c600*/  LDL.LU R63, [R1+0x62c] ;  /* 0x00062c00013f7983 */ /* 0x001f280000300800 */
[----:B------:R0:W-:Y:S01]  /*c610*/  STL [R1+0x954], R50 ;  /* 0x0009543201007387 */ /* 0x0001e20000100800 */
[----:B--2---:R-:W-:Y:S01]  /*c620*/  FADD.FTZ R3, R3, -UR28 ;  /* 0x8000001c03037e21 */ /* 0x004fe20008010000 */
[----:B---3--:R-:W-:-:S03]  /*c630*/  MOV R51, R4 ;  /* 0x0000000400337202 */ /* 0x008fc60000000f00 */
[----:B------:R-:W-:Y:S01]  /*c640*/  FMUL.FTZ R3, R3, UR16 ;  /* 0x0000001003037c20 */ /* 0x000fe20008410000 */
[----:B----4-:R-:W-:Y:S01]  /*c650*/  MOV R55, R2 ;  /* 0x0000000200377202 */ /* 0x010fe20000000f00 */
[----:B------:R-:W-:Y:S01]  /*c660*/  FMUL.FTZ R4, R52, R7 ;  /* 0x0000000734047220 */ /* 0x000fe20000410000 */
[----:B------:R-:W-:Y:S01]  /*c670*/  FADD.FTZ R2, R13, -UR28 ;  /* 0x8000001c0d027e21 */ /* 0x000fe20008010000 */
[----:B------:R-:W-:Y:S02]  /*c680*/  MOV R54, R5 ;  /* 0x0000000500367202 */ /* 0x000fe40000000f00 */
[----:B------:R-:W-:Y:S01]  /*c690*/  FADD.FTZ R5, RZ, R4 ;  /* 0x00000004ff057221 */ /* 0x000fe20000010000 */
[----:B------:R-:W-:Y:S01]  /*c6a0*/  FMUL.FTZ R2, R2, UR16 ;  /* 0x0000001002027c20 */ /* 0x000fe20008410000 */
[----:B------:R-:W-:Y:S01]  /*c6b0*/  FFMA.FTZ R4, R3, R4, RZ ;  /* 0x0000000403047223 */ /* 0x000fe200000100ff */
[----:B------:R-:W-:Y:S01]  /*c6c0*/  MOV R13, R6 ;  /* 0x00000006000d7202 */ /* 0x000fe20000000f00 */
[----:B------:R-:W-:-:S04]  /*c6d0*/  FMUL.FTZ R6, R53, R9 ;  /* 0x0000000935067220 */ /* 0x000fc80000410000 */
[----:B------:R-:W-:Y:S01]  /*c6e0*/  FFMA.FTZ R4, R2, R6, R4 ;  /* 0x0000000602047223 */ /* 0x000fe20000010004 */
[----:B------:R-:W-:Y:S01]  /*c6f0*/  FADD.FTZ R5, R6, R5 ;  /* 0x0000000506057221 */ /* 0x000fe20000010000 */
[----:B------:R-:W-:Y:S01]  /*c700*/  FFMA.FTZ R3, R3, R7, RZ ;  /* 0x0000000703037223 */ /* 0x000fe200000100ff */
[----:B------:R-:W-:Y:S01]  /*c710*/  FADD.FTZ R7, RZ, R7 ;  /* 0x00000007ff077221 */ /* 0x000fe20000010000 */
[----:B------:R-:W-:-:S03]  /*c720*/  FADD.FTZ R6, R64, -UR28 ;  /* 0x8000001c40067e21 */ /* 0x000fc60008010000 */
[----:B------:R-:W-:Y:S01]  /*c730*/  FADD.FTZ R7, R7, R8 ;  /* 0x0000000807077221 */ /* 0x000fe20000010000 */
[----:B------:R-:W2:Y:S01]  /*c740*/  LDL.LU R64, [R1+0x49c] ;  /* 0x00049c0001407983 */ /* 0x000ea20000300800 */
[----:B------:R-:W-:-:S04]  /*c750*/  FMUL.FTZ R6, R6, UR16 ;  /* 0x0000001006067c20 */ /* 0x000fc80008410000 */
[-C--:B------:R-:W-:Y:S01]  /*c760*/  FFMA.FTZ R3, R6, R8.reuse, R3 ;  /* 0x0000000806037223 */ /* 0x080fe20000010003 */
[----:B------:R-:W-:-:S04]  /*c770*/  FMUL.FTZ R8, R52, R8 ;  /* 0x0000000834087220 */ /* 0x000fc80000410000 */
[----:B------:R-:W-:Y:S01]  /*c780*/  FFMA.FTZ R4, R6, R8, R4 ;  /* 0x0000000806047223 */ /* 0x000fe20000010004 */
[----:B------:R-:W-:Y:S01]  /*c790*/  FADD.FTZ R6, R55, -UR28 ;  /* 0x8000001c37067e21 */ /* 0x000fe20008010000 */
[----:B------:R-:W-:Y:S01]  /*c7a0*/  FFMA.FTZ R2, R2, R9, RZ ;  /* 0x0000000902027223 */ /* 0x000fe200000100ff */
[----:B------:R-:W-:Y:S01]  /*c7b0*/  FADD.FTZ R9, RZ, R9 ;  /* 0x00000009ff097221 */ /* 0x000fe20000010000 */
[----:B------:R-:W3:Y:S01]  /*c7c0*/  LDL.LU R55, [R1+0x650] ;  /* 0x0006500001377983 */ /* 0x000ee20000300800 */
[----:B------:R-:W-:Y:S02]  /*c7d0*/  FMUL.FTZ R6, R6, UR16 ;  /* 0x0000001006067c20 */ /* 0x000fe40008410000 */
[----:B------:R-:W-:Y:S02]  /*c7e0*/  FADD.FTZ R9, R9, R10 ;  /* 0x0000000a09097221 */ /* 0x000fe40000010000 */
[CC--:B------:R-:W-:Y:S01]  /*c7f0*/  FFMA.FTZ R2, R6.reuse, R10.reuse, R2 ;  /* 0x0000000a06027223 */ /* 0x0c0fe20000010002 */
[----:B------:R-:W-:Y:S01]  /*c800*/  FMUL.FTZ R10, R53, R10 ;  /* 0x0000000a350a7220 */ /* 0x000fe20000410000 */
[----:B0-----:R-:W-:Y:S01]  /*c810*/  MOV R50, R11 ;  /* 0x0000000b00327202 */ /* 0x001fe20000000f00 */
[----:B------:R-:W-:Y:S01]  /*c820*/  FADD.FTZ R5, R5, R8 ;  /* 0x0000000805057221 */ /* 0x000fe20000010000 */
[----:B------:R-:W4:Y:S01]  /*c830*/  LDL.LU R11, [R1+0x4b8] ;  /* 0x0004b800010b7983 */ /* 0x000f220000300800 */
[----:B------:R-:W-:Y:S01]  /*c840*/  FFMA.FTZ R4, R6, R10, R4 ;  /* 0x0000000a06047223 */ /* 0x000fe20000010004 */
[----:B------:R-:W-:-:S02]  /*c850*/  FADD.FTZ R6, R54, -UR28 ;  /* 0x8000001c36067e21 */ /* 0x000fc40008010000 */
[----:B------:R-:W4:Y:S02]  /*c860*/  LDL.LU R54, [R1+0x654] ;  /* 0x0006540001367983 */ /* 0x000f240000300800 */
[----:B------:R-:W-:Y:S01]  /*c870*/  FMUL.FTZ R8, R6, UR16 ;  /* 0x0000001006087c20 */ /* 0x000fe20008410000 */
[----:B------:R-:W-:-:S03]  /*c880*/  FMUL.FTZ R6, R52, R51 ;  /* 0x0000003334067220 */ /* 0x000fc60000410000 */
[C---:B------:R-:W-:Y:S01]  /*c890*/  FFMA.FTZ R3, R8.reuse, R51, R3 ;  /* 0x0000003308037223 */ /* 0x040fe20000010003 */
[----:B------:R-:W-:Y:S01]  /*c8a0*/  FFMA.FTZ R4, R8, R6, R4 ;  /* 0x0000000608047223 */ /* 0x000fe20000010004 */
[----:B------:R-:W-:Y:S02]  /*c8b0*/  FADD.FTZ R8, R13, -UR28 ;  /* 0x8000001c0d087e21 */ /* 0x000fe40008010000 */
[----:B------:R-:W4:Y:S01]  /*c8c0*/  LDL.LU R13, [R1+0x4b0] ;  /* 0x0004b000010d7983 */ /* 0x000f220000300800 */
[----:B------:R-:W-:Y:S01]  /*c8d0*/  FADD.FTZ R5, R10, R5 ;  /* 0x000000050a057221 */ /* 0x000fe20000010000 */
[----:B------:R-:W-:-:S03]  /*c8e0*/  FMUL.FTZ R8, R8, UR16 ;  /* 0x0000001008087c20 */ /* 0x000fc60008410000 */
[----:B------:R-:W-:Y:S01]  /*c8f0*/  FADD.FTZ R5, R5, R6 ;  /* 0x0000000605057221 */ /* 0x000fe20000010000 */
[----:B------:R-:W-:Y:S01]  /*c900*/  FADD.FTZ R10, R63, -UR28 ;  /* 0x8000001c3f0a7e21 */ /* 0x000fe20008010000 */
[----:B------:R-:W-:Y:S01]  /*c910*/  FADD.FTZ R7, R7, R51 ;  /* 0x0000003307077221 */ /* 0x000fe20000010000 */
[----:B------:R-:W4:Y:S02]  /*c920*/  LDL.LU R63, [R1+0x694] ;  /* 0x00069400013f7983 */ /* 0x000f240000300800 */
[----:B------:R-:W-:Y:S02]  /*c930*/  FMUL.FTZ R10, R10, UR16 ;  /* 0x000000100a0a7c20 */ /* 0x000fe40008410000 */
[----:B------:R-:W4:Y:S02]  /*c940*/  LDL.LU R51, [R1+0x4b4] ;  /* 0x0004b40001337983 */ /* 0x000f240000300800 */
[----:B------:R-:W-:Y:S01]  /*c950*/  FFMA.FTZ R3, R10, R50, R3 ;  /* 0x000000320a037223 */ /* 0x000fe20000010003 */
[----:B------:R-:W-:Y:S01]  /*c960*/  FADD.FTZ R7, R7, R50 ;  /* 0x0000003207077221 */ /* 0x000fe20000010000 */
[----:B------:R0:W-:Y:S04]  /*c970*/  STL [R1+0x948], R47 ;  /* 0x0009482f01007387 */ /* 0x0001e80000100800 */
[----:B0-----:R-:W4:Y:S01]  /*c980*/  LDL.LU R47, [R1+0x4d8] ;  /* 0x0004d800012f7983 */ /* 0x001f220000300800 */
[-C--:B--2---:R-:W-:Y:S01]  /*c990*/  FMUL.FTZ R6, R53, R64.reuse ;  /* 0x0000004035067220 */ /* 0x084fe20000410000 */
[----:B------:R-:W-:Y:S01]  /*c9a0*/  FADD.FTZ R9, R9, R64 ;  /* 0x0000004009097221 */ /* 0x000fe20000010000 */
[----:B------:R-:W-:-:S02]  /*c9b0*/  FFMA.FTZ R2, R8, R64, R2 ;  /* 0x0000004008027223 */ /* 0x000fc40000010002 */
[----:B------:R-:W2:Y:S01]  /*c9c0*/  LDL.LU R64, [R1+0x68c] ;  /* 0x00068c0001407983 */ /* 0x000ea20000300800 */
[----:B------:R-:W-:Y:S01]  /*c9d0*/  FFMA.FTZ R4, R8, R6, R4 ;  /* 0x0000000608047223 */ /* 0x000fe20000010004 */
[----:B------:R-:W-:Y:S01]  /*c9e0*/  FADD.FTZ R5, R6, R5 ;  /* 0x0000000506057221 */ /* 0x000fe20000010000 */
[----:B------:R-:W-:Y:S01]  /*c9f0*/  FMUL.FTZ R8, R52, R50 ;  /* 0x0000003234087220 */ /* 0x000fe20000410000 */
[----:B------:R0:W-:Y:S01]  /*ca00*/  STL [R1+0x950], R49 ;  /* 0x0009503101007387 */ /* 0x0001e20000100800 */
[----:B---3--:R-:W-:Y:S02]  /*ca10*/  FADD.FTZ R6, R55, -UR28 ;  /* 0x8000001c37067e21 */ /* 0x008fe40008010000 */
[----:B------:R-:W-:Y:S01]  /*ca20*/  FFMA.FTZ R4, R10, R8, R4 ;  /* 0x000000080a047223 */ /* 0x000fe20000010004 */
[----:B------:R-:W-:Y:S01]  /*ca30*/  FADD.FTZ R5, R5, R8 ;  /* 0x0000000805057221 */ /* 0x000fe20000010000 */
[----:B------:R-:W3:Y:S01]  /*ca40*/  LDL.LU R55, [R1+0x470] ;  /* 0x0004700001377983 */ /* 0x000ee20000300800 */
[----:B------:R-:W-:-:S03]  /*ca50*/  FMUL.FTZ R6, R6, UR16 ;  /* 0x0000001006067c20 */ /* 0x000fc60008410000 */
[----:B0-----:R-:W3:Y:S01]  /*ca60*/  LDL.LU R49, [R1+0x4bc] ;  /* 0x0004bc0001317983 */ /* 0x001ee20000300800 */
[----:B----4-:R-:W-:Y:S01]  /*ca70*/  FADD.FTZ R9, R9, R11 ;  /* 0x0000000b09097221 */ /* 0x010fe20000010000 */
[-C--:B------:R-:W-:Y:S01]  /*ca80*/  FFMA.FTZ R2, R6, R11.reuse, R2 ;  /* 0x0000000b06027223 */ /* 0x080fe20000010002 */
[----:B------:R-:W-:Y:S01]  /*ca90*/  FMUL.FTZ R8, R53, R11 ;  /* 0x0000000b35087220 */ /* 0x000fe20000410000 */
[----:B------:R-:W4:Y:S01]  /*caa0*/  LDL.LU R50, [R1+0x508] ;  /* 0x0005080001327983 */ /* 0x000f220000300800 */
[----:B------:R-:W-:-:S03]  /*cab0*/  FADD.FTZ R10, R54, -UR28 ;  /* 0x8000001c360a7e21 */ /* 0x000fc60008010000 */
[----:B------:R-:W4:Y:S01]  /*cac0*/  LDL.LU R11, [R1+0x6c0] ;  /* 0x0006c000010b7983 */ /* 0x000f220000300800 */
[----:B------:R-:W-:Y:S01]  /*cad0*/  FMUL.FTZ R10, R10, UR16 ;  /* 0x000000100a0a7c20 */ /* 0x000fe20008410000 */
[----:B------:R-:W-:Y:S01]  /*cae0*/  FFMA.FTZ R4, R6, R8, R4 ;  /* 0x0000000806047223 */ /* 0x000fe20000010004 */
[----:B------:R-:W-:Y:S02]  /*caf0*/  FADD.FTZ R7, R7, R13 ;  /* 0x0000000d07077221 */ /* 0x000fe40000010000 */
[-C--:B------:R-:W-:Y:S01]  /*cb00*/  FFMA.FTZ R3, R10, R13.reuse, R3 ;  /* 0x0000000d0a037223 */ /* 0x080fe20000010003 */
[----:B------:R-:W-:Y:S01]  /*cb10*/  FMUL.FTZ R6, R52, R13 ;  /* 0x0000000d34067220 */ /* 0x000fe20000410000 */
[----:B------:R-:W-:Y:S01]  /*cb20*/  FADD.FTZ R5, R8, R5 ;  /* 0x0000000508057221 */ /* 0x000fe20000010000 */
[----:B------:R-:W4:Y:S02]  /*cb30*/  LDL.LU R13, [R1+0x6f0] ;  /* 0x0006f000010d7983 */ /* 0x000f240000300800 */
[----:B------:R-:W-:-:S02]  /*cb40*/  FFMA.FTZ R4, R10, R6, R4 ;  /* 0x000000060a047223 */ /* 0x000fc40000010004 */
[----:B------:R-:W4:Y:S01]  /*cb50*/  LDL.LU R54, [R1+0x6d8] ;  /* 0x0006d80001367983 */ /* 0x000f220000300800 */
[----:B------:R-:W-:Y:S01]  /*cb60*/  FADD.FTZ R5, R5, R6 ;  /* 0x0000000605057221 */ /* 0x000fe20000010000 */
[----:B------:R-:W-:Y:S01]  /*cb70*/  FADD.FTZ R10, R63, -UR28 ;  /* 0x8000001c3f0a7e21 */ /* 0x000fe20008010000 */
[----:B------:R-:W-:Y:S01]  /*cb80*/  FMUL.FTZ R6, R53, R51 ;  /* 0x0000003335067220 */ /* 0x000fe20000410000 */
[----:B------:R-:W4:Y:S02]  /*cb90*/  LDL.LU R63, [R1+0x704] ;  /* 0x00070400013f7983 */ /* 0x000f240000300800 */
[----:B------:R-:W-:Y:S01]  /*cba0*/  FMUL.FTZ R10, R10, UR16 ;  /* 0x000000100a0a7c20 */ /* 0x000fe20008410000 */
[----:B------:R-:W-:Y:S01]  /*cbb0*/  FADD.FTZ R5, R6, R5 ;  /* 0x0000000506057221 */ /* 0x000fe20000010000 */
[----:B------:R-:W-:Y:S01]  /*cbc0*/  FADD.FTZ R9, R9, R51 ;  /* 0x0000003309097221 */ /* 0x000fe20000010000 */
[----:B--2---:R-:W-:Y:S02]  /*cbd0*/  FADD.FTZ R8, R64, -UR28 ;  /* 0x8000001c40087e21 */ /* 0x004fe40008010000 */
[----:B------:R-:W2:Y:S02]  /*cbe0*/  LDL.LU R64, [R1+0x4f0] ;  /* 0x0004f00001407983 */ /* 0x000ea40000300800 */
[----:B------:R-:W-:-:S04]  /*cbf0*/  FMUL.FTZ R8, R8, UR16 ;  /* 0x0000001008087c20 */ /* 0x000fc80008410000 */
[C---:B------:R-:W-:Y:S01]  /*cc00*/  FFMA.FTZ R2, R8.reuse, R51, R2 ;  /* 0x0000003308027223 */ /* 0x040fe20000010002 */
[----:B------:R-:W-:Y:S01]  /*cc10*/  FFMA.FTZ R4, R8, R6, R4 ;  /* 0x0000000608047223 */ /* 0x000fe20000010004 */
[----:B------:R-:W2:Y:S01]  /*cc20*/  LDL.LU R51, [R1+0x4dc] ;  /* 0x0004dc0001337983 */ /* 0x000ea20000300800 */
[----:B---3--:R-:W-:-:S04]  /*cc30*/  FMUL.FTZ R8, R52, R55 ;  /* 0x0000003734087220 */ /* 0x008fc80000410000 */
[----:B------:R-:W-:Y:S01]  /*cc40*/  FADD.FTZ R6, R5, R8 ;  /* 0x0000000805067221 */ /* 0x000fe20000010000 */
[----:B------:R-:W-:Y:S01]  /*cc50*/  FFMA.FTZ R4, R10, R8, R4 ;  /* 0x000000080a047223 */ /* 0x000fe20000010004 */
[----:B------:R-:W-:Y:S01]  /*cc60*/  FMUL.FTZ R5, R53, R47 ;  /* 0x0000002f35057220 */ /* 0x000fe20000410000 */
[----:B----4-:R-:W-:-:S04]  /*cc70*/  FADD.FTZ R11, R11, -UR28 ;  /* 0x8000001c0b0b7e21 */ /* 0x010fc80008010000 */
[----:B------:R-:W-:Y:S01]  /*cc80*/  FMUL.FTZ R11, R11, UR16 ;  /* 0x000000100b0b7c20 */ /* 0x000fe20008410000 */
[----:B------:R-:W-:-:S03]  /*cc90*/  FADD.FTZ R6, R5, R6 ;  /* 0x0000000605067221 */ /* 0x000fc60000010000 */
[----:B------:R-:W-:Y:S01]  /*cca0*/  FFMA.FTZ R4, R11, R5, R4 ;  /* 0x000000050b047223 */ /* 0x000fe20000010004 */
[----:B------:R-:W-:Y:S02]  /*ccb0*/  FADD.FTZ R5, R13, -UR28 ;  /* 0x8000001c0d057e21 */ /* 0x000fe40008010000 */
[----:B------:R-:W3:Y:S01]  /*ccc0*/  LDL.LU R13, [R1+0x744] ;  /* 0x00074400010d7983 */ /* 0x000ee20000300800 */
[----:B------:R-:W-:Y:S01]  /*ccd0*/  FADD.FTZ R7, R7, R55 ;  /* 0x0000003707077221 */ /* 0x000fe20000010000 */
[----:B------:R-:W-:Y:S02]  /*cce0*/  FFMA.FTZ R3, R10, R55, R3 ;  /* 0x000000370a037223 */ /* 0x000fe40000010003 */
[----:B------:R-:W4:Y:S01]  /*ccf0*/  LDL.LU R55, [R1+0x720] ;  /* 0x0007200001377983 */ /* 0x000f220000300800 */
[----:B------:R-:W-:-:S03]  /*cd00*/  FADD.FTZ R8, R54, -UR28 ;  /* 0x8000001c36087e21 */ /* 0x000fc60008010000 */
[----:B------:R-:W4:Y:S01]  /*cd10*/  LDL.LU R54, [R1+0x728] ;  /* 0x0007280001367983 */ /* 0x000f220000300800 */
[----:B------:R-:W-:Y:S01]  /*cd20*/  FMUL.FTZ R10, R52, R49 ;  /* 0x00000031340a7220 */ /* 0x000fe20000410000 */
[----:B------:R-:W-:Y:S02]  /*cd30*/  FMUL.FTZ R8, R8, UR16 ;  /* 0x0000001008087c20 */ /* 0x000fe40008410000 */
[----:B------:R0:W-:Y:S01]  /*cd40*/  STL [R1+0x94c], R48 ;  /* 0x00094c3001007387 */ /* 0x0001e20000100800 */
[----:B------:R-:W-:Y:S01]  /*cd50*/  FADD.FTZ R6, R6, R10 ;  /* 0x0000000a06067221 */ /* 0x000fe20000010000 */
[----:B------:R-:W-:Y:S01]  /*cd60*/  FFMA.FTZ R4, R8, R10, R4 ;  /* 0x0000000a08047223 */ /* 0x000fe20000010004 */
[----:B------:R-:W-:Y:S01]  /*cd70*/  FMUL.FTZ R5, R5, UR16 ;  /* 0x0000001005057c20 */ /* 0x000fe20008410000 */
[----:B------:R1:W-:Y:S01]  /*cd80*/  STL [R1+0x944], R46 ;  /* 0x0009442e01007387 */ /* 0x0003e20000100800 */
[----:B------:R-:W-:-:S03]  /*cd90*/  FFMA.FTZ R2, R11, R47, R2 ;  /* 0x0000002f0b027223 */ /* 0x000fc60000010002 */
[----:B0-----:R-:W4:Y:S01]  /*cda0*/  LDL.LU R48, [R1+0x4f4] ;  /* 0x0004f40001307983 */ /* 0x001f220000300800 */
[----:B------:R-:W-:-:S03]  /*cdb0*/  FADD.FTZ R11, R63, -UR28 ;  /* 0x8000001c3f0b7e21 */ /* 0x000fc60008010000 */
[----:B-1----:R-:W4:Y:S01]  /*cdc0*/  LDL.LU R46, [R1+0x528] ;  /* 0x00052800012e7983 */ /* 0x002f220000300800 */
[----:B------:R-:W-:-:S03]  /*cdd0*/  FMUL.FTZ R11, R11, UR16 ;  /* 0x000000100b0b7c20 */ /* 0x000fc60008410000 */
[----:B------:R-:W4:Y:S01]  /*cde0*/  LDL.LU R63, [R1+0x754] ;  /* 0x00075400013f7983 */ /* 0x000f220000300800 */
[----:B------:R-:W-:Y:S01]  /*cdf0*/  FADD.FTZ R7, R7, R49 ;  /* 0x0000003107077221 */ /* 0x000fe20000010000 */
[----:B------:R-:W-:Y:S02]  /*ce00*/  FFMA.FTZ R3, R8, R49, R3 ;  /* 0x0000003108037223 */ /* 0x000fe40000010003 */
[----:B------:R-:W4:Y:S01]  /*ce10*/  LDL.LU R49, [R1+0x50c] ;  /* 0x00050c0001317983 */ /* 0x000f220000300800 */
[----:B--2---:R-:W-:-:S04]  /*ce20*/  FMUL.FTZ R10, R53, R64 ;  /* 0x00000040350a7220 */ /* 0x004fc80000410000 */
[----:B------:R-:W-:Y:S01]  /*ce30*/  FADD.FTZ R6, R10, R6 ;  /* 0x000000060a067221 */ /* 0x000fe20000010000 */
[----:B------:R-:W-:Y:S01]  /*ce40*/  FFMA.FTZ R4, R5, R10, R4 ;  /* 0x0000000a05047223 */ /* 0x000fe20000010004 */
[-C--:B------:R-:W-:Y:S01]  /*ce50*/  FMUL.FTZ R10, R52, R51.reuse ;  /* 0x00000033340a7220 */ /* 0x080fe20000410000 */
[----:B------:R-:W-:-:S03]  /*ce60*/  FFMA.FTZ R3, R11, R51, R3 ;  /* 0x000000330b037223 */ /* 0x000fc60000010003 */
[----:B------:R-:W-:Y:S01]  /*ce70*/  FFMA.FTZ R4, R11, R10, R4 ;  /* 0x0000000a0b047223 */ /* 0x000fe20000010004 */
[----:B---3--:R-:W-:Y:S02]  /*ce80*/  FADD.FTZ R11, R13, -UR28 ;  /* 0x8000001c0d0b7e21 */ /* 0x008fe40008010000 */
[----:B------:R-:W2:Y:S01]  /*ce90*/  LDL.LU R13, [R1+0x774] ;  /* 0x00077400010d7983 */ /* 0x000ea20000300800 */
[----:B----4-:R-:W-:-:S03]  /*cea0*/  FADD.FTZ R8, R55, -UR28 ;  /* 0x8000001c37087e21 */ /* 0x010fc60008010000 */
[----:B------:R-:W3:Y:S01]  /*ceb0*/  LDL.LU R55, [R1+0x764] ;  /* 0x0007640001377983 */ /* 0x000ee20000300800 */
[----:B------:R-:W-:Y:S01]  /*cec0*/  FADD.FTZ R6, R6, R10 ;  /* 0x0000000a06067221 */ /* 0x000fe20000010000 */
[----:B------:R-:W-:Y:S01]  /*ced0*/  FADD.FTZ R9, R9, R47 ;  /* 0x0000002f09097221 */ /* 0x000fe20000010000 */
[----:B------:R-:W-:Y:S01]  /*cee0*/  FMUL.FTZ R10, R53, R50 ;  /* 0x00000032350a7220 */ /* 0x000fe20000410000 */
[----:B------:R-:W-:Y:S01]  /*cef0*/  FMUL.FTZ R8, R8, UR16 ;  /* 0x0000001008087c20 */ /* 0x000fe20008410000 */
[----:B------:R-:W-:Y:S01]  /*cf00*/  FFMA.FTZ R2, R5, R64, R2 ;  /* 0x0000004005027223 */ /* 0x000fe20000010002 */
[----:B------:R-:W4:Y:S01]  /*cf10*/  LDL.LU R47, [R1+0x540] ;  /* 0x00054000012f7983 */ /* 0x000f220000300800 */
[----:B------:R-:W-:Y:S01]  /*cf20*/  FADD.FTZ R5, R54, -UR28 ;  /* 0x8000001c36057e21 */ /* 0x000fe20008010000 */
[----:B------:R-:W-:Y:S02]  /*cf30*/  FADD.FTZ R6, R10, R6 ;  /* 0x000000060a067221 */ /* 0x000fe40000010000 */
[----:B------:R-:W4:Y:S01]  /*cf40*/  LDL.LU R54, [R1+0x770] ;  /* 0x0007700001367983 */ /* 0x000f220000300800 */
[----:B------:R-:W-:Y:S01]  /*cf50*/  FFMA.FTZ R4, R8, R10, R4 ;  /* 0x0000000a08047223 */ /* 0x000fe20000010004 */
[----:B------:R-:W-:Y:S01]  /*cf60*/  FADD.FTZ R9, R9, R64 ;  /* 0x0000004009097221 */ /* 0x000fe20000010000 */
[----:B------:R-:W-:Y:S01]  /*cf70*/  FMUL.FTZ R5, R5, UR16 ;  /* 0x0000001005057c20 */ /* 0x000fe20008410000 */
[----:B------:R-:W4:Y:S01]  /*cf80*/  LDL.LU R64, [R1+0x52c] ;  /* 0x00052c0001407983 */ /* 0x000f220000300800 */
[----:B------:R-:W-:Y:S01]  /*cf90*/  FMUL.FTZ R10, R52, R48 ;  /* 0x00000030340a7220 */ /* 0x000fe20000410000 */
[----:B------:R-:W-:Y:S01]  /*cfa0*/  FADD.FTZ R7, R7, R51 ;  /* 0x0000003307077221 */ /* 0x000fe20000010000 */
[----:B------:R-:W-:Y:S01]  /*cfb0*/  FMUL.FTZ R11, R11, UR16 ;  /* 0x000000100b0b7c20 */ /* 0x000fe20008410000 */
[----:B------:R-:W-:Y:S01]  /*cfc0*/  FFMA.FTZ R2, R8, R50, R2 ;  /* 0x0000003208027223 */ /* 0x000fe20000010002 */
[----:B------:R-:W-:Y:S01]  /*cfd0*/  FADD.FTZ R6, R6, R10 ;  /* 0x0000000a06067221 */ /* 0x000fe20000010000 */
[----:B------:R-:W-:Y:S01]  /*cfe0*/  FFMA.FTZ R4, R5, R10, R4 ;  /* 0x0000000a05047223 */ /* 0x000fe20000010004 */
[----:B------:R-:W-:Y:S01]  /*cff0*/  FMUL.FTZ R10, R53, R46 ;  /* 0x0000002e350a7220 */ /* 0x000fe20000410000 */
[----:B------:R-:W4:Y:S01]  /*d000*/  LDL.LU R51, [R1+0x55c] ;  /* 0x00055c0001337983 */ /* 0x000f220000300800 */
[----:B------:R-:W-:-:S03]  /*d010*/  FADD.FTZ R8, R63, -UR28 ;  /* 0x8000001c3f087e21 */ /* 0x000fc60008010000 */
[----:B------:R-:W4:Y:S01]  /*d020*/  LDL.LU R63, [R1+0x798] ;  /* 0x00079800013f7983 */ /* 0x000f220000300800 */
[----:B------:R-:W-:Y:S01]  /*d030*/  FADD.FTZ R6, R10, R6 ;  /* 0x000000060a067221 */ /* 0x000fe20000010000 */
[----:B------:R-:W-:Y:S01]  /*d040*/  FFMA.FTZ R4, R11, R10, R4 ;  /* 0x0000000a0b047223 */ /* 0x000fe20000010004 */
[----:B------:R-:W-:Y:S01]  /*d050*/  FADD.FTZ R9, R9, R50 ;  /* 0x0000003209097221 */ /* 0x000fe20000010000 */
[-C--:B------:R-:W-:Y:S01]  /*d060*/  FMUL.FTZ R10, R52, R49.reuse ;  /* 0x00000031340a7220 */ /* 0x080fe20000410000 */
[----:B------:R-:W-:Y:S01]  /*d070*/  FMUL.FTZ R8, R8, UR16 ;  /* 0x0000001008087c20 */ /* 0x000fe20008410000 */
[----:B------:R-:W-:Y:S01]  /*d080*/  FFMA.FTZ R3, R5, R48, R3 ;  /* 0x0000003005037223 */ /* 0x000fe20000010003 */
[----:B------:R-:W4:Y:S02]  /*d090*/  LDL.LU R50, [R1+0x544] ;  /* 0x0005440001327983 */ /* 0x000f240000300800 */
[C---:B------:R-:W-:Y:S01]  /*d0a0*/  FFMA.FTZ R4, R8.reuse, R10, R4 ;  /* 0x0000000a08047223 */ /* 0x040fe20000010004 */
[----:B------:R-:W-:Y:S01]  /*d0b0*/  FFMA.FTZ R3, R8, R49, R3 ;  /* 0x0000003108037223 */ /* 0x000fe20000010003 */
[----:B--2---:R-:W-:-:S02]  /*d0c0*/  FADD.FTZ R8, R13, -UR28 ;  /* 0x8000001c0d087e21 */ /* 0x004fc40008010000 */
[----:B------:R-:W2:Y:S01]  /*d0d0*/  LDL.LU R13, [R1+0x7c4] ;  /* 0x0007c400010d7983 */ /* 0x000ea20000300800 */
[----:B---3--:R-:W-:-:S03]  /*d0e0*/  FADD.FTZ R5, R55, -UR28 ;  /* 0x8000001c37057e21 */ /* 0x008fc60008010000 */
[----:B------:R-:W3:Y:S01]  /*d0f0*/  LDL.LU R55, [R1+0x79c] ;  /* 0x00079c0001377983 */ /* 0x000ee20000300800 */
[----:B------:R-:W-:Y:S01]  /*d100*/  FADD.FTZ R6, R6, R10 ;  /* 0x0000000a06067221 */ /* 0x000fe20000010000 */
[----:B------:R-:W-:Y:S01]  /*d110*/  FADD.FTZ R7, R7, R48 ;  /* 0x0000003007077221 */ /* 0x000fe20000010000 */
[----:B------:R-:W-:Y:S01]  /*d120*/  FMUL.FTZ R5, R5, UR16 ;  /* 0x0000001005057c20 */ /* 0x000fe20008410000 */
[----:B----4-:R-:W-:Y:S01]  /*d130*/  FMUL.FTZ R10, R53, R47 ;  /* 0x0000002f350a7220 */ /* 0x010fe20000410000 */
[----:B------:R-:W-:Y:S01]  /*d140*/  FFMA.FTZ R2, R11, R46, R2 ;  /* 0x0000002e0b027223 */ /* 0x000fe20000010002 */
[----:B------:R-:W4:Y:S01]  /*d150*/  LDL.LU R48, [R1+0x578] ;  /* 0x0005780001307983 */ /* 0x000f220000300800 */
[----:B------:R-:W-:-:S03]  /*d160*/  FADD.FTZ R11, R54, -UR28 ;  /* 0x8000001c360b7e21 */ /* 0x000fc60008010000 */
[----:B------:R-:W4:Y:S01]  /*d170*/  LDL.LU R54, [R1+0x7c0] ;  /* 0x0007c00001367983 */ /* 0x000f220000300800 */
[----:B------:R-:W-:Y:S01]  /*d180*/  FADD.FTZ R6, R10, R6 ;  /* 0x000000060a067221 */ /* 0x000fe20000010000 */
[----:B------:R-:W-:Y:S01]  /*d190*/  FFMA.FTZ R4, R5, R10, R4 ;  /* 0x0000000a05047223 */ /* 0x000fe20000010004 */
[----:B------:R-:W-:Y:S01]  /*d1a0*/  FMUL.FTZ R10, R52, R64 ;  /* 0x00000040340a7220 */ /* 0x000fe20000410000 */
[----:B------:R-:W-:Y:S01]  /*d1b0*/  FMUL.FTZ R11, R11, UR16 ;  /* 0x000000100b0b7c20 */ /* 0x000fe20008410000 */
[----:B------:R-:W-:Y:S02]  /*d1c0*/  FADD.FTZ R7, R7, R49 ;  /* 0x0000003107077221 */ /* 0x000fe40000010000 */
[----:B------:R-:W4:Y:S01]  /*d1d0*/  LDL.LU R49, [R1+0x56c] ;  /* 0x00056c0001317983 */ /* 0x000f220000300800 */
[----:B------:R-:W-:Y:S01]  /*d1e0*/  FADD.FTZ R6, R6, R10 ;  /* 0x0000000a06067221 */ /* 0x000fe20000010000 */
[----:B------:R-:W-:Y:S01]  /*d1f0*/  FFMA.FTZ R4, R11, R10, R4 ;  /* 0x0000000a0b047223 */ /* 0x000fe20000010004 */
[----:B------:R-:W-:Y:S01]  /*d200*/  FADD.FTZ R9, R9, R46 ;  /* 0x0000002e09097221 */ /* 0x000fe20000010000 */
[----:B------:R-:W-:Y:S01]  /*d210*/  FMUL.FTZ R10, R53, R51 ;  /* 0x00000033350a7220 */ /* 0x000fe20000410000 */
[----:B------:R-:W-:Y:S01]  /*d220*/  FMUL.FTZ R8, R8, UR16 ;  /* 0x0000001008087c20 */ /* 0x000fe20008410000 */
[----:B------:R-:W-:Y:S01]  /*d230*/  FFMA.FTZ R2, R5, R47, R2 ;  /* 0x0000002f05027223 */ /* 0x000fe20000010002 */
[----:B------:R-:W4:Y:S01]  /*d240*/  LDL.LU R46, [R1+0x57c] ;  /* 0x00057c00012e7983 */ /* 0x000f220000300800 */
[----:B------:R-:W-:Y:S01]  /*d250*/  FADD.FTZ R5, R63, -UR28 ;  /* 0x8000001c3f057e21 */ /* 0x000fe20008010000 */
[----:B------:R-:W-:-:S02]  /*d260*/  FADD.FTZ R6, R10, R6 ;  /* 0x000000060a067221 */ /* 0x000fc40000010000 */
[----:B------:R-:W4:Y:S01]  /*d270*/  LDL.LU R63, [R1+0x7f0] ;  /* 0x0007f000013f7983 */ /* 0x000f220000300800 */
[----:B------:R-:W-:Y:S01]  /*d280*/  FFMA.FTZ R4, R8, R10, R4 ;  /* 0x0000000a08047223 */ /* 0x000fe20000010004 */
[----:B------:R-:W-:Y:S01]  /*d290*/  FMUL.FTZ R5, R5, UR16 ;  /* 0x0000001005057c20 */ /* 0x000fe20008410000 */
[----:B------:R-:W-:Y:S01]  /*d2a0*/  FADD.FTZ R7, R7, R64 ;  /* 0x0000004007077221 */ /* 0x000fe20000010000 */
[----:B------:R-:W-:Y:S01]  /*d2b0*/  FMUL.FTZ R10, R52, R50 ;  /* 0x00000032340a7220 */ /* 0x000fe20000410000 */
[----:B------:R-:W-:Y:S02]  /*d2c0*/  FFMA.FTZ R3, R11, R64, R3 ;  /* 0x000000400b037223 */ /* 0x000fe40000010003 */
[----:B------:R-:W4:Y:S01]  /*d2d0*/  LDL.LU R64, [R1+0x594] ;  /* 0x0005940001407983 */ /* 0x000f220000300800 */
        /* <DEDUP_REMOVED lines=16> */
[----:B------:R-:W-:Y:S01]  /*d3e0*/  FADD.FTZ R9, R9, R51 ;  /* 0x0000003309097221 */ /* 0x000fe20000010000 */
[----:B------:R-:W-:Y:S01]  /*d3f0*/  FMUL.FTZ R8, R8, UR16 ;  /* 0x0000001008087c20 */ /* 0x000fe20008410000 */
[----:B------:R-:W-:Y:S01]  /*d400*/  FMUL.FTZ R10, R52, R49 ;  /* 0x00000031340a7220 */ /* 0x000fe20000410000 */
[----:B------:R-:W4:Y:S01]  /*d410*/  LDL.LU R51, [R1+0x5ac] ;  /* 0x0005ac0001337983 */ /* 0x000f220000300800 */
[----:B------:R-:W-:Y:S01]  /*d420*/  FADD.FTZ R7, R7, R50 ;  /* 0x0000003207077221 */ /* 0x000fe20000010000 */
[----:B------:R-:W-:Y:S01]  /*d430*/  FMUL.FTZ R5, R5, UR16 ;  /* 0x0000001005057c20 */ /* 0x000fe20008410000 */
[----:B------:R-:W-:Y:S01]  /*d440*/  FADD.FTZ R6, R6, R10 ;  /* 0x0000000a06067221 */ /* 0x000fe20000010000 */
[----:B------:R-:W-:Y:S01]  /*d450*/  FFMA.FTZ R4, R8, R10, R4 ;  /* 0x0000000a08047223 */ /* 0x000fe20000010004 */
        /* <DEDUP_REMOVED lines=28> */
[----:B------:R-:W-:Y:S01]  /*d620*/  FMUL.FTZ R5, R5, UR16 ;  /* 0x0000001005057c20 */ /* 0x000fe20008410000 */
[----:B------:R-:W-:Y:S01]  /*d630*/  FMUL.FTZ R10, R52, R51 ;  /* 0x00000033340a7220 */ /* 0x000fe20000410000 */
        /* <DEDUP_REMOVED lines=9> */
[----:B------:R-:W-:-:S03]  /*d6d0*/  FADD.FTZ R8, R63, -UR28 ;  /* 0x8000001c3f087e21 */ /* 0x000fc60008010000 */
[----:B------:R-:W4:Y:S01]  /*d6e0*/  LDL.LU R63, [R1+0x828] ;  /* 0x00082800013f7983 */ /* 0x000f220000300800 */
[----:B------:R-:W-:Y:S01]  /*d6f0*/  FADD.FTZ R6, R10, R6 ;  /* 0x000000060a067221 */ /* 0x000fe20000010000 */
        /* <DEDUP_REMOVED lines=39> */
[----:B------:R-:W-:Y:S01]  /*d970*/  FFMA.FTZ R3, R11, R64, R3 ;  /* 0x000000400b037223 */ /* 0x000fe20000010003 */
[-C--:B------:R-:W-:Y:S01]  /*d980*/  FMUL.FTZ R10, R52, R51.reuse ;  /* 0x00000033340a7220 */ /* 0x080fe20000410000 */
[----:B------:R-:W4:Y:S01]  /*d990*/  LDL.LU R49, [R1+0x664] ;  /* 0x0006640001317983 */ /* 0x000f220000300800 */
[----:B------:R-:W-:Y:S01]  /*d9a0*/  FADD.FTZ R7, R7, R64 ;  /* 0x0000004007077221 */ /* 0x000fe20000010000 */
[C---:B------:R-:W-:Y:S01]  /*d9b0*/  FFMA.FTZ R3, R5.reuse, R51, R3 ;  /* 0x0000003305037223 */ /* 0x040fe20000010003 */
[----:B------:R-:W-:Y:S01]  /*d9c0*/  FFMA.FTZ R4, R5, R10, R4 ;  /* 0x0000000a05047223 */ /* 0x000fe20000010004 */
[----:B------:R-:W4:Y:S01]  /*d9d0*/  LDL.LU R64, [R1+0x80c] ;  /* 0x00080c0001407983 */ /* 0x000f220000300800 */
[----:B--2---:R-:W-:-:S03]  /*d9e0*/  FADD.FTZ R5, R13, -UR28 ;  /* 0x8000001c0d057e21 */ /* 0x004fc60008010000 */
[----:B------:R-:W2:Y:S01]  /*d9f0*/  LDL.LU R13, [R1+0x804] ;  /* 0x00080400010d7983 */ /* 0x000ea20000300800 */
[----:B---3--:R-:W-:Y:S01]  /*da00*/  FADD.FTZ R11, R55, -UR28 ;  /* 0x8000001c370b7e21 */ /* 0x008fe20008010000 */
[----:B------:R-:W-:Y:S01]  /*da10*/  FADD.FTZ R6, R6, R10 ;  /* 0x0000000a06067221 */ /* 0x000fe20000010000 */
[----:B------:R-:W-:Y:S01]  /*da20*/  FFMA.FTZ R2, R8, R46, R2 ;  /* 0x0000002e08027223 */ /* 0x000fe20000010002 */
[----:B------:R-:W3:Y:S01]  /*da30*/  LDL.LU R55, [R1+0x688] ;  /* 0x0006880001377983 */ /* 0x000ee20000300800 */
[----:B------:R-:W-:Y:S01]  /*da40*/  FMUL.FTZ R11, R11, UR16 ;  /* 0x000000100b0b7c20 */ /* 0x000fe20008410000 */
[----:B----4-:R-:W-:Y:S01]  /*da50*/  FMUL.FTZ R10, R53, R47 ;  /* 0x0000002f350a7220 */ /* 0x010fe20000410000 */
[----:B------:R-:W-:Y:S02]  /*da60*/  FADD.FTZ R8, R54, -UR28 ;  /* 0x8000001c36087e21 */ /* 0x000fe40008010000 */
[----:B------:R-:W4:Y:S01]  /*da70*/  LDL.LU R54, [R1+0x800] ;  /* 0x0008000001367983 */ /* 0x000f220000300800 */
[----:B------:R-:W-:Y:S01]  /*da80*/  FADD.FTZ R6, R10, R6 ;  /* 0x000000060a067221 */ /* 0x000fe20000010000 */
[----:B------:R-:W-:Y:S01]  /*da90*/  FFMA.FTZ R4, R11, R10, R4 ;  /* 0x0000000a0b047223 */ /* 0x000fe20000010004 */
[----:B------:R-:W-:Y:S01]  /*daa0*/  FMUL.FTZ R8, R8, UR16 ;  /* 0x0000001008087c20 */ /* 0x000fe20008410000 */
[----:B------:R-:W-:Y:S01]  /*dab0*/  FMUL.FTZ R10, R52, R50 ;  /* 0x00000032340a7220 */ /* 0x000fe20000410000 */
[----:B------:R-:W-:-:S02]  /*dac0*/  FADD.FTZ R7, R7, R51 ;  /* 0x0000003307077221 */ /* 0x000fc40000010000 */
        /* <DEDUP_REMOVED lines=14> */
[-C--:B------:R-:W-:Y:S01]  /*dbb0*/  FMUL.FTZ R10, R52, R49.reuse ;  /* 0x00000031340a7220 */ /* 0x080fe20000410000 */
[----:B------:R-:W-:Y:S02]  /*dbc0*/  FFMA.FTZ R3, R8, R50, R3 ;  /* 0x0000003208037223 */ /* 0x000fe40000010003 */
[----:B------:R-:W4:Y:S01]  /*dbd0*/  LDL.LU R50, [R1+0x6ac] ;  /* 0x0006ac0001327983 */ /* 0x000f220000300800 */
[C---:B------:R-:W-:Y:S01]  /*dbe0*/  FFMA.FTZ R4, R11.reuse, R10, R4 ;  /* 0x0000000a0b047223 */ /* 0x040fe20000010004 */
[----:B------:R-:W-:Y:S01]  /*dbf0*/  FFMA.FTZ R3, R11, R49, R3 ;  /* 0x000000310b037223 */ /* 0x000fe20000010003 */
[----:B------:R-:W-:-:S02]  /*dc00*/  FADD.FTZ R8, R64, -UR28 ;  /* 0x8000001c40087e21 */ /* 0x000fc40008010000 */
[----:B------:R-:W4:Y:S01]  /*dc10*/  LDL.LU R64, [R1+0x7ec] ;  /* 0x0007ec0001407983 */ /* 0x000f220000300800 */
[----:B--2---:R-:W-:-:S03]  /*dc20*/  FADD.FTZ R11, R13, -UR28 ;  /* 0x8000001c0d0b7e21 */ /* 0x004fc60008010000 */
[----:B------:R-:W2:Y:S01]  /*dc30*/  LDL.LU R13, [R1+0x7dc] ;  /* 0x0007dc00010d7983 */ /* 0x000ea20000300800 */
[----:B------:R-:W-:Y:S01]  /*dc40*/  FADD.FTZ R6, R6, R10 ;  /* 0x0000000a06067221 */ /* 0x000fe20000010000 */
[----:B------:R-:W-:Y:S01]  /*dc50*/  FADD.FTZ R9, R9, R47 ;  /* 0x0000002f09097221 */ /* 0x000fe20000010000 */
[----:B---3--:R-:W-:Y:S01]  /*dc60*/  FMUL.FTZ R10, R53, R55 ;  /* 0x00000037350a7220 */ /* 0x008fe20000410000 */
[----:B------:R-:W-:Y:S01]  /*dc70*/  FMUL.FTZ R8, R8, UR16 ;  /* 0x0000001008087c20 */ /* 0x000fe20008410000 */
[----:B------:R-:W-:Y:S01]  /*dc80*/  FFMA.FTZ R2, R5, R48, R2 ;  /* 0x0000003005027223 */ /* 0x000fe20000010002 */
[----:B------:R-:W3:Y:S01]  /*dc90*/  LDL.LU R47, [R1+0x6c4] ;  /* 0x0006c400012f7983 */ /* 0x000ee20000300800 */
[----:B------:R-:W-:Y:S01]  /*dca0*/  FADD.FTZ R6, R10, R6 ;  /* 0x000000060a067221 */ /* 0x000fe20000010000 */
[----:B------:R-:W-:Y:S01]  /*dcb0*/  FFMA.FTZ R4, R8, R10, R4 ;  /* 0x0000000a08047223 */ /* 0x000fe20000010004 */
[----:B----4-:R-:W-:Y:S02]  /*dcc0*/  FADD.FTZ R5, R54, -UR28 ;  /* 0x8000001c36057e21 */ /* 0x010fe40008010000 */
[----:B------:R-:W4:Y:S01]  /*dcd0*/  LDL.LU R54, [R1+0x7d8] ;  /* 0x0007d80001367983 */ /* 0x000f220000300800 */
[----:B------:R-:W-:Y:S01]  /*dce0*/  FADD.FTZ R9, R9, R48 ;  /* 0x0000003009097221 */ /* 0x000fe20000010000 */
[----:B------:R-:W-:-:S02]  /*dcf0*/  FMUL.FTZ R5, R5, UR16 ;  /* 0x0000001005057c20 */ /* 0x000fc40008410000 */
[----:B------:R-:W4:Y:S01]  /*dd00*/  LDL.LU R48, [R1+0x6e4] ;  /* 0x0006e40001307983 */ /* 0x000f220000300800 */
[----:B------:R-:W-:Y:S01]  /*dd10*/  FMUL.FTZ R10, R52, R51 ;  /* 0x00000033340a7220 */ /* 0x000fe20000410000 */
[----:B------:R-:W-:Y:S01]  /*dd20*/  FADD.FTZ R7, R7, R49 ;  /* 0x0000003107077221 */ /* 0x000fe20000010000 */
[----:B------:R-:W-:Y:S01]  /*dd30*/  FMUL.FTZ R11, R11, UR16 ;  /* 0x000000100b0b7c20 */ /* 0x000fe20008410000 */
[----:B------:R-:W-:Y:S01]  /*dd40*/  FFMA.FTZ R2, R8, R55, R2 ;  /* 0x0000003708027223 */ /* 0x000fe20000010002 */
[----:B------:R-:W-:Y:S01]  /*dd50*/  FADD.FTZ R6, R6, R10 ;  /* 0x0000000a06067221 */ /* 0x000fe20000010000 */
[----:B------:R-:W-:Y:S01]  /*dd60*/  FFMA.FTZ R4, R5, R10, R4 ;  /* 0x0000000a05047223 */ /* 0x000fe20000010004 */
[----:B------:R-:W4:Y:S01]  /*dd70*/  LDL.LU R49, [R1+0x6f4] ;  /* 0x0006f40001317983 */ /* 0x000f220000300800 */
[----:B------:R-:W-:Y:S01]  /*dd80*/  FMUL.FTZ R10, R53, R46 ;  /* 0x0000002e350a7220 */ /* 0x000fe20000410000 */
[----:B------:R-:W-:Y:S02]  /*dd90*/  FADD.FTZ R9, R9, R55 ;  /* 0x0000003709097221 */ /* 0x000fe40000010000 */
[----:B------:R-:W4:Y:S01]  /*dda0*/  LDL.LU R55, [R1+0x7d0] ;  /* 0x0007d00001377983 */ /* 0x000f220000300800 */
[----:B------:R-:W-:Y:S01]  /*ddb0*/  FADD.FTZ R8, R63, -UR28 ;  /* 0x8000001c3f087e21 */ /* 0x000fe20008010000 */
[----:B------:R-:W-:Y:S01]  /*ddc0*/  FADD.FTZ R6, R10, R6 ;  /* 0x000000060a067221 */ /* 0x000fe20000010000 */
[----:B------:R-:W-:Y:S01]  /*ddd0*/  FFMA.FTZ R4, R11, R10, R4 ;  /* 0x0000000a0b047223 */ /* 0x000fe20000010004 */
[----:B------:R-:W-:Y:S01]  /*dde0*/  FFMA.FTZ R3, R5, R51, R3 ;  /* 0x0000003305037223 */ /* 0x000fe20000010003 */
[----:B------:R-:W-:Y:S01]  /*ddf0*/  FMUL.FTZ R8, R8, UR16 ;  /* 0x0000001008087c20 */ /* 0x000fe20008410000 */
[----:B------:R-:W4:Y:S01]  /*de00*/  LDL.LU R63, [R1+0x700] ;  /* 0x00070000013f7983 */ /* 0x000f220000300800 */
[----:B------:R-:W-:-:S02]  /*de10*/  FMUL.FTZ R10, R52, R50 ;  /* 0x00000032340a7220 */ /* 0x000fc40000410000 */
[C---:B------:R-:W-:Y:S02]  /*de20*/  FFMA.FTZ R3, R8.reuse, R50, R3 ;  /* 0x0000003208037223 */ /* 0x040fe40000010003 */
[----:B------:R-:W-:Y:S01]  /*de30*/  FFMA.FTZ R4, R8, R10, R4 ;  /* 0x0000000a08047223 */ /* 0x000fe20000010004 */
[----:B------:R-:W-:Y:S02]  /*de40*/  FADD.FTZ R5, R64, -UR28 ;  /* 0x8000001c40057e21 */ /* 0x000fe40008010000 */
[----:B------:R-:W4:Y:S01]  /*de50*/  LDL.LU R64, [R1+0x7d4] ;  /* 0x0007d40001407983 */ /* 0x000f220000300800 */
[----:B--2---:R-:W-:-:S03]  /*de60*/  FADD.FTZ R8, R13, -UR28 ;  /* 0x8000001c0d087e21 */ /* 0x004fc60008010000 */
[----:B------:R-:W2:Y:S01]  /*de70*/  LDL.LU R13, [R1+0x7bc] ;  /* 0x0007bc00010d7983 */ /* 0x000ea20000300800 */
[----:B------:R-:W-:Y:S01]  /*de80*/  FADD.FTZ R6, R6, R10 ;  /* 0x0000000a06067221 */ /* 0x000fe20000010000 */
[----:B------:R-:W-:Y:S01]  /*de90*/  FADD.FTZ R7, R7, R51 ;  /* 0x0000003307077221 */ /* 0x000fe20000010000 */
[----:B------:R-:W-:Y:S01]  /*dea0*/  FMUL.FTZ R5, R5, UR16 ;  /* 0x0000001005057c20 */ /* 0x000fe20008410000 */
[----:B---3--:R-:W-:Y:S01]  /*deb0*/  FMUL.FTZ R10, R53, R47 ;  /* 0x0000002f350a7220 */ /* 0x008fe20000410000 */
[----:B------:R-:W-:Y:S01]  /*dec0*/  FFMA.FTZ R2, R11, R46, R2 ;  /* 0x0000002e0b027223 */ /* 0x000fe20000010002 */
[----:B------:R-:W3:Y:S01]  /*ded0*/  LDL.LU R51, [R1+0x710] ;  /* 0x0007100001337983 */ /* 0x000ee20000300800 */
[----:B------:R-:W-:Y:S01]  /*dee0*/  FADD.FTZ R7, R7, R50 ;  /* 0x0000003207077221 */ /* 0x000fe20000010000 */
[----:B------:R-:W-:Y:S01]  /*def0*/  FADD.FTZ R6, R10, R6 ;  /* 0x000000060a067221 */ /* 0x000fe20000010000 */
[----:B------:R-:W-:Y:S01]  /*df00*/  FFMA.FTZ R4, R5, R10, R4 ;  /* 0x0000000a05047223 */ /* 0x000fe20000010004 */
[----:B------:R-:W3:Y:S01]  /*df10*/  LDL.LU R50, [R1+0x714] ;  /* 0x0007140001327983 */ /* 0x000ee20000300800 */
[----:B----4-:R-:W-:-:S03]  /*df20*/  FADD.FTZ R11, R54, -UR28 ;  /* 0x8000001c360b7e21 */ /* 0x010fc60008010000 */
[----:B------:R-:W4:Y:S01]  /*df30*/  LDL.LU R54, [R1+0x7b8] ;  /* 0x0007b80001367983 */ /* 0x000f220000300800 */
[----:B------:R-:W-:Y:S01]  /*df40*/  FMUL.FTZ R10, R52, R48 ;  /* 0x00000030340a7220 */ /* 0x000fe20000410000 */
[----:B------:R-:W-:Y:S01]  /*df50*/  FMUL.FTZ R11, R11, UR16 ;  /* 0x000000100b0b7c20 */ /* 0x000fe20008410000 */
        /* <DEDUP_REMOVED lines=31> */
[----:B----4-:R-:W-:Y:S01]  /*e150*/  FADD.FTZ R8, R54, -UR28 ;  /* 0x8000001c36087e21 */ /* 0x010fe20008010000 */
[----:B------:R-:W4:Y:S01]  /*e160*/  LDL.LU R49, [R1+0x750] ;  /* 0x0007500001317983 */ /* 0x000f220000300800 */
[----:B------:R-:W-:-:S03]  /*e170*/  FMUL.FTZ R10, R52, R50 ;  /* 0x00000032340a7220 */ /* 0x000fc60000410000 */
[----:B------:R-:W4:Y:S01]  /*e180*/  LDL.LU R54, [R1+0x790] ;  /* 0x0007900001367983 */ /* 0x000f220000300800 */
[----:B------:R-:W-:Y:S01]  /*e190*/  FMUL.FTZ R8, R8, UR16 ;  /* 0x0000001008087c20 */ /* 0x000fe20008410000 */
[----:B------:R-:W-:Y:S01]  /*e1a0*/  FADD.FTZ R6, R6, R10 ;  /* 0x0000000a06067221 */ /* 0x000fe20000010000 */
[----:B------:R-:W-:Y:S01]  /*e1b0*/  FADD.FTZ R7, R7, R63 ;  /* 0x0000003f07077221 */ /* 0x000fe20000010000 */
[----:B------:R-:W-:Y:S01]  /*e1c0*/  FMUL.FTZ R5, R5, UR16 ;  /* 0x0000001005057c20 */ /* 0x000fe20008410000 */
[----:B------:R-:W-:Y:S01]  /*e1d0*/  FFMA.FTZ R4, R8, R10, R4 ;  /* 0x0000000a08047223 */ /* 0x000fe20000010004 */
[----:B------:R-:W-:Y:S01]  /*e1e0*/  FMUL.FTZ R10, R53, R46 ;  /* 0x0000002e350a7220 */ /* 0x000fe20000410000 */
[----:B------:R-:W-:Y:S01]  /*e1f0*/  FFMA.FTZ R2, R11, R51, R2 ;  /* 0x000000330b027223 */ /* 0x000fe20000010002 */
[----:B------:R-:W4:Y:S01]  /*e200*/  LDL.LU R63, [R1+0x760] ;  /* 0x00076000013f7983 */ /* 0x000f220000300800 */
[----:B------:R-:W-:Y:S01]  /*e210*/  FADD.FTZ R9, R9, R51 ;  /* 0x0000003309097221 */ /* 0x000fe20000010000 */
[----:B------:R-:W-:-:S02]  /*e220*/  FADD.FTZ R11, R55, -UR28 ;  /* 0x8000001c370b7e21 */ /* 0x000fc40008010000 */
[----:B------:R-:W4:Y:S01]  /*e230*/  LDL.LU R51, [R1+0x788] ;  /* 0x0007880001337983 */ /* 0x000f220000300800 */
[----:B------:R-:W-:Y:S01]  /*e240*/  FADD.FTZ R6, R10, R6 ;  /* 0x000000060a067221 */ /* 0x000fe20000010000 */
[----:B------:R-:W-:Y:S01]  /*e250*/  FFMA.FTZ R4, R5, R10, R4 ;  /* 0x0000000a05047223 */ /* 0x000fe20000010004 */
[----:B------:R-:W-:Y:S01]  /*e260*/  FMUL.FTZ R11, R11, UR16 ;  /* 0x000000100b0b7c20 */ /* 0x000fe20008410000 */
[----:B------:R-:W-:Y:S01]  /*e270*/  FFMA.FTZ R3, R8, R50, R3 ;  /* 0x0000003208037223 */ /* 0x000fe20000010003 */
[-C--:B------:R-:W-:Y:S01]  /*e280*/  FMUL.FTZ R10, R52, R47.reuse ;  /* 0x0000002f340a7220 */ /* 0x080fe20000410000 */
[----:B------:R-:W4:Y:S02]  /*e290*/  LDL.LU R55, [R1+0x464] ;  /* 0x0004640001377983 */ /* 0x000f240000300800 */
[C---:B------:R-:W-:Y:S01]  /*e2a0*/  FFMA.FTZ R3, R11.reuse, R47, R3 ;  /* 0x0000002f0b037223 */ /* 0x040fe20000010003 */
[----:B------:R-:W-:Y:S01]  /*e2b0*/  FFMA.FTZ R4, R11, R10, R4 ;  /* 0x0000000a0b047223 */ /* 0x000fe20000010004 */
[----:B------:R-:W-:-:S02]  /*e2c0*/  FADD.FTZ R8, R64, -UR28 ;  /* 0x8000001c40087e21 */ /* 0x000fc40008010000 */
[----:B------:R-:W4:Y:S01]  /*e2d0*/  LDL.LU R64, [R1+0x78c] ;  /* 0x00078c0001407983 */ /* 0x000f220000300800 */
[----:B------:R-:W-:-:S03]  /*e2e0*/  FADD.FTZ R7, R7, R50 ;  /* 0x0000003207077221 */ /* 0x000fc60000010000 */
[----:B------:R-:W4:Y:S01]  /*e2f0*/  LDL.LU R50, [R1+0x460] ;  /* 0x0004600001327983 */ /* 0x000f220000300800 */
[----:B--2---:R-:W-:-:S03]  /*e300*/  FADD.FTZ R11, R13, -UR28 ;  /* 0x8000001c0d0b7e21 */ /* 0x004fc60008010000 */
[----:B------:R-:W2:Y:S01]  /*e310*/  LDL.LU R13, [R1+0x784] ;  /* 0x00078400010d7983 */ /* 0x000ea20000300800 */
[----:B------:R-:W-:Y:S01]  /*e320*/  FADD.FTZ R6, R6, R10 ;  /* 0x0000000a06067221 */ /* 0x000fe20000010000 */
[----:B------:R-:W-:Y:S01]  /*e330*/  FMUL.FTZ R8, R8, UR16 ;  /* 0x0000001008087c20 */ /* 0x000fe20008410000 */
[----:B------:R-:W-:Y:S01]  /*e340*/  FFMA.FTZ R2, R5, R46, R2 ;  /* 0x0000002e05027223 */ /* 0x000fe20000010002 */
[----:B---3--:R-:W-:Y:S01]  /*e350*/  FMUL.FTZ R10, R53, R48 ;  /* 0x00000030350a7220 */ /* 0x008fe20000410000 */
[----:B------:R-:W-:Y:S02]  /*e360*/  FADD.FTZ R7, R7, R47 ;  /* 0x0000002f07077221 */ /* 0x000fe40000010000 */
[----:B------:R-:W3:Y:S01]  /*e370*/  LDL.LU R47, [R1+0x45c] ;  /* 0x00045c00012f7983 */ /* 0x000ee20000300800 */
[----:B------:R-:W-:Y:S01]  /*e380*/  FADD.FTZ R6, R10, R6 ;  /* 0x000000060a067221 */ /* 0x000fe20000010000 */
[----:B------:R-:W-:Y:S01]  /*e390*/  FFMA.FTZ R4, R8, R10, R4 ;  /* 0x0000000a08047223 */ /* 0x000fe20000010004 */
[----:B----4-:R-:W-:Y:S01]  /*e3a0*/  FMUL.FTZ R10, R52, R49 ;  /* 0x00000031340a7220 */ /* 0x010fe20000410000 */
[----:B------:R-:W-:-:S02]  /*e3b0*/  FADD.FTZ R5, R54, -UR28 ;  /* 0x8000001c36057e21 */ /* 0x000fc40008010000 */
[----:B------:R-:W4:Y:S02]  /*e3c0*/  LDL.LU R54, [R1+0x780] ;  /* 0x0007800001367983 */ /* 0x000f240000300800 */
        /* <DEDUP_REMOVED lines=8> */
[----:B------:R-:W-:Y:S01]  /*e450*/  FADD.FTZ R8, R51, -UR28 ;  /* 0x8000001c33087e21 */ /* 0x000fe20008010000 */
[----:B------:R-:W-:Y:S01]  /*e460*/  FADD.FTZ R7, R7, R49 ;  /* 0x0000003107077221 */ /* 0x000fe20000010000 */
[----:B------:R-:W-:Y:S01]  /*e470*/  FFMA.FTZ R3, R5, R49, R3 ;  /* 0x0000003105037223 */ /* 0x000fe20000010003 */
[----:B------:R-:W4:Y:S01]  /*e480*/  LDL.LU R51, [R1+0x778] ;  /* 0x0007780001337983 */ /* 0x000f220000300800 */
[----:B------:R-:W-:Y:S01]  /*e490*/  FADD.FTZ R6, R10, R6 ;  /* 0x000000060a067221 */ /* 0x000fe20000010000 */
[----:B------:R-:W-:-:S02]  /*e4a0*/  FFMA.FTZ R4, R11, R10, R4 ;  /* 0x0000000a0b047223 */ /* 0x000fc40000010004 */
[----:B------:R-:W4:Y:S01]  /*e4b0*/  LDL.LU R49, [R1+0x77c] ;  /* 0x00077c0001317983 */ /* 0x000f220000300800 */
[----:B------:R-:W-:Y:S01]  /*e4c0*/  FADD.FTZ R9, R9, R48 ;  /* 0x0000003009097221 */ /* 0x000fe20000010000 */
[-C--:B------:R-:W-:Y:S01]  /*e4d0*/  FMUL.FTZ R10, R52, R55.reuse ;  /* 0x00000037340a7220 */ /* 0x080fe20000410000 */
[----:B------:R-:W-:Y:S01]  /*e4e0*/  FMUL.FTZ R8, R8, UR16 ;  /* 0x0000001008087c20 */ /* 0x000fe20008410000 */
[----:B------:R-:W4:Y:S03]  /*e4f0*/  LDL.LU R48, [R1+0x454] ;  /* 0x0004540001307983 */ /* 0x000f260000300800 */
[C---:B------:R-:W-:Y:S01]  /*e500*/  FFMA.FTZ R4, R8.reuse, R10, R4 ;  /* 0x0000000a08047223 */ /* 0x040fe20000010004 */
[----:B------:R-:W-:Y:S01]  /*e510*/  FFMA.FTZ R3, R8, R55, R3 ;  /* 0x0000003708037223 */ /* 0x000fe20000010003 */
[----:B------:R-:W-:Y:S02]  /*e520*/  FADD.FTZ R5, R64, -UR28 ;  /* 0x8000001c40057e21 */ /* 0x000fe40008010000 */
[----:B------:R-:W4:Y:S01]  /*e530*/  LDL.LU R64, [R1+0x768] ;  /* 0x0007680001407983 */ /* 0x000f220000300800 */
[----:B------:R-:W-:Y:S01]  /*e540*/  FADD.FTZ R9, R9, R63 ;  /* 0x0000003f09097221 */ /* 0x000fe20000010000 */
[----:B------:R-:W-:Y:S01]  /*e550*/  FFMA.FTZ R2, R11, R63, R2 ;  /* 0x0000003f0b027223 */ /* 0x000fe20000010002 */
[----:B------:R-:W-:Y:S01]  /*e560*/  FMUL.FTZ R5, R5, UR16 ;  /* 0x0000001005057c20 */ /* 0x000fe20008410000 */
[----:B------:R-:W4:Y:S01]  /*e570*/  LDL.LU R63, [R1+0x450] ;  /* 0x00045000013f7983 */ /* 0x000f220000300800 */
[----:B------:R-:W-:Y:S01]  /*e580*/  FADD.FTZ R6, R6, R10 ;  /* 0x0000000a06067221 */ /* 0x000fe20000010000 */
[-C--:B------:R-:W-:Y:S01]  /*e590*/  FMUL.FTZ R10, R53, R50.reuse ;  /* 0x00000032350a7220 */ /* 0x080fe20000410000 */
[----:B------:R-:W-:Y:S01]  /*e5a0*/  FADD.FTZ R9, R9, R50 ;  /* 0x0000003209097221 */ /* 0x000fe20000010000 */
[----:B------:R-:W-:-:S02]  /*e5b0*/  FFMA.FTZ R2, R5, R50, R2 ;  /* 0x0000003205027223 */ /* 0x000fc40000010002 */
[----:B------:R-:W4:Y:S01]  /*e5c0*/  LDL.LU R50, [R1+0x758] ;  /* 0x0007580001327983 */ /* 0x000f220000300800 */
[----:B--2---:R-:W-:-:S03]  /*e5d0*/  FADD.FTZ R8, R13, -UR28 ;  /* 0x8000001c0d087e21 */ /* 0x004fc60008010000 */
[----:B------:R-:W2:Y:S01]  /*e5e0*/  LDL.LU R13, [R1+0x76c] ;  /* 0x00076c00010d7983 */ /* 0x000ea20000300800 */
[----:B------:R-:W-:Y:S01]  /*e5f0*/  FADD.FTZ R6, R10, R6 ;  /* 0x000000060a067221 */ /* 0x000fe20000010000 */
[----:B------:R-:W-:Y:S01]  /*e600*/  FFMA.FTZ R4, R5, R10, R4 ;  /* 0x0000000a05047223 */ /* 0x000fe20000010004 */
[----:B---3--:R-:W-:Y:S01]  /*e610*/  FMUL.FTZ R10, R52, R47 ;  /* 0x0000002f340a7220 */ /* 0x008fe20000410000 */
[----:B------:R-:W-:Y:S01]  /*e620*/  FADD.FTZ R7, R7, R55 ;  /* 0x0000003707077221 */ /* 0x000fe20000010000 */
[----:B----4-:R-:W-:Y:S02]  /*e630*/  FADD.FTZ R11, R54, -UR28 ;  /* 0x8000001c360b7e21 */ /* 0x010fe40008010000 */
[----:B------:R-:W-:Y:S01]  /*e640*/  FADD.FTZ R6, R6, R10 ;  /* 0x0000000a06067221 */ /* 0x000fe20000010000 */
[----:B------:R-:W3:Y:S01]  /*e650*/  LDL.LU R54, [R1+0x44c] ;  /* 0x00044c0001367983 */ /* 0x000ee20000300800 */
[----:B------:R-:W-:Y:S01]  /*e660*/  FMUL.FTZ R11, R11, UR16 ;  /* 0x000000100b0b7c20 */ /* 0x000fe20008410000 */
[----:B------:R-:W-:-:S02]  /*e670*/  FMUL.FTZ R8, R8, UR16 ;  /* 0x0000001008087c20 */ /* 0x000fc40008410000 */
[----:B------:R-:W4:Y:S01]  /*e680*/  LDL.LU R55, [R1+0x448] ;  /* 0x0004480001377983 */ /* 0x000f220000300800 */
[----:B------:R-:W-:Y:S01]  /*e690*/  FFMA.FTZ R4, R11, R10, R4 ;  /* 0x0000000a0b047223 */ /* 0x000fe20000010004 */
[----:B------:R-:W-:Y:S01]  /*e6a0*/  FMUL.FTZ R10, R53, R46 ;  /* 0x0000002e350a7220 */ /* 0x000fe20000410000 */
[----:B------:R-:W-:Y:S01]  /*e6b0*/  FFMA.FTZ R3, R11, R47, R3 ;  /* 0x0000002f0b037223 */ /* 0x000fe20000010003 */
[----:B------:R-:W-:Y:S02]  /*e6c0*/  FADD.FTZ R5, R51, -UR28 ;  /* 0x8000001c33057e21 */ /* 0x000fe40008010000 */
[----:B------:R-:W-:Y:S01]  /*e6d0*/  FADD.FTZ R6, R10, R6 ;  /* 0x000000060a067221 */ /* 0x000fe20000010000 */
[----:B------:R-:W-:Y:S01]  /*e6e0*/  FFMA.FTZ R4, R8, R10, R4 ;  /* 0x0000000a08047223 */ /* 0x000fe20000010004 */
[----:B------:R-:W4:Y:S01]  /*e6f0*/  LDL.LU R51, [R1+0x444] ;  /* 0x0004440001337983 */ /* 0x000f220000300800 */
[----:B------:R-:W-:-:S03]  /*e700*/  FADD.FTZ R11, R49, -UR28 ;  /* 0x8000001c310b7e21 */ /* 0x000fc60008010000 */
[----:B------:R-:W4:Y:S01]  /*e710*/  LDL.LU R49, [R1+0x75c] ;  /* 0x00075c0001317983 */ /* 0x000f220000300800 */
[----:B------:R-:W-:Y:S01]  /*e720*/  FMUL.FTZ R10, R52, R48 ;  /* 0x00000030340a7220 */ /* 0x000fe20000410000 */
[----:B------:R-:W-:Y:S01]  /*e730*/  FMUL.FTZ R5, R5, UR16 ;  /* 0x0000001005057c20 */ /* 0x000fe20008410000 */
[----:B------:R-:W-:-:S03]  /*e740*/  FFMA.FTZ R2, R8, R46, R2 ;  /* 0x0000002e08027223 */ /* 0x000fc60000010002 */
[C---:B------:R-:W-:Y:S01]  /*e750*/  FFMA.FTZ R4, R5.reuse, R10, R4 ;  /* 0x0000000a05047223 */ /* 0x040fe20000010004 */
[----:B------:R-:W-:Y:S01]  /*e760*/  FFMA.FTZ R3, R5, R48, R3 ;  /* 0x0000003005037223 */ /* 0x000fe20000010003 */
[----:B------:R-:W-:Y:S02]  /*e770*/  FADD.FTZ R8, R64, -UR28 ;  /* 0x8000001c40087e21 */ /* 0x000fe40008010000 */
[----:B------:R-:W4:Y:S01]  /*e780*/  LDL.LU R64, [R1+0x748] ;  /* 0x0007480001407983 */ /* 0x000f220000300800 */
[----:B------:R-:W-:Y:S01]  /*e790*/  FADD.FTZ R6, R6, R10 ;  /* 0x0000000a06067221 */ /* 0x000fe20000010000 */
[----:B------:R-:W-:Y:S01]  /*e7a0*/  FADD.FTZ R7, R7, R47 ;  /* 0x0000002f07077221 */ /* 0x000fe20000010000 */
[-C--:B------:R-:W-:Y:S01]  /*e7b0*/  FMUL.FTZ R10, R53, R63.reuse ;  /* 0x0000003f350a7220 */ /* 0x080fe20000410000 */
[----:B------:R-:W-:Y:S01]  /*e7c0*/  FMUL.FTZ R11, R11, UR16 ;  /* 0x000000100b0b7c20 */ /* 0x000fe20008410000 */
[----:B------:R-:W4:Y:S03]  /*e7d0*/  LDL.LU R47, [R1+0x440] ;  /* 0x00044000012f7983 */ /* 0x000f260000300800 */
[C---:B------:R-:W-:Y:S01]  /*e7e0*/  FFMA.FTZ R4, R11.reuse, R10, R4 ;  /* 0x0000000a0b047223 */ /* 0x040fe20000010004 */
[----:B------:R-:W-:Y:S01]  /*e7f0*/  FFMA.FTZ R2, R11, R63, R2 ;  /* 0x0000003f0b027223 */ /* 0x000fe20000010002 */
[----:B------:R-:W-:-:S02]  /*e800*/  FADD.FTZ R11, R50, -UR28 ;  /* 0x8000001c320b7e21 */ /* 0x000fc40008010000 */
[----:B------:R-:W4:Y:S01]  /*e810*/  LDL.LU R50, [R1+0x738] ;  /* 0x0007380001327983 */ /* 0x000f220000300800 */
[----:B--2---:R-:W-:-:S03]  /*e820*/  FADD.FTZ R5, R13, -UR28 ;  /* 0x8000001c0d057e21 */ /* 0x004fc60008010000 */
[----:B------:R-:W2:Y:S01]  /*e830*/  LDL.LU R13, [R1+0x74c] ;  /* 0x00074c00010d7983 */ /* 0x000ea20000300800 */
[----:B------:R-:W-:-:S03]  /*e840*/  FADD.FTZ R9, R9, R46 ;  /* 0x0000002e09097221 */ /* 0x000fc60000010000 */
[----:B------:R-:W2:Y:S01]  /*e850*/  LDL.LU R46, [R1+0x43c] ;  /* 0x00043c00012e7983 */ /* 0x000ea20000300800 */
[----:B------:R-:W-:Y:S01]  /*e860*/  FADD.FTZ R6, R10, R6 ;  /* 0x000000060a067221 */ /* 0x000fe20000010000 */
[----:B------:R-:W-:Y:S01]  /*e870*/  FMUL.FTZ R8, R8, UR16 ;  /* 0x0000001008087c20 */ /* 0x000fe20008410000 */
[----:B------:R-:W-:Y:S01]  /*e880*/  FADD.FTZ R9, R9, R63 ;  /* 0x0000003f09097221 */ /* 0x000fe20000010000 */
[----:B------:R-:W-:Y:S01]  /*e890*/  FADD.FTZ R7, R7, R48 ;  /* 0x0000003007077221 */ /* 0x000fe20000010000 */
[----:B------:R-:W2:Y:S01]  /*e8a0*/  LDL.LU R63, [R1+0x438] ;  /* 0x00043800013f7983 */ /* 0x000ea20000300800 */
[----:B------:R-:W-:Y:S01]  /*e8b0*/  FMUL.FTZ R5, R5, UR16 ;  /* 0x0000001005057c20 */ /* 0x000fe20008410000 */
[----:B------:R-:W-:Y:S02]  /*e8c0*/  FMUL.FTZ R11, R11, UR16 ;  /* 0x000000100b0b7c20 */ /* 0x000fe40008410000 */
[----:B------:R-:W2:Y:S01]  /*e8d0*/  LDL.LU R48, [R1+0x730] ;  /* 0x0007300001307983 */ /* 0x000ea20000300800 */
[-C--:B---3--:R-:W-:Y:S01]  /*e8e0*/  FMUL.FTZ R10, R52, R54.reuse ;  /* 0x00000036340a7220 */ /* 0x088fe20000410000 */
[----:B------:R-:W-:Y:S01]  /*e8f0*/  FADD.FTZ R7, R7, R54 ;  /* 0x0000003607077221 */ /* 0x000fe20000010000 */
[----:B------:R-:W-:-:S02]  /*e900*/  FFMA.FTZ R3, R8, R54, R3 ;  /* 0x0000003608037223 */ /* 0x000fc40000010003 */
[----:B------:R-:W-:Y:S01]  /*e910*/  FADD.FTZ R6, R6, R10 ;  /* 0x0000000a06067221 */ /* 0x000fe20000010000 */
[----:B------:R-:W-:Y:S01]  /*e920*/  FFMA.FTZ R4, R8, R10, R4 ;  /* 0x0000000a08047223 */ /* 0x000fe20000010004 */
[-C--:B----4-:R-:W-:Y:S01]  /*e930*/  FMUL.FTZ R10, R53, R55.reuse ;  /* 0x00000037350a7220 */ /* 0x090fe20000410000 */
[----:B------:R-:W3:Y:S01]  /*e940*/  LDL.LU R54, [R1+0x434] ;  /* 0x0004340001367983 */ /* 0x000ee20000300800 */
[----:B------:R-:W-:Y:S01]  /*e950*/  FADD.FTZ R9, R9, R55 ;  /* 0x0000003709097221 */ /* 0x000fe20000010000 */
[C---:B------:R-:W-:Y:S01]  /*e960*/  FFMA.FTZ R2, R5.reuse, R55, R2 ;  /* 0x0000003705027223 */ /* 0x040fe20000010002 */
[----:B------:R-:W-:Y:S01]  /*e970*/  FADD.FTZ R6, R10, R6 ;  /* 0x000000060a067221 */ /* 0x000fe20000010000 */
[----:B------:R-:W-:Y:S01]  /*e980*/  FFMA.FTZ R4, R5, R10, R4 ;  /* 0x0000000a05047223 */ /* 0x000fe20000010004 */
[----:B------:R-:W4:Y:S01]  /*e990*/  LDL.LU R55, [R1+0x430] ;  /* 0x0004300001377983 */ /* 0x000f220000300800 */
[----:B------:R-:W-:Y:S01]  /*e9a0*/  FMUL.FTZ R10, R52, R51 ;  /* 0x00000033340a7220 */ /* 0x000fe20000410000 */
[----:B------:R-:W-:-:S02]  /*e9b0*/  FADD.FTZ R8, R49, -UR28 ;  /* 0x8000001c31087e21 */ /* 0x000fc40008010000 */
[----:B------:R-:W4:Y:S01]  /*e9c0*/  LDL.LU R49, [R1+0x73c] ;  /* 0x00073c0001317983 */ /* 0x000f220000300800 */
[C---:B------:R-:W-:Y:S01]  /*e9d0*/  FFMA.FTZ R4, R11.reuse, R10, R4 ;  /* 0x0000000a0b047223 */ /* 0x040fe20000010004 */
[----:B------:R-:W-:Y:S01]  /*e9e0*/  FFMA.FTZ R3, R11, R51, R3 ;  /* 0x000000330b037223 */ /* 0x000fe20000010003 */
[----:B------:R-:W-:Y:S02]  /*e9f0*/  FADD.FTZ R7, R7, R51 ;  /* 0x0000003307077221 */ /* 0x000fe40000010000 */
[----:B------:R-:W4:Y:S01]  /*ea00*/  LDL.LU R51, [R1+0x428] ;  /* 0x0004280001337983 */ /* 0x000f220000300800 */
[----:B------:R-:W-:-:S03]  /*ea10*/  FADD.FTZ R5, R64, -UR28 ;  /* 0x8000001c40057e21 */ /* 0x000fc60008010000 */
[----:B------:R-:W4:Y:S01]  /*ea20*/  LDL.LU R64, [R1+0x42c] ;  /* 0x00042c0001407983 */ /* 0x000f220000300800 */
[----:B------:R-:W-:Y:S01]  /*ea30*/  FMUL.FTZ R8, R8, UR16 ;  /* 0x0000001008087c20 */ /* 0x000fe20008410000 */
[----:B------:R-:W-:Y:S01]  /*ea40*/  FADD.FTZ R6, R6, R10 ;  /* 0x0000000a06067221 */ /* 0x000fe20000010000 */
[-C--:B------:R-:W-:Y:S01]  /*ea50*/  FMUL.FTZ R10, R53, R47.reuse ;  /* 0x0000002f350a7220 */ /* 0x080fe20000410000 */
[----:B------:R-:W-:Y:S01]  /*ea60*/  FADD.FTZ R9, R9, R47 ;  /* 0x0000002f09097221 */ /* 0x000fe20000010000 */
[C---:B------:R-:W-:Y:S02]  /*ea70*/  FFMA.FTZ R2, R8.reuse, R47, R2 ;  /* 0x0000002f08027223 */ /* 0x040fe40000010002 */
[----:B------:R-:W4:Y:S01]  /*ea80*/  LDL.LU R47, [R1+0x718] ;  /* 0x00071800012f7983 */ /* 0x000f220000300800 */
[----:B------:R-:W-:Y:S01]  /*ea90*/  FFMA.FTZ R4, R8, R10, R4 ;  /* 0x0000000a08047223 */ /* 0x000fe20000010004 */
[----:B------:R-:W-:Y:S02]  /*eaa0*/  FADD.FTZ R8, R50, -UR28 ;  /* 0x8000001c32087e21 */ /* 0x000fe40008010000 */
[----:B------:R-:W4:Y:S01]  /*eab0*/  LDL.LU R50, [R1+0x424] ;  /* 0x0004240001327983 */ /* 0x000f220000300800 */
[----:B--2---:R-:W-:-:S03]  /*eac0*/  FADD.FTZ R11, R13, -UR28 ;  /* 0x8000001c0d0b7e21 */ /* 0x004fc60008010000 */
[----:B------:R-:W2:Y:S01]  /*ead0*/  LDL.LU R13, [R1+0x734] ;  /* 0x00073400010d7983 */ /* 0x000ea20000300800 */
[----:B------:R-:W-:Y:S01]  /*eae0*/  FADD.FTZ R6, R10, R6 ;  /* 0x000000060a067221 */ /* 0x000fe20000010000 */
[----:B------:R-:W-:Y:S01]  /*eaf0*/  FMUL.FTZ R10, R52, R46 ;  /* 0x0000002e340a7220 */ /* 0x000fe20000410000 */
[----:B------:R-:W-:Y:S01]  /*eb00*/  FMUL.FTZ R5, R5, UR16 ;  /* 0x0000001005057c20 */ /* 0x000fe20008410000 */
[----:B------:R-:W-:Y:S02]  /*eb10*/  FMUL.FTZ R11, R11, UR16 ;  /* 0x000000100b0b7c20 */ /* 0x000fe40008410000 */
[----:B------:R-:W-:Y:S01]  /*eb20*/  FADD.FTZ R6, R6, R10 ;  /* 0x0000000a06067221 */ /* 0x000fe20000010000 */
[----:B------:R-:W-:Y:S01]  /*eb30*/  FFMA.FTZ R4, R5, R10, R4 ;  /* 0x0000000a05047223 */ /* 0x000fe20000010004 */
[----:B------:R-:W-:Y:S01]  /*eb40*/  FMUL.FTZ R10, R53, R63 ;  /* 0x0000003f350a7220 */ /* 0x000fe20000410000 */
[----:B------:R-:W-:Y:S01]  /*eb50*/  FMUL.FTZ R8, R8, UR16 ;  /* 0x0000001008087c20 */ /* 0x000fe20008410000 */
[----:B------:R-:W-:-:S02]  /*eb60*/  FFMA.FTZ R3, R5, R46, R3 ;  /* 0x0000002e05037223 */ /* 0x000fc40000010003 */
[----:B------:R-:W-:Y:S01]  /*eb70*/  FADD.FTZ R6, R10, R6 ;  /* 0x000000060a067221 */ /* 0x000fe20000010000 */
[C---:B------:R-:W-:Y:S01]  /*eb80*/  FFMA.FTZ R4, R11.reuse, R10, R4 ;  /* 0x0000000a0b047223 */ /* 0x040fe20000010004 */
[----:B------:R-:W-:Y:S01]  /*eb90*/  FFMA.FTZ R2, R11, R63, R2 ;  /* 0x0000003f0b027223 */ /* 0x000fe20000010002 */
[-C--:B---3--:R-:W-:Y:S01]  /*eba0*/  FMUL.FTZ R10, R52, R54.reuse ;  /* 0x00000036340a7220 */ /* 0x088fe20000410000 */
[----:B------:R-:W-:Y:S01]  /*ebb0*/  FADD.FTZ R11, R48, -UR28 ;  /* 0x8000001c300b7e21 */ /* 0x000fe20008010000 */
[----:B------:R-:W-:Y:S01]  /*ebc0*/  FFMA.FTZ R3, R8, R54, R3 ;  /* 0x0000003608037223 */ /* 0x000fe20000010003 */
[----:B------:R-:W-:Y:S01]  /*ebd0*/  FADD.FTZ R7, R7, R46 ;  /* 0x0000002e07077221 */ /* 0x000fe20000010000 */
[----:B------:R-:W-:Y:S01]  /*ebe0*/  FADD.FTZ R6, R6, R10 ;  /* 0x0000000a06067221 */ /* 0x000fe20000010000 */
[----:B------:R-:W-:Y:S01]  /*ebf0*/  FFMA.FTZ R4, R8, R10, R4 ;  /* 0x0000000a08047223 */ /* 0x000fe20000010004 */
[----:B----4-:R-:W-:Y:S01]  /*ec00*/  FMUL.FTZ R10, R53, R55 ;  /* 0x00000037350a7220 */ /* 0x010fe20000410000 */
[----:B------:R-:W-:-:S03]  /*ec10*/  FADD.FTZ R5, R49, -UR28 ;  /* 0x8000001c31057e21 */ /* 0x000fc60008010000 */
[----:B------:R-:W-:Y:S01]  /*ec20*/  FADD.FTZ R6, R10, R6 ;  /* 0x000000060a067221 */ /* 0x000fe20000010000 */
[----:B------:R-:W-:Y:S01]  /*ec30*/  FMUL.FTZ R11, R11, UR16 ;  /* 0x000000100b0b7c20 */ /* 0x000fe20008410000 */
[----:B------:R-:W3:Y:S01]  /*ec40*/  LDL.LU R46, [R1+0x71c] ;  /* 0x00071c00012e7983 */ /* 0x000ee20000300800 */
[----:B------:R-:W-:-:S03]  /*ec50*/  FMUL.FTZ R5, R5, UR16 ;  /* 0x0000001005057c20 */ /* 0x000fc60008410000 */
[----:B------:R-:W4:Y:S01]  /*ec60*/  LDL.LU R49, [R1+0x420] ;  /* 0x0004200001317983 */ /* 0x000f220000300800 */
[C---:B------:R-:W-:Y:S01]  /*ec70*/  FFMA.FTZ R4, R5.reuse, R10, R4 ;  /* 0x0000000a05047223 */ /* 0x040fe20000010004 */
[----:B------:R-:W-:Y:S01]  /*ec80*/  FMUL.FTZ R10, R52, R64 ;  /* 0x00000040340a7220 */ /* 0x000fe20000410000 */
[----:B------:R-:W-:Y:S01]  /*ec90*/  FFMA.FTZ R2, R5, R55, R2 ;  /* 0x0000003705027223 */ /* 0x000fe20000010002 */
[----:B------:R-:W4:Y:S02]  /*eca0*/  LDL.LU R48, [R1+0x41c] ;  /* 0x00041c0001307983 */ /* 0x000f240000300800 */
[----:B------:R-:W-:Y:S01]  /*ecb0*/  FADD.FTZ R6, R6, R10 ;  /* 0x0000000a06067221 */ /* 0x000fe20000010000 */
[----:B------:R-:W-:Y:S01]  /*ecc0*/  FFMA.FTZ R4, R11, R10, R4 ;  /* 0x0000000a0b047223 */ /* 0x000fe20000010004 */
[----:B------:R-:W-:Y:S01]  /*ecd0*/  FMUL.FTZ R10, R53, R51 ;  /* 0x00000033350a7220 */ /* 0x000fe20000410000 */
[----:B------:R-:W-:Y:S01]  /*ece0*/  FADD.FTZ R5, R47, -UR28 ;  /* 0x8000001c2f057e21 */ /* 0x000fe20008010000 */
[----:B------:R-:W-:Y:S01]  /*ecf0*/  FFMA.FTZ R3, R11, R64, R3 ;  /* 0x000000400b037223 */ /* 0x000fe20000010003 */
[----:B------:R-:W4:Y:S01]  /*ed00*/  LDL.LU R47, [R1+0x414] ;  /* 0x00041400012f7983 */ /* 0x000f220000300800 */
[----:B------:R-:W-:Y:S01]  /*ed10*/  FADD.FTZ R6, R10, R6 ;  /* 0x000000060a067221 */ /* 0x000fe20000010000 */
[----:B------:R-:W-:-:S04]  /*ed20*/  FMUL.FTZ R5, R5, UR16 ;  /* 0x0000001005057c20 */ /* 0x000fc80008410000 */
[----:B------:R-:W-:Y:S01]  /*ed30*/  FFMA.FTZ R3, R5, R50, R3 ;  /* 0x0000003205037223 */ /* 0x000fe20000010003 */
[----:B--2---:R-:W-:Y:S02]  /*ed40*/  FADD.FTZ R8, R13, -UR28 ;  /* 0x8000001c0d087e21 */ /* 0x004fe40008010000 */
[----:B------:R-:W2:Y:S02]  /*ed50*/  LDL.LU R13, [R1+0x418] ;  /* 0x00041800010d7983 */ /* 0x000ea40000300800 */
[----:B------:R-:W-:-:S04]  /*ed60*/  FMUL.FTZ R8, R8, UR16 ;  /* 0x0000001008087c20 */ /* 0x000fc80008410000 */
[C---:B------:R-:W-:Y:S01]  /*ed70*/  FFMA.FTZ R4, R8.reuse, R10, R4 ;  /* 0x0000000a08047223 */ /* 0x040fe20000010004 */
[----:B------:R-:W-:Y:S02]  /*ed80*/  FFMA.FTZ R2, R8, R51, R2 ;  /* 0x0000003308027223 */ /* 0x000fe40000010002 */
[----:B------:R-:W2:Y:S01]  /*ed90*/  LDL.LU R8, [R1+0x708] ;  /* 0x0007080001087983 */ /* 0x000ea20000300800 */
[----:B------:R-:W-:-:S04]  /*eda0*/  FMUL.FTZ R10, R52, R50 ;  /* 0x00000032340a7220 */ /* 0x000fc80000410000 */
[----:B------:R-:W-:Y:S02]  /*edb0*/  FFMA.FTZ R4, R5, R10, R4 ;  /* 0x0000000a05047223 */ /* 0x000fe40000010004 */
[----:B------:R-:W2:Y:S01]  /*edc0*/  LDL.LU R5, [R1+0x70c] ;  /* 0x00070c0001057983 */ /* 0x000ea20000300800 */
[----:B------:R-:W-:Y:S01]  /*edd0*/  FADD.FTZ R6, R6, R10 ;  /* 0x0000000a06067221 */ /* 0x000fe20000010000 */
[----:B---3--:R-:W-:Y:S02]  /*ede0*/  FADD.FTZ R11, R46, -UR28 ;  /* 0x8000001c2e0b7e21 */ /* 0x008fe40008010000 */
[----:B------:R-:W3:Y:S01]  /*edf0*/  LDL.LU R46, [R1+0x410] ;  /* 0x00041000012e7983 */ /* 0x000ee20000300800 */
[----:B----4-:R-:W-:Y:S01]  /*ee00*/  FMUL.FTZ R10, R53, R49 ;  /* 0x00000031350a7220 */ /* 0x010fe20000410000 */
[----:B------:R-:W-:-:S03]  /*ee10*/  FMUL.FTZ R11, R11, UR16 ;  /* 0x000000100b0b7c20 */ /* 0x000fc60008410000 */
[----:B------:R-:W-:Y:S01]  /*ee20*/  FADD.FTZ R6, R10, R6 ;  /* 0x000000060a067221 */ /* 0x000fe20000010000 */
[C---:B------:R-:W-:Y:S01]  /*ee30*/  FFMA.FTZ R4, R11.reuse, R10, R4 ;  /* 0x0000000a0b047223 */ /* 0x040fe20000010004 */
[----:B------:R-:W-:Y:S01]  /*ee40*/  FMUL.FTZ R10, R52, R48 ;  /* 0x00000030340a7220 */ /* 0x000fe20000410000 */
[----:B------:R-:W-:Y:S02]  /*ee50*/  FFMA.FTZ R2, R11, R49, R2 ;  /* 0x000000310b027223 */ /* 0x000fe40000010002 */
[----:B------:R-:W4:Y:S01]  /*ee60*/  LDL.LU R11, [R1+0x6f8] ;  /* 0x0006f800010b7983 */ /* 0x000f220000300800 */
[----:B------:R-:W-:Y:S01]  /*ee70*/  FADD.FTZ R6, R6, R10 ;  /* 0x0000000a06067221 */ /* 0x000fe20000010000 */
[----:B--2---:R-:W-:-:S04]  /*ee80*/  FADD.FTZ R8, R8, -UR28 ;  /* 0x8000001c08087e21 */ /* 0x004fc80008010000 */
[----:B------:R-:W-:-:S04]  /*ee90*/  FMUL.FTZ R8, R8, UR16 ;  /* 0x0000001008087c20 */ /* 0x000fc80008410000 */
[C---:B------:R-:W-:Y:S01]  /*eea0*/  FFMA.FTZ R4, R8.reuse, R10, R4 ;  /* 0x0000000a08047223 */ /* 0x040fe20000010004 */
[----:B------:R-:W-:Y:S02]  /*eeb0*/  FFMA.FTZ R3, R8, R48, R3 ;  /* 0x0000003008037223 */ /* 0x000fe40000010003 */
[----:B------:R-:W2:Y:S01]  /*eec0*/  LDL.LU R8, [R1+0x6fc] ;  /* 0x0006fc0001087983 */ /* 0x000ea20000300800 */
[----:B------:R-:W-:Y:S01]  /*eed0*/  FADD.FTZ R5, R5, -UR28 ;  /* 0x8000001c05057e21 */ /* 0x000fe20008010000 */
[----:B------:R-:W-:-:S03]  /*eee0*/  FMUL.FTZ R10, R53, R13 ;  /* 0x0000000d350a7220 */ /* 0x000fc60000410000 */
[----:B------:R-:W-:-:S04]  /*eef0*/  FMUL.FTZ R5, R5, UR16 ;  /* 0x0000001005057c20 */ /* 0x000fc80008410000 */
[C---:B------:R-:W-:Y:S01]  /*ef00*/  FFMA.FTZ R4, R5.reuse, R10, R4 ;  /* 0x0000000a05047223 */ /* 0x040fe20000010004 */
[----:B------:R-:W-:Y:S02]  /*ef10*/  FFMA.FTZ R2, R5, R13, R2 ;  /* 0x0000000d05027223 */ /* 0x000fe40000010002 */
[----:B------:R-:W2:Y:S01]  /*ef20*/  LDL.LU R5, [R1+0x6d0] ;  /* 0x0006d00001057983 */ /* 0x000ea20000300800 */
[----:B------:R-:W-:Y:S01]  /*ef30*/  FADD.FTZ R6, R10, R6 ;  /* 0x000000060a067221 */ /* 0x000fe20000010000 */
[----:B------:R-:W-:-:S04]  /*ef40*/  FMUL.FTZ R10, R52, R47 ;  /* 0x0000002f340a7220 */ /* 0x000fc80000410000 */
[----:B------:R-:W-:Y:S01]  /*ef50*/  FADD.FTZ R6, R6, R10 ;  /* 0x0000000a06067221 */ /* 0x000fe20000010000 */
[----:B----4-:R-:W-:-:S04]  /*ef60*/  FADD.FTZ R11, R11, -UR28 ;  /* 0x8000001c0b0b7e21 */ /* 0x010fc80008010000 */
[----:B------:R-:W-:-:S04]  /*ef70*/  FMUL.FTZ R11, R11, UR16 ;  /* 0x000000100b0b7c20 */ /* 0x000fc80008410000 */
[----:B------:R-:W-:Y:S01]  /*ef80*/  FFMA.FTZ R4, R11, R10, R4 ;  /* 0x0000000a0b047223 */ /* 0x000fe20000010004 */
[----:B---3--:R-:W-:Y:S01]  /*ef90*/  FMUL.FTZ R10, R53, R46 ;  /* 0x0000002e350a7220 */ /* 0x008fe20000410000 */
[----:B------:R-:W-:Y:S02]  /*efa0*/  FFMA.FTZ R3, R11, R47, R3 ;  /* 0x0000002f0b037223 */ /* 0x000fe40000010003 */
[----:B------:R-:W3:Y:S01]  /*efb0*/  LDL.LU R11, [R1+0x6d4] ;  /* 0x0006d400010b7983 */ /* 0x000ee20000300800 */
[----:B------:R-:W-:Y:S01]  /*efc0*/  FADD.FTZ R9, R9, R63 ;  /* 0x0000003f09097221 */ /* 0x000fe20000010000 */
[----:B------:R-:W-:Y:S01]  /*efd0*/  FADD.FTZ R7, R7, R54 ;  /* 0x0000003607077221 */ /* 0x000fe20000010000 */
[----:B------:R-:W-:Y:S01]  /*efe0*/  FADD.FTZ R6, R10, R6 ;  /* 0x000000060a067221 */ /* 0x000fe20000010000 */
[----:B------:R-:W4:Y:S01]  /*eff0*/  LDL.LU R63, [R1+0x968] ;  /* 0x00096800013f7983 */ /* 0x000f220000300800 */
[----:B------:R-:W-:Y:S01]  /*f000*/  FADD.FTZ R9, R9, R55 ;  /* 0x0000003709097221 */ /* 0x000fe20000010000 */
[----:B------:R-:W-:-:S02]  /*f010*/  FADD.FTZ R7, R7, R64 ;  /* 0x0000004007077221 */ /* 0x000fc40000010000 */
[----:B------:R-:W4:Y:S01]  /*f020*/  LDL.LU R54, [R1+0x964] ;  /* 0x0009640001367983 */ /* 0x000f220000300800 */
[----:B------:R-:W-:Y:S01]  /*f030*/  FADD.FTZ R9, R9, R51 ;  /* 0x0000003309097221 */ /* 0x000fe20000010000 */
[----:B------:R-:W-:Y:S02]  /*f040*/  FADD.FTZ R7, R7, R50 ;  /* 0x0000003207077221 */ /* 0x000fe40000010000 */
[----:B------:R-:W4:Y:S01]  /*f050*/  LDL.LU R55, [R1+0x960] ;  /* 0x0009600001377983 */ /* 0x000f220000300800 */
[----:B------:R-:W-:Y:S01]  /*f060*/  FADD.FTZ R9, R9, R49 ;  /* 0x0000003109097221 */ /* 0x000fe20000010000 */
[----:B------:R-:W-:Y:S02]  /*f070*/  FADD.FTZ R7, R7, R48 ;  /* 0x0000003007077221 */ /* 0x000fe40000010000 */
[----:B------:R0:W5:Y:S01]  /*f080*/  LDL.LU R64, [R1+0x95c] ;  /* 0x00095c0001407983 */ /* 0x0001620000300800 */
[----:B------:R-:W-:-:S03]  /*f090*/  FADD.FTZ R9, R9, R13 ;  /* 0x0000000d09097221 */ /* 0x000fc60000010000 */
[----:B------:R-:W4:Y:S01]  /*f0a0*/  LDL.LU R13, [R1+0x6e8] ;  /* 0x0006e800010d7983 */ /* 0x000f220000300800 */
[----:B------:R-:W-:Y:S01]  /*f0b0*/  FADD.FTZ R7, R7, R47 ;  /* 0x0000002f07077221 */ /* 0x000fe20000010000 */
[----:B--2---:R-:W-:Y:S01]  /*f0c0*/  FADD.FTZ R8, R8, -UR28 ;  /* 0x8000001c08087e21 */ /* 0x004fe20008010000 */
[----:B------:R-:W-:-:S03]  /*f0d0*/  FADD.FTZ R5, R5, -UR28 ;  /* 0x8000001c05057e21 */ /* 0x000fc60008010000 */
[----:B------:R-:W-:Y:S01]  /*f0e0*/  FMUL.FTZ R8, R8, UR16 ;  /* 0x0000001008087c20 */ /* 0x000fe20008410000 */
[----:B---3--:R-:W-:-:S03]  /*f0f0*/  FADD.FTZ R11, R11, -UR28 ;  /* 0x8000001c0b0b7e21 */ /* 0x008fc60008010000 */
[C---:B------:R-:W-:Y:S01]  /*f100*/  FFMA.FTZ R4, R8.reuse, R10, R4 ;  /* 0x0000000a08047223 */ /* 0x040fe20000010004 */
[----:B------:R-:W-:Y:S01]  /*f110*/  FFMA.FTZ R2, R8, R46, R2 ;  /* 0x0000002e08027223 */ /* 0x000fe20000010002 */
[----:B------:R-:W-:Y:S01]  /*f120*/  FADD.FTZ R9, R9, R46 ;  /* 0x0000002e09097221 */ /* 0x000fe20000010000 */
[----:B------:R-:W2:Y:S01]  /*f130*/  LDL.LU R8, [R1+0x6bc] ;  /* 0x0006bc0001087983 */ /* 0x000ea20000300800 */
[----:B------:R-:W-:Y:S01]  /*f140*/  FMUL.FTZ R5, R5, UR16 ;  /* 0x0000001005057c20 */ /* 0x000fe20008410000 */
[-C--:B------:R-:W-:Y:S01]  /*f150*/  FMUL.FTZ R10, R52, R69.reuse ;  /* 0x00000045340a7220 */ /* 0x080fe20000410000 */
[----:B------:R-:W-:Y:S01]  /*f160*/  FADD.FTZ R7, R7, R69 ;  /* 0x0000004507077221 */ /* 0x000fe20000010000 */
[----:B------:R-:W-:Y:S01]  /*f170*/  FMUL.FTZ R11, R11, UR16 ;  /* 0x000000100b0b7c20 */ /* 0x000fe20008410000 */
[C---:B------:R-:W-:Y:S01]  /*f180*/  FFMA.FTZ R3, R5.reuse, R69, R3 ;  /* 0x0000004505037223 */ /* 0x040fe20000010003 */
[----:B------:R0:W5:Y:S04]  /*f190*/  LDL.LU R51, [R1+0x958] ;  /* 0x0009580001337983 */ /* 0x0001680000300800 */
[----:B------:R-:W3:Y:S01]  /*f1a0*/  LDL.LU R69, [R1+0x6c8] ;  /* 0x0006c80001457983 */ /* 0x000ee20000300800 */
[----:B------:R-:W-:Y:S01]  /*f1b0*/  FADD.FTZ R6, R6, R10 ;  /* 0x0000000a06067221 */ /* 0x000fe20000010000 */
[----:B------:R-:W-:Y:S01]  /*f1c0*/  FFMA.FTZ R4, R5, R10, R4 ;  /* 0x0000000a05047223 */ /* 0x000fe20000010004 */
[----:B------:R-:W-:Y:S01]  /*f1d0*/  FMUL.FTZ R10, R53, R68 ;  /* 0x00000044350a7220 */ /* 0x000fe20000410000 */
[----:B------:R0:W5:Y:S03]  /*f1e0*/  LDL.LU R50, [R1+0x954] ;  /* 0x0009540001327983 */ /* 0x0001660000300800 */
[----:B------:R-:W-:Y:S01]  /*f1f0*/  FADD.FTZ R6, R10, R6 ;  /* 0x000000060a067221 */ /* 0x000fe20000010000 */
[----:B------:R-:W-:Y:S01]  /*f200*/  FFMA.FTZ R4, R11, R10, R4 ;  /* 0x0000000a0b047223 */ /* 0x000fe20000010004 */
[----:B------:R-:W-:Y:S01]  /*f210*/  FMUL.FTZ R10, R52, R67 ;  /* 0x00000043340a7220 */ /* 0x000fe20000410000 */
[----:B------:R-:W-:Y:S01]  /*f220*/  FADD.FTZ R7, R7, R67 ;  /* 0x0000004307077221 */ /* 0x000fe20000010000 */
[----:B------:R-:W-:Y:S01]  /*f230*/  FFMA.FTZ R2, R11, R68, R2 ;  /* 0x000000440b027223 */ /* 0x000fe20000010002 */
[----:B----4-:R-:W-:Y:S01]  /*f240*/  FADD.FTZ R11, R13, -UR28 ;  /* 0x8000001c0d0b7e21 */ /* 0x010fe20008010000 */
[----:B------:R0:W5:Y:S04]  /*f250*/  LDL.LU R49, [R1+0x950] ;  /* 0x0009500001317983 */ /* 0x0001680000300800 */
[----:B------:R-:W4:Y:S01]  /*f260*/  LDL.LU R13, [R1+0x7b4] ;  /* 0x0007b400010d7983 */ /* 0x000f220000300800 */
[----:B------:R-:W-:-:S03]  /*f270*/  FADD.FTZ R9, R9, R68 ;  /* 0x0000004409097221 */ /* 0x000fc60000010000 */
[----:B------:R-:W4:Y:S04]  /*f280*/  LDL.LU R68, [R1+0x7a4] ;  /* 0x0007a40001447983 */ /* 0x000f280000300800 */
[----:B------:R0:W5:Y:S04]  /*f290*/  LDL.LU R48, [R1+0x94c] ;  /* 0x00094c0001307983 */ /* 0x0001680000300800 */
[----:B------:R0:W5:Y:S04]  /*f2a0*/  LDL.LU R47, [R1+0x948] ;  /* 0x00094800012f7983 */ /* 0x0001680000300800 */
[----:B------:R0:W5:Y:S01]  /*f2b0*/  LDL.LU R46, [R1+0x944] ;  /* 0x00094400012e7983 */ /* 0x0001620000300800 */
[----:B--2---:R-:W-:-:S04]  /*f2c0*/  FADD.FTZ R8, R8, -UR28 ;  /* 0x8000001c08087e21 */ /* 0x004fc80008010000 */
[----:B------:R-:W-:-:S04]  /*f2d0*/  FMUL.FTZ R8, R8, UR16 ;  /* 0x0000001008087c20 */ /* 0x000fc80008410000 */
[C---:B------:R-:W-:Y:S01]  /*f2e0*/  FFMA.FTZ R4, R8.reuse, R10, R4 ;  /* 0x0000000a08047223 */ /* 0x040fe20000010004 */
[----:B------:R-:W-:Y:S02]  /*f2f0*/  FFMA.FTZ R3, R8, R67, R3 ;  /* 0x0000004308037223 */ /* 0x000fe40000010003 */
[----:B------:R-:W2:Y:S04]  /*f300*/  LDL.LU R8, [R1+0x6ec] ;  /* 0x0006ec0001087983 */ /* 0x000ea80000300800 */
[----:B------:R-:W2:Y:S01]  /*f310*/  LDL.LU R67, [R1+0x7a0] ;  /* 0x0007a00001437983 */ /* 0x000ea20000300800 */
[----:B---3--:R-:W-:-:S03]  /*f320*/  FADD.FTZ R5, R69, -UR28 ;  /* 0x8000001c45057e21 */ /* 0x008fc60008010000 */
[----:B------:R-:W3:Y:S01]  /*f330*/  LDL.LU R69, [R1+0x7b0] ;  /* 0x0007b00001457983 */ /* 0x000ee20000300800 */
[----:B------:R-:W-:Y:S01]  /*f340*/  FADD.FTZ R6, R6, R10 ;  /* 0x0000000a06067221 */ /* 0x000fe20000010000 */
[----:B------:R-:W-:Y:S01]  /*f350*/  FMUL.FTZ R10, R53, R66 ;  /* 0x00000042350a7220 */ /* 0x000fe20000410000 */
[----:B------:R-:W-:Y:S01]  /*f360*/  FMUL.FTZ R5, R5, UR16 ;  /* 0x0000001005057c20 */ /* 0x000fe20008410000 */
[----:B------:R-:W-:Y:S02]  /*f370*/  FMUL.FTZ R11, R11, UR16 ;  /* 0x000000100b0b7c20 */ /* 0x000fe40008410000 */
[----:B------:R-:W-:Y:S01]  /*f380*/  FADD.FTZ R6, R10, R6 ;  /* 0x000000060a067221 */ /* 0x000fe20000010000 */
[C---:B------:R-:W-:Y:S01]  /*f390*/  FFMA.FTZ R4, R5.reuse, R10, R4 ;  /* 0x0000000a05047223 */ /* 0x040fe20000010004 */
[----:B------:R-:W-:Y:S01]  /*f3a0*/  FMUL.FTZ R10, R52, R65 ;  /* 0x00000041340a7220 */ /* 0x000fe20000410000 */
[----:B------:R-:W-:-:S03]  /*f3b0*/  FFMA.FTZ R2, R5, R66, R2 ;  /* 0x0000004205027223 */ /* 0x000fc60000010002 */
[----:B------:R-:W-:Y:S01]  /*f3c0*/  FADD.FTZ R6, R6, R10 ;  /* 0x0000000a06067221 */ /* 0x000fe20000010000 */
[----:B------:R-:W-:Y:S01]  /*f3d0*/  FFMA.FTZ R4, R11, R10, R4 ;  /* 0x0000000a0b047223 */ /* 0x000fe20000010004 */
[----:B------:R-:W-:Y:S01]  /*f3e0*/  FMUL.FTZ R10, R53, R0 ;  /* 0x00000000350a7220 */ /* 0x000fe20000410000 */
[----:B------:R-:W-:Y:S01]  /*f3f0*/  FADD.FTZ R7, R7, R65 ;  /* 0x0000004107077221 */ /* 0x000fe20000010000 */
[----:B------:R-:W-:Y:S02]  /*f400*/  FFMA.FTZ R3, R11, R65, R3 ;  /* 0x000000410b037223 */ /* 0x000fe40000010003 */
[----:B------:R-:W-:Y:S01]  /*f410*/  FADD.FTZ R6, R10, R6 ;  /* 0x000000060a067221 */ /* 0x000fe20000010000 */
[----:B------:R-:W3:Y:S01]  /*f420*/  LDL.LU R65, [R1+0x598] ;  /* 0x0005980001417983 */ /* 0x000ee20000300800 */
[----:B------:R-:W-:Y:S01]  /*f430*/  FADD.FTZ R9, R9, R66 ;  /* 0x0000004209097221 */ /* 0x000fe20000010000 */
[----:B----4-:R-:W-:Y:S02]  /*f440*/  FADD.FTZ R11, R68, -UR28 ;  /* 0x8000001c440b7e21 */ /* 0x010fe40008010000 */
[----:B------:R-:W4:Y:S01]  /*f450*/  LDL.LU R68, [R1+0x89c] ;  /* 0x00089c0001447983 */ /* 0x000f220000300800 */
[----:B------:R-:W-:Y:S01]  /*f460*/  FADD.FTZ R9, R9, R0 ;  /* 0x0000000009097221 */ /* 0x000fe20000010000 */
[----:B------:R-:W-:Y:S01]  /*f470*/  FMUL.FTZ R11, R11, UR16 ;  /* 0x000000100b0b7c20 */ /* 0x000fe20008410000 */
[----:B--2---:R-:W-:Y:S01]  /*f480*/  FADD.FTZ R8, R8, -UR28 ;  /* 0x8000001c08087e21 */ /* 0x004fe20008010000 */
[----:B------:R-:W-:-:S03]  /*f490*/  FADD.FTZ R5, R67, -UR28 ;  /* 0x8000001c43057e21 */ /* 0x000fc60008010000 */
[----:B------:R-:W-:Y:S01]  /*f4a0*/  FMUL.FTZ R8, R8, UR16 ;  /* 0x0000001008087c20 */ /* 0x000fe20008410000 */
[----:B------:R-:W-:Y:S01]  /*f4b0*/  FADD.FTZ R9, R9, R33 ;  /* 0x0000002109097221 */ /* 0x000fe20000010000 */
[----:B------:R-:W-:Y:S01]  /*f4c0*/  FADD.FTZ R7, R7, R32 ;  /* 0x0000002007077221 */ /* 0x000fe20000010000 */
[----:B------:R-:W-:Y:S01]  /*f4d0*/  FMUL.FTZ R5, R5, UR16 ;  /* 0x0000001005057c20 */ /* 0x000fe20008410000 */
[----:B------:R-:W-:Y:S01]  /*f4e0*/  FFMA.FTZ R4, R8, R10, R4 ;  /* 0x0000000a08047223 */ /* 0x000fe20000010004 */
[-C--:B------:R-:W-:Y:S01]  /*f4f0*/  FMUL.FTZ R10, R52, R32.reuse ;  /* 0x00000020340a7220 */ /* 0x080fe20000410000 */
[----:B------:R-:W2:Y:S01]  /*f500*/  LDL.LU R67, [R1+0x8bc] ;  /* 0x0008bc0001437983 */ /* 0x000ea20000300800 */
[C---:B------:R-:W-:Y:S02]  /*f510*/  FFMA.FTZ R3, R5.reuse, R32, R3 ;  /* 0x0000002005037223 */ /* 0x040fe40000010003 */
[----:B------:R-:W-:Y:S01]  /*f520*/  FFMA.FTZ R4, R5, R10, R4 ;  /* 0x0000000a05047223 */ /* 0x000fe20000010004 */
[----:B------:R-:W-:Y:S01]  /*f530*/  FADD.FTZ R5, R13, -UR28 ;  /* 0x8000001c0d057e21 */ /* 0x000fe20008010000 */
[----:B------:R-:W-:Y:S01]  /*f540*/  FFMA.FTZ R2, R8, R0, R2 ;  /* 0x0000000008027223 */ /* 0x000fe20000010002 */
[----:B------:R-:W4:Y:S01]  /*f550*/  LDL.LU R13, [R1+0x898] ;  /* 0x00089800010d7983 */ /* 0x000f220000300800 */
[----:B---3--:R-:W-:-:S03]  /*f560*/  FADD.FTZ R0, R69, -UR28 ;  /* 0x8000001c45007e21 */ /* 0x008fc60008010000 */
[----:B------:R-:W3:Y:S01]  /*f570*/  LDL.LU R69, [R1+0x8a8] ;  /* 0x0008a80001457983 */ /* 0x000ee20000300800 */
[----:B------:R-:W-:Y:S01]  /*f580*/  FADD.FTZ R6, R6, R10 ;  /* 0x0000000a06067221 */ /* 0x000fe20000010000 */
[----:B------:R-:W-:Y:S01]  /*f590*/  FMUL.FTZ R10, R53, R33 ;  /* 0x00000021350a7220 */ /* 0x000fe20000410000 */
[----:B------:R-:W-:Y:S01]  /*f5a0*/  FMUL.FTZ R8, R52, R34 ;  /* 0x0000002234087220 */ /* 0x000fe20000410000 */
[----:B------:R-:W-:Y:S01]  /*f5b0*/  FMUL.FTZ R0, R0, UR16 ;  /* 0x0000001000007c20 */ /* 0x000fe20008410000 */
[----:B------:R-:W-:Y:S01]  /*f5c0*/  FADD.FTZ R9, R9, R35 ;  /* 0x0000002309097221 */ /* 0x000fe20000010000 */
[----:B------:R-:W-:Y:S01]  /*f5d0*/  FADD.FTZ R6, R10, R6 ;  /* 0x000000060a067221 */ /* 0x000fe20000010000 */
[----:B------:R-:W-:Y:S01]  /*f5e0*/  FFMA.FTZ R4, R11, R10, R4 ;  /* 0x0000000a0b047223 */ /* 0x000fe20000010004 */
[----:B------:R-:W-:Y:S01]  /*f5f0*/  FMUL.FTZ R5, R5, UR16 ;  /* 0x0000001005057c20 */ /* 0x000fe20008410000 */
[----:B------:R-:W2:Y:S01]  /*f600*/  LDL.LU R66, [R1+0x8ac] ;  /* 0x0008ac0001427983 */ /* 0x000ea20000300800 */
[----:B------:R-:W-:Y:S01]  /*f610*/  FADD.FTZ R6, R6, R8 ;  /* 0x0000000806067221 */ /* 0x000fe20000010000 */
[----:B------:R-:W-:Y:S01]  /*f620*/  FFMA.FTZ R4, R0, R8, R4 ;  /* 0x0000000800047223 */ /* 0x000fe20000010004 */
[----:B------:R-:W-:Y:S01]  /*f630*/  FMUL.FTZ R8, R53, R35 ;  /* 0x0000002335087220 */ /* 0x000fe20000410000 */
        /* <DEDUP_REMOVED lines=109> */
[----:B------:R-:W2:Y:S01]  /*fd10*/  LDL.LU R30, [R1+0x560] ;  /* 0x00056000011e7983 */ /* 0x000ea20000300800 */
[----:B------:R-:W-:Y:S01]  /*fd20*/  FFMA.FTZ R2, R10, R61, R2 ;  /* 0x0000003d0a027223 */ /* 0x000fe20000010002 */
[----:B------:R-:W-:Y:S01]  /*fd30*/  FADD.FTZ R10, R31, -UR28 ;  /* 0x8000001c1f0a7e21 */ /* 0x000fe20008010000 */
[----:B------:R-:W-:Y:S01]  /*fd40*/  FADD.FTZ R6, R8, R6 ;  /* 0x0000000608067221 */ /* 0x000fe20000010000 */
[----:B------:R-:W-:Y:S01]  /*fd50*/  FFMA.FTZ R4, R5, R8, R4 ;  /* 0x0000000805047223 */ /* 0x000fe20000010004 */
[----:B------:R-:W-:Y:S01]  /*fd60*/  FFMA.FTZ R3, R0, R62, R3 ;  /* 0x0000003e00037223 */ /* 0x000fe20000010003 */
[----:B------:R-:W-:Y:S01]  /*fd70*/  FMUL.FTZ R8, R52, R63 ;  /* 0x0000003f34087220 */ /* 0x000fe20000410000 */
[----:B------:R-:W2:Y:S01]  /*fd80*/  LDL.LU R35, [R1+0x564] ;  /* 0x0005640001237983 */ /* 0x000ea20000300800 */
[----:B------:R-:W-:Y:S01]  /*fd90*/  FMUL.FTZ R10, R10, UR16 ;  /* 0x000000100a0a7c20 */ /* 0x000fe20008410000 */
[----:B------:R-:W-:Y:S01]  /*fda0*/  FMUL.FTZ R11, R53, R54 ;  /* 0x00000036350b7220 */ /* 0x000fe20000410000 */
[----:B------:R-:W-:Y:S01]  /*fdb0*/  FADD.FTZ R6, R6, R8 ;  /* 0x0000000806067221 */ /* 0x000fe20000010000 */
[----:B------:R-:W2:Y:S01]  /*fdc0*/  LDL.LU R34, [R1+0x548] ;  /* 0x0005480001227983 */ /* 0x000ea20000300800 */
[----:B------:R-:W-:-:S02]  /*fdd0*/  FFMA.FTZ R4, R10, R8, R4 ;  /* 0x000000080a047223 */ /* 0x000fc40000010004 */
[----:B------:R-:W-:Y:S01]  /*fde0*/  FADD.FTZ R6, R11, R6 ;  /* 0x000000060b067221 */ /* 0x000fe20000010000 */
[----:B------:R-:W-:Y:S01]  /*fdf0*/  FADD.FTZ R9, R9, R37 ;  /* 0x0000002509097221 */ /* 0x000fe20000010000 */
[----:B------:R-:W2:Y:S04]  /*fe00*/  LDL.LU R12, [R1+0x54c] ;  /* 0x00054c00010c7983 */ /* 0x000ea80000300800 */
[----:B------:R-:W2:Y:S04]  /*fe10*/  LDL.LU R33, [R1+0x530] ;  /* 0x0005300001217983 */ /* 0x000ea80000300800 */
[----:B------:R-:W2:Y:S01]  /*fe20*/  LDL.LU R32, [R1+0x534] ;  /* 0x0005340001207983 */ /* 0x000ea20000300800 */
[----:B----4-:R-:W-:-:S04]  /*fe30*/  FADD.FTZ R0, R13, -UR28 ;  /* 0x8000001c0d007e21 */ /* 0x010fc80008010000 */
[----:B------:R-:W-:Y:S01]  /*fe40*/  FMUL.FTZ R13, R0, UR16 ;  /* 0x00000010000d7c20 */ /* 0x000fe20008410000 */
[----:B------:R-:W-:Y:S02]  /*fe50*/  FADD.FTZ R0, R68, -UR28 ;  /* 0x8000001c44007e21 */ /* 0x000fe40008010000 */
[----:B------:R-:W4:Y:S01]  /*fe60*/  LDL.LU R68, [R1+0x8c8] ;  /* 0x0008c80001447983 */ /* 0x000f220000300800 */
[----:B------:R-:W-:Y:S01]  /*fe70*/  FFMA.FTZ R11, R13, R11, R4 ;  /* 0x0000000b0d0b7223 */ /* 0x000fe20000010004 */
[----:B---3--:R-:W-:Y:S02]  /*fe80*/  FADD.FTZ R4, R69, -UR28 ;  /* 0x8000001c45047e21 */ /* 0x008fe40008010000 */
[----:B------:R-:W3:Y:S01]  /*fe90*/  LDL.LU R69, [R1+0x8d8] ;  /* 0x0008d80001457983 */ /* 0x000ee20000300800 */
[----:B------:R-:W-:-:S04]  /*fea0*/  FADD.FTZ R9, R9, R39 ;  /* 0x0000002709097221 */ /* 0x000fc80000010000 */
[----:B------:R-:W-:-:S04]  /*feb0*/  FADD.FTZ R9, R9, R41 ;  /* 0x0000002909097221 */ /* 0x000fc80000010000 */
[----:B------:R-:W-:-:S04]  /*fec0*/  FADD.FTZ R9, R9, R43 ;  /* 0x0000002b09097221 */ /* 0x000fc80000010000 */
[----:B------:R-:W-:-:S04]  /*fed0*/  FADD.FTZ R9, R9, R45 ;  /* 0x0000002d09097221 */ /* 0x000fc80000010000 */
[----:B------:R-:W-:-:S04]  /*fee0*/  FADD.FTZ R9, R9, R57 ;  /* 0x0000003909097221 */ /* 0x000fc80000010000 */
[----:B------:R-:W-:Y:S01]  /*fef0*/  FADD.FTZ R9, R9, R59 ;  /* 0x0000003b09097221 */ /* 0x000fe20000010000 */
[----:B------:R-:W-:-:S03]  /*ff00*/  FFMA.FTZ R2, R5, R65, R2 ;  /* 0x0000004105027223 */ /* 0x000fc60000010002 */
[----:B------:R-:W-:Y:S01]  /*ff10*/  FADD.FTZ R9, R9, R61 ;  /* 0x0000003d09097221 */ /* 0x000fe20000010000 */
[----:B------:R-:W-:Y:S01]  /*ff20*/  FMUL.FTZ R0, R0, UR16 ;  /* 0x0000001000007c20 */ /* 0x000fe20008410000 */
[----:B------:R-:W-:Y:S02]  /*ff30*/  FFMA.FTZ R3, R10, R63, R3 ;  /* 0x0000003f0a037223 */ /* 0x000fe40000010003 */
[----:B------:R-:W-:Y:S02]  /*ff40*/  FADD.FTZ R9, R9, R65 ;  /* 0x0000004109097221 */ /* 0x000fe40000010000 */
[----:B------:R-:W3:Y:S01]  /*ff50*/  LDL.LU R65, [R1+0x8e0] ;  /* 0x0008e00001417983 */ /* 0x000ee20000300800 */
[----:B------:R-:W-:Y:S01]  /*ff60*/  FMUL.FTZ R4, R4, UR16 ;  /* 0x0000001004047c20 */ /* 0x000fe20008410000 */
[----:B------:R-:W-:Y:S01]  /*ff70*/  FFMA.FTZ R13, R13, R54, R2 ;  /* 0x000000360d0d7223 */ /* 0x000fe20000010002 */
[----:B--2---:R-:W-:Y:S01]  /*ff80*/  FADD.FTZ R2, R66, -UR28 ;  /* 0x8000001c42027e21 */ /* 0x004fe20008010000 */
[----:B------:R-:W-:Y:S01]  /*ff90*/  FADD.FTZ R7, R7, R36 ;  /* 0x0000002407077221 */ /* 0x000fe20000010000 */
[----:B------:R-:W2:Y:S02]  /*ffa0*/  LDL.LU R66, [R1+0x51c] ;  /* 0x00051c0001427983 */ /* 0x000ea40000300800 */
[----:B------:R-:W-:Y:S01]  /*ffb0*/  FMUL.FTZ R2, R2, UR16 ;  /* 0x0000001002027c20 */ /* 0x000fe20008410000 */
[-C--:B------:R-:W-:Y:S01]  /*ffc0*/  FMUL.FTZ R5, R52, R30.reuse ;  /* 0x0000001e34057220 */ /* 0x080fe20000410000 */
[----:B------:R-:W-:-:S03]  /*ffd0*/  FFMA.FTZ R3, R0, R30, R3 ;  /* 0x0000001e00037223 */ /* 0x000fc60000010003 */
[----:B------:R-:W-:Y:S01]  /*ffe0*/  FADD.FTZ R6, R6, R5 ;  /* 0x0000000506067221 */ /* 0x000fe20000010000 */
[----:B------:R-:W-:Y:S01]  /*fff0*/  FFMA.FTZ R11, R0, R5, R11 ;  /* 0x00000005000b7223 */ /* 0x000fe2000001000b */
[----:B------:R-:W-:Y:S01]  /*10000*/  FADD.FTZ R0, R67, -UR28 ;  /* 0x8000001c43007e21 */ /* 0x000fe20008010000 */
[-C--:B------:R-:W-:Y:S01]  /*10010*/  FMUL.FTZ R5, R53, R35.reuse ;  /* 0x0000002335057220 */ /* 0x080fe20000410000 */
[----:B------:R-:W2:Y:S01]  /*10020*/  LDL.LU R67, [R1+0x8f4] ;  /* 0x0008f40001437983 */ /* 0x000ea20000300800 */
[C---:B------:R-:W-:Y:S02]  /*10030*/  FFMA.FTZ R13, R4.reuse, R35, R13 ;  /* 0x00000023040d7223 */ /* 0x040fe4000001000d */
[----:B------:R-:W-:Y:S01]  /*10040*/  FADD.FTZ R6, R5, R6 ;  /* 0x0000000605067221 */ /* 0x000fe20000010000 */
[----:B------:R-:W-:Y:S01]  /*10050*/  FFMA.FTZ R11, R4, R5, R11 ;  /* 0x00000005040b7223 */ /* 0x000fe2000001000b */
[-C--:B------:R-:W-:Y:S01]  /*10060*/  FMUL.FTZ R5, R52, R34.reuse ;  /* 0x0000002234057220 */ /* 0x080fe20000410000 */
[----:B------:R-:W-:-:S03]  /*10070*/  FFMA.FTZ R3, R2, R34, R3 ;  /* 0x0000002202037223 */ /* 0x000fc60000010003 */
[----:B------:R-:W-:Y:S01]  /*10080*/  FFMA.FTZ R11, R2, R5, R11 ;  /* 0x00000005020b7223 */ /* 0x000fe2000001000b */
[----:B----4-:R-:W-:Y:S02]  /*10090*/  FADD.FTZ R4, R68, -UR28 ;  /* 0x8000001c44047e21 */ /* 0x010fe40008010000 */
[----:B------:R-:W4:Y:S01]  /*100a0*/  LDL.LU R68, [R1+0x4ac] ;  /* 0x0004ac0001447983 */ /* 0x000f220000300800 */
[----:B---3--:R-:W-:-:S03]  /*100b0*/  FADD.FTZ R2, R69, -UR28 ;  /* 0x8000001c45027e21 */ /* 0x008fc60008010000 */
[----:B------:R-:W3:Y:S01]  /*100c0*/  LDL.LU R69, [R1+0x8cc] ;  /* 0x0008cc0001457983 */ /* 0x000ee20000300800 */
        /* <DEDUP_REMOVED lines=10> */
[-C--:B------:R-:W-:Y:S01]  /*10170*/  FMUL.FTZ R5, R53, R12.reuse ;  /* 0x0000000c35057220 */ /* 0x080fe20000410000 */
[----:B------:R-:W-:Y:S02]  /*10180*/  FMUL.FTZ R0, R0, UR16 ;  /* 0x0000001000007c20 */ /* 0x000fe40008410000 */
[----:B------:R-:W-:Y:S02]  /*10190*/  FADD.FTZ R7, R7, R30 ;  /* 0x0000001e07077221 */ /* 0x000fe40000010000 */
[----:B------:R-:W3:Y:S01]  /*101a0*/  LDL.LU R30, [R1+0x550] ;  /* 0x00055000011e7983 */ /* 0x000ee20000300800 */
[----:B------:R-:W-:Y:S01]  /*101b0*/  FADD.FTZ R6, R5, R6 ;  /* 0x0000000605067221 */ /* 0x000fe20000010000 */
[C---:B------:R-:W-:Y:S01]  /*101c0*/  FFMA.FTZ R11, R0.reuse, R5, R11 ;  /* 0x00000005000b7223 */ /* 0x040fe2000001000b */
[----:B------:R-:W-:Y:S01]  /*101d0*/  FFMA.FTZ R13, R0, R12, R13 ;  /* 0x0000000c000d7223 */ /* 0x000fe2000001000d */
[----:B------:R-:W-:Y:S01]  /*101e0*/  FMUL.FTZ R5, R52, R33 ;  /* 0x0000002134057220 */ /* 0x000fe20000410000 */
[----:B------:R-:W-:Y:S01]  /*101f0*/  FMUL.FTZ R4, R4, UR16 ;  /* 0x0000001004047c20 */ /* 0x000fe20008410000 */
[----:B------:R-:W-:-:S02]  /*10200*/  FADD.FTZ R0, R65, -UR28 ;  /* 0x8000001c41007e21 */ /* 0x000fc40008010000 */
[----:B------:R-:W3:Y:S01]  /*10210*/  LDL.LU R65, [R1+0x4a8] ;  /* 0x0004a80001417983 */ /* 0x000ee20000300800 */
[----:B------:R-:W-:Y:S01]  /*10220*/  FADD.FTZ R6, R6, R5 ;  /* 0x0000000506067221 */ /* 0x000fe20000010000 */
[----:B------:R-:W-:Y:S01]  /*10230*/  FFMA.FTZ R11, R4, R5, R11 ;  /* 0x00000005040b7223 */ /* 0x000fe2000001000b */
[----:B------:R-:W-:Y:S01]  /*10240*/  FMUL.FTZ R8, R0, UR16 ;  /* 0x0000001000087c20 */ /* 0x000fe20008410000 */
[----:B------:R-:W-:Y:S01]  /*10250*/  FADD.FTZ R7, R7, R34 ;  /* 0x0000002207077221 */ /* 0x000fe20000010000 */
[-C--:B------:R-:W-:Y:S01]  /*10260*/  FMUL.FTZ R5, R53, R32.reuse ;  /* 0x0000002035057220 */ /* 0x080fe20000410000 */
[----:B------:R-:W-:Y:S01]  /*10270*/  FMUL.FTZ R2, R2, UR16 ;  /* 0x0000001002027c20 */ /* 0x000fe20008410000 */
[----:B------:R-:W3:Y:S03]  /*10280*/  LDL.LU R34, [R1+0x4a4] ;  /* 0x0004a40001227983 */ /* 0x000ee60000300800 */
[C---:B------:R-:W-:Y:S01]  /*10290*/  FFMA.FTZ R11, R2.reuse, R5, R11 ;  /* 0x00000005020b7223 */ /* 0x040fe2000001000b */
[----:B------:R-:W-:Y:S01]  /*102a0*/  FFMA.FTZ R13, R2, R32, R13 ;  /* 0x00000020020d7223 */ /* 0x000fe2000001000d */
[----:B------:R-:W-:Y:S01]  /*102b0*/  FFMA.FTZ R3, R4, R33, R3 ;  /* 0x0000002104037223 */ /* 0x000fe20000010003 */
[----:B--2---:R-:W-:-:S02]  /*102c0*/  FADD.FTZ R0, R67, -UR28 ;  /* 0x8000001c43007e21 */ /* 0x004fc40008010000 */
[----:B------:R-:W2:Y:S01]  /*102d0*/  LDL.LU R67, [R1+0x8c0] ;  /* 0x0008c00001437983 */ /* 0x000ea20000300800 */
[----:B----4-:R-:W-:-:S03]  /*102e0*/  FADD.FTZ R2, R68, -UR28 ;  /* 0x8000001c44027e21 */ /* 0x010fc60008010000 */
[----:B------:R-:W4:Y:S01]  /*102f0*/  LDL.LU R68, [R1+0x8d4] ;  /* 0x0008d40001447983 */ /* 0x000f220000300800 */
[----:B------:R-:W-:Y:S01]  /*10300*/  FMUL.FTZ R4, R2, UR16 ;  /* 0x0000001002047c20 */ /* 0x000fe20008410000 */
[----:B---3--:R-:W-:Y:S02]  /*10310*/  FADD.FTZ R2, R69, -UR28 ;  /* 0x8000001c45027e21 */ /* 0x008fe40008010000 */
[----:B------:R-:W3:Y:S01]  /*10320*/  LDL.LU R69, [R1+0x8e8] ;  /* 0x0008e80001457983 */ /* 0x000ee20000300800 */
[----:B------:R-:W-:Y:S01]  /*10330*/  FADD.FTZ R9, R9, R54 ;  /* 0x0000003609097221 */ /* 0x000fe20000010000 */
[----:B------:R-:W-:-:S03]  /*10340*/  FADD.FTZ R6, R5, R6 ;  /* 0x0000000605067221 */ /* 0x000fc60000010000 */
[----:B------:R-:W-:Y:S01]  /*10350*/  FADD.FTZ R9, R9, R35 ;  /* 0x0000002309097221 */ /* 0x000fe20000010000 */
[----:B------:R-:W-:-:S03]  /*10360*/  FMUL.FTZ R5, R52, R66 ;  /* 0x0000004234057220 */ /* 0x000fc60000410000 */
[----:B------:R-:W-:Y:S02]  /*10370*/  FADD.FTZ R9, R9, R12 ;  /* 0x0000000c09097221 */ /* 0x000fe40000010000 */
[----:B------:R-:W3:Y:S01]  /*10380*/  LDL.LU R12, [R1+0x48c] ;  /* 0x00048c00010c7983 */ /* 0x000ee20000300800 */
[----:B------:R-:W-:Y:S01]  /*10390*/  FADD.FTZ R6, R6, R5 ;  /* 0x0000000506067221 */ /* 0x000fe20000010000 */
[----:B------:R-:W-:Y:S01]  /*103a0*/  FFMA.FTZ R11, R8, R5, R11 ;  /* 0x00000005080b7223 */ /* 0x000fe2000001000b */
[----:B------:R-:W-:Y:S01]  /*103b0*/  FADD.FTZ R7, R7, R33 ;  /* 0x0000002107077221 */ /* 0x000fe20000010000 */
[----:B------:R-:W-:Y:S01]  /*103c0*/  FMUL.FTZ R0, R0, UR16 ;  /* 0x0000001000007c20 */ /* 0x000fe20008410000 */
[----:B------:R-:W3:Y:S01]  /*103d0*/  LDL.LU R33, [R1+0x494] ;  /* 0x0004940001217983 */ /* 0x000ee20000300800 */
[----:B------:R-:W-:Y:S01]  /*103e0*/  FADD.FTZ R9, R9, R32 ;  /* 0x0000002009097221 */ /* 0x000fe20000010000 */
[----:B------:R-:W-:Y:S01]  /*103f0*/  FADD.FTZ R7, R7, R66 ;  /* 0x0000004207077221 */ /* 0x000fe20000010000 */
[----:B------:R-:W-:Y:S01]  /*10400*/  FFMA.FTZ R3, R8, R66, R3 ;  /* 0x0000004208037223 */ /* 0x000fe20000010003 */
[----:B------:R-:W3:Y:S04]  /*10410*/  LDL.LU R32, [R1+0x4a0] ;  /* 0x0004a00001207983 */ /* 0x000ee80000300800 */
[----:B------:R-:W3:Y:S01]  /*10420*/  LDL.LU R66, [R1+0x524] ;  /* 0x0005240001427983 */ /* 0x000ee20000300800 */
[----:B------:R-:W-:Y:S01]  /*10430*/  FMUL.FTZ R2, R2, UR16 ;  /* 0x0000001002027c20 */ /* 0x000fe20008410000 */
[-C--:B------:R-:W-:Y:S01]  /*10440*/  FMUL.FTZ R5, R53, R30.reuse ;  /* 0x0000001e35057220 */ /* 0x080fe20000410000 */
[----:B------:R-:W-:Y:S01]  /*10450*/  FFMA.FTZ R13, R0, R30, R13 ;  /* 0x0000001e000d7223 */ /* 0x000fe2000001000d */
[----:B------:R-:W-:Y:S01]  /*10460*/  FFMA.FTZ R3, R4, R55, R3 ;  /* 0x0000003704037223 */ /* 0x000fe20000010003 */
[----:B------:R-:W3:Y:S01]  /*10470*/  LDL.LU R14, [R1+0x538] ;  /* 0x00053800010e7983 */ /* 0x000ee20000300800 */
[----:B------:R-:W-:Y:S01]  /*10480*/  FADD.FTZ R6, R5, R6 ;  /* 0x0000000605067221 */ /* 0x000fe20000010000 */
[----:B------:R-:W-:Y:S01]  /*10490*/  FFMA.FTZ R11, R0, R5, R11 ;  /* 0x00000005000b7223 */ /* 0x000fe2000001000b */
[----:B------:R-:W-:Y:S01]  /*104a0*/  FMUL.FTZ R5, R52, R55 ;  /* 0x0000003734057220 */ /* 0x000fe20000410000 */
[----:B------:R-:W-:Y:S01]  /*104b0*/  FADD.FTZ R9, R9, R30 ;  /* 0x0000001e09097221 */ /* 0x000fe20000010000 */
[----:B------:R-:W-:Y:S01]  /*104c0*/  FADD.FTZ R0, R65, -UR28 ;  /* 0x8000001c41007e21 */ /* 0x000fe20008010000 */
[----:B------:R-:W3:Y:S01]  /*104d0*/  LDL.LU R35, [R1+0x554] ;  /* 0x0005540001237983 */ /* 0x000ee20000300800 */
[----:B------:R-:W-:-:S03]  /*104e0*/  FADD.FTZ R6, R6, R5 ;  /* 0x0000000506067221 */ /* 0x000fc60000010000 */
[----:B------:R-:W3:Y:S01]  /*104f0*/  LDL.LU R65, [R1+0x8f0] ;  /* 0x0008f00001417983 */ /* 0x000ee20000300800 */
[----:B------:R-:W-:Y:S01]  /*10500*/  FFMA.FTZ R11, R4, R5, R11 ;  /* 0x00000005040b7223 */ /* 0x000fe2000001000b */
[----:B------:R-:W-:Y:S01]  /*10510*/  FMUL.FTZ R8, R0, UR16 ;  /* 0x0000001000087c20 */ /* 0x000fe20008410000 */
[-C--:B------:R-:W-:Y:S01]  /*10520*/  FMUL.FTZ R5, R53, R34.reuse ;  /* 0x0000002235057220 */ /* 0x080fe20000410000 */
[C---:B------:R-:W-:Y:S01]  /*10530*/  FFMA.FTZ R13, R2.reuse, R34, R13 ;  /* 0x00000022020d7223 */ /* 0x040fe2000001000d */
[----:B------:R-:W-:Y:S01]  /*10540*/  FADD.FTZ R7, R7, R55 ;  /* 0x0000003707077221 */ /* 0x000fe20000010000 */
[----:B------:R-:W3:Y:S01]  /*10550*/  LDL.LU R30, [R1+0x918] ;  /* 0x00091800011e7983 */ /* 0x000ee20000300800 */
[----:B------:R-:W-:Y:S01]  /*10560*/  FFMA.FTZ R11, R2, R5, R11 ;  /* 0x00000005020b7223 */ /* 0x000fe2000001000b */
[----:B--2---:R-:W-:Y:S02]  /*10570*/  FADD.FTZ R0, R67, -UR28 ;  /* 0x8000001c43007e21 */ /* 0x004fe40008010000 */
[----:B------:R-:W2:Y:S01]  /*10580*/  LDL.LU R67, [R1+0x900] ;  /* 0x0009000001437983 */ /* 0x000ea20000300800 */
[----:B----4-:R-:W-:-:S03]  /*10590*/  FADD.FTZ R2, R68, -UR28 ;  /* 0x8000001c44027e21 */ /* 0x010fc60008010000 */
[----:B------:R-:W4:Y:S01]  /*105a0*/  LDL.LU R68, [R1+0x908] ;  /* 0x0009080001447983 */ /* 0x000f220000300800 */
[----:B------:R-:W-:Y:S01]  /*105b0*/  FMUL.FTZ R4, R2, UR16 ;  /* 0x0000001002047c20 */ /* 0x000fe20008410000 */
[----:B---3--:R-:W-:Y:S02]  /*105c0*/  FADD.FTZ R2, R69, -UR28 ;  /* 0x8000001c45027e21 */ /* 0x008fe40008010000 */
[----:B------:R-:W3:Y:S01]  /*105d0*/  LDL.LU R69, [R1+0x914] ;  /* 0x0009140001457983 */ /* 0x000ee20000300800 */
[----:B------:R-:W-:Y:S01]  /*105e0*/  FADD.FTZ R6, R5, R6 ;  /* 0x0000000605067221 */ /* 0x000fe20000010000 */
[----:B------:R-:W-:Y:S01]  /*105f0*/  FADD.FTZ R9, R9, R34 ;  /* 0x0000002209097221 */ /* 0x000fe20000010000 */
[----:B------:R-:W-:Y:S01]  /*10600*/  FMUL.FTZ R0, R0, UR16 ;  /* 0x0000001000007c20 */ /* 0x000fe20008410000 */
[----:B------:R-:W3:Y:S01]  /*10610*/  LDL.LU R34, [R1+0x570] ;  /* 0x0005700001227983 */ /* 0x000ee20000300800 */
[----:B------:R-:W-:-:S04]  /*10620*/  FMUL.FTZ R5, R52, R12 ;  /* 0x0000000c34057220 */ /* 0x000fc80000410000 */
[----:B------:R-:W-:Y:S01]  /*10630*/  FADD.FTZ R6, R6, R5 ;  /* 0x0000000506067221 */ /* 0x000fe20000010000 */
[----:B------:R-:W-:Y:S01]  /*10640*/  FFMA.FTZ R11, R8, R5, R11 ;  /* 0x00000005080b7223 */ /* 0x000fe2000001000b */
[-C--:B------:R-:W-:Y:S01]  /*10650*/  FMUL.FTZ R5, R53, R33.reuse ;  /* 0x0000002135057220 */ /* 0x080fe20000410000 */
[----:B------:R-:W-:Y:S01]  /*10660*/  FADD.FTZ R9, R9, R33 ;  /* 0x0000002109097221 */ /* 0x000fe20000010000 */
[C---:B------:R-:W-:Y:S02]  /*10670*/  FFMA.FTZ R13, R0.reuse, R33, R13 ;  /* 0x00000021000d7223 */ /* 0x040fe4000001000d */
[----:B------:R-:W3:Y:S01]  /*10680*/  LDL.LU R33, [R1+0x574] ;  /* 0x0005740001217983 */ /* 0x000ee20000300800 */
[----:B------:R-:W-:Y:S01]  /*10690*/  FADD.FTZ R6, R5, R6 ;  /* 0x0000000605067221 */ /* 0x000fe20000010000 */
[----:B------:R-:W-:Y:S01]  /*106a0*/  FFMA.FTZ R11, R0, R5, R11 ;  /* 0x00000005000b7223 */ /* 0x000fe2000001000b */
[----:B------:R-:W-:Y:S01]  /*106b0*/  FMUL.FTZ R5, R52, R32 ;  /* 0x0000002034057220 */ /* 0x000fe20000410000 */
[----:B------:R-:W-:Y:S01]  /*106c0*/  FADD.FTZ R7, R7, R12 ;  /* 0x0000000c07077221 */ /* 0x000fe20000010000 */
[----:B------:R-:W-:-:S02]  /*106d0*/  FFMA.FTZ R3, R8, R12, R3 ;  /* 0x0000000c08037223 */ /* 0x000fc40000010003 */
[----:B------:R-:W3:Y:S01]  /*106e0*/  LDL.LU R12, [R1+0x91c] ;  /* 0x00091c00010c7983 */ /* 0x000ee20000300800 */
[----:B------:R-:W-:Y:S01]  /*106f0*/  FADD.FTZ R6, R6, R5 ;  /* 0x0000000506067221 */ /* 0x000fe20000010000 */
[----:B------:R-:W-:Y:S01]  /*10700*/  FFMA.FTZ R11, R4, R5, R11 ;  /* 0x00000005040b7223 */ /* 0x000fe2000001000b */
[----:B------:R-:W-:Y:S01]  /*10710*/  FMUL.FTZ R5, R53, R66 ;  /* 0x0000004235057220 */ /* 0x000fe20000410000 */
[----:B------:R-:W-:Y:S01]  /*10720*/  FMUL.FTZ R2, R2, UR16 ;  /* 0x0000001002027c20 */ /* 0x000fe20008410000 */
[----:B------:R-:W-:Y:S01]  /*10730*/  FADD.FTZ R7, R7, R32 ;  /* 0x0000002007077221 */ /* 0x000fe20000010000 */
[----:B------:R-:W-:Y:S02]  /*10740*/  FFMA.FTZ R3, R4, R32, R3 ;  /* 0x0000002004037223 */ /* 0x000fe40000010003 */
[----:B------:R-:W3:Y:S01]  /*10750*/  LDL.LU R32, [R1+0x920] ;  /* 0x0009200001207983 */ /* 0x000ee20000300800 */
[C---:B------:R-:W-:Y:S01]  /*10760*/  FFMA.FTZ R11, R2.reuse, R5, R11 ;  /* 0x00000005020b7223 */ /* 0x040fe2000001000b */
[----:B------:R-:W-:Y:S01]  /*10770*/  FFMA.FTZ R13, R2, R66, R13 ;  /* 0x00000042020d7223 */ /* 0x000fe2000001000d */
[----:B------:R-:W-:-:S02]  /*10780*/  FADD.FTZ R0, R65, -UR28 ;  /* 0x8000001c41007e21 */ /* 0x000fc40008010000 */
[----:B------:R-:W3:Y:S02]  /*10790*/  LDL.LU R65, [R1+0x584] ;  /* 0x0005840001417983 */ /* 0x000ee40000300800 */
[----:B------:R-:W-:Y:S01]  /*107a0*/  FMUL.FTZ R8, R0, UR16 ;  /* 0x0000001000087c20 */ /* 0x000fe20008410000 */
[----:B------:R-:W-:Y:S02]  /*107b0*/  FADD.FTZ R9, R9, R66 ;  /* 0x0000004209097221 */ /* 0x000fe40000010000 */
[----:B------:R-:W3:Y:S01]  /*107c0*/  LDL.LU R66, [R1+0x928] ;  /* 0x0009280001427983 */ /* 0x000ee20000300800 */
[----:B--2---:R-:W-:-:S03]  /*107d0*/  FADD.FTZ R0, R67, -UR28 ;  /* 0x8000001c43007e21 */ /* 0x004fc60008010000 */
[----:B------:R-:W2:Y:S01]  /*107e0*/  LDL.LU R67, [R1+0x59c] ;  /* 0x00059c0001437983 */ /* 0x000ea20000300800 */
[----:B----4-:R-:W-:-:S03]  /*107f0*/  FADD.FTZ R2, R68, -UR28 ;  /* 0x8000001c44027e21 */ /* 0x010fc60008010000 */
[----:B------:R-:W4:Y:S01]  /*10800*/  LDL.LU R68, [R1+0x5a4] ;  /* 0x0005a40001447983 */ /* 0x000f220000300800 */
[----:B------:R-:W-:Y:S01]  /*10810*/  FMUL.FTZ R4, R2, UR16 ;  /* 0x0000001002047c20 */ /* 0x000fe20008410000 */
[----:B---3--:R-:W-:Y:S02]  /*10820*/  FADD.FTZ R2, R69, -UR28 ;  /* 0x8000001c45027e21 */ /* 0x008fe40008010000 */
[----:B------:R-:W3:Y:S01]  /*10830*/  LDL.LU R69, [R1+0x5b8] ;  /* 0x0005b80001457983 */ /* 0x000ee20000300800 */
[----:B------:R-:W-:Y:S01]  /*10840*/  FADD.FTZ R6, R5, R6 ;  /* 0x0000000605067221 */ /* 0x000fe20000010000 */
[----:B------:R-:W-:Y:S01]  /*10850*/  FMUL.FTZ R5, R52, R14 ;  /* 0x0000000e34057220 */ /* 0x000fe20000410000 */
[----:B------:R-:W-:-:S03]  /*10860*/  FMUL.FTZ R0, R0, UR16 ;  /* 0x0000001000007c20 */ /* 0x000fc60008410000 */
[----:B------:R-:W-:Y:S01]  /*10870*/  FADD.FTZ R6, R6, R5 ;  /* 0x0000000506067221 */ /* 0x000fe20000010000 */
[----:B------:R-:W-:Y:S01]  /*10880*/  FFMA.FTZ R11, R8, R5, R11 ;  /* 0x00000005080b7223 */ /* 0x000fe2000001000b */
[----:B------:R-:W-:-:S04]  /*10890*/  FMUL.FTZ R5, R53, R35 ;  /* 0x0000002335057220 */ /* 0x000fc80000410000 */
[----:B------:R-:W-:Y:S01]  /*108a0*/  FADD.FTZ R6, R5, R6 ;  /* 0x0000000605067221 */ /* 0x000fe20000010000 */
[----:B------:R-:W-:Y:S01]  /*108b0*/  FFMA.FTZ R11, R0, R5, R11 ;  /* 0x00000005000b7223 */ /* 0x000fe2000001000b */
[----:B------:R-:W-:Y:S01]  /*108c0*/  FMUL.FTZ R5, R52, R34 ;  /* 0x0000002234057220 */ /* 0x000fe20000410000 */
[----:B------:R-:W-:Y:S01]  /*108d0*/  FMUL.FTZ R2, R2, UR16 ;  /* 0x0000001002027c20 */ /* 0x000fe20008410000 */
[----:B------:R-:W-:Y:S02]  /*108e0*/  FFMA.FTZ R13, R0, R35, R13 ;  /* 0x00000023000d7223 */ /* 0x000fe4000001000d */
[----:B------:R-:W-:Y:S01]  /*108f0*/  FADD.FTZ R6, R6, R5 ;  /* 0x0000000506067221 */ /* 0x000fe20000010000 */
[----:B------:R-:W-:Y:S01]  /*10900*/  FFMA.FTZ R11, R4, R5, R11 ;  /* 0x00000005040b7223 */ /* 0x000fe2000001000b */
[----:B------:R-:W-:Y:S01]  /*10910*/  FMUL.FTZ R5, R53, R33 ;  /* 0x0000002135057220 */ /* 0x000fe20000410000 */
[----:B------:R-:W-:Y:S01]  /*10920*/  FADD.FTZ R0, R30, -UR28 ;  /* 0x8000001c1e007e21 */ /* 0x000fe20008010000 */
[----:B------:R-:W-:-:S02]  /*10930*/  FFMA.FTZ R3, R8, R14, R3 ;  /* 0x0000000e08037223 */ /* 0x000fc40000010003 */
[----:B------:R-:W-:Y:S01]  /*10940*/  FADD.FTZ R6, R5, R6 ;  /* 0x0000000605067221 */ /* 0x000fe20000010000 */
[----:B------:R-:W-:Y:S01]  /*10950*/  FFMA.FTZ R11, R2, R5, R11 ;  /* 0x00000005020b7223 */ /* 0x000fe2000001000b */
[----:B------:R-:W-:Y:S01]  /*10960*/  FMUL.FTZ R8, R0, UR16 ;  /* 0x0000001000087c20 */ /* 0x000fe20008410000 */
[----:B------:R-:W-:Y:S01]  /*10970*/  FADD.FTZ R0, R12, -UR28 ;  /* 0x8000001c0c007e21 */ /* 0x000fe20008010000 */
[----:B------:R-:W-:-:S03]  /*10980*/  FFMA.FTZ R13, R2, R33, R13 ;  /* 0x00000021020d7223 */ /* 0x000fc6000001000d */
[----:B------:R-:W-:Y:S01]  /*10990*/  FMUL.FTZ R0, R0, UR16 ;  /* 0x0000001000007c20 */ /* 0x000fe20008410000 */
[----:B------:R-:W-:Y:S01]  /*109a0*/  FADD.FTZ R2, R32, -UR28 ;  /* 0x8000001c20027e21 */ /* 0x000fe20008010000 */
[----:B------:R-:W-:Y:S01]  /*109b0*/  FADD.FTZ R7, R7, R14 ;  /* 0x0000000e07077221 */ /* 0x000fe20000010000 */
[----:B------:R-:W-:Y:S01]  /*109c0*/  FADD.FTZ R9, R9, R35 ;  /* 0x0000002309097221 */ /* 0x000fe20000010000 */
[----:B------:R-:W-:Y:S01]  /*109d0*/  FFMA.FTZ R3, R4, R34, R3 ;  /* 0x0000002204037223 */ /* 0x000fe20000010003 */
[----:B------:R-:W-:Y:S01]  /*109e0*/  FMUL.FTZ R4, R2, UR16 ;  /* 0x0000001002047c20 */ /* 0x000fe20008410000 */
[----:B------:R-:W-:-:S04]  /*109f0*/  FMUL.FTZ R5, R52, R65 ;  /* 0x0000004134057220 */ /* 0x000fc80000410000 */
[----:B------:R-:W-:Y:S01]  /*10a00*/  FADD.FTZ R6, R6, R5 ;  /* 0x0000000506067221 */ /* 0x000fe20000010000 */
[----:B------:R-:W-:Y:S01]  /*10a10*/  FFMA.FTZ R11, R8, R5, R11 ;  /* 0x00000005080b7223 */ /* 0x000fe2000001000b */
[----:B------:R-:W-:Y:S01]  /*10a20*/  FADD.FTZ R7, R7, R34 ;  /* 0x0000002207077221 */ /* 0x000fe20000010000 */
[----:B------:R-:W-:Y:S01]  /*10a30*/  FADD.FTZ R2, R66, -UR28 ;  /* 0x8000001c42027e21 */ /* 0x000fe20008010000 */
[----:B------:R-:W-:Y:S01]  /*10a40*/  FADD.FTZ R9, R9, R33 ;  /* 0x0000002109097221 */ /* 0x000fe20000010000 */
[----:B------:R-:W-:Y:S01]  /*10a50*/  FFMA.FTZ R3, R8, R65, R3 ;  /* 0x0000004108037223 */ /* 0x000fe20000010003 */
[----:B------:R-:W-:Y:S01]  /*10a60*/  FADD.FTZ R7, R7, R65 ;  /* 0x0000004107077221 */ /* 0x000fe20000010000 */
[----:B------:R-:W-:Y:S01]  /*10a70*/  FMUL.FTZ R2, R2, UR16 ;  /* 0x0000001002027c20 */ /* 0x000fe20008410000 */
[----:B--2---:R-:W-:-:S04]  /*10a80*/  FMUL.FTZ R5, R53, R67 ;  /* 0x0000004335057220 */ /* 0x004fc80000410000 */
[----:B------:R-:W-:Y:S01]  /*10a90*/  FADD.FTZ R6, R5, R6 ;  /* 0x0000000605067221 */ /* 0x000fe20000010000 */
[C---:B------:R-:W-:Y:S01]  /*10aa0*/  FFMA.FTZ R11, R0.reuse, R5, R11 ;  /* 0x00000005000b7223 */ /* 0x040fe2000001000b */
[----:B------:R-:W-:Y:S01]  /*10ab0*/  FADD.FTZ R9, R9, R67 ;  /* 0x0000004309097221 */ /* 0x000fe20000010000 */
[----:B------:R-:W-:Y:S01]  /*10ac0*/  FFMA.FTZ R13, R0, R67, R13 ;  /* 0x00000043000d7223 */ /* 0x000fe2000001000d */
[----:B----4-:R-:W-:-:S04]  /*10ad0*/  FMUL.FTZ R5, R52, R68 ;  /* 0x0000004434057220 */ /* 0x010fc80000410000 */
[----:B------:R-:W-:Y:S01]  /*10ae0*/  FADD.FTZ R6, R6, R5 ;  /* 0x0000000506067221 */ /* 0x000fe20000010000 */
[C---:B------:R-:W-:Y:S01]  /*10af0*/  FFMA.FTZ R11, R4.reuse, R5, R11 ;  /* 0x00000005040b7223 */ /* 0x040fe2000001000b */
[----:B---3--:R-:W-:Y:S01]  /*10b00*/  FMUL.FTZ R5, R53, R69 ;  /* 0x0000004535057220 */ /* 0x008fe20000410000 */
[----:B------:R-:W-:-:S03]  /*10b10*/  FFMA.FTZ R4, R4, R68, R3 ;  /* 0x0000004404047223 */ /* 0x000fc60000010003 */
[----:B------:R-:W-:Y:S01]  /*10b20*/  FADD.FTZ R0, R5, R6 ;  /* 0x0000000605007221 */ /* 0x000fe20000010000 */
[C---:B------:R-:W-:Y:S01]  /*10b30*/  FFMA.FTZ R11, R2.reuse, R5, R11 ;  /* 0x00000005020b7223 */ /* 0x040fe2000001000b */
[----:B------:R-:W-:Y:S01]  /*10b40*/  FADD.FTZ R6, R7, R68 ;  /* 0x0000004407067221 */ /* 0x000fe20000010000 */
[----:B------:R-:W-:Y:S01]  /*10b50*/  FADD.FTZ R7, R9, R69 ;  /* 0x0000004509077221 */ /* 0x000fe20000010000 */
[----:B------:R-:W-:Y:S01]  /*10b60*/  FFMA.FTZ R5, R2, R69, R13 ;  /* 0x0000004502057223 */ /* 0x000fe2000001000d */
[----:B0-----:R-:W-:Y:S06]  /*10b70*/  BRA `(.L_x_1381) ;  /* 0x000000a800047947 */ /* 0x001fec0003800000 */
.L_x_1380:
[----:B------:R-:W2:Y:S04]  /*10b80*/  LDL.LU R2, [R1+0x558] ;  /* 0x0005580001027983 */ /* 0x000ea80000300800 */
[----:B------:R-:W3:Y:S04]  /*10b90*/  LDL.LU R8, [R1+0x568] ;  /* 0x0005680001087983 */ /* 0x000ee80000300800 */
[----:B------:R-:W4:Y:S04]  /*10ba0*/  LDL.LU R10, [R1+0x46c] ;  /* 0x00046c00010a7983 */ /* 0x000f280000300800 */
[----:B------:R-:W4:Y:S04]  /*10bb0*/  LDL.LU R9, [R1+0x468] ;  /* 0x0004680001097983 */ /* 0x000f280000300800 */
[----:B------:R-:W4:Y:S04]  /*10bc0*/  LDL.LU R11, [R1+0x590] ;  /* 0x00059000010b7983 */ /* 0x000f280000300800 */
[----:B-----5:R0:W-:Y:S04]  /*10bd0*/  STL [R1+0x950], R49 ;  /* 0x0009503101007387 */ /* 0x0201e80000100800 */
[----:B------:R1:W-:Y:S04]  /*10be0*/  STL [R1+0x954], R64 ;  /* 0x0009544001007387 */ /* 0x0003e80000100800 */
[----:B------:R-:W-:Y:S04]  /*10bf0*/  STL [R1+0x94c], R48 ;  /* 0x00094c3001007387 */ /* 0x000fe80000100800 */
[----:B0-----:R-:W4:Y:S04]  /*10c00*/  LDL.LU R49, [R1+0x480] ;  /* 0x0004800001317983 */ /* 0x001f280000300800 */
[----:B-1----:R-:W4:Y:S04]  /*10c10*/  LDL.LU R64, [R1+0x49c] ;  /* 0x00049c0001407983 */ /* 0x002f280000300800 */
[----:B------:R-:W-:Y:S04]  /*10c20*/  STL [R1+0x948], R47 ;  /* 0x0009482f01007387 */ /* 0x000fe80000100800 */
[----:B------:R-:W-:Y:S01]  /*10c30*/  STL [R1+0x944], R46 ;  /* 0x0009442e01007387 */ /* 0x000fe20000100800 */
[----:B--2---:R-:W-:-:S04]  /*10c40*/  FADD.FTZ R2, R2, -UR28 ;  /* 0x8000001c02027e21 */ /* 0x004fc80008010000 */
[----:B------:R-:W-:-:S04]  /*10c50*/  FMUL.FTZ R2, R2, UR16 ;  /* 0x0000001002027c20 */ /* 0x000fc80008410000 */
[----:B------:R-:W-:-:S04]  /*10c60*/  FFMA.FTZ R4, R52, R2, R50 ;  /* 0x0000000234047223 */ /* 0x000fc80000010032 */
[----:B------:R-:W-:-:S06]  /*10c70*/  FMUL.FTZ R3, R4, -1.4426950216293334961 ;  /* 0xbfb8aa3b04037820 */ /* 0x000fcc0000410000 */
[----:B------:R-:W0:Y:S02]  /*10c80*/  MUFU.EX2 R3, R3 ;  /* 0x0000000300037308 */ /* 0x000e240000000800 */
[----:B0-----:R-:W-:-:S04]  /*10c90*/  FADD.FTZ R3, R3, 1 ;  /* 0x3f80000003037421 */ /* 0x001fc80000010000 */
[----:B------:R3:W4:Y:S02]  /*10ca0*/  MUFU.RCP R5, R3 ;  /* 0x0000000300057308 */ /* 0x0007240000001000 */
[----:B---3--:R-:W-:Y:S02]  /*10cb0*/  FADD.FTZ R3, R8, -UR28 ;  /* 0x8000001c08037e21 */ /* 0x008fe40008010000 */
[----:B------:R-:W2:Y:S01]  /*10cc0*/  LDL.LU R8, [R1+0x474] ;  /* 0x0004740001087983 */ /* 0x000ea20000300800 */
[----:B----4-:R-:W-:-:S03]  /*10cd0*/  FMUL.FTZ R6, R5, R10 ;  /* 0x0000000a05067220 */ /* 0x010fc60000410000 */
[----:B------:R-:W3:Y:S01]  /*10ce0*/  LDL.LU R10, [R1+0x5c8] ;  /* 0x0005c800010a7983 */ /* 0x000ee20000300800 */
[----:B------:R-:W-:Y:S01]  /*10cf0*/  FMUL.FTZ R13, R3, UR16 ;  /* 0x00000010030d7c20 */ /* 0x000fe20008410000 */
[----:B------:R-:W-:-:S03]  /*10d00*/  FADD.FTZ R5, -R5, 1 ;  /* 0x3f80000005057421 */ /* 0x000fc60000010100 */
[----:B------:R-:W-:Y:S01]  /*10d10*/  FFMA.FTZ R3, R53, R13, R51 ;  /* 0x0000000d35037223 */ /* 0x000fe20000010033 */
[----:B------:R-:W-:Y:S01]  /*10d20*/  FFMA.FTZ R4, R4, R5, 1 ;  /* 0x3f80000004047423 */ /* 0x000fe20000010005 */
[----:B------:R-:W-:Y:S02]  /*10d30*/  STL [R1+0x924], R13 ;  /* 0x0009240d01007387 */ /* 0x000fe40000100800 */
[----:B------:R-:W-:Y:S01]  /*10d40*/  FMUL.FTZ R5, R3, -1.4426950216293334961 ;  /* 0xbfb8aa3b03057820 */ /* 0x000fe20000410000 */
[----:B------:R-:W-:-:S04]  /*10d50*/  FMUL.FTZ R4, R6, R4 ;  /* 0x0000000406047220 */ /* 0x000fc80000410000 */
[----:B------:R-:W-:Y:S01]  /*10d60*/  FMUL.FTZ R6, R52, R4 ;  /* 0x0000000434067220 */ /* 0x000fe20000410000 */
[----:B------:R-:W0:Y:S02]  /*10d70*/  MUFU.EX2 R5, R5 ;  /* 0x0000000500057308 */ /* 0x000e240000000800 */
[----:B0-----:R-:W-:-:S06]  /*10d80*/  FADD.FTZ R5, R5, 1 ;  /* 0x3f80000005057421 */ /* 0x001fcc0000010000 */
[----:B------:R-:W0:Y:S02]  /*10d90*/  MUFU.RCP R5, R5 ;  /* 0x0000000500057308 */ /* 0x000e240000001000 */
[C---:B0-----:R-:W-:Y:S01]  /*10da0*/  FMUL.FTZ R7, R5.reuse, R9 ;  /* 0x0000000905077220 */ /* 0x041fe20000410000 */
[----:B------:R-:W-:-:S04]  /*10db0*/  FADD.FTZ R5, -R5, 1 ;  /* 0x3f80000005057421 */ /* 0x000fc80000010100 */
[----:B------:R-:W-:Y:S01]  /*10dc0*/  FFMA.FTZ R5, R3, R5, 1 ;  /* 0x3f80000003057423 */ /* 0x000fe20000010005 */
[----:B------:R-:W-:Y:S01]  /*10dd0*/  FFMA.FTZ R3, R2, R6, RZ ;  /* 0x0000000602037223 */ /* 0x000fe200000100ff */
[----:B------:R-:W-:Y:S02]  /*10de0*/  FADD.FTZ R6, RZ, R6 ;  /* 0x00000006ff067221 */ /* 0x000fe40000010000 */
[----:B------:R-:W-:Y:S01]  /*10df0*/  FMUL.FTZ R9, R7, R5 ;  /* 0x0000000507097220 */ /* 0x000fe20000410000 */
[----:B------:R-:W-:Y:S02]  /*10e00*/  FADD.FTZ R5, R11, -UR28 ;  /* 0x8000001c0b057e21 */ /* 0x000fe40008010000 */
[----:B------:R-:W4:Y:S01]  /*10e10*/  LDL.LU R11, [R1+0x484] ;  /* 0x00048400010b7983 */ /* 0x000f220000300800 */
[----:B------:R-:W-:-:S03]  /*10e20*/  FMUL.FTZ R7, R53, R9 ;  /* 0x0000000935077220 */ /* 0x000fc60000410000 */
[----:B------:R0:W-:Y:S04]  /*10e30*/  STL [R1+0x648], R9 ;  /* 0x0006480901007387 */ /* 0x0001e80000100800 */
[----:B0-----:R-:W4:Y:S01]  /*10e40*/  LDL.LU R9, [R1+0x5e4] ;  /* 0x0005e40001097983 */ /* 0x001f220000300800 */
[----:B------:R-:W-:Y:S01]  /*10e50*/  FMUL.FTZ R5, R5, UR16 ;  /* 0x0000001005057c20 */ /* 0x000fe20008410000 */
[----:B------:R-:W-:Y:S01]  /*10e60*/  FFMA.FTZ R3, R13, R7, R3 ;  /* 0x000000070d037223 */ /* 0x000fe20000010003 */
[----:B------:R-:W-:Y:S02]  /*10e70*/  FADD.FTZ R13, R7, R6 ;  /* 0x00000006070d7221 */ /* 0x000fe40000010000 */
[----:B------:R-:W-:-:S04]  /*10e80*/  FFMA.FTZ R6, R52, R5, R50 ;  /* 0x0000000534067223 */ /* 0x000fc80000010032 */
[----:B------:R-:W-:-:S06]  /*10e90*/  FMUL.FTZ R7, R6, -1.4426950216293334961 ;  /* 0xbfb8aa3b06077820 */ /* 0x000fcc0000410000 */
[----:B------:R-:W0:Y:S02]  /*10ea0*/  MUFU.EX2 R7, R7 ;  /* 0x0000000700077308 */ /* 0x000e240000000800 */
[----:B0-----:R-:W-:-:S06]  /*10eb0*/  FADD.FTZ R7, R7, 1 ;  /* 0x3f80000007077421 */ /* 0x001fcc0000010000 */
[----:B------:R-:W2:Y:S01]  /*10ec0*/  MUFU.RCP R7, R7 ;  /* 0x0000000700077308 */ /* 0x000ea20000001000 */
[----:B------:R0:W-:Y:S04]  /*10ed0*/  STL [R1+0x938], R13 ;  /* 0x0009380d01007387 */ /* 0x0001e80000100800 */
[----:B0-----:R-:W4:Y:S01]  /*10ee0*/  LDL.LU R13, [R1+0x610] ;  /* 0x00061000010d7983 */ /* 0x001f220000300800 */
[----:B------:R-:W-:Y:S01]  /*10ef0*/  FFMA.FTZ R2, R2, R4, RZ ;  /* 0x0000000402027223 */ /* 0x000fe200000100ff */
[----:B------:R-:W-:Y:S01]  /*10f00*/  FADD.FTZ R4, RZ, R4 ;  /* 0x00000004ff047221 */ /* 0x000fe20000010000 */
[C---:B--2---:R-:W-:Y:S01]  /*10f10*/  FMUL.FTZ R8, R7.reuse, R8 ;  /* 0x0000000807087220 */ /* 0x044fe20000410000 */
[----:B------:R-:W-:-:S04]  /*10f20*/  FADD.FTZ R7, -R7, 1 ;  /* 0x3f80000007077421 */ /* 0x000fc80000010100 */
[----:B------:R-:W-:Y:S01]  /*10f30*/  FFMA.FTZ R7, R6, R7, 1 ;  /* 0x3f80000006077423 */ /* 0x000fe20000010007 */
[----:B---3--:R-:W-:Y:S02]  /*10f40*/  FADD.FTZ R6, R10, -UR28 ;  /* 0x8000001c0a067e21 */ /* 0x008fe40008010000 */
[----:B------:R-:W2:Y:S01]  /*10f50*/  LDL.LU R10, [R1+0x62c] ;  /* 0x00062c00010a7983 */ /* 0x000ea20000300800 */
[----:B------:R-:W-:-:S04]  /*10f60*/  FMUL.FTZ R7, R8, R7 ;  /* 0x0000000708077220 */ /* 0x000fc80000410000 */
[----:B------:R-:W-:Y:S01]  /*10f70*/  FADD.FTZ R4, R4, R7 ;  /* 0x0000000704047221 */ /* 0x000fe20000010000 */
[-C--:B------:R-:W-:Y:S01]  /*10f80*/  FFMA.FTZ R2, R5, R7.reuse, R2 ;  /* 0x0000000705027223 */ /* 0x080fe20000010002 */
[----:B------:R-:W-:-:S03]  /*10f90*/  FMUL.FTZ R8, R52, R7 ;  /* 0x0000000734087220 */ /* 0x000fc60000410000 */
[----:B------:R0:W-:Y:S01]  /*10fa0*/  STL [R1+0x934], R4 ;  /* 0x0009340401007387 */ /* 0x0001e20000100800 */
[----:B------:R-:W-:-:S03]  /*10fb0*/  FFMA.FTZ R3, R5, R8, R3 ;  /* 0x0000000805037223 */ /* 0x000fc60000010003 */
[----:B------:R1:W-:Y:S01]  /*10fc0*/  STL [R1+0x930], R2 ;  /* 0x0009300201007387 */ /* 0x0003e20000100800 */
[----:B0-----:R-:W-:-:S03]  /*10fd0*/  FMUL.FTZ R4, R6, UR16 ;  /* 0x0000001006047c20 */ /* 0x001fc60008410000 */
[----:B------:R0:W-:Y:S01]  /*10fe0*/  STL [R1+0x92c], R3 ;  /* 0x00092c0301007387 */ /* 0x0001e20000100800 */
[----:B-1----:R-:W-:-:S04]  /*10ff0*/  FFMA.FTZ R2, R53, R4, R51 ;  /* 0x0000000435027223 */ /* 0x002fc80000010033 */
[----:B0-----:R-:W-:-:S06]  /*11000*/  FMUL.FTZ R3, R2, -1.4426950216293334961 ;  /* 0xbfb8aa3b02037820 */ /* 0x001fcc0000410000 */
[----:B------:R-:W0:Y:S02]  /*11010*/  MUFU.EX2 R3, R3 ;  /* 0x0000000300037308 */ /* 0x000e240000000800 */
[----:B0-----:R-:W-:-:S06]  /*11020*/  FADD.FTZ R3, R3, 1 ;  /* 0x3f80000003037421 */ /* 0x001fcc0000010000 */
[----:B------:R-:W4:Y:S01]  /*11030*/  MUFU.RCP R3, R3 ;  /* 0x0000000300037308 */ /* 0x000f220000001000 */
[----:B------:R4:W-:Y:S02]  /*11040*/  STL [R1+0x910], R4 ;  /* 0x0009100401007387 */ /* 0x0009e40000100800 */
[----:B----4-:R-:W-:Y:S02]  /*11050*/  FMUL.FTZ R4, R3, R11 ;  /* 0x0000000b03047220 */ /* 0x010fe40000410000 */
[----:B------:R-:W3:Y:S01]  /*11060*/  LDL.LU R11, [R1+0x498] ;  /* 0x00049800010b7983 */ /* 0x000ee20000300800 */
[----:B------:R-:W-:-:S03]  /*11070*/  FADD.FTZ R5, R9, -UR28 ;  /* 0x8000001c09057e21 */ /* 0x000fc60008010000 */
[----:B------:R-:W4:Y:S01]  /*11080*/  LDL.LU R9, [R1+0x650] ;  /* 0x0006500001097983 */ /* 0x000f220000300800 */
[----:B------:R-:W-:Y:S01]  /*11090*/  FADD.FTZ R3, -R3, 1 ;  /* 0x3f80000003037421 */ /* 0x000fe20000010100 */
[----:B------:R-:W-:-:S03]  /*110a0*/  FMUL.FTZ R6, R5, UR16 ;  /* 0x0000001005067c20 */ /* 0x000fc60008410000 */
[----:B------:R-:W-:Y:S01]  /*110b0*/  FFMA.FTZ R3, R2, R3, 1 ;  /* 0x3f80000002037423 */ /* 0x000fe20000010003 */
[----:B------:R-:W-:Y:S01]  /*110c0*/  FFMA.FTZ R2, R52, R6, R50 ;  /* 0x0000000634027223 */ /* 0x000fe20000010032 */
[----:B------:R0:W-:Y:S02]  /*110d0*/  STL [R1+0x90c], R6 ;  /* 0x00090c0601007387 */ /* 0x0001e40000100800 */
[----:B------:R-:W-:-:S05]  /*110e0*/  FMUL.FTZ R3, R4, R3 ;  /* 0x0000000304037220 */ /* 0x000fca0000410000 */
[----:B------:R1:W-:Y:S01]  /*110f0*/  STL [R1+0x630], R3 ;  /* 0x0006300301007387 */ /* 0x0003e20000100800 */
[----:B------:R-:W-:-:S03]  /*11100*/  FADD.FTZ R5, R13, -UR28 ;  /* 0x8000001c0d057e21 */ /* 0x000fc60008010000 */
[----:B------:R-:W3:Y:S01]  /*11110*/  LDL.LU R13, [R1+0x654] ;  /* 0x00065400010d7983 */ /* 0x000ee20000300800 */
[----:B0-----:R-:W-:Y:S01]  /*11120*/  FMUL.FTZ R6, R5, UR16 ;  /* 0x0000001005067c20 */ /* 0x001fe20008410000 */
[----:B-1----:R-:W-:-:S06]  /*11130*/  FMUL.FTZ R3, R2, -1.4426950216293334961 ;  /* 0xbfb8aa3b02037820 */ /* 0x002fcc0000410000 */
[----:B------:R-:W0:Y:S02]  /*11140*/  MUFU.EX2 R3, R3 ;  /* 0x0000000300037308 */ /* 0x000e240000000800 */
[----:B0-----:R-:W-:-:S06]  /*11150*/  FADD.FTZ R3, R3, 1 ;  /* 0x3f80000003037421 */ /* 0x001fcc0000010000 */
[----:B------:R-:W0:Y:S02]  /*11160*/  MUFU.RCP R3, R3 ;  /* 0x0000000300037308 */ /* 0x000e240000001000 */
[C---:B0-----:R-:W-:Y:S01]  /*11170*/  FMUL.FTZ R4, R3.reuse, R49 ;  /* 0x0000003103047220 */ /* 0x041fe20000410000 */
[----:B------:R-:W-:Y:S01]  /*11180*/  FADD.FTZ R3, -R3, 1 ;  /* 0x3f80000003037421 */ /* 0x000fe20000010100 */
[----:B------:R-:W3:Y:S03]  /*11190*/  LDL.LU R49, [R1+0x4b8] ;  /* 0x0004b80001317983 */ /* 0x000ee60000300800 */
[----:B------:R-:W-:Y:S01]  /*111a0*/  FFMA.FTZ R3, R2, R3, 1 ;  /* 0x3f80000002037423 */ /* 0x000fe20000010003 */
[----:B------:R-:W-:-:S03]  /*111b0*/  FFMA.FTZ R2, R53, R6, R51 ;  /* 0x0000000635027223 */ /* 0x000fc60000010033 */
[----:B------:R-:W-:-:S05]  /*111c0*/  FMUL.FTZ R3, R4, R3 ;  /* 0x0000000304037220 */ /* 0x000fca0000410000 */
[----:B------:R0:W-:Y:S02]  /*111d0*/  STL [R1+0x624], R3 ;  /* 0x0006240301007387 */ /* 0x0001e40000100800 */
[----:B0-----:R-:W-:-:S06]  /*111e0*/  FMUL.FTZ R3, R2, -1.4426950216293334961 ;  /* 0xbfb8aa3b02037820 */ /* 0x001fcc0000410000 */
[----:B------:R-:W0:Y:S01]  /*111f0*/  MUFU.EX2 R3, R3 ;  /* 0x0000000300037308 */ /* 0x000e220000000800 */
[----:B--2---:R-:W-:Y:S02]  /*11200*/  FADD.FTZ R5, R10, -UR28 ;  /* 0x8000001c0a057e21 */ /* 0x004fe40008010000 */
[----:B------:R-:W2:Y:S01]  /*11210*/  LDL.LU R10, [R1+0x68c] ;  /* 0x00068c00010a7983 */ /* 0x000ea20000300800 */
[----:B0-----:R-:W-:-:S06]  /*11220*/  FADD.FTZ R3, R3, 1 ;  /* 0x3f80000003037421 */ /* 0x001fcc0000010000 */
[----:B------:R-:W0:Y:S01]  /*11230*/  MUFU.RCP R3, R3 ;  /* 0x0000000300037308 */ /* 0x000e220000001000 */
[----:B------:R1:W-:Y:S02]  /*11240*/  STL [R1+0x904], R6 ;  /* 0x0009040601007387 */ /* 0x0003e40000100800 */
[----:B-1----:R-:W-:Y:S01]  /*11250*/  FMUL.FTZ R6, R5, UR16 ;  /* 0x0000001005067c20 */ /* 0x002fe20008410000 */
[C---:B0-----:R-:W-:Y:S01]  /*11260*/  FMUL.FTZ R4, R3.reuse, R64 ;  /* 0x0000004003047220 */ /* 0x041fe20000410000 */
[----:B------:R-:W-:Y:S01]  /*11270*/  FADD.FTZ R3, -R3, 1 ;  /* 0x3f80000003037421 */ /* 0x000fe20000010100 */
[----:B------:R-:W2:Y:S03]  /*11280*/  LDL.LU R64, [R1+0x4b0] ;  /* 0x0004b00001407983 */ /* 0x000ea60000300800 */
[----:B------:R-:W-:Y:S01]  /*11290*/  FFMA.FTZ R3, R2, R3, 1 ;  /* 0x3f80000002037423 */ /* 0x000fe20000010003 */
[----:B------:R-:W-:-:S03]  /*112a0*/  FFMA.FTZ R2, R52, R6, R50 ;  /* 0x0000000634027223 */ /* 0x000fc60000010032 */
[----:B------:R-:W-:-:S05]  /*112b0*/  FMUL.FTZ R3, R4, R3 ;  /* 0x0000000304037220 */ /* 0x000fca0000410000 */
[----:B------:R0:W-:Y:S02]  /*112c0*/  STL [R1+0x61c], R3 ;  /* 0x00061c0301007387 */ /* 0x0001e40000100800 */
[----:B0-----:R-:W-:-:S06]  /*112d0*/  FMUL.FTZ R3, R2, -1.4426950216293334961 ;  /* 0xbfb8aa3b02037820 */ /* 0x001fcc0000410000 */
[----:B------:R-:W0:Y:S02]  /*112e0*/  MUFU.EX2 R3, R3 ;  /* 0x0000000300037308 */ /* 0x000e240000000800 */
[----:B0-----:R-:W-:-:S06]  /*112f0*/  FADD.FTZ R3, R3, 1 ;  /* 0x3f80000003037421 */ /* 0x001fcc0000010000 */
[----:B------:R-:W3:Y:S01]  /*11300*/  MUFU.RCP R3, R3 ;  /* 0x0000000300037308 */ /* 0x000ee20000001000 */
[----:B----4-:R-:W-:Y:S02]  /*11310*/  FADD.FTZ R5, R9, -UR28 ;  /* 0x8000001c09057e21 */ /* 0x010fe40008010000 */
[----:B------:R-:W4:Y:S01]  /*11320*/  LDL.LU R9, [R1+0x694] ;  /* 0x0006940001097983 */ /* 0x000f220000300800 */
[----:B---3--:R-:W-:-:S03]  /*11330*/  FMUL.FTZ R4, R3, R11 ;  /* 0x0000000b03047220 */ /* 0x008fc60000410000 */
[----:B------:R-:W3:Y:S01]  /*11340*/  LDL.LU R11, [R1+0x4b4] ;  /* 0x0004b400010b7983 */ /* 0x000ee20000300800 */
[----:B------:R-:W-:-:S03]  /*11350*/  FADD.FTZ R3, -R3, 1 ;  /* 0x3f80000003037421 */ /* 0x000fc60000010100 */
[----:B------:R0:W-:Y:S01]  /*11360*/  STL [R1+0x8fc], R6 ;  /* 0x0008fc0601007387 */ /* 0x0001e20000100800 */
[----:B------:R-:W-:Y:S01]  /*11370*/  FFMA.FTZ R3, R2, R3, 1 ;  /* 0x3f80000002037423 */ /* 0x000fe20000010003 */
[----:B0-----:R-:W-:-:S04]  /*11380*/  FMUL.FTZ R6, R5, UR16 ;  /* 0x0000001005067c20 */ /* 0x001fc80008410000 */
[----:B------:R-:W-:Y:S01]  /*11390*/  FFMA.FTZ R2, R53, R6, R51 ;  /* 0x0000000635027223 */ /* 0x000fe20000010033 */
[----:B------:R0:W-:Y:S01]  /*113a0*/  STL [R1+0x8f8], R6 ;  /* 0x0008f80601007387 */ /* 0x0001e20000100800 */
[----:B------:R-:W-:-:S03]  /*113b0*/  FADD.FTZ R5, R13, -UR28 ;  /* 0x8000001c0d057e21 */ /* 0x000fc60008010000 */
[----:B------:R-:W3:Y:S01]  /*113c0*/  LDL.LU R13, [R1+0x6c0] ;  /* 0x0006c000010d7983 */ /* 0x000ee20000300800 */
[----:B0-----:R-:W-:Y:S01]  /*113d0*/  FMUL.FTZ R6, R5, UR16 ;  /* 0x0000001005067c20 */ /* 0x001fe20008410000 */
[----:B------:R-:W-:-:S05]  /*113e0*/  FMUL.FTZ R3, R4, R3 ;  /* 0x0000000304037220 */ /* 0x000fca0000410000 */
[----:B------:R0:W-:Y:S02]  /*113f0*/  STL [R1+0x618], R3 ;  /* 0x0006180301007387 */ /* 0x0001e40000100800 */
[----:B0-----:R-:W-:-:S06]  /*11400*/  FMUL.FTZ R3, R2, -1.4426950216293334961 ;  /* 0xbfb8aa3b02037820 */ /* 0x001fcc0000410000 */
        /* <DEDUP_REMOVED lines=725> */
[----:B--2---:R-:W-:Y:S01]  /*14160*/  FADD.FTZ R5, R10, -UR28 ;  /* 0x8000001c0a057e21 */ /* 0x004fe20008010000 */
[----:B------:R-:W-:Y:S04]  /*14170*/  STL [R1+0x6a0], R6 ;  /* 0x0006a00601007387 */ /* 0x000fe80000100800 */
[----:B------:R-:W2:Y:S01]  /*14180*/  LDL.LU R10, [R1+0x768] ;  /* 0x00076800010a7983 */ /* 0x000ea20000300800 */
[----:B------:R-:W-:Y:S01]  /*14190*/  FFMA.FTZ R3, R2, R3, 1 ;  /* 0x3f80000002037423 */ /* 0x000fe20000010003 */
[----:B------:R-:W-:-:S02]  /*141a0*/  FFMA.FTZ R2, R52, R6, R50 ;  /* 0x0000000634027223 */ /* 0x000fc40000010032 */
[----:B------:R-:W2:Y:S01]  /*141b0*/  LDL.LU R49, [R1+0x454] ;  /* 0x0004540001317983 */ /* 0x000ea20000300800 */
[----:B------:R-:W-:-:S05]  /*141c0*/  FMUL.FTZ R3, R4, R3 ;  /* 0x0000000304037220 */ /* 0x000fca0000410000 */
[----:B------:R0:W-:Y:S02]  /*141d0*/  STL [R1+0x460], R3 ;  /* 0x0004600301007387 */ /* 0x0001e40000100800 */
[----:B0-----:R-:W-:-:S06]  /*141e0*/  FMUL.FTZ R3, R2, -1.4426950216293334961 ;  /* 0xbfb8aa3b02037820 */ /* 0x001fcc0000410000 */
[----:B------:R-:W0:Y:S02]  /*141f0*/  MUFU.EX2 R3, R3 ;  /* 0x0000000300037308 */ /* 0x000e240000000800 */
[----:B0-----:R-:W-:-:S06]  /*14200*/  FADD.FTZ R3, R3, 1 ;  /* 0x3f80000003037421 */ /* 0x001fcc0000010000 */
[----:B------:R-:W0:Y:S01]  /*14210*/  MUFU.RCP R3, R3 ;  /* 0x0000000300037308 */ /* 0x000e220000001000 */
[----:B------:R-:W-:Y:S01]  /*14220*/  FMUL.FTZ R6, R5, UR16 ;  /* 0x0000001005067c20 */ /* 0x000fe20008410000 */
[C---:B0-----:R-:W-:Y:S01]  /*14230*/  FMUL.FTZ R4, R3.reuse, R64 ;  /* 0x0000004003047220 */ /* 0x041fe20000410000 */
[----:B------:R-:W-:-:S03]  /*14240*/  FADD.FTZ R3, -R3, 1 ;  /* 0x3f80000003037421 */ /* 0x000fc60000010100 */
[----:B------:R-:W-:Y:S01]  /*14250*/  STL [R1+0x69c], R6 ;  /* 0x00069c0601007387 */ /* 0x000fe20000100800 */
[----:B------:R-:W-:Y:S01]  /*14260*/  FFMA.FTZ R3, R2, R3, 1 ;  /* 0x3f80000002037423 */ /* 0x000fe20000010003 */
[----:B------:R-:W-:Y:S02]  /*14270*/  FFMA.FTZ R2, R53, R6, R51 ;  /* 0x0000000635027223 */ /* 0x000fe40000010033 */
[----:B------:R-:W-:Y:S01]  /*14280*/  STL [R1+0x880], R8 ;  /* 0x0008800801007387 */ /* 0x000fe20000100800 */
[----:B------:R-:W-:-:S03]  /*14290*/  FMUL.FTZ R3, R4, R3 ;  /* 0x0000000304037220 */ /* 0x000fc60000410000 */
[----:B------:R-:W2:Y:S04]  /*142a0*/  LDL.LU R64, [R1+0x450] ;  /* 0x0004500001407983 */ /* 0x000ea80000300800 */
[----:B------:R0:W-:Y:S02]  /*142b0*/  STL [R1+0x45c], R3 ;  /* 0x00045c0301007387 */ /* 0x0001e40000100800 */
[----:B0-----:R-:W-:-:S06]  /*142c0*/  FMUL.FTZ R3, R2, -1.4426950216293334961 ;  /* 0xbfb8aa3b02037820 */ /* 0x001fcc0000410000 */
[----:B------:R-:W0:Y:S02]  /*142d0*/  MUFU.EX2 R3, R3 ;  /* 0x0000000300037308 */ /* 0x000e240000000800 */
[----:B0-----:R-:W-:-:S06]  /*142e0*/  FADD.FTZ R3, R3, 1 ;  /* 0x3f80000003037421 */ /* 0x001fcc0000010000 */
[----:B------:R-:W3:Y:S01]  /*142f0*/  MUFU.RCP R3, R3 ;  /* 0x0000000300037308 */ /* 0x000ee20000001000 */
[----:B----4-:R-:W-:-:S04]  /*14300*/  FADD.FTZ R5, R9, -UR28 ;  /* 0x8000001c09057e21 */ /* 0x010fc80008010000 */
[----:B------:R-:W-:Y:S01]  /*14310*/  FMUL.FTZ R6, R5, UR16 ;  /* 0x0000001005067c20 */ /* 0x000fe20008410000 */
[C---:B---3--:R-:W-:Y:S01]  /*14320*/  FMUL.FTZ R4, R3.reuse, R11 ;  /* 0x0000000b03047220 */ /* 0x048fe20000410000 */
[----:B------:R-:W-:-:S04]  /*14330*/  FADD.FTZ R3, -R3, 1 ;  /* 0x3f80000003037421 */ /* 0x000fc80000010100 */
[----:B------:R-:W-:-:S04]  /*14340*/  FFMA.FTZ R3, R2, R3, 1 ;  /* 0x3f80000002037423 */ /* 0x000fc80000010003 */
[----:B------:R-:W-:Y:S01]  /*14350*/  FMUL.FTZ R3, R4, R3 ;  /* 0x0000000304037220 */ /* 0x000fe20000410000 */
[----:B------:R0:W-:Y:S04]  /*14360*/  STL [R1+0x698], R6 ;  /* 0x0006980601007387 */ /* 0x0001e80000100800 */
[----:B------:R1:W-:Y:S04]  /*14370*/  STL [R1+0x458], R3 ;  /* 0x0004580301007387 */ /* 0x0003e80000100800 */
[----:B------:R-:W3:Y:S04]  /*14380*/  LDL.LU R9, [R1+0x76c] ;  /* 0x00076c0001097983 */ /* 0x000ee80000300800 */
[----:B------:R-:W4:Y:S01]  /*14390*/  LDL.LU R11, [R1+0x44c] ;  /* 0x00044c00010b7983 */ /* 0x000f220000300800 */
[----:B------:R-:W-:Y:S01]  /*143a0*/  FADD.FTZ R5, R13, -UR28 ;  /* 0x8000001c0d057e21 */ /* 0x000fe20008010000 */
[----:B------:R-:W-:-:S02]  /*143b0*/  FFMA.FTZ R2, R52, R6, R50 ;  /* 0x0000000634027223 */ /* 0x000fc40000010032 */
[----:B------:R-:W4:Y:S01]  /*143c0*/  LDL.LU R13, [R1+0x758] ;  /* 0x00075800010d7983 */ /* 0x000f220000300800 */
[----:B0-----:R-:W-:Y:S01]  /*143d0*/  FMUL.FTZ R6, R5, UR16 ;  /* 0x0000001005067c20 */ /* 0x001fe20008410000 */
[----:B-1----:R-:W-:Y:S01]  /*143e0*/  FMUL.FTZ R3, R2, -1.4426950216293334961 ;  /* 0xbfb8aa3b02037820 */ /* 0x002fe20000410000 */
[----:B------:R-:W-:Y:S01]  /*143f0*/  FADD.FTZ R12, R12, -UR28 ;  /* 0x8000001c0c0c7e21 */ /* 0x000fe20008010000 */
[----:B------:R-:W-:Y:S01]  /*14400*/  FADD.FTZ R14, R14, -UR28 ;  /* 0x8000001c0e0e7e21 */ /* 0x000fe20008010000 */
[----:B------:R-:W-:Y:S01]  /*14410*/  FADD.FTZ R15, R15, -UR28 ;  /* 0x8000001c0f0f7e21 */ /* 0x000fe20008010000 */
[----:B------:R-:W-:Y:S01]  /*14420*/  FADD.FTZ R16, R16, -UR28 ;  /* 0x8000001c10107e21 */ /* 0x000fe20008010000 */
[----:B------:R-:W-:Y:S01]  /*14430*/  FADD.FTZ R17, R17, -UR28 ;  /* 0x8000001c11117e21 */ /* 0x000fe20008010000 */
[----:B------:R-:W0:Y:S01]  /*14440*/  MUFU.EX2 R3, R3 ;  /* 0x0000000300037308 */ /* 0x000e220000000800 */
[----:B------:R-:W-:Y:S01]  /*14450*/  FADD.FTZ R18, R18, -UR28 ;  /* 0x8000001c12127e21 */ /* 0x000fe20008010000 */
[----:B------:R-:W-:Y:S01]  /*14460*/  FADD.FTZ R19, R19, -UR28 ;  /* 0x8000001c13137e21 */ /* 0x000fe20008010000 */
[----:B------:R-:W-:Y:S01]  /*14470*/  FADD.FTZ R20, R20, -UR28 ;  /* 0x8000001c14147e21 */ /* 0x000fe20008010000 */
[----:B------:R-:W-:Y:S01]  /*14480*/  FADD.FTZ R21, R21, -UR28 ;  /* 0x8000001c15157e21 */ /* 0x000fe20008010000 */
[----:B------:R-:W-:Y:S01]  /*14490*/  FADD.FTZ R22, R22, -UR28 ;  /* 0x8000001c16167e21 */ /* 0x000fe20008010000 */
[----:B------:R-:W-:Y:S01]  /*144a0*/  FADD.FTZ R23, R23, -UR28 ;  /* 0x8000001c17177e21 */ /* 0x000fe20008010000 */
[----:B------:R-:W-:Y:S01]  /*144b0*/  FADD.FTZ R24, R24, -UR28 ;  /* 0x8000001c18187e21 */ /* 0x000fe20008010000 */
[----:B------:R-:W4:Y:S01]  /*144c0*/  LDL.LU R48, [R1+0x598] ;  /* 0x0005980001307983 */ /* 0x000f220000300800 */
[----:B------:R-:W-:Y:S01]  /*144d0*/  FADD.FTZ R25, R25, -UR28 ;  /* 0x8000001c19197e21 */ /* 0x000fe20008010000 */
[----:B------:R-:W-:Y:S01]  /*144e0*/  FADD.FTZ R26, R26, -UR28 ;  /* 0x8000001c1a1a7e21 */ /* 0x000fe20008010000 */
[----:B------:R-:W-:Y:S01]  /*144f0*/  FADD.FTZ R27, R27, -UR28 ;  /* 0x8000001c1b1b7e21 */ /* 0x000fe20008010000 */
[----:B------:R-:W-:Y:S01]  /*14500*/  FADD.FTZ R28, R28, -UR28 ;  /* 0x8000001c1c1c7e21 */ /* 0x000fe20008010000 */
[----:B------:R-:W-:Y:S01]  /*14510*/  FADD.FTZ R29, R29, -UR28 ;  /* 0x8000001c1d1d7e21 */ /* 0x000fe20008010000 */
[----:B------:R-:W4:Y:S01]  /*14520*/  LDL.LU R46, [R1+0x560] ;  /* 0x00056000012e7983 */ /* 0x000f220000300800 */
[----:B------:R-:W-:-:S03]  /*14530*/  FADD.FTZ R31, R31, -UR28 ;  /* 0x8000001c1f1f7e21 */ /* 0x000fc60008010000 */
[----:B------:R-:W4:Y:S01]  /*14540*/  LDL.LU R47, [R1+0x564] ;  /* 0x00056400012f7983 */ /* 0x000f220000300800 */
[----:B--2---:R-:W-:-:S03]  /*14550*/  FADD.FTZ R5, R10, -UR28 ;  /* 0x8000001c0a057e21 */ /* 0x004fc60008010000 */
[----:B------:R-:W2:Y:S01]  /*14560*/  LDL.LU R10, [R1+0x75c] ;  /* 0x00075c00010a7983 */ /* 0x000ea20000300800 */
[----:B0-----:R-:W-:-:S06]  /*14570*/  FADD.FTZ R3, R3, 1 ;  /* 0x3f80000003037421 */ /* 0x001fcc0000010000 */
[----:B------:R-:W0:Y:S02]  /*14580*/  MUFU.RCP R3, R3 ;  /* 0x0000000300037308 */ /* 0x000e240000001000 */
[C---:B0-----:R-:W-:Y:S01]  /*14590*/  FMUL.FTZ R4, R3.reuse, R49 ;  /* 0x0000003103047220 */ /* 0x041fe20000410000 */
[----:B------:R-:W-:Y:S01]  /*145a0*/  FADD.FTZ R3, -R3, 1 ;  /* 0x3f80000003037421 */ /* 0x000fe20000010100 */
[----:B------:R-:W2:Y:S03]  /*145b0*/  LDL.LU R49, [R1+0x448] ;  /* 0x0004480001317983 */ /* 0x000ea60000300800 */
[----:B------:R-:W-:Y:S01]  /*145c0*/  FFMA.FTZ R3, R2, R3, 1 ;  /* 0x3f80000002037423 */ /* 0x000fe20000010003 */
[----:B------:R-:W-:-:S03]  /*145d0*/  FFMA.FTZ R2, R53, R6, R51 ;  /* 0x0000000635027223 */ /* 0x000fc60000010033 */
[----:B------:R-:W-:-:S05]  /*145e0*/  FMUL.FTZ R3, R4, R3 ;  /* 0x0000000304037220 */ /* 0x000fca0000410000 */
[----:B------:R0:W-:Y:S02]  /*145f0*/  STL [R1+0x454], R3 ;  /* 0x0004540301007387 */ /* 0x0001e40000100800 */
[----:B0-----:R-:W-:Y:S02]  /*14600*/  FMUL.FTZ R3, R2, -1.4426950216293334961 ;  /* 0xbfb8aa3b02037820 */ /* 0x001fe40000410000 */
[----:B------:R0:W-:Y:S04]  /*14610*/  STL [R1+0x694], R6 ;  /* 0x0006940601007387 */ /* 0x0001e80000100800 */
[----:B------:R-:W1:Y:S01]  /*14620*/  MUFU.EX2 R3, R3 ;  /* 0x0000000300037308 */ /* 0x000e620000000800 */
[----:B0-----:R-:W-:Y:S01]  /*14630*/  FMUL.FTZ R6, R5, UR16 ;  /* 0x0000001005067c20 */ /* 0x001fe20008410000 */
[----:B-1----:R-:W-:-:S06]  /*14640*/  FADD.FTZ R3, R3, 1 ;  /* 0x3f80000003037421 */ /* 0x002fcc0000010000 */
[----:B------:R-:W0:Y:S02]  /*14650*/  MUFU.RCP R3, R3 ;  /* 0x0000000300037308 */ /* 0x000e240000001000 */
[C---:B0-----:R-:W-:Y:S01]  /*14660*/  FMUL.FTZ R4, R3.reuse, R64 ;  /* 0x0000004003047220 */ /* 0x041fe20000410000 */
[----:B------:R-:W-:Y:S01]  /*14670*/  FADD.FTZ R3, -R3, 1 ;  /* 0x3f80000003037421 */ /* 0x000fe20000010100 */
[----:B------:R-:W2:Y:S03]  /*14680*/  LDL.LU R64, [R1+0x444] ;  /* 0x0004440001407983 */ /* 0x000ea60000300800 */
[----:B------:R-:W-:Y:S01]  /*14690*/  FFMA.FTZ R3, R2, R3, 1 ;  /* 0x3f80000002037423 */ /* 0x000fe20000010003 */
[----:B------:R-:W-:-:S03]  /*146a0*/  FFMA.FTZ R2, R52, R6, R50 ;  /* 0x0000000634027223 */ /* 0x000fc60000010032 */
[----:B------:R-:W-:Y:S01]  /*146b0*/  FMUL.FTZ R3, R4, R3 ;  /* 0x0000000304037220 */ /* 0x000fe20000410000 */
[----:B---3--:R-:W-:Y:S02]  /*146c0*/  FADD.FTZ R5, R9, -UR28 ;  /* 0x8000001c09057e21 */ /* 0x008fe40008010000 */
[----:B------:R-:W3:Y:S04]  /*146d0*/  LDL.LU R9, [R1+0x748] ;  /* 0x0007480001097983 */ /* 0x000ee80000300800 */
[----:B------:R0:W-:Y:S02]  /*146e0*/  STL [R1+0x450], R3 ;  /* 0x0004500301007387 */ /* 0x0001e40000100800 */
[----:B0-----:R-:W-:-:S06]  /*146f0*/  FMUL.FTZ R3, R2, -1.4426950216293334961 ;  /* 0xbfb8aa3b02037820 */ /* 0x001fcc0000410000 */
[----:B------:R-:W0:Y:S02]  /*14700*/  MUFU.EX2 R3, R3 ;  /* 0x0000000300037308 */ /* 0x000e240000000800 */
[----:B0-----:R-:W-:-:S06]  /*14710*/  FADD.FTZ R3, R3, 1 ;  /* 0x3f80000003037421 */ /* 0x001fcc0000010000 */
[----:B------:R-:W4:Y:S01]  /*14720*/  MUFU.RCP R3, R3 ;  /* 0x0000000300037308 */ /* 0x000f220000001000 */
[----:B------:R0:W-:Y:S01]  /*14730*/  STL [R1+0x690], R6 ;  /* 0x0006900601007387 */ /* 0x0001e20000100800 */
[----:B----4-:R-:W-:-:S03]  /*14740*/  FMUL.FTZ R4, R3, R11 ;  /* 0x0000000b03047220 */ /* 0x010fc60000410000 */
[----:B------:R-:W4:Y:S01]  /*14750*/  LDL.LU R11, [R1+0x440] ;  /* 0x00044000010b7983 */ /* 0x000f220000300800 */
[----:B------:R-:W-:Y:S01]  /*14760*/  FADD.FTZ R3, -R3, 1 ;  /* 0x3f80000003037421 */ /* 0x000fe20000010100 */
[----:B0-----:R-:W-:Y:S01]  /*14770*/  FMUL.FTZ R6, R5, UR16 ;  /* 0x0000001005067c20 */ /* 0x001fe20008410000 */
[----:B------:R-:W-:Y:S02]  /*14780*/  FADD.FTZ R5, R13, -UR28 ;  /* 0x8000001c0d057e21 */ /* 0x000fe40008010000 */
[----:B------:R-:W4:Y:S01]  /*14790*/  LDL.LU R13, [R1+0x74c] ;  /* 0x00074c00010d7983 */ /* 0x000f220000300800 */
[----:B------:R-:W-:Y:S01]  /*147a0*/  FFMA.FTZ R3, R2, R3, 1 ;  /* 0x3f80000002037423 */ /* 0x000fe20000010003 */
[----:B------:R-:W-:Y:S02]  /*147b0*/  FFMA.FTZ R2, R53, R6, R51 ;  /* 0x0000000635027223 */ /* 0x000fe40000010033 */
[----:B------:R0:W-:Y:S02]  /*147c0*/  STL [R1+0x68c], R6 ;  /* 0x00068c0601007387 */ /* 0x0001e40000100800 */
[----:B0-----:R-:W-:Y:S01]  /*147d0*/  FMUL.FTZ R6, R5, UR16 ;  /* 0x0000001005067c20 */ /* 0x001fe20008410000 */
[----:B--2---:R-:W-:-:S02]  /*147e0*/  FADD.FTZ R5, R10, -UR28 ;  /* 0x8000001c0a057e21 */ /* 0x004fc40008010000 */
[----:B------:R-:W2:Y:S01]  /*147f0*/  LDL.LU R10, [R1+0x738] ;  /* 0x00073800010a7983 */ /* 0x000ea20000300800 */
        /* <DEDUP_REMOVED lines=18> */
[----:B------:R-:W0:Y:S01]  /*14920*/  MUFU.RCP R3, R3 ;  /* 0x0000000300037308 */ /* 0x000e220000001000 */
[----:B---3--:R-:W-:Y:S02]  /*14930*/  FADD.FTZ R5, R9, -UR28 ;  /* 0x8000001c09057e21 */ /* 0x008fe40008010000 */
[----:B------:R-:W3:Y:S01]  /*14940*/  LDL.LU R9, [R1+0x73c] ;  /* 0x00073c0001097983 */ /* 0x000ee20000300800 */
[C---:B0-----:R-:W-:Y:S01]  /*14950*/  FMUL.FTZ R4, R3.reuse, R64 ;  /* 0x0000004003047220 */ /* 0x041fe20000410000 */
[----:B------:R-:W-:Y:S02]  /*14960*/  FADD.FTZ R3, -R3, 1 ;  /* 0x3f80000003037421 */ /* 0x000fe40000010100 */
[----:B------:R-:W3:Y:S02]  /*14970*/  LDL.LU R64, [R1+0x438] ;  /* 0x0004380001407983 */ /* 0x000ee40000300800 */
[----:B------:R-:W-:Y:S01]  /*14980*/  FFMA.FTZ R3, R2, R3, 1 ;  /* 0x3f80000002037423 */ /* 0x000fe20000010003 */
[----:B------:R-:W-:-:S03]  /*14990*/  FFMA.FTZ R2, R53, R6, R51 ;  /* 0x0000000635027223 */ /* 0x000fc60000010033 */
[----:B------:R-:W-:-:S05]  /*149a0*/  FMUL.FTZ R3, R4, R3 ;  /* 0x0000000304037220 */ /* 0x000fca0000410000 */
        /* <DEDUP_REMOVED lines=140> */
[----:B------:R0:W-:Y:S02]  /*15270*/  STL [R1+0x660], R6 ;  /* 0x0006600601007387 */ /* 0x0001e40000100800 */
[----:B0-----:R-:W-:Y:S01]  /*15280*/  FMUL.FTZ R6, R5, UR16 ;  /* 0x0000001005067c20 */ /* 0x001fe20008410000 */
[C---:B----4-:R-:W-:Y:S01]  /*15290*/  FMUL.FTZ R4, R3.reuse, R11 ;  /* 0x0000000b03047220 */ /* 0x050fe20000410000 */
[----:B------:R-:W-:-:S03]  /*152a0*/  FADD.FTZ R3, -R3, 1 ;  /* 0x3f80000003037421 */ /* 0x000fc60000010100 */
[----:B------:R0:W-:Y:S01]  /*152b0*/  STL [R1+0x65c], R6 ;  /* 0x00065c0601007387 */ /* 0x0001e20000100800 */
[----:B------:R-:W-:Y:S01]  /*152c0*/  FFMA.FTZ R2, R2, R3, 1 ;  /* 0x3f80000002027423 */ /* 0x000fe20000010003 */
[----:B------:R-:W-:Y:S02]  /*152d0*/  FFMA.FTZ R3, R53, R6, R51 ;  /* 0x0000000635037223 */ /* 0x000fe40000010033 */
[----:B------:R-:W4:Y:S01]  /*152e0*/  LDL.LU R11, [R1+0x410] ;  /* 0x00041000010b7983 */ /* 0x000f220000300800 */
[----:B------:R-:W-:Y:S01]  /*152f0*/  FMUL.FTZ R2, R4, R2 ;  /* 0x0000000204027220 */ /* 0x000fe20000410000 */
[----:B0-----:R-:W-:-:S04]  /*15300*/  FADD.FTZ R6, R13, -UR28 ;  /* 0x8000001c0d067e21 */ /* 0x001fc80008010000 */
[----:B------:R0:W-:Y:S04]  /*15310*/  STL [R1+0x96c], R2 ;  /* 0x00096c0201007387 */ /* 0x0001e80000100800 */
[----:B------:R-:W4:Y:S01]  /*15320*/  LDL.LU R13, [R1+0x6d4] ;  /* 0x0006d400010d7983 */ /* 0x000f220000300800 */
[----:B0-----:R-:W-:Y:S01]  /*15330*/  FMUL.FTZ R2, R6, UR16 ;  /* 0x0000001006027c20 */ /* 0x001fe20008410000 */
[----:B--2---:R-:W-:Y:S02]  /*15340*/  FADD.FTZ R6, R10, -UR28 ;  /* 0x8000001c0a067e21 */ /* 0x004fe40008010000 */
[----:B------:R-:W2:Y:S01]  /*15350*/  LDL.LU R10, [R1+0x6bc] ;  /* 0x0006bc00010a7983 */ /* 0x000ea20000300800 */
[----:B------:R-:W-:-:S06]  /*15360*/  FMUL.FTZ R4, R3, -1.4426950216293334961 ;  /* 0xbfb8aa3b03047820 */ /* 0x000fcc0000410000 */
[----:B------:R-:W0:Y:S02]  /*15370*/  MUFU.EX2 R4, R4 ;  /* 0x0000000400047308 */ /* 0x000e240000000800 */
[----:B0-----:R-:W-:-:S06]  /*15380*/  FADD.FTZ R4, R4, 1 ;  /* 0x3f80000004047421 */ /* 0x001fcc0000010000 */
[----:B------:R-:W0:Y:S01]  /*15390*/  MUFU.RCP R4, R4 ;  /* 0x0000000400047308 */ /* 0x000e220000001000 */
[----:B------:R1:W-:Y:S01]  /*153a0*/  STL [R1+0x658], R2 ;  /* 0x0006580201007387 */ /* 0x0003e20000100800 */
[C---:B0-----:R-:W-:Y:S01]  /*153b0*/  FMUL.FTZ R5, R4.reuse, R49 ;  /* 0x0000003104057220 */ /* 0x041fe20000410000 */
[----:B------:R-:W-:Y:S02]  /*153c0*/  FADD.FTZ R4, -R4, 1 ;  /* 0x3f80000004047421 */ /* 0x000fe40000010100 */
[----:B------:R-:W2:Y:S02]  /*153d0*/  LDL.LU R49, [R1+0x89c] ;  /* 0x00089c0001317983 */ /* 0x000ea40000300800 */
[----:B------:R-:W-:Y:S01]  /*153e0*/  FFMA.FTZ R4, R3, R4, 1 ;  /* 0x3f80000003047423 */ /* 0x000fe20000010004 */
[----:B------:R-:W-:Y:S01]  /*153f0*/  FFMA.FTZ R3, R52, R2, R50 ;  /* 0x0000000234037223 */ /* 0x000fe20000010032 */
[----:B-1----:R-:W-:Y:S02]  /*15400*/  FMUL.FTZ R2, R6, UR16 ;  /* 0x0000001006027c20 */ /* 0x002fe40008410000 */
[----:B------:R-:W-:-:S05]  /*15410*/  FMUL.FTZ R4, R5, R4 ;  /* 0x0000000405047220 */ /* 0x000fca0000410000 */
[----:B------:R0:W-:Y:S02]  /*15420*/  STL [R1+0x418], R4 ;  /* 0x0004180401007387 */ /* 0x0001e40000100800 */
[----:B0-----:R-:W-:-:S06]  /*15430*/  FMUL.FTZ R4, R3, -1.4426950216293334961 ;  /* 0xbfb8aa3b03047820 */ /* 0x001fcc0000410000 */
[----:B------:R-:W0:Y:S01]  /*15440*/  MUFU.EX2 R4, R4 ;  /* 0x0000000400047308 */ /* 0x000e220000000800 */
[----:B---3--:R-:W-:Y:S02]  /*15450*/  FADD.FTZ R6, R9, -UR28 ;  /* 0x8000001c09067e21 */ /* 0x008fe40008010000 */
[----:B------:R-:W3:Y:S01]  /*15460*/  LDL.LU R9, [R1+0x6c8] ;  /* 0x0006c80001097983 */ /* 0x000ee20000300800 */
[----:B0-----:R-:W-:-:S06]  /*15470*/  FADD.FTZ R4, R4, 1 ;  /* 0x3f80000004047421 */ /* 0x001fcc0000010000 */
[----:B------:R-:W0:Y:S01]  /*15480*/  MUFU.RCP R4, R4 ;  /* 0x0000000400047308 */ /* 0x000e220000001000 */
[----:B------:R1:W-:Y:S01]  /*15490*/  STL [R1+0x654], R2 ;  /* 0x0006540201007387 */ /* 0x0003e20000100800 */
[C---:B0-----:R-:W-:Y:S01]  /*154a0*/  FMUL.FTZ R5, R4.reuse, R64 ;  /* 0x0000004004057220 */ /* 0x041fe20000410000 */
[----:B------:R-:W-:Y:S02]  /*154b0*/  FADD.FTZ R4, -R4, 1 ;  /* 0x3f80000004047421 */ /* 0x000fe40000010100 */
[----:B------:R-:W3:Y:S02]  /*154c0*/  LDL.LU R64, [R1+0x898] ;  /* 0x0008980001407983 */ /* 0x000ee40000300800 */
[----:B------:R-:W-:Y:S01]  /*154d0*/  FFMA.FTZ R4, R3, R4, 1 ;  /* 0x3f80000003047423 */ /* 0x000fe20000010004 */
[----:B------:R-:W-:-:S03]  /*154e0*/  FFMA.FTZ R3, R53, R2, R51 ;  /* 0x0000000235037223 */ /* 0x000fc60000010033 */
[----:B------:R-:W-:Y:S01]  /*154f0*/  FMUL.FTZ R4, R5, R4 ;  /* 0x0000000405047220 */ /* 0x000fe20000410000 */
[----:B-1----:R-:W-:-:S04]  /*15500*/  FMUL.FTZ R2, R6, UR16 ;  /* 0x0000001006027c20 */ /* 0x002fc80008410000 */
[----:B------:R0:W-:Y:S02]  /*15510*/  STL [R1+0x414], R4 ;  /* 0x0004140401007387 */ /* 0x0001e40000100800 */
[----:B0-----:R-:W-:-:S06]  /*15520*/  FMUL.FTZ R4, R3, -1.4426950216293334961 ;  /* 0xbfb8aa3b03047820 */ /* 0x001fcc0000410000 */
[----:B------:R-:W0:Y:S02]  /*15530*/  MUFU.EX2 R4, R4 ;  /* 0x0000000400047308 */ /* 0x000e240000000800 */
[----:B0-----:R-:W-:-:S06]  /*15540*/  FADD.FTZ R4, R4, 1 ;  /* 0x3f80000004047421 */ /* 0x001fcc0000010000 */
[----:B------:R-:W4:Y:S02]  /*15550*/  MUFU.RCP R4, R4 ;  /* 0x0000000400047308 */ /* 0x000f240000001000 */
[C---:B----4-:R-:W-:Y:S01]  /*15560*/  FMUL.FTZ R5, R4.reuse, R11 ;  /* 0x0000000b04057220 */ /* 0x050fe20000410000 */
[----:B------:R-:W-:Y:S01]  /*15570*/  FADD.FTZ R4, -R4, 1 ;  /* 0x3f80000004047421 */ /* 0x000fe20000010100 */
[----:B--2---:R-:W-:Y:S01]  /*15580*/  FADD.FTZ R6, R10, -UR28 ;  /* 0x8000001c0a067e21 */ /* 0x004fe20008010000 */
[----:B------:R-:W-:Y:S04]  /*15590*/  STL [R1+0x650], R2 ;  /* 0x0006500201007387 */ /* 0x000fe80000100800 */
[----:B------:R-:W2:Y:S01]  /*155a0*/  LDL.LU R10, [R1+0x6ec] ;  /* 0x0006ec00010a7983 */ /* 0x000ea20000300800 */
[----:B------:R-:W-:-:S03]  /*155b0*/  FFMA.FTZ R4, R3, R4, 1 ;  /* 0x3f80000003047423 */ /* 0x000fc60000010004 */
[----:B------:R-:W4:Y:S01]  /*155c0*/  LDL.LU R11, [R1+0x7a4] ;  /* 0x0007a400010b7983 */ /* 0x000f220000300800 */
[----:B------:R-:W-:Y:S01]  /*155d0*/  FMUL.FTZ R4, R5, R4 ;  /* 0x0000000405047220 */ /* 0x000fe20000410000 */
[----:B------:R-:W-:Y:S02]  /*155e0*/  FADD.FTZ R5, R13, -UR28 ;  /* 0x8000001c0d057e21 */ /* 0x000fe40008010000 */
[----:B------:R-:W4:Y:S01]  /*155f0*/  LDL.LU R13, [R1+0x6e8] ;  /* 0x0006e800010d7983 */ /* 0x000f220000300800 */
[----:B------:R-:W-:-:S03]  /*15600*/  FFMA.FTZ R3, R52, R2, R50 ;  /* 0x0000000234037223 */ /* 0x000fc60000010032 */
[----:B------:R0:W-:Y:S02]  /*15610*/  STL [R1+0x41c], R4 ;  /* 0x00041c0401007387 */ /* 0x0001e40000100800 */
[----:B0-----:R-:W-:-:S06]  /*15620*/  FMUL.FTZ R4, R3, -1.4426950216293334961 ;  /* 0xbfb8aa3b03047820 */ /* 0x001fcc0000410000 */
        /* <DEDUP_REMOVED lines=9> */
[----:B-1----:R-:W-:-:S03]  /*156c0*/  FMUL.FTZ R2, R6, UR16 ;  /* 0x0000001006027c20 */ /* 0x002fc60008410000 */
[----:B------:R-:W-:-:S06]  /*156d0*/  FMUL.FTZ R5, R4, -1.4426950216293334961 ;  /* 0xbfb8aa3b04057820 */ /* 0x000fcc0000410000 */
[----:B------:R-:W0:Y:S01]  /*156e0*/  MUFU.EX2 R5, R5 ;  /* 0x0000000500057308 */ /* 0x000e220000000800 */
[----:B---3--:R-:W-:Y:S02]  /*156f0*/  FADD.FTZ R6, R9, -UR28 ;  /* 0x8000001c09067e21 */ /* 0x008fe40008010000 */
[----:B------:R-:W3:Y:S01]  /*15700*/  LDL.LU R9, [R1+0x7a0] ;  /* 0x0007a00001097983 */ /* 0x000ee20000300800 */
[----:B0-----:R-:W-:-:S06]  /*15710*/  FADD.FTZ R5, R5, 1 ;  /* 0x3f80000005057421 */ /* 0x001fcc0000010000 */
[----:B------:R-:W0:Y:S01]  /*15720*/  MUFU.RCP R5, R5 ;  /* 0x0000000500057308 */ /* 0x000e220000001000 */
[----:B------:R-:W-:Y:S01]  /*15730*/  FMUL.FTZ R3, R69, R3 ;  /* 0x0000000345037220 */ /* 0x000fe20000410000 */
[----:B------:R-:W-:Y:S04]  /*15740*/  STL [R1+0x644], R2 ;  /* 0x0006440201007387 */ /* 0x000fe80000100800 */
[----:B------:R1:W-:Y:S04]  /*15750*/  STL [R1+0x960], R3 ;  /* 0x0009600301007387 */ /* 0x0003e80000100800 */
[----:B------:R-:W3:Y:S01]  /*15760*/  LDL.LU R69, [R1+0x59c] ;  /* 0x00059c0001457983 */ /* 0x000ee20000300800 */
[C---:B0-----:R-:W-:Y:S01]  /*15770*/  FMUL.FTZ R68, R5.reuse, R68 ;  /* 0x0000004405447220 */ /* 0x041fe20000410000 */
[----:B------:R-:W-:-:S04]  /*15780*/  FADD.FTZ R5, -R5, 1 ;  /* 0x3f80000005057421 */ /* 0x000fc80000010100 */
[----:B------:R-:W-:Y:S01]  /*15790*/  FFMA.FTZ R5, R4, R5, 1 ;  /* 0x3f80000004057423 */ /* 0x000fe20000010005 */
[----:B------:R-:W-:-:S03]  /*157a0*/  FFMA.FTZ R4, R52, R2, R50 ;  /* 0x0000000234047223 */ /* 0x000fc60000010032 */
[----:B-1----:R-:W-:Y:S01]  /*157b0*/  FMUL.FTZ R3, R68, R5 ;  /* 0x0000000544037220 */ /* 0x002fe20000410000 */
[----:B------:R-:W-:Y:S01]  /*157c0*/  FMUL.FTZ R5, R4, -1.4426950216293334961 ;  /* 0xbfb8aa3b04057820 */ /* 0x000fe20000410000 */
[----:B------:R-:W-:Y:S01]  /*157d0*/  FMUL.FTZ R2, R6, UR16 ;  /* 0x0000001006027c20 */ /* 0x000fe20008410000 */
[----:B------:R-:W3:Y:S04]  /*157e0*/  LDL.LU R68, [R1+0x624] ;  /* 0x0006240001447983 */ /* 0x000ee80000300800 */
        /* <DEDUP_REMOVED lines=8> */
[----:B------:R-:W0:Y:S01]  /*15870*/  MUFU.EX2 R6, R6 ;  /* 0x0000000600067308 */ /* 0x000e220000000800 */
[----:B--2---:R-:W-:Y:S02]  /*15880*/  FADD.FTZ R8, R10, -UR28 ;  /* 0x8000001c0a087e21 */ /* 0x004fe40008010000 */
[----:B------:R-:W2:Y:S01]  /*15890*/  LDL.LU R10, [R1+0x7b0] ;  /* 0x0007b000010a7983 */ /* 0x000ea20000300800 */
[----:B----4-:R-:W-:-:S03]  /*158a0*/  FADD.FTZ R7, R13, -UR28 ;  /* 0x8000001c0d077e21 */ /* 0x010fc60008010000 */
[----:B------:R-:W4:Y:S01]  /*158b0*/  LDL.LU R13, [R1+0x7b4] ;  /* 0x0007b400010d7983 */ /* 0x000f220000300800 */
        /* <DEDUP_REMOVED lines=22> */
[----:B------:R1:W-:Y:S01]  /*15a20*/  STL [R1+0x638], R2 ;  /* 0x0006380201007387 */ /* 0x0003e20000100800 */
[C---:B0-----:R-:W-:Y:S01]  /*15a30*/  FMUL.FTZ R0, R8.reuse, R0 ;  /* 0x0000000008007220 */ /* 0x041fe20000410000 */
[----:B------:R-:W-:Y:S01]  /*15a40*/  FADD.FTZ R8, -R8, 1 ;  /* 0x3f80000008087421 */ /* 0x000fe20000010100 */
[----:B---3--:R-:W-:-:S03]  /*15a50*/  FADD.FTZ R9, R9, -UR28 ;  /* 0x8000001c09097e21 */ /* 0x008fc60008010000 */
[----:B------:R-:W-:Y:S01]  /*15a60*/  FFMA.FTZ R8, R7, R8, 1 ;  /* 0x3f80000007087423 */ /* 0x000fe20000010008 */
[----:B-1----:R-:W-:-:S03]  /*15a70*/  FMUL.FTZ R2, R9, UR16 ;  /* 0x0000001009027c20 */ /* 0x002fc60008410000 */
[----:B------:R-:W-:Y:S01]  /*15a80*/  FMUL.FTZ R0, R0, R8 ;  /* 0x0000000800007220 */ /* 0x000fe20000410000 */
        /* <DEDUP_REMOVED lines=18> */
[----:B------:R-:W-:-:S04]  /*15bb0*/  FADD.FTZ R9, -R9, 1 ;  /* 0x3f80000009097421 */ /* 0x000fc80000010100 */
[----:B------:R-:W-:Y:S01]  /*15bc0*/  FFMA.FTZ R8, R8, R9, 1 ;  /* 0x3f80000008087423 */ /* 0x000fe20000010009 */
[----:B--2---:R-:W-:-:S04]  /*15bd0*/  FADD.FTZ R10, R10, -UR28 ;  /* 0x8000001c0a0a7e21 */ /* 0x004fc80008010000 */
[----:B-1----:R-:W-:-:S04]  /*15be0*/  FMUL.FTZ R0, R10, UR16 ;  /* 0x000000100a007c20 */ /* 0x002fc80008410000 */
[----:B------:R-:W-:-:S04]  /*15bf0*/  FFMA.FTZ R9, R52, R0, R50 ;  /* 0x0000000034097223 */ /* 0x000fc80000010032 */
[----:B------:R-:W-:-:S06]  /*15c00*/  FMUL.FTZ R10, R9, -1.4426950216293334961 ;  /* 0xbfb8aa3b090a7820 */ /* 0x000fcc0000410000 */
[----:B------:R-:W0:Y:S02]  /*15c10*/  MUFU.EX2 R10, R10 ;  /* 0x0000000a000a7308 */ /* 0x000e240000000800 */
[----:B0-----:R-:W-:-:S06]  /*15c20*/  FADD.FTZ R10, R10, 1 ;  /* 0x3f8000000a0a7421 */ /* 0x001fcc0000010000 */
[----:B------:R-:W0:Y:S01]  /*15c30*/  MUFU.RCP R10, R10 ;  /* 0x0000000a000a7308 */ /* 0x000e220000001000 */
[----:B----4-:R-:W-:Y:S01]  /*15c40*/  FADD.FTZ R11, R13, -UR28 ;  /* 0x8000001c0d0b7e21 */ /* 0x010fe20008010000 */
        /* <DEDUP_REMOVED lines=189> */
[----:B0-----:R-:W-:-:S04]  /*16820*/  FADD.FTZ R29, R29, 1 ;  /* 0x3f8000001d1d7421 */ /* 0x001fc80000010000 */
[----:B------:R-:W0:Y:S02]  /*16830*/  MUFU.RCP R30, R29 ;  /* 0x0000001d001e7308 */ /* 0x000e240000001000 */
[C---:B0-----:R-:W-:Y:S02]  /*16840*/  FMUL.FTZ R29, R30.reuse, R48 ;  /* 0x000000301e1d7220 */ /* 0x041fe40000410000 */
[----:B------:R-:W2:Y:S01]  /*16850*/  LDL.LU R48, [R1+0x8a8] ;  /* 0x0008a80001307983 */ /* 0x000ea20000300800 */
[----:B------:R-:W-:-:S03]  /*16860*/  FADD.FTZ R30, -R30, 1 ;  /* 0x3f8000001e1e7421 */ /* 0x000fc60000010100 */
[----:B------:R0:W-:Y:S01]  /*16870*/  STL [R1+0x528], R0 ;  /* 0x0005280001007387 */ /* 0x0001e20000100800 */
[----:B------:R-:W-:-:S04]  /*16880*/  FFMA.FTZ R27, R27, R30, 1 ;  /* 0x3f8000001b1b7423 */ /* 0x000fc8000001001e */
[----:B------:R-:W-:Y:S01]  /*16890*/  FMUL.FTZ R27, R29, R27 ;  /* 0x0000001b1d1b7220 */ /* 0x000fe20000410000 */
[----:B0-----:R-:W-:-:S04]  /*168a0*/  FMUL.FTZ R0, R31, UR16 ;  /* 0x000000101f007c20 */ /* 0x001fc80008410000 */
[----:B------:R-:W-:-:S04]  /*168b0*/  FFMA.FTZ R29, R52, R0, R50 ;  /* 0x00000000341d7223 */ /* 0x000fc80000010032 */
[----:B------:R-:W-:-:S06]  /*168c0*/  FMUL.FTZ R30, R29, -1.4426950216293334961 ;  /* 0xbfb8aa3b1d1e7820 */ /* 0x000fcc0000410000 */
[----:B------:R-:W0:Y:S02]  /*168d0*/  MUFU.EX2 R30, R30 ;  /* 0x0000001e001e7308 */ /* 0x000e240000000800 */
[----:B0-----:R-:W-:-:S06]  /*168e0*/  FADD.FTZ R30, R30, 1 ;  /* 0x3f8000001e1e7421 */ /* 0x001fcc0000010000 */
[----:B------:R-:W0:Y:S01]  /*168f0*/  MUFU.RCP R30, R30 ;  /* 0x0000001e001e7308 */ /* 0x000e220000001000 */
[----:B------:R-:W-:Y:S01]  /*16900*/  FADD.FTZ R31, R64, -UR28 ;  /* 0x8000001c401f7e21 */ /* 0x000fe20008010000 */
[----:B------:R-:W-:Y:S01]  /*16910*/  FMUL.FTZ R25, R60, R25 ;  /* 0x000000193c197220 */ /* 0x000fe20000410000 */
[----:B------:R-:W3:Y:S04]  /*16920*/  LDL.LU R64, [R1+0x8ac] ;  /* 0x0008ac0001407983 */ /* 0x000ee80000300800 */
[----:B------:R1:W-:Y:S01]  /*16930*/  STL [R1+0x50c], R0 ;  /* 0x00050c0001007387 */ /* 0x0003e20000100800 */
[C---:B0-----:R-:W-:Y:S01]  /*16940*/  FMUL.FTZ R60, R30.reuse, R63 ;  /* 0x0000003f1e3c7220 */ /* 0x041fe20000410000 */
        /* <DEDUP_REMOVED lines=10> */
[----:B------:R1:W-:Y:S04]  /*169f0*/  STL [R1+0x634], R2 ;  /* 0x0006340201007387 */ /* 0x0003e80000100800 */
[----:B------:R-:W4:Y:S04]  /*16a00*/  LDL.LU R49, [R1+0x8bc] ;  /* 0x0008bc0001317983 */ /* 0x000f280000300800 */
[----:B------:R0:W-:Y:S04]  /*16a10*/  STL [R1+0x4f8], R0 ;  /* 0x0004f80001007387 */ /* 0x0001e80000100800 */
[----:B-1----:R-:W4:Y:S01]  /*16a20*/  LDL.LU R2, [R1+0x548] ;  /* 0x0005480001027983 */ /* 0x002f220000300800 */
[C---:B0-----:R-:W-:Y:S01]  /*16a30*/  FMUL.FTZ R54, R30.reuse, R54 ;  /* 0x000000361e367220 */ /* 0x041fe20000410000 */
        /* <DEDUP_REMOVED lines=10> */
[----:B0-----:R-:W-:Y:S02]  /*16ae0*/  FMUL.FTZ R59, R30, R46 ;  /* 0x0000002e1e3b7220 */ /* 0x001fe40000410000 */
[----:B------:R-:W4:Y:S01]  /*16af0*/  LDL.LU R46, [R1+0x54c] ;  /* 0x00054c00012e7983 */ /* 0x000f220000300800 */
[----:B--2---:R-:W-:-:S03]  /*16b00*/  FADD.FTZ R31, R48, -UR28 ;  /* 0x8000001c301f7e21 */ /* 0x004fc60008010000 */
[----:B------:R-:W2:Y:S01]  /*16b10*/  LDL.LU R48, [R1+0x8c8] ;  /* 0x0008c80001307983 */ /* 0x000ea20000300800 */
[----:B------:R-:W-:-:S03]  /*16b20*/  FADD.FTZ R30, -R30, 1 ;  /* 0x3f8000001e1e7421 */ /* 0x000fc60000010100 */
[----:B------:R0:W-:Y:S01]  /*16b30*/  STL [R1+0x4e0], R0 ;  /* 0x0004e00001007387 */ /* 0x0001e20000100800 */
[----:B------:R-:W-:Y:S01]  /*16b40*/  FFMA.FTZ R30, R29, R30, 1 ;  /* 0x3f8000001d1e7423 */ /* 0x000fe2000001001e */
[----:B0-----:R-:W-:-:S03]  /*16b50*/  FMUL.FTZ R0, R31, UR16 ;  /* 0x000000101f007c20 */ /* 0x001fc60008410000 */
[----:B------:R-:W-:Y:S01]  /*16b60*/  FMUL.FTZ R59, R59, R30 ;  /* 0x0000001e3b3b7220 */ /* 0x000fe20000410000 */
[----:B------:R-:W-:-:S04]  /*16b70*/  FFMA.FTZ R29, R53, R0, R51 ;  /* 0x00000000351d7223 */ /* 0x000fc80000010033 */
[----:B------:R-:W-:-:S06]  /*16b80*/  FMUL.FTZ R30, R29, -1.4426950216293334961 ;  /* 0xbfb8aa3b1d1e7820 */ /* 0x000fcc0000410000 */
[----:B------:R-:W0:Y:S02]  /*16b90*/  MUFU.EX2 R30, R30 ;  /* 0x0000001e001e7308 */ /* 0x000e240000000800 */
[----:B0-----:R-:W-:-:S06]  /*16ba0*/  FADD.FTZ R30, R30, 1 ;  /* 0x3f8000001e1e7421 */ /* 0x001fcc0000010000 */
[----:B------:R-:W0:Y:S01]  /*16bb0*/  MUFU.RCP R30, R30 ;  /* 0x0000001e001e7308 */ /* 0x000e220000001000 */
[----:B------:R-:W-:Y:S01]  /*16bc0*/  FMUL.FTZ R19, R44, R19 ;  /* 0x000000132c137220 */ /* 0x000fe20000410000 */
[----:B---3--:R-:W-:Y:S02]  /*16bd0*/  FADD.FTZ R31, R64, -UR28 ;  /* 0x8000001c401f7e21 */ /* 0x008fe40008010000 */
[----:B------:R-:W3:Y:S04]  /*16be0*/  LDL.LU R64, [R1+0x8d8] ;  /* 0x0008d80001407983 */ /* 0x000ee80000300800 */
[----:B------:R1:W-:Y:S01]  /*16bf0*/  STL [R1+0x4d4], R0 ;  /* 0x0004d40001007387 */ /* 0x0003e20000100800 */
[----:B0-----:R-:W-:-:S03]  /*16c00*/  FMUL.FTZ R44, R30, R47 ;  /* 0x0000002f1e2c7220 */ /* 0x001fc60000410000 */
[----:B------:R-:W3:Y:S01]  /*16c10*/  LDL.LU R47, [R1+0x530] ;  /* 0x00053000012f7983 */ /* 0x000ee20000300800 */
        /* <DEDUP_REMOVED lines=10> */
[----:B----4-:R-:W-:Y:S02]  /*16cc0*/  FADD.FTZ R31, R49, -UR28 ;  /* 0x8000001c311f7e21 */ /* 0x010fe40008010000 */
[----:B------:R-:W4:Y:S04]  /*16cd0*/  LDL.LU R49, [R1+0x8e0] ;  /* 0x0008e00001317983 */ /* 0x000f280000300800 */
[----:B------:R1:W-:Y:S01]  /*16ce0*/  STL [R1+0x4d0], R0 ;  /* 0x0004d00001007387 */ /* 0x0003e20000100800 */
[C---:B0-----:R-:W-:Y:S01]  /*16cf0*/  FMUL.FTZ R58, R30.reuse, R2 ;  /* 0x000000021e3a7220 */ /* 0x041fe20000410000 */
[----:B------:R-:W-:-:S02]  /*16d00*/  FADD.FTZ R30, -R30, 1 ;  /* 0x3f8000001e1e7421 */ /* 0x000fc40000010100 */
[----:B------:R-:W4:Y:S01]  /*16d10*/  LDL.LU R2, [R1+0x534] ;  /* 0x0005340001027983 */ /* 0x000f220000300800 */
        /* <DEDUP_REMOVED lines=43> */
[----:B------:R-:W-:Y:S01]  /*16fd0*/  FADD.FTZ R30, -R30, 1 ;  /* 0x3f8000001e1e7421 */ /* 0x000fe20000010100 */
[----:B-1----:R-:W-:Y:S01]  /*16fe0*/  FMUL.FTZ R0, R31, UR16 ;  /* 0x000000101f007c20 */ /* 0x002fe20008410000 */
[----:B------:R-:W-:Y:S01]  /*16ff0*/  FMUL.FTZ R21, R56, R21 ;  /* 0x0000001538157220 */ /* 0x000fe20000410000 */
[----:B------:R-:W-:Y:S01]  /*17000*/  FMUL.FTZ R11, R36, R11 ;  /* 0x0000000b240b7220 */ /* 0x000fe20000410000 */
[----:B------:R-:W-:Y:S01]  /*17010*/  FFMA.FTZ R30, R29, R30, 1 ;  /* 0x3f8000001d1e7423 */ /* 0x000fe2000001001e */
[----:B------:R-:W-:Y:S01]  /*17020*/  FFMA.FTZ R29, R52, R0, R50 ;  /* 0x00000000341d7223 */ /* 0x000fe20000010032 */
[----:B------:R-:W4:Y:S02]  /*17030*/  LDL.LU R2, [R1+0x494] ;  /* 0x0004940001027983 */ /* 0x000f240000300800 */
[----:B------:R-:W-:Y:S01]  /*17040*/  FMUL.FTZ R40, R40, R30 ;  /* 0x0000001e28287220 */ /* 0x000fe20000410000 */
[----:B------:R-:W-:-:S06]  /*17050*/  FMUL.FTZ R30, R29, -1.4426950216293334961 ;  /* 0xbfb8aa3b1d1e7820 */ /* 0x000fcc0000410000 */
[----:B------:R-:W0:Y:S02]  /*17060*/  MUFU.EX2 R30, R30 ;  /* 0x0000001e001e7308 */ /* 0x000e240000000800 */
[----:B0-----:R-:W-:-:S06]  /*17070*/  FADD.FTZ R30, R30, 1 ;  /* 0x3f8000001e1e7421 */ /* 0x001fcc0000010000 */
[----:B------:R-:W0:Y:S02]  /*17080*/  MUFU.RCP R30, R30 ;  /* 0x0000001e001e7308 */ /* 0x000e240000001000 */
        /* <DEDUP_REMOVED lines=28> */
[----:B----4-:R-:W-:Y:S02]  /*17250*/  FADD.FTZ R31, R49, -UR28 ;  /* 0x8000001c311f7e21 */ /* 0x010fe40008010000 */
[----:B------:R-:W4:Y:S04]  /*17260*/  LDL.LU R49, [R1+0x8d4] ;  /* 0x0008d40001317983 */ /* 0x000f280000300800 */
        /* <DEDUP_REMOVED lines=69> */
[----:B0-----:R-:W-:-:S04]  /*176c0*/  FADD.FTZ R30, R30, 1 ;  /* 0x3f8000001e1e7421 */ /* 0x001fc80000010000 */
        /* <DEDUP_REMOVED lines=47> */
[----:B---3--:R-:W-:-:S04]  /*179c0*/  FADD.FTZ R33, R64, -UR28 ;  /* 0x8000001c40217e21 */ /* 0x008fc80008010000 */
[----:B------:R-:W-:Y:S01]  /*179d0*/  FMUL.FTZ R64, R33, UR16 ;  /* 0x0000001021407c20 */ /* 0x000fe20008410000 */
[C---:B0-----:R-:W-:Y:S01]  /*179e0*/  FMUL.FTZ R31, R32.reuse, R47 ;  /* 0x0000002f201f7220 */ /* 0x041fe20000410000 */
[----:B------:R-:W-:Y:S01]  /*179f0*/  FADD.FTZ R32, -R32, 1 ;  /* 0x3f80000020207421 */ /* 0x000fe20000010100 */
[----:B------:R-:W-:Y:S01]  /*17a00*/  FMUL.FTZ R12, R37, R12 ;  /* 0x0000000c250c7220 */ /* 0x000fe20000410000 */
[----:B------:R-:W3:Y:S02]  /*17a10*/  LDL.LU R47, [R1+0x920] ;  /* 0x00092000012f7983 */ /* 0x000ee40000300800 */
[----:B------:R-:W-:-:S04]  /*17a20*/  FFMA.FTZ R29, R29, R32, 1 ;  /* 0x3f8000001d1d7423 */ /* 0x000fc80000010020 */
[----:B------:R-:W-:Y:S01]  /*17a30*/  FMUL.FTZ R29, R31, R29 ;  /* 0x0000001d1f1d7220 */ /* 0x000fe20000410000 */
[----:B------:R-:W-:-:S04]  /*17a40*/  FFMA.FTZ R31, R53, R64, R51 ;  /* 0x00000040351f7223 */ /* 0x000fc80000010033 */
[----:B------:R-:W-:-:S06]  /*17a50*/  FMUL.FTZ R32, R31, -1.4426950216293334961 ;  /* 0xbfb8aa3b1f207820 */ /* 0x000fcc0000410000 */
[----:B------:R-:W0:Y:S02]  /*17a60*/  MUFU.EX2 R32, R32 ;  /* 0x0000002000207308 */ /* 0x000e240000000800 */
[----:B0-----:R-:W-:-:S06]  /*17a70*/  FADD.FTZ R32, R32, 1 ;  /* 0x3f80000020207421 */ /* 0x001fcc0000010000 */
[----:B------:R-:W0:Y:S01]  /*17a80*/  MUFU.RCP R32, R32 ;  /* 0x0000002000207308 */ /* 0x000e220000001000 */
[----:B----4-:R-:W-:-:S04]  /*17a90*/  FADD.FTZ R33, R49, -UR28 ;  /* 0x8000001c31217e21 */ /* 0x010fc80008010000 */
[----:B------:R-:W-:Y:S01]  /*17aa0*/  FMUL.FTZ R49, R33, UR16 ;  /* 0x0000001021317c20 */ /* 0x000fe20008410000 */
[C---:B0-----:R-:W-:Y:S01]  /*17ab0*/  FMUL.FTZ R37, R32.reuse, R2 ;  /* 0x0000000220257220 */ /* 0x041fe20000410000 */
[----:B------:R-:W-:Y:S01]  /*17ac0*/  FADD.FTZ R32, -R32, 1 ;  /* 0x3f80000020207421 */ /* 0x000fe20000010100 */
[----:B------:R-:W-:Y:S01]  /*17ad0*/  FMUL.FTZ R10, R35, R10 ;  /* 0x0000000a230a7220 */ /* 0x000fe20000410000 */
[----:B------:R-:W4:Y:S02]  /*17ae0*/  LDL.LU R2, [R1+0x5a4] ;  /* 0x0005a40001027983 */ /* 0x000f240000300800 */
[----:B------:R-:W-:Y:S01]  /*17af0*/  FFMA.FTZ R32, R31, R32, 1 ;  /* 0x3f8000001f207423 */ /* 0x000fe20000010020 */
[----:B------:R-:W-:-:S03]  /*17b00*/  FFMA.FTZ R31, R52, R49, R50 ;  /* 0x00000031341f7223 */ /* 0x000fc60000010032 */
[----:B------:R-:W-:Y:S01]  /*17b10*/  FMUL.FTZ R37, R37, R32 ;  /* 0x0000002025257220 */ /* 0x000fe20000410000 */
[----:B------:R-:W-:-:S06]  /*17b20*/  FMUL.FTZ R32, R31, -1.4426950216293334961 ;  /* 0xbfb8aa3b1f207820 */ /* 0x000fcc0000410000 */
[----:B------:R-:W0:Y:S02]  /*17b30*/  MUFU.EX2 R32, R32 ;  /* 0x0000002000207308 */ /* 0x000e240000000800 */
[----:B0-----:R-:W-:-:S06]  /*17b40*/  FADD.FTZ R32, R32, 1 ;  /* 0x3f80000020207421 */ /* 0x001fcc0000010000 */
[----:B------:R-:W0:Y:S02]  /*17b50*/  MUFU.RCP R32, R32 ;  /* 0x0000002000207308 */ /* 0x000e240000001000 */
[C---:B0-----:R-:W-:Y:S02]  /*17b60*/  FMUL.FTZ R35, R32.reuse, R46 ;  /* 0x0000002e20237220 */ /* 0x041fe40000410000 */
[----:B------:R-:W4:Y:S01]  /*17b70*/  LDL.LU R46, [R1+0x928] ;  /* 0x00092800012e7983 */ /* 0x000f220000300800 */
[----:B------:R-:W-:-:S04]  /*17b80*/  FADD.FTZ R32, -R32, 1 ;  /* 0x3f80000020207421 */ /* 0x000fc80000010100 */
[----:B------:R-:W-:-:S04]  /*17b90*/  FFMA.FTZ R32, R31, R32, 1 ;  /* 0x3f8000001f207423 */ /* 0x000fc80000010020 */
[----:B------:R-:W-:Y:S01]  /*17ba0*/  FMUL.FTZ R35, R35, R32 ;  /* 0x0000002023237220 */ /* 0x000fe20000410000 */
[----:B------:R-:W-:Y:S01]  /*17bb0*/  FMUL.FTZ R6, R65, R6 ;  /* 0x0000000641067220 */ /* 0x000fe20000410000 */
[----:B------:R0:W-:Y:S01]  /*17bc0*/  STL [R1+0x974], R8 ;  /* 0x0009740801007387 */ /* 0x0001e20000100800 */
[----:B------:R-:W-:-:S03]  /*17bd0*/  FMUL.FTZ R4, R67, R4 ;  /* 0x0000000443047220 */ /* 0x000fc60000410000 */
[----:B------:R1:W-:Y:S04]  /*17be0*/  STL [R1+0x964], R6 ;  /* 0x0009640601007387 */ /* 0x0003e80000100800 */
[----:B------:R1:W-:Y:S04]  /*17bf0*/  STL [R1+0x980], R11 ;  /* 0x0009800b01007387 */ /* 0x0003e80000100800 */
[----:B0-----:R-:W4:Y:S04]  /*17c00*/  LDL.LU R8, [R1+0x5b8] ;  /* 0x0005b80001087983 */ /* 0x001f280000300800 */
[----:B------:R-:W4:Y:S04]  /*17c10*/  LDL.LU R67, [R1+0x924] ;  /* 0x0009240001437983 */ /* 0x000f280000300800 */
[----:B-1----:R-:W4:Y:S04]  /*17c20*/  LDL.LU R6, [R1+0x648] ;  /* 0x0006480001067983 */ /* 0x002f280000300800 */
[----:B------:R-:W4:Y:S04]  /*17c30*/  LDL.LU R11, [R1+0x630] ;  /* 0x00063000010b7983 */ /* 0x000f280000300800 */
[----:B------:R0:W-:Y:S01]  /*17c40*/  STL [R1+0x95c], R4 ;  /* 0x00095c0401007387 */ /* 0x0001e20000100800 */
[----:B--2---:R-:W-:-:S03]  /*17c50*/  FADD.FTZ R33, R48, -UR28 ;  /* 0x8000001c30217e21 */ /* 0x004fc60008010000 */
[----:B0-----:R-:W2:Y:S01]  /*17c60*/  LDL.LU R4, [R1+0x92c] ;  /* 0x00092c0001047983 */ /* 0x001ea20000300800 */
[----:B------:R-:W-:Y:S01]  /*17c70*/  FMUL.FTZ R48, R33, UR16 ;  /* 0x0000001021307c20 */ /* 0x000fe20008410000 */
[----:B------:R-:W-:Y:S01]  /*17c80*/  FMUL.FTZ R26, R61, R26 ;  /* 0x0000001a3d1a7220 */ /* 0x000fe20000410000 */
[----:B------:R-:W-:Y:S01]  /*17c90*/  FMUL.FTZ R28, R62, R28 ;  /* 0x0000001c3e1c7220 */ /* 0x000fe20000410000 */
[----:B------:R-:W-:Y:S01]  /*17ca0*/  STL [R1+0x488], R3 ;  /* 0x0004880301007387 */ /* 0x000fe20000100800 */
[----:B------:R-:W-:Y:S01]  /*17cb0*/  FFMA.FTZ R31, R53, R48, R51 ;  /* 0x00000030351f7223 */ /* 0x000fe20000010033 */
[----:B------:R-:W-:Y:S02]  /*17cc0*/  FMUL.FTZ R5, R66, R5 ;  /* 0x0000000542057220 */ /* 0x000fe40000410000 */
[----:B------:R-:W-:Y:S01]  /*17cd0*/  STL [R1+0x978], R9 ;  /* 0x0009780901007387 */ /* 0x000fe20000100800 */
[----:B------:R-:W-:-:S03]  /*17ce0*/  FMUL.FTZ R32, R31, -1.4426950216293334961 ;  /* 0xbfb8aa3b1f207820 */ /* 0x000fc60000410000 */
[----:B------:R0:W-:Y:S03]  /*17cf0*/  STL [R1+0x97c], R10 ;  /* 0x00097c0a01007387 */ /* 0x0001e60000100800 */
[----:B------:R-:W1:Y:S01]  /*17d00*/  MUFU.EX2 R32, R32 ;  /* 0x0000002000207308 */ /* 0x000e620000000800 */
[----:B------:R-:W2:Y:S04]  /*17d10*/  LDL.LU R66, [R1+0x938] ;  /* 0x0009380001427983 */ /* 0x000ea80000300800 */
[----:B------:R-:W2:Y:S04]  /*17d20*/  LDL.LU R65, [R1+0x934] ;  /* 0x0009340001417983 */ /* 0x000ea80000300800 */
[----:B0-----:R-:W2:Y:S04]  /*17d30*/  LDL.LU R10, [R1+0x880] ;  /* 0x00088000010a7983 */ /* 0x001ea80000300800 */
[----:B------:R-:W2:Y:S01]  /*17d40*/  LDL.LU R9, [R1+0x930] ;  /* 0x0009300001097983 */ /* 0x000ea20000300800 */
[----:B-1----:R-:W-:-:S03]  /*17d50*/  FADD.FTZ R32, R32, 1 ;  /* 0x3f80000020207421 */ /* 0x002fc60000010000 */
[----:B------:R-:W2:Y:S01]  /*17d60*/  LDL.LU R3, [R1+0x90c] ;  /* 0x00090c0001037983 */ /* 0x000ea20000300800 */
[----:B------:R-:W0:Y:S02]  /*17d70*/  MUFU.RCP R33, R32 ;  /* 0x0000002000217308 */ /* 0x000e240000001000 */
[C---:B0-----:R-:W-:Y:S02]  /*17d80*/  FMUL.FTZ R32, R33.reuse, R69 ;  /* 0x0000004521207220 */ /* 0x041fe40000410000 */
[----:B------:R-:W2:Y:S01]  /*17d90*/  LDL.LU R69, [R1+0x910] ;  /* 0x0009100001457983 */ /* 0x000ea20000300800 */
[----:B------:R-:W-:-:S04]  /*17da0*/  FADD.FTZ R33, -R33, 1 ;  /* 0x3f80000021217421 */ /* 0x000fc80000010100 */
[----:B------:R-:W-:Y:S01]  /*17db0*/  FFMA.FTZ R31, R31, R33, 1 ;  /* 0x3f8000001f1f7423 */ /* 0x000fe20000010021 */
[----:B---3--:R-:W-:-:S03]  /*17dc0*/  FADD.FTZ R61, R47, -UR28 ;  /* 0x8000001c2f3d7e21 */ /* 0x008fc60008010000 */
[----:B------:R-:W-:Y:S01]  /*17dd0*/  FMUL.FTZ R31, R32, R31 ;  /* 0x0000001f201f7220 */ /* 0x000fe20000410000 */
[----:B------:R-:W-:-:S04]  /*17de0*/  FMUL.FTZ R47, R61, UR16 ;  /* 0x000000103d2f7c20 */ /* 0x000fc80008410000 */
[----:B------:R-:W-:-:S04]  /*17df0*/  FFMA.FTZ R32, R52, R47, R50 ;  /* 0x0000002f34207223 */ /* 0x000fc80000010032 */
[----:B------:R-:W-:-:S06]  /*17e00*/  FMUL.FTZ R33, R32, -1.4426950216293334961 ;  /* 0xbfb8aa3b20217820 */ /* 0x000fcc0000410000 */
[----:B------:R-:W0:Y:S02]  /*17e10*/  MUFU.EX2 R33, R33 ;  /* 0x0000002100217308 */ /* 0x000e240000000800 */
[----:B0-----:R-:W-:-:S04]  /*17e20*/  FADD.FTZ R33, R33, 1 ;  /* 0x3f80000021217421 */ /* 0x001fc80000010000 */
[----:B------:R-:W4:Y:S02]  /*17e30*/  MUFU.RCP R61, R33 ;  /* 0x00000021003d7308 */ /* 0x000f240000001000 */
[C---:B----4-:R-:W-:Y:S01]  /*17e40*/  FMUL.FTZ R33, R61.reuse, R2 ;  /* 0x000000023d217220 */ /* 0x050fe20000410000 */
[----:B------:R-:W-:Y:S01]  /*17e50*/  FADD.FTZ R61, -R61, 1 ;  /* 0x3f8000003d3d7421 */ /* 0x000fe20000010100 */
[----:B------:R0:W-:Y:S03]  /*17e60*/  STL [R1+0x970], R7 ;  /* 0x0009700701007387 */ /* 0x0001e60000100800 */
[----:B------:R-:W-:Y:S01]  /*17e70*/  FFMA.FTZ R32, R32, R61, 1 ;  /* 0x3f80000020207423 */ /* 0x000fe2000001003d */
[----:B------:R-:W-:Y:S01]  /*17e80*/  FADD.FTZ R62, R46, -UR28 ;  /* 0x8000001c2e3e7e21 */ /* 0x000fe20008010000 */
[----:B0-----:R-:W3:Y:S03]  /*17e90*/  LDL.LU R7, [R1+0x61c] ;  /* 0x00061c0001077983 */ /* 0x001ee60000300800 */
[----:B------:R-:W-:Y:S01]  /*17ea0*/  FMUL.FTZ R46, R62, UR16 ;  /* 0x000000103e2e7c20 */ /* 0x000fe20008410000 */
[----:B------:R-:W-:Y:S01]  /*17eb0*/  FMUL.FTZ R32, R33, R32 ;  /* 0x0000002021207220 */ /* 0x000fe20000410000 */
[----:B------:R0:W-:Y:S02]  /*17ec0*/  STL [R1+0x958], R5 ;  /* 0x0009580501007387 */ /* 0x0001e40000100800 */
[----:B------:R-:W-:-:S02]  /*17ed0*/  FFMA.FTZ R62, R53, R46, R51 ;  /* 0x0000002e353e7223 */ /* 0x000fc40000010033 */
[----:B------:R1:W-:Y:S02]  /*17ee0*/  STL [R1+0x498], R0 ;  /* 0x0004980001007387 */ /* 0x0003e40000100800 */
[----:B------:R-:W-:Y:S02]  /*17ef0*/  FMUL.FTZ R33, R62, -1.4426950216293334961 ;  /* 0xbfb8aa3b3e217820 */ /* 0x000fe40000410000 */
[----:B------:R-:W4:Y:S04]  /*17f00*/  LDL.LU R2, [R1+0x904] ;  /* 0x0009040001027983 */ /* 0x000f280000300800 */
[----:B------:R-:W1:Y:S01]  /*17f10*/  MUFU.EX2 R33, R33 ;  /* 0x0000002100217308 */ /* 0x000e620000000800 */
[----:B0-----:R-:W4:Y:S04]  /*17f20*/  LDL.LU R5, [R1+0x618] ;  /* 0x0006180001057983 */ /* 0x001f280000300800 */
[----:B-1----:R-:W4:Y:S01]  /*17f30*/  LDL.LU R0, [R1+0x8fc] ;  /* 0x0008fc0001007983 */ /* 0x002f220000300800 */
[----:B------:R-:W-:-:S04]  /*17f40*/  FADD.FTZ R33, R33, 1 ;  /* 0x3f80000021217421 */ /* 0x000fc80000010000 */
[----:B------:R-:W0:Y:S01]  /*17f50*/  MUFU.RCP R61, R33 ;  /* 0x00000021003d7308 */ /* 0x000e220000001000 */
[----:B------:R-:W-:Y:S01]  /*17f60*/  FFMA.FTZ R67, R67, R6, RZ ;  /* 0x0000000643437223 */ /* 0x000fe200000100ff */
[----:B------:R-:W-:Y:S01]  /*17f70*/  FMUL.FTZ R63, R53, R11 ;  /* 0x0000000b353f7220 */ /* 0x000fe20000410000 */
[C---:B0-----:R-:W-:Y:S01]  /*17f80*/  FMUL.FTZ R33, R61.reuse, R8 ;  /* 0x000000083d217220 */ /* 0x041fe20000410000 */
[----:B------:R-:W-:Y:S01]  /*17f90*/  FADD.FTZ R61, -R61, 1 ;  /* 0x3f8000003d3d7421 */ /* 0x000fe20000010100 */
[----:B------:R-:W4:Y:S03]  /*17fa0*/  LDL.LU R8, [R1+0x610] ;  /* 0x0006100001087983 */ /* 0x000f260000300800 */
[----:B------:R-:W-:Y:S01]  /*17fb0*/  FFMA.FTZ R62, R62, R61, 1 ;  /* 0x3f8000003e3e7423 */ /* 0x000fe2000001003d */
[----:B------:R-:W-:Y:S02]  /*17fc0*/  FADD.FTZ R61, RZ, R6 ;  /* 0x00000006ff3d7221 */ /* 0x000fe40000010000 */
[----:B------:R-:W4:Y:S02]  /*17fd0*/  LDL.LU R6, [R1+0x8f8] ;  /* 0x0008f80001067983 */ /* 0x000f240000300800 */
[----:B------:R-:W-:Y:S01]  /*17fe0*/  FADD.FTZ R61, R61, R11 ;  /* 0x0000000b3d3d7221 */ /* 0x000fe20000010000 */
[C---:B--2---:R-:W-:Y:S01]  /*17ff0*/  FFMA.FTZ R67, R69.reuse, R11, R67 ;  /* 0x0000000b45437223 */ /* 0x044fe20000010043 */
[----:B------:R-:W-:Y:S01]  /*18000*/  FFMA.FTZ R69, R69, R63, R4 ;  /* 0x0000003f45457223 */ /* 0x000fe20000010004 */
[----:B------:R-:W2:Y:S04]  /*18010*/  LDL.LU R11, [R1+0x608] ;  /* 0x00060800010b7983 */ /* 0x000ea80000300800 */
[----:B------:R-:W2:Y:S01]  /*18020*/  LDL.LU R4, [R1+0x8ec] ;  /* 0x0008ec0001047983 */ /* 0x000ea20000300800 */
[----:B------:R-:W-:Y:S01]  /*18030*/  FMUL.FTZ R33, R33, R62 ;  /* 0x0000003e21217220 */ /* 0x000fe20000410000 */
[----:B------:R-:W-:Y:S01]  /*18040*/  FADD.FTZ R66, R66, R10 ;  /* 0x0000000a42427221 */ /* 0x000fe20000010000 */
[----:B------:R-:W-:Y:S01]  /*18050*/  FADD.FTZ R65, R65, R68 ;  /* 0x0000004441417221 */ /* 0x000fe20000010000 */
[-C--:B------:R-:W-:Y:S01]  /*18060*/  FFMA.FTZ R62, R3, R68.reuse, R9 ;  /* 0x00000044033e7223 */ /* 0x080fe20000010009 */
[----:B------:R-:W-:Y:S01]  /*18070*/  FMUL.FTZ R68, R52, R68 ;  /* 0x0000004434447220 */ /* 0x000fe20000410000 */
[----:B------:R-:W2:Y:S01]  /*18080*/  LDL.LU R10, [R1+0x604] ;  /* 0x00060400010a7983 */ /* 0x000ea20000300800 */
[----:B------:R-:W-:-:S02]  /*18090*/  FADD.FTZ R63, R63, R66 ;  /* 0x000000423f3f7221 */ /* 0x000fc40000010000 */
[----:B------:R-:W-:Y:S01]  /*180a0*/  FFMA.FTZ R69, R3, R68, R69 ;  /* 0x0000004403457223 */ /* 0x000fe20000010045 */
[----:B------:R-:W2:Y:S01]  /*180b0*/  LDL.LU R9, [R1+0x600] ;  /* 0x0006000001097983 */ /* 0x000ea20000300800 */
[----:B------:R-:W-:-:S03]  /*180c0*/  FADD.FTZ R68, R63, R68 ;  /* 0x000000443f447221 */ /* 0x000fc60000010000 */
[----:B------:R-:W2:Y:S01]  /*180d0*/  LDL.LU R3, [R1+0x8e4] ;  /* 0x0008e40001037983 */ /* 0x000ea20000300800 */
[-C--:B---3--:R-:W-:Y:S01]  /*180e0*/  FMUL.FTZ R66, R53, R7.reuse ;  /* 0x0000000735427220 */ /* 0x088fe20000410000 */
[----:B------:R-:W-:Y:S01]  /*180f0*/  FADD.FTZ R61, R61, R7 ;  /* 0x000000073d3d7221 */ /* 0x000fe20000010000 */
[C---:B----4-:R-:W-:Y:S02]  /*18100*/  FFMA.FTZ R67, R2.reuse, R7, R67 ;  /* 0x0000000702437223 */ /* 0x050fe40000010043 */
[----:B------:R-:W-:Y:S01]  /*18110*/  FFMA.FTZ R69, R2, R66, R69 ;  /* 0x0000004202457223 */ /* 0x000fe20000010045 */
[----:B------:R-:W3:Y:S01]  /*18120*/  LDL.LU R7, [R1+0x8d0] ;  /* 0x0008d00001077983 */ /* 0x000ee20000300800 */
[----:B------:R-:W-:Y:S01]  /*18130*/  FADD.FTZ R65, R65, R5 ;  /* 0x0000000541417221 */ /* 0x000fe20000010000 */
[-C--:B------:R-:W-:Y:S02]  /*18140*/  FMUL.FTZ R63, R52, R5.reuse ;  /* 0x00000005343f7220 */ /* 0x080fe40000410000 */
[----:B------:R-:W4:Y:S01]  /*18150*/  LDL.LU R2, [R1+0x8dc] ;  /* 0x0008dc0001027983 */ /* 0x000f220000300800 */
[----:B------:R-:W-:-:S03]  /*18160*/  FFMA.FTZ R62, R0, R5, R62 ;  /* 0x00000005003e7223 */ /* 0x000fc6000001003e */
[----:B------:R-:W3:Y:S01]  /*18170*/  LDL.LU R5, [R1+0x5f4] ;  /* 0x0005f40001057983 */ /* 0x000ee20000300800 */
[----:B------:R-:W-:Y:S01]  /*18180*/  FADD.FTZ R66, R66, R68 ;  /* 0x0000004442427221 */ /* 0x000fe20000010000 */
[----:B------:R-:W-:Y:S02]  /*18190*/  FFMA.FTZ R69, R0, R63, R69 ;  /* 0x0000003f00457223 */ /* 0x000fe40000010045 */
[----:B------:R-:W3:Y:S01]  /*181a0*/  LDL.LU R0, [R1+0x5ec] ;  /* 0x0005ec0001007983 */ /* 0x000ee20000300800 */
[----:B------:R-:W-:Y:S01]  /*181b0*/  FADD.FTZ R63, R66, R63 ;  /* 0x0000003f423f7221 */ /* 0x000fe20000010000 */
[-C--:B------:R-:W-:Y:S01]  /*181c0*/  FMUL.FTZ R68, R53, R8.reuse ;  /* 0x0000000835447220 */ /* 0x080fe20000410000 */
[----:B------:R-:W-:Y:S01]  /*181d0*/  FADD.FTZ R61, R61, R8 ;  /* 0x000000083d3d7221 */ /* 0x000fe20000010000 */
[C---:B------:R-:W-:Y:S02]  /*181e0*/  FFMA.FTZ R67, R6.reuse, R8, R67 ;  /* 0x0000000806437223 */ /* 0x040fe40000010043 */
[----:B------:R-:W-:Y:S01]  /*181f0*/  FFMA.FTZ R69, R6, R68, R69 ;  /* 0x0000004406457223 */ /* 0x000fe20000010045 */
[----:B------:R-:W3:Y:S04]  /*18200*/  LDL.LU R8, [R1+0x8c4] ;  /* 0x0008c40001087983 */ /* 0x000ee80000300800 */
[----:B------:R-:W3:Y:S01]  /*18210*/  LDL.LU R6, [R1+0x5e4] ;  /* 0x0005e40001067983 */ /* 0x000ee20000300800 */
[----:B--2---:R-:W-:Y:S01]  /*18220*/  FADD.FTZ R65, R65, R11 ;  /* 0x0000000b41417221 */ /* 0x004fe20000010000 */
[-C--:B------:R-:W-:Y:S01]  /*18230*/  FMUL.FTZ R66, R52, R11.reuse ;  /* 0x0000000b34427220 */ /* 0x080fe20000410000 */
[----:B------:R-:W-:-:S02]  /*18240*/  FFMA.FTZ R62, R4, R11, R62 ;  /* 0x0000000b043e7223 */ /* 0x000fc4000001003e */
[----:B------:R-:W2:Y:S01]  /*18250*/  LDL.LU R11, [R1+0x8b8] ;  /* 0x0008b800010b7983 */ /* 0x000ea20000300800 */
[----:B------:R-:W-:Y:S01]  /*18260*/  FADD.FTZ R68, R68, R63 ;  /* 0x0000003f44447221 */ /* 0x000fe20000010000 */
[----:B------:R-:W-:Y:S01]  /*18270*/  FFMA.FTZ R69, R4, R66, R69 ;  /* 0x0000004204457223 */ /* 0x000fe20000010045 */
[-C--:B------:R-:W-:Y:S01]  /*18280*/  FMUL.FTZ R63, R53, R10.reuse ;  /* 0x0000000a353f7220 */ /* 0x080fe20000410000 */
[----:B------:R-:W2:Y:S01]  /*18290*/  LDL.LU R4, [R1+0x5dc] ;  /* 0x0005dc0001047983 */ /* 0x000ea20000300800 */
[----:B------:R-:W-:Y:S01]  /*182a0*/  FADD.FTZ R66, R68, R66 ;  /* 0x0000004244427221 */ /* 0x000fe20000010000 */
[----:B------:R-:W-:Y:S01]  /*182b0*/  FADD.FTZ R61, R61, R10 ;  /* 0x0000000a3d3d7221 */ /* 0x000fe20000010000 */
[----:B------:R-:W-:Y:S01]  /*182c0*/  FMUL.FTZ R68, R52, R9 ;  /* 0x0000000934447220 */ /* 0x000fe20000410000 */
[C---:B------:R-:W-:Y:S01]  /*182d0*/  FFMA.FTZ R67, R3.reuse, R10, R67 ;  /* 0x0000000a03437223 */ /* 0x040fe20000010043 */
[----:B------:R-:W-:Y:S01]  /*182e0*/  FFMA.FTZ R69, R3, R63, R69 ;  /* 0x0000003f03457223 */ /* 0x000fe20000010045 */
[----:B------:R-:W2:Y:S01]  /*182f0*/  LDL.LU R10, [R1+0x8b4] ;  /* 0x0008b400010a7983 */ /* 0x000ea20000300800 */
[----:B------:R-:W-:-:S03]  /*18300*/  FADD.FTZ R63, R63, R66 ;  /* 0x000000423f3f7221 */ /* 0x000fc60000010000 */
[----:B------:R-:W2:Y:S01]  /*18310*/  LDL.LU R3, [R1+0x5d8] ;  /* 0x0005d80001037983 */ /* 0x000ea20000300800 */
[----:B------:R-:W-:-:S03]  /*18320*/  FADD.FTZ R65, R65, R9 ;  /* 0x0000000941417221 */ /* 0x000fc60000010000 */
[----:B------:R0:W-:Y:S01]  /*18330*/  STL [R1+0x984], R12 ;  /* 0x0009840c01007387 */ /* 0x0001e20000100800 */
[C---:B----4-:R-:W-:Y:S01]  /*18340*/  FFMA.FTZ R62, R2.reuse, R9, R62 ;  /* 0x00000009023e7223 */ /* 0x050fe2000001003e */
[----:B------:R-:W-:Y:S02]  /*18350*/  FFMA.FTZ R69, R2, R68, R69 ;  /* 0x0000004402457223 */ /* 0x000fe40000010045 */
[----:B------:R-:W4:Y:S01]  /*18360*/  LDL.LU R9, [R1+0x8b0] ;  /* 0x0008b00001097983 */ /* 0x000f220000300800 */
[----:B---3--:R-:W-:-:S03]  /*18370*/  FMUL.FTZ R66, R53, R5 ;  /* 0x0000000535427220 */ /* 0x008fc60000410000 */
[----:B------:R-:W3:Y:S01]  /*18380*/  LDL.LU R2, [R1+0x5d0] ;  /* 0x0005d00001027983 */ /* 0x000ee20000300800 */
        /* <DEDUP_REMOVED lines=9> */
[C---:B------:R-:W-:Y:S01]  /*18420*/  FFMA.FTZ R62, R8.reuse, R0, R62 ;  /* 0x00000000083e7223 */ /* 0x040fe2000001003e */
[----:B------:R-:W-:Y:S01]  /*18430*/  FFMA.FTZ R69, R8, R63, R69 ;  /* 0x0000003f08457223 */ /* 0x000fe20000010045 */
[----:B------:R-:W3:Y:S01]  /*18440*/  LDL.LU R0, [R1+0x5c0] ;  /* 0x0005c00001007983 */ /* 0x000ee20000300800 */
[----:B------:R-:W-:-:S03]  /*18450*/  FMUL.FTZ R68, R53, R6 ;  /* 0x0000000635447220 */ /* 0x000fc60000410000 */
[----:B------:R-:W3:Y:S01]  /*18460*/  LDL.LU R8, [R1+0x8a0] ;  /* 0x0008a00001087983 */ /* 0x000ee20000300800 */
[C---:B--2---:R-:W-:Y:S01]  /*18470*/  FFMA.FTZ R67, R11.reuse, R6, R67 ;  /* 0x000000060b437223 */ /* 0x044fe20000010043 */
[----:B------:R-:W-:Y:S02]  /*18480*/  FFMA.FTZ R69, R11, R68, R69 ;  /* 0x000000440b457223 */ /* 0x000fe40000010045 */
[----:B------:R-:W2:Y:S01]  /*18490*/  LDL.LU R11, [R1+0x894] ;  /* 0x00089400010b7983 */ /* 0x000ea20000300800 */
[----:B------:R-:W-:Y:S01]  /*184a0*/  FADD.FTZ R63, R66, R63 ;  /* 0x0000003f423f7221 */ /* 0x000fe20000010000 */
[----:B------:R-:W-:Y:S01]  /*184b0*/  FMUL.FTZ R66, R52, R4 ;  /* 0x0000000434427220 */ /* 0x000fe20000410000 */
[----:B------:R-:W-:Y:S01]  /*184c0*/  FADD.FTZ R61, R61, R6 ;  /* 0x000000063d3d7221 */ /* 0x000fe20000010000 */
[----:B------:R-:W-:Y:S01]  /*184d0*/  FADD.FTZ R65, R65, R4 ;  /* 0x0000000441417221 */ /* 0x000fe20000010000 */
[----:B------:R-:W2:Y:S01]  /*184e0*/  LDL.LU R6, [R1+0x5bc] ;  /* 0x0005bc0001067983 */ /* 0x000ea20000300800 */
[----:B------:R-:W-:-:S03]  /*184f0*/  FADD.FTZ R68, R68, R63 ;  /* 0x0000003f44447221 */ /* 0x000fc60000010000 */
[----:B0-----:R-:W2:Y:S01]  /*18500*/  LDL.LU R12, [R1+0x450] ;  /* 0x00045000010c7983 */ /* 0x001ea20000300800 */
[C---:B------:R-:W-:Y:S01]  /*18510*/  FFMA.FTZ R62, R10.reuse, R4, R62 ;  /* 0x000000040a3e7223 */ /* 0x040fe2000001003e */
[----:B------:R-:W-:Y:S02]  /*18520*/  FFMA.FTZ R69, R10, R66, R69 ;  /* 0x000000420a457223 */ /* 0x000fe40000010045 */
[----:B------:R-:W2:Y:S01]  /*18530*/  LDL.LU R4, [R1+0x5b4] ;  /* 0x0005b40001047983 */ /* 0x000ea20000300800 */
[----:B------:R-:W-:-:S03]  /*18540*/  FMUL.FTZ R63, R53, R3 ;  /* 0x00000003353f7220 */ /* 0x000fc60000410000 */
[----:B------:R-:W2:Y:S01]  /*18550*/  LDL.LU R10, [R1+0x890] ;  /* 0x00089000010a7983 */ /* 0x000ea20000300800 */
[----:B------:R-:W-:Y:S01]  /*18560*/  FADD.FTZ R66, R68, R66 ;  /* 0x0000004244427221 */ /* 0x000fe20000010000 */
[----:B------:R-:W-:Y:S01]  /*18570*/  FADD.FTZ R61, R61, R3 ;  /* 0x000000033d3d7221 */ /* 0x000fe20000010000 */
[C---:B----4-:R-:W-:Y:S01]  /*18580*/  FFMA.FTZ R67, R9.reuse, R3, R67 ;  /* 0x0000000309437223 */ /* 0x050fe20000010043 */
[----:B------:R-:W-:Y:S01]  /*18590*/  FFMA.FTZ R69, R9, R63, R69 ;  /* 0x0000003f09457223 */ /* 0x000fe20000010045 */
[----:B------:R-:W4:Y:S01]  /*185a0*/  LDL.LU R3, [R1+0x5b0] ;  /* 0x0005b00001037983 */ /* 0x000f220000300800 */
[----:B---3--:R-:W-:-:S03]  /*185b0*/  FMUL.FTZ R68, R52, R2 ;  /* 0x0000000234447220 */ /* 0x008fc60000410000 */
[----:B------:R-:W3:Y:S01]  /*185c0*/  LDL.LU R9, [R1+0x888] ;  /* 0x0008880001097983 */ /* 0x000ee20000300800 */
[----:B------:R-:W-:Y:S01]  /*185d0*/  FADD.FTZ R63, R63, R66 ;  /* 0x000000423f3f7221 */ /* 0x000fe20000010000 */
[----:B------:R-:W-:Y:S01]  /*185e0*/  FADD.FTZ R65, R65, R2 ;  /* 0x0000000241417221 */ /* 0x000fe20000010000 */
[C---:B------:R-:W-:Y:S01]  /*185f0*/  FFMA.FTZ R62, R7.reuse, R2, R62 ;  /* 0x00000002073e7223 */ /* 0x040fe2000001003e */
[----:B------:R-:W-:Y:S01]  /*18600*/  FFMA.FTZ R69, R7, R68, R69 ;  /* 0x0000004407457223 */ /* 0x000fe20000010045 */
[----:B------:R-:W3:Y:S01]  /*18610*/  LDL.LU R2, [R1+0x5a0] ;  /* 0x0005a00001027983 */ /* 0x000ee20000300800 */
[----:B------:R-:W-:-:S03]  /*18620*/  FMUL.FTZ R66, R53, R5 ;  /* 0x0000000535427220 */ /* 0x000fc60000410000 */
[----:B------:R-:W3:Y:S01]  /*18630*/  LDL.LU R7, [R1+0x87c] ;  /* 0x00087c0001077983 */ /* 0x000ee20000300800 */
[----:B------:R-:W-:Y:S01]  /*18640*/  FADD.FTZ R68, R63, R68 ;  /* 0x000000443f447221 */ /* 0x000fe20000010000 */
[----:B------:R-:W-:Y:S01]  /*18650*/  FADD.FTZ R61, R61, R5 ;  /* 0x000000053d3d7221 */ /* 0x000fe20000010000 */
[----:B------:R-:W-:Y:S01]  /*18660*/  FMUL.FTZ R63, R52, R0 ;  /* 0x00000000343f7220 */ /* 0x000fe20000410000 */
[C---:B------:R-:W-:Y:S01]  /*18670*/  FFMA.FTZ R67, R8.reuse, R5, R67 ;  /* 0x0000000508437223 */ /* 0x040fe20000010043 */
[----:B------:R-:W-:Y:S01]  /*18680*/  FFMA.FTZ R69, R8, R66, R69 ;  /* 0x0000004208457223 */ /* 0x000fe20000010045 */
[----:B------:R-:W3:Y:S04]  /*18690*/  LDL.LU R5, [R1+0x58c] ;  /* 0x00058c0001057983 */ /* 0x000ee80000300800 */
[----:B------:R-:W3:Y:S01]  /*186a0*/  LDL.LU R8, [R1+0x878] ;  /* 0x0008780001087983 */ /* 0x000ee20000300800 */
[C---:B--2---:R-:W-:Y:S01]  /*186b0*/  FFMA.FTZ R62, R11.reuse, R0, R62 ;  /* 0x000000000b3e7223 */ /* 0x044fe2000001003e */
[----:B------:R-:W-:-:S02]  /*186c0*/  FFMA.FTZ R69, R11, R63, R69 ;  /* 0x0000003f0b457223 */ /* 0x000fc40000010045 */
[----:B------:R-:W2:Y:S01]  /*186d0*/  LDL.LU R11, [R1+0x86c] ;  /* 0x00086c00010b7983 */ /* 0x000ea20000300800 */
[----:B------:R-:W-:Y:S01]  /*186e0*/  FADD.FTZ R66, R66, R68 ;  /* 0x0000004442427221 */ /* 0x000fe20000010000 */
[----:B------:R-:W-:Y:S01]  /*186f0*/  FMUL.FTZ R68, R53, R6 ;  /* 0x0000000635447220 */ /* 0x000fe20000410000 */
[----:B------:R-:W-:Y:S02]  /*18700*/  FADD.FTZ R65, R65, R0 ;  /* 0x0000000041417221 */ /* 0x000fe40000010000 */
        /* <DEDUP_REMOVED lines=9> */
[----:B------:R-:W-:Y:S01]  /*187a0*/  FADD.FTZ R65, R65, R4 ;  /* 0x0000000441417221 */ /* 0x000fe20000010000 */
[----:B----4-:R-:W-:Y:S01]  /*187b0*/  FMUL.FTZ R63, R53, R3 ;  /* 0x00000003353f7220 */ /* 0x010fe20000410000 */
[C---:B---3--:R-:W-:Y:S01]  /*187c0*/  FFMA.FTZ R62, R9.reuse, R4, R62 ;  /* 0x00000004093e7223 */ /* 0x048fe2000001003e */
[----:B------:R-:W-:Y:S01]  /*187d0*/  FFMA.FTZ R69, R9, R66, R69 ;  /* 0x0000004209457223 */ /* 0x000fe20000010045 */
[----:B------:R-:W3:Y:S01]  /*187e0*/  LDL.LU R4, [R1+0x568] ;  /* 0x0005680001047983 */ /* 0x000ee20000300800 */
[----:B------:R-:W-:-:S03]  /*187f0*/  FADD.FTZ R66, R68, R66 ;  /* 0x0000004244427221 */ /* 0x000fc60000010000 */
[----:B------:R-:W4:Y:S01]  /*18800*/  LDL.LU R9, [R1+0x85c] ;  /* 0x00085c0001097983 */ /* 0x000f220000300800 */
[----:B------:R-:W-:Y:S01]  /*18810*/  FMUL.FTZ R68, R52, R2 ;  /* 0x0000000234447220 */ /* 0x000fe20000410000 */
[----:B------:R-:W-:Y:S01]  /*18820*/  FADD.FTZ R61, R61, R3 ;  /* 0x000000033d3d7221 */ /* 0x000fe20000010000 */
[C---:B------:R-:W-:Y:S01]  /*18830*/  FFMA.FTZ R67, R7.reuse, R3, R67 ;  /* 0x0000000307437223 */ /* 0x040fe20000010043 */
[----:B------:R-:W-:Y:S01]  /*18840*/  FFMA.FTZ R69, R7, R63, R69 ;  /* 0x0000003f07457223 */ /* 0x000fe20000010045 */
[----:B------:R-:W4:Y:S01]  /*18850*/  LDL.LU R3, [R1+0x55c] ;  /* 0x00055c0001037983 */ /* 0x000f220000300800 */
[----:B------:R-:W-:-:S03]  /*18860*/  FADD.FTZ R63, R63, R66 ;  /* 0x000000423f3f7221 */ /* 0x000fc60000010000 */
[----:B------:R-:W4:Y:S01]  /*18870*/  LDL.LU R7, [R1+0x858] ;  /* 0x0008580001077983 */ /* 0x000f220000300800 */
[----:B------:R-:W-:Y:S01]  /*18880*/  FADD.FTZ R65, R65, R2 ;  /* 0x0000000241417221 */ /* 0x000fe20000010000 */
[-C--:B------:R-:W-:Y:S01]  /*18890*/  FMUL.FTZ R66, R53, R5.reuse ;  /* 0x0000000535427220 */ /* 0x080fe20000410000 */
[C---:B------:R-:W-:Y:S01]  /*188a0*/  FFMA.FTZ R62, R8.reuse, R2, R62 ;  /* 0x00000002083e7223 */ /* 0x040fe2000001003e */
[----:B------:R-:W-:Y:S01]  /*188b0*/  FFMA.FTZ R69, R8, R68, R69 ;  /* 0x0000004408457223 */ /* 0x000fe20000010045 */
[----:B------:R-:W4:Y:S04]  /*188c0*/  LDL.LU R2, [R1+0x544] ;  /* 0x0005440001027983 */ /* 0x000f280000300800 */
[----:B------:R-:W4:Y:S01]  /*188d0*/  LDL.LU R8, [R1+0x84c] ;  /* 0x00084c0001087983 */ /* 0x000f220000300800 */
        /* <DEDUP_REMOVED lines=16> */
[----:B---3--:R-:W-:Y:S01]  /*189e0*/  FMUL.FTZ R66, R52, R4 ;  /* 0x0000000434427220 */ /* 0x008fe20000410000 */
[C---:B----4-:R-:W-:Y:S01]  /*189f0*/  FFMA.FTZ R67, R9.reuse, R6, R67 ;  /* 0x0000000609437223 */ /* 0x050fe20000010043 */
        /* <DEDUP_REMOVED lines=25> */
[----:B------:R-:W-:-:S03]  /*18b90*/  FADD.FTZ R61, R61, R5 ;  /* 0x000000053d3d7221 */ /* 0x000fc60000010000 */
        /* <DEDUP_REMOVED lines=56> */
[----:B------:R-:W-:Y:S01]  /*18f20*/  FMUL.FTZ R68, R52, R4 ;  /* 0x0000000434447220 */ /* 0x000fe20000410000 */
        /* <DEDUP_REMOVED lines=69> */
[C---:B------:R-:W-:Y:S01]  /*19380*/  FFMA.FTZ R67, R0.reuse, R5, R67 ;  /* 0x0000000500437223 */ /* 0x040fe20000010043 */
[----:B------:R-:W-:Y:S01]  /*19390*/  FFMA.FTZ R69, R0, R63, R69 ;  /* 0x0000003f00457223 */ /* 0x000fe20000010045 */
[----:B------:R-:W4:Y:S01]  /*193a0*/  LDL.LU R5, [R1+0x480] ;  /* 0x0004800001057983 */ /* 0x000f220000300800 */
[----:B------:R-:W-:-:S03]  /*193b0*/  FMUL.FTZ R68, R52, R8 ;  /* 0x0000000834447220 */ /* 0x000fc60000410000 */
[----:B------:R-:W4:Y:S01]  /*193c0*/  LDL.LU R0, [R1+0x6b0] ;  /* 0x0006b00001007983 */ /* 0x000f220000300800 */
[C---:B--2---:R-:W-:Y:S01]  /*193d0*/  FFMA.FTZ R62, R11.reuse, R8, R62 ;  /* 0x000000080b3e7223 */ /* 0x044fe2000001003e */
[----:B------:R-:W-:Y:S02]  /*193e0*/  FFMA.FTZ R69, R11, R68, R69 ;  /* 0x000000440b457223 */ /* 0x000fe40000010045 */
        /* <DEDUP_REMOVED lines=31> */
[----:B------:R-:W4:Y:S01]  /*195e0*/  LDL.LU R2, [R1+0x69c] ;  /* 0x00069c0001027983 */ /* 0x000f220000300800 */
[----:B------:R-:W-:-:S03]  /*195f0*/  FADD.FTZ R61, R61, R5 ;  /* 0x000000053d3d7221 */ /* 0x000fc60000010000 */
[----:B------:R-:W4:Y:S01]  /*19600*/  LDL.LU R0, [R1+0x454] ;  /* 0x0004540001007983 */ /* 0x000f220000300800 */
[----:B--2---:R-:W-:-:S03]  /*19610*/  FFMA.FTZ R67, R11, R5, R67 ;  /* 0x000000050b437223 */ /* 0x004fc60000010043 */
[----:B------:R-:W2:Y:S01]  /*19620*/  LDL.LU R5, [R1+0x698] ;  /* 0x0006980001057983 */ /* 0x000ea20000300800 */
[----:B------:R-:W-:Y:S01]  /*19630*/  FADD.FTZ R66, R66, R68 ;  /* 0x0000004442427221 */ /* 0x000fe20000010000 */
[----:B------:R-:W-:Y:S01]  /*19640*/  FFMA.FTZ R69, R11, R63, R69 ;  /* 0x0000003f0b457223 */ /* 0x000fe20000010045 */
[----:B------:R-:W-:Y:S01]  /*19650*/  FMUL.FTZ R68, R52, R8 ;  /* 0x0000000834447220 */ /* 0x000fe20000410000 */
[----:B------:R-:W-:Y:S01]  /*19660*/  FADD.FTZ R65, R65, R8 ;  /* 0x0000000841417221 */ /* 0x000fe20000010000 */
[----:B------:R-:W-:Y:S01]  /*19670*/  FADD.FTZ R66, R63, R66 ;  /* 0x000000423f427221 */ /* 0x000fe20000010000 */
[----:B------:R-:W2:Y:S03]  /*19680*/  LDL.LU R11, [R1+0x44c] ;  /* 0x00044c00010b7983 */ /* 0x000ea60000300800 */
[----:B------:R-:W-:Y:S01]  /*19690*/  FADD.FTZ R66, R66, R68 ;  /* 0x0000004442427221 */ /* 0x000fe20000010000 */
[----:B------:R-:W-:Y:S01]  /*196a0*/  FMUL.FTZ R63, R53, R6 ;  /* 0x00000006353f7220 */ /* 0x000fe20000410000 */
[C---:B------:R-:W-:Y:S01]  /*196b0*/  FFMA.FTZ R69, R10.reuse, R68, R69 ;  /* 0x000000440a457223 */ /* 0x040fe20000010045 */
[----:B------:R-:W-:-:S02]  /*196c0*/  FFMA.FTZ R62, R10, R8, R62 ;  /* 0x000000080a3e7223 */ /* 0x000fc4000001003e */
[----:B------:R-:W2:Y:S01]  /*196d0*/  LDL.LU R8, [R1+0x694] ;  /* 0x0006940001087983 */ /* 0x000ea20000300800 */
[----:B------:R-:W-:Y:S01]  /*196e0*/  FADD.FTZ R61, R61, R6 ;  /* 0x000000063d3d7221 */ /* 0x000fe20000010000 */
[----:B------:R-:W-:Y:S02]  /*196f0*/  FADD.FTZ R66, R63, R66 ;  /* 0x000000423f427221 */ /* 0x000fe40000010000 */
[----:B------:R-:W2:Y:S01]  /*19700*/  LDL.LU R10, [R1+0x448] ;  /* 0x00044800010a7983 */ /* 0x000ea20000300800 */
[----:B---3--:R-:W-:Y:S01]  /*19710*/  FMUL.FTZ R68, R52, R4 ;  /* 0x0000000434447220 */ /* 0x008fe20000410000 */
[C---:B----4-:R-:W-:Y:S01]  /*19720*/  FFMA.FTZ R69, R9.reuse, R63, R69 ;  /* 0x0000003f09457223 */ /* 0x050fe20000010045 */
[----:B------:R-:W-:Y:S02]  /*19730*/  FFMA.FTZ R67, R9, R6, R67 ;  /* 0x0000000609437223 */ /* 0x000fe40000010043 */
[----:B------:R-:W3:Y:S01]  /*19740*/  LDL.LU R6, [R1+0x690] ;  /* 0x0006900001067983 */ /* 0x000ee20000300800 */
[C---:B------:R-:W-:Y:S01]  /*19750*/  FFMA.FTZ R69, R3.reuse, R68, R69 ;  /* 0x0000004403457223 */ /* 0x040fe20000010045 */
[----:B------:R-:W-:-:S02]  /*19760*/  FFMA.FTZ R62, R3, R4, R62 ;  /* 0x00000004033e7223 */ /* 0x000fc4000001003e */
[----:B------:R-:W4:Y:S01]  /*19770*/  LDL.LU R9, [R1+0x444] ;  /* 0x0004440001097983 */ /* 0x000f220000300800 */
[----:B------:R-:W-:Y:S01]  /*19780*/  FMUL.FTZ R63, R53, R7 ;  /* 0x00000007353f7220 */ /* 0x000fe20000410000 */
[----:B------:R-:W-:Y:S02]  /*19790*/  FADD.FTZ R66, R66, R68 ;  /* 0x0000004442427221 */ /* 0x000fe40000010000 */
[----:B------:R-:W4:Y:S01]  /*197a0*/  LDL.LU R3, [R1+0x68c] ;  /* 0x00068c0001037983 */ /* 0x000f220000300800 */
[----:B------:R-:W-:-:S03]  /*197b0*/  FADD.FTZ R65, R65, R4 ;  /* 0x0000000441417221 */ /* 0x000fc60000010000 */
[----:B------:R-:W4:Y:S01]  /*197c0*/  LDL.LU R4, [R1+0x688] ;  /* 0x0006880001047983 */ /* 0x000f220000300800 */
[----:B------:R-:W-:Y:S01]  /*197d0*/  FADD.FTZ R61, R61, R7 ;  /* 0x000000073d3d7221 */ /* 0x000fe20000010000 */
[C---:B------:R-:W-:Y:S01]  /*197e0*/  FFMA.FTZ R69, R2.reuse, R63, R69 ;  /* 0x0000003f02457223 */ /* 0x040fe20000010045 */
[----:B------:R-:W-:Y:S02]  /*197f0*/  FFMA.FTZ R67, R2, R7, R67 ;  /* 0x0000000702437223 */ /* 0x000fe40000010043 */
[----:B------:R-:W4:Y:S01]  /*19800*/  LDL.LU R2, [R1+0x440] ;  /* 0x0004400001027983 */ /* 0x000f220000300800 */
[----:B------:R-:W-:-:S03]  /*19810*/  FMUL.FTZ R68, R52, R0 ;  /* 0x0000000034447220 */ /* 0x000fc60000410000 */
[----:B------:R-:W4:Y:S01]  /*19820*/  LDL.LU R7, [R1+0x684] ;  /* 0x0006840001077983 */ /* 0x000f220000300800 */
[----:B------:R-:W-:Y:S01]  /*19830*/  FADD.FTZ R65, R65, R0 ;  /* 0x0000000041417221 */ /* 0x000fe20000010000 */
[C---:B--2---:R-:W-:Y:S01]  /*19840*/  FFMA.FTZ R62, R5.reuse, R0, R62 ;  /* 0x00000000053e7223 */ /* 0x044fe2000001003e */
[----:B------:R-:W-:Y:S01]  /*19850*/  FFMA.FTZ R69, R5, R68, R69 ;  /* 0x0000004405457223 */ /* 0x000fe20000010045 */
[----:B------:R-:W2:Y:S04]  /*19860*/  LDL.LU R0, [R1+0x680] ;  /* 0x0006800001007983 */ /* 0x000ea80000300800 */
[----:B------:R-:W2:Y:S01]  /*19870*/  LDL.LU R5, [R1+0x43c] ;  /* 0x00043c0001057983 */ /* 0x000ea20000300800 */
[----:B------:R-:W-:Y:S01]  /*19880*/  FADD.FTZ R66, R63, R66 ;  /* 0x000000423f427221 */ /* 0x000fe20000010000 */
[----:B------:R-:W-:-:S03]  /*19890*/  FMUL.FTZ R63, R53, R12 ;  /* 0x0000000c353f7220 */ /* 0x000fc60000410000 */
[----:B------:R-:W-:Y:S01]  /*198a0*/  FADD.FTZ R66, R66, R68 ;  /* 0x0000004442427221 */ /* 0x000fe20000010000 */
[----:B------:R-:W-:-:S03]  /*198b0*/  FMUL.FTZ R68, R52, R11 ;  /* 0x0000000b34447220 */ /* 0x000fc60000410000 */
[----:B------:R-:W-:-:S04]  /*198c0*/  FADD.FTZ R66, R63, R66 ;  /* 0x000000423f427221 */ /* 0x000fc80000010000 */
[----:B------:R-:W-:Y:S01]  /*198d0*/  FADD.FTZ R66, R66, R68 ;  /* 0x0000004442427221 */ /* 0x000fe20000010000 */
[----:B------:R-:W-:Y:S01]  /*198e0*/  FFMA.FTZ R69, R8, R63, R69 ;  /* 0x0000003f08457223 */ /* 0x000fe20000010045 */
[----:B------:R-:W-:-:S04]  /*198f0*/  FMUL.FTZ R63, R53, R10 ;  /* 0x0000000a353f7220 */ /* 0x000fc80000410000 */
[----:B------:R-:W-:Y:S01]  /*19900*/  FADD.FTZ R66, R63, R66 ;  /* 0x000000423f427221 */ /* 0x000fe20000010000 */
[----:B------:R-:W-:Y:S02]  /*19910*/  FFMA.FTZ R67, R8, R12, R67 ;  /* 0x0000000c08437223 */ /* 0x000fe40000010043 */
[----:B------:R-:W2:Y:S01]  /*19920*/  LDL.LU R8, [R1+0x438] ;  /* 0x0004380001087983 */ /* 0x000ea20000300800 */
[----:B---3--:R-:W-:Y:S01]  /*19930*/  FFMA.FTZ R69, R6, R68, R69 ;  /* 0x0000004406457223 */ /* 0x008fe20000010045 */
[----:B----4-:R-:W-:-:S03]  /*19940*/  FMUL.FTZ R68, R52, R9 ;  /* 0x0000000934447220 */ /* 0x010fc60000410000 */
[----:B------:R-:W-:Y:S01]  /*19950*/  FFMA.FTZ R69, R3, R63, R69 ;  /* 0x0000003f03457223 */ /* 0x000fe20000010045 */
[----:B------:R-:W-:-:S03]  /*19960*/  FADD.FTZ R66, R66, R68 ;  /* 0x0000004442427221 */ /* 0x000fc60000010000 */
[----:B------:R-:W-:Y:S01]  /*19970*/  FFMA.FTZ R69, R4, R68, R69 ;  /* 0x0000004404457223 */ /* 0x000fe20000010045 */
[----:B------:R-:W-:-:S04]  /*19980*/  FMUL.FTZ R63, R53, R2 ;  /* 0x00000002353f7220 */ /* 0x000fc80000410000 */
[----:B------:R-:W-:Y:S01]  /*19990*/  FFMA.FTZ R69, R7, R63, R69 ;  /* 0x0000003f07457223 */ /* 0x000fe20000010045 */
[----:B------:R-:W-:Y:S01]  /*199a0*/  FADD.FTZ R66, R63, R66 ;  /* 0x000000423f427221 */ /* 0x000fe20000010000 */
[----:B--2---:R-:W-:-:S04]  /*199b0*/  FMUL.FTZ R68, R52, R5 ;  /* 0x0000000534447220 */ /* 0x004fc80000410000 */
[----:B------:R-:W-:Y:S01]  /*199c0*/  FFMA.FTZ R69, R0, R68, R69 ;  /* 0x0000004400457223 */ /* 0x000fe20000010045 */
[----:B------:R-:W-:Y:S02]  /*199d0*/  FADD.FTZ R66, R66, R68 ;  /* 0x0000004442427221 */ /* 0x000fe40000010000 */
[----:B------:R-:W2:Y:S01]  /*199e0*/  LDL.LU R68, [R1+0x67c] ;  /* 0x00067c0001447983 */ /* 0x000ea20000300800 */
[----:B------:R-:W-:-:S03]  /*199f0*/  FFMA.FTZ R62, R6, R11, R62 ;  /* 0x0000000b063e7223 */ /* 0x000fc6000001003e */
[----:B------:R-:W3:Y:S01]  /*19a00*/  LDL.LU R6, [R1+0x434] ;  /* 0x0004340001067983 */ /* 0x000ee20000300800 */
[----:B------:R-:W-:-:S04]  /*19a10*/  FMUL.FTZ R63, R53, R8 ;  /* 0x00000008353f7220 */ /* 0x000fc80000410000 */
[----:B------:R-:W-:Y:S01]  /*19a20*/  FADD.FTZ R66, R63, R66 ;  /* 0x000000423f427221 */ /* 0x000fe20000010000 */
[----:B--2---:R-:W-:Y:S02]  /*19a30*/  FFMA.FTZ R69, R68, R63, R69 ;  /* 0x0000003f44457223 */ /* 0x004fe40000010045 */
[----:B------:R-:W2:Y:S01]  /*19a40*/  LDL.LU R63, [R1+0x678] ;  /* 0x00067800013f7983 */ /* 0x000ea20000300800 */
[----:B------:R-:W-:-:S03]  /*19a50*/  FFMA.FTZ R67, R3, R10, R67 ;  /* 0x0000000a03437223 */ /* 0x000fc60000010043 */
[----:B------:R-:W4:Y:S01]  /*19a60*/  LDL.LU R3, [R1+0x430] ;  /* 0x0004300001037983 */ /* 0x000f220000300800 */
[----:B------:R-:W-:Y:S01]  /*19a70*/  FFMA.FTZ R67, R7, R2, R67 ;  /* 0x0000000207437223 */ /* 0x000fe20000010043 */
[----:B------:R-:W-:Y:S02]  /*19a80*/  FFMA.FTZ R62, R4, R9, R62 ;  /* 0x00000009043e7223 */ /* 0x000fe4000001003e */
[----:B------:R-:W4:Y:S01]  /*19a90*/  LDL.LU R4, [R1+0x42c] ;  /* 0x00042c0001047983 */ /* 0x000f220000300800 */
[----:B------:R-:W-:Y:S01]  /*19aa0*/  FFMA.FTZ R67, R68, R8, R67 ;  /* 0x0000000844437223 */ /* 0x000fe20000010043 */
[----:B---3--:R-:W-:Y:S01]  /*19ab0*/  FMUL.FTZ R68, R52, R6 ;  /* 0x0000000634447220 */ /* 0x008fe20000410000 */
[----:B------:R-:W-:Y:S01]  /*19ac0*/  FADD.FTZ R61, R61, R12 ;  /* 0x0000000c3d3d7221 */ /* 0x000fe20000010000 */
[----:B------:R-:W-:Y:S01]  /*19ad0*/  FFMA.FTZ R62, R0, R5, R62 ;  /* 0x00000005003e7223 */ /* 0x000fe2000001003e */
[----:B------:R-:W3:Y:S01]  /*19ae0*/  LDL.LU R7, [R1+0x428] ;  /* 0x0004280001077983 */ /* 0x000ee20000300800 */
[----:B------:R-:W-:Y:S01]  /*19af0*/  FADD.FTZ R66, R66, R68 ;  /* 0x0000004442427221 */ /* 0x000fe20000010000 */
[----:B--2---:R-:W-:Y:S01]  /*19b00*/  FFMA.FTZ R69, R63, R68, R69 ;  /* 0x000000443f457223 */ /* 0x004fe20000010045 */
[----:B------:R-:W-:Y:S01]  /*19b10*/  FADD.FTZ R61, R61, R10 ;  /* 0x0000000a3d3d7221 */ /* 0x000fe20000010000 */
[----:B------:R-:W2:Y:S01]  /*19b20*/  LDL.LU R68, [R1+0x674] ;  /* 0x0006740001447983 */ /* 0x000ea20000300800 */
[----:B------:R-:W-:Y:S01]  /*19b30*/  FFMA.FTZ R62, R63, R6, R62 ;  /* 0x000000063f3e7223 */ /* 0x000fe2000001003e */
[----:B----4-:R-:W-:Y:S01]  /*19b40*/  FMUL.FTZ R63, R53, R3 ;  /* 0x00000003353f7220 */ /* 0x010fe20000410000 */
[----:B------:R-:W-:Y:S01]  /*19b50*/  FADD.FTZ R65, R65, R11 ;  /* 0x0000000b41417221 */ /* 0x000fe20000010000 */
[----:B------:R-:W-:Y:S01]  /*19b60*/  FADD.FTZ R61, R61, R2 ;  /* 0x000000023d3d7221 */ /* 0x000fe20000010000 */
[----:B------:R-:W4:Y:S01]  /*19b70*/  LDL.LU R0, [R1+0x420] ;  /* 0x0004200001007983 */ /* 0x000f220000300800 */
[----:B------:R-:W-:-:S03]  /*19b80*/  FADD.FTZ R66, R63, R66 ;  /* 0x000000423f427221 */ /* 0x000fc60000010000 */
[----:B------:R-:W4:Y:S04]  /*19b90*/  LDL.LU R10, [R1+0x97c] ;  /* 0x00097c00010a7983 */ /* 0x000f280000300800 */
[----:B------:R-:W4:Y:S01]  /*19ba0*/  LDL.LU R12, [R1+0x984] ;  /* 0x00098400010c7983 */ /* 0x000f220000300800 */
[C---:B--2---:R-:W-:Y:S01]  /*19bb0*/  FFMA.FTZ R69, R68.reuse, R63, R69 ;  /* 0x0000003f44457223 */ /* 0x044fe20000010045 */
[----:B------:R-:W-:Y:S02]  /*19bc0*/  FFMA.FTZ R67, R68, R3, R67 ;  /* 0x0000000344437223 */ /* 0x000fe40000010043 */
[----:B------:R-:W2:Y:S01]  /*19bd0*/  LDL.LU R63, [R1+0x670] ;  /* 0x00067000013f7983 */ /* 0x000ea20000300800 */
[----:B------:R-:W-:Y:S01]  /*19be0*/  FMUL.FTZ R68, R52, R4 ;  /* 0x0000000434447220 */ /* 0x000fe20000410000 */
[----:B------:R-:W-:-:S02]  /*19bf0*/  FADD.FTZ R65, R65, R9 ;  /* 0x0000000941417221 */ /* 0x000fc40000010000 */
[----:B------:R-:W4:Y:S01]  /*19c00*/  LDL.LU R2, [R1+0x424] ;  /* 0x0004240001027983 */ /* 0x000f220000300800 */
[----:B------:R-:W-:Y:S01]  /*19c10*/  FADD.FTZ R66, R66, R68 ;  /* 0x0000004442427221 */ /* 0x000fe20000010000 */
[----:B------:R-:W-:Y:S02]  /*19c20*/  FADD.FTZ R65, R65, R5 ;  /* 0x0000000541417221 */ /* 0x000fe40000010000 */
[----:B------:R-:W4:Y:S04]  /*19c30*/  LDL.LU R5, [R1+0x668] ;  /* 0x0006680001057983 */ /* 0x000f280000300800 */
[----:B------:R-:W4:Y:S01]  /*19c40*/  LDL.LU R11, [R1+0x980] ;  /* 0x00098000010b7983 */ /* 0x000f220000300800 */
[C---:B--2---:R-:W-:Y:S01]  /*19c50*/  FFMA.FTZ R69, R63.reuse, R68, R69 ;  /* 0x000000443f457223 */ /* 0x044fe20000010045 */
[----:B------:R-:W-:-:S02]  /*19c60*/  FFMA.FTZ R62, R63, R4, R62 ;  /* 0x000000043f3e7223 */ /* 0x000fc4000001003e */
[----:B------:R-:W2:Y:S01]  /*19c70*/  LDL.LU R68, [R1+0x66c] ;  /* 0x00066c0001447983 */ /* 0x000ea20000300800 */
[----:B---3--:R-:W-:Y:S01]  /*19c80*/  FMUL.FTZ R63, R53, R7 ;  /* 0x00000007353f7220 */ /* 0x008fe20000410000 */
[----:B------:R-:W-:Y:S01]  /*19c90*/  FADD.FTZ R61, R61, R8 ;  /* 0x000000083d3d7221 */ /* 0x000fe20000010000 */
[----:B------:R-:W-:Y:S01]  /*19ca0*/  FADD.FTZ R65, R65, R6 ;  /* 0x0000000641417221 */ /* 0x000fe20000010000 */
[----:B------:R-:W3:Y:S01]  /*19cb0*/  LDL.LU R8, [R1+0x974] ;  /* 0x0009740001087983 */ /* 0x000ee20000300800 */
[----:B------:R-:W-:-:S03]  /*19cc0*/  FADD.FTZ R66, R63, R66 ;  /* 0x000000423f427221 */ /* 0x000fc60000010000 */
[----:B------:R-:W3:Y:S01]  /*19cd0*/  LDL.LU R9, [R1+0x978] ;  /* 0x0009780001097983 */ /* 0x000ee20000300800 */
[C---:B--2---:R-:W-:Y:S01]  /*19ce0*/  FFMA.FTZ R67, R68.reuse, R7, R67 ;  /* 0x0000000744437223 */ /* 0x044fe20000010043 */
[----:B------:R-:W-:Y:S01]  /*19cf0*/  FFMA.FTZ R69, R68, R63, R69 ;  /* 0x0000003f44457223 */ /* 0x000fe20000010045 */
[-C--:B----4-:R-:W-:Y:S01]  /*19d00*/  FMUL.FTZ R68, R52, R2.reuse ;  /* 0x0000000234447220 */ /* 0x090fe20000410000 */
[C---:B------:R-:W-:Y:S01]  /*19d10*/  FFMA.FTZ R62, R5.reuse, R2, R62 ;  /* 0x00000002053e7223 */ /* 0x040fe2000001003e */
[----:B------:R-:W2:Y:S02]  /*19d20*/  LDL.LU R6, [R1+0x418] ;  /* 0x0004180001067983 */ /* 0x000ea40000300800 */
[----:B------:R-:W-:Y:S01]  /*19d30*/  FFMA.FTZ R69, R5, R68, R69 ;  /* 0x0000004405457223 */ /* 0x000fe20000010045 */
[----:B------:R-:W-:Y:S01]  /*19d40*/  FADD.FTZ R66, R66, R68 ;  /* 0x0000004442427221 */ /* 0x000fe20000010000 */
[----:B------:R-:W-:Y:S01]  /*19d50*/  FMUL.FTZ R63, R53, R0 ;  /* 0x00000000353f7220 */ /* 0x000fe20000410000 */
[----:B------:R-:W4:Y:S01]  /*19d60*/  LDL.LU R68, [R1+0x664] ;  /* 0x0006640001447983 */ /* 0x000f220000300800 */
[----:B------:R-:W-:-:S02]  /*19d70*/  FADD.FTZ R65, R65, R4 ;  /* 0x0000000441417221 */ /* 0x000fc40000010000 */
[----:B------:R-:W-:Y:S01]  /*19d80*/  FADD.FTZ R66, R63, R66 ;  /* 0x000000423f427221 */ /* 0x000fe20000010000 */
[----:B------:R-:W-:Y:S01]  /*19d90*/  FADD.FTZ R61, R61, R3 ;  /* 0x000000033d3d7221 */ /* 0x000fe20000010000 */
[----:B------:R-:W-:Y:S01]  /*19da0*/  FADD.FTZ R65, R65, R2 ;  /* 0x0000000241417221 */ /* 0x000fe20000010000 */
[----:B------:R-:W3:Y:S04]  /*19db0*/  LDL.LU R3, [R1+0x414] ;  /* 0x0004140001037983 */ /* 0x000ee80000300800 */
[----:B------:R-:W2:Y:S04]  /*19dc0*/  LDL.LU R2, [R1+0x96c] ;  /* 0x00096c0001027983 */ /* 0x000ea80000300800 */
[----:B------:R-:W3:Y:S04]  /*19dd0*/  LDL.LU R4, [R1+0x41c] ;  /* 0x00041c0001047983 */ /* 0x000ee80000300800 */
[----:B------:R-:W3:Y:S01]  /*19de0*/  LDL.LU R5, [R1+0x488] ;  /* 0x0004880001057983 */ /* 0x000ee20000300800 */
[----:B----4-:R-:W-:-:S03]  /*19df0*/  FFMA.FTZ R69, R68, R63, R69 ;  /* 0x0000003f44457223 */ /* 0x010fc60000010045 */
[----:B------:R-:W4:Y:S01]  /*19e00*/  LDL.LU R63, [R1+0x660] ;  /* 0x00066000013f7983 */ /* 0x000f220000300800 */
[----:B------:R-:W-:Y:S01]  /*19e10*/  FFMA.FTZ R67, R68, R0, R67 ;  /* 0x0000000044437223 */ /* 0x000fe20000010043 */
[-C--:B--2---:R-:W-:Y:S01]  /*19e20*/  FMUL.FTZ R68, R52, R2.reuse ;  /* 0x0000000234447220 */ /* 0x084fe20000410000 */
[----:B------:R-:W-:Y:S01]  /*19e30*/  FADD.FTZ R65, R65, R2 ;  /* 0x0000000241417221 */ /* 0x000fe20000010000 */
[C---:B----4-:R-:W-:Y:S02]  /*19e40*/  FFMA.FTZ R62, R63.reuse, R2, R62 ;  /* 0x000000023f3e7223 */ /* 0x050fe4000001003e */
[----:B------:R-:W2:Y:S01]  /*19e50*/  LDL.LU R2, [R1+0x65c] ;  /* 0x00065c0001027983 */ /* 0x000ea20000300800 */
[----:B------:R-:W-:Y:S01]  /*19e60*/  FFMA.FTZ R69, R63, R68, R69 ;  /* 0x000000443f457223 */ /* 0x000fe20000010045 */
[-C--:B------:R-:W-:Y:S01]  /*19e70*/  FMUL.FTZ R63, R53, R6.reuse ;  /* 0x00000006353f7220 */ /* 0x080fe20000410000 */
[----:B------:R-:W-:Y:S01]  /*19e80*/  FADD.FTZ R66, R66, R68 ;  /* 0x0000004442427221 */ /* 0x000fe20000010000 */
[----:B---3--:R-:W-:Y:S01]  /*19e90*/  FADD.FTZ R65, R65, R3 ;  /* 0x0000000341417221 */ /* 0x008fe20000010000 */
[----:B------:R-:W-:Y:S01]  /*19ea0*/  FADD.FTZ R61, R61, R7 ;  /* 0x000000073d3d7221 */ /* 0x000fe20000010000 */
[----:B------:R-:W3:Y:S01]  /*19eb0*/  LDL.LU R68, [R1+0x640] ;  /* 0x0006400001447983 */ /* 0x000ee20000300800 */
[----:B------:R-:W-:Y:S01]  /*19ec0*/  FADD.FTZ R66, R63, R66 ;  /* 0x000000423f427221 */ /* 0x000fe20000010000 */
[C---:B--2---:R-:W-:Y:S01]  /*19ed0*/  FFMA.FTZ R69, R2.reuse, R63, R69 ;  /* 0x0000003f02457223 */ /* 0x044fe20000010045 */
[----:B------:R-:W-:Y:S01]  /*19ee0*/  FFMA.FTZ R67, R2, R6, R67 ;  /* 0x0000000602437223 */ /* 0x000fe20000010043 */
[----:B------:R-:W2:Y:S01]  /*19ef0*/  LDL.LU R63, [R1+0x658] ;  /* 0x00065800013f7983 */ /* 0x000ea20000300800 */
[----:B------:R-:W-:-:S03]  /*19f00*/  FMUL.FTZ R2, R52, R3 ;  /* 0x0000000334027220 */ /* 0x000fc60000410000 */
[----:B------:R-:W4:Y:S01]  /*19f10*/  LDL.LU R7, [R1+0x970] ;  /* 0x0009700001077983 */ /* 0x000f220000300800 */
[----:B------:R-:W-:Y:S01]  /*19f20*/  FADD.FTZ R66, R66, R2 ;  /* 0x0000000242427221 */ /* 0x000fe20000010000 */
[C---:B--2---:R-:W-:Y:S02]  /*19f30*/  FFMA.FTZ R69, R63.reuse, R2, R69 ;  /* 0x000000023f457223 */ /* 0x044fe40000010045 */
[----:B------:R-:W2:Y:S01]  /*19f40*/  LDL.LU R2, [R1+0x654] ;  /* 0x0006540001027983 */ /* 0x000ea20000300800 */
[----:B------:R-:W-:Y:S01]  /*19f50*/  FFMA.FTZ R62, R63, R3, R62 ;  /* 0x000000033f3e7223 */ /* 0x000fe2000001003e */
[----:B------:R-:W-:Y:S02]  /*19f60*/  FMUL.FTZ R63, R53, R4 ;  /* 0x00000004353f7220 */ /* 0x000fe40000410000 */
[----:B------:R-:W3:Y:S02]  /*19f70*/  LDL.LU R3, [R1+0x960] ;  /* 0x0009600001037983 */ /* 0x000ee40000300800 */
[----:B------:R-:W-:Y:S01]  /*19f80*/  FADD.FTZ R66, R63, R66 ;  /* 0x000000423f427221 */ /* 0x000fe20000010000 */
[----:B--2---:R-:W-:-:S02]  /*19f90*/  FFMA.FTZ R69, R2, R63, R69 ;  /* 0x0000003f02457223 */ /* 0x004fc40000010045 */
[----:B------:R-:W2:Y:S01]  /*19fa0*/  LDL.LU R63, [R1+0x650] ;  /* 0x00065000013f7983 */ /* 0x000ea20000300800 */
[----:B------:R-:W-:Y:S01]  /*19fb0*/  FFMA.FTZ R67, R2, R4, R67 ;  /* 0x0000000402437223 */ /* 0x000fe20000010043 */
[----:B---3--:R-:W-:-:S04]  /*19fc0*/  FMUL.FTZ R2, R52, R3 ;  /* 0x0000000334027220 */ /* 0x008fc80000410000 */
[----:B------:R-:W-:Y:S01]  /*19fd0*/  FADD.FTZ R66, R66, R2 ;  /* 0x0000000242427221 */ /* 0x000fe20000010000 */
[----:B------:R-:W-:Y:S01]  /*19fe0*/  FADD.FTZ R61, R61, R0 ;  /* 0x000000003d3d7221 */ /* 0x000fe20000010000 */
[----:B------:R-:W-:Y:S01]  /*19ff0*/  FADD.FTZ R65, R65, R3 ;  /* 0x0000000341417221 */ /* 0x000fe20000010000 */
[----:B------:R-:W3:Y:S01]  /*1a000*/  LDL.LU R0, [R1+0x968] ;  /* 0x0009680001007983 */ /* 0x000ee20000300800 */
[----:B--2---:R-:W-:-:S03]  /*1a010*/  FFMA.FTZ R69, R63, R2, R69 ;  /* 0x000000023f457223 */ /* 0x004fc60000010045 */
[----:B------:R-:W2:Y:S01]  /*1a020*/  LDL.LU R2, [R1+0x64c] ;  /* 0x00064c0001027983 */ /* 0x000ea20000300800 */
[----:B------:R-:W-:Y:S01]  /*1a030*/  FADD.FTZ R61, R61, R6 ;  /* 0x000000063d3d7221 */ /* 0x000fe20000010000 */
[----:B------:R-:W-:Y:S02]  /*1a040*/  FFMA.FTZ R62, R63, R3, R62 ;  /* 0x000000033f3e7223 */ /* 0x000fe4000001003e */
[----:B------:R-:W4:Y:S01]  /*1a050*/  LDL.LU R6, [R1+0x964] ;  /* 0x0009640001067983 */ /* 0x000f220000300800 */
[----:B------:R-:W-:-:S03]  /*1a060*/  FADD.FTZ R61, R61, R4 ;  /* 0x000000043d3d7221 */ /* 0x000fc60000010000 */
[----:B------:R-:W3:Y:S01]  /*1a070*/  LDL.LU R4, [R1+0x95c] ;  /* 0x00095c0001047983 */ /* 0x000ee20000300800 */
[-C--:B------:R-:W-:Y:S01]  /*1a080*/  FMUL.FTZ R63, R53, R5.reuse ;  /* 0x00000005353f7220 */ /* 0x080fe20000410000 */
[----:B------:R-:W-:Y:S02]  /*1a090*/  FADD.FTZ R61, R61, R5 ;  /* 0x000000053d3d7221 */ /* 0x000fe40000010000 */
[----:B------:R-:W4:Y:S01]  /*1a0a0*/  LDL.LU R3, [R1+0x644] ;  /* 0x0006440001037983 */ /* 0x000f220000300800 */
[----:B--2---:R-:W-:-:S03]  /*1a0b0*/  FFMA.FTZ R67, R2, R5, R67 ;  /* 0x0000000502437223 */ /* 0x004fc60000010043 */
[----:B------:R-:W2:Y:S01]  /*1a0c0*/  LDL.LU R5, [R1+0x958] ;  /* 0x0009580001057983 */ /* 0x000ea20000300800 */
[----:B------:R-:W-:Y:S01]  /*1a0d0*/  FFMA.FTZ R69, R2, R63, R69 ;  /* 0x0000003f02457223 */ /* 0x000fe20000010045 */
[----:B------:R-:W-:Y:S02]  /*1a0e0*/  FADD.FTZ R66, R63, R66 ;  /* 0x000000423f427221 */ /* 0x000fe40000010000 */
[----:B------:R-:W2:Y:S01]  /*1a0f0*/  LDL.LU R63, [R1+0x628] ;  /* 0x00062800013f7983 */ /* 0x000ea20000300800 */
[-C--:B---3--:R-:W-:Y:S01]  /*1a100*/  FMUL.FTZ R2, R52, R4.reuse ;  /* 0x0000000434027220 */ /* 0x088fe20000410000 */
[----:B----4-:R-:W-:-:S03]  /*1a110*/  FFMA.FTZ R62, R3, R4, R62 ;  /* 0x00000004033e7223 */ /* 0x010fc6000001003e */
[----:B------:R-:W-:Y:S01]  /*1a120*/  FFMA.FTZ R69, R3, R2, R69 ;  /* 0x0000000203457223 */ /* 0x000fe20000010045 */
[----:B------:R-:W-:Y:S01]  /*1a130*/  FADD.FTZ R66, R66, R2 ;  /* 0x0000000242427221 */ /* 0x000fe20000010000 */
[----:B--2---:R-:W-:-:S04]  /*1a140*/  FMUL.FTZ R3, R53, R5 ;  /* 0x0000000535037220 */ /* 0x004fc80000410000 */
[C---:B------:R-:W-:Y:S01]  /*1a150*/  FFMA.FTZ R69, R68.reuse, R3, R69 ;  /* 0x0000000344457223 */ /* 0x040fe20000010045 */
[----:B------:R-:W-:Y:S02]  /*1a160*/  FADD.FTZ R66, R3, R66 ;  /* 0x0000004203427221 */ /* 0x000fe40000010000 */
[----:B------:R-:W2:Y:S01]  /*1a170*/  LDL.LU R3, [R1+0x63c] ;  /* 0x00063c0001037983 */ /* 0x000ea20000300800 */
[----:B------:R-:W-:Y:S01]  /*1a180*/  FFMA.FTZ R67, R68, R5, R67 ;  /* 0x0000000544437223 */ /* 0x000fe20000010043 */
[----:B------:R-:W-:Y:S02]  /*1a190*/  FADD.FTZ R61, R61, R5 ;  /* 0x000000053d3d7221 */ /* 0x000fe40000010000 */
[----:B------:R-:W3:Y:S01]  /*1a1a0*/  LDL.LU R5, [R1+0x638] ;  /* 0x0006380001057983 */ /* 0x000ee20000300800 */
[----:B------:R-:W-:Y:S01]  /*1a1b0*/  FADD.FTZ R65, R65, R4 ;  /* 0x0000000441417221 */ /* 0x000fe20000010000 */
[----:B------:R-:W-:Y:S02]  /*1a1c0*/  FMUL.FTZ R2, R52, R6 ;  /* 0x0000000634027220 */ /* 0x000fe40000410000 */
[----:B------:R-:W4:Y:S01]  /*1a1d0*/  LDL.LU R4, [R1+0x62c] ;  /* 0x00062c0001047983 */ /* 0x000f220000300800 */
[----:B------:R-:W-:-:S03]  /*1a1e0*/  FADD.FTZ R65, R65, R6 ;  /* 0x0000000641417221 */ /* 0x000fc60000010000 */
[----:B------:R-:W4:Y:S01]  /*1a1f0*/  LDL.LU R68, [R1+0x620] ;  /* 0x0006200001447983 */ /* 0x000f220000300800 */
[----:B--2---:R-:W-:-:S03]  /*1a200*/  FFMA.FTZ R62, R3, R6, R62 ;  /* 0x00000006033e7223 */ /* 0x004fc6000001003e */
[----:B------:R-:W2:Y:S01]  /*1a210*/  LDL.LU R6, [R1+0x634] ;  /* 0x0006340001067983 */ /* 0x000ea20000300800 */
[----:B------:R-:W-:Y:S01]  /*1a220*/  FFMA.FTZ R69, R3, R2, R69 ;  /* 0x0000000203457223 */ /* 0x000fe20000010045 */
[----:B------:R-:W-:Y:S01]  /*1a230*/  FMUL.FTZ R3, R53, R0 ;  /* 0x0000000035037220 */ /* 0x000fe20000410000 */
[----:B------:R-:W-:-:S03]  /*1a240*/  FADD.FTZ R66, R66, R2 ;  /* 0x0000000242427221 */ /* 0x000fc60000010000 */
[----:B---3--:R-:W-:Y:S01]  /*1a250*/  FFMA.FTZ R69, R5, R3, R69 ;  /* 0x0000000305457223 */ /* 0x008fe20000010045 */
[----:B------:R-:W-:Y:S02]  /*1a260*/  FADD.FTZ R66, R3, R66 ;  /* 0x0000004203427221 */ /* 0x000fe40000010000 */
[----:B------:R-:W3:Y:S01]  /*1a270*/  LDL.LU R3, [R1+0x614] ;  /* 0x0006140001037983 */ /* 0x000ee20000300800 */
[----:B------:R-:W-:Y:S01]  /*1a280*/  FFMA.FTZ R67, R5, R0, R67 ;  /* 0x0000000005437223 */ /* 0x000fe20000010043 */
[----:B------:R-:W-:Y:S02]  /*1a290*/  FMUL.FTZ R2, R52, R7 ;  /* 0x0000000734027220 */ /* 0x000fe40000410000 */
[----:B------:R-:W3:Y:S01]  /*1a2a0*/  LDL.LU R5, [R1+0x60c] ;  /* 0x00060c0001057983 */ /* 0x000ee20000300800 */
[----:B------:R-:W-:Y:S01]  /*1a2b0*/  FADD.FTZ R61, R61, R0 ;  /* 0x000000003d3d7221 */ /* 0x000fe20000010000 */
[-C--:B------:R-:W-:Y:S01]  /*1a2c0*/  FMUL.FTZ R0, R53, R8.reuse ;  /* 0x0000000835007220 */ /* 0x080fe20000410000 */
[----:B------:R-:W-:Y:S01]  /*1a2d0*/  FADD.FTZ R66, R66, R2 ;  /* 0x0000000242427221 */ /* 0x000fe20000010000 */
[----:B----4-:R-:W-:-:S03]  /*1a2e0*/  FFMA.FTZ R67, R4, R8, R67 ;  /* 0x0000000804437223 */ /* 0x010fc60000010043 */
[----:B------:R-:W-:Y:S01]  /*1a2f0*/  FADD.FTZ R66, R0, R66 ;  /* 0x0000004200427221 */ /* 0x000fe20000010000 */
[----:B------:R-:W-:Y:S01]  /*1a300*/  FFMA.FTZ R67, R68, R10, R67 ;  /* 0x0000000a44437223 */ /* 0x000fe20000010043 */
[C---:B--2---:R-:W-:Y:S01]  /*1a310*/  FFMA.FTZ R62, R6.reuse, R7, R62 ;  /* 0x00000007063e7223 */ /* 0x044fe2000001003e */
[----:B------:R-:W-:Y:S02]  /*1a320*/  FFMA.FTZ R69, R6, R2, R69 ;  /* 0x0000000206457223 */ /* 0x000fe40000010045 */
[----:B------:R-:W2:Y:S01]  /*1a330*/  LDL.LU R6, [R1+0x5fc] ;  /* 0x0005fc0001067983 */ /* 0x000ea20000300800 */
[-C--:B------:R-:W-:Y:S01]  /*1a340*/  FMUL.FTZ R2, R52, R9.reuse ;  /* 0x0000000934027220 */ /* 0x080fe20000410000 */
[----:B------:R-:W-:Y:S02]  /*1a350*/  FFMA.FTZ R69, R4, R0, R69 ;  /* 0x0000000004457223 */ /* 0x000fe40000010045 */
[----:B------:R-:W4:Y:S01]  /*1a360*/  LDL.LU R4, [R1+0x5f8] ;  /* 0x0005f80001047983 */ /* 0x000f220000300800 */
[C---:B------:R-:W-:Y:S01]  /*1a370*/  FFMA.FTZ R62, R63.reuse, R9, R62 ;  /* 0x000000093f3e7223 */ /* 0x040fe2000001003e */
[----:B------:R-:W-:Y:S01]  /*1a380*/  FFMA.FTZ R69, R63, R2, R69 ;  /* 0x000000023f457223 */ /* 0x000fe20000010045 */
[----:B------:R-:W-:Y:S01]  /*1a390*/  FMUL.FTZ R0, R53, R10 ;  /* 0x0000000a35007220 */ /* 0x000fe20000410000 */
[----:B------:R-:W4:Y:S03]  /*1a3a0*/  LDL.LU R63, [R1+0x5f0] ;  /* 0x0005f000013f7983 */ /* 0x000f260000300800 */
[----:B------:R-:W-:-:S02]  /*1a3b0*/  FFMA.FTZ R69, R68, R0, R69 ;  /* 0x0000000044457223 */ /* 0x000fc40000010045 */
[----:B------:R-:W4:Y:S01]  /*1a3c0*/  LDL.LU R68, [R1+0x5e8] ;  /* 0x0005e80001447983 */ /* 0x000f220000300800 */
[----:B------:R-:W-:Y:S01]  /*1a3d0*/  FADD.FTZ R66, R66, R2 ;  /* 0x0000000242427221 */ /* 0x000fe20000010000 */
[-C--:B------:R-:W-:Y:S01]  /*1a3e0*/  FMUL.FTZ R2, R52, R11.reuse ;  /* 0x0000000b34027220 */ /* 0x080fe20000410000 */
[C---:B---3--:R-:W-:Y:S02]  /*1a3f0*/  FFMA.FTZ R62, R3.reuse, R11, R62 ;  /* 0x0000000b033e7223 */ /* 0x048fe4000001003e */
[----:B------:R-:W-:Y:S01]  /*1a400*/  FADD.FTZ R66, R0, R66 ;  /* 0x0000004200427221 */ /* 0x000fe20000010000 */
[----:B------:R-:W-:Y:S01]  /*1a410*/  FFMA.FTZ R69, R3, R2, R69 ;  /* 0x0000000203457223 */ /* 0x000fe20000010045 */
[-C--:B------:R-:W-:Y:S01]  /*1a420*/  FMUL.FTZ R0, R53, R12.reuse ;  /* 0x0000000c35007220 */ /* 0x080fe20000410000 */
[----:B------:R-:W3:Y:S01]  /*1a430*/  LDL.LU R3, [R1+0x5e0] ;  /* 0x0005e00001037983 */ /* 0x000ee20000300800 */
[----:B------:R-:W-:Y:S01]  /*1a440*/  FADD.FTZ R66, R66, R2 ;  /* 0x0000000242427221 */ /* 0x000fe20000010000 */
[C---:B------:R-:W-:Y:S01]  /*1a450*/  FFMA.FTZ R67, R5.reuse, R12, R67 ;  /* 0x0000000c05437223 */ /* 0x040fe20000010043 */
[----:B------:R-:W-:Y:S01]  /*1a460*/  FFMA.FTZ R69, R5, R0, R69 ;  /* 0x0000000005457223 */ /* 0x000fe20000010045 */
[----:B------:R-:W-:Y:S01]  /*1a470*/  FMUL.FTZ R2, R52, R13 ;  /* 0x0000000d34027220 */ /* 0x000fe20000410000 */
[----:B------:R-:W3:Y:S01]  /*1a480*/  LDL.LU R5, [R1+0x5d4] ;  /* 0x0005d40001057983 */ /* 0x000ee20000300800 */
[----:B------:R-:W-:Y:S01]  /*1a490*/  FADD.FTZ R66, R0, R66 ;  /* 0x0000004200427221 */ /* 0x000fe20000010000 */
[----:B------:R-:W-:-:S03]  /*1a4a0*/  FMUL.FTZ R0, R53, R14 ;  /* 0x0000000e35007220 */ /* 0x000fc60000410000 */
[----:B------:R-:W-:-:S04]  /*1a4b0*/  FADD.FTZ R66, R66, R2 ;  /* 0x0000000242427221 */ /* 0x000fc80000010000 */
        /* <DEDUP_REMOVED lines=8> */
[----:B------:R-:W-:Y:S01]  /*1a540*/  FFMA.FTZ R62, R63, R15, R62 ;  /* 0x0000000f3f3e7223 */ /* 0x000fe2000001003e */
[----:B------:R-:W-:Y:S01]  /*1a550*/  FMUL.FTZ R0, R53, R16 ;  /* 0x0000001035007220 */ /* 0x000fe20000410000 */
[----:B------:R-:W-:-:S02]  /*1a560*/  FFMA.FTZ R69, R63, R2, R69 ;  /* 0x000000023f457223 */ /* 0x000fc40000010045 */
[----:B------:R-:W4:Y:S01]  /*1a570*/  LDL.LU R63, [R1+0x5ac] ;  /* 0x0005ac00013f7983 */ /* 0x000f220000300800 */
[C---:B------:R-:W-:Y:S01]  /*1a580*/  FFMA.FTZ R67, R68.reuse, R16, R67 ;  /* 0x0000001044437223 */ /* 0x040fe20000010043 */
[----:B------:R-:W-:Y:S02]  /*1a590*/  FFMA.FTZ R69, R68, R0, R69 ;  /* 0x0000000044457223 */ /* 0x000fe40000010045 */
[----:B------:R-:W4:Y:S01]  /*1a5a0*/  LDL.LU R68, [R1+0x5a8] ;  /* 0x0005a80001447983 */ /* 0x000f220000300800 */
[----:B------:R-:W-:Y:S01]  /*1a5b0*/  FADD.FTZ R66, R66, R2 ;  /* 0x0000000242427221 */ /* 0x000fe20000010000 */
[----:B------:R-:W-:-:S03]  /*1a5c0*/  FMUL.FTZ R2, R52, R17 ;  /* 0x0000001134027220 */ /* 0x000fc60000410000 */
[----:B------:R-:W-:Y:S01]  /*1a5d0*/  FADD.FTZ R66, R0, R66 ;  /* 0x0000004200427221 */ /* 0x000fe20000010000 */
[C---:B---3--:R-:W-:Y:S01]  /*1a5e0*/  FFMA.FTZ R62, R3.reuse, R17, R62 ;  /* 0x00000011033e7223 */ /* 0x048fe2000001003e */
        /* <DEDUP_REMOVED lines=19> */
[----:B------:R-:W-:Y:S01]  /*1a720*/  FMUL.FTZ R0, R53, R22 ;  /* 0x0000001635007220 */ /* 0x000fe20000410000 */
[C---:B------:R-:W-:Y:S01]  /*1a730*/  FFMA.FTZ R62, R63.reuse, R21, R62 ;  /* 0x000000153f3e7223 */ /* 0x040fe2000001003e */
[----:B------:R-:W-:-:S02]  /*1a740*/  FFMA.FTZ R69, R63, R2, R69 ;  /* 0x000000023f457223 */ /* 0x000fc40000010045 */
[----:B------:R-:W4:Y:S01]  /*1a750*/  LDL.LU R63, [R1+0x558] ;  /* 0x00055800013f7983 */ /* 0x000f220000300800 */
[C---:B------:R-:W-:Y:S01]  /*1a760*/  FFMA.FTZ R67, R68.reuse, R22, R67 ;  /* 0x0000001644437223 */ /* 0x040fe20000010043 */
[----:B------:R-:W-:Y:S02]  /*1a770*/  FFMA.FTZ R69, R68, R0, R69 ;  /* 0x0000000044457223 */ /* 0x000fe40000010045 */
[----:B------:R-:W4:Y:S01]  /*1a780*/  LDL.LU R68, [R1+0x528] ;  /* 0x0005280001447983 */ /* 0x000f220000300800 */
[----:B------:R-:W-:Y:S01]  /*1a790*/  FADD.FTZ R66, R66, R2 ;  /* 0x0000000242427221 */ /* 0x000fe20000010000 */
[-C--:B------:R-:W-:Y:S01]  /*1a7a0*/  FMUL.FTZ R2, R52, R23.reuse ;  /* 0x0000001734027220 */ /* 0x080fe20000410000 */
[----:B------:R-:W-:Y:S02]  /*1a7b0*/  FADD.FTZ R65, R65, R7 ;  /* 0x0000000741417221 */ /* 0x000fe40000010000 */
[----:B------:R-:W-:Y:S01]  /*1a7c0*/  FADD.FTZ R66, R0, R66 ;  /* 0x0000004200427221 */ /* 0x000fe20000010000 */
[----:B---3--:R-:W-:Y:S01]  /*1a7d0*/  FFMA.FTZ R69, R3, R2, R69 ;  /* 0x0000000203457223 */ /* 0x008fe20000010045 */
[-C--:B------:R-:W-:Y:S01]  /*1a7e0*/  FMUL.FTZ R0, R53, R24.reuse ;  /* 0x0000001835007220 */ /* 0x080fe20000410000 */
[----:B------:R-:W3:Y:S01]  /*1a7f0*/  LDL.LU R7, [R1+0x50c] ;  /* 0x00050c0001077983 */ /* 0x000ee20000300800 */
[----:B------:R-:W-:Y:S01]  /*1a800*/  FADD.FTZ R66, R66, R2 ;  /* 0x0000000242427221 */ /* 0x000fe20000010000 */
[----:B------:R-:W-:Y:S01]  /*1a810*/  FFMA.FTZ R62, R3, R23, R62 ;  /* 0x00000017033e7223 */ /* 0x000fe2000001003e */
        /* <DEDUP_REMOVED lines=27> */
[----:B------:R-:W-:Y:S01]  /*1a9d0*/  FMUL.FTZ R0, R53, R54 ;  /* 0x0000003635007220 */ /* 0x000fe20000410000 */
[----:B------:R-:W3:Y:S01]  /*1a9e0*/  LDL.LU R7, [R1+0x4c8] ;  /* 0x0004c80001077983 */ /* 0x000ee20000300800 */
[----:B------:R-:W-:Y:S01]  /*1a9f0*/  FADD.FTZ R3, R3, R2 ;  /* 0x0000000203037221 */ /* 0x000fe20000010000 */
[----:B------:R-:W-:Y:S01]  /*1aa00*/  FMUL.FTZ R2, R52, R59 ;  /* 0x0000003b34027220 */ /* 0x000fe20000410000 */
[----:B------:R-:W-:Y:S01]  /*1aa10*/  FFMA.FTZ R69, R5, R0, R69 ;  /* 0x0000000005457223 */ /* 0x000fe20000010045 */
[----:B------:R-:W-:Y:S01]  /*1aa20*/  FADD.FTZ R65, R65, R9 ;  /* 0x0000000941417221 */ /* 0x000fe20000010000 */
[----:B------:R-:W-:Y:S01]  /*1aa30*/  FFMA.FTZ R67, R5, R54, R67 ;  /* 0x0000003605437223 */ /* 0x000fe20000010043 */
[----:B------:R-:W3:Y:S01]  /*1aa40*/  LDL.LU R9, [R1+0x4c4] ;  /* 0x0004c40001097983 */ /* 0x000ee20000300800 */
[----:B------:R-:W-:Y:S01]  /*1aa50*/  FADD.FTZ R5, R0, R3 ;  /* 0x0000000300057221 */ /* 0x000fe20000010000 */
[----:B------:R-:W-:Y:S01]  /*1aa60*/  FMUL.FTZ R0, R53, R44 ;  /* 0x0000002c35007220 */ /* 0x000fe20000410000 */
[----:B------:R-:W-:-:S02]  /*1aa70*/  FADD.FTZ R61, R61, R8 ;  /* 0x000000083d3d7221 */ /* 0x000fc40000010000 */
[----:B------:R-:W-:Y:S01]  /*1aa80*/  FADD.FTZ R5, R5, R2 ;  /* 0x0000000205057221 */ /* 0x000fe20000010000 */
[----:B------:R-:W3:Y:S03]  /*1aa90*/  LDL.LU R8, [R1+0x4bc] ;  /* 0x0004bc0001087983 */ /* 0x000ee60000300800 */
[----:B------:R-:W-:Y:S01]  /*1aaa0*/  FADD.FTZ R5, R0, R5 ;  /* 0x0000000500057221 */ /* 0x000fe20000010000 */
[C---:B--2---:R-:W-:Y:S01]  /*1aab0*/  FFMA.FTZ R3, R6.reuse, R59, R62 ;  /* 0x0000003b06037223 */ /* 0x044fe2000001003e */
[----:B------:R-:W-:Y:S02]  /*1aac0*/  FFMA.FTZ R69, R6, R2, R69 ;  /* 0x0000000206457223 */ /* 0x000fe40000010045 */
[----:B------:R-:W2:Y:S01]  /*1aad0*/  LDL.LU R6, [R1+0x4c0] ;  /* 0x0004c00001067983 */ /* 0x000ea20000300800 */
[----:B------:R-:W-:Y:S01]  /*1aae0*/  FMUL.FTZ R2, R52, R58 ;  /* 0x0000003a34027220 */ /* 0x000fe20000410000 */
[C---:B----4-:R-:W-:Y:S01]  /*1aaf0*/  FFMA.FTZ R69, R4.reuse, R0, R69 ;  /* 0x0000000004457223 */ /* 0x050fe20000010045 */
[----:B------:R-:W-:Y:S01]  /*1ab00*/  FFMA.FTZ R67, R4, R44, R67 ;  /* 0x0000002c04437223 */ /* 0x000fe20000010043 */
[----:B------:R-:W-:-:S02]  /*1ab10*/  FFMA.FTZ R0, R63, R58, R3 ;  /* 0x0000003a3f007223 */ /* 0x000fc40000010003 */
[----:B------:R-:W-:Y:S01]  /*1ab20*/  FFMA.FTZ R4, R63, R2, R69 ;  /* 0x000000023f047223 */ /* 0x000fe20000010045 */
[-C--:B------:R-:W-:Y:S01]  /*1ab30*/  FMUL.FTZ R3, R53, R42.reuse ;  /* 0x0000002a35037220 */ /* 0x080fe20000410000 */
[----:B------:R-:W4:Y:S01]  /*1ab40*/  LDL.LU R63, [R1+0x4b8] ;  /* 0x0004b800013f7983 */ /* 0x000f220000300800 */
[C---:B------:R-:W-:Y:S02]  /*1ab50*/  FFMA.FTZ R67, R68.reuse, R42, R67 ;  /* 0x0000002a44437223 */ /* 0x040fe40000010043 */
[----:B------:R-:W-:Y:S02]  /*1ab60*/  FFMA.FTZ R4, R68, R3, R4 ;  /* 0x0000000344047223 */ /* 0x000fe40000010004 */
[----:B------:R-:W4:Y:S01]  /*1ab70*/  LDL.LU R68, [R1+0x4b4] ;  /* 0x0004b40001447983 */ /* 0x000f220000300800 */
[----:B------:R-:W-:Y:S01]  /*1ab80*/  FADD.FTZ R61, R61, R10 ;  /* 0x0000000a3d3d7221 */ /* 0x000fe20000010000 */
[----:B------:R-:W-:Y:S01]  /*1ab90*/  FADD.FTZ R2, R5, R2 ;  /* 0x0000000205027221 */ /* 0x000fe20000010000 */
[-C--:B------:R-:W-:Y:S01]  /*1aba0*/  FMUL.FTZ R5, R52, R57.reuse ;  /* 0x0000003934057220 */ /* 0x080fe20000410000 */
[----:B------:R-:W-:Y:S01]  /*1abb0*/  FADD.FTZ R65, R65, R11 ;  /* 0x0000000b41417221 */ /* 0x000fe20000010000 */
[----:B------:R-:W-:Y:S01]  /*1abc0*/  FADD.FTZ R61, R61, R12 ;  /* 0x0000000c3d3d7221 */ /* 0x000fe20000010000 */
[----:B------:R-:W-:Y:S01]  /*1abd0*/  FADD.FTZ R2, R3, R2 ;  /* 0x0000000203027221 */ /* 0x000fe20000010000 */
[----:B------:R-:W4:Y:S01]  /*1abe0*/  LDL.LU R12, [R1+0x4b0] ;  /* 0x0004b000010c7983 */ /* 0x000f220000300800 */
[C---:B---3--:R-:W-:Y:S01]  /*1abf0*/  FFMA.FTZ R3, R7.reuse, R57, R0 ;  /* 0x0000003907037223 */ /* 0x048fe20000010000 */
[----:B------:R-:W-:Y:S01]  /*1ac00*/  FFMA.FTZ R7, R7, R5, R4 ;  /* 0x0000000507077223 */ /* 0x000fe20000010004 */
[----:B------:R-:W-:Y:S01]  /*1ac10*/  FMUL.FTZ R0, R53, R40 ;  /* 0x0000002835007220 */ /* 0x000fe20000410000 */
[----:B------:R-:W-:Y:S01]  /*1ac20*/  FADD.FTZ R5, R2, R5 ;  /* 0x0000000502057221 */ /* 0x000fe20000010000 */
[----:B------:R-:W3:Y:S01]  /*1ac30*/  LDL.LU R11, [R1+0x4ac] ;  /* 0x0004ac00010b7983 */ /* 0x000ee20000300800 */
[----:B------:R-:W-:Y:S01]  /*1ac40*/  FMUL.FTZ R2, R52, R56 ;  /* 0x0000003834027220 */ /* 0x000fe20000410000 */
[C---:B------:R-:W-:Y:S01]  /*1ac50*/  FFMA.FTZ R7, R9.reuse, R0, R7 ;  /* 0x0000000009077223 */ /* 0x040fe20000010007 */
[----:B------:R-:W-:Y:S01]  /*1ac60*/  FADD.FTZ R5, R0, R5 ;  /* 0x0000000500057221 */ /* 0x000fe20000010000 */
[----:B------:R-:W3:Y:S01]  /*1ac70*/  LDL.LU R10, [R1+0x4a8] ;  /* 0x0004a800010a7983 */ /* 0x000ee20000300800 */
[----:B------:R-:W-:-:S03]  /*1ac80*/  FFMA.FTZ R67, R9, R40, R67 ;  /* 0x0000002809437223 */ /* 0x000fc60000010043 */
[----:B------:R-:W3:Y:S01]  /*1ac90*/  LDL.LU R9, [R1+0x4a4] ;  /* 0x0004a40001097983 */ /* 0x000ee20000300800 */
[C---:B--2---:R-:W-:Y:S01]  /*1aca0*/  FFMA.FTZ R0, R6.reuse, R56, R3 ;  /* 0x0000003806007223 */ /* 0x044fe20000010003 */
[----:B------:R-:W-:Y:S01]  /*1acb0*/  FFMA.FTZ R4, R6, R2, R7 ;  /* 0x0000000206047223 */ /* 0x000fe20000010007 */
[-C--:B------:R-:W-:Y:S01]  /*1acc0*/  FMUL.FTZ R3, R53, R36.reuse ;  /* 0x0000002435037220 */ /* 0x080fe20000410000 */
[----:B------:R-:W-:Y:S01]  /*1acd0*/  FADD.FTZ R6, R5, R2 ;  /* 0x0000000205067221 */ /* 0x000fe20000010000 */
[----:B------:R-:W-:Y:S01]  /*1ace0*/  FMUL.FTZ R5, R52, R55 ;  /* 0x0000003734057220 */ /* 0x000fe20000410000 */
[C---:B------:R-:W-:Y:S01]  /*1acf0*/  FFMA.FTZ R2, R8.reuse, R36, R67 ;  /* 0x0000002408027223 */ /* 0x040fe20000010043 */
[----:B------:R-:W-:Y:S02]  /*1ad00*/  FFMA.FTZ R4, R8, R3, R4 ;  /* 0x0000000308047223 */ /* 0x000fe40000010004 */
[----:B------:R-:W2:Y:S01]  /*1ad10*/  LDL.LU R8, [R1+0x4a0] ;  /* 0x0004a00001087983 */ /* 0x000ea20000300800 */
[C---:B----4-:R-:W-:Y:S01]  /*1ad20*/  FFMA.FTZ R0, R63.reuse, R55, R0 ;  /* 0x000000373f007223 */ /* 0x050fe20000010000 */
[----:B------:R-:W-:Y:S01]  /*1ad30*/  FFMA.FTZ R7, R63, R5, R4 ;  /* 0x000000053f077223 */ /* 0x000fe20000010004 */
[-C--:B------:R-:W-:Y:S01]  /*1ad40*/  FMUL.FTZ R4, R53, R39.reuse ;  /* 0x0000002735047220 */ /* 0x080fe20000410000 */
[----:B------:R-:W4:Y:S01]  /*1ad50*/  LDL.LU R63, [R1+0x49c] ;  /* 0x00049c00013f7983 */ /* 0x000f220000300800 */
[----:B------:R-:W-:Y:S01]  /*1ad60*/  FADD.FTZ R6, R3, R6 ;  /* 0x0000000603067221 */ /* 0x000fe20000010000 */
[C---:B------:R-:W-:Y:S01]  /*1ad70*/  FFMA.FTZ R3, R68.reuse, R39, R2 ;  /* 0x0000002744037223 */ /* 0x040fe20000010002 */
        /* <DEDUP_REMOVED lines=9> */
[----:B---3--:R-:W-:Y:S02]  /*1ae10*/  FFMA.FTZ R7, R11, R4, R7 ;  /* 0x000000040b077223 */ /* 0x008fe40000010007 */
[----:B------:R-:W-:Y:S01]  /*1ae20*/  FADD.FTZ R5, R4, R5 ;  /* 0x0000000504057221 */ /* 0x000fe20000010000 */
[----:B------:R-:W-:Y:S01]  /*1ae30*/  FMUL.FTZ R4, R53, R30 ;  /* 0x0000001e35047220 */ /* 0x000fe20000410000 */
[----:B------:R-:W-:-:S02]  /*1ae40*/  FFMA.FTZ R7, R10, R2, R7 ;  /* 0x000000020a077223 */ /* 0x000fc40000010007 */
[----:B------:R-:W-:Y:S01]  /*1ae50*/  FADD.FTZ R5, R5, R2 ;  /* 0x0000000205057221 */ /* 0x000fe20000010000 */
[----:B------:R-:W-:Y:S01]  /*1ae60*/  FMUL.FTZ R2, R52, R41 ;  /* 0x0000002934027220 */ /* 0x000fe20000410000 */
[----:B------:R-:W-:Y:S02]  /*1ae70*/  FFMA.FTZ R7, R9, R4, R7 ;  /* 0x0000000409077223 */ /* 0x000fe40000010007 */
[----:B------:R-:W-:Y:S01]  /*1ae80*/  FADD.FTZ R5, R4, R5 ;  /* 0x0000000504057221 */ /* 0x000fe20000010000 */
[----:B------:R-:W-:Y:S01]  /*1ae90*/  FFMA.FTZ R3, R11, R34, R3 ;  /* 0x000000220b037223 */ /* 0x000fe20000010003 */
[----:B------:R-:W-:Y:S02]  /*1aea0*/  FMUL.FTZ R4, R53, R38 ;  /* 0x0000002635047220 */ /* 0x000fe40000410000 */
[----:B------:R-:W-:Y:S01]  /*1aeb0*/  FADD.FTZ R5, R5, R2 ;  /* 0x0000000205057221 */ /* 0x000fe20000010000 */
[----:B------:R-:W-:Y:S01]  /*1aec0*/  FFMA.FTZ R3, R9, R30, R3 ;  /* 0x0000001e09037223 */ /* 0x000fe20000010003 */
[----:B------:R-:W-:-:S02]  /*1aed0*/  FMUL.FTZ R6, R52, R29 ;  /* 0x0000001d34067220 */ /* 0x000fc40000410000 */
[----:B------:R-:W-:Y:S01]  /*1aee0*/  FADD.FTZ R5, R4, R5 ;  /* 0x0000000504057221 */ /* 0x000fe20000010000 */
[----:B------:R-:W-:-:S04]  /*1aef0*/  FFMA.FTZ R0, R12, R45, R0 ;  /* 0x0000002d0c007223 */ /* 0x000fc80000010000 */
[----:B------:R-:W-:Y:S01]  /*1af00*/  FFMA.FTZ R0, R10, R43, R0 ;  /* 0x0000002b0a007223 */ /* 0x000fe20000010000 */
[----:B------:R-:W-:Y:S01]  /*1af10*/  FADD.FTZ R65, R65, R13 ;  /* 0x0000000d41417221 */ /* 0x000fe20000010000 */
[----:B------:R-:W-:Y:S01]  /*1af20*/  FADD.FTZ R61, R61, R14 ;  /* 0x0000000e3d3d7221 */ /* 0x000fe20000010000 */
[----:B--2---:R-:W-:-:S04]  /*1af30*/  FFMA.FTZ R7, R8, R2, R7 ;  /* 0x0000000208077223 */ /* 0x004fc80000010007 */
[C---:B----4-:R-:W-:Y:S01]  /*1af40*/  FFMA.FTZ R7, R63.reuse, R4, R7 ;  /* 0x000000043f077223 */ /* 0x050fe20000010007 */
[----:B------:R-:W-:Y:S01]  /*1af50*/  FFMA.FTZ R2, R63, R38, R3 ;  /* 0x000000263f027223 */ /* 0x000fe20000010003 */
[----:B------:R-:W-:Y:S02]  /*1af60*/  FMUL.FTZ R3, R53, R37 ;  /* 0x0000002535037220 */ /* 0x000fe40000410000 */
[----:B------:R-:W-:Y:S01]  /*1af70*/  FFMA.FTZ R4, R68, R6, R7 ;  /* 0x0000000644047223 */ /* 0x000fe20000010007 */
[----:B------:R-:W-:Y:S01]  /*1af80*/  FADD.FTZ R6, R5, R6 ;  /* 0x0000000605067221 */ /* 0x000fe20000010000 */
[----:B------:R-:W-:Y:S02]  /*1af90*/  FMUL.FTZ R5, R52, R35 ;  /* 0x0000002334057220 */ /* 0x000fe40000410000 */
        /* <DEDUP_REMOVED lines=12> */
[----:B------:R-:W-:Y:S01]  /*1b060*/  FMUL.FTZ R0, R53, R33 ;  /* 0x0000002135007220 */ /* 0x000fe20000410000 */
[C---:B------:R-:W-:Y:S01]  /*1b070*/  FFMA.FTZ R11, R47.reuse, R5, R4 ;  /* 0x000000052f0b7223 */ /* 0x040fe20000010004 */
[----:B------:R-:W-:Y:S01]  /*1b080*/  FADD.FTZ R5, R6, R5 ;  /* 0x0000000506057221 */ /* 0x000fe20000010000 */
[----:B------:R-:W-:Y:S01]  /*1b090*/  FFMA.FTZ R2, R48, R31, R2 ;  /* 0x0000001f30027223 */ /* 0x000fe20000010002 */
[----:B------:R0:W5:Y:S01]  /*1b0a0*/  LDL.LU R64, [R1+0x954] ;  /* 0x0009540001407983 */ /* 0x0001620000300800 */
[----:B------:R-:W-:Y:S01]  /*1b0b0*/  FFMA.FTZ R11, R46, R0, R11 ;  /* 0x000000002e0b7223 */ /* 0x000fe2000001000b */
[----:B------:R-:W-:Y:S01]  /*1b0c0*/  FADD.FTZ R0, R0, R5 ;  /* 0x0000000500007221 */ /* 0x000fe20000010000 */
[----:B------:R-:W-:Y:S01]  /*1b0d0*/  FFMA.FTZ R4, R47, R32, R3 ;  /* 0x000000202f047223 */ /* 0x000fe20000010003 */
[----:B------:R-:W-:Y:S01]  /*1b0e0*/  FFMA.FTZ R5, R46, R33, R2 ;  /* 0x000000212e057223 */ /* 0x000fe20000010002 */
[----:B------:R0:W5:Y:S04]  /*1b0f0*/  LDL.LU R49, [R1+0x950] ;  /* 0x0009500001317983 */ /* 0x0001680000300800 */
[----:B------:R0:W5:Y:S04]  /*1b100*/  LDL.LU R48, [R1+0x94c] ;  /* 0x00094c0001307983 */ /* 0x0001680000300800 */
[----:B------:R0:W5:Y:S04]  /*1b110*/  LDL.LU R47, [R1+0x948] ;  /* 0x00094800012f7983 */ /* 0x0001680000300800 */
[----:B------:R0:W5:Y:S01]  /*1b120*/  LDL.LU R46, [R1+0x944] ;  /* 0x00094400012e7983 */ /* 0x0001620000300800 */
        /* <DEDUP_REMOVED lines=37> */
[----:B0-----:R-:W-:-:S07]  /*1b380*/  FADD.FTZ R7, R38, R33 ;  /* 0x0000002126077221 */ /* 0x001fce0000010000 */
.L_x_1381:
[----:B------:R-:W0:Y:S01]  /*1b390*/  S2R R8, SR_LANEID ;  /* 0x0000000000087919 */ /* 0x000e220000000000 */
[----:B------:R-:W-:Y:S01]  /*1b3a0*/  MOV R3, R0 ;  /* 0x0000000000037202 */ /* 0x000fe20000000f00 */
[----:B------:R-:W1:Y:S01]  /*1b3b0*/  S2UR UR7, SR_CgaCtaId ;  /* 0x00000000000779c3 */ /* 0x000e620000008800 */
[----:B------:R-:W-:Y:S01]  /*1b3c0*/  UMOV UR6, 0x400 ;  /* 0x0000040000067882 */ /* 0x000fe20000000000 */
[----:B------:R-:W2:Y:S01]  /*1b3d0*/  SHFL.DOWN PT, R0, R11, 0x1, 0x1f ;  /* 0x08201f000b007f89 */ /* 0x000ea200000e0000 */
[----:B------:R-:W-:Y:S01]  /*1b3e0*/  UIADD3 UR5, UPT, UPT, UR6, 0x90, URZ ;  /* 0x0000009006057890 */ /* 0x000fe2000fffe0ff */
[----:B------:R-:W-:Y:S01]  /*1b3f0*/  BSSY.RECONVERGENT B0, `(.L_x_1382) ;  /* 0x000002a000007945 */ /* 0x000fe20003800200 */
[----:B------:R-:W3:Y:S01]  /*1b400*/  LDCU UR9, c[0x0][0x374] ;  /* 0x00006e80ff0977ac */ /* 0x000ee20008000800 */
[----:B------:R-:W4:Y:S01]  /*1b410*/  SHFL.DOWN PT, R2, R3, 0x1, 0x1f ;  /* 0x08201f0003027f89 */ /* 0x000f2200000e0000 */
[----:B------:R-:W0:Y:S01]  /*1b420*/  LDCU UR12, c[0x0][0x370] ;  /* 0x00006e00ff0c77ac */ /* 0x000e220008000800 */
[----:B------:R-:W3:Y:S01]  /*1b430*/  S2R R36, SR_TID.X ;  /* 0x0000000000247919 */ /* 0x000ee20000002100 */
[----:B-1----:R-:W-:Y:S01]  /*1b440*/  ULEA UR5, UR7, UR5, 0x18 ;  /* 0x0000000507057291 */ /* 0x002fe2000f8ec0ff */
[----:B0-----:R-:W-:-:S02]  /*1b450*/  ISETP.GT.AND P0, PT, R8, 0x1e, PT ;  /* 0x0000001e0800780c */ /* 0x001fc40003f04270 */
[C---:B------:R-:W-:Y:S02]  /*1b460*/  ISETP.GT.AND P2, PT, R8.reuse, 0xf, PT ;  /* 0x0000000f0800780c */ /* 0x040fe40003f44270 */
[----:B------:R-:W-:Y:S02]  /*1b470*/  ISETP.GT.AND P1, PT, R8, 0x17, PT ;  /* 0x000000170800780c */ /* 0x000fe40003f24270 */
[----:B---3--:R-:W-:-:S07]  /*1b480*/  ISETP.GT.U32.AND P3, PT, R36, 0x37, PT ;  /* 0x000000372400780c */ /* 0x008fce0003f64070 */
[----:B--2---:R-:W-:Y:S01]  /*1b490*/  @!P0 FADD.FTZ R11, R0, R11 ;  /* 0x0000000b000b8221 */ /* 0x004fe20000010000 */
        /* <DEDUP_REMOVED lines=31> */
.L_x_1383:
[----:B------:R-:W-:Y:S05]  /*1b690*/  BSYNC.RECONVERGENT B0 ;  /* 0x0000000000007941 */ /* 0x000fea0003800200 */
.L_x_1382:
[----:B------:R-:W-:Y:S06]  /*1b6a0*/  BAR.SYNC.DEFER_BLOCKING 0x0 ;  /* 0x0000000000007b1d */ /* 0x000fec0000010000 */
[----:B------:R-:W-:Y:S04]  /*1b6b0*/  BSSY.RECONVERGENT B0, `(.L_x_1384) ;  /* 0x0000024000007945 */ /* 0x000fe80003800200 */
[----:B------:R-:W-:Y:S05]  /*1b6c0*/  @P0 BRA `(.L_x_1385) ;  /* 0x0000000000880947 */ /* 0x000fea0003800000 */
[----:B------:R-:W-:-:S09]  /*1b6d0*/  ULEA UR5, UR7, UR6, 0x18 ;  /* 0x0000000607057291 */ /* 0x000fd2000f8ec0ff */
[----:B------:R-:W4:Y:S04]  /*1b6e0*/  LDS.64 R28, [UR5+0x18] ;  /* 0x00001805ff1c7984 */ /* 0x000f280008000a00 */
[----:B-123--:R-:W1:Y:S04]  /*1b6f0*/  LDS.128 R8, [UR5+0x20] ;  /* 0x00002005ff087984 */ /* 0x00ee680008000c00 */
[----:B------:R-:W2:Y:S04]  /*1b700*/  LDS.128 R24, [UR5+0x30] ;  /* 0x00003005ff187984 */ /* 0x000ea80008000c00 */
[----:B------:R-:W3:Y:S04]  /*1b710*/  LDS.128 R20, [UR5+0x40] ;  /* 0x00004005ff147984 */ /* 0x000ee80008000c00 */
[----:B------:R-:W3:Y:S04]  /*1b720*/  LDS.128 R16, [UR5+0x50] ;  /* 0x00005005ff107984 */ /* 0x000ee80008000c00 */
[----:B------:R-:W3:Y:S01]  /*1b730*/  LDS.128 R12, [UR5+0x60] ;  /* 0x00006005ff0c7984 */ /* 0x000ee20008000c00 */
[----:B----4-:R-:W-:Y:S01]  /*1b740*/  FADD.FTZ R31, R2, R28 ;  /* 0x0000001c021f7221 */ /* 0x010fe20000010000 */
[----:B0-----:R-:W-:-:S03]  /*1b750*/  FADD.FTZ R2, R3, R29 ;  /* 0x0000001d03027221 */ /* 0x001fc60000010000 */
[----:B-1----:R-:W-:Y:S01]  /*1b760*/  FADD.FTZ R3, R31, R8 ;  /* 0x000000081f037221 */ /* 0x002fe20000010000 */
[----:B------:R-:W-:Y:S01]  /*1b770*/  FADD.FTZ R2, R2, R9 ;  /* 0x0000000902027221 */ /* 0x000fe20000010000 */
[----:B------:R-:W0:Y:S02]  /*1b780*/  LDS.128 R28, [UR5+0x70] ;  /* 0x00007005ff1c7984 */ /* 0x000e240008000c00 */
[----:B------:R-:W-:Y:S01]  /*1b790*/  FADD.FTZ R3, R3, R10 ;  /* 0x0000000a03037221 */ /* 0x000fe20000010000 */
[----:B------:R-:W-:-:S03]  /*1b7a0*/  FADD.FTZ R2, R2, R11 ;  /* 0x0000000b02027221 */ /* 0x000fc60000010000 */
[----:B--2---:R-:W-:Y:S01]  /*1b7b0*/  FADD.FTZ R3, R3, R24 ;  /* 0x0000001803037221 */ /* 0x004fe20000010000 */
[----:B------:R-:W-:-:S03]  /*1b7c0*/  FADD.FTZ R2, R2, R25 ;  /* 0x0000001902027221 */ /* 0x000fc60000010000 */
        /* <DEDUP_REMOVED lines=18> */
.L_x_1385:
[----:B------:R-:W-:Y:S05]  /*1b8f0*/  BSYNC.RECONVERGENT B0 ;  /* 0x0000000000007941 */ /* 0x000fea0003800200 */
.L_x_1384:
[----:B------:R-:W-:Y:S06]  /*1b900*/  BAR.SYNC.DEFER_BLOCKING 0x0 ;  /* 0x0000000000007b1d */ /* 0x000fec0000010000 */
[----:B------:R-:W-:Y:S04]  /*1b910*/  BSSY.RECONVERGENT B0, `(.L_x_1386) ;  /* 0x0000025000007945 */ /* 0x000fe80003800200 */
[----:B------:R-:W-:Y:S05]  /*1b920*/  @P3 BRA `(.L_x_1387) ;  /* 0x00000000008c3947 */ /* 0x000fea0003800000 */
[----:B-123--:R-:W1:Y:S04]  /*1b930*/  LDS.128 R8, [R0+0x380] ;  /* 0x0003800000087984 */ /* 0x00ee680000000c00 */
[----:B------:R-:W2:Y:S04]  /*1b940*/  LDS.128 R12, [R0+0x700] ;  /* 0x00070000000c7984 */ /* 0x000ea80000000c00 */
        /* <DEDUP_REMOVED lines=33> */
.L_x_1387:
[----:B------:R-:W-:Y:S05]  /*1bb60*/  BSYNC.RECONVERGENT B0 ;  /* 0x0000000000007941 */ /* 0x000fea0003800200 */
.L_x_1386:
[----:B------:R-:W-:Y:S04]  /*1bb70*/  BSSY.RECONVERGENT B0, `(.L_x_1388) ;  /* 0x000001e000007945 */ /* 0x000fe80003800200 */
[----:B------:R-:W-:Y:S05]  /*1bb80*/  @P3 BRA `(.L_x_1389) ;  /* 0x0000000000703947 */ /* 0x000fea0003800000 */
[----:B------:R-:W2:Y:S01]  /*1bb90*/  LDC.64 R20, c[0x0][0x3f8] ;  /* 0x0000fe00ff147b82 */ /* 0x000ea20000000a00 */
[----:B------:R-:W-:-:S05]  /*1bba0*/  MOV R15, UR13 ;  /* 0x0000000d000f7c02 */ /* 0x000fca0008000f00 */
[----:B------:R-:W-:Y:S02]  /*1bbb0*/  IMAD R15, R15, 0x38, R36 ;  /* 0x000000380f0f7824 */ /* 0x000fe400078e0224 */
[----:B-1-3--:R-:W1:Y:S01]  /*1bbc0*/  LDC.64 R8, c[0x0][0x3d8] ;  /* 0x0000f600ff087b82 */ /* 0x00ae620000000a00 */
[----:B--2---:R-:W-:Y:S01]  /*1bbd0*/  IMAD.WIDE.U32 R10, R20, 0x3, RZ ;  /* 0x00000003140a7825 */ /* 0x004fe200078e00ff */
        /* <DEDUP_REMOVED lines=23> */
.L_x_1389:
[----:B------:R-:W-:Y:S05]  /*1bd50*/  BSYNC.RECONVERGENT B0 ;  /* 0x0000000000007941 */ /* 0x000fea0003800200 */
.L_x_1388:
        /* <DEDUP_REMOVED lines=19> */
[----:B--2---:R-:W-:-:S02]  /*1be90*/  MOV R11, UR13 ;  /* 0x0000000d000b7c02 */ /* 0x004fc40008000f00 */
        /* <DEDUP_REMOVED lines=14> */
.L_x_1393:
[----:B------:R-:W2:Y:S04]  /*1bf80*/  LDG.E.STRONG.GPU R0, desc[UR10][R8.64] ;  /* 0x0000000a08007981 */ /* 0x000ea8000c1ef900 */
[----:B--2---:R-:W-:Y:S04]  /*1bf90*/  CCTL.IVALL ;  /* 0x00000000ff00798f */ /* 0x004fe80002000000 */
[----:B------:R0:W-:Y:S01]  /*1bfa0*/  STL [R1], R0 ;  /* 0x0000000001007387 */ /* 0x0001e20000100800 */
[----:B------:R-:W-:-:S13]  /*1bfb0*/  ISETP.NE.AND P0, PT, R0, UR5, PT ;  /* 0x0000000500007c0c */ /* 0x000fda000bf05270 */
[----:B0-----:R-:W-:Y:S05]  /*1bfc0*/  @P0 BRA `(.L_x_1393) ;  /* 0xfffffffc00ec0947 */ /* 0x001fea000383ffff */
.L_x_1392:
[----:B------:R-:W-:Y:S05]  /*1bfd0*/  BSYNC.RECONVERGENT B0 ;  /* 0x0000000000007941 */ /* 0x000fea0003800200 */
.L_x_1391:
        /* <DEDUP_REMOVED lines=15> */
.L_x_1395:
        /* <DEDUP_REMOVED lines=10> */
[----:B--2---:R-:W-:Y:S01]  /*1c170*/  MOV R11, UR13 ;  /* 0x0000000d000b7c02 */ /* 0x004fe20008000f00 */
        /* <DEDUP_REMOVED lines=18> */
[----:B------:R0:W2:Y:S01]  /*1c2a0*/  @!P4 LDG.E.64 R18, desc[UR10][R8.64] ;  /* 0x0000000a0812c981 */ /* 0x0000a2000c1e1b00 */
[----:B------:R-:W-:Y:S02]  /*1c2b0*/  MOV R15, UR18 ;  /* 0x00000012000f7c02 */ /* 0x000fe40008000f00 */
[----:B------:R-:W-:Y:S01]  /*1c2c0*/  ISETP.NE.OR P5, PT, R36, RZ, !P5 ;  /* 0x000000ff2400720c */ /* 0x000fe20006fa5670 */
[--C-:B------:R-:W-:Y:S01]  /*1c2d0*/  @!P2 IMAD.WIDE.U32 R12, R13, 0x8, R4.reuse ;  /* 0x000000080d0ca825 */ /* 0x100fe200078e0004 */
        /* <DEDUP_REMOVED lines=44> */
.L_x_1394:
        /* <DEDUP_REMOVED lines=35> */
[----:B--2---:R-:W-:-:S04]  /*1c7d0*/  MOV R11, UR7 ;  /* 0x00000007000b7c02 */ /* 0x004fc80008000f00 */
[----:B------:R-:W2:Y:S01]  /*1c7e0*/  @!P0 LDG.E.64 R6, desc[UR10][R6.64] ;  /* 0x0000000a06068981 */ /* 0x000ea2000c1e1b00 */
[----:B------:R-:W-:-:S04]  /*1c7f0*/  @!P2 IMAD.WIDE.U32 R10, R11, 0x8, R4 ;  /* 0x000000080b0aa825 */ /* 0x000fc800078e0004 */
[----:B------:R-:W-:Y:S02]  /*1c800*/  @!P3 IMAD.WIDE.U32 R12, R13, 0x8, R4 ;  /* 0x000000080d0cb825 */ /* 0x000fe400078e0004 */
[----:B------:R-:W4:Y:S04]  /*1c810*/  @!P2 LDG.E.64 R10, desc[UR10][R10.64] ;  /* 0x0000000a0a0aa981 */ /* 0x000f28000c1e1b00 */
[----:B------:R-:W4:Y:S01]  /*1c820*/  @!P3 LDG.E.64 R12, desc[UR10][R12.64] ;  /* 0x0000000a0c0cb981 */ /* 0x000f22000c1e1b00 */
[----:B------:R-:W-:-:S04]  /*1c830*/  MOV R0, UR5 ;  /* 0x0000000500007c02 */ /* 0x000fc80008000f00 */
[----:B------:R-:W-:-:S04]  /*1c840*/  IADD3 R0, PT, PT, R0, 0x4, RZ ;  /* 0x0000000400007810 */ /* 0x000fc80007ffe0ff */
[----:B------:R-:W-:Y:S01]  /*1c850*/  R2UR UR5, R0 ;  /* 0x00000000000572ca */ /* 0x000fe200000e0000 */
[----:B--2---:R-:W-:Y:S01]  /*1c860*/  @!P0 FADD.FTZ R2, R2, R6 ;  /* 0x0000000602028221 */ /* 0x004fe20000010000 */
[----:B------:R-:W-:-:S03]  /*1c870*/  @!P0 FADD.FTZ R3, R3, R7 ;  /* 0x0000000703038221 */ /* 0x000fc60000010000 */
[----:B---3--:R-:W-:Y:S01]  /*1c880*/  @!P1 FADD.FTZ R2, R2, R8 ;  /* 0x0000000802029221 */ /* 0x008fe20000010000 */
[----:B------:R-:W-:-:S03]  /*1c890*/  @!P1 FADD.FTZ R3, R3, R9 ;  /* 0x0000000903039221 */ /* 0x000fc60000010000 */
[----:B----4-:R-:W-:Y:S01]  /*1c8a0*/  @!P2 FADD.FTZ R2, R2, R10 ;  /* 0x0000000a0202a221 */ /* 0x010fe20000010000 */
[----:B------:R-:W-:-:S03]  /*1c8b0*/  @!P2 FADD.FTZ R3, R3, R11 ;  /* 0x0000000b0303a221 */ /* 0x000fc60000010000 */
[----:B------:R-:W-:Y:S01]  /*1c8c0*/  @!P3 FADD.FTZ R2, R2, R12 ;  /* 0x0000000c0202b221 */ /* 0x000fe20000010000 */
[----:B------:R-:W-:-:S07]  /*1c8d0*/  @!P3 FADD.FTZ R3, R3, R13 ;  /* 0x0000000d0303b221 */ /* 0x000fce0000010000 */
.L_x_1396:
        /* <DEDUP_REMOVED lines=27> */
.L_x_1397:
        /* <DEDUP_REMOVED lines=12> */
.L_x_1398:
[----:B------:R-:W-:Y:S05]  /*1cb50*/  BSYNC.RECONVERGENT B0 ;  /* 0x0000000000007941 */ /* 0x000fea0003800200 */
.L_x_1390:
        /* <DEDUP_REMOVED lines=16> */
[----:B0--34-:R-:W-:-:S07]  /*1cc60*/  FMUL.FTZ R3, R5, UR5 ;  /* 0x0000000505037c20 */ /* 0x019fce0008410000 */
.L_x_1404:
[----:B------:R-:W-:-:S05]  /*1cc70*/  LEA R12, R13, UR15, 0x3 ;  /* 0x0000000f0d0c7c11 */ /* 0x000fca000f8e18ff */
[----:B0-----:R-:W3:Y:S04]  /*1cc80*/  LDL.128 R4, [R12+0x10] ;  /* 0x000010000c047983 */ /* 0x001ee80000100c00 */
[----:B--2---:R0:W2:Y:S01]  /*1cc90*/  LDL.128 R8, [R12+0x210] ;  /* 0x000210000c087983 */ /* 0x0040a20000100c00 */
[----:B------:R-:W-:Y:S01]  /*1cca0*/  BSSY.RECONVERGENT B0, `(.L_x_1399) ;  /* 0x0000036000007945 */ /* 0x000fe20003800200 */
[----:B---3--:R-:W-:Y:S01]  /*1ccb0*/  FADD.FTZ R4, R4, -UR28 ;  /* 0x8000001c04047e21 */ /* 0x008fe20008010000 */
[----:B------:R-:W-:Y:S01]  /*1ccc0*/  FADD.FTZ R5, R5, -UR28 ;  /* 0x8000001c05057e21 */ /* 0x000fe20008010000 */
[----:B------:R-:W-:Y:S01]  /*1ccd0*/  FADD.FTZ R6, R6, -UR28 ;  /* 0x8000001c06067e21 */ /* 0x000fe20008010000 */
[----:B------:R-:W-:Y:S01]  /*1cce0*/  FADD.FTZ R7, R7, -UR28 ;  /* 0x8000001c07077e21 */ /* 0x000fe20008010000 */
[----:B------:R-:W-:Y:S01]  /*1ccf0*/  FMUL.FTZ R19, R4, UR16 ;  /* 0x0000001004137c20 */ /* 0x000fe20008410000 */
[----:B------:R-:W-:-:S03]  /*1cd00*/  FMUL.FTZ R18, R5, UR16 ;  /* 0x0000001005127c20 */ /* 0x000fc60008410000 */
[----:B-----5:R-:W-:Y:S01]  /*1cd10*/  @P2 FFMA.FTZ R2, R52, R19, R50 ;  /* 0x0000001334022223 */ /* 0x020fe20000010032 */
[----:B------:R-:W-:-:S03]  /*1cd20*/  @P2 FFMA.FTZ R4, R53, R18, R51 ;  /* 0x0000001235042223 */ /* 0x000fc60000010033 */
[----:B------:R-:W-:Y:S01]  /*1cd30*/  @P2 FMUL.FTZ R5, R2, -1.4426950216293334961 ;  /* 0xbfb8aa3b02052820 */ /* 0x000fe20000410000 */
[----:B------:R-:W-:-:S05]  /*1cd40*/  @P2 FMUL.FTZ R14, R4, -1.4426950216293334961 ;  /* 0xbfb8aa3b040e2820 */ /* 0x000fca0000410000 */
[----:B------:R-:W0:Y:S04]  /*1cd50*/  @P2 MUFU.EX2 R5, R5 ;  /* 0x0000000500052308 */ /* 0x000e280000000800 */
[----:B------:R-:W1:Y:S01]  /*1cd60*/  @P2 MUFU.EX2 R14, R14 ;  /* 0x0000000e000e2308 */ /* 0x000e620000000800 */
[----:B0-----:R-:W-:Y:S01]  /*1cd70*/  @P2 FADD.FTZ R12, R5, 1 ;  /* 0x3f800000050c2421 */ /* 0x001fe20000010000 */
[----:B-1----:R-:W-:-:S03]  /*1cd80*/  @P2 FADD.FTZ R16, R14, 1 ;  /* 0x3f8000000e102421 */ /* 0x002fc60000010000 */
[----:B------:R0:W1:Y:S08]  /*1cd90*/  @P2 MUFU.RCP R15, R12 ;  /* 0x0000000c000f2308 */ /* 0x0000700000001000 */
[----:B------:R-:W3:Y:S01]  /*1cda0*/  @P2 MUFU.RCP R16, R16 ;  /* 0x0000001000102308 */ /* 0x000ee20000001000 */
[----:B0-----:R-:W-:Y:S01]  /*1cdb0*/  FMUL.FTZ R12, R6, UR16 ;  /* 0x00000010060c7c20 */ /* 0x001fe20008410000 */
[----:B-1----:R-:W-:Y:S01]  /*1cdc0*/  @P2 FADD.FTZ R17, -R15, 1 ;  /* 0x3f8000000f112421 */ /* 0x002fe20000010100 */
[----:B--2---:R-:W-:-:S03]  /*1cdd0*/  @P2 FMUL.FTZ R15, R8, R15 ;  /* 0x0000000f080f2220 */ /* 0x004fc60000410000 */
[----:B------:R-:W-:Y:S01]  /*1cde0*/  @P2 FFMA.FTZ R2, R2, R17, 1 ;  /* 0x3f80000002022423 */ /* 0x000fe20000010011 */
[----:B------:R-:W-:Y:S01]  /*1cdf0*/  LEA R17, R13, R64, 0x3 ;  /* 0x000000400d117211 */ /* 0x000fe200078e18ff */
[----:B---3--:R-:W-:-:S03]  /*1ce00*/  @P2 FADD.FTZ R5, -R16, 1 ;  /* 0x3f80000010052421 */ /* 0x008fc60000010100 */
[----:B------:R-:W-:Y:S01]  /*1ce10*/  ISETP.GE.U32.AND P0, PT, R17, UR18, PT ;  /* 0x0000001211007c0c */ /* 0x000fe2000bf06070 */
[----:B------:R-:W-:Y:S01]  /*1ce20*/  @P2 FMUL.FTZ R16, R9, R16 ;  /* 0x0000001009102220 */ /* 0x000fe20000410000 */
[----:B------:R-:W-:Y:S01]  /*1ce30*/  IADD3 R21, PT, PT, R17, 0x8, RZ ;  /* 0x0000000811157810 */ /* 0x000fe20007ffe0ff */
[----:B------:R-:W-:Y:S01]  /*1ce40*/  @P2 FFMA.FTZ R5, R4, R5, 1 ;  /* 0x3f80000004052423 */ /* 0x000fe20000010005 */
[----:B------:R-:W-:Y:S01]  /*1ce50*/  SHF.R.S32.HI R4, RZ, 0x1f, R17 ;  /* 0x0000001fff047819 */ /* 0x000fe20000011411 */
[----:B------:R-:W-:Y:S01]  /*1ce60*/  @P2 FMUL.FTZ R8, R15, R2 ;  /* 0x000000020f082220 */ /* 0x000fe20000410000 */
[--C-:B------:R-:W-:Y:S01]  /*1ce70*/  FFMA.FTZ R15, R0, R19, R3.reuse ;  /* 0x00000013000f7223 */ /* 0x100fe20000010003 */
[----:B------:R-:W-:Y:S01]  /*1ce80*/  @P2 FMUL.FTZ R9, R16, R5 ;  /* 0x0000000510092220 */ /* 0x000fe20000410000 */
[----:B------:R-:W-:Y:S01]  /*1ce90*/  ISETP.GE.AND.EX P0, PT, R4, UR19, PT, P0 ;  /* 0x0000001304007c0c */ /* 0x000fe2000bf06300 */
[----:B------:R-:W-:Y:S01]  /*1cea0*/  FMUL.FTZ R16, R7, UR16 ;  /* 0x0000001007107c20 */ /* 0x000fe20008410000 */
[----:B------:R-:W-:Y:S01]  /*1ceb0*/  ISETP.GE.U32.AND P1, PT, R21, UR18, PT ;  /* 0x0000001215007c0c */ /* 0x000fe2000bf26070 */
[----:B------:R-:W-:Y:S01]  /*1cec0*/  FFMA.FTZ R2, R0, R18, R3 ;  /* 0x0000001200027223 */ /* 0x000fe20000010003 */
[----:B------:R-:W-:Y:S01]  /*1ced0*/  SHF.R.S32.HI R20, RZ, 0x1f, R21 ;  /* 0x0000001fff147819 */ /* 0x000fe20000011415 */
[----:B------:R-:W-:Y:S01]  /*1cee0*/  FFMA.FTZ R15, R52, R8, -R15 ;  /* 0x00000008340f7223 */ /* 0x000fe2000001080f */
[----:B------:R-:W-:Y:S01]  /*1cef0*/  ISETP.NE.AND P2, PT, RZ, UR12, PT ;  /* 0x0000000cff007c0c */ /* 0x000fe2000bf45270 */
[--C-:B------:R-:W-:Y:S01]  /*1cf00*/  FFMA.FTZ R19, R0, R12, R3.reuse ;  /* 0x0000000c00137223 */ /* 0x100fe20000010003 */
[----:B------:R-:W-:Y:S01]  /*1cf10*/  ISETP.GE.AND.EX P1, PT, R20, UR19, PT, P1 ;  /* 0x0000001314007c0c */ /* 0x000fe2000bf26310 */
[----:B------:R-:W-:Y:S01]  /*1cf20*/  FFMA.FTZ R14, R0, R16, R3 ;  /* 0x00000010000e7223 */ /* 0x000fe20000010003 */
[----:B------:R-:W-:-:S03]  /*1cf30*/  FFMA.FTZ R9, R53, R9, -R2 ;  /* 0x0000000935097223 */ /* 0x000fc60000010802 */
[----:B------:R-:W-:Y:S08]  /*1cf40*/  @P0 BRA `(.L_x_1400) ;  /* 0x00000000002c0947 */ /* 0x000ff00003800000 */
        /* <DEDUP_REMOVED lines=9> */
[----:B------:R-:W-:-:S05]  /*1cfe0*/  LEA.HI.X R7, R4, UR7, R5, 0x2, P0 ;  /* 0x0000000704077c11 */ /* 0x000fca00080f1405 */
[----:B------:R0:W-:Y:S04]  /*1cff0*/  STG.E.64 desc[UR10][R6.64], R8 ;  /* 0x0000000806007986 */ /* 0x0001e8000c101b0a */
.L_x_1400:
[----:B------:R-:W-:Y:S05]  /*1d000*/  BSYNC.RECONVERGENT B0 ;  /* 0x0000000000007941 */ /* 0x000fea0003800200 */
.L_x_1399:
[----:B------:R-:W-:Y:S05]  /*1d010*/  @!P2 BRA `(.L_x_1401) ;  /* 0x000000000048a947 */ /* 0x000fea0003800000 */
        /* <DEDUP_REMOVED lines=18> */
.L_x_1401:
        /* <DEDUP_REMOVED lines=15> */
.L_x_1403:
[----:B------:R-:W-:Y:S05]  /*1d230*/  BSYNC.RECONVERGENT B0 ;  /* 0x0000000000007941 */ /* 0x000fea0003800200 */
.L_x_1402:
        /* <DEDUP_REMOVED lines=10> */
.L_x_1379:
        /* <DEDUP_REMOVED lines=16> */
.L_x_1407:
[----:B------:R-:W-:Y:S05]  /*1d3e0*/  BSYNC.RECONVERGENT B0 ;  /* 0x0000000000007941 */ /* 0x000fea0003800200 */
.L_x_1406:
        /* <DEDUP_REMOVED lines=11> */
.L_x_1409:
[----:B------:R-:W2:Y:S04]  /*1d4a0*/  LDG.E.STRONG.GPU R5, desc[UR10][R2.64] ;  /* 0x0000000a02057981 */ /* 0x000ea8000c1ef900 */
[----:B--2---:R-:W-:Y:S01]  /*1d4b0*/  CCTL.IVALL ;  /* 0x00000000ff00798f */ /* 0x004fe20002000000 */
[----:B------:R-:W-:Y:S05]  /*1d4c0*/  YIELD ;  /* 0x0000000000007946 */ /* 0x000fea0003800000 */
[----:B------:R-:W-:-:S13]  /*1d4d0*/  ISETP.NE.AND P0, PT, R5, R0, PT ;  /* 0x000000000500720c */ /* 0x000fda0003f05270 */
[----:B------:R-:W-:Y:S05]  /*1d4e0*/  @P0 BRA `(.L_x_1409) ;  /* 0xfffffffc00ec0947 */ /* 0x000fea000383ffff */
.L_x_1408:
        /* <DEDUP_REMOVED lines=75> */
.L_x_1412:
        /* <DEDUP_REMOVED lines=29> */
.L_x_1411:
[----:B------:R-:W-:Y:S05]  /*1db70*/  BSYNC.RECONVERGENT B0 ;  /* 0x0000000000007941 */ /* 0x000fea0003800200 */
.L_x_1410:
        /* <DEDUP_REMOVED lines=10> */
.L_x_1413:
        /* <DEDUP_REMOVED lines=82> */
.L_x_1414:
        /* <DEDUP_REMOVED lines=12> */
.L_x_4907:


//--------------------- .text._Z35group_norm_nhwc_bwd_one_pass_kernelI11Fp32IOBf16WLi64ELi112ELi448EEv26Group_norm_nhwc_bwd_params --------------------------
	.section	.text._Z35group_norm_nhwc_bwd_one_pass_kernelI11Fp32IOBf16WLi64ELi112ELi448EEv26Group_norm_nhwc_bwd_params,"ax",@progbits
	.align	128
        .global         _Z35group_norm_nhwc_bwd_one_pass_kernelI11Fp32IOBf16WLi64ELi112ELi448EEv26Group_norm_nhwc_bwd_params
        .type           _Z35group_norm_nhwc_bwd_one_pass_kernelI11Fp32IOBf16WLi64ELi112ELi448EEv26Group_norm_nhwc_bwd_params,@function
        .size           _Z35group_norm_nhwc_bwd_one_pass_kernelI11Fp32IOBf16WLi64ELi112ELi448EEv26Group_norm_nhwc_bwd_params,(.L_x_4908 - _Z35group_norm_nhwc_bwd_one_pass_kernelI11Fp32IOBf16WLi64ELi112ELi448EEv26Group_norm_nhwc_bwd_params)
        .other          _Z35group_norm_nhwc_bwd_one_pass_kernelI11Fp32IOBf16WLi64ELi112ELi448EEv26Group_norm_nhwc_bwd_params,@"STO_CUDA_ENTRY STV_DEFAULT"
_Z35group_norm_nhwc_bwd_one_pass_kernelI11Fp32IOBf16WLi64ELi112ELi448EEv26Group_norm_nhwc_bwd_params:
.text._Z35group_norm_nhwc_bwd_one_pass_kernelI11Fp32IOBf16WLi64ELi112ELi448EEv26Group_norm_nhwc_bwd_params:
        /* <DEDUP_REMOVED lines=25> */
.L_x_1458:
[----:B0-----:R-:W0:Y:S01]  /*0190*/  LDC R8, c[0x0][0x410] ;  /* 0x00010400ff087b82 */ /* 0x001e220000000800 */
[----:B------:R-:W2:Y:S01]  /*01a0*/  LDCU.128 UR12, c[0x0][0x400] ;  /* 0x00008000ff0c77ac */ /* 0x000ea20008000c00 */
[----:B------:R-:W-:Y:S02]  /*01b0*/  ISETP.GE.AND P0, PT, R61, RZ, PT ;  /* 0x000000ff3d00720c */ /* 0x000fe40003f06270 */
[----:B------:R-:W-:Y:S02]  /*01c0*/  CS2R R48, SRZ ;  /* 0x0000000000307805 */ /* 0x000fe4000001ff00 */
[----:B------:R-:W-:Y:S02]  /*01d0*/  CS2R R46, SRZ ;  /* 0x00000000002e7805 */ /* 0x000fe4000001ff00 */
[----:B------:R-:W3:Y:S01]  /*01e0*/  LDC R6, c[0x0][0x41c] ;  /* 0x00010700ff067b82 */ /* 0x000ee20000000800 */
[----:B0-----:R-:W-:-:S04]  /*01f0*/  IABS R5, R8 ;  /* 0x0000000800057213 */ /* 0x001fc80000000000 */
[----:B------:R-:W0:Y:S01]  /*0200*/  I2F.RP R0, R5 ;  /* 0x0000000500007306 */ /* 0x000e220000209400 */
[----:B---3--:R-:W-:-:S05]  /*0210*/  IMAD R15, R6, UR10, R63 ;  /* 0x0000000a060f7c24 */ /* 0x008fca000f8e023f */
[C---:B--2---:R-:W-:Y:S02]  /*0220*/  ISETP.GE.U32.AND P3, PT, R15.reuse, UR12, PT ;  /* 0x0000000c0f007c0c */ /* 0x044fe4000bf66070 */
[----:B------:R-:W-:Y:S02]  /*0230*/  SHF.R.S32.HI R11, RZ, 0x1f, R15 ;  /* 0x0000001fff0b7819 */ /* 0x000fe4000001140f */
[----:B------:R-:W-:Y:S01]  /*0240*/  IADD3 R27, PT, PT, R15, 0x8, RZ ;  /* 0x000000080f1b7810 */ /* 0x000fe20007ffe0ff */
[----:B0-----:R-:W0:Y:S01]  /*0250*/  MUFU.RCP R0, R0 ;  /* 0x0000000000007308 */ /* 0x001e220000001000 */
[----:B------:R-:W-:Y:S02]  /*0260*/  ISETP.GE.AND.EX P3, PT, R11, UR13, PT, P3 ;  /* 0x0000000d0b007c0c */ /* 0x000fe4000bf66330 */
[----:B------:R-:W-:Y:S02]  /*0270*/  SHF.R.S32.HI R13, RZ, 0x1f, R27 ;  /* 0x0000001fff0d7819 */ /* 0x000fe4000001141b */
[----:B------:R-:W-:-:S02]  /*0280*/  IADD3 R22, PT, PT, R15, 0x10, RZ ;  /* 0x000000100f167810 */ /* 0x000fc40007ffe0ff */
[----:B------:R-:W-:Y:S02]  /*0290*/  IADD3 R14, PT, PT, R15, 0x18, RZ ;  /* 0x000000180f0e7810 */ /* 0x000fe40007ffe0ff */
[----:B------:R-:W-:Y:S02]  /*02a0*/  SHF.R.S32.HI R29, RZ, 0x1f, R22 ;  /* 0x0000001fff1d7819 */ /* 0x000fe40000011416 */
[----:B------:R-:W-:-:S03]  /*02b0*/  SHF.R.S32.HI R25, RZ, 0x1f, R14 ;  /* 0x0000001fff197819 */ /* 0x000fc6000001140e */
[----:B------:R-:W2:Y:S01]  /*02c0*/  @!P3 LDC.64 R18, c[0x0][0x3a0] ;  /* 0x0000e800ff12bb82 */ /* 0x000ea20000000a00 */
[----:B0-----:R-:W-:-:S04]  /*02d0*/  IADD3 R2, PT, PT, R0, 0xffffffe, RZ ;  /* 0x0ffffffe00027810 */ /* 0x001fc80007ffe0ff */
[----:B------:R0:W3:Y:S02]  /*02e0*/  F2I.FTZ.U32.TRUNC.NTZ R3, R2 ;  /* 0x0000000200037305 */ /* 0x0000e4000021f000 */
[----:B0-----:R-:W-:Y:S02]  /*02f0*/  MOV R2, RZ ;  /* 0x000000ff00027202 */ /* 0x001fe40000000f00 */
[----:B---3--:R-:W-:-:S05]  /*0300*/  IADD3 R4, PT, PT, RZ, -R3, RZ ;  /* 0x80000003ff047210 */ /* 0x008fca0007ffe0ff */
[----:B------:R-:W-:Y:S01]  /*0310*/  IMAD R7, R4, R5, RZ ;  /* 0x0000000504077224 */ /* 0x000fe200078e02ff */
[----:B------:R-:W-:-:S03]  /*0320*/  IABS R4, R61 ;  /* 0x0000003d00047213 */ /* 0x000fc60000000000 */
[----:B------:R-:W-:Y:S01]  /*0330*/  IMAD.HI.U32 R3, R3, R7, R2 ;  /* 0x0000000703037227 */ /* 0x000fe200078e0002 */
[----:B------:R-:W-:Y:S01]  /*0340*/  LOP3.LUT R2, R61, R8, RZ, 0x3c, !PT ;  /* 0x000000083d027212 */ /* 0x000fe200078e3cff */
[----:B------:R-:W0:Y:S03]  /*0350*/  @!P3 LDC.64 R6, c[0x0][0x3f8] ;  /* 0x0000fe00ff06bb82 */ /* 0x000e260000000a00 */
        /* <DEDUP_REMOVED lines=12> */
[----:B------:R-:W-:Y:S02]  /*0420*/  ISETP.GE.U32.AND P5, PT, R27, UR12, PT ;  /* 0x0000000c1b007c0c */ /* 0x000fe4000bfa6070 */
[----:B------:R-:W-:Y:S01]  /*0430*/  LOP3.LUT R5, RZ, R8, RZ, 0x33, !PT ;  /* 0x00000008ff057212 */ /* 0x000fe200078e33ff */
[----:B0-----:R-:W-:Y:S01]  /*0440*/  @!P3 IMAD R8, R11, R6, RZ ;  /* 0x000000060b08b224 */ /* 0x001fe200078e02ff */
[----:B------:R-:W-:Y:S02]  /*0450*/  @P2 IADD3 R3, PT, PT, R3, 0x1, RZ ;  /* 0x0000000103032810 */ /* 0x000fe40007ffe0ff */
[----:B------:R-:W-:Y:S01]  /*0460*/  ISETP.GE.AND.EX P5, PT, R13, UR13, PT, P5 ;  /* 0x0000000d0d007c0c */ /* 0x000fe2000bfa6350 */
[----:B------:R-:W-:Y:S01]  /*0470*/  @!P3 IMAD R11, R15, R7, R8 ;  /* 0x000000070f0bb224 */ /* 0x000fe200078e0208 */
[----:B------:R-:W-:-:S02]  /*0480*/  @!P0 IADD3 R0, PT, PT, -R0, RZ, RZ ;  /* 0x000000ff00008210 */ /* 0x000fc40007ffe1ff */
[----:B------:R-:W-:Y:S02]  /*0490*/  @!P1 IADD3 R3, PT, PT, -R3, RZ, RZ ;  /* 0x000000ff03039210 */ /* 0x000fe40007ffe1ff */
[C---:B------:R-:W-:Y:S02]  /*04a0*/  SEL R53, R5.reuse, R0, !P4 ;  /* 0x0000000005357207 */ /* 0x040fe40006000000 */
[----:B------:R-:W-:Y:S02]  /*04b0*/  SEL R5, R5, R3, !P4 ;  /* 0x0000000305057207 */ /* 0x000fe40006000000 */
[----:B------:R-:W-:Y:S01]  /*04c0*/  ISETP.GE.U32.AND P4, PT, R22, UR12, PT ;  /* 0x0000000c16007c0c */ /* 0x000fe2000bf86070 */
[----:B------:R-:W-:Y:S01]  /*04d0*/  IMAD R9, R53, 0x70, RZ ;  /* 0x0000007035097824 */ /* 0x000fe200078e02ff */
[----:B------:R-:W-:Y:S01]  /*04e0*/  SHF.R.S32.HI R0, RZ, 0x1f, R5 ;  /* 0x0000001fff007819 */ /* 0x000fe20000011405 */
[----:B------:R-:W0:Y:S01]  /*04f0*/  @!P5 LDC.64 R2, c[0x0][0x3f8] ;  /* 0x0000fe00ff02db82 */ /* 0x000e220000000a00 */
[----:B------:R-:W-:-:S02]  /*0500*/  ISETP.GE.AND.EX P4, PT, R29, UR13, PT, P4 ;  /* 0x0000000d1d007c0c */ /* 0x000fc4000bf86340 */
[----:B------:R-:W-:Y:S01]  /*0510*/  IADD3 R66, P0, PT, R9, R54, RZ ;  /* 0x0000003609427210 */ /* 0x000fe20007f1e0ff */
[----:B------:R-:W-:-:S03]  /*0520*/  IMAD R0, R0, UR14, RZ ;  /* 0x0000000e00007c24 */ /* 0x000fc6000f8e02ff */
[----:B------:R-:W-:Y:S01]  /*0530*/  LEA.HI.X.SX32 R67, R9, RZ, 0x1, P0 ;  /* 0x000000ff09437211 */ /* 0x000fe200000f0eff */
[----:B------:R-:W-:Y:S01]  /*0540*/  IMAD R69, R5, UR15, R0 ;  /* 0x0000000f05457c24 */ /* 0x000fe2000f8e0200 */
[----:B------:R-:W-:Y:S02]  /*0550*/  ISETP.GE.U32.AND P0, PT, R14, UR12, PT ;  /* 0x0000000c0e007c0c */ /* 0x000fe4000bf06070 */
[----:B------:R-:W-:Y:S01]  /*0560*/  IADD3 R0, PT, PT, R15, 0x20, RZ ;  /* 0x000000200f007810 */ /* 0x000fe20007ffe0ff */
[----:B------:R-:W-:Y:S01]  /*0570*/  IMAD.WIDE.U32 R66, R5, UR14, R66 ;  /* 0x0000000e05427c25 */ /* 0x000fe2000f8e0042 */
[----:B------:R-:W-:Y:S01]  /*0580*/  ISETP.GE.AND.EX P0, PT, R25, UR13, PT, P0 ;  /* 0x0000000d19007c0c */ /* 0x000fe2000bf06300 */
[----:B------:R-:W3:Y:S01]  /*0590*/  @!P4 LDC.64 R20, c[0x0][0x3f8] ;  /* 0x0000fe00ff14cb82 */ /* 0x000ee20000000a00 */
[----:B------:R-:W-:Y:S02]  /*05a0*/  ISETP.GE.U32.AND P1, PT, R0, UR12, PT ;  /* 0x0000000c00007c0c */ /* 0x000fe4000bf26070 */
[----:B------:R-:W-:-:S02]  /*05b0*/  IADD3 R69, PT, PT, R67, R69, RZ ;  /* 0x0000004543457210 */ /* 0x000fc40007ffe0ff */
[----:B------:R-:W-:Y:S02]  /*05c0*/  @!P3 MOV R68, R66 ;  /* 0x000000420044b202 */ /* 0x000fe40000000f00 */
[----:B------:R-:W-:Y:S01]  /*05d0*/  SHF.R.S32.HI R23, RZ, 0x1f, R0 ;  /* 0x0000001fff177819 */ /* 0x000fe20000011400 */
[----:B------:R-:W4:Y:S02]  /*05e0*/  @!P3 LDC.64 R4, c[0x0][0x398] ;  /* 0x0000e600ff04bb82 */ /* 0x000f240000000a00 */
[----:B------:R-:W-:Y:S01]  /*05f0*/  @!P3 IMAD.WIDE.U32 R8, R15, R6, R68 ;  /* 0x000000060f08b225 */ /* 0x000fe200078e0044 */
[----:B------:R-:W-:-:S03]  /*0600*/  ISETP.GE.AND.EX P1, PT, R23, UR13, PT, P1 ;  /* 0x0000000d17007c0c */ /* 0x000fc6000bf26310 */
[----:B0-----:R-:W-:Y:S01]  /*0610*/  @!P5 IMAD R10, R13, R2, RZ ;  /* 0x000000020d0ad224 */ /* 0x001fe200078e02ff */
[----:B------:R-:W-:Y:S01]  /*0620*/  @!P3 IADD3 R9, PT, PT, R9, R11, RZ ;  /* 0x0000000b0909b210 */ /* 0x000fe20007ffe0ff */
[----:B------:R-:W0:Y:S01]  /*0630*/  @!P5 LDC.64 R6, c[0x0][0x398] ;  /* 0x0000e600ff06db82 */ /* 0x000e220000000a00 */
[----:B------:R-:W-:Y:S01]  /*0640*/  @!P5 MOV R11, R69 ;  /* 0x00000045000bd202 */ /* 0x000fe20000000f00 */
[----:B------:R-:W-:Y:S01]  /*0650*/  @!P5 IMAD R31, R27, R3, R10 ;  /* 0x000000031b1fd224 */ /* 0x000fe200078e020a */
[----:B------:R-:W-:Y:S02]  /*0660*/  @!P5 MOV R10, R66 ;  /* 0x00000042000ad202 */ /* 0x000fe40000000f00 */
[----:B------:R-:W-:-:S03]  /*0670*/  @!P3 SHF.L.U64.HI R28, R8, 0x2, R9 ;  /* 0x00000002081cb819 */ /* 0x000fc60000010209 */
[----:B------:R-:W1:Y:S01]  /*0680*/  @!P0 LDC.64 R16, c[0x0][0x3f8] ;  /* 0x0000fe00ff108b82 */ /* 0x000e620000000a00 */
[----:B------:R-:W-:Y:S01]  /*0690*/  @!P5 IMAD.WIDE.U32 R2, R27, R2, R10 ;  /* 0x000000021b02d225 */ /* 0x000fe200078e000a */
[----:B------:R-:W-:-:S03]  /*06a0*/  @!P3 SHF.L.U32 R27, R8, 0x2, RZ ;  /* 0x00000002081bb819 */ /* 0x000fc600000006ff */
[----:B---3--:R-:W-:Y:S01]  /*06b0*/  @!P4 IMAD R26, R29, R20, RZ ;  /* 0x000000141d1ac224 */ /* 0x008fe200078e02ff */
[----:B------:R-:W-:Y:S02]  /*06c0*/  @!P5 IADD3 R3, PT, PT, R3, R31, RZ ;  /* 0x0000001f0303d210 */ /* 0x000fe40007ffe0ff */
[----:B------:R-:W3:Y:S01]  /*06d0*/  @!P4 LDC.64 R10, c[0x0][0x3a0] ;  /* 0x0000e800ff0acb82 */ /* 0x000ee20000000a00 */
[C---:B--2---:R-:W-:Y:S01]  /*06e0*/  @!P3 IADD3 R18, P6, PT, R27.reuse, R18, RZ ;  /* 0x000000121b12b210 */ /* 0x044fe20007fde0ff */
[----:B------:R-:W-:Y:S01]  /*06f0*/  @!P4 IMAD R31, R22, R21, R26 ;  /* 0x00000015161fc224 */ /* 0x000fe200078e021a */
[----:B----4-:R-:W-:Y:S02]  /*0700*/  @!P3 IADD3 R4, P2, PT, R27, R4, RZ ;  /* 0x000000041b04b210 */ /* 0x010fe40007f5e0ff */
[----:B------:R-:W-:Y:S02]  /*0710*/  @!P4 MOV R26, R66 ;  /* 0x00000042001ac202 */ /* 0x000fe40000000f00 */
[----:B------:R-:W-:Y:S01]  /*0720*/  @!P4 MOV R27, R69 ;  /* 0x00000045001bc202 */ /* 0x000fe20000000f00 */
[----:B------:R-:W2:Y:S01]  /*0730*/  @!P5 LDC.64 R12, c[0x0][0x3a0] ;  /* 0x0000e800ff0cdb82 */ /* 0x000ea20000000a00 */
[----:B------:R-:W-:-:S02]  /*0740*/  @!P5 SHF.L.U32 R29, R2, 0x2, RZ ;  /* 0x00000002021dd819 */ /* 0x000fc400000006ff */
[----:B------:R-:W-:Y:S01]  /*0750*/  @!P5 SHF.L.U64.HI R24, R2, 0x2, R3 ;  /* 0x000000020218d819 */ /* 0x000fe20000010203 */
[----:B------:R-:W-:Y:S01]  /*0760*/  @!P4 IMAD.WIDE.U32 R20, R22, R20, R26 ;  /* 0x000000141614c225 */ /* 0x000fe200078e001a */
[----:B------:R-:W-:Y:S02]  /*0770*/  @!P3 IADD3.X R5, PT, PT, R28, R5, RZ, P2, !PT ;  /* 0x000000051c05b210 */ /* 0x000fe400017fe4ff */
[----:B0-----:R-:W-:Y:S01]  /*0780*/  @!P5 IADD3 R6, P2, PT, R29, R6, RZ ;  /* 0x000000061d06d210 */ /* 0x001fe20007f5e0ff */
[----:B------:R-:W0:Y:S01]  /*0790*/  @!P4 LDC.64 R8, c[0x0][0x398] ;  /* 0x0000e600ff08cb82 */ /* 0x000e220000000a00 */
[----:B------:R-:W-:Y:S01]  /*07a0*/  @!P4 IADD3 R21, PT, PT, R21, R31, RZ ;  /* 0x0000001f1515c210 */ /* 0x000fe20007ffe0ff */
[----:B-1----:R-:W-:Y:S01]  /*07b0*/  @!P0 IMAD R26, R25, R16, RZ ;  /* 0x00000010191a8224 */ /* 0x002fe200078e02ff */
[C---:B------:R-:W-:Y:S01]  /*07c0*/  @!P4 SHF.L.U32 R25, R20.reuse, 0x2, RZ ;  /* 0x000000021419c819 */ /* 0x040fe200000006ff */
[----:B------:R-:W5:Y:S01]  /*07d0*/  @!P3 LDG.E.64 R46, desc[UR8][R4.64] ;  /* 0x00000008042eb981 */ /* 0x000f62000c1e1b00 */
[----:B------:R-:W-:Y:S01]  /*07e0*/  @!P4 SHF.L.U64.HI R22, R20, 0x2, R21 ;  /* 0x000000021416c819 */ /* 0x000fe20000010215 */
[----:B------:R-:W-:Y:S01]  /*07f0*/  @!P0 IMAD R27, R14, R17, R26 ;  /* 0x000000110e1b8224 */ /* 0x000fe200078e021a */
[----:B------:R-:W-:Y:S01]  /*0800*/  @!P0 MOV R20, R66 ;  /* 0x0000004200148202 */ /* 0x000fe20000000f00 */
[----:B------:R-:W1:Y:S01]  /*0810*/  @!P1 LDC.64 R2, c[0x0][0x3f8] ;  /* 0x0000fe00ff029b82 */ /* 0x000e620000000a00 */
[----:B------:R-:W-:-:S02]  /*0820*/  @!P0 MOV R21, R69 ;  /* 0x0000004500158202 */ /* 0x000fc40000000f00 */
[----:B------:R-:W-:Y:S02]  /*0830*/  @!P5 IADD3.X R7, PT, PT, R24, R7, RZ, P2, !PT ;  /* 0x000000071807d210 */ /* 0x000fe400017fe4ff */
[----:B------:R-:W-:Y:S01]  /*0840*/  @!P3 IADD3.X R19, PT, PT, R28, R19, RZ, P6, !PT ;  /* 0x000000131c13b210 */ /* 0x000fe200037fe4ff */
[----:B------:R-:W-:Y:S01]  /*0850*/  @!P0 IMAD.WIDE.U32 R16, R14, R16, R20 ;  /* 0x000000100e108225 */ /* 0x000fe200078e0014 */
[----:B---3--:R-:W-:Y:S01]  /*0860*/  @!P4 IADD3 R10, P2, PT, R25, R10, RZ ;  /* 0x0000000a190ac210 */ /* 0x008fe20007f5e0ff */
[----:B------:R-:W3:Y:S01]  /*0870*/  @!P0 LDC.64 R38, c[0x0][0x3a0] ;  /* 0x0000e800ff268b82 */ /* 0x000ee20000000a00 */
[----:B------:R-:W-:Y:S01]  /*0880*/  IADD3 R28, PT, PT, R15, 0x28, RZ ;  /* 0x000000280f1c7810 */ /* 0x000fe20007ffe0ff */
[----:B------:R4:W5:Y:S01]  /*0890*/  @!P3 LDG.E.64 R48, desc[UR8][R18.64] ;  /* 0x000000081230b981 */ /* 0x000962000c1e1b00 */
[----:B------:R-:W-:Y:S02]  /*08a0*/  @!P4 IADD3.X R11, PT, PT, R22, R11, RZ, P2, !PT ;  /* 0x0000000b160bc210 */ /* 0x000fe400017fe4ff */
[----:B------:R-:W-:-:S02]  /*08b0*/  ISETP.GE.U32.AND P2, PT, R28, UR12, PT ;  /* 0x0000000c1c007c0c */ /* 0x000fc4000bf46070 */
[----:B------:R-:W-:Y:S01]  /*08c0*/  SHF.R.S32.HI R31, RZ, 0x1f, R28 ;  /* 0x0000001fff1f7819 */ /* 0x000fe2000001141c */
[----:B------:R-:W3:Y:S01]  /*08d0*/  @!P0 LDC.64 R20, c[0x0][0x398] ;  /* 0x0000e600ff148b82 */ /* 0x000ee20000000a00 */
[----:B--2---:R-:W-:Y:S02]  /*08e0*/  @!P5 IADD3 R12, P6, PT, R29, R12, RZ ;  /* 0x0000000c1d0cd210 */ /* 0x004fe40007fde0ff */
[----:B------:R-:W-:Y:S02]  /*08f0*/  ISETP.GE.AND.EX P2, PT, R31, UR13, PT, P2 ;  /* 0x0000000d1f007c0c */ /* 0x000fe4000bf46320 */
[----:B------:R-:W-:Y:S02]  /*0900*/  @!P5 IADD3.X R13, PT, PT, R24, R13, RZ, P6, !PT ;  /* 0x0000000d180dd210 */ /* 0x000fe400037fe4ff */
[----:B0-----:R-:W-:Y:S01]  /*0910*/  @!P4 IADD3 R8, P6, PT, R25, R8, RZ ;  /* 0x000000081908c210 */ /* 0x001fe20007fde0ff */
[----:B-1----:R-:W-:Y:S01]  /*0920*/  @!P1 IMAD R14, R23, R2, RZ ;  /* 0x00000002170e9224 */ /* 0x002fe200078e02ff */
[----:B------:R-:W-:Y:S01]  /*0930*/  @!P0 IADD3 R17, PT, PT, R17, R27, RZ ;  /* 0x0000001b11118210 */ /* 0x000fe20007ffe0ff */
[----:B----4-:R-:W0:Y:S01]  /*0940*/  @!P1 LDC.64 R18, c[0x0][0x398] ;  /* 0x0000e600ff129b82 */ /* 0x010e220000000a00 */
[----:B------:R-:W-:Y:S01]  /*0950*/  @!P0 SHF.L.U32 R23, R16, 0x2, RZ ;  /* 0x0000000210178819 */ /* 0x000fe200000006ff */
[----:B------:R-:W-:Y:S01]  /*0960*/  @!P1 IMAD R27, R0, R3, R14 ;  /* 0x00000003001b9224 */ /* 0x000fe200078e020e */
[----:B------:R-:W-:-:S02]  /*0970*/  @!P4 IADD3.X R9, PT, PT, R22, R9, RZ, P6, !PT ;  /* 0x000000091609c210 */ /* 0x000fc400037fe4ff */
[----:B------:R-:W-:Y:S02]  /*0980*/  @!P0 SHF.L.U64.HI R22, R16, 0x2, R17 ;  /* 0x0000000210168819 */ /* 0x000fe40000010211 */
[----:B---3--:R-:W-:Y:S01]  /*0990*/  @!P0 IADD3 R38, P6, PT, R23, R38, RZ ;  /* 0x0000002617268210 */ /* 0x008fe20007fde0ff */
[----:B------:R-:W1:Y:S01]  /*09a0*/  @!P1 LDC.64 R16, c[0x0][0x3a0] ;  /* 0x0000e800ff109b82 */ /* 0x000e620000000a00 */
[----:B------:R-:W-:Y:S02]  /*09b0*/  @!P1 MOV R4, R66 ;  /* 0x0000004200049202 */ /* 0x000fe40000000f00 */
[----:B------:R-:W-:Y:S02]  /*09c0*/  @!P0 IADD3.X R39, PT, PT, R22, R39, RZ, P6, !PT ;  /* 0x0000002716278210 */ /* 0x000fe400037fe4ff */
[----:B------:R-:W-:-:S03]  /*09d0*/  @!P1 MOV R5, R69 ;  /* 0x0000004500059202 */ /* 0x000fc60000000f00 */
[----:B------:R-:W2:Y:S01]  /*09e0*/  @!P2 LDC.64 R24, c[0x0][0x3f8] ;  /* 0x0000fe00ff18ab82 */ /* 0x000ea20000000a00 */
[----:B------:R-:W-:Y:S02]  /*09f0*/  @!P0 IADD3 R20, P6, PT, R23, R20, RZ ;  /* 0x0000001417148210 */ /* 0x000fe40007fde0ff */
[----:B------:R-:W-:Y:S02]  /*0a00*/  CS2R R44, SRZ ;  /* 0x00000000002c7805 */ /* 0x000fe4000001ff00 */
[----:B------:R-:W-:Y:S02]  /*0a10*/  IADD3 R14, PT, PT, R15, 0x30, RZ ;  /* 0x000000300f0e7810 */ /* 0x000fe40007ffe0ff */
[----:B------:R-:W-:Y:S02]  /*0a20*/  @!P0 IADD3.X R21, PT, PT, R22, R21, RZ, P6, !PT ;  /* 0x0000001516158210 */ /* 0x000fe400037fe4ff */
[----:B------:R-:W3:Y:S01]  /*0a30*/  LDC.64 R22, c[0x0][0x3b8] ;  /* 0x0000ee00ff167b82 */ /* 0x000ee20000000a00 */
[----:B------:R-:W-:Y:S01]  /*0a40*/  @!P1 IMAD.WIDE.U32 R2, R0, R2, R4 ;  /* 0x0000000200029225 */ /* 0x000fe200078e0004 */
[----:B------:R4:W5:Y:S04]  /*0a50*/  @!P5 LDG.E.64 R44, desc[UR8][R12.64] ;  /* 0x000000080c2cd981 */ /* 0x000968000c1e1b00 */
[----:B------:R-:W-:-:S02]  /*0a60*/  @!P1 IADD3 R3, PT, PT, R3, R27, RZ ;  /* 0x0000001b03039210 */ /* 0x000fc40007ffe0ff */
[C---:B------:R-:W-:Y:S01]  /*0a70*/  @!P1 SHF.L.U32 R33, R2.reuse, 0x2, RZ ;  /* 0x0000000202219819 */ /* 0x040fe200000006ff */
[----:B------:R-:W3:Y:S01]  /*0a80*/  @!P2 LDC.64 R26, c[0x0][0x3a0] ;  /* 0x0000e800ff1aab82 */ /* 0x000ee20000000a00 */
[----:B------:R-:W-:Y:S02]  /*0a90*/  @!P1 SHF.L.U64.HI R30, R2, 0x2, R3 ;  /* 0x00000002021e9819 */ /* 0x000fe40000010203 */
[----:B----4-:R-:W-:Y:S02]  /*0aa0*/  @!P2 MOV R12, R66 ;  /* 0x00000042000ca202 */ /* 0x010fe40000000f00 */
[----:B------:R-:W-:Y:S02]  /*0ab0*/  @!P2 MOV R13, R69 ;  /* 0x00000045000da202 */ /* 0x000fe40000000f00 */
[----:B-1----:R-:W-:Y:S01]  /*0ac0*/  @!P1 IADD3 R16, P6, PT, R33, R16, RZ ;  /* 0x0000001021109210 */ /* 0x002fe20007fde0ff */
[----:B--2---:R-:W-:Y:S01]  /*0ad0*/  @!P2 IMAD R31, R31, R24, RZ ;  /* 0x000000181f1fa224 */ /* 0x004fe200078e02ff */
[----:B------:R-:W-:-:S02]  /*0ae0*/  MOV R3, RZ ;  /* 0x000000ff00037202 */ /* 0x000fc40000000f00 */
[----:B------:R-:W-:Y:S01]  /*0af0*/  MOV R2, RZ ;  /* 0x000000ff00027202 */ /* 0x000fe20000000f00 */
[----:B------:R-:W-:Y:S01]  /*0b00*/  @!P2 IMAD R31, R28, R25, R31 ;  /* 0x000000191c1fa224 */ /* 0x000fe200078e021f */
[----:B------:R-:W-:Y:S01]  /*0b10*/  ISETP.GE.U32.AND P3, PT, R14, UR12, PT ;  /* 0x0000000c0e007c0c */ /* 0x000fe2000bf66070 */
[----:B------:R-:W-:Y:S01]  /*0b20*/  @!P2 IMAD.WIDE.U32 R12, R28, R24, R12 ;  /* 0x000000181c0ca225 */ /* 0x000fe200078e000c */
[----:B------:R-:W-:Y:S01]  /*0b30*/  SHF.R.S32.HI R29, RZ, 0x1f, R14 ;  /* 0x0000001fff1d7819 */ /* 0x000fe2000001140e */
[----:B------:R-:W1:Y:S01]  /*0b40*/  @!P2 LDC.64 R24, c[0x0][0x398] ;  /* 0x0000e600ff18ab82 */ /* 0x000e620000000a00 */
[----:B------:R-:W-:Y:S01]  /*0b50*/  @!P1 IADD3.X R17, PT, PT, R30, R17, RZ, P6, !PT ;  /* 0x000000111e119210 */ /* 0x000fe200037fe4ff */
[----:B------:R2:W5:Y:S01]  /*0b60*/  @!P5 LDG.E.64 R2, desc[UR8][R6.64] ;  /* 0x000000080602d981 */ /* 0x000562000c1e1b00 */
[----:B0-----:R-:W-:Y:S02]  /*0b70*/  @!P1 IADD3 R18, P6, PT, R33, R18, RZ ;  /* 0x0000001221129210 */ /* 0x001fe40007fde0ff */
[----:B------:R-:W-:-:S02]  /*0b80*/  ISETP.GE.AND.EX P3, PT, R29, UR13, PT, P3 ;  /* 0x0000000d1d007c0c */ /* 0x000fc4000bf66330 */
[----:B------:R-:W-:Y:S02]  /*0b90*/  @!P1 IADD3.X R19, PT, PT, R30, R19, RZ, P6, !PT ;  /* 0x000000131e139210 */ /* 0x000fe400037fe4ff */
[----:B--2---:R-:W-:Y:S01]  /*0ba0*/  @!P2 IADD3 R7, PT, PT, R13, R31, RZ ;  /* 0x0000001f0d07a210 */ /* 0x004fe20007ffe0ff */
[----:B---3--:R-:W-:Y:S01]  /*0bb0*/  IMAD.WIDE R30, R61, 0x8, R22 ;  /* 0x000000083d1e7825 */ /* 0x008fe200078e0216 */
[----:B------:R-:W-:-:S07]  /*0bc0*/  IADD3 R0, PT, PT, R15, 0x38, RZ ;  /* 0x000000380f007810 */ /* 0x000fce0007ffe0ff */
[----:B------:R-:W0:Y:S01]  /*0bd0*/  @!P3 LDC.64 R4, c[0x0][0x3f8] ;  /* 0x0000fe00ff04bb82 */ /* 0x000e220000000a00 */
[----:B------:R-:W2:Y:S01]  /*0be0*/  LDG.E.64 R30, desc[UR8][R30.64] ;  /* 0x000000081e1e7981 */ /* 0x000ea2000c1e1b00 */
[----:B------:R-:W-:Y:S02]  /*0bf0*/  ISETP.GE.U32.AND P5, PT, R0, UR12, PT ;  /* 0x0000000c00007c0c */ /* 0x000fe4000bfa6070 */
[----:B------:R-:W-:-:S04]  /*0c00*/  SHF.R.S32.HI R15, RZ, 0x1f, R0 ;  /* 0x0000001fff0f7819 */ /* 0x000fc80000011400 */
[----:B------:R-:W-:Y:S01]  /*0c10*/  ISETP.GE.AND.EX P5, PT, R15, UR13, PT, P5 ;  /* 0x0000000d0f007c0c */ /* 0x000fe2000bfa6350 */
[----:B------:R-:W3:Y:S01]  /*0c20*/  @!P3 LDC.64 R22, c[0x0][0x3a0] ;  /* 0x0000e800ff16bb82 */ /* 0x000ee20000000a00 */
[C---:B------:R-:W-:Y:S02]  /*0c30*/  @!P2 SHF.L.U32 R35, R12.reuse, 0x2, RZ ;  /* 0x000000020c23a819 */ /* 0x040fe400000006ff */
[----:B------:R-:W-:Y:S02]  /*0c40*/  @!P2 SHF.L.U64.HI R36, R12, 0x2, R7 ;  /* 0x000000020c24a819 */ /* 0x000fe40000010207 */
[----:B------:R-:W-:-:S03]  /*0c50*/  @!P3 MOV R28, R66 ;  /* 0x00000042001cb202 */ /* 0x000fc60000000f00 */
[----:B------:R-:W4:Y:S08]  /*0c60*/  @!P3 LDC.64 R32, c[0x0][0x398] ;  /* 0x0000e600ff20bb82 */ /* 0x000f300000000a00 */
[----:B------:R-:W3:Y:S01]  /*0c70*/  @!P5 LDC.64 R12, c[0x0][0x3f8] ;  /* 0x0000fe00ff0cdb82 */ /* 0x000ee20000000a00 */
[----:B0-----:R-:W-:Y:S01]  /*0c80*/  @!P3 IMAD R37, R29, R4, RZ ;  /* 0x000000041d25b224 */ /* 0x001fe200078e02ff */
[----:B------:R-:W-:-:S02]  /*0c90*/  @!P3 MOV R29, R69 ;  /* 0x00000045001db202 */ /* 0x000fc40000000f00 */
[----:B------:R-:W-:Y:S02]  /*0ca0*/  CS2R R6, SRZ ;  /* 0x0000000000067805 */ /* 0x000fe4000001ff00 */
[----:B------:R-:W-:Y:S01]  /*0cb0*/  @!P2 IADD3 R26, P6, PT, R35, R26, RZ ;  /* 0x0000001a231aa210 */ /* 0x000fe20007fde0ff */
[C---:B------:R-:W-:Y:S02]  /*0cc0*/  @!P3 IMAD R37, R14.reuse, R5, R37 ;  /* 0x000000050e25b224 */ /* 0x040fe400078e0225 */
[----:B------:R-:W-:Y:S01]  /*0cd0*/  @!P3 IMAD.WIDE.U32 R28, R14, R4, R28 ;  /* 0x000000040e1cb225 */ /* 0x000fe200078e001c */
[----:B------:R-:W-:Y:S02]  /*0ce0*/  CS2R R4, SRZ ;  /* 0x0000000000047805 */ /* 0x000fe4000001ff00 */
[----:B------:R-:W-:Y:S01]  /*0cf0*/  PRMT R14, R63, 0x9910, RZ ;  /* 0x000099103f0e7816 */ /* 0x000fe200000000ff */
[----:B------:R-:W5:Y:S01]  /*0d00*/  @!P4 LDG.E.64 R6, desc[UR8][R8.64] ;  /* 0x000000080806c981 */ /* 0x000f62000c1e1b00 */
[----:B------:R-:W-:-:S02]  /*0d10*/  @!P2 IADD3.X R27, PT, PT, R36, R27, RZ, P6, !PT ;  /* 0x0000001b241ba210 */ /* 0x000fc400037fe4ff */
[----:B------:R-:W-:Y:S01]  /*0d20*/  ISETP.NE.AND P6, PT, RZ, UR11, PT ;  /* 0x0000000bff007c0c */ /* 0x000fe2000bfc5270 */
[----:B------:R0:W5:Y:S01]  /*0d30*/  @!P4 LDG.E.64 R4, desc[UR8][R10.64] ;  /* 0x000000080a04c981 */ /* 0x000162000c1e1b00 */
[----:B-1----:R-:W-:Y:S01]  /*0d40*/  @!P2 IADD3 R24, P4, PT, R35, R24, RZ ;  /* 0x000000182318a210 */ /* 0x002fe20007f9e0ff */
[----:B------:R-:W-:Y:S01]  /*0d50*/  IMAD R14, R14, 0x38, RZ ;  /* 0x000000380e0e7824 */ /* 0x000fe200078e02ff */
[----:B------:R-:W-:Y:S01]  /*0d60*/  @!P3 IADD3 R37, PT, PT, R29, R37, RZ ;  /* 0x000000251d25b210 */ /* 0x000fe20007ffe0ff */
[----:B------:R-:W1:Y:S01]  /*0d70*/  @!P5 LDC.64 R34, c[0x0][0x3a0] ;  /* 0x0000e800ff22db82 */ /* 0x000e620000000a00 */
[----:B------:R-:W-:Y:S02]  /*0d80*/  @!P3 SHF.L.U32 R29, R28, 0x2, RZ ;  /* 0x000000021c1db819 */ /* 0x000fe400000006ff */
[----:B------:R-:W-:Y:S02]  /*0d90*/  @!P2 IADD3.X R25, PT, PT, R36, R25, RZ, P4, !PT ;  /* 0x000000192419a210 */ /* 0x000fe400027fe4ff */
[----:B------:R-:W-:Y:S01]  /*0da0*/  @!P3 SHF.L.U64.HI R28, R28, 0x2, R37 ;  /* 0x000000021c1cb819 */ /* 0x000fe20000010225 */
[----:B---3--:R-:W-:Y:S01]  /*0db0*/  @!P5 IMAD R15, R15, R12, RZ ;  /* 0x0000000c0f0fd224 */ /* 0x008fe200078e02ff */
[----:B------:R-:W-:Y:S01]  /*0dc0*/  IADD3 R14, PT, PT, RZ, -R14, RZ ;  /* 0x8000000eff0e7210 */ /* 0x000fe20007ffe0ff */
[----:B------:R-:W3:Y:S02]  /*0dd0*/  @!P5 LDC.64 R36, c[0x0][0x398] ;  /* 0x0000e600ff24db82 */ /* 0x000ee40000000a00 */
[----:B------:R-:W-:Y:S01]  /*0de0*/  @!P5 IMAD R13, R0, R13, R15 ;  /* 0x0000000d000dd224 */ /* 0x000fe200078e020f */
[----:B------:R-:W-:-:S02]  /*0df0*/  PRMT R41, R14, 0x7710, RZ ;  /* 0x000077100e297816 */ /* 0x000fc400000000ff */
[----:B------:R-:W-:Y:S02]  /*0e00*/  @!P5 MOV R14, R66 ;  /* 0x00000042000ed202 */ /* 0x000fe40000000f00 */
[----:B------:R-:W-:Y:S01]  /*0e10*/  @!P5 MOV R15, R69 ;  /* 0x00000045000fd202 */ /* 0x000fe20000000f00 */
[----:B0-----:R-:W0:Y:S01]  /*0e20*/  @P6 LDC.64 R10, c[0x0][0x3b0] ;  /* 0x0000ec00ff0a6b82 */ /* 0x001e220000000a00 */
[----:B------:R-:W-:Y:S01]  /*0e30*/  @!P3 IADD3 R22, P4, PT, R29, R22, RZ ;  /* 0x000000161d16b210 */ /* 0x000fe20007f9e0ff */
[----:B------:R-:W-:Y:S01]  /*0e40*/  @!P5 IMAD.WIDE.U32 R14, R0, R12, R14 ;  /* 0x0000000c000ed225 */ /* 0x000fe200078e000e */
[----:B------:R-:W-:Y:S02]  /*0e50*/  IADD3 R41, PT, PT, R41, R58, RZ ;  /* 0x0000003a29297210 */ /* 0x000fe40007ffe0ff */
[----:B------:R-:W-:-:S03]  /*0e60*/  @!P3 IADD3.X R23, PT, PT, R28, R23, RZ, P4, !PT ;  /* 0x000000171c17b210 */ /* 0x000fc600027fe4ff */
[----:B------:R-:W0:Y:S01]  /*0e70*/  LDC.64 R8, c[0x0][0x3a8] ;  /* 0x0000ea00ff087b82 */ /* 0x000e220000000a00 */
[----:B----4-:R-:W-:Y:S02]  /*0e80*/  @!P3 IADD3 R32, P4, PT, R29, R32, RZ ;  /* 0x000000201d20b210 */ /* 0x010fe40007f9e0ff */
[----:B------:R-:W-:Y:S02]  /*0e90*/  @!P5 IADD3 R15, PT, PT, R15, R13, RZ ;  /* 0x0000000d0f0fd210 */ /* 0x000fe40007ffe0ff */
[----:B------:R-:W-:Y:S02]  /*0ea0*/  SHF.L.U32 R41, R41, 0x1, RZ ;  /* 0x0000000129297819 */ /* 0x000fe400000006ff */
[----:B------:R-:W-:Y:S02]  /*0eb0*/  @!P5 SHF.L.U32 R13, R14, 0x2, RZ ;  /* 0x000000020e0dd819 */ /* 0x000fe400000006ff */
[----:B------:R-:W-:Y:S02]  /*0ec0*/  @!P3 IADD3.X R33, PT, PT, R28, R33, RZ, P4, !PT ;  /* 0x000000211c21b210 */ /* 0x000fe400027fe4ff */
[----:B------:R-:W-:-:S02]  /*0ed0*/  @!P5 SHF.L.U64.HI R14, R14, 0x2, R15 ;  /* 0x000000020e0ed819 */ /* 0x000fc4000001020f */
[----:B------:R-:W-:Y:S02]  /*0ee0*/  LOP3.LUT R54, R41, 0xffff, RZ, 0xc0, !PT ;  /* 0x0000ffff29367812 */ /* 0x000fe400078ec0ff */
[----:B-1----:R-:W-:-:S03]  /*0ef0*/  @!P5 IADD3 R34, P4, PT, R13, R34, RZ ;  /* 0x000000220d22d210 */ /* 0x002fc60007f9e0ff */
[----:B------:R-:W-:Y:S01]  /*0f00*/  IMAD R43, R53, 0x70, R54 ;  /* 0x00000070352b7824 */ /* 0x000fe200078e0236 */
[C---:B------:R-:W-:Y:S02]  /*0f10*/  @!P5 IADD3.X R35, PT, PT, R14.reuse, R35, RZ, P4, !PT ;  /* 0x000000230e23d210 */ /* 0x040fe400027fe4ff */
[----:B---3--:R-:W-:Y:S01]  /*0f20*/  @!P5 IADD3 R36, P4, PT, R13, R36, RZ ;  /* 0x000000240d24d210 */ /* 0x008fe20007f9e0ff */
[C---:B0-----:R-:W-:Y:S01]  /*0f30*/  @P6 IMAD.WIDE R40, R43.reuse, 0x2, R10 ;  /* 0x000000022b286825 */ /* 0x041fe200078e020a */
[----:B------:R-:W-:Y:S02]  /*0f40*/  CS2R R10, SRZ ;  /* 0x00000000000a7805 */ /* 0x000fe4000001ff00 */
[----:B------:R-:W-:Y:S02]  /*0f50*/  CS2R R12, SRZ ;  /* 0x00000000000c7805 */ /* 0x000fe4000001ff00 */
[----:B------:R-:W-:Y:S02]  /*0f60*/  @!P5 IADD3.X R37, PT, PT, R14, R37, RZ, P4, !PT ;  /* 0x000000250e25d210 */ /* 0x000fe400027fe4ff */
[----:B------:R-:W-:Y:S01]  /*0f70*/  CS2R R14, SRZ ;  /* 0x00000000000e7805 */ /* 0x000fe2000001ff00 */
[----:B------:R-:W-:Y:S01]  /*0f80*/  IMAD.WIDE R42, R43, 0x2, R8 ;  /* 0x000000022b2a7825 */ /* 0x000fe200078e0208 */
[----:B------:R-:W3:Y:S04]  /*0f90*/  @P6 LDG.E.U16 R28, desc[UR8][R40.64] ;  /* 0x00000008281c6981 */ /* 0x000ee8000c1e1500 */
[----:B------:R0:W5:Y:S04]  /*0fa0*/  @!P0 LDG.E.64 R10, desc[UR8][R20.64] ;  /* 0x00000008140a8981 */ /* 0x000168000c1e1b00 */
[----:B------:R1:W5:Y:S04]  /*0fb0*/  @!P1 LDG.E.64 R12, desc[UR8][R16.64] ;  /* 0x00000008100c9981 */ /* 0x000368000c1e1b00 */
[----:B------:R4:W5:Y:S01]  /*0fc0*/  @!P1 LDG.E.64 R14, desc[UR8][R18.64] ;  /* 0x00000008120e9981 */ /* 0x000962000c1e1b00 */
[----:B0-----:R-:W-:-:S03]  /*0fd0*/  CS2R R20, SRZ ;  /* 0x0000000000147805 */ /* 0x001fc6000001ff00 */
[----:B------:R-:W3:Y:S01]  /*0fe0*/  @P6 LDG.E.U16 R29, desc[UR8][R40.64+0x2] ;  /* 0x00000208281d6981 */ /* 0x000ee2000c1e1500 */
[----:B-1----:R-:W-:-:S03]  /*0ff0*/  CS2R R16, SRZ ;  /* 0x0000000000107805 */ /* 0x002fc6000001ff00 */
[----:B------:R0:W5:Y:S01]  /*1000*/  @!P3 LDG.E.64 R20, desc[UR8][R22.64] ;  /* 0x000000081614b981 */ /* 0x000162000c1e1b00 */
[----:B----4-:R-:W-:-:S03]  /*1010*/  CS2R R18, SRZ ;  /* 0x0000000000127805 */ /* 0x010fc6000001ff00 */
[----:B------:R1:W5:Y:S04]  /*1020*/  @!P2 LDG.E.64 R16, desc[UR8][R26.64] ;  /* 0x000000081a10a981 */ /* 0x000368000c1e1b00 */
[----:B------:R4:W5:Y:S01]  /*1030*/  @!P2 LDG.E.64 R18, desc[UR8][R24.64] ;  /* 0x000000081812a981 */ /* 0x000962000c1e1b00 */
[----:B0-----:R-:W-:-:S03]  /*1040*/  CS2R R22, SRZ ;  /* 0x0000000000167805 */ /* 0x001fc6000001ff00 */
[----:B------:R-:W3:Y:S01]  /*1050*/  LDG.E.U16 R52, desc[UR8][R42.64] ;  /* 0x000000082a347981 */ /* 0x000ee2000c1e1500 */
[----:B-1----:R-:W-:-:S03]  /*1060*/  CS2R R26, SRZ ;  /* 0x00000000001a7805 */ /* 0x002fc6000001ff00 */
[----:B------:R-:W3:Y:S01]  /*1070*/  LDG.E.U16 R0, desc[UR8][R42.64+0x2] ;  /* 0x000002082a007981 */ /* 0x000ee2000c1e1500 */
[----:B----4-:R-:W-:-:S03]  /*1080*/  CS2R R24, SRZ ;  /* 0x0000000000187805 */ /* 0x010fc6000001ff00 */
[----:B------:R0:W5:Y:S04]  /*1090*/  @!P3 LDG.E.64 R22, desc[UR8][R32.64] ;  /* 0x000000082016b981 */ /* 0x000168000c1e1b00 */
[----:B------:R0:W5:Y:S04]  /*10a0*/  @!P5 LDG.E.64 R24, desc[UR8][R34.64] ;  /* 0x000000082218d981 */ /* 0x000168000c1e1b00 */
[----:B------:R0:W5:Y:S01]  /*10b0*/  @!P5 LDG.E.64 R26, desc[UR8][R36.64] ;  /* 0x00000008241ad981 */ /* 0x000162000c1e1b00 */
[----:B------:R-:W-:-:S06]  /*10c0*/  CS2R R8, SRZ ;  /* 0x0000000000087805 */ /* 0x000fcc000001ff00 */
[----:B------:R0:W5:Y:S01]  /*10d0*/  @!P0 LDG.E.64 R8, desc[UR8][R38.64] ;  /* 0x0000000826088981 */ /* 0x000162000c1e1b00 */
[----:B------:R-:W-:Y:S01]  /*10e0*/  UISETP.NE.AND UP1, UPT, UR11, URZ, UPT ;  /* 0x000000ff0b00728c */ /* 0x000fe2000bf25270 */
[----:B------:R-:W-:Y:S02]  /*10f0*/  MOV R60, RZ ;  /* 0x000000ff003c7202 */ /* 0x000fe40000000f00 */
[----:B------:R-:W-:Y:S01]  /*1100*/  MOV R59, RZ ;  /* 0x000000ff003b7202 */ /* 0x000fe20000000f00 */
[----:B------:R-:W-:Y:S01]  /*1110*/  UMOV UR7, 0x3f800000 ;  /* 0x3f80000000077882 */ /* 0x000fe20000000000 */
[----:B--2---:R-:W-:-:S13]  /*1120*/  R2UR UR14, R30 ;  /* 0x000000001e0e72ca */ /* 0x004fda00000e0000 */
        /* <DEDUP_REMOVED lines=8> */
[----:B-1----:R-:W-:Y:S02]  /*11b0*/  @P0 R2UR UR5, R30 ;  /* 0x000000001e0502ca */ /* 0x002fe400000e0000 */
[----:B---3--:R-:W-:-:S11]  /*11c0*/  @P6 SHF.L.U32 R60, R28, 0x10, RZ ;  /* 0x000000101c3c6819 */ /* 0x008fd600000006ff */
[----:B------:R-:W-:Y:S01]  /*11d0*/  @UP0 UMOV UR7, UR5 ;  /* 0x0000000500070c82 */ /* 0x000fe20008000000 */
[----:B------:R-:W-:Y:S02]  /*11e0*/  @P6 SHF.L.U32 R59, R29, 0x10, RZ ;  /* 0x000000101d3b6819 */ /* 0x000fe400000006ff */
[----:B------:R-:W-:Y:S02]  /*11f0*/  SHF.L.U32 R52, R52, 0x10, RZ ;  /* 0x0000001034347819 */ /* 0x000fe400000006ff */
[----:B------:R-:W-:Y:S01]  /*1200*/  SHF.L.U32 R0, R0, 0x10, RZ ;  /* 0x0000001000007819 */ /* 0x000fe200000006ff */
[----:B0-----:R-:W-:Y:S06]  /*1210*/  BRA.U UP1, `(.L_x_1416) ;  /* 0x0000000501c47547 */ /* 0x001fec000b800000 */
        /* <DEDUP_REMOVED lines=98> */
[----:B------:R-:W-:Y:S01]  /*1840*/  FADD.FTZ R39, R38, R37 ;  /* 0x0000002526277221 */ /* 0x000fe20000010000 */
[----:B------:R-:W-:Y:S01]  /*1850*/  FADD.FTZ R31, R18, R31 ;  /* 0x0000001f121f7221 */ /* 0x000fe20000010000 */
[----:B------:R-:W-:Y:S01]  /*1860*/  FADD.FTZ R34, R19, R32 ;  /* 0x0000002013227221 */ /* 0x000fe20000010000 */
[----:B------:R-:W-:Y:S01]  /*1870*/  FFMA.FTZ R38, R28, R37, R35 ;  /* 0x000000251c267223 */ /* 0x000fe20000010023 */
[----:B------:R-:W-:Y:S01]  /*1880*/  FMUL.FTZ R35, R33, UR7 ;  /* 0x0000000721237c20 */ /* 0x000fe20008410000 */
        /* <DEDUP_REMOVED lines=8> */
[----:B------:R-:W-:Y:S01]  /*1910*/  FADD.FTZ R31, R27, R34 ;  /* 0x000000221b1f7221 */ /* 0x000fe20000010000 */
[----:B------:R-:W-:Y:S06]  /*1920*/  BRA `(.L_x_1417) ;  /* 0x0000001000007947 */ /* 0x000fec0003800000 */
.L_x_1416:
        /* <DEDUP_REMOVED lines=8> */
[--C-:B------:R-:W-:Y:S01]  /*19b0*/  FFMA.FTZ R30, R52, R29, R60.reuse ;  /* 0x0000001d341e7223 */ /* 0x100fe2000001003c */
        /* <DEDUP_REMOVED lines=8> */
[----:B0-----:R-:W-:Y:S01]  /*1a40*/  FADD.FTZ R32, R31, 1 ;  /* 0x3f8000001f207421 */ /* 0x001fe20000010000 */
[----:B------:R-:W-:-:S03]  /*1a50*/  FFMA.FTZ R31, R52, R37, R60 ;  /* 0x00000025341f7223 */ /* 0x000fc6000001003c */
[----:B------:R0:W3:Y:S01]  /*1a60*/  MUFU.RCP R33, R32 ;  /* 0x0000002000217308 */ /* 0x0000e20000001000 */
[----:B-1----:R-:W-:Y:S01]  /*1a70*/  FADD.FTZ R38, R34, 1 ;  /* 0x3f80000022267421 */ /* 0x002fe20000010000 */
[----:B------:R-:W-:Y:S01]  /*1a80*/  FMUL.FTZ R50, R31, -1.4426950216293334961 ;  /* 0xbfb8aa3b1f327820 */ /* 0x000fe20000410000 */
[----:B--2---:R-:W-:-:S05]  /*1a90*/  FADD.FTZ R41, R51, 1 ;  /* 0x3f80000033297421 */ /* 0x004fca0000010000 */
[----:B------:R-:W1:Y:S01]  /*1aa0*/  MUFU.RCP R38, R38 ;  /* 0x0000002600267308 */ /* 0x000e620000001000 */
[----:B0-----:R-:W-:-:S04]  /*1ab0*/  FADD.FTZ R32, R5, -UR14 ;  /* 0x8000000e05207e21 */ /* 0x001fc80008010000 */
[----:B------:R-:W-:-:S03]  /*1ac0*/  FMUL.FTZ R32, R32, UR7 ;  /* 0x0000000720207c20 */ /* 0x000fc60008410000 */
[----:B------:R-:W0:Y:S01]  /*1ad0*/  MUFU.EX2 R50, R50 ;  /* 0x0000003200327308 */ /* 0x000e220000000800 */
[--C-:B------:R-:W-:Y:S01]  /*1ae0*/  FFMA.FTZ R34, R0, R32, R59.reuse ;  /* 0x0000002000227223 */ /* 0x100fe2000001003b */
[----:B---3--:R-:W-:Y:S02]  /*1af0*/  FADD.FTZ R35, -R33, 1 ;  /* 0x3f80000021237421 */ /* 0x008fe40000010100 */
[----:B------:R-:W2:Y:S01]  /*1b00*/  MUFU.RCP R41, R41 ;  /* 0x0000002900297308 */ /* 0x000ea20000001000 */
[----:B------:R-:W-:Y:S01]  /*1b10*/  FMUL.FTZ R40, R34, -1.4426950216293334961 ;  /* 0xbfb8aa3b22287820 */ /* 0x000fe20000410000 */
[----:B------:R-:W-:Y:S01]  /*1b20*/  FFMA.FTZ R35, R30, R35, 1 ;  /* 0x3f8000001e237423 */ /* 0x000fe20000010023 */
[----:B------:R-:W-:Y:S01]  /*1b30*/  FMUL.FTZ R30, R46, R33 ;  /* 0x000000212e1e7220 */ /* 0x000fe20000410000 */
[----:B------:R-:W-:Y:S01]  /*1b40*/  FADD.FTZ R33, R45, -UR14 ;  /* 0x8000000e2d217e21 */ /* 0x000fe20008010000 */
[----:B-1----:R-:W-:Y:S02]  /*1b50*/  FADD.FTZ R36, -R38, 1 ;  /* 0x3f80000026247421 */ /* 0x002fe40000010100 */
[----:B------:R-:W-:Y:S01]  /*1b60*/  FMUL.FTZ R30, R30, R35 ;  /* 0x000000231e1e7220 */ /* 0x000fe20000410000 */
[----:B------:R-:W-:Y:S01]  /*1b70*/  FMUL.FTZ R33, R33, UR7 ;  /* 0x0000000721217c20 */ /* 0x000fe20008410000 */
[----:B------:R-:W1:Y:S01]  /*1b80*/  MUFU.EX2 R40, R40 ;  /* 0x0000002800287308 */ /* 0x000e620000000800 */
[----:B------:R-:W-:Y:S01]  /*1b90*/  FFMA.FTZ R39, R39, R36, 1 ;  /* 0x3f80000027277423 */ /* 0x000fe20000010024 */
[----:B0-----:R-:W-:Y:S01]  /*1ba0*/  FADD.FTZ R51, R50, 1 ;  /* 0x3f80000032337421 */ /* 0x001fe20000010000 */
[----:B------:R-:W-:Y:S01]  /*1bb0*/  FFMA.FTZ R35, R0, R33, R59 ;  /* 0x0000002100237223 */ /* 0x000fe2000001003b */
[----:B------:R-:W-:-:S03]  /*1bc0*/  FMUL.FTZ R38, R47, R38 ;  /* 0x000000262f267220 */ /* 0x000fc60000410000 */
[----:B------:R-:W-:Y:S01]  /*1bd0*/  FMUL.FTZ R64, R35, -1.4426950216293334961 ;  /* 0xbfb8aa3b23407820 */ /* 0x000fe20000410000 */
[----:B------:R-:W-:Y:S01]  /*1be0*/  MUFU.RCP R51, R51 ;  /* 0x0000003300337308 */ /* 0x000fe20000001000 */
[----:B------:R-:W-:Y:S01]  /*1bf0*/  FMUL.FTZ R39, R38, R39 ;  /* 0x0000002726277220 */ /* 0x000fe20000410000 */
[----:B--2---:R-:W-:Y:S01]  /*1c00*/  FADD.FTZ R65, -R41, 1 ;  /* 0x3f80000029417421 */ /* 0x004fe20000010100 */
[----:B------:R-:W-:Y:S01]  /*1c10*/  FMUL.FTZ R41, R2, R41 ;  /* 0x0000002902297220 */ /* 0x000fe20000410000 */
[----:B-1----:R-:W-:Y:S02]  /*1c20*/  FADD.FTZ R50, R40, 1 ;  /* 0x3f80000028327421 */ /* 0x002fe40000010000 */
[----:B------:R-:W-:Y:S02]  /*1c30*/  FFMA.FTZ R42, R42, R65, 1 ;  /* 0x3f8000002a2a7423 */ /* 0x000fe40000010041 */
[----:B------:R-:W0:Y:S02]  /*1c40*/  MUFU.EX2 R36, R64 ;  /* 0x0000004000247308 */ /* 0x000e240000000800 */
[----:B------:R-:W-:-:S02]  /*1c50*/  FMUL.FTZ R42, R41, R42 ;  /* 0x0000002a292a7220 */ /* 0x000fc40000410000 */
[----:B------:R-:W-:Y:S01]  /*1c60*/  MUFU.RCP R40, R50 ;  /* 0x0000003200287308 */ /* 0x000fe20000001000 */
[----:B------:R-:W-:Y:S01]  /*1c70*/  FMUL.FTZ R41, R0, R39 ;  /* 0x0000002700297220 */ /* 0x000fe20000410000 */
[----:B------:R-:W-:Y:S01]  /*1c80*/  FMUL.FTZ R65, R52, R42 ;  /* 0x0000002a34417220 */ /* 0x000fe20000410000 */
[----:B0-----:R-:W-:-:S06]  /*1c90*/  FADD.FTZ R36, R36, 1 ;  /* 0x3f80000024247421 */ /* 0x001fcc0000010000 */
[----:B------:R-:W0:Y:S02]  /*1ca0*/  MUFU.RCP R36, R36 ;  /* 0x0000002400247308 */ /* 0x000e240000001000 */
[----:B0-----:R-:W-:-:S04]  /*1cb0*/  FADD.FTZ R38, -R36, 1 ;  /* 0x3f80000024267421 */ /* 0x001fc80000010100 */
[----:B------:R-:W-:Y:S01]  /*1cc0*/  FFMA.FTZ R35, R35, R38, 1 ;  /* 0x3f80000023237423 */ /* 0x000fe20000010026 */
[----:B------:R-:W-:Y:S01]  /*1cd0*/  FMUL.FTZ R38, R3, R36 ;  /* 0x0000002403267220 */ /* 0x000fe20000410000 */
[----:B------:R-:W-:-:S03]  /*1ce0*/  FADD.FTZ R36, -R51, 1 ;  /* 0x3f80000033247421 */ /* 0x000fc60000010100 */
[----:B------:R-:W-:Y:S01]  /*1cf0*/  FMUL.FTZ R38, R38, R35 ;  /* 0x0000002326267220 */ /* 0x000fe20000410000 */
[----:B------:R-:W-:Y:S01]  /*1d00*/  FADD.FTZ R35, -R40, 1 ;  /* 0x3f80000028237421 */ /* 0x000fe20000010100 */
[----:B------:R-:W-:-:S03]  /*1d10*/  FFMA.FTZ R31, R31, R36, 1 ;  /* 0x3f8000001f1f7423 */ /* 0x000fc60000010024 */
[----:B------:R-:W-:Y:S01]  /*1d20*/  FFMA.FTZ R36, R34, R35, 1 ;  /* 0x3f80000022247423 */ /* 0x000fe20000010023 */
[----:B------:R-:W-:Y:S01]  /*1d30*/  FMUL.FTZ R34, R6, R51 ;  /* 0x0000003306227220 */ /* 0x000fe20000410000 */
[----:B------:R-:W-:-:S03]  /*1d40*/  FMUL.FTZ R35, R7, R40 ;  /* 0x0000002807237220 */ /* 0x000fc60000410000 */
[----:B------:R-:W-:Y:S01]  /*1d50*/  FMUL.FTZ R34, R34, R31 ;  /* 0x0000001f22227220 */ /* 0x000fe20000410000 */
[----:B------:R-:W-:Y:S01]  /*1d60*/  FADD.FTZ R31, R8, -UR14 ;  /* 0x8000000e081f7e21 */ /* 0x000fe20008010000 */
[----:B------:R-:W-:Y:S01]  /*1d70*/  FMUL.FTZ R35, R35, R36 ;  /* 0x0000002423237220 */ /* 0x000fe20000410000 */
[C---:B------:R-:W-:Y:S02]  /*1d80*/  FMUL.FTZ R36, R52.reuse, R30 ;  /* 0x0000001e34247220 */ /* 0x040fe40000410000 */
[----:B------:R-:W-:Y:S02]  /*1d90*/  FMUL.FTZ R31, R31, UR7 ;  /* 0x000000071f1f7c20 */ /* 0x000fe40008410000 */
[C---:B------:R-:W-:Y:S01]  /*1da0*/  FFMA.FTZ R51, R29.reuse, R36, RZ ;  /* 0x000000241d337223 */ /* 0x040fe200000100ff */
[----:B------:R-:W-:Y:S01]  /*1db0*/  FADD.FTZ R40, RZ, R36 ;  /* 0x00000024ff287221 */ /* 0x000fe20000010000 */
[----:B------:R-:W-:Y:S01]  /*1dc0*/  FFMA.FTZ R50, R52, R31, R60 ;  /* 0x0000001f34327223 */ /* 0x000fe2000001003c */
[----:B------:R-:W-:Y:S01]  /*1dd0*/  FFMA.FTZ R36, R29, R30, RZ ;  /* 0x0000001e1d247223 */ /* 0x000fe200000100ff */
[----:B------:R-:W-:Y:S01]  /*1de0*/  FFMA.FTZ R64, R28, R41, R51 ;  /* 0x000000291c407223 */ /* 0x000fe20000010033 */
[----:B------:R-:W-:Y:S01]  /*1df0*/  FADD.FTZ R40, R41, R40 ;  /* 0x0000002829287221 */ /* 0x000fe20000010000 */
[----:B------:R-:W-:Y:S01]  /*1e00*/  FMUL.FTZ R51, R50, -1.4426950216293334961 ;  /* 0xbfb8aa3b32337820 */ /* 0x000fe20000410000 */
[----:B------:R-:W-:Y:S01]  /*1e10*/  FADD.FTZ R41, RZ, R30 ;  /* 0x0000001eff297221 */ /* 0x000fe20000010000 */
[----:B------:R-:W-:Y:S01]  /*1e20*/  FFMA.FTZ R36, R43, R42, R36 ;  /* 0x0000002a2b247223 */ /* 0x000fe20000010024 */
[----:B------:R-:W-:Y:S01]  /*1e30*/  FFMA.FTZ R28, R28, R39, RZ ;  /* 0x000000271c1c7223 */ /* 0x000fe200000100ff */
[----:B------:R-:W-:Y:S01]  /*1e40*/  FADD.FTZ R39, RZ, R39 ;  /* 0x00000027ff277221 */ /* 0x000fe20000010000 */
[----:B------:R-:W-:Y:S01]  /*1e50*/  FADD.FTZ R41, R41, R42 ;  /* 0x0000002a29297221 */ /* 0x000fe20000010000 */
[----:B------:R-:W0:Y:S01]  /*1e60*/  MUFU.EX2 R51, R51 ;  /* 0x0000003300337308 */ /* 0x000e220000000800 */
[----:B------:R-:W-:Y:S01]  /*1e70*/  FFMA.FTZ R42, R43, R65, R64 ;  /* 0x000000412b2a7223 */ /* 0x000fe20000010040 */
[----:B------:R-:W-:Y:S01]  /*1e80*/  FADD.FTZ R43, R40, R65 ;  /* 0x00000041282b7221 */ /* 0x000fe20000010000 */
[----:B------:R-:W-:Y:S01]  /*1e90*/  FADD.FTZ R40, R39, R38 ;  /* 0x0000002627287221 */ /* 0x000fe20000010000 */
[----:B------:R-:W-:Y:S01]  /*1ea0*/  FFMA.FTZ R39, R33, R38, R28 ;  /* 0x0000002621277223 */ /* 0x000fe2000001001c */
[----:B------:R-:W-:Y:S01]  /*1eb0*/  FADD.FTZ R41, R41, R34 ;  /* 0x0000002229297221 */ /* 0x000fe20000010000 */
[----:B0-----:R-:W-:-:S06]  /*1ec0*/  FADD.FTZ R51, R51, 1 ;  /* 0x3f80000033337421 */ /* 0x001fcc0000010000 */
[----:B------:R-:W0:Y:S02]  /*1ed0*/  MUFU.RCP R51, R51 ;  /* 0x0000003300337308 */ /* 0x000e240000001000 */
[----:B0-----:R-:W-:Y:S01]  /*1ee0*/  FADD.FTZ R29, -R51, 1 ;  /* 0x3f800000331d7421 */ /* 0x001fe20000010100 */
[----:B------:R-:W-:Y:S01]  /*1ef0*/  FMUL.FTZ R30, R10, R51 ;  /* 0x000000330a1e7220 */ /* 0x000fe20000410000 */
[----:B------:R-:W-:Y:S01]  /*1f00*/  FMUL.FTZ R51, R0, R38 ;  /* 0x0000002600337220 */ /* 0x000fe20000410000 */
[----:B------:R-:W-:Y:S01]  /*1f10*/  FFMA.FTZ R38, R37, R34, R36 ;  /* 0x0000002225267223 */ /* 0x000fe20000010024 */
[----:B------:R-:W-:Y:S01]  /*1f20*/  FFMA.FTZ R29, R50, R29, 1 ;  /* 0x3f800000321d7423 */ /* 0x000fe2000001001d */
[----:B------:R-:W-:Y:S01]  /*1f30*/  FADD.FTZ R36, R13, -UR14 ;  /* 0x8000000e0d247e21 */ /* 0x000fe20008010000 */
[----:B------:R-:W-:Y:S01]  /*1f40*/  FFMA.FTZ R42, R33, R51, R42 ;  /* 0x00000033212a7223 */ /* 0x000fe2000001002a */
[----:B------:R-:W-:Y:S01]  /*1f50*/  FADD.FTZ R43, R51, R43 ;  /* 0x0000002b332b7221 */ /* 0x000fe20000010000 */
[----:B------:R-:W-:Y:S01]  /*1f60*/  FMUL.FTZ R30, R30, R29 ;  /* 0x0000001d1e1e7220 */ /* 0x000fe20000410000 */
[----:B------:R-:W-:Y:S01]  /*1f70*/  FADD.FTZ R29, R9, -UR14 ;  /* 0x8000000e091d7e21 */ /* 0x000fe20008010000 */
[----:B------:R-:W-:-:S02]  /*1f80*/  FMUL.FTZ R36, R36, UR7 ;  /* 0x0000000724247c20 */ /* 0x000fc40008410000 */
[----:B------:R-:W-:Y:S01]  /*1f90*/  FADD.FTZ R41, R41, R30 ;  /* 0x0000001e29297221 */ /* 0x000fe20000010000 */
[----:B------:R-:W-:Y:S01]  /*1fa0*/  FMUL.FTZ R29, R29, UR7 ;  /* 0x000000071d1d7c20 */ /* 0x000fe20008410000 */
[----:B------:R-:W-:-:S03]  /*1fb0*/  FFMA.FTZ R38, R31, R30, R38 ;  /* 0x0000001e1f267223 */ /* 0x000fc60000010026 */
        /* <DEDUP_REMOVED lines=8> */
[----:B------:R-:W-:Y:S01]  /*2040*/  FADD.FTZ R43, R40, R35 ;  /* 0x00000023282b7221 */ /* 0x000fe20000010000 */
[-C--:B------:R-:W-:Y:S01]  /*2050*/  FFMA.FTZ R40, R32, R35.reuse, R39 ;  /* 0x0000002320287223 */ /* 0x080fe20000010027 */
[----:B------:R-:W-:Y:S01]  /*2060*/  FMUL.FTZ R39, R0, R35 ;  /* 0x0000002300277220 */ /* 0x000fe20000410000 */
[----:B------:R-:W-:-:S03]  /*2070*/  FMUL.FTZ R65, R52, R30 ;  /* 0x0000001e34417220 */ /* 0x000fc60000410000 */
[----:B------:R-:W-:Y:S01]  /*2080*/  FFMA.FTZ R32, R32, R39, R37 ;  /* 0x0000002720207223 */ /* 0x000fe20000010025 */
[----:B------:R-:W-:Y:S01]  /*2090*/  FADD.FTZ R37, R16, -UR14 ;  /* 0x8000000e10257e21 */ /* 0x000fe20008010000 */
[----:B------:R-:W-:-:S03]  /*20a0*/  FADD.FTZ R42, R39, R42 ;  /* 0x0000002a272a7221 */ /* 0x000fc60000010000 */
[----:B------:R-:W-:Y:S01]  /*20b0*/  FMUL.FTZ R37, R37, UR7 ;  /* 0x0000000725257c20 */ /* 0x000fe20008410000 */
[----:B------:R-:W-:-:S03]  /*20c0*/  FADD.FTZ R42, R42, R65 ;  /* 0x000000412a2a7221 */ /* 0x000fc60000010000 */
[----:B------:R-:W-:Y:S01]  /*20d0*/  FFMA.FTZ R39, R52, R37, R60 ;  /* 0x0000002534277223 */ /* 0x000fe2000001003c */
[----:B0-----:R-:W-:Y:S01]  /*20e0*/  FADD.FTZ R33, -R64, 1 ;  /* 0x3f80000040217421 */ /* 0x001fe20000010100 */
[----:B------:R-:W-:-:S03]  /*20f0*/  FMUL.FTZ R28, R11, R64 ;  /* 0x000000400b1c7220 */ /* 0x000fc60000410000 */
[----:B------:R-:W-:-:S04]  /*2100*/  FFMA.FTZ R33, R50, R33, 1 ;  /* 0x3f80000032217423 */ /* 0x000fc80000010021 */
        /* <DEDUP_REMOVED lines=22> */
[----:B------:R-:W-:Y:S01]  /*2270*/  FMUL.FTZ R35, R35, R50 ;  /* 0x0000003223237220 */ /* 0x000fe20000410000 */
[----:B------:R-:W-:Y:S01]  /*2280*/  FFMA.FTZ R50, R31, R65, R32 ;  /* 0x000000411f327223 */ /* 0x000fe20000010020 */
[----:B------:R-:W-:Y:S01]  /*2290*/  FADD.FTZ R32, R43, R28 ;  /* 0x0000001c2b207221 */ /* 0x000fe20000010000 */
[----:B------:R-:W0:Y:S01]  /*22a0*/  MUFU.EX2 R64, R64 ;  /* 0x0000004000407308 */ /* 0x000e220000000800 */
[----:B------:R-:W-:Y:S02]  /*22b0*/  FFMA.FTZ R43, R29, R28, R40 ;  /* 0x0000001c1d2b7223 */ /* 0x000fe40000010028 */
[----:B------:R-:W-:Y:S02]  /*22c0*/  FADD.FTZ R32, R32, R35 ;  /* 0x0000002320207221 */ /* 0x000fe40000010000 */
[----:B------:R-:W-:Y:S01]  /*22d0*/  FFMA.FTZ R43, R36, R35, R43 ;  /* 0x00000023242b7223 */ /* 0x000fe2000001002b */
        /* <DEDUP_REMOVED lines=35> */
[----:B------:R-:W-:Y:S01]  /*2510*/  FADD.FTZ R41, R24, -UR14 ;  /* 0x8000000e18297e21 */ /* 0x000fe20008010000 */
[----:B------:R-:W-:Y:S01]  /*2520*/  FADD.FTZ R42, R64, R42 ;  /* 0x0000002a402a7221 */ /* 0x000fe20000010000 */
[----:B------:R-:W-:Y:S02]  /*2530*/  FMUL.FTZ R64, R0, R29 ;  /* 0x0000001d00407220 */ /* 0x000fe40000410000 */
[----:B------:R-:W-:Y:S01]  /*2540*/  FMUL.FTZ R41, R41, UR7 ;  /* 0x0000000729297c20 */ /* 0x000fe20008410000 */
        /* <DEDUP_REMOVED lines=17> */
[C---:B------:R-:W-:Y:S02]  /*2660*/  FFMA.FTZ R28, R30.reuse, R29, R43 ;  /* 0x0000001d1e1c7223 */ /* 0x040fe4000001002b */
[----:B------:R-:W-:Y:S01]  /*2670*/  FFMA.FTZ R30, R30, R64, R37 ;  /* 0x000000401e1e7223 */ /* 0x000fe20000010025 */
[----:B------:R-:W-:Y:S01]  /*2680*/  FADD.FTZ R42, R64, R42 ;  /* 0x0000002a402a7221 */ /* 0x000fe20000010000 */
[----:B0-----:R-:W-:-:S04]  /*2690*/  FADD.FTZ R35, -R50, 1 ;  /* 0x3f80000032237421 */ /* 0x001fc80000010100 */
[----:B------:R-:W-:Y:S01]  /*26a0*/  FFMA.FTZ R40, R40, R35, 1 ;  /* 0x3f80000028287423 */ /* 0x000fe20000010023 */
[----:B------:R-:W-:-:S04]  /*26b0*/  FMUL.FTZ R35, R23, R50 ;  /* 0x0000003217237220 */ /* 0x000fc80000410000 */
        /* <DEDUP_REMOVED lines=26> */
[----:B------:R-:W-:Y:S02]  /*2860*/  FFMA.FTZ R28, R41, R36, R38 ;  /* 0x00000024291c7223 */ /* 0x000fe40000010026 */
[----:B------:R-:W-:Y:S01]  /*2870*/  FFMA.FTZ R34, R33, R30, R34 ;  /* 0x0000001e21227223 */ /* 0x000fe20000010022 */
[----:B------:R-:W-:Y:S01]  /*2880*/  FADD.FTZ R29, R30, R29 ;  /* 0x0000001d1e1d7221 */ /* 0x000fe20000010000 */
[----:B------:R-:W-:-:S04]  /*2890*/  FMUL.FTZ R30, R52, R36 ;  /* 0x00000024341e7220 */ /* 0x000fc80000410000 */
[----:B------:R-:W-:Y:S01]  /*28a0*/  FFMA.FTZ R42, R41, R30, R34 ;  /* 0x0000001e292a7223 */ /* 0x000fe20000010022 */
[----:B------:R-:W-:Y:S01]  /*28b0*/  FADD.FTZ R29, R29, R30 ;  /* 0x0000001e1d1d7221 */ /* 0x000fe20000010000 */
[----:B------:R-:W-:Y:S01]  /*28c0*/  FMUL.FTZ R30, R0, R37 ;  /* 0x00000025001e7220 */ /* 0x000fe20000410000 */
[----:B------:R-:W-:-:S03]  /*28d0*/  FADD.FTZ R34, R32, R35 ;  /* 0x0000002320227221 */ /* 0x000fc60000010000 */
[----:B------:R-:W-:Y:S01]  /*28e0*/  FADD.FTZ R32, R30, R29 ;  /* 0x0000001d1e207221 */ /* 0x000fe20000010000 */
[C---:B------:R-:W-:Y:S01]  /*28f0*/  FFMA.FTZ R33, R31.reuse, R30, R42 ;  /* 0x0000001e1f217223 */ /* 0x040fe2000001002a */
[----:B------:R-:W-:Y:S01]  /*2900*/  FFMA.FTZ R29, R31, R37, R40 ;  /* 0x000000251f1d7223 */ /* 0x000fe20000010028 */
[----:B------:R-:W-:Y:S01]  /*2910*/  FADD.FTZ R30, R51, R36 ;  /* 0x00000024331e7221 */ /* 0x000fe20000010000 */
[----:B------:R-:W-:-:S07]  /*2920*/  FADD.FTZ R31, R34, R37 ;  /* 0x00000025221f7221 */ /* 0x000fce0000010000 */
.L_x_1417:
        /* <DEDUP_REMOVED lines=46> */
.L_x_1419:
[----:B------:R-:W-:Y:S05]  /*2c10*/  BSYNC.RECONVERGENT B0 ;  /* 0x0000000000007941 */ /* 0x000fea0003800200 */
.L_x_1418:
        /* <DEDUP_REMOVED lines=37> */
.L_x_1421:
[----:B------:R-:W-:Y:S05]  /*2e70*/  BSYNC.RECONVERGENT B0 ;  /* 0x0000000000007941 */ /* 0x000fea0003800200 */
.L_x_1420:
        /* <DEDUP_REMOVED lines=38> */
.L_x_1423:
[----:B------:R-:W-:Y:S05]  /*30e0*/  BSYNC.RECONVERGENT B0 ;  /* 0x0000000000007941 */ /* 0x000fea0003800200 */
.L_x_1422:
[----:B------:R-:W-:Y:S04]  /*30f0*/  BSSY.RECONVERGENT B0, `(.L_x_1424) ;  /* 0x000001d000007945 */ /* 0x000fe80003800200 */
[----:B------:R-:W-:Y:S05]  /*3100*/  @P3 BRA `(.L_x_1425) ;  /* 0x00000000006c3947 */ /* 0x000fea0003800000 */
[----:B---3--:R-:W1:Y:S01]  /*3110*/  LDC.64 R32, c[0x0][0x3f8] ;  /* 0x0000fe00ff207b82 */ /* 0x008e620000000a00 */
[----:B------:R-:W-:-:S07]  /*3120*/  IMAD R53, R53, 0x38, R58 ;  /* 0x0000003835357824 */ /* 0x000fce00078e023a */
[----:B------:R-:W3:Y:S01]  /*3130*/  LDC.64 R38, c[0x0][0x3d8] ;  /* 0x0000f600ff267b82 */ /* 0x000ee20000000a00 */
[----:B-12---:R-:W-:Y:S01]  /*3140*/  IMAD.WIDE.U32 R34, R32, 0x3, RZ ;  /* 0x0000000320227825 */ /* 0x006fe200078e00ff */
[----:B------:R-:W-:-:S04]  /*3150*/  LEA R41, R33, R33, 0x1 ;  /* 0x0000002121297211 */ /* 0x000fc800078e08ff */
[----:B------:R-:W-:Y:S01]  /*3160*/  IADD3 R41, PT, PT, R35, R41, RZ ;  /* 0x0000002923297210 */ /* 0x000fe20007ffe0ff */
[----:B---3--:R-:W-:-:S03]  /*3170*/  IMAD.WIDE R38, R53, 0x4, R38 ;  /* 0x0000000435267825 */ /* 0x008fc600078e0226 */
        /* <DEDUP_REMOVED lines=20> */
.L_x_1425:
[----:B------:R-:W-:Y:S05]  /*32c0*/  BSYNC.RECONVERGENT B0 ;  /* 0x0000000000007941 */ /* 0x000fea0003800200 */
.L_x_1424:
[----:B------:R-:W5:Y:S02]  /*32d0*/  LDCU UR5, c[0x0][0x370] ;  /* 0x00006e00ff0577ac */ /* 0x000f640008000800 */
[----:B-----5:R-:W-:-:S09]  /*32e0*/  UISETP.GE.U32.AND UP0, UPT, UR5, 0x2, UPT ;  /* 0x000000020500788c */ /* 0x020fd2000bf06070 */
[----:B------:R-:W-:Y:S05]  /*32f0*/  BRA.U !UP0, `(.L_x_1426) ;  /* 0x0000000908b87547 */ /* 0x000fea000b800000 */
[----:B----4-:R-:W4:Y:S01]  /*3300*/  LDC R28, c[0x0][0x370] ;  /* 0x0000dc00ff1c7b82 */ /* 0x010f220000000800 */
[----:B------:R-:W-:-:S05]  /*3310*/  LOP3.LUT R29, R62, 0x1, RZ, 0xc0, !PT ;  /* 0x000000013e1d7812 */ /* 0x000fca00078ec0ff */
[----:B------:R-:W-:Y:S02]  /*3320*/  IMAD R31, R29, R56, RZ ;  /* 0x000000381d1f7224 */ /* 0x000fe400078e02ff */
[----:B------:R-:W5:Y:S02]  /*3330*/  LDC.64 R64, c[0x0][0x3d0] ;  /* 0x0000f400ff407b82 */ /* 0x000f640000000a00 */
[----:B----4-:R-:W-:-:S05]  /*3340*/  IMAD R28, R31, R28, RZ ;  /* 0x0000001c1f1c7224 */ /* 0x010fca00078e02ff */
[----:B------:R-:W-:-:S05]  /*3350*/  SHF.L.U32 R29, R28, 0x1, RZ ;  /* 0x000000011c1d7819 */ /* 0x000fca00000006ff */
[----:B-----5:R-:W-:Y:S01]  /*3360*/  IMAD.WIDE R64, R29, 0x4, R64 ;  /* 0x000000041d407825 */ /* 0x020fe200078e0240 */
[----:B------:R-:W-:Y:S06]  /*3370*/  @P1 BRA `(.L_x_1427) ;  /* 0x0000000000541947 */ /* 0x000fec0003800000 */
[----:B------:R-:W4:Y:S01]  /*3380*/  LDC.64 R28, c[0x0][0x3c8] ;  /* 0x0000f200ff1c7b82 */ /* 0x000f220000000a00 */
[----:B------:R-:W-:Y:S01]  /*3390*/  IADD3 R31, PT, PT, R31, R57, RZ ;  /* 0x000000391f1f7210 */ /* 0x000fe20007ffe0ff */
[----:B------:R-:W-:Y:S01]  /*33a0*/  IMAD R33, R56, UR10, R57 ;  /* 0x0000000a38217c24 */ /* 0x000fe2000f8e0239 */
[----:B---3--:R-:W-:-:S03]  /*33b0*/  LOP3.LUT P0, R32, R62, 0x2, RZ, 0xc0, !PT ;  /* 0x000000023e207812 */ /* 0x008fc6000780c0ff */
        /* <DEDUP_REMOVED lines=12> */
.L_x_1428:
[----:B------:R-:W3:Y:S04]  /*3480*/  LDG.E.STRONG.GPU R30, desc[UR8][R28.64] ;  /* 0x000000081c1e7981 */ /* 0x000ee8000c1ef900 */
[----:B---3--:R-:W-:Y:S01]  /*3490*/  CCTL.IVALL ;  /* 0x00000000ff00798f */ /* 0x008fe20002000000 */
[----:B------:R-:W-:Y:S05]  /*34a0*/  YIELD ;  /* 0x0000000000007946 */ /* 0x000fea0003800000 */
[----:B------:R-:W-:-:S13]  /*34b0*/  ISETP.NE.AND P0, PT, R30, R35, PT ;  /* 0x000000231e00720c */ /* 0x000fda0003f05270 */
[----:B------:R-:W-:Y:S05]  /*34c0*/  @P0 BRA `(.L_x_1428) ;  /* 0xfffffffc00ec0947 */ /* 0x000fea000383ffff */
.L_x_1427:
        /* <DEDUP_REMOVED lines=11> */
[----:B--2---:R-:W-:Y:S01]  /*3580*/  IADD3 R34, PT, PT, R57, R56, RZ ;  /* 0x0000003839227210 */ /* 0x004fe20007ffe0ff */
[----:B------:R-:W-:Y:S01]  /*3590*/  IMAD R38, R56, 0x3, R57 ;  /* 0x0000000338267824 */ /* 0x000fe200078e0239 */
[----:B-1----:R-:W-:Y:S01]  /*35a0*/  MOV R35, RZ ;  /* 0x000000ff00237202 */ /* 0x002fe20000000f00 */
[----:B------:R-:W-:Y:S01]  /*35b0*/  UIADD3 UR5, UPT, UPT, -UR10, URZ, URZ ;  /* 0x000000ff0a057290 */ /* 0x000fe2000fffe1ff */
[----:B------:R-:W-:-:S11]  /*35c0*/  MOV R36, R57 ;  /* 0x0000003900247202 */ /* 0x000fd60000000f00 */
.L_x_1430:
[----:B------:R-:W-:Y:S02]  /*35d0*/  ISETP.EQ.OR P3, PT, RZ, UR5, P1 ;  /* 0x00000005ff007c0c */ /* 0x000fe40008f62670 */
[----:B------:R-:W-:-:S04]  /*35e0*/  IADD3 R28, PT, PT, R35, 0x1, RZ ;  /* 0x00000001231c7810 */ /* 0x000fc80007ffe0ff */
[----:B------:R-:W-:-:S07]  /*35f0*/  ISETP.EQ.OR P4, PT, R28, UR10, P1 ;  /* 0x0000000a1c007c0c */ /* 0x000fce0008f82670 */
[----:B------:R-:W-:-:S06]  /*3600*/  @!P3 IMAD.WIDE.U32 R28, R36, 0x8, R64 ;  /* 0x00000008241cb825 */ /* 0x000fcc00078e0040 */
[----:B------:R-:W0:Y:S01]  /*3610*/  @!P3 LDG.E.64 R28, desc[UR8][R28.64] ;  /* 0x000000081c1cb981 */ /* 0x000e22000c1e1b00 */
[----:B------:R-:W-:Y:S01]  /*3620*/  @!P4 IMAD.WIDE.U32 R30, R34, 0x8, R64 ;  /* 0x00000008221ec825 */ /* 0x000fe200078e0040 */
[----:B---3--:R-:W-:-:S04]  /*3630*/  IADD3 R32, PT, PT, R35, 0x2, RZ ;  /* 0x0000000223207810 */ /* 0x008fc80007ffe0ff */
[----:B------:R-:W-:Y:S01]  /*3640*/  ISETP.EQ.OR P0, PT, R32, UR10, P1 ;  /* 0x0000000a20007c0c */ /* 0x000fe20008f02670 */
[----:B------:R-:W2:Y:S01]  /*3650*/  @!P4 LDG.E.64 R30, desc[UR8][R30.64] ;  /* 0x000000081e1ec981 */ /* 0x000ea2000c1e1b00 */
[----:B------:R-:W-:-:S04]  /*3660*/  IADD3 R32, PT, PT, R35, 0x3, RZ ;  /* 0x0000000323207810 */ /* 0x000fc80007ffe0ff */
[----:B------:R-:W-:-:S07]  /*3670*/  ISETP.EQ.OR P2, PT, R32, UR10, P1 ;  /* 0x0000000a20007c0c */ /* 0x000fce0008f42670 */
[----:B------:R-:W-:-:S06]  /*3680*/  @!P0 IMAD.WIDE.U32 R32, R37, 0x8, R64 ;  /* 0x0000000825208825 */ /* 0x000fcc00078e0040 */
        /* <DEDUP_REMOVED lines=34> */
[----:B------:R-:W-:Y:S02]  /*38b0*/  LEA R36, R56, R36, 0x3 ;  /* 0x0000002438247211 */ /* 0x000fe400078e18ff */
        /* <DEDUP_REMOVED lines=15> */
.L_x_1429:
        /* <DEDUP_REMOVED lines=12> */
[C---:B------:R-:W-:Y:S02]  /*3a70*/  IADD3 R33, PT, PT, R36.reuse, 0x2, RZ ;  /* 0x0000000224217810 */ /* 0x040fe40007ffe0ff */
[----:B------:R-:W-:Y:S02]  /*3a80*/  ISETP.EQ.OR P2, PT, R31, UR10, P1 ;  /* 0x0000000a1f007c0c */ /* 0x000fe40008f42670 */
[----:B-1----:R-:W-:Y:S02]  /*3a90*/  IADD3 R35, PT, PT, R36, 0x3, RZ ;  /* 0x0000000324237810 */ /* 0x002fe40007ffe0ff */
        /* <DEDUP_REMOVED lines=23> */
.L_x_1431:
        /* <DEDUP_REMOVED lines=19> */
.L_x_1432:
        /* <DEDUP_REMOVED lines=9> */
.L_x_1433:
[----:B------:R-:W-:Y:S05]  /*3dd0*/  BSYNC.RECONVERGENT B0 ;  /* 0x0000000000007941 */ /* 0x000fea0003800200 */
.L_x_1426:
        /* <DEDUP_REMOVED lines=19> */
[----:B---3--:R-:W-:Y:S01]  /*3f10*/  FFMA.FTZ R32, R52, R33, R60 ;  /* 0x0000002134207223 */ /* 0x008fe2000001003c */
[----:B------:R-:W-:-:S03]  /*3f20*/  FFMA.FTZ R33, R0, R34, R59 ;  /* 0x0000002200217223 */ /* 0x000fc6000001003b */
[----:B-1----:R-:W-:Y:S01]  /*3f30*/  FMUL.FTZ R35, R32, -1.4426950216293334961 ;  /* 0xbfb8aa3b20237820 */ /* 0x002fe20000410000 */
        /* <DEDUP_REMOVED lines=15> */
.L_x_1434:
[----:B------:R-:W-:Y:S01]  /*4030*/  SHF.R.S32.HI R36, RZ, 0x1f, R28 ;  /* 0x0000001fff247819 */ /* 0x000fe2000001141c */
[----:B------:R-:W-:Y:S01]  /*4040*/  FFMA.FTZ R48, R52, R46, -R31 ;  /* 0x0000002e34307223 */ /* 0x000fe2000001081f */
[----:B------:R-:W-:Y:S01]  /*4050*/  IADD3 R43, PT, PT, R28, 0x8, RZ ;  /* 0x000000081c2b7810 */ /* 0x000fe20007ffe0ff */
[----:B------:R-:W-:Y:S01]  /*4060*/  FADD.FTZ R37, R44, -UR14 ;  /* 0x8000000e2c257e21 */ /* 0x000fe20008010000 */
[----:B------:R-:W-:Y:S01]  /*4070*/  ISETP.GE.AND.EX P2, PT, R36, UR17, PT, P2 ;  /* 0x0000001124007c0c */ /* 0x000fe2000bf46320 */
[----:B-1----:R-:W-:Y:S01]  /*4080*/  FFMA.FTZ R35, R30, R34, R29 ;  /* 0x000000221e237223 */ /* 0x002fe2000001001d */
[C---:B------:R-:W-:Y:S01]  /*4090*/  IADD3 R31, PT, PT, R28.reuse, 0x10, RZ ;  /* 0x000000101c1f7810 */ /* 0x040fe20007ffe0ff */
[----:B------:R-:W-:Y:S01]  /*40a0*/  BSSY.RECONVERGENT B0, `(.L_x_1435) ;  /* 0x0000024000007945 */ /* 0x000fe20003800200 */
[C---:B---3--:R-:W-:Y:S01]  /*40b0*/  IADD3 R32, PT, PT, R28.reuse, 0x18, RZ ;  /* 0x000000181c207810 */ /* 0x048fe20007ffe0ff */
[----:B------:R-:W-:Y:S01]  /*40c0*/  FADD.FTZ R44, R45, -UR14 ;  /* 0x8000000e2d2c7e21 */ /* 0x000fe20008010000 */
[C---:B------:R-:W-:Y:S01]  /*40d0*/  IADD3 R33, PT, PT, R28.reuse, 0x20, RZ ;  /* 0x000000201c217810 */ /* 0x040fe20007ffe0ff */
        /* <DEDUP_REMOVED lines=20> */
[----:B------:R-:W-:Y:S01]  /*4220*/  MOV R37, R69 ;  /* 0x0000004500257202 */ /* 0x000fe20000000f00 */
[----:B------:R-:W1:Y:S01]  /*4230*/  LDCU.64 UR12, c[0x0][0x380] ;  /* 0x00007000ff0c77ac */ /* 0x000e620008000a00 */
[----:B0-----:R-:W-:Y:S01]  /*4240*/  IMAD R35, R36, UR18, RZ ;  /* 0x0000001224237c24 */ /* 0x001fe2000f8e02ff */
[----:B------:R-:W-:-:S03]  /*4250*/  MOV R36, R66 ;  /* 0x0000004200247202 */ /* 0x000fc60000000f00 */
[C---:B------:R-:W-:Y:S02]  /*4260*/  IMAD R35, R28.reuse, UR19, R35 ;  /* 0x000000131c237c24 */ /* 0x040fe4000f8e0223 */
[----:B------:R-:W-:-:S05]  /*4270*/  IMAD.WIDE.U32 R36, R28, UR18, R36 ;  /* 0x000000121c247c25 */ /* 0x000fca000f8e0024 */
[----:B------:R-:W-:Y:S01]  /*4280*/  IADD3 R35, PT, PT, R37, R35, RZ ;  /* 0x0000002325237210 */ /* 0x000fe20007ffe0ff */
[----:B------:R-:W-:Y:S01]  /*4290*/  FMUL.FTZ R37, R47, UR7 ;  /* 0x000000072f257c20 */ /* 0x000fe20008410000 */
[----:B-1----:R-:W-:-:S04]  /*42a0*/  LEA R34, P2, R36, UR12, 0x2 ;  /* 0x0000000c24227c11 */ /* 0x002fc8000f8410ff */
[----:B------:R-:W-:Y:S01]  /*42b0*/  LEA.HI.X R35, R36, UR13, R35, 0x2, P2 ;  /* 0x0000000d24237c11 */ /* 0x000fe200090f1423 */
[----:B------:R-:W-:-:S05]  /*42c0*/  FMUL.FTZ R36, R48, UR7 ;  /* 0x0000000730247c20 */ /* 0x000fca0008410000 */
[----:B------:R0:W-:Y:S03]  /*42d0*/  STG.E.64 desc[UR8][R34.64], R36 ;  /* 0x0000002422007986 */ /* 0x0001e6000c101b08 */
.L_x_1436:
[----:B------:R-:W-:Y:S05]  /*42e0*/  BSYNC.RECONVERGENT B0 ;  /* 0x0000000000007941 */ /* 0x000fea0003800200 */
.L_x_1435:
        /* <DEDUP_REMOVED lines=21> */
.L_x_1437:
[----:B------:R-:W-:Y:S01]  /*4440*/  FADD.FTZ R37, R4, -UR14 ;  /* 0x8000000e04257e21 */ /* 0x000fe20008010000 */
[----:B------:R-:W-:Y:S01]  /*4450*/  FFMA.FTZ R45, R30, R44, R29 ;  /* 0x0000002c1e2d7223 */ /* 0x000fe2000001001d */
[----:B------:R-:W-:Y:S01]  /*4460*/  BSSY.RECONVERGENT B0, `(.L_x_1438) ;  /* 0x0000013000007945 */ /* 0x000fe20003800200 */
[----:B------:R-:W-:Y:S01]  /*4470*/  FADD.FTZ R36, R5, -UR14 ;  /* 0x8000000e05247e21 */ /* 0x000fe20008010000 */
[----:B------:R-:W-:Y:S01]  /*4480*/  FFMA.FTZ R4, R52, R2, -R35 ;  /* 0x0000000234047223 */ /* 0x000fe20000010823 */
        /* <DEDUP_REMOVED lines=16> */
.L_x_1439:
[----:B------:R-:W-:Y:S05]  /*4590*/  BSYNC.RECONVERGENT B0 ;  /* 0x0000000000007941 */ /* 0x000fea0003800200 */
.L_x_1438:
        /* <DEDUP_REMOVED lines=21> */
.L_x_1440:
[----:B------:R-:W-:Y:S01]  /*46f0*/  FADD.FTZ R8, R8, -UR14 ;  /* 0x8000000e08087e21 */ /* 0x000fe20008010000 */
[----:B0-----:R-:W-:Y:S01]  /*4700*/  FFMA.FTZ R5, R30, R45, R29 ;  /* 0x0000002d1e057223 */ /* 0x001fe2000001001d */
        /* <DEDUP_REMOVED lines=19> */
.L_x_1442:
[----:B------:R-:W-:Y:S05]  /*4840*/  BSYNC.RECONVERGENT B0 ;  /* 0x0000000000007941 */ /* 0x000fea0003800200 */
.L_x_1441:
        /* <DEDUP_REMOVED lines=21> */
.L_x_1443:
[----:B------:R-:W-:Y:S01]  /*49a0*/  FADD.FTZ R12, R12, -UR14 ;  /* 0x8000000e0c0c7e21 */ /* 0x000fe20008010000 */
[----:B------:R-:W-:Y:S01]  /*49b0*/  FFMA.FTZ R3, R30, R36, R29 ;  /* 0x000000241e037223 */ /* 0x000fe2000001001d */
[----:B------:R-:W-:Y:S01]  /*49c0*/  BSSY.RECONVERGENT B0, `(.L_x_1444) ;  /* 0x0000013000007945 */ /* 0x000fe20003800200 */
[----:B0-----:R-:W-:Y:S01]  /*49d0*/  FFMA.FTZ R6, R52, R10, -R31 ;  /* 0x0000000a34067223 */ /* 0x001fe2000001081f */
        /* <DEDUP_REMOVED lines=17> */
.L_x_1445:
[----:B------:R-:W-:Y:S05]  /*4af0*/  BSYNC.RECONVERGENT B0 ;  /* 0x0000000000007941 */ /* 0x000fea0003800200 */
.L_x_1444:
        /* <DEDUP_REMOVED lines=21> */
.L_x_1446:
        /* <DEDUP_REMOVED lines=21> */
.L_x_1448:
[----:B------:R-:W-:Y:S05]  /*4da0*/  BSYNC.RECONVERGENT B0 ;  /* 0x0000000000007941 */ /* 0x000fea0003800200 */
.L_x_1447:
        /* <DEDUP_REMOVED lines=21> */
.L_x_1449:
[----:B------:R-:W-:Y:S01]  /*4f00*/  FFMA.FTZ R3, R30, R17, R29 ;  /* 0x000000111e037223 */ /* 0x000fe2000001001d */
[----:B------:R-:W-:Y:S01]  /*4f10*/  BSSY.RECONVERGENT B0, `(.L_x_1450) ;  /* 0x0000013000007945 */ /* 0x000fe20003800200 */
[----:B------:R-:W-:Y:S01]  /*4f20*/  FFMA.FTZ R11, R52, R18, -R11 ;  /* 0x00000012340b7223 */ /* 0x000fe2000001080b */
[----:B------:R-:W-:Y:S01]  /*4f30*/  FADD.FTZ R20, R20, -UR14 ;  /* 0x8000000e14147e21 */ /* 0x000fe20008010000 */
[----:B------:R-:W-:Y:S01]  /*4f40*/  FADD.FTZ R21, R21, -UR14 ;  /* 0x8000000e15157e21 */ /* 0x000fe20008010000 */
        /* <DEDUP_REMOVED lines=15> */
.L_x_1451:
[----:B------:R-:W-:Y:S05]  /*5040*/  BSYNC.RECONVERGENT B0 ;  /* 0x0000000000007941 */ /* 0x000fea0003800200 */
.L_x_1450:
        /* <DEDUP_REMOVED lines=10> */
[C---:B------:R-:W-:Y:S01]  /*50f0*/  FFMA.FTZ R15, R30.reuse, R5, R29 ;  /* 0x000000051e0f7223 */ /* 0x040fe2000001001d */
[----:B------:R-:W-:Y:S01]  /*5100*/  SHF.R.S32.HI R12, RZ, 0x1f, R19 ;  /* 0x0000001fff0c7819 */ /* 0x000fe20000011413 */
[C-C-:B------:R-:W-:Y:S01]  /*5110*/  FFMA.FTZ R17, R30.reuse, R4, R29.reuse ;  /* 0x000000041e117223 */ /* 0x140fe2000001001d */
[--C-:B0-----:R-:W-:Y:S01]  /*5120*/  FFMA.FTZ R3, R30, R24, R29.reuse ;  /* 0x000000181e037223 */ /* 0x101fe2000001001d */
        /* <DEDUP_REMOVED lines=22> */
.L_x_1452:
        /* <DEDUP_REMOVED lines=18> */
.L_x_1454:
[----:B------:R-:W-:Y:S05]  /*53b0*/  BSYNC.RECONVERGENT B0 ;  /* 0x0000000000007941 */ /* 0x000fea0003800200 */
.L_x_1453:
        /* <DEDUP_REMOVED lines=19> */
.L_x_1455:
        /* <DEDUP_REMOVED lines=17> */
.L_x_1457:
[----:B------:R-:W-:Y:S05]  /*5600*/  BSYNC.RECONVERGENT B0 ;  /* 0x0000000000007941 */ /* 0x000fea0003800200 */
.L_x_1456:
[----:B------:R-:W-:Y:S02]  /*5610*/  IADD3 R61, PT, PT, R56, R61, RZ ;  /* 0x0000003d383d7210 */ /* 0x000fe40007ffe0ff */
[----:B------:R-:W-:Y:S02]  /*5620*/  IADD3 R62, PT, PT, R62, 0x1, RZ ;  /* 0x000000013e3e7810 */ /* 0x000fe40007ffe0ff */
[----:B------:R-:W-:-:S13]  /*5630*/  ISETP.GE.AND P0, PT, R61, UR4, PT ;  /* 0x000000043d007c0c */ /* 0x000fda000bf06270 */
[----:B------:R-:W-:Y:S05]  /*5640*/  @!P0 BRA `(.L_x_1458) ;  /* 0xffffffa800d08947 */ /* 0x000fea000383ffff */
.L_x_1415:
        /* <DEDUP_REMOVED lines=19> */
.L_x_1460:
[----:B------:R-:W-:Y:S05]  /*5780*/  BSYNC.RECONVERGENT B0 ;  /* 0x0000000000007941 */ /* 0x000fea0003800200 */
.L_x_1459:
[----:B------:R-:W-:Y:S05]  /*5790*/  @P0 EXIT ;  /* 0x000000000000094d */ /* 0x000fea0003800000 */
[----:B------:R-:W-:Y:S05]  /*57a0*/  @P2 BRA `(.L_x_1461) ;  /* 0x0000000000202947 */ /* 0x000fea0003800000 */
[----:B------:R-:W-:-:S05]  /*57b0*/  IMAD R0, R4, R7, RZ ;  /* 0x0000000704007224 */ /* 0x000fca00078e02ff */
[----:B------:R-:W-:-:S13]  /*57c0*/  ISETP.NE.AND P0, PT, R0, -0x1, PT ;  /* 0xffffffff0000780c */ /* 0x000fda0003f05270 */
[----:B------:R-:W-:Y:S05]  /*57d0*/  @!P0 BRA `(.L_x_1461) ;  /* 0x0000000000148947 */ /* 0x000fea0003800000 */
.L_x_1462:
[----:B0-----:R-:W2:Y:S04]  /*57e0*/  LDG.E.STRONG.GPU R5, desc[UR8][R2.64] ;  /* 0x0000000802057981 */ /* 0x001ea8000c1ef900 */
[----:B--2---:R-:W-:Y:S01]  /*57f0*/  CCTL.IVALL ;  /* 0x00000000ff00798f */ /* 0x004fe20002000000 */
[----:B------:R-:W-:Y:S05]  /*5800*/  YIELD ;  /* 0x0000000000007946 */ /* 0x000fea0003800000 */
[----:B------:R-:W-:-:S13]  /*5810*/  ISETP.NE.AND P0, PT, R5, R0, PT ;  /* 0x000000000500720c */ /* 0x000fda0003f05270 */
[----:B------:R-:W-:Y:S05]  /*5820*/  @P0 BRA `(.L_x_1462) ;  /* 0xfffffffc00ec0947 */ /* 0x000fea000383ffff */
.L_x_1461:
        /* <DEDUP_REMOVED lines=51> */
[C---:B------:R-:W-:Y:S01]  /*5b60*/  SHF.L.U32 R20, R58.reuse, 0x2, RZ ;  /* 0x000000023a147819 */ /* 0x040fe200000006ff */
[----:B------:R-:W1:Y:S01]  /*5b70*/  LDCU.64 UR6, c[0x0][0x3d8] ;  /* 0x00007b00ff0677ac */ /* 0x000e620008000a00 */
[----:B------:R-:W-:Y:S02]  /*5b80*/  LOP3.LUT R7, R7, 0x3, RZ, 0xc0, !PT ;  /* 0x0000000307077812 */ /* 0x000fe400078ec0ff */
[--C-:B------:R-:W-:Y:S01]  /*5b90*/  SHF.L.U64.HI R21, R58, 0x2, R59.reuse ;  /* 0x000000023a157819 */ /* 0x100fe2000001023b */
[----:B------:R-:W2:Y:S01]  /*5ba0*/  LDCU.64 UR12, c[0x0][0x388] ;  /* 0x00007100ff0c77ac */ /* 0x000ea20008000a00 */
[----:B------:R-:W-:Y:S01]  /*5bb0*/  SHF.L.U64.HI R30, R3, 0x2, R0 ;  /* 0x00000002031e7819 */ /* 0x000fe20000010200 */
[----:B------:R-:W-:Y:S01]  /*5bc0*/  IMAD.WIDE.U32 R4, R7, 0x1c0, R58 ;  /* 0x000001c007047825 */ /* 0x000fe200078e003a */
[----:B------:R-:W-:Y:S01]  /*5bd0*/  SHF.L.U64.HI R26, R27, 0x2, R32 ;  /* 0x000000021b1a7819 */ /* 0x000fe20000010220 */
[----:B------:R-:W-:-:S03]  /*5be0*/  UMOV UR4, URZ ;  /* 0x000000ff00047c82 */ /* 0x000fc60008000000 */
        /* <DEDUP_REMOVED lines=13> */
.L_x_1465:
        /* <DEDUP_REMOVED lines=31> */
.L_x_1464:
[----:B------:R-:W-:Y:S05]  /*5eb0*/  BSYNC.RECONVERGENT B0 ;  /* 0x0000000000007941 */ /* 0x000fea0003800200 */
.L_x_1463:
[----:B------:R-:W-:Y:S05]  /*5ec0*/  @!P0 EXIT ;  /* 0x000000000000894d */ /* 0x000fea0003800000 */
[C---:B------:R-:W-:Y:S01]  /*5ed0*/  SHF.L.U64.HI R11, R10.reuse, 0x2, R11 ;  /* 0x000000020a0b7819 */ /* 0x040fe2000001020b */
[----:B------:R-:W1:Y:S01]  /*5ee0*/  LDCU.64 UR4, c[0x0][0x3d8] ;  /* 0x00007b00ff0477ac */ /* 0x000e620008000a00 */
[----:B0-----:R-:W-:Y:S02]  /*5ef0*/  SHF.L.U32 R17, R10, 0x2, RZ ;  /* 0x000000020a117819 */ /* 0x001fe400000006ff */
[C---:B------:R-:W-:Y:S01]  /*5f00*/  SHF.L.U64.HI R19, R27.reuse, 0x2, R32 ;  /* 0x000000021b137819 */ /* 0x040fe20000010220 */
[----:B------:R-:W0:Y:S01]  /*5f10*/  LDCU.64 UR6, c[0x0][0x388] ;  /* 0x00007100ff0677ac */ /* 0x000e220008000a00 */
[----:B------:R-:W-:Y:S02]  /*5f20*/  SHF.L.U32 R21, R27, 0x2, RZ ;  /* 0x000000021b157819 */ /* 0x000fe400000006ff */
[C---:B------:R-:W-:Y:S01]  /*5f30*/  SHF.L.U64.HI R13, R3.reuse, 0x2, R0 ;  /* 0x00000002030d7819 */ /* 0x040fe20000010200 */
[----:B------:R-:W2:Y:S01]  /*5f40*/  LDCU.64 UR10, c[0x0][0x390] ;  /* 0x00007200ff0a77ac */ /* 0x000ea20008000a00 */
[----:B------:R-:W-:-:S07]  /*5f50*/  SHF.L.U32 R15, R3, 0x2, RZ ;  /* 0x00000002030f7819 */ /* 0x000fce00000006ff */
.L_x_1466:
[C---:B------:R-:W-:Y:S02]  /*5f60*/  SHF.L.U32 R10, R58.reuse, 0x2, RZ ;  /* 0x000000023a0a7819 */ /* 0x040fe400000006ff */
[----:B------:R-:W-:Y:S02]  /*5f70*/  SHF.L.U64.HI R2, R58, 0x2, R59 ;  /* 0x000000023a027819 */ /* 0x000fe4000001023b */
[----:B-1----:R-:W-:-:S04]  /*5f80*/  IADD3 R4, P0, PT, R10, UR4, RZ ;  /* 0x000000040a047c10 */ /* 0x002fc8000ff1e0ff */
[----:B---3--:R-:W-:Y:S02]  /*5f90*/  IADD3.X R5, PT, PT, R2, UR5, RZ, P0, !PT ;  /* 0x0000000502057c10 */ /* 0x008fe400087fe4ff */
[C---:B------:R-:W-:Y:S02]  /*5fa0*/  IADD3 R6, P0, PT, R4.reuse, R15, RZ ;  /* 0x0000000f04067210 */ /* 0x040fe40007f1e0ff */
[C---:B------:R-:W-:Y:S02]  /*5fb0*/  IADD3 R22, P2, PT, R4.reuse, R21, RZ ;  /* 0x0000001504167210 */ /* 0x040fe40007f5e0ff */
[C---:B------:R-:W-:Y:S02]  /*5fc0*/  IADD3.X R7, PT, PT, R5.reuse, R13, RZ, P0, !PT ;  /* 0x0000000d05077210 */ /* 0x040fe400007fe4ff */
[----:B------:R-:W-:Y:S02]  /*5fd0*/  IADD3 R8, P1, PT, R4, R17, RZ ;  /* 0x0000001104087210 */ /* 0x000fe40007f3e0ff */
[C---:B------:R-:W-:Y:S01]  /*5fe0*/  IADD3.X R23, PT, PT, R5.reuse, R19, RZ, P2, !PT ;  /* 0x0000001305177210 */ /* 0x040fe200017fe4ff */
        /* <DEDUP_REMOVED lines=56> */
[----:B------:R-:W4:Y:S04]  /*6370*/  LDG.E R4, desc[UR8][R4.64+0x1500] ;  /* 0x0015000804047981 */ /* 0x000f28000c1e1900 */
        /* <DEDUP_REMOVED lines=14> */
[----:B------:R-:W-:Y:S01]  /*6460*/  HFMA2 R59, -RZ, RZ, 0, 0 ;  /* 0x00000000ff3b7431 */ /* 0x000fe200000001ff */
[----:B----4-:R-:W-:Y:S02]  /*6470*/  F2FP.BF16.F32.PACK_AB R23, R23, R4 ;  /* 0x000000041717723e */ /* 0x010fe400000010ff */
[----:B-----5:R-:W-:-:S03]  /*6480*/  F2FP.BF16.F32.PACK_AB R5, R7, R8 ;  /* 0x000000080705723e */ /* 0x020fc600000010ff */
[----:B------:R3:W-:Y:S04]  /*6490*/  STG.E desc[UR8][R28.64], R23 ;  /* 0x000000171c007986 */ /* 0x0007e8000c101908 */
[----:B------:R3:W-:Y:S02]  /*64a0*/  STG.E desc[UR8][R26.64], R5 ;  /* 0x000000051a007986 */ /* 0x0007e4000c101908 */
[----:B------:R-:W-:Y:S05]  /*64b0*/  @P0 BRA `(.L_x_1466) ;  /* 0xfffffff800a80947 */ /* 0x000fea000383ffff */
[----:B------:R-:W-:Y:S05]  /*64c0*/  EXIT ;  /* 0x000000000000794d */ /* 0x000fea0003800000 */
.L_x_1467:
        /* <DEDUP_REMOVED lines=11> */
.L_x_4908:


//--------------------- .text._Z35group_norm_nhwc_bwd_one_pass_kernelI11Fp32IOBf16WLi128ELi112ELi448EEv26Group_norm_nhwc_bwd_params --------------------------
	.section	.text._Z35group_norm_nhwc_bwd_one_pass_kernelI11Fp32IOBf16WLi128ELi112ELi448EEv26Group_norm_nhwc_bwd_params,"ax",@progbits
	.align	128
        .global         _Z35group_norm_nhwc_bwd_one_pass_kernelI11Fp32IOBf16WLi128ELi112ELi448EEv26Group_norm_nhwc_bwd_params
        .type           _Z35group_norm_nhwc_bwd_one_pass_kernelI11Fp32IOBf16WLi128ELi112ELi448EEv26Group_norm_nhwc_bwd_params,@function
        .size           _Z35group_norm_nhwc_bwd_one_pass_kernelI11Fp32IOBf16WLi128ELi112ELi448EEv26Group_norm_nhwc_bwd_params,(.L_x_4909 - _Z35group_norm_nhwc_bwd_one_pass_kernelI11Fp32IOBf16WLi128ELi112ELi448EEv26Group_norm_nhwc_bwd_params)
        .other          _Z35group_norm_nhwc_bwd_one_pass_kernelI11Fp32IOBf16WLi128ELi112ELi448EEv26Group_norm_nhwc_bwd_params,@"STO_CUDA_ENTRY STV_DEFAULT"
_Z35group_norm_nhwc_bwd_one_pass_kernelI11Fp32IOBf16WLi128ELi112ELi448EEv26Group_norm_nhwc_bwd_params:
.text._Z35group_norm_nhwc_bwd_one_pass_kernelI11Fp32IOBf16WLi128ELi112ELi448EEv26Group_norm_nhwc_bwd_params:
        /* <DEDUP_REMOVED lines=12> */
[----:B------:R-:W1:Y:S01]  /*00c0*/  S2R R91, SR_LANEID ;  /* 0x00000000005b7919 */ /* 0x000e620000000000 */
[----:B------:R-:W-:Y:S01]  /*00d0*/  UMOV UR5, 0x400 ;  /* 0x0000040000057882 */ /* 0x000fe20000000000 */
[----:B------:R-:W-:Y:S01]  /*00e0*/  SHF.R.U32.HI R109, RZ, 0x2, R94 ;  /* 0x00000002ff6d7819 */ /* 0x000fe2000001165e */
[----:B------:R-:W-:Y:S01]  /*00f0*/  UIADD3 UR6, UPT, UPT, UR5, 0x90, URZ ;  /* 0x0000009005067890 */ /* 0x000fe2000fffe0ff */
[----:B------:R-:W-:Y:S02]  /*0100*/  IMAD R0, R0, 0x493, RZ ;  /* 0x0000049300007824 */ /* 0x000fe400078e02ff */
[----:B------:R-:W-:Y:S01]  /*0110*/  HFMA2 R96, -RZ, RZ, 0, 0 ;  /* 0x00000000ff607431 */ /* 0x000fe200000001ff */
[----:B------:R-:W2:Y:S01]  /*0120*/  S2UR UR7, SR_CgaCtaId ;  /* 0x00000000000779c3 */ /* 0x000ea20000008800 */
[----:B------:R-:W-:Y:S01]  /*0130*/  MOV R95, R93 ;  /* 0x0000005d005f7202 */ /* 0x000fe20000000f00 */
[----:B------:R-:W3:Y:S01]  /*0140*/  LDCU.U8 UR11, c[0x0][0x414] ;  /* 0x00008280ff0b77ac */ /* 0x000ee20008000000 */
[----:B------:R-:W-:-:S02]  /*0150*/  SHF.R.U32.HI R0, RZ, 0x10, R0 ;  /* 0x00000010ff007819 */ /* 0x000fc40000011600 */
[----:B------:R-:W-:-:S03]  /*0160*/  LOP3.LUT R109, R109, 0xf8, RZ, 0xc0, !PT ;  /* 0x000000f86d6d7812 */ /* 0x000fc600078ec0ff */
[----:B------:R-:W4:Y:S08]  /*0170*/  LDC R92, c[0x0][0x374] ;  /* 0x0000dd00ff5c7b82 */ /* 0x000f300000000800 */
[----:B------:R-:W5:Y:S01]  /*0180*/  LDC R90, c[0x0][0x370] ;  /* 0x0000dc00ff5a7b82 */ /* 0x000f620000000800 */
[----:B0-----:R-:W-:Y:S01]  /*0190*/  IMAD R112, R3, UR10, R0 ;  /* 0x0000000a03707c24 */ /* 0x001fe2000f8e0200 */
[----:B------:R-:W-:-:S04]  /*01a0*/  PRMT R0, R0, 0x9910, RZ ;  /* 0x0000991000007816 */ /* 0x000fc800000000ff */
[----:B------:R-:W-:Y:S01]  /*01b0*/  IADD3 R106, PT, PT, R112, 0x50, RZ ;  /* 0x00000050706a7810 */ /* 0x000fe20007ffe0ff */
[----:B------:R-:W-:Y:S01]  /*01c0*/  IMAD R0, R0, 0x38, RZ ;  /* 0x0000003800007824 */ /* 0x000fe200078e02ff */
[----:B--2---:R-:W-:Y:S01]  /*01d0*/  ULEA UR6, UR7, UR6, 0x18 ;  /* 0x0000000607067291 */ /* 0x004fe2000f8ec0ff */
[C---:B------:R-:W-:Y:S01]  /*01e0*/  IADD3 R105, PT, PT, R112.reuse, 0x58, RZ ;  /* 0x0000005870697810 */ /* 0x040fe20007ffe0ff */
[----:B------:R-:W-:Y:S01]  /*01f0*/  ULEA UR5, UR7, UR5, 0x18 ;  /* 0x0000000507057291 */ /* 0x000fe2000f8ec0ff */
[C---:B------:R-:W-:Y:S02]  /*0200*/  IADD3 R104, PT, PT, R112.reuse, 0x60, RZ ;  /* 0x0000006070687810 */ /* 0x040fe40007ffe0ff */
[----:B------:R-:W-:Y:S02]  /*0210*/  IADD3 R0, PT, PT, RZ, -R0, RZ ;  /* 0x80000000ff007210 */ /* 0x000fe40007ffe0ff */
[----:B------:R-:W-:Y:S01]  /*0220*/  IADD3 R103, PT, PT, R112, 0x68, RZ ;  /* 0x0000006870677810 */ /* 0x000fe20007ffe0ff */
[--C-:B----4-:R-:W-:Y:S01]  /*0230*/  IMAD R100, R92, 0x7, R93.reuse ;  /* 0x000000075c647824 */ /* 0x110fe200078e025d */
[----:B------:R-:W-:Y:S01]  /*0240*/  PRMT R111, R0, 0x7710, RZ ;  /* 0x00007710006f7816 */ /* 0x000fe200000000ff */
[--C-:B------:R-:W-:Y:S01]  /*0250*/  IMAD R99, R92, 0x6, R93.reuse ;  /* 0x000000065c637824 */ /* 0x100fe200078e025d */
[----:B------:R-:W-:Y:S01]  /*0260*/  IADD3 R102, PT, PT, R112, 0x70, RZ ;  /* 0x0000007070667810 */ /* 0x000fe20007ffe0ff */
[----:B------:R-:W-:Y:S01]  /*0270*/  IMAD R97, R92, 0x3, R93 ;  /* 0x000000035c617824 */ /* 0x000fe200078e025d */
[----:B------:R-:W-:-:S02]  /*0280*/  IADD3 R101, PT, PT, R112, 0x78, RZ ;  /* 0x0000007870657810 */ /* 0x000fc40007ffe0ff */
[----:B------:R-:W-:Y:S02]  /*0290*/  IADD3 R111, PT, PT, R111, R94, RZ ;  /* 0x0000005e6f6f7210 */ /* 0x000fe40007ffe0ff */
[----:B------:R-:W-:Y:S02]  /*02a0*/  LEA R98, R92, R93, 0x2 ;  /* 0x0000005d5c627211 */ /* 0x000fe400078e10ff */
[----:B-----5:R-:W-:Y:S02]  /*02b0*/  LOP3.LUT R108, R90, 0x7, RZ, 0xc0, !PT ;  /* 0x000000075a6c7812 */ /* 0x020fe400078ec0ff */
[----:B------:R-:W-:Y:S02]  /*02c0*/  LEA R110, R94, UR6, 0x4 ;  /* 0x000000065e6e7c11 */ /* 0x000fe4000f8e20ff */
[----:B------:R-:W-:Y:S02]  /*02d0*/  SHF.R.S32.HI R89, RZ, 0x1f, R112 ;  /* 0x0000001fff597819 */ /* 0x000fe40000011470 */
[----:B------:R-:W-:-:S02]  /*02e0*/  IADD3 R107, PT, PT, R112, 0x48, RZ ;  /* 0x00000048706b7810 */ /* 0x000fc40007ffe0ff */
[----:B------:R-:W-:Y:S02]  /*02f0*/  SHF.R.S32.HI R88, RZ, 0x1f, R106 ;  /* 0x0000001fff587819 */ /* 0x000fe4000001146a */
[----:B------:R-:W-:Y:S02]  /*0300*/  SHF.R.S32.HI R87, RZ, 0x1f, R105 ;  /* 0x0000001fff577819 */ /* 0x000fe40000011469 */
[----:B------:R-:W-:Y:S02]  /*0310*/  SHF.R.S32.HI R86, RZ, 0x1f, R104 ;  /* 0x0000001fff567819 */ /* 0x000fe40000011468 */
[----:B------:R-:W-:Y:S02]  /*0320*/  SHF.R.S32.HI R0, RZ, 0x1f, R103 ;  /* 0x0000001fff007819 */ /* 0x000fe40000011467 */
[----:B------:R-:W-:Y:S02]  /*0330*/  SHF.R.S32.HI R84, RZ, 0x1f, R102 ;  /* 0x0000001fff547819 */ /* 0x000fe40000011466 */
[----:B------:R-:W-:-:S02]  /*0340*/  SHF.R.S32.HI R85, RZ, 0x1f, R101 ;  /* 0x0000001fff557819 */ /* 0x000fc40000011465 */
[----:B-1-3--:R-:W-:-:S07]  /*0350*/  SHF.L.U32 R111, R111, 0x1, RZ ;  /* 0x000000016f6f7819 */ /* 0x00afce00000006ff */
.L_x_1535:
[----:B0-----:R-:W0:Y:S01]  /*0360*/  LDC R8, c[0x0][0x410] ;  /* 0x00010400ff087b82 */ /* 0x001e220000000800 */
[----:B-1----:R-:W1:Y:S01]  /*0370*/  LDCU.128 UR12, c[0x0][0x400] ;  /* 0x00008000ff0c77ac */ /* 0x002e620008000c00 */
[----:B------:R-:W-:Y:S02]  /*0380*/  ISETP.GE.AND P3, PT, R95, RZ, PT ;  /* 0x000000ff5f00720c */ /* 0x000fe40003f66270 */
[----:B------:R-:W-:Y:S02]  /*0390*/  SHF.R.S32.HI R9, RZ, 0x1f, R107 ;  /* 0x0000001fff097819 */ /* 0x000fe4000001146b */
[----:B------:R-:W-:Y:S02]  /*03a0*/  IADD3 R25, PT, PT, R112, 0x8, RZ ;  /* 0x0000000870197810 */ /* 0x000fe40007ffe0ff */
[----:B------:R-:W-:Y:S01]  /*03b0*/  LOP3.LUT R122, R111, 0xffff, RZ, 0xc0, !PT ;  /* 0x0000ffff6f7a7812 */ /* 0x000fe200078ec0ff */
[----:B--2---:R-:W2:Y:S01]  /*03c0*/  LDC.64 R82, c[0x0][0x3b8] ;  /* 0x0000ee00ff527b82 */ /* 0x004ea20000000a00 */
[----:B------:R-:W-:-:S02]  /*03d0*/  SHF.R.S32.HI R13, RZ, 0x1f, R25 ;  /* 0x0000001fff0d7819 */ /* 0x000fc40000011419 */
[C---:B------:R-:W-:Y:S02]  /*03e0*/  IADD3 R27, PT, PT, R112.reuse, 0x10, RZ ;  /* 0x00000010701b7810 */ /* 0x040fe40007ffe0ff */
[----:B------:R-:W-:Y:S02]  /*03f0*/  IADD3 R35, PT, PT, R112, 0x18, RZ ;  /* 0x0000001870237810 */ /* 0x000fe40007ffe0ff */
[----:B------:R-:W-:Y:S02]  /*0400*/  SHF.R.S32.HI R29, RZ, 0x1f, R27 ;  /* 0x0000001fff1d7819 */ /* 0x000fe4000001141b */
[----:B------:R-:W-:Y:S02]  /*0410*/  SHF.R.S32.HI R31, RZ, 0x1f, R35 ;  /* 0x0000001fff1f7819 */ /* 0x000fe40000011423 */
[----:B-1----:R-:W-:Y:S02]  /*0420*/  ISETP.GE.U32.AND P1, PT, R107, UR12, PT ;  /* 0x0000000c6b007c0c */ /* 0x002fe4000bf26070 */
[----:B------:R-:W-:-:S02]  /*0430*/  ISETP.GE.U32.AND P6, PT, R25, UR12, PT ;  /* 0x0000000c19007c0c */ /* 0x000fc4000bfc6070 */
[----:B0-----:R-:W-:Y:S02]  /*0440*/  IABS R5, R8 ;  /* 0x0000000800057213 */ /* 0x001fe40000000000 */
[----:B------:R-:W-:Y:S02]  /*0450*/  ISETP.GE.AND.EX P1, PT, R9, UR13, PT, P1 ;  /* 0x0000000d09007c0c */ /* 0x000fe4000bf26310 */
[----:B------:R-:W0:Y:S01]  /*0460*/  I2F.RP R4, R5 ;  /* 0x0000000500047306 */ /* 0x000e220000209400 */
[----:B------:R-:W-:Y:S02]  /*0470*/  ISETP.GE.AND.EX P6, PT, R13, UR13, PT, P6 ;  /* 0x0000000d0d007c0c */ /* 0x000fe4000bfc6360 */
[C---:B------:R-:W-:Y:S02]  /*0480*/  IADD3 R37, PT, PT, R112.reuse, 0x20, RZ ;  /* 0x0000002070257810 */ /* 0x040fe40007ffe0ff */
[----:B------:R-:W-:Y:S02]  /*0490*/  IADD3 R41, PT, PT, R112, 0x28, RZ ;  /* 0x0000002870297810 */ /* 0x000fe40007ffe0ff */
[----:B------:R-:W-:-:S02]  /*04a0*/  SHF.R.S32.HI R39, RZ, 0x1f, R37 ;  /* 0x0000001fff277819 */ /* 0x000fc40000011425 */
[----:B------:R-:W-:Y:S02]  /*04b0*/  SHF.R.S32.HI R47, RZ, 0x1f, R41 ;  /* 0x0000001fff2f7819 */ /* 0x000fe40000011429 */
[----:B------:R-:W1:Y:S01]  /*04c0*/  @!P1 LDC.64 R10, c[0x0][0x3f8] ;  /* 0x0000fe00ff0a9b82 */ /* 0x000e620000000a00 */
[----:B0-----:R-:W0:Y:S07]  /*04d0*/  MUFU.RCP R4, R4 ;  /* 0x0000000400047308 */ /* 0x001e2e0000001000 */
[----:B---3--:R-:W3:Y:S08]  /*04e0*/  @!P1 LDC.64 R20, c[0x0][0x3a0] ;  /* 0x0000e800ff149b82 */ /* 0x008ef00000000a00 */
[----:B----4-:R-:W4:Y:S01]  /*04f0*/  @!P1 LDC.64 R22, c[0x0][0x398] ;  /* 0x0000e600ff169b82 */ /* 0x010f220000000a00 */
[----:B0-----:R-:W-:-:S07]  /*0500*/  IADD3 R2, PT, PT, R4, 0xffffffe, RZ ;  /* 0x0ffffffe04027810 */ /* 0x001fce0007ffe0ff */
[----:B------:R-:W0:Y:S01]  /*0510*/  @!P6 LDC.64 R16, c[0x0][0x3a0] ;  /* 0x0000e800ff10eb82 */ /* 0x000e220000000a00 */
[----:B------:R2:W1:Y:S02]  /*0520*/  F2I.FTZ.U32.TRUNC.NTZ R3, R2 ;  /* 0x0000000200037305 */ /* 0x000464000021f000 */
[----:B--2---:R-:W-:Y:S02]  /*0530*/  MOV R2, RZ ;  /* 0x000000ff00027202 */ /* 0x004fe40000000f00 */
[----:B-1----:R-:W-:-:S05]  /*0540*/  IADD3 R6, PT, PT, RZ, -R3, RZ ;  /* 0x80000003ff067210 */ /* 0x002fca0007ffe0ff */
[----:B------:R-:W-:Y:S01]  /*0550*/  IMAD R7, R6, R5, RZ ;  /* 0x0000000506077224 */ /* 0x000fe200078e02ff */
[----:B------:R-:W-:-:S03]  /*0560*/  IABS R6, R95 ;  /* 0x0000005f00067213 */ /* 0x000fc60000000000 */
[----:B------:R-:W-:Y:S01]  /*0570*/  IMAD.HI.U32 R3, R3, R7, R2 ;  /* 0x0000000703037227 */ /* 0x000fe200078e0002 */
[----:B------:R-:W-:-:S04]  /*0580*/  LOP3.LUT R2, R95, R8, RZ, 0x3c, !PT ;  /* 0x000000085f027212 */ /* 0x000fc800078e3cff */
        /* <DEDUP_REMOVED lines=21> */
[----:B------:R-:W-:Y:S02]  /*06e0*/  IADD3 R122, P0, PT, R122, R7, RZ ;  /* 0x000000077a7a7210 */ /* 0x000fe40007f1e0ff */
[----:B------:R-:W-:Y:S02]  /*06f0*/  SHF.R.S32.HI R2, RZ, 0x1f, R3 ;  /* 0x0000001fff027819 */ /* 0x000fe40000011403 */
[----:B------:R-:W-:-:S02]  /*0700*/  LEA.HI.X.SX32 R123, R7, RZ, 0x1, P0 ;  /* 0x000000ff077b7211 */ /* 0x000fc400000f0eff */
[----:B------:R-:W-:Y:S01]  /*0710*/  ISETP.GE.U32.AND P0, PT, R27, UR12, PT ;  /* 0x0000000c1b007c0c */ /* 0x000fe2000bf06070 */
[----:B------:R-:W1:Y:S01]  /*0720*/  @!P6 LDC.64 R6, c[0x0][0x3f8] ;  /* 0x0000fe00ff06eb82 */ /* 0x000e620000000a00 */
[----:B------:R-:W-:Y:S02]  /*0730*/  IMAD R2, R2, UR14, RZ ;  /* 0x0000000e02027c24 */ /* 0x000fe4000f8e02ff */
[----:B------:R-:W-:Y:S01]  /*0740*/  ISETP.GE.AND.EX P0, PT, R29, UR13, PT, P0 ;  /* 0x0000000d1d007c0c */ /* 0x000fe2000bf06300 */
[----:B------:R-:W-:-:S04]  /*0750*/  IMAD.WIDE.U32 R122, R3, UR14, R122 ;  /* 0x0000000e037a7c25 */ /* 0x000fc8000f8e007a */
[----:B------:R-:W-:Y:S01]  /*0760*/  IMAD R119, R3, UR15, R2 ;  /* 0x0000000f03777c24 */ /* 0x000fe2000f8e0202 */
[----:B------:R-:W-:Y:S01]  /*0770*/  @!P1 MOV R118, R122 ;  /* 0x0000007a00769202 */ /* 0x000fe20000000f00 */
[----:B------:R-:W-:Y:S01]  /*0780*/  @!P1 IMAD R2, R9, R10, RZ ;  /* 0x0000000a09029224 */ /* 0x000fe200078e02ff */
[-C--:B------:R-:W-:Y:S02]  /*0790*/  @!P6 MOV R14, R122.reuse ;  /* 0x0000007a000ee202 */ /* 0x080fe40000000f00 */
[----:B------:R-:W-:Y:S01]  /*07a0*/  IADD3 R119, PT, PT, R123, R119, RZ ;  /* 0x000000777b777210 */ /* 0x000fe20007ffe0ff */
[C---:B------:R-:W-:Y:S01]  /*07b0*/  @!P1 IMAD R11, R107.reuse, R11, R2 ;  /* 0x0000000b6b0b9224 */ /* 0x040fe200078e0202 */
[----:B------:R-:W-:Y:S01]  /*07c0*/  @!P2 MOV R28, R122 ;  /* 0x0000007a001ca202 */ /* 0x000fe20000000f00 */
[----:B------:R-:W2:Y:S01]  /*07d0*/  @!P0 LDC.64 R4, c[0x0][0x3f8] ;  /* 0x0000fe00ff048b82 */ /* 0x000ea20000000a00 */
[----:B------:R-:W-:Y:S01]  /*07e0*/  @!P6 MOV R15, R119 ;  /* 0x00000077000fe202 */ /* 0x000fe20000000f00 */
[----:B------:R-:W-:-:S05]  /*07f0*/  @!P1 IMAD.WIDE.U32 R8, R107, R10, R118 ;  /* 0x0000000a6b089225 */ /* 0x000fca00078e0076 */
[----:B------:R-:W-:Y:S01]  /*0800*/  @!P1 IADD3 R9, PT, PT, R9, R11, RZ ;  /* 0x0000000b09099210 */ /* 0x000fe20007ffe0ff */
[----:B------:R-:W0:Y:S01]  /*0810*/  @!P6 LDC.64 R2, c[0x0][0x398] ;  /* 0x0000e600ff02eb82 */ /* 0x000e220000000a00 */
[----:B-1----:R-:W-:Y:S01]  /*0820*/  @!P6 IMAD R12, R13, R6, RZ ;  /* 0x000000060d0ce224 */ /* 0x002fe200078e02ff */
[C---:B------:R-:W-:Y:S02]  /*0830*/  @!P1 SHF.L.U32 R11, R8.reuse, 0x2, RZ ;  /* 0x00000002080b9819 */ /* 0x040fe400000006ff */
[----:B------:R-:W-:Y:S01]  /*0840*/  @!P1 SHF.L.U64.HI R18, R8, 0x2, R9 ;  /* 0x0000000208129819 */ /* 0x000fe20000010209 */
[----:B------:R-:W-:Y:S01]  /*0850*/  @!P6 IMAD R19, R25, R7, R12 ;  /* 0x000000071913e224 */ /* 0x000fe200078e020c */
[----:B---3--:R-:W-:Y:S01]  /*0860*/  @!P1 IADD3 R8, P3, PT, R11, R20, RZ ;  /* 0x000000140b089210 */ /* 0x008fe20007f7e0ff */
[----:B------:R-:W-:Y:S01]  /*0870*/  @!P6 IMAD.WIDE.U32 R6, R25, R6, R14 ;  /* 0x000000061906e225 */ /* 0x000fe200078e000e */
[----:B------:R-:W1:Y:S01]  /*0880*/  @!P2 LDC.64 R12, c[0x0][0x3f8] ;  /* 0x0000fe00ff0cab82 */ /* 0x000e620000000a00 */
[----:B----4-:R-:W-:-:S02]  /*0890*/  @!P1 IADD3 R10, P4, PT, R11, R22, RZ ;  /* 0x000000160b0a9210 */ /* 0x010fc40007f9e0ff */
[----:B------:R-:W-:Y:S02]  /*08a0*/  @!P1 IADD3.X R9, PT, PT, R18, R21, RZ, P3, !PT ;  /* 0x0000001512099210 */ /* 0x000fe40001ffe4ff */
[----:B------:R-:W-:Y:S02]  /*08b0*/  @!P6 IADD3 R15, PT, PT, R7, R19, RZ ;  /* 0x00000013070fe210 */ /* 0x000fe40007ffe0ff */
[----:B------:R-:W-:Y:S01]  /*08c0*/  ISETP.GE.U32.AND P3, PT, R37, UR12, PT ;  /* 0x0000000c25007c0c */ /* 0x000fe2000bf66070 */
[----:B------:R-:W3:Y:S01]  /*08d0*/  @!P0 LDC.64 R32, c[0x0][0x3a0] ;  /* 0x0000e800ff208b82 */ /* 0x000ee20000000a00 */
[C---:B------:R-:W-:Y:S02]  /*08e0*/  @!P6 SHF.L.U32 R7, R6.reuse, 0x2, RZ ;  /* 0x000000020607e819 */ /* 0x040fe400000006ff */
[----:B------:R-:W-:Y:S01]  /*08f0*/  @!P6 SHF.L.U64.HI R14, R6, 0x2, R15 ;  /* 0x00000002060ee819 */ /* 0x000fe2000001020f */
[----:B--2---:R-:W-:Y:S01]  /*0900*/  @!P0 IMAD R6, R29, R4, RZ ;  /* 0x000000041d068224 */ /* 0x004fe200078e02ff */
[----:B------:R-:W-:-:S02]  /*0910*/  @!P1 IADD3.X R11, PT, PT, R18, R23, RZ, P4, !PT ;  /* 0x00000017120b9210 */ /* 0x000fc400027fe4ff */
[----:B------:R-:W-:Y:S01]  /*0920*/  ISETP.GE.AND.EX P3, PT, R39, UR13, PT, P3 ;  /* 0x0000000d27007c0c */ /* 0x000fe2000bf66330 */
[----:B------:R-:W-:Y:S01]  /*0930*/  @!P0 IMAD R15, R27, R5, R6 ;  /* 0x000000051b0f8224 */ /* 0x000fe200078e0206 */
[C---:B0-----:R-:W-:Y:S01]  /*0940*/  @!P6 IADD3 R16, P4, PT, R7.reuse, R16, RZ ;  /* 0x000000100710e210 */ /* 0x041fe20007f9e0ff */
[----:B------:R-:W0:Y:S01]  /*0950*/  @!P0 LDC.64 R18, c[0x0][0x398] ;  /* 0x0000e600ff128b82 */ /* 0x000e220000000a00 */
[----:B------:R-:W-:Y:S02]  /*0960*/  @!P6 IADD3 R2, P5, PT, R7, R2, RZ ;  /* 0x000000020702e210 */ /* 0x000fe40007fbe0ff */
[----:B------:R-:W-:Y:S02]  /*0970*/  @!P0 MOV R6, R122 ;  /* 0x0000007a00068202 */ /* 0x000fe40000000f00 */
[----:B------:R-:W-:Y:S02]  /*0980*/  @!P0 MOV R7, R119 ;  /* 0x0000007700078202 */ /* 0x000fe40000000f00 */
[C---:B------:R-:W-:Y:S01]  /*0990*/  @!P6 IADD3.X R3, PT, PT, R14.reuse, R3, RZ, P5, !PT ;  /* 0x000000030e03e210 */ /* 0x040fe20002ffe4ff */
[----:B------:R-:W2:Y:S01]  /*09a0*/  @!P2 LDC.64 R20, c[0x0][0x3a0] ;  /* 0x0000e800ff14ab82 */ /* 0x000ea20000000a00 */
[----:B------:R-:W-:Y:S01]  /*09b0*/  ISETP.GE.U32.AND P5, PT, R41, UR12, PT ;  /* 0x0000000c29007c0c */ /* 0x000fe2000bfa6070 */
[----:B------:R-:W-:Y:S01]  /*09c0*/  @!P0 IMAD.WIDE.U32 R4, R27, R4, R6 ;  /* 0x000000041b048225 */ /* 0x000fe200078e0006 */
[----:B------:R-:W-:-:S02]  /*09d0*/  @!P6 IADD3.X R17, PT, PT, R14, R17, RZ, P4, !PT ;  /* 0x000000110e11e210 */ /* 0x000fc400027fe4ff */
[----:B------:R-:W-:Y:S01]  /*09e0*/  ISETP.GE.AND.EX P5, PT, R47, UR13, PT, P5 ;  /* 0x0000000d2f007c0c */ /* 0x000fe2000bfa6350 */
[----:B-1----:R-:W-:Y:S01]  /*09f0*/  @!P2 IMAD R6, R31, R12, RZ ;  /* 0x0000000c1f06a224 */ /* 0x002fe200078e02ff */
[----:B------:R-:W-:Y:S01]  /*0a00*/  @!P0 IADD3 R5, PT, PT, R5, R15, RZ ;  /* 0x0000000f05058210 */ /* 0x000fe20007ffe0ff */
[----:B------:R-:W1:Y:S01]  /*0a10*/  @!P2 LDC.64 R22, c[0x0][0x398] ;  /* 0x0000e600ff16ab82 */ /* 0x000e620000000a00 */
[----:B------:R-:W-:Y:S01]  /*0a20*/  @!P2 MOV R29, R119 ;  /* 0x00000077001da202 */ /* 0x000fe20000000f00 */
[----:B------:R-:W-:Y:S01]  /*0a30*/  @!P2 IMAD R31, R35, R13, R6 ;  /* 0x0000000d231fa224 */ /* 0x000fe200078e0206 */
[C---:B------:R-:W-:Y:S02]  /*0a40*/  @!P0 SHF.L.U32 R25, R4.reuse, 0x2, RZ ;  /* 0x0000000204198819 */ /* 0x040fe400000006ff */
[----:B------:R-:W-:Y:S02]  /*0a50*/  CS2R R6, SRZ ;  /* 0x0000000000067805 */ /* 0x000fe4000001ff00 */
[----:B------:R-:W-:-:S02]  /*0a60*/  @!P0 SHF.L.U64.HI R30, R4, 0x2, R5 ;  /* 0x00000002041e8819 */ /* 0x000fc40000010205 */
[----:B------:R-:W-:Y:S01]  /*0a70*/  CS2R R4, SRZ ;  /* 0x0000000000047805 */ /* 0x000fe2000001ff00 */
[----:B------:R-:W-:Y:S01]  /*0a80*/  @!P2 IMAD.WIDE.U32 R28, R35, R12, R28 ;  /* 0x0000000c231ca225 */ /* 0x000fe200078e001c */
[----:B------:R-:W4:Y:S01]  /*0a90*/  @!P3 LDC.64 R14, c[0x0][0x3f8] ;  /* 0x0000fe00ff0ebb82 */ /* 0x000f220000000a00 */
[----:B---3--:R-:W-:Y:S01]  /*0aa0*/  @!P0 IADD3 R32, P4, PT, R25, R32, RZ ;  /* 0x0000002019208210 */ /* 0x008fe20007f9e0ff */
[----:B------:R-:W5:Y:S02]  /*0ab0*/  @!P1 LDG.E.64 R6, desc[UR8][R10.64] ;  /* 0x000000080a069981 */ /* 0x000f64000c1e1b00 */
[----:B------:R-:W-:Y:S02]  /*0ac0*/  @!P2 IADD3 R31, PT, PT, R29, R31, RZ ;  /* 0x0000001f1d1fa210 */ /* 0x000fe40007ffe0ff */
[----:B------:R3:W5:Y:S02]  /*0ad0*/  @!P1 LDG.E.64 R4, desc[UR8][R8.64] ;  /* 0x0000000808049981 */ /* 0x000764000c1e1b00 */
[----:B------:R-:W1:Y:S01]  /*0ae0*/  @!P3 LDC.64 R26, c[0x0][0x3a0] ;  /* 0x0000e800ff1abb82 */ /* 0x000e620000000a00 */
[----:B0-----:R-:W-:-:S02]  /*0af0*/  @!P0 IADD3 R18, P1, PT, R25, R18, RZ ;  /* 0x0000001219128210 */ /* 0x001fc40007f3e0ff */
[----:B------:R-:W-:-:S05]  /*0b00*/  @!P2 SHF.L.U32 R29, R28, 0x2, RZ ;  /* 0x000000021c1da819 */ /* 0x000fca00000006ff */
[----:B------:R-:W0:Y:S01]  /*0b10*/  @!P5 LDC.64 R12, c[0x0][0x3f8] ;  /* 0x0000fe00ff0cdb82 */ /* 0x000e220000000a00 */
[----:B------:R-:W-:Y:S02]  /*0b20*/  @!P0 IADD3.X R33, PT, PT, R30, R33, RZ, P4, !PT ;  /* 0x000000211e218210 */ /* 0x000fe400027fe4ff */
[----:B------:R-:W-:Y:S02]  /*0b30*/  @!P2 SHF.L.U64.HI R28, R28, 0x2, R31 ;  /* 0x000000021c1ca819 */ /* 0x000fe4000001021f */
[----:B--2---:R-:W-:-:S03]  /*0b40*/  @!P2 IADD3 R20, P4, PT, R29, R20, RZ ;  /* 0x000000141d14a210 */ /* 0x004fc60007f9e0ff */
[----:B------:R-:W2:Y:S01]  /*0b50*/  @!P3 LDC.64 R24, c[0x0][0x398] ;  /* 0x0000e600ff18bb82 */ /* 0x000ea20000000a00 */
[----:B------:R-:W-:Y:S01]  /*0b60*/  IADD3 R45, PT, PT, R112, 0x30, RZ ;  /* 0x00000030702d7810 */ /* 0x000fe20007ffe0ff */
[----:B----4-:R-:W-:Y:S01]  /*0b70*/  @!P3 IMAD R34, R39, R14, RZ ;  /* 0x0000000e2722b224 */ /* 0x010fe200078e02ff */
[----:B---3--:R-:W-:Y:S02]  /*0b80*/  @!P3 MOV R8, R122 ;  /* 0x0000007a0008b202 */ /* 0x008fe40000000f00 */
[----:B------:R-:W-:Y:S02]  /*0b90*/  @!P3 MOV R9, R119 ;  /* 0x000000770009b202 */ /* 0x000fe40000000f00 */
[----:B------:R-:W-:Y:S01]  /*0ba0*/  @!P2 IADD3.X R21, PT, PT, R28, R21, RZ, P4, !PT ;  /* 0x000000151c15a210 */ /* 0x000fe200027fe4ff */
[----:B------:R-:W-:Y:S01]  /*0bb0*/  @!P3 IMAD R31, R37, R15, R34 ;  /* 0x0000000f251fb224 */ /* 0x000fe200078e0222 */
[----:B------:R-:W-:Y:S02]  /*0bc0*/  ISETP.GE.U32.AND P4, PT, R45, UR12, PT ;  /* 0x0000000c2d007c0c */ /* 0x000fe4000bf86070 */
[----:B------:R-:W-:Y:S01]  /*0bd0*/  SHF.R.S32.HI R43, RZ, 0x1f, R45 ;  /* 0x0000001fff2b7819 */ /* 0x000fe2000001142d */
[----:B------:R-:W-:Y:S01]  /*0be0*/  @!P3 IMAD.WIDE.U32 R14, R37, R14, R8 ;  /* 0x0000000e250eb225 */ /* 0x000fe200078e0008 */
[----:B------:R-:W-:-:S02]  /*0bf0*/  @!P0 IADD3.X R19, PT, PT, R30, R19, RZ, P1, !PT ;  /* 0x000000131e138210 */ /* 0x000fc40000ffe4ff */
[----:B------:R-:W-:Y:S02]  /*0c00*/  ISETP.GE.AND.EX P4, PT, R43, UR13, PT, P4 ;  /* 0x0000000d2b007c0c */ /* 0x000fe4000bf86340 */
[----:B-1----:R-:W-:Y:S02]  /*0c10*/  @!P2 IADD3 R22, P1, PT, R29, R22, RZ ;  /* 0x000000161d16a210 */ /* 0x002fe40007f3e0ff */
[----:B------:R-:W-:Y:S02]  /*0c20*/  @!P3 IADD3 R11, PT, PT, R15, R31, RZ ;  /* 0x0000001f0f0bb210 */ /* 0x000fe40007ffe0ff */
[----:B------:R-:W-:Y:S01]  /*0c30*/  @!P3 SHF.L.U32 R9, R14, 0x2, RZ ;  /* 0x000000020e09b819 */ /* 0x000fe200000006ff */
[----:B0-----:R-:W-:Y:S01]  /*0c40*/  @!P5 IMAD R8, R47, R12, RZ ;  /* 0x0000000c2f08d224 */ /* 0x001fe200078e02ff */
[----:B------:R-:W-:Y:S01]  /*0c50*/  @!P2 IADD3.X R23, PT, PT, R28, R23, RZ, P1, !PT ;  /* 0x000000171c17a210 */ /* 0x000fe20000ffe4ff */
[----:B------:R-:W0:Y:S01]  /*0c60*/  @!P5 LDC.64 R30, c[0x0][0x3a0] ;  /* 0x0000e800ff1edb82 */ /* 0x000e220000000a00 */
[----:B------:R-:W-:-:S02]  /*0c70*/  @!P3 SHF.L.U64.HI R14, R14, 0x2, R11 ;  /* 0x000000020e0eb819 */ /* 0x000fc4000001020b */
[----:B------:R-:W-:Y:S01]  /*0c80*/  @!P3 IADD3 R26, P1, PT, R9, R26, RZ ;  /* 0x0000001a091ab210 */ /* 0x000fe20007f3e0ff */
[----:B------:R-:W-:Y:S01]  /*0c90*/  @!P5 IMAD R11, R41, R13, R8 ;  /* 0x0000000d290bd224 */ /* 0x000fe200078e0208 */
[----:B------:R-:W-:Y:S02]  /*0ca0*/  @!P5 MOV R8, R122 ;  /* 0x0000007a0008d202 */ /* 0x000fe40000000f00 */
[----:B------:R-:W-:Y:S01]  /*0cb0*/  @!P3 IADD3.X R27, PT, PT, R14, R27, RZ, P1, !PT ;  /* 0x0000001b0e1bb210 */ /* 0x000fe20000ffe4ff */
[----:B------:R-:W1:Y:S01]  /*0cc0*/  @!P4 LDC.64 R34, c[0x0][0x3f8] ;  /* 0x0000fe00ff22cb82 */ /* 0x000e620000000a00 */
[----:B--2---:R-:W-:Y:S02]  /*0cd0*/  @!P3 IADD3 R24, P1, PT, R9, R24, RZ ;  /* 0x000000180918b210 */ /* 0x004fe40007f3e0ff */
[----:B------:R-:W-:-:S03]  /*0ce0*/  @!P5 MOV R9, R119 ;  /* 0x000000770009d202 */ /* 0x000fc60000000f00 */
[----:B------:R-:W-:Y:S02]  /*0cf0*/  @!P5 IMAD.WIDE.U32 R12, R41, R12, R8 ;  /* 0x0000000c290cd225 */ /* 0x000fe400078e0008 */
[----:B------:R-:W2:Y:S01]  /*0d00*/  @!P5 LDC.64 R28, c[0x0][0x398] ;  /* 0x0000e600ff1cdb82 */ /* 0x000ea20000000a00 */
[----:B------:R-:W-:Y:S02]  /*0d10*/  IADD3 R49, PT, PT, R112, 0x38, RZ ;  /* 0x0000003870317810 */ /* 0x000fe40007ffe0ff */
[----:B------:R-:W-:Y:S02]  /*0d20*/  @!P5 IADD3 R11, PT, PT, R13, R11, RZ ;  /* 0x0000000b0d0bd210 */ /* 0x000fe40007ffe0ff */
[----:B------:R-:W-:Y:S02]  /*0d30*/  @!P3 IADD3.X R25, PT, PT, R14, R25, RZ, P1, !PT ;  /* 0x000000190e19b210 */ /* 0x000fe40000ffe4ff */
[----:B------:R-:W-:Y:S02]  /*0d40*/  CS2R R14, SRZ ;  /* 0x00000000000e7805 */ /* 0x000fe4000001ff00 */
[C---:B------:R-:W-:Y:S01]  /*0d50*/  @!P5 SHF.L.U32 R37, R12.reuse, 0x2, RZ ;  /* 0x000000020c25d819 */ /* 0x040fe200000006ff */
[----:B------:R-:W3:Y:S01]  /*0d60*/  @!P4 LDC.64 R38, c[0x0][0x3a0] ;  /* 0x0000e800ff26cb82 */ /* 0x000ee20000000a00 */
[----:B------:R-:W-:-:S02]  /*0d70*/  @!P5 SHF.L.U64.HI R42, R12, 0x2, R11 ;  /* 0x000000020c2ad819 */ /* 0x000fc4000001020b */
[----:B------:R-:W-:Y:S02]  /*0d80*/  CS2R R12, SRZ ;  /* 0x00000000000c7805 */ /* 0x000fe4000001ff00 */
[----:B------:R-:W-:Y:S02]  /*0d90*/  ISETP.GE.U32.AND P1, PT, R49, UR12, PT ;  /* 0x0000000c31007c0c */ /* 0x000fe4000bf26070 */
[----:B------:R-:W-:Y:S02]  /*0da0*/  SHF.R.S32.HI R47, RZ, 0x1f, R49 ;  /* 0x0000001fff2f7819 */ /* 0x000fe40000011431 */
[----:B------:R-:W-:Y:S01]  /*0db0*/  CS2R R10, SRZ ;  /* 0x00000000000a7805 */ /* 0x000fe2000001ff00 */
[----:B------:R4:W5:Y:S01]  /*0dc0*/  @!P0 LDG.E.64 R14, desc[UR8][R18.64] ;  /* 0x00000008120e8981 */ /* 0x000962000c1e1b00 */
[----:B------:R-:W-:Y:S01]  /*0dd0*/  IADD3 R53, PT, PT, R112, 0x40, RZ ;  /* 0x0000004070357810 */ /* 0x000fe20007ffe0ff */
[----:B------:R-:W3:Y:S01]  /*0de0*/  @!P4 LDC.64 R40, c[0x0][0x398] ;  /* 0x0000e600ff28cb82 */ /* 0x000ee20000000a00 */
[----:B------:R-:W-:Y:S01]  /*0df0*/  ISETP.GE.AND.EX P1, PT, R47, UR13, PT, P1 ;  /* 0x0000000d2f007c0c */ /* 0x000fe2000bf26310 */
[----:B------:R-:W5:Y:S01]  /*0e00*/  @!P0 LDG.E.64 R12, desc[UR8][R32.64] ;  /* 0x00000008200c8981 */ /* 0x000f62000c1e1b00 */
[----:B0-----:R-:W-:-:S02]  /*0e10*/  @!P5 IADD3 R30, P0, PT, R37, R30, RZ ;  /* 0x0000001e251ed210 */ /* 0x001fc40007f1e0ff */
[----:B------:R-:W-:Y:S01]  /*0e20*/  CS2R R8, SRZ ;  /* 0x0000000000087805 */ /* 0x000fe2000001ff00 */
[----:B------:R1:W5:Y:S01]  /*0e30*/  @!P6 LDG.E.64 R10, desc[UR8][R2.64] ;  /* 0x00000008020ae981 */ /* 0x000362000c1e1b00 */
[----:B------:R-:W-:Y:S02]  /*0e40*/  @!P5 IADD3.X R31, PT, PT, R42, R31, RZ, P0, !PT ;  /* 0x0000001f2a1fd210 */ /* 0x000fe400007fe4ff */
[----:B------:R-:W-:Y:S02]  /*0e50*/  ISETP.GE.U32.AND P0, PT, R53, UR12, PT ;  /* 0x0000000c35007c0c */ /* 0x000fe4000bf06070 */
[----:B------:R0:W5:Y:S01]  /*0e60*/  @!P6 LDG.E.64 R8, desc[UR8][R16.64] ;  /* 0x000000081008e981 */ /* 0x000162000c1e1b00 */
[----:B------:R-:W-:Y:S02]  /*0e70*/  SHF.R.S32.HI R51, RZ, 0x1f, R53 ;  /* 0x0000001fff337819 */ /* 0x000fe40000011435 */
[----:B----4-:R-:W-:Y:S01]  /*0e80*/  CS2R R18, SRZ ;  /* 0x0000000000127805 */ /* 0x010fe2000001ff00 */
[----:B------:R-:W4:Y:S01]  /*0e90*/  @!P1 LDC.64 R58, c[0x0][0x3a0] ;  /* 0x0000e800ff3a9b82 */ /* 0x000f220000000a00 */
[----:B-1----:R-:W-:Y:S01]  /*0ea0*/  @!P4 IMAD R2, R43, R34, RZ ;  /* 0x000000222b02c224 */ /* 0x002fe200078e02ff */
[----:B------:R-:W-:-:S03]  /*0eb0*/  @!P4 MOV R3, R119 ;  /* 0x000000770003c202 */ /* 0x000fc60000000f00 */
[----:B------:R1:W5:Y:S01]  /*0ec0*/  @!P2 LDG.E.64 R18, desc[UR8][R22.64] ;  /* 0x000000081612a981 */ /* 0x000362000c1e1b00 */
[----:B------:R-:W-:Y:S01]  /*0ed0*/  @!P4 IMAD R43, R45, R35, R2 ;  /* 0x000000232d2bc224 */ /* 0x000fe200078e0202 */
[----:B------:R-:W-:Y:S02]  /*0ee0*/  @!P4 MOV R2, R122 ;  /* 0x0000007a0002c202 */ /* 0x000fe40000000f00 */
[----:B--2---:R-:W-:Y:S02]  /*0ef0*/  @!P5 IADD3 R28, P6, PT, R37, R28, RZ ;  /* 0x0000001c251cd210 */ /* 0x004fe40007fde0ff */
[----:B------:R-:W-:Y:S01]  /*0f00*/  ISETP.GE.AND.EX P0, PT, R51, UR13, PT, P0 ;  /* 0x0000000d33007c0c */ /* 0x000fe2000bf06300 */
[----:B------:R-:W2:Y:S01]  /*0f10*/  @!P1 LDC.64 R36, c[0x0][0x3f8] ;  /* 0x0000fe00ff249b82 */ /* 0x000ea20000000a00 */
[----:B------:R-:W-:Y:S01]  /*0f20*/  @!P4 IMAD.WIDE.U32 R34, R45, R34, R2 ;  /* 0x000000222d22c225 */ /* 0x000fe200078e0002 */
[----:B------:R-:W-:-:S04]  /*0f30*/  @!P5 IADD3.X R29, PT, PT, R42, R29, RZ, P6, !PT ;  /* 0x0000001d2a1dd210 */ /* 0x000fc800037fe4ff */
[----:B------:R-:W-:Y:S02]  /*0f40*/  @!P4 IADD3 R3, PT, PT, R35, R43, RZ ;  /* 0x0000002b2303c210 */ /* 0x000fe40007ffe0ff */
[C---:B------:R-:W-:Y:S02]  /*0f50*/  @!P4 SHF.L.U32 R33, R34.reuse, 0x2, RZ ;  /* 0x000000022221c819 */ /* 0x040fe400000006ff */
[----:B------:R-:W-:Y:S02]  /*0f60*/  @!P4 SHF.L.U64.HI R42, R34, 0x2, R3 ;  /* 0x00000002222ac819 */ /* 0x000fe40000010203 */
[----:B------:R-:W4:Y:S01]  /*0f70*/  @!P0 LDC.64 R34, c[0x0][0x3f8] ;  /* 0x0000fe00ff228b82 */ /* 0x000f220000000a00 */
[----:B---3--:R-:W-:Y:S02]  /*0f80*/  @!P4 IADD3 R2, P6, PT, R33, R38, RZ ;  /* 0x000000262102c210 */ /* 0x008fe40007fde0ff */
[----:B0-----:R-:W-:Y:S02]  /*0f90*/  CS2R R16, SRZ ;  /* 0x0000000000107805 */ /* 0x001fe4000001ff00 */
[----:B------:R-:W-:-:S02]  /*0fa0*/  @!P4 IADD3.X R3, PT, PT, R42, R39, RZ, P6, !PT ;  /* 0x000000272a03c210 */ /* 0x000fc400037fe4ff */
[----:B------:R-:W-:Y:S02]  /*0fb0*/  @!P4 IADD3 R32, P6, PT, R33, R40, RZ ;  /* 0x000000282120c210 */ /* 0x000fe40007fde0ff */
[----:B------:R0:W5:Y:S01]  /*0fc0*/  @!P2 LDG.E.64 R16, desc[UR8][R20.64] ;  /* 0x000000081410a981 */ /* 0x000162000c1e1b00 */
[----:B------:R-:W-:Y:S02]  /*0fd0*/  ISETP.GE.U32.AND P2, PT, R112, UR12, PT ;  /* 0x0000000c70007c0c */ /* 0x000fe4000bf46070 */
[----:B-1----:R-:W-:Y:S01]  /*0fe0*/  CS2R R22, SRZ ;  /* 0x0000000000167805 */ /* 0x002fe2000001ff00 */
[----:B------:R-:W1:Y:S01]  /*0ff0*/  @!P0 LDC.64 R66, c[0x0][0x398] ;  /* 0x0000e600ff428b82 */ /* 0x000e620000000a00 */
[----:B--2---:R-:W-:Y:S01]  /*1000*/  @!P1 IMAD R38, R47, R36, RZ ;  /* 0x000000242f269224 */ /* 0x004fe200078e02ff */
[----:B------:R-:W-:Y:S02]  /*1010*/  @!P4 IADD3.X R33, PT, PT, R42, R41, RZ, P6, !PT ;  /* 0x000000292a21c210 */ /* 0x000fe400037fe4ff */
[----:B------:R-:W-:Y:S01]  /*1020*/  @!P1 MOV R39, R119 ;  /* 0x0000007700279202 */ /* 0x000fe20000000f00 */
[----:B------:R-:W-:Y:S01]  /*1030*/  @!P1 IMAD R41, R49, R37, R38 ;  /* 0x0000002531299224 */ /* 0x000fe200078e0226 */
[----:B------:R-:W-:-:S02]  /*1040*/  @!P1 MOV R38, R122 ;  /* 0x0000007a00269202 */ /* 0x000fc40000000f00 */
[----:B0-----:R-:W-:Y:S02]  /*1050*/  CS2R R20, SRZ ;  /* 0x0000000000147805 */ /* 0x001fe4000001ff00 */
[----:B------:R-:W-:Y:S01]  /*1060*/  ISETP.GE.AND.EX P2, PT, R89, UR13, PT, P2 ;  /* 0x0000000d59007c0c */ /* 0x000fe2000bf46320 */
[----:B------:R-:W0:Y:S01]  /*1070*/  @!P1 LDC.64 R46, c[0x0][0x398] ;  /* 0x0000e600ff2e9b82 */ /* 0x000e220000000a00 */
[----:B------:R2:W5:Y:S01]  /*1080*/  @!P3 LDG.E.64 R22, desc[UR8][R24.64] ;  /* 0x000000081816b981 */ /* 0x000562000c1e1b00 */
[----:B------:R-:W-:-:S03]  /*1090*/  @!P1 IMAD.WIDE.U32 R38, R49, R36, R38 ;  /* 0x0000002431269225 */ /* 0x000fc600078e0026 */
[----:B------:R3:W5:Y:S01]  /*10a0*/  @!P3 LDG.E.64 R20, desc[UR8][R26.64] ;  /* 0x000000081a14b981 */ /* 0x000762000c1e1b00 */
[----:B----4-:R-:W-:Y:S01]  /*10b0*/  @!P0 IMAD R40, R51, R34, RZ ;  /* 0x0000002233288224 */ /* 0x010fe200078e02ff */
[----:B------:R-:W-:Y:S01]  /*10c0*/  ISETP.GE.U32.AND P3, PT, R106, UR12, PT ;  /* 0x0000000c6a007c0c */ /* 0x000fe2000bf66070 */
[----:B------:R-:W4:Y:S01]  /*10d0*/  @!P0 LDC.64 R50, c[0x0][0x3a0] ;  /* 0x0000e800ff328b82 */ /* 0x000f220000000a00 */
[----:B------:R-:W-:Y:S02]  /*10e0*/  @!P1 IADD3 R41, PT, PT, R39, R41, RZ ;  /* 0x0000002927299210 */ /* 0x000fe40007ffe0ff */
[----:B--2---:R-:W-:Y:S02]  /*10f0*/  @!P0 MOV R24, R122 ;  /* 0x0000007a00188202 */ /* 0x004fe40000000f00 */
[----:B------:R-:W-:Y:S02]  /*1100*/  @!P0 MOV R25, R119 ;  /* 0x0000007700198202 */ /* 0x000fe40000000f00 */
[----:B------:R-:W-:Y:S01]  /*1110*/  @!P1 SHF.L.U32 R39, R38, 0x2, RZ ;  /* 0x0000000226279819 */ /* 0x000fe200000006ff */
[----:B------:R-:W2:Y:S01]  /*1120*/  @!P2 LDC.64 R36, c[0x0][0x3f8] ;  /* 0x0000fe00ff24ab82 */ /* 0x000ea20000000a00 */
[----:B------:R-:W-:-:S02]  /*1130*/  ISETP.GE.AND.EX P3, PT, R88, UR13, PT, P3 ;  /* 0x0000000d58007c0c */ /* 0x000fc4000bf66330 */
[----:B------:R-:W-:Y:S01]  /*1140*/  @!P1 SHF.L.U64.HI R38, R38, 0x2, R41 ;  /* 0x0000000226269819 */ /* 0x000fe20000010229 */
[C---:B------:R-:W-:Y:S02]  /*1150*/  @!P0 IMAD R41, R53.reuse, R35, R40 ;  /* 0x0000002335298224 */ /* 0x040fe400078e0228 */
[----:B------:R-:W-:Y:S01]  /*1160*/  @!P0 IMAD.WIDE.U32 R34, R53, R34, R24 ;  /* 0x0000002235228225 */ /* 0x000fe200078e0018 */
[----:B------:R-:W-:-:S04]  /*1170*/  @!P1 IADD3 R58, P6, PT, R39, R58, RZ ;  /* 0x0000003a273a9210 */ /* 0x000fc80007fde0ff */
[----:B------:R-:W-:Y:S02]  /*1180*/  @!P0 IADD3 R25, PT, PT, R35, R41, RZ ;  /* 0x0000002923198210 */ /* 0x000fe40007ffe0ff */
[C---:B------:R-:W-:Y:S02]  /*1190*/  @!P0 SHF.L.U32 R41, R34.reuse, 0x2, RZ ;  /* 0x0000000222298819 */ /* 0x040fe400000006ff */
[----:B---3--:R-:W-:Y:S02]  /*11a0*/  CS2R R26, SRZ ;  /* 0x00000000001a7805 */ /* 0x008fe4000001ff00 */
[----:B------:R-:W-:Y:S01]  /*11b0*/  @!P0 SHF.L.U64.HI R42, R34, 0x2, R25 ;  /* 0x00000002222a8819 */ /* 0x000fe20000010219 */
[----:B------:R-:W3:Y:S01]  /*11c0*/  @!P3 LDC.64 R56, c[0x0][0x3a0] ;  /* 0x0000e800ff38bb82 */ /* 0x000ee20000000a00 */
[C---:B------:R-:W-:Y:S02]  /*11d0*/  @!P1 IADD3.X R59, PT, PT, R38.reuse, R59, RZ, P6, !PT ;  /* 0x0000003b263b9210 */ /* 0x040fe400037fe4ff */
[----:B0-----:R-:W-:Y:S01]  /*11e0*/  @!P1 IADD3 R46, P6, PT, R39, R46, RZ ;  /* 0x0000002e272e9210 */ /* 0x001fe20007fde0ff */
[----:B------:R0:W5:Y:S04]  /*11f0*/  @!P5 LDG.E.64 R26, desc[UR8][R28.64] ;  /* 0x000000081c1ad981 */ /* 0x000168000c1e1b00 */
[----:B------:R-:W3:Y:S01]  /*1200*/  @!P3 LDC.64 R34, c[0x0][0x3f8] ;  /* 0x0000fe00ff22bb82 */ /* 0x000ee20000000a00 */
[----:B------:R-:W-:-:S02]  /*1210*/  @!P1 IADD3.X R47, PT, PT, R38, R47, RZ, P6, !PT ;  /* 0x0000002f262f9210 */ /* 0x000fc400037fe4ff */
[C---:B----4-:R-:W-:Y:S02]  /*1220*/  @!P0 IADD3 R50, P6, PT, R41.reuse, R50, RZ ;  /* 0x0000003229328210 */ /* 0x050fe40007fde0ff */
[----:B------:R-:W-:Y:S02]  /*1230*/  CS2R R24, SRZ ;  /* 0x0000000000187805 */ /* 0x000fe4000001ff00 */
[----:B------:R-:W-:Y:S01]  /*1240*/  @!P0 IADD3.X R51, PT, PT, R42, R51, RZ, P6, !PT ;  /* 0x000000332a338210 */ /* 0x000fe200037fe4ff */
[----:B------:R-:W4:Y:S01]  /*1250*/  @!P3 LDC.64 R48, c[0x0][0x398] ;  /* 0x0000e600ff30bb82 */ /* 0x000f220000000a00 */
[----:B-1----:R-:W-:Y:S01]  /*1260*/  @!P0 IADD3 R66, P6, PT, R41, R66, RZ ;  /* 0x0000004229428210 */ /* 0x002fe20007fde0ff */
[----:B--2---:R-:W-:Y:S01]  /*1270*/  @!P2 IMAD R38, R89, R36, RZ ;  /* 0x000000245926a224 */ /* 0x004fe200078e02ff */
[----:B0-----:R-:W-:Y:S01]  /*1280*/  @!P2 MOV R28, R122 ;  /* 0x0000007a001ca202 */ /* 0x001fe20000000f00 */
[----:B------:R0:W5:Y:S01]  /*1290*/  @!P5 LDG.E.64 R24, desc[UR8][R30.64] ;  /* 0x000000081e18d981 */ /* 0x000162000c1e1b00 */
[----:B------:R-:W-:-:S03]  /*12a0*/  @!P2 MOV R29, R119 ;  /* 0x00000077001da202 */ /* 0x000fc60000000f00 */
[----:B------:R-:W1:Y:S01]  /*12b0*/  @!P2 LDC.64 R40, c[0x0][0x398] ;  /* 0x0000e600ff28ab82 */ /* 0x000e620000000a00 */
[----:B------:R-:W-:Y:S01]  /*12c0*/  ISETP.GE.U32.AND P5, PT, R105, UR12, PT ;  /* 0x0000000c69007c0c */ /* 0x000fe2000bfa6070 */
[C---:B------:R-:W-:Y:S02]  /*12d0*/  @!P2 IMAD R43, R112.reuse, R37, R38 ;  /* 0x00000025702ba224 */ /* 0x040fe400078e0226 */
[----:B------:R-:W-:Y:S01]  /*12e0*/  @!P2 IMAD.WIDE.U32 R36, R112, R36, R28 ;  /* 0x000000247024a225 */ /* 0x000fe200078e001c */
[----:B------:R-:W-:-:S03]  /*12f0*/  ISETP.GE.AND.EX P5, PT, R87, UR13, PT, P5 ;  /* 0x0000000d57007c0c */ /* 0x000fc6000bfa6350 */
[----:B------:R-:W2:Y:S01]  /*1300*/  @!P2 LDC.64 R38, c[0x0][0x3a0] ;  /* 0x0000e800ff26ab82 */ /* 0x000ea20000000a00 */
[----:B------:R-:W-:Y:S01]  /*1310*/  @!P2 IADD3 R29, PT, PT, R37, R43, RZ ;  /* 0x0000002b251da210 */ /* 0x000fe20007ffe0ff */
[----:B---3--:R-:W-:Y:S01]  /*1320*/  @!P3 IMAD R28, R88, R34, RZ ;  /* 0x00000022581cb224 */ /* 0x008fe200078e02ff */
[----:B0-----:R-:W-:Y:S02]  /*1330*/  CS2R R30, SRZ ;  /* 0x00000000001e7805 */ /* 0x001fe4000001ff00 */
[----:B------:R-:W-:Y:S01]  /*1340*/  @!P2 SHF.L.U64.HI R44, R36, 0x2, R29 ;  /* 0x00000002242ca819 */ /* 0x000fe2000001021d */
[----:B------:R-:W-:Y:S01]  /*1350*/  @!P3 IMAD R53, R106, R35, R28 ;  /* 0x000000236a35b224 */ /* 0x000fe200078e021c */
[----:B------:R-:W-:Y:S02]  /*1360*/  CS2R R28, SRZ ;  /* 0x00000000001c7805 */ /* 0x000fe4000001ff00 */
[----:B------:R-:W-:Y:S01]  /*1370*/  @!P2 SHF.L.U32 R45, R36, 0x2, RZ ;  /* 0x00000002242da819 */ /* 0x000fe200000006ff */
[----:B------:R0:W5:Y:S01]  /*1380*/  @!P4 LDG.E.64 R30, desc[UR8][R32.64] ;  /* 0x00000008201ec981 */ /* 0x000162000c1e1b00 */
[----:B------:R-:W-:Y:S01]  /*1390*/  @!P0 IADD3.X R67, PT, PT, R42, R67, RZ, P6, !PT ;  /* 0x000000432a438210 */ /* 0x000fe200037fe4ff */
[----:B------:R-:W3:Y:S01]  /*13a0*/  @!P5 LDC.64 R54, c[0x0][0x3a0] ;  /* 0x0000e800ff36db82 */ /* 0x000ee20000000a00 */
[----:B------:R-:W-:Y:S01]  /*13b0*/  @!P3 MOV R36, R122 ;  /* 0x0000007a0024b202 */ /* 0x000fe20000000f00 */
[----:B------:R4:W5:Y:S01]  /*13c0*/  @!P4 LDG.E.64 R28, desc[UR8][R2.64] ;  /* 0x00000008021cc981 */ /* 0x000962000c1e1b00 */
[----:B------:R-:W-:-:S02]  /*13d0*/  @!P3 MOV R37, R119 ;  /* 0x000000770025b202 */ /* 0x000fc40000000f00 */
[----:B-1----:R-:W-:-:S03]  /*13e0*/  @!P2 IADD3 R40, P4, PT, R45, R40, RZ ;  /* 0x000000282d28a210 */ /* 0x002fc60007f9e0ff */
[----:B------:R-:W1:Y:S01]  /*13f0*/  @!P5 LDC.64 R42, c[0x0][0x3f8] ;  /* 0x0000fe00ff2adb82 */ /* 0x000e620000000a00 */
[----:B------:R-:W-:Y:S01]  /*1400*/  @!P3 IMAD.WIDE.U32 R34, R106, R34, R36 ;  /* 0x000000226a22b225 */ /* 0x000fe200078e0024 */
[----:B------:R-:W-:Y:S02]  /*1410*/  @!P2 IADD3.X R41, PT, PT, R44, R41, RZ, P4, !PT ;  /* 0x000000292c29a210 */ /* 0x000fe400027fe4ff */
[----:B------:R-:W-:Y:S02]  /*1420*/  ISETP.GE.U32.AND P4, PT, R104, UR12, PT ;  /* 0x0000000c68007c0c */ /* 0x000fe4000bf86070 */
[----:B------:R-:W-:Y:S02]  /*1430*/  @!P3 IADD3 R37, PT, PT, R35, R53, RZ ;  /* 0x000000352325b210 */ /* 0x000fe40007ffe0ff */
[----:B--2---:R-:W-:Y:S02]  /*1440*/  @!P2 IADD3 R38, P6, PT, R45, R38, RZ ;  /* 0x000000262d26a210 */ /* 0x004fe40007fde0ff */
[----:B0-----:R-:W-:-:S02]  /*1450*/  CS2R R32, SRZ ;  /* 0x0000000000207805 */ /* 0x001fc4000001ff00 */
[----:B------:R-:W-:Y:S01]  /*1460*/  @!P3 SHF.L.U32 R35, R34, 0x2, RZ ;  /* 0x000000022223b819 */ /* 0x000fe200000006ff */
[----:B------:R-:W0:Y:S01]  /*1470*/  @!P5 LDC.64 R52, c[0x0][0x398] ;  /* 0x0000e600ff34db82 */ /* 0x000e220000000a00 */
[----:B------:R-:W-:Y:S02]  /*1480*/  ISETP.GE.AND.EX P4, PT, R86, UR13, PT, P4 ;  /* 0x0000000d56007c0c */ /* 0x000fe4000bf86340 */
[----:B------:R-:W-:Y:S01]  /*1490*/  @!P2 IADD3.X R39, PT, PT, R44, R39, RZ, P6, !PT ;  /* 0x000000272c27a210 */ /* 0x000fe200037fe4ff */
[----:B------:R2:W5:Y:S01]  /*14a0*/  @!P1 LDG.E.64 R32, desc[UR8][R58.64] ;  /* 0x000000083a209981 */ /* 0x000562000c1e1b00 */
[----:B------:R-:W-:Y:S02]  /*14b0*/  @!P3 SHF.L.U64.HI R34, R34, 0x2, R37 ;  /* 0x000000022222b819 */ /* 0x000fe40000010225 */
[----:B------:R-:W-:-:S04]  /*14c0*/  @!P3 IADD3 R56, P6, PT, R35, R56, RZ ;  /* 0x000000382338b210 */ /* 0x000fc80007fde0ff */
[C---:B------:R-:W-:Y:S02]  /*14d0*/  @!P3 IADD3.X R57, PT, PT, R34.reuse, R57, RZ, P6, !PT ;  /* 0x000000392239b210 */ /* 0x040fe400037fe4ff */
[----:B----4-:R-:W-:Y:S01]  /*14e0*/  @!P3 IADD3 R48, P6, PT, R35, R48, RZ ;  /* 0x000000302330b210 */ /* 0x010fe20007fde0ff */
[----:B-1----:R-:W-:Y:S01]  /*14f0*/  @!P5 IMAD R2, R87, R42, RZ ;  /* 0x0000002a5702d224 */ /* 0x002fe200078e02ff */
[----:B------:R-:W1:Y:S02]  /*1500*/  @!P4 LDC.64 R44, c[0x0][0x3f8] ;  /* 0x0000fe00ff2ccb82 */ /* 0x000e640000000a00 */
[----:B------:R-:W-:Y:S02]  /*1510*/  @!P3 IADD3.X R49, PT, PT, R34, R49, RZ, P6, !PT ;  /* 0x000000312231b210 */ /* 0x000fe400037fe4ff */
[----:B------:R-:W-:Y:S01]  /*1520*/  CS2R R34, SRZ ;  /* 0x0000000000227805 */ /* 0x000fe2000001ff00 */
[----:B------:R-:W-:Y:S01]  /*1530*/  @!P5 IMAD R61, R105, R43, R2 ;  /* 0x0000002b693dd224 */ /* 0x000fe200078e0202 */
[----:B------:R-:W-:-:S02]  /*1540*/  @!P5 MOV R2, R122 ;  /* 0x0000007a0002d202 */ /* 0x000fc40000000f00 */
[----:B------:R-:W-:Y:S01]  /*1550*/  @!P5 MOV R3, R119 ;  /* 0x000000770003d202 */ /* 0x000fe20000000f00 */
[----:B------:R-:W4:Y:S01]  /*1560*/  @!P4 LDC.64 R64, c[0x0][0x3a0] ;  /* 0x0000e800ff40cb82 */ /* 0x000f220000000a00 */
[----:B------:R1:W5:Y:S01]  /*1570*/  @!P1 LDG.E.64 R34, desc[UR8][R46.64] ;  /* 0x000000082e229981 */ /* 0x000362000c1e1b00 */
[----:B------:R-:W-:Y:S02]  /*1580*/  ISETP.GE.U32.AND P1, PT, R103, UR12, PT ;  /* 0x0000000c67007c0c */ /* 0x000fe4000bf26070 */
[----:B------:R-:W-:Y:S01]  /*1590*/  CS2R R36, SRZ ;  /* 0x0000000000247805 */ /* 0x000fe2000001ff00 */
[----:B------:R-:W-:Y:S01]  /*15a0*/  @!P5 IMAD.WIDE.U32 R42, R105, R42, R2 ;  /* 0x0000002a692ad225 */ /* 0x000fe200078e0002 */
[----:B------:R-:W-:Y:S02]  /*15b0*/  MOV R3, RZ ;  /* 0x000000ff00037202 */ /* 0x000fe40000000f00 */
[----:B------:R-:W-:Y:S01]  /*15c0*/  ISETP.GE.AND.EX P1, PT, R0, UR13, PT, P1 ;  /* 0x0000000d00007c0c */ /* 0x000fe2000bf26310 */
[----:B------:R-:W4:Y:S01]  /*15d0*/  @!P4 LDC.64 R62, c[0x0][0x398] ;  /* 0x0000e600ff3ecb82 */ /* 0x000f220000000a00 */
[----:B------:R-:W-:Y:S01]  /*15e0*/  MOV R2, RZ ;  /* 0x000000ff00027202 */ /* 0x000fe20000000f00 */
[----:B------:R3:W5:Y:S01]  /*15f0*/  @!P2 LDG.E.64 R36, desc[UR8][R38.64] ;  /* 0x000000082624a981 */ /* 0x000762000c1e1b00 */
[----:B------:R-:W-:-:S04]  /*1600*/  @!P5 IADD3 R43, PT, PT, R43, R61, RZ ;  /* 0x0000003d2b2bd210 */ /* 0x000fc80007ffe0ff */
[----:B------:R0:W5:Y:S01]  /*1610*/  @!P2 LDG.E.64 R2, desc[UR8][R40.64] ;  /* 0x000000082802a981 */ /* 0x000162000c1e1b00 */
[----:B------:R-:W-:Y:S02]  /*1620*/  ISETP.GE.U32.AND P2, PT, R102, UR12, PT ;  /* 0x0000000c66007c0c */ /* 0x000fe4000bf46070 */
[----:B--2---:R-:W-:Y:S02]  /*1630*/  @!P5 SHF.L.U32 R59, R42, 0x2, RZ ;  /* 0x000000022a3bd819 */ /* 0x004fe400000006ff */
[----:B------:R-:W-:Y:S01]  /*1640*/  ISETP.GE.AND.EX P2, PT, R84, UR13, PT, P2 ;  /* 0x0000000d54007c0c */ /* 0x000fe2000bf46320 */
[----:B-1----:R-:W-:Y:S01]  /*1650*/  @!P4 IMAD R47, R86, R44, RZ ;  /* 0x0000002c562fc224 */ /* 0x002fe200078e02ff */
[----:B------:R-:W-:Y:S01]  /*1660*/  @!P5 SHF.L.U64.HI R46, R42, 0x2, R43 ;  /* 0x000000022a2ed819 */ /* 0x000fe2000001022b */
[----:B------:R-:W1:Y:S01]  /*1670*/  @!P1 LDC.64 R60, c[0x0][0x3a0] ;  /* 0x0000e800ff3c9b82 */ /* 0x000e620000000a00 */
[----:B---3--:R-:W-:Y:S02]  /*1680*/  @!P4 MOV R38, R122 ;  /* 0x0000007a0026c202 */ /* 0x008fe40000000f00 */
[----:B------:R-:W-:-:S02]  /*1690*/  @!P4 MOV R39, R119 ;  /* 0x000000770027c202 */ /* 0x000fc40000000f00 */
[----:B------:R-:W-:-:S03]  /*16a0*/  @!P5 IADD3 R54, P6, PT, R59, R54, RZ ;  /* 0x000000363b36d210 */ /* 0x000fc60007fde0ff */
[----:B------:R-:W2:Y:S01]  /*16b0*/  @!P1 LDC.64 R42, c[0x0][0x3f8] ;  /* 0x0000fe00ff2a9b82 */ /* 0x000ea20000000a00 */
[----:B------:R-:W-:Y:S01]  /*16c0*/  @!P4 IMAD R47, R104, R45, R47 ;  /* 0x0000002d682fc224 */ /* 0x000fe200078e022f */
[----:B------:R-:W-:Y:S01]  /*16d0*/  @!P5 IADD3.X R55, PT, PT, R46, R55, RZ, P6, !PT ;  /* 0x000000372e37d210 */ /* 0x000fe200037fe4ff */
[----:B------:R-:W-:Y:S01]  /*16e0*/  @!P4 IMAD.WIDE.U32 R44, R104, R44, R38 ;  /* 0x0000002c682cc225 */ /* 0x000fe200078e0026 */
[----:B0-----:R-:W-:-:S04]  /*16f0*/  @!P5 IADD3 R52, P6, PT, R59, R52, RZ ;  /* 0x000000343b34d210 */ /* 0x001fc80007fde0ff */
[----:B------:R-:W-:Y:S02]  /*1700*/  @!P5 IADD3.X R53, PT, PT, R46, R53, RZ, P6, !PT ;  /* 0x000000352e35d210 */ /* 0x000fe400037fe4ff */
[----:B------:R-:W-:Y:S02]  /*1710*/  @!P4 IADD3 R59, PT, PT, R45, R47, RZ ;  /* 0x0000002f2d3bc210 */ /* 0x000fe40007ffe0ff */
[----:B------:R-:W0:Y:S01]  /*1720*/  @!P2 LDC.64 R46, c[0x0][0x3f8] ;  /* 0x0000fe00ff2eab82 */ /* 0x000e220000000a00 */
[----:B------:R-:W-:Y:S02]  /*1730*/  CS2R R38, SRZ ;  /* 0x0000000000267805 */ /* 0x000fe4000001ff00 */
[----:B------:R-:W-:Y:S02]  /*1740*/  CS2R R40, SRZ ;  /* 0x0000000000287805 */ /* 0x000fe4000001ff00 */
[C---:B------:R-:W-:Y:S02]  /*1750*/  @!P4 SHF.L.U32 R45, R44.reuse, 0x2, RZ ;  /* 0x000000022c2dc819 */ /* 0x040fe400000006ff */
[----:B------:R-:W-:Y:S01]  /*1760*/  @!P4 SHF.L.U64.HI R68, R44, 0x2, R59 ;  /* 0x000000022c44c819 */ /* 0x000fe2000001023b */
[----:B------:R3:W5:Y:S01]  /*1770*/  @!P3 LDG.E.64 R38, desc[UR8][R56.64] ;  /* 0x000000083826b981 */ /* 0x000762000c1e1b00 */
[----:B----4-:R-:W-:Y:S01]  /*1780*/  @!P4 IADD3 R64, P6, PT, R45, R64, RZ ;  /* 0x000000402d40c210 */ /* 0x010fe20007fde0ff */
[----:B------:R-:W4:Y:S02]  /*1790*/  @!P1 LDC.64 R58, c[0x0][0x398] ;  /* 0x0000e600ff3a9b82 */ /* 0x000f240000000a00 */
[----:B------:R1:W5:Y:S01]  /*17a0*/  @!P3 LDG.E.64 R40, desc[UR8][R48.64] ;  /* 0x000000083028b981 */ /* 0x000362000c1e1b00 */
[----:B------:R-:W-:Y:S01]  /*17b0*/  ISETP.GE.U32.AND P3, PT, R101, UR12, PT ;  /* 0x0000000c65007c0c */ /* 0x000fe2000bf66070 */
[----:B--2---:R-:W-:Y:S01]  /*17c0*/  @!P1 IMAD R44, R0, R42, RZ ;  /* 0x0000002a002c9224 */ /* 0x004fe200078e02ff */
[----:B------:R-:W-:-:S02]  /*17d0*/  @!P4 IADD3.X R65, PT, PT, R68, R65, RZ, P6, !PT ;  /* 0x000000414441c210 */ /* 0x000fc400037fe4ff */
[----:B------:R-:W-:Y:S01]  /*17e0*/  ISETP.GE.AND.EX P3, PT, R85, UR13, PT, P3 ;  /* 0x0000000d55007c0c */ /* 0x000fe2000bf66330 */
[----:B------:R-:W-:Y:S01]  /*17f0*/  @!P1 IMAD R69, R103, R43, R44 ;  /* 0x0000002b67459224 */ /* 0x000fe200078e022c */
[----:B------:R-:W-:Y:S01]  /*1800*/  @!P4 IADD3 R62, P6, PT, R45, R62, RZ ;  /* 0x0000003e2d3ec210 */ /* 0x000fe20007fde0ff */
[----:B------:R-:W-:Y:S01]  /*1810*/  IMAD.WIDE R82, R95, 0x8, R82 ;  /* 0x000000085f527825 */ /* 0x000fe200078e0252 */
[----:B------:R-:W-:Y:S01]  /*1820*/  @!P1 MOV R44, R122 ;  /* 0x0000007a002c9202 */ /* 0x000fe20000000f00 */
[----:B---3--:R-:W2:Y:S01]  /*1830*/  @!P2 LDC.64 R56, c[0x0][0x3a0] ;  /* 0x0000e800ff38ab82 */ /* 0x008ea20000000a00 */
[----:B------:R-:W-:Y:S02]  /*1840*/  @!P1 MOV R45, R119 ;  /* 0x00000077002d9202 */ /* 0x000fe40000000f00 */
[----:B------:R-:W-:Y:S01]  /*1850*/  @!P4 IADD3.X R63, PT, PT, R68, R63, RZ, P6, !PT ;  /* 0x0000003f443fc210 */ /* 0x000fe200037fe4ff */
[----:B------:R-:W3:Y:S01]  /*1860*/  LDG.E.64 R82, desc[UR8][R82.64] ;  /* 0x0000000852527981 */ /* 0x000ee2000c1e1b00 */
[----:B------:R-:W-:-:S03]  /*1870*/  @!P1 IMAD.WIDE.U32 R42, R103, R42, R44 ;  /* 0x0000002a672a9225 */ /* 0x000fc600078e002c */
[----:B-1----:R-:W1:Y:S01]  /*1880*/  @!P3 LDC.64 R48, c[0x0][0x3f8] ;  /* 0x0000fe00ff30bb82 */ /* 0x002e620000000a00 */
[----:B0-----:R-:W-:Y:S01]  /*1890*/  @!P2 IMAD R44, R84, R46, RZ ;  /* 0x0000002e542ca224 */ /* 0x001fe200078e02ff */
[----:B------:R-:W-:-:S03]  /*18a0*/  @!P1 IADD3 R43, PT, PT, R43, R69, RZ ;  /* 0x000000452b2b9210 */ /* 0x000fc60007ffe0ff */
[----:B------:R-:W-:Y:S01]  /*18b0*/  @!P2 IMAD R71, R102, R47, R44 ;  /* 0x0000002f6647a224 */ /* 0x000fe200078e022c */
[----:B------:R-:W-:Y:S02]  /*18c0*/  CS2R R44, SRZ ;  /* 0x00000000002c7805 */ /* 0x000fe4000001ff00 */
[C---:B------:R-:W-:Y:S02]  /*18d0*/  @!P1 SHF.L.U32 R69, R42.reuse, 0x2, RZ ;  /* 0x000000022a459819 */ /* 0x040fe400000006ff */
[----:B------:R-:W-:Y:S02]  /*18e0*/  @!P1 SHF.L.U64.HI R68, R42, 0x2, R43 ;  /* 0x000000022a449819 */ /* 0x000fe4000001022b */
[----:B------:R-:W-:Y:S01]  /*18f0*/  CS2R R42, SRZ ;  /* 0x00000000002a7805 */ /* 0x000fe2000001ff00 */
[----:B------:R0:W5:Y:S01]  /*1900*/  @!P5 LDG.E.64 R44, desc[UR8][R52.64] ;  /* 0x00000008342cd981 */ /* 0x000162000c1e1b00 */
[----:B------:R-:W-:-:S04]  /*1910*/  @!P1 IADD3 R60, P6, PT, R69, R60, RZ ;  /* 0x0000003c453c9210 */ /* 0x000fc80007fde0ff */
[----:B------:R4:W5:Y:S01]  /*1920*/  @!P5 LDG.E.64 R42, desc[UR8][R54.64] ;  /* 0x00000008362ad981 */ /* 0x000962000c1e1b00 */
[----:B0-----:R-:W-:Y:S02]  /*1930*/  @!P2 MOV R52, R122 ;  /* 0x0000007a0034a202 */ /* 0x001fe40000000f00 */
[----:B------:R-:W-:Y:S01]  /*1940*/  @!P2 MOV R53, R119 ;  /* 0x000000770035a202 */ /* 0x000fe20000000f00 */
[----:B----4-:R-:W0:Y:S02]  /*1950*/  @!P2 LDC.64 R54, c[0x0][0x398] ;  /* 0x0000e600ff36ab82 */ /* 0x010e240000000a00 */
[----:B------:R-:W-:Y:S01]  /*1960*/  @!P2 IMAD.WIDE.U32 R46, R102, R46, R52 ;  /* 0x0000002e662ea225 */ /* 0x000fe200078e0034 */
[----:B------:R-:W-:Y:S02]  /*1970*/  ISETP.NE.AND P5, PT, RZ, UR11, PT ;  /* 0x0000000bff007c0c */ /* 0x000fe4000bfa5270 */
[----:B------:R-:W-:Y:S02]  /*1980*/  @!P1 IADD3.X R61, PT, PT, R68, R61, RZ, P6, !PT ;  /* 0x0000003d443d9210 */ /* 0x000fe400037fe4ff */
[----:B------:R-:W-:Y:S01]  /*1990*/  @!P2 IADD3 R47, PT, PT, R47, R71, RZ ;  /* 0x000000472f2fa210 */ /* 0x000fe20007ffe0ff */
[----:B------:R-:W4:Y:S01]  /*19a0*/  @!P3 LDC.64 R52, c[0x0][0x3a0] ;  /* 0x0000e800ff34bb82 */ /* 0x000f220000000a00 */
[----:B------:R-:W-:-:S02]  /*19b0*/  @!P1 IADD3 R58, P6, PT, R69, R58, RZ ;  /* 0x0000003a453a9210 */ /* 0x000fc40007fde0ff */
[----:B------:R-:W-:Y:S02]  /*19c0*/  @!P2 SHF.L.U32 R75, R46, 0x2, RZ ;  /* 0x000000022e4ba819 */ /* 0x000fe400000006ff */
[----:B------:R-:W-:Y:S01]  /*19d0*/  @!P1 IADD3.X R59, PT, PT, R68, R59, RZ, P6, !PT ;  /* 0x0000003b443b9210 */ /* 0x000fe200037fe4ff */
[----:B-1----:R-:W-:Y:S01]  /*19e0*/  @!P3 IMAD R68, R85, R48, RZ ;  /* 0x000000305544b224 */ /* 0x002fe200078e02ff */
[----:B------:R-:W-:Y:S01]  /*19f0*/  @!P2 SHF.L.U64.HI R74, R46, 0x2, R47 ;  /* 0x000000022e4aa819 */ /* 0x000fe2000001022f */
[----:B------:R-:W1:Y:S01]  /*1a00*/  LDC.64 R70, c[0x0][0x3a8] ;  /* 0x0000ea00ff467b82 */ /* 0x000e620000000a00 */
[----:B------:R-:W-:Y:S01]  /*1a10*/  @!P3 MOV R72, R122 ;  /* 0x0000007a0048b202 */ /* 0x000fe20000000f00 */
[----:B------:R-:W-:Y:S01]  /*1a20*/  @!P3 IMAD R77, R101, R49, R68 ;  /* 0x00000031654db224 */ /* 0x000fe200078e0244 */
[----:B------:R-:W-:-:S05]  /*1a30*/  @!P3 MOV R73, R119 ;  /* 0x000000770049b202 */ /* 0x000fca0000000f00 */
[----:B------:R-:W1:Y:S01]  /*1a40*/  @!P3 LDC.64 R46, c[0x0][0x398] ;  /* 0x0000e600ff2ebb82 */ /* 0x000e620000000a00 */
[----:B--2---:R-:W-:Y:S01]  /*1a50*/  @!P2 IADD3 R56, P6, PT, R75, R56, RZ ;  /* 0x000000384b38a210 */ /* 0x004fe20007fde0ff */
[----:B------:R-:W-:-:S06]  /*1a60*/  @!P3 IMAD.WIDE.U32 R48, R101, R48, R72 ;  /* 0x000000306530b225 */ /* 0x000fcc00078e0048 */
[----:B------:R-:W2:Y:S01]  /*1a70*/  @P5 LDC.64 R68, c[0x0][0x3b0] ;  /* 0x0000ec00ff445b82 */ /* 0x000ea20000000a00 */
[----:B------:R-:W-:Y:S02]  /*1a80*/  @!P2 IADD3.X R57, PT, PT, R74, R57, RZ, P6, !PT ;  /* 0x000000394a39a210 */ /* 0x000fe400037fe4ff */
[----:B0-----:R-:W-:Y:S02]  /*1a90*/  @!P2 IADD3 R54, P6, PT, R75, R54, RZ ;  /* 0x000000364b36a210 */ /* 0x001fe40007fde0ff */
[----:B------:R-:W-:Y:S02]  /*1aa0*/  @!P3 IADD3 R49, PT, PT, R49, R77, RZ ;  /* 0x0000004d3131b210 */ /* 0x000fe40007ffe0ff */
[----:B------:R-:W-:Y:S02]  /*1ab0*/  @!P3 SHF.L.U32 R115, R48, 0x2, RZ ;  /* 0x000000023073b819 */ /* 0x000fe400000006ff */
[----:B------:R-:W-:Y:S01]  /*1ac0*/  @!P2 IADD3.X R55, PT, PT, R74, R55, RZ, P6, !PT ;  /* 0x000000374a37a210 */ /* 0x000fe200037fe4ff */
[----:B------:R-:W-:Y:S01]  /*1ad0*/  IMAD R72, R117, 0x70, RZ ;  /* 0x0000007075487824 */ /* 0x000fe200078e02ff */
[----:B------:R-:W-:-:S02]  /*1ae0*/  @!P3 SHF.L.U64.HI R48, R48, 0x2, R49 ;  /* 0x000000023030b819 */ /* 0x000fc40000010231 */
[----:B----4-:R-:W-:Y:S02]  /*1af0*/  @!P3 IADD3 R52, P6, PT, R115, R52, RZ ;  /* 0x000000347334b210 */ /* 0x010fe40007fde0ff */
[----:B------:R-:W-:Y:S02]  /*1b00*/  LOP3.LUT R49, R111, 0xffff, RZ, 0xc0, !PT ;  /* 0x0000ffff6f317812 */ /* 0x000fe400078ec0ff */
[C---:B------:R-:W-:Y:S02]  /*1b10*/  @!P3 IADD3.X R53, PT, PT, R48.reuse, R53, RZ, P6, !PT ;  /* 0x000000353035b210 */ /* 0x040fe400037fe4ff */
[----:B-1----:R-:W-:Y:S02]  /*1b20*/  @!P3 IADD3 R114, P6, PT, R115, R46, RZ ;  /* 0x0000002e7372b210 */ /* 0x002fe40007fde0ff */
[----:B------:R-:W-:Y:S02]  /*1b30*/  IADD3 R49, PT, PT, R49, R72, RZ ;  /* 0x0000004831317210 */ /* 0x000fe40007ffe0ff */
[----:B------:R-:W-:-:S02]  /*1b40*/  @!P3 IADD3.X R115, PT, PT, R48, R47, RZ, P6, !PT ;  /* 0x0000002f3073b210 */ /* 0x000fc400037fe4ff */
[----:B------:R-:W-:Y:S01]  /*1b50*/  CS2R R46, SRZ ;  /* 0x00000000002e7805 */ /* 0x000fe2000001ff00 */
[----:B--2---:R-:W-:Y:S01]  /*1b60*/  @P5 IMAD.WIDE R68, R49, 0x2, R68 ;  /* 0x0000000231445825 */ /* 0x004fe200078e0244 */
[----:B------:R-:W-:-:S03]  /*1b70*/  CS2R R76, SRZ ;  /* 0x00000000004c7805 */ /* 0x000fc6000001ff00 */
[----:B------:R-:W-:Y:S01]  /*1b80*/  IMAD.WIDE R70, R49, 0x2, R70 ;  /* 0x0000000231467825 */ /* 0x000fe200078e0246 */
[----:B------:R-:W2:Y:S01]  /*1b90*/  @P5 LDG.E.U16 R113, desc[UR8][R68.64] ;  /* 0x0000000844715981 */ /* 0x000ea2000c1e1500 */
[----:B------:R-:W-:Y:S02]  /*1ba0*/  CS2R R48, SRZ ;  /* 0x0000000000307805 */ /* 0x000fe4000001ff00 */
[----:B------:R-:W-:Y:S01]  /*1bb0*/  CS2R R78, SRZ ;  /* 0x00000000004e7805 */ /* 0x000fe2000001ff00 */
[----:B------:R0:W4:Y:S04]  /*1bc0*/  @P5 LDG.E.U16 R121, desc[UR8][R68.64+0x2] ;  /* 0x0000020844795981 */ /* 0x000128000c1e1500 */
[----:B------:R1:W5:Y:S04]  /*1bd0*/  @!P0 LDG.E.64 R46, desc[UR8][R50.64] ;  /* 0x00000008322e8981 */ /* 0x000368000c1e1b00 */
[----:B------:R-:W4:Y:S01]  /*1be0*/  LDG.E.U16 R124, desc[UR8][R70.64] ;  /* 0x00000008467c7981 */ /* 0x000f22000c1e1500 */
[----:B0-----:R-:W-:-:S03]  /*1bf0*/  CS2R R68, SRZ ;  /* 0x0000000000447805 */ /* 0x001fc6000001ff00 */
[----:B------:R0:W4:Y:S01]  /*1c00*/  LDG.E.U16 R120, desc[UR8][R70.64+0x2] ;  /* 0x0000020846787981 */ /* 0x000122000c1e1500 */
[----:B-1----:R-:W-:-:S03]  /*1c10*/  CS2R R50, SRZ ;  /* 0x0000000000327805 */ /* 0x002fc6000001ff00 */
[----:B------:R-:W5:Y:S04]  /*1c20*/  @!P0 LDG.E.64 R48, desc[UR8][R66.64] ;  /* 0x0000000842308981 */ /* 0x000f68000c1e1b00 */
[----:B------:R-:W5:Y:S04]  /*1c30*/  @!P4 LDG.E.64 R50, desc[UR8][R64.64] ;  /* 0x000000084032c981 */ /* 0x000f68000c1e1b00 */
[----:B------:R-:W5:Y:S04]  /*1c40*/  @!P4 LDG.E.64 R68, desc[UR8][R62.64] ;  /* 0x000000083e44c981 */ /* 0x000f68000c1e1b00 */
[----:B------:R-:W5:Y:S04]  /*1c50*/  @!P2 LDG.E.64 R76, desc[UR8][R54.64] ;  /* 0x00000008364ca981 */ /* 0x000f68000c1e1b00 */
[----:B------:R-:W5:Y:S01]  /*1c60*/  @!P3 LDG.E.64 R78, desc[UR8][R52.64] ;  /* 0x00000008344eb981 */ /* 0x000f62000c1e1b00 */
[----:B0-----:R-:W-:-:S02]  /*1c70*/  CS2R R70, SRZ ;  /* 0x0000000000467805 */ /* 0x001fc4000001ff00 */
[----:B------:R-:W-:-:S04]  /*1c80*/  CS2R R72, SRZ ;  /* 0x0000000000487805 */ /* 0x000fc8000001ff00 */
[----:B------:R-:W5:Y:S04]  /*1c90*/  @!P1 LDG.E.64 R70, desc[UR8][R60.64] ;  /* 0x000000083c469981 */ /* 0x000f68000c1e1b00 */
[----:B------:R-:W5:Y:S01]  /*1ca0*/  @!P1 LDG.E.64 R72, desc[UR8][R58.64] ;  /* 0x000000083a489981 */ /* 0x000f62000c1e1b00 */
[----:B------:R-:W-:-:S06]  /*1cb0*/  CS2R R74, SRZ ;  /* 0x00000000004a7805 */ /* 0x000fcc000001ff00 */
[----:B------:R-:W5:Y:S01]  /*1cc0*/  @!P2 LDG.E.64 R74, desc[UR8][R56.64] ;  /* 0x00000008384aa981 */ /* 0x000f62000c1e1b00 */
[----:B------:R-:W-:-:S06]  /*1cd0*/  CS2R R80, SRZ ;  /* 0x0000000000507805 */ /* 0x000fcc000001ff00 */
[----:B------:R0:W5:Y:S01]  /*1ce0*/  @!P3 LDG.E.64 R80, desc[UR8][R114.64] ;  /* 0x000000087250b981 */ /* 0x000162000c1e1b00 */
[----:B------:R-:W-:Y:S01]  /*1cf0*/  UISETP.NE.AND UP0, UPT, UR11, URZ, UPT ;  /* 0x000000ff0b00728c */ /* 0x000fe2000bf05270 */
[----:B0-----:R-:W-:Y:S02]  /*1d00*/  MOV R115, 0x3f800000 ;  /* 0x3f80000000737802 */ /* 0x001fe40000000f00 */
[----:B------:R-:W-:Y:S02]  /*1d10*/  MOV R116, RZ ;  /* 0x000000ff00747202 */ /* 0x000fe40000000f00 */
[----:B------:R-:W-:Y:S01]  /*1d20*/  MOV R114, RZ ;  /* 0x000000ff00727202 */ /* 0x000fe20000000f00 */
[----:B---3--:R-:W-:-:S05]  /*1d30*/  FFMA.FTZ R83, -R82, R82, R83 ;  /* 0x0000005252537223 */ /* 0x008fca0000010153 */
[----:B------:R-:W-:-:S13]  /*1d40*/  FSETP.GTU.FTZ.AND P1, PT, R83, RZ, PT ;  /* 0x000000ff5300720b */ /* 0x000fda0003f3c000 */
[----:B------:R-:W0:Y:S02]  /*1d50*/  @P1 LDC R56, c[0x0][0x3c0] ;  /* 0x0000f000ff381b82 */ /* 0x000e240000000800 */
[----:B0-----:R-:W-:-:S04]  /*1d60*/  @P1 FADD.FTZ R56, R83, R56 ;  /* 0x0000003853381221 */ /* 0x001fc80000010000 */
[----:B------:R0:W1:Y:S01]  /*1d70*/  @P1 MUFU.RSQ R115, R56 ;  /* 0x0000003800731308 */ /* 0x0000620000001400 */
[----:B--2---:R-:W-:Y:S02]  /*1d80*/  @P5 SHF.L.U32 R116, R113, 0x10, RZ ;  /* 0x0000001071745819 */ /* 0x004fe400000006ff */
[----:B----4-:R-:W-:Y:S02]  /*1d90*/  @P5 SHF.L.U32 R114, R121, 0x10, RZ ;  /* 0x0000001079725819 */ /* 0x010fe400000006ff */
[----:B------:R-:W-:Y:S02]  /*1da0*/  SHF.L.U32 R113, R124, 0x10, RZ ;  /* 0x000000107c717819 */ /* 0x000fe400000006ff */
[----:B------:R-:W-:Y:S01]  /*1db0*/  SHF.L.U32 R83, R120, 0x10, RZ ;  /* 0x0000001078537819 */ /* 0x000fe200000006ff */
[----:B01----:R-:W-:Y:S06]  /*1dc0*/  BRA.U UP0, `(.L_x_1469) ;  /* 0x0000000d00847547 */ /* 0x003fec000b800000 */
[C---:B-----5:R-:W-:Y:S01]  /*1dd0*/  FADD.FTZ R52, -R82.reuse, R36 ;  /* 0x0000002452347221 */ /* 0x060fe20000010100 */
[----:B------:R-:W-:Y:S01]  /*1de0*/  FADD.FTZ R54, -R82, R37 ;  /* 0x0000002552367221 */ /* 0x000fe20000010100 */
[----:B------:R-:W-:Y:S01]  /*1df0*/  FMUL.FTZ R56, R2, R113 ;  /* 0x0000007102387220 */ /* 0x000fe20000410000 */
[----:B------:R-:W-:Y:S01]  /*1e00*/  FMUL.FTZ R55, R3, R83 ;  /* 0x0000005303377220 */ /* 0x000fe20000410000 */
[-C--:B------:R-:W-:Y:S01]  /*1e10*/  FMUL.FTZ R53, R52, R115.reuse ;  /* 0x0000007334357220 */ /* 0x080fe20000410000 */
[----:B------:R-:W-:Y:S01]  /*1e20*/  FMUL.FTZ R54, R54, R115 ;  /* 0x0000007336367220 */ /* 0x000fe20000410000 */
[----:B------:R-:W-:Y:S01]  /*1e30*/  FADD.FTZ R52, RZ, R56 ;  /* 0x00000038ff347221 */ /* 0x000fe20000010000 */
[C---:B------:R-:W-:Y:S01]  /*1e40*/  FADD.FTZ R58, -R82.reuse, R9 ;  /* 0x00000009523a7221 */ /* 0x040fe20000010100 */
[----:B------:R-:W-:Y:S01]  /*1e50*/  FFMA.FTZ R57, R53, R56, RZ ;  /* 0x0000003835397223 */ /* 0x000fe200000100ff */
[----:B------:R-:W-:Y:S01]  /*1e60*/  FADD.FTZ R56, -R82, R8 ;  /* 0x0000000852387221 */ /* 0x000fe20000010100 */
[----:B------:R-:W-:Y:S01]  /*1e70*/  FADD.FTZ R52, R55, R52 ;  /* 0x0000003437347221 */ /* 0x000fe20000010000 */
[----:B------:R-:W-:Y:S01]  /*1e80*/  FFMA.FTZ R53, R2, R53, RZ ;  /* 0x0000003502357223 */ /* 0x000fe200000100ff */
[----:B------:R-:W-:Y:S01]  /*1e90*/  FFMA.FTZ R57, R54, R55, R57 ;  /* 0x0000003736397223 */ /* 0x000fe20000010039 */
[----:B------:R-:W-:Y:S01]  /*1ea0*/  FMUL.FTZ R55, R10, R113 ;  /* 0x000000710a377220 */ /* 0x000fe20000410000 */
[----:B------:R-:W-:Y:S01]  /*1eb0*/  FMUL.FTZ R56, R56, R115 ;  /* 0x0000007338387220 */ /* 0x000fe20000410000 */
[----:B------:R-:W-:Y:S01]  /*1ec0*/  FMUL.FTZ R59, R11, R83 ;  /* 0x000000530b3b7220 */ /* 0x000fe20000410000 */
[----:B------:R-:W-:Y:S01]  /*1ed0*/  FMUL.FTZ R58, R58, R115 ;  /* 0x000000733a3a7220 */ /* 0x000fe20000410000 */
[----:B------:R-:W-:Y:S01]  /*1ee0*/  FFMA.FTZ R54, R3, R54, RZ ;  /* 0x0000003603367223 */ /* 0x000fe200000100ff */
[----:B------:R-:W-:Y:S01]  /*1ef0*/  FFMA.FTZ R53, R10, R56, R53 ;  /* 0x000000380a357223 */ /* 0x000fe20000010035 */
[----:B------:R-:W-:Y:S01]  /*1f00*/  FFMA.FTZ R57, R56, R55, R57 ;  /* 0x0000003738397223 */ /* 0x000fe20000010039 */
[----:B------:R-:W-:Y:S01]  /*1f10*/  FADD.FTZ R56, -R82, R12 ;  /* 0x0000000c52387221 */ /* 0x000fe20000010100 */
[----:B------:R-:W-:Y:S01]  /*1f20*/  FADD.FTZ R52, R52, R55 ;  /* 0x0000003734347221 */ /* 0x000fe20000010000 */
[----:B------:R-:W-:Y:S01]  /*1f30*/  FFMA.FTZ R54, R11, R58, R54 ;  /* 0x0000003a0b367223 */ /* 0x000fe20000010036 */
[----:B------:R-:W-:Y:S01]  /*1f40*/  FFMA.FTZ R57, R58, R59, R57 ;  /* 0x0000003b3a397223 */ /* 0x000fe20000010039 */
[----:B------:R-:W-:Y:S01]  /*1f50*/  FADD.FTZ R58, -R82, R13 ;  /* 0x0000000d523a7221 */ /* 0x000fe20000010100 */
[----:B------:R-:W-:Y:S01]  /*1f60*/  FMUL.FTZ R56, R56, R115 ;  /* 0x0000007338387220 */ /* 0x000fe20000410000 */
[----:B------:R-:W-:Y:S01]  /*1f70*/  FMUL.FTZ R55, R14, R113 ;  /* 0x000000710e377220 */ /* 0x000fe20000410000 */
[----:B------:R-:W-:Y:S01]  /*1f80*/  FADD.FTZ R52, R59, R52 ;  /* 0x000000343b347221 */ /* 0x000fe20000010000 */
[C---:B------:R-:W-:Y:S01]  /*1f90*/  FMUL.FTZ R59, R15.reuse, R83 ;  /* 0x000000530f3b7220 */ /* 0x040fe20000410000 */
[----:B------:R-:W-:Y:S01]  /*1fa0*/  FMUL.FTZ R58, R58, R115 ;  /* 0x000000733a3a7220 */ /* 0x000fe20000410000 */
        /* <DEDUP_REMOVED lines=98> */
[----:B------:R-:W-:Y:S01]  /*25d0*/  FADD.FTZ R52, R52, R55 ;  /* 0x0000003734347221 */ /* 0x000fe20000010000 */
[----:B------:R-:W-:Y:S01]  /*25e0*/  FADD.FTZ R56, -R82, R42 ;  /* 0x0000002a52387221 */ /* 0x000fe20000010100 */
[----:B------:R-:W-:Y:S01]  /*25f0*/  FFMA.FTZ R54, R41, R58, R54 ;  /* 0x0000003a29367223 */ /* 0x000fe20000010036 */
[----:B------:R-:W-:Y:S01]  /*2600*/  FFMA.FTZ R57, R58, R59, R57 ;  /* 0x0000003b3a397223 */ /* 0x000fe20000010039 */
[----:B------:R-:W-:Y:S01]  /*2610*/  FADD.FTZ R52, R59, R52 ;  /* 0x000000343b347221 */ /* 0x000fe20000010000 */
[----:B------:R-:W-:Y:S01]  /*2620*/  FADD.FTZ R58, -R82, R43 ;  /* 0x0000002b523a7221 */ /* 0x000fe20000010100 */
[----:B------:R-:W-:Y:S01]  /*2630*/  FMUL.FTZ R56, R56, R115 ;  /* 0x0000007338387220 */ /* 0x000fe20000410000 */
[----:B------:R-:W-:Y:S01]  /*2640*/  FMUL.FTZ R55, R44, R113 ;  /* 0x000000712c377220 */ /* 0x000fe20000410000 */
[C---:B------:R-:W-:Y:S01]  /*2650*/  FMUL.FTZ R59, R45.reuse, R83 ;  /* 0x000000532d3b7220 */ /* 0x040fe20000410000 */
[----:B------:R-:W-:Y:S01]  /*2660*/  FMUL.FTZ R58, R58, R115 ;  /* 0x000000733a3a7220 */ /* 0x000fe20000410000 */
[----:B------:R-:W-:Y:S01]  /*2670*/  FFMA.FTZ R53, R44, R56, R53 ;  /* 0x000000382c357223 */ /* 0x000fe20000010035 */
[----:B------:R-:W-:Y:S01]  /*2680*/  FADD.FTZ R60, R52, R55 ;  /* 0x00000037343c7221 */ /* 0x000fe20000010000 */
[----:B------:R-:W-:Y:S01]  /*2690*/  FFMA.FTZ R57, R56, R55, R57 ;  /* 0x0000003738397223 */ /* 0x000fe20000010039 */
[----:B------:R-:W-:Y:S01]  /*26a0*/  FADD.FTZ R56, -R82, R50 ;  /* 0x0000003252387221 */ /* 0x000fe20000010100 */
[----:B------:R-:W-:Y:S01]  /*26b0*/  FFMA.FTZ R52, R45, R58, R54 ;  /* 0x0000003a2d347223 */ /* 0x000fe20000010036 */
[----:B------:R-:W-:Y:S01]  /*26c0*/  FADD.FTZ R60, R59, R60 ;  /* 0x0000003c3b3c7221 */ /* 0x000fe20000010000 */
[----:B------:R-:W-:Y:S01]  /*26d0*/  FMUL.FTZ R55, R68, R113 ;  /* 0x0000007144377220 */ /* 0x000fe20000410000 */
[----:B------:R-:W-:Y:S01]  /*26e0*/  FFMA.FTZ R57, R58, R59, R57 ;  /* 0x0000003b3a397223 */ /* 0x000fe20000010039 */
[----:B------:R-:W-:Y:S01]  /*26f0*/  FADD.FTZ R54, -R82, R51 ;  /* 0x0000003352367221 */ /* 0x000fe20000010100 */
[----:B------:R-:W-:Y:S01]  /*2700*/  FMUL.FTZ R56, R56, R115 ;  /* 0x0000007338387220 */ /* 0x000fe20000410000 */
[----:B------:R-:W-:Y:S01]  /*2710*/  FMUL.FTZ R59, R69, R83 ;  /* 0x00000053453b7220 */ /* 0x000fe20000410000 */
[----:B------:R-:W-:Y:S01]  /*2720*/  FADD.FTZ R60, R60, R55 ;  /* 0x000000373c3c7221 */ /* 0x000fe20000010000 */
[----:B------:R-:W-:Y:S01]  /*2730*/  FMUL.FTZ R54, R54, R115 ;  /* 0x0000007336367220 */ /* 0x000fe20000410000 */
[----:B------:R-:W-:Y:S01]  /*2740*/  FFMA.FTZ R55, R56, R55, R57 ;  /* 0x0000003738377223 */ /* 0x000fe20000010039 */
[----:B------:R-:W-:Y:S01]  /*2750*/  FFMA.FTZ R57, R68, R56, R53 ;  /* 0x0000003844397223 */ /* 0x000fe20000010035 */
[----:B------:R-:W-:Y:S01]  /*2760*/  FADD.FTZ R60, R59, R60 ;  /* 0x0000003c3b3c7221 */ /* 0x000fe20000010000 */
[----:B------:R-:W-:Y:S01]  /*2770*/  FFMA.FTZ R52, R69, R54, R52 ;  /* 0x0000003645347223 */ /* 0x000fe20000010034 */
[----:B------:R-:W-:Y:S01]  /*2780*/  FFMA.FTZ R59, R54, R59, R55 ;  /* 0x0000003b363b7223 */ /* 0x000fe20000010037 */
[----:B------:R-:W-:Y:S01]  /*2790*/  FADD.FTZ R53, RZ, R2 ;  /* 0x00000002ff357221 */ /* 0x000fe20000010000 */
[----:B------:R-:W-:Y:S01]  /*27a0*/  FADD.FTZ R54, RZ, R3 ;  /* 0x00000003ff367221 */ /* 0x000fe20000010000 */
[----:B------:R-:W-:Y:S01]  /*27b0*/  FADD.FTZ R56, -R82, R70 ;  /* 0x0000004652387221 */ /* 0x000fe20000010100 */
[----:B------:R-:W-:Y:S01]  /*27c0*/  FMUL.FTZ R61, R72, R113 ;  /* 0x00000071483d7220 */ /* 0x000fe20000410000 */
[----:B------:R-:W-:Y:S01]  /*27d0*/  FADD.FTZ R53, R10, R53 ;  /* 0x000000350a357221 */ /* 0x000fe20000010000 */
[----:B------:R-:W-:Y:S01]  /*27e0*/  FADD.FTZ R54, R11, R54 ;  /* 0x000000360b367221 */ /* 0x000fe20000010000 */
[----:B------:R-:W-:Y:S01]  /*27f0*/  FMUL.FTZ R58, R56, R115 ;  /* 0x00000073383a7220 */ /* 0x000fe20000410000 */
[----:B------:R-:W-:Y:S01]  /*2800*/  FADD.FTZ R56, -R82, R71 ;  /* 0x0000004752387221 */ /* 0x000fe20000010100 */
[----:B------:R-:W-:Y:S01]  /*2810*/  FADD.FTZ R55, R14, R53 ;  /* 0x000000350e377221 */ /* 0x000fe20000010000 */
[----:B------:R-:W-:Y:S01]  /*2820*/  FADD.FTZ R54, R15, R54 ;  /* 0x000000360f367221 */ /* 0x000fe20000010000 */
[----:B------:R-:W-:Y:S01]  /*2830*/  FFMA.FTZ R53, R72, R58, R57 ;  /* 0x0000003a48357223 */ /* 0x000fe20000010039 */
[----:B------:R-:W-:Y:S01]  /*2840*/  FFMA.FTZ R59, R58, R61, R59 ;  /* 0x0000003d3a3b7223 */ /* 0x000fe2000001003b */
[----:B------:R-:W-:Y:S01]  /*2850*/  FADD.FTZ R55, R18, R55 ;  /* 0x0000003712377221 */ /* 0x000fe20000010000 */
[----:B------:R-:W-:Y:S01]  /*2860*/  FADD.FTZ R54, R19, R54 ;  /* 0x0000003613367221 */ /* 0x000fe20000010000 */
[----:B------:R-:W-:Y:S01]  /*2870*/  FMUL.FTZ R56, R56, R115 ;  /* 0x0000007338387220 */ /* 0x000fe20000410000 */
[----:B------:R-:W-:Y:S01]  /*2880*/  FMUL.FTZ R57, R73, R83 ;  /* 0x0000005349397220 */ /* 0x000fe20000410000 */
[----:B------:R-:W-:Y:S01]  /*2890*/  FADD.FTZ R55, R22, R55 ;  /* 0x0000003716377221 */ /* 0x000fe20000010000 */
[----:B------:R-:W-:Y:S01]  /*28a0*/  FADD.FTZ R54, R23, R54 ;  /* 0x0000003617367221 */ /* 0x000fe20000010000 */
[----:B------:R-:W-:Y:S01]  /*28b0*/  FADD.FTZ R60, R60, R61 ;  /* 0x0000003d3c3c7221 */ /* 0x000fe20000010000 */
[----:B------:R-:W-:Y:S01]  /*28c0*/  FFMA.FTZ R52, R73, R56, R52 ;  /* 0x0000003849347223 */ /* 0x000fe20000010034 */
[----:B------:R-:W-:Y:S01]  /*28d0*/  FADD.FTZ R55, R26, R55 ;  /* 0x000000371a377221 */ /* 0x000fe20000010000 */
[----:B------:R-:W-:Y:S01]  /*28e0*/  FADD.FTZ R54, R27, R54 ;  /* 0x000000361b367221 */ /* 0x000fe20000010000 */
[----:B------:R-:W-:Y:S01]  /*28f0*/  FFMA.FTZ R59, R56, R57, R59 ;  /* 0x00000039383b7223 */ /* 0x000fe2000001003b */
[----:B------:R-:W-:Y:S01]  /*2900*/  FADD.FTZ R56, -R82, R74 ;  /* 0x0000004a52387221 */ /* 0x000fe20000010100 */
[----:B------:R-:W-:Y:S01]  /*2910*/  FADD.FTZ R55, R30, R55 ;  /* 0x000000371e377221 */ /* 0x000fe20000010000 */
[----:B------:R-:W-:Y:S01]  /*2920*/  FADD.FTZ R54, R31, R54 ;  /* 0x000000361f367221 */ /* 0x000fe20000010000 */
[----:B------:R-:W-:Y:S01]  /*2930*/  FADD.FTZ R60, R57, R60 ;  /* 0x0000003c393c7221 */ /* 0x000fe20000010000 */
[----:B------:R-:W-:Y:S01]  /*2940*/  FMUL.FTZ R57, R76, R113 ;  /* 0x000000714c397220 */ /* 0x000fe20000410000 */
[----:B------:R-:W-:Y:S01]  /*2950*/  FADD.FTZ R55, R34, R55 ;  /* 0x0000003722377221 */ /* 0x000fe20000010000 */
[----:B------:R-:W-:Y:S01]  /*2960*/  FADD.FTZ R54, R35, R54 ;  /* 0x0000003623367221 */ /* 0x000fe20000010000 */
[----:B------:R-:W-:Y:S01]  /*2970*/  FMUL.FTZ R58, R56, R115 ;  /* 0x00000073383a7220 */ /* 0x000fe20000410000 */
[----:B------:R-:W-:Y:S01]  /*2980*/  FADD.FTZ R56, -R82, R75 ;  /* 0x0000004b52387221 */ /* 0x000fe20000010100 */
[----:B------:R-:W-:Y:S01]  /*2990*/  FADD.FTZ R55, R48, R55 ;  /* 0x0000003730377221 */ /* 0x000fe20000010000 */
[----:B------:R-:W-:Y:S01]  /*29a0*/  FADD.FTZ R54, R49, R54 ;  /* 0x0000003631367221 */ /* 0x000fe20000010000 */
[----:B------:R-:W-:Y:S01]  /*29b0*/  FADD.FTZ R61, R60, R57 ;  /* 0x000000393c3d7221 */ /* 0x000fe20000010000 */
[----:B------:R-:W-:Y:S01]  /*29c0*/  FFMA.FTZ R60, R58, R57, R59 ;  /* 0x000000393a3c7223 */ /* 0x000fe2000001003b */
        /* <DEDUP_REMOVED lines=9> */
[----:B------:R-:W-:Y:S01]  /*2a60*/  FADD.FTZ R52, R41, R56 ;  /* 0x0000003829347221 */ /* 0x000fe20000010000 */
        /* <DEDUP_REMOVED lines=18> */
[C---:B------:R-:W-:Y:S01]  /*2b90*/  FFMA.FTZ R56, R80.reuse, R56, R53 ;  /* 0x0000003850387223 */ /* 0x040fe20000010035 */
[C---:B------:R-:W-:Y:S01]  /*2ba0*/  FFMA.FTZ R57, R81.reuse, R57, R54 ;  /* 0x0000003951397223 */ /* 0x040fe20000010036 */
[----:B------:R-:W-:Y:S01]  /*2bb0*/  FADD.FTZ R58, R80, R55 ;  /* 0x00000037503a7221 */ /* 0x000fe20000010000 */
[----:B------:R-:W-:Y:S01]  /*2bc0*/  FADD.FTZ R59, R81, R62 ;  /* 0x0000003e513b7221 */ /* 0x000fe20000010000 */
[----:B------:R-:W-:Y:S06]  /*2bd0*/  BRA `(.L_x_1470) ;  /* 0x0000002000007947 */ /* 0x000fec0003800000 */
.L_x_1469:
[C---:B-----5:R-:W-:Y:S01]  /*2be0*/  FADD.FTZ R52, -R82.reuse, R36 ;  /* 0x0000002452347221 */ /* 0x060fe20000010100 */
[C---:B------:R-:W-:Y:S01]  /*2bf0*/  FADD.FTZ R64, -R82.reuse, R8 ;  /* 0x0000000852407221 */ /* 0x040fe20000010100 */
[C---:B------:R-:W-:Y:S01]  /*2c00*/  FADD.FTZ R66, -R82.reuse, R13 ;  /* 0x0000000d52427221 */ /* 0x040fe20000010100 */
[----:B------:R-:W-:Y:S01]  /*2c10*/  FADD.FTZ R124, -R82, R16 ;  /* 0x00000010527c7221 */ /* 0x000fe20000010100 */
[-C--:B------:R-:W-:Y:S01]  /*2c20*/  FMUL.FTZ R53, R52, R115.reuse ;  /* 0x0000007334357220 */ /* 0x080fe20000410000 */
[----:B------:R-:W-:Y:S01]  /*2c30*/  FADD.FTZ R52, -R82, R37 ;  /* 0x0000002552347221 */ /* 0x000fe20000010100 */
[----:B------:R-:W-:Y:S02]  /*2c40*/  FMUL.FTZ R65, R64, R115 ;  /* 0x0000007340417220 */ /* 0x000fe40000410000 */
[C-C-:B------:R-:W-:Y:S01]  /*2c50*/  FFMA.FTZ R54, R113.reuse, R53, R116.reuse ;  /* 0x0000003571367223 */ /* 0x140fe20000010074 */
[----:B------:R-:W-:Y:S01]  /*2c60*/  FMUL.FTZ R52, R52, R115 ;  /* 0x0000007334347220 */ /* 0x000fe20000410000 */
[----:B------:R-:W-:-:S02]  /*2c70*/  FFMA.FTZ R55, R113, R65, R116 ;  /* 0x0000004171377223 */ /* 0x000fc40000010074 */
[----:B------:R-:W-:Y:S01]  /*2c80*/  FMUL.FTZ R57, R54, -1.4426950216293334961 ;  /* 0xbfb8aa3b36397820 */ /* 0x000fe20000410000 */
[----:B------:R-:W-:-:S04]  /*2c90*/  FFMA.FTZ R56, R83, R52, R114 ;  /* 0x0000003453387223 */ /* 0x000fc80000010072 */
[----:B------:R-:W-:Y:S01]  /*2ca0*/  FMUL.FTZ R60, R56, -1.4426950216293334961 ;  /* 0xbfb8aa3b383c7820 */ /* 0x000fe20000410000 */
[----:B------:R-:W0:Y:S05]  /*2cb0*/  MUFU.EX2 R57, R57 ;  /* 0x0000003900397308 */ /* 0x000e2a0000000800 */
[----:B------:R-:W1:Y:S01]  /*2cc0*/  MUFU.EX2 R60, R60 ;  /* 0x0000003c003c7308 */ /* 0x000e620000000800 */
[----:B0-----:R-:W-:-:S04]  /*2cd0*/  FADD.FTZ R58, R57, 1 ;  /* 0x3f800000393a7421 */ /* 0x001fc80000010000 */
[----:B------:R-:W0:Y:S01]  /*2ce0*/  MUFU.RCP R59, R58 ;  /* 0x0000003a003b7308 */ /* 0x000e220000001000 */
[----:B-1----:R-:W-:Y:S01]  /*2cf0*/  FADD.FTZ R62, R60, 1 ;  /* 0x3f8000003c3e7421 */ /* 0x002fe20000010000 */
[----:B------:R-:W-:-:S06]  /*2d00*/  FMUL.FTZ R60, R55, -1.4426950216293334961 ;  /* 0xbfb8aa3b373c7820 */ /* 0x000fcc0000410000 */
[----:B------:R-:W1:Y:S08]  /*2d10*/  MUFU.RCP R62, R62 ;  /* 0x0000003e003e7308 */ /* 0x000e700000001000 */
[----:B------:R-:W2:Y:S01]  /*2d20*/  MUFU.EX2 R60, R60 ;  /* 0x0000003c003c7308 */ /* 0x000ea20000000800 */
[----:B0-----:R-:W-:-:S04]  /*2d30*/  FADD.FTZ R61, -R59, 1 ;  /* 0x3f8000003b3d7421 */ /* 0x001fc80000010100 */
[----:B------:R-:W-:Y:S01]  /*2d40*/  FFMA.FTZ R57, R54, R61, 1 ;  /* 0x3f80000036397423 */ /* 0x000fe2000001003d */
[----:B------:R-:W-:Y:S01]  /*2d50*/  FADD.FTZ R54, -R82, R9 ;  /* 0x0000000952367221 */ /* 0x000fe20000010100 */
[----:B-1----:R-:W-:-:S03]  /*2d60*/  FADD.FTZ R63, -R62, 1 ;  /* 0x3f8000003e3f7421 */ /* 0x002fc60000010100 */
[----:B------:R-:W-:Y:S01]  /*2d70*/  FMUL.FTZ R61, R54, R115 ;  /* 0x00000073363d7220 */ /* 0x000fe20000410000 */
[----:B------:R-:W-:Y:S01]  /*2d80*/  FMUL.FTZ R54, R2, R59 ;  /* 0x0000003b02367220 */ /* 0x000fe20000410000 */
[----:B------:R-:W-:Y:S01]  /*2d90*/  FMUL.FTZ R64, R3, R62 ;  /* 0x0000003e03407220 */ /* 0x000fe20000410000 */
[----:B------:R-:W-:Y:S01]  /*2da0*/  FADD.FTZ R62, -R82, R12 ;  /* 0x0000000c523e7221 */ /* 0x000fe20000010100 */
[----:B------:R-:W-:Y:S01]  /*2db0*/  FFMA.FTZ R59, R83, R61, R114 ;  /* 0x0000003d533b7223 */ /* 0x000fe20000010072 */
[----:B--2---:R-:W-:Y:S01]  /*2dc0*/  FADD.FTZ R121, R60, 1 ;  /* 0x3f8000003c797421 */ /* 0x004fe20000010000 */
[----:B------:R-:W-:Y:S01]  /*2dd0*/  FFMA.FTZ R63, R56, R63, 1 ;  /* 0x3f800000383f7423 */ /* 0x000fe2000001003f */
[----:B------:R-:W-:Y:S01]  /*2de0*/  FMUL.FTZ R62, R62, R115 ;  /* 0x000000733e3e7220 */ /* 0x000fe20000410000 */
[----:B------:R-:W-:Y:S01]  /*2df0*/  FMUL.FTZ R58, R59, -1.4426950216293334961 ;  /* 0xbfb8aa3b3b3a7820 */ /* 0x000fe20000410000 */
[----:B------:R-:W-:Y:S01]  /*2e00*/  FMUL.FTZ R54, R54, R57 ;  /* 0x0000003936367220 */ /* 0x000fe20000410000 */
[----:B------:R-:W-:Y:S01]  /*2e10*/  FMUL.FTZ R64, R64, R63 ;  /* 0x0000003f40407220 */ /* 0x000fe20000410000 */
[----:B------:R-:W0:Y:S01]  /*2e20*/  MUFU.RCP R121, R121 ;  /* 0x0000007900797308 */ /* 0x000e220000001000 */
[----:B------:R-:W-:Y:S01]  /*2e30*/  FFMA.FTZ R56, R113, R62, R116 ;  /* 0x0000003e71387223 */ /* 0x000fe20000010074 */
[----:B------:R-:W-:-:S03]  /*2e40*/  FMUL.FTZ R57, R66, R115 ;  /* 0x0000007342397220 */ /* 0x000fc60000410000 */
[----:B------:R-:W-:-:S03]  /*2e50*/  FMUL.FTZ R63, R56, -1.4426950216293334961 ;  /* 0xbfb8aa3b383f7820 */ /* 0x000fc60000410000 */
[----:B------:R-:W1:Y:S04]  /*2e60*/  MUFU.EX2 R58, R58 ;  /* 0x0000003a003a7308 */ /* 0x000e680000000800 */
[----:B------:R-:W2:Y:S01]  /*2e70*/  MUFU.EX2 R63, R63 ;  /* 0x0000003f003f7308 */ /* 0x000ea20000000800 */
[----:B0-----:R-:W-:Y:S01]  /*2e80*/  FADD.FTZ R66, -R121, 1 ;  /* 0x3f80000079427421 */ /* 0x001fe20000010100 */
[----:B-1----:R-:W-:Y:S01]  /*2e90*/  FADD.FTZ R60, R58, 1 ;  /* 0x3f8000003a3c7421 */ /* 0x002fe20000010000 */
[----:B------:R-:W-:Y:S02]  /*2ea0*/  FFMA.FTZ R58, R83, R57, R114 ;  /* 0x00000039533a7223 */ /* 0x000fe40000010072 */
[----:B------:R-:W-:Y:S01]  /*2eb0*/  FFMA.FTZ R55, R55, R66, 1 ;  /* 0x3f80000037377423 */ /* 0x000fe20000010042 */
[----:B------:R-:W-:Y:S01]  /*2ec0*/  FMUL.FTZ R66, R10, R121 ;  /* 0x000000790a427220 */ /* 0x000fe20000410000 */
[----:B--2---:R-:W-:Y:S01]  /*2ed0*/  FADD.FTZ R63, R63, 1 ;  /* 0x3f8000003f3f7421 */ /* 0x004fe20000010000 */
[----:B------:R-:W-:Y:S01]  /*2ee0*/  FMUL.FTZ R67, R58, -1.4426950216293334961 ;  /* 0xbfb8aa3b3a437820 */ /* 0x000fe20000410000 */
[----:B------:R-:W0:Y:S01]  /*2ef0*/  MUFU.RCP R60, R60 ;  /* 0x0000003c003c7308 */ /* 0x000e220000001000 */
[----:B------:R-:W-:Y:S01]  /*2f00*/  FMUL.FTZ R66, R66, R55 ;  /* 0x0000003742427220 */ /* 0x000fe20000410000 */
[----:B------:R-:W-:-:S06]  /*2f10*/  FMUL.FTZ R55, R124, R115 ;  /* 0x000000737c377220 */ /* 0x000fcc0000410000 */
[----:B------:R-:W1:Y:S04]  /*2f20*/  MUFU.EX2 R67, R67 ;  /* 0x0000004300437308 */ /* 0x000e680000000800 */
[----:B------:R-:W2:Y:S01]  /*2f30*/  MUFU.RCP R63, R63 ;  /* 0x0000003f003f7308 */ /* 0x000ea20000001000 */
[----:B0-----:R-:W-:Y:S01]  /*2f40*/  FADD.FTZ R120, -R60, 1 ;  /* 0x3f8000003c787421 */ /* 0x001fe20000010100 */
[----:B------:R-:W-:-:S03]  /*2f50*/  FMUL.FTZ R60, R11, R60 ;  /* 0x0000003c0b3c7220 */ /* 0x000fc60000410000 */
[----:B------:R-:W-:Y:S01]  /*2f60*/  FFMA.FTZ R121, R59, R120, 1 ;  /* 0x3f8000003b797423 */ /* 0x000fe20000010078 */
[----:B------:R-:W-:Y:S01]  /*2f70*/  FFMA.FTZ R59, R113, R55, R116 ;  /* 0x00000037713b7223 */ /* 0x000fe20000010074 */
[----:B-1----:R-:W-:Y:S02]  /*2f80*/  FADD.FTZ R120, R67, 1 ;  /* 0x3f80000043787421 */ /* 0x002fe40000010000 */
[----:B------:R-:W-:Y:S01]  /*2f90*/  FMUL.FTZ R60, R60, R121 ;  /* 0x000000793c3c7220 */ /* 0x000fe20000410000 */
[----:B------:R-:W-:-:S03]  /*2fa0*/  FMUL.FTZ R124, R59, -1.4426950216293334961 ;  /* 0xbfb8aa3b3b7c7820 */ /* 0x000fc60000410000 */
[----:B------:R-:W0:Y:S01]  /*2fb0*/  MUFU.RCP R120, R120 ;  /* 0x0000007800787308 */ /* 0x000e220000001000 */
[----:B--2---:R-:W-:Y:S01]  /*2fc0*/  FADD.FTZ R121, -R63, 1 ;  /* 0x3f8000003f797421 */ /* 0x004fe20000010100 */
[----:B------:R-:W-:-:S03]  /*2fd0*/  FMUL.FTZ R63, R14, R63 ;  /* 0x0000003f0e3f7220 */ /* 0x000fc60000410000 */
[----:B------:R-:W-:-:S03]  /*2fe0*/  FFMA.FTZ R56, R56, R121, 1 ;  /* 0x3f80000038387423 */ /* 0x000fc60000010079 */
[----:B------:R-:W1:Y:S02]  /*2ff0*/  MUFU.EX2 R67, R124 ;  /* 0x0000007c00437308 */ /* 0x000e640000000800 */
[----:B-1----:R-:W-:Y:S01]  /*3000*/  FADD.FTZ R121, R67, 1 ;  /* 0x3f80000043797421 */ /* 0x002fe20000010000 */
[----:B0-----:R-:W-:Y:S01]  /*3010*/  FADD.FTZ R67, -R120, 1 ;  /* 0x3f80000078437421 */ /* 0x001fe20000010100 */
[----:B------:R-:W-:-:S03]  /*3020*/  FMUL.FTZ R120, R15, R120 ;  /* 0x000000780f787220 */ /* 0x000fc60000410000 */
[----:B------:R-:W-:Y:S01]  /*3030*/  FFMA.FTZ R67, R58, R67, 1 ;  /* 0x3f8000003a437423 */ /* 0x000fe20000010043 */
[----:B------:R-:W0:Y:S01]  /*3040*/  MUFU.RCP R121, R121 ;  /* 0x0000007900797308 */ /* 0x000e220000001000 */
[----:B------:R-:W-:Y:S02]  /*3050*/  FMUL.FTZ R58, R63, R56 ;  /* 0x000000383f3a7220 */ /* 0x000fe40000410000 */
[----:B------:R-:W-:Y:S01]  /*3060*/  FMUL.FTZ R56, R120, R67 ;  /* 0x0000004378387220 */ /* 0x000fe20000410000 */
[----:B------:R-:W-:Y:S01]  /*3070*/  FMUL.FTZ R120, R113, R54 ;  /* 0x0000003671787220 */ /* 0x000fe20000410000 */
[----:B------:R-:W-:-:S03]  /*3080*/  FMUL.FTZ R67, R83, R64 ;  /* 0x0000004053437220 */ /* 0x000fc60000410000 */
[----:B------:R-:W-:Y:S01]  /*3090*/  FFMA.FTZ R63, R53, R120, RZ ;  /* 0x00000078353f7223 */ /* 0x000fe200000100ff */
[----:B------:R-:W-:-:S03]  /*30a0*/  FADD.FTZ R124, RZ, R120 ;  /* 0x00000078ff7c7221 */ /* 0x000fc60000010000 */
[----:B------:R-:W-:Y:S01]  /*30b0*/  FFMA.FTZ R120, R52, R67, R63 ;  /* 0x0000004334787223 */ /* 0x000fe2000001003f */
[----:B------:R-:W-:Y:S01]  /*30c0*/  FADD.FTZ R67, R67, R124 ;  /* 0x0000007c43437221 */ /* 0x000fe20000010000 */
[----:B------:R-:W-:Y:S01]  /*30d0*/  FADD.FTZ R63, RZ, R54 ;  /* 0x00000036ff3f7221 */ /* 0x000fe20000010000 */
[----:B0-----:R-:W-:Y:S01]  /*30e0*/  FADD.FTZ R124, -R121, 1 ;  /* 0x3f800000797c7421 */ /* 0x001fe20000010100 */
[----:B------:R-:W-:Y:S02]  /*30f0*/  FMUL.FTZ R121, R18, R121 ;  /* 0x0000007912797220 */ /* 0x000fe40000410000 */
[----:B------:R-:W-:Y:S01]  /*3100*/  FADD.FTZ R63, R63, R66 ;  /* 0x000000423f3f7221 */ /* 0x000fe20000010000 */
[----:B------:R-:W-:Y:S01]  /*3110*/  FFMA.FTZ R59, R59, R124, 1 ;  /* 0x3f8000003b3b7423 */ /* 0x000fe2000001007c */
[----:B------:R-:W-:Y:S02]  /*3120*/  FFMA.FTZ R124, R53, R54, RZ ;  /* 0x00000036357c7223 */ /* 0x000fe400000100ff */
[----:B------:R-:W-:Y:S01]  /*3130*/  FADD.FTZ R63, R63, R58 ;  /* 0x0000003a3f3f7221 */ /* 0x000fe20000010000 */
[----:B------:R-:W-:Y:S01]  /*3140*/  FMUL.FTZ R54, R121, R59 ;  /* 0x0000003b79367220 */ /* 0x000fe20000410000 */
[----:B------:R-:W-:Y:S01]  /*3150*/  FADD.FTZ R59, -R82, R17 ;  /* 0x00000011523b7221 */ /* 0x000fe20000010100 */
[-C--:B------:R-:W-:Y:S01]  /*3160*/  FMUL.FTZ R121, R113, R66.reuse ;  /* 0x0000004271797220 */ /* 0x080fe20000410000 */
[----:B------:R-:W-:-:S02]  /*3170*/  FFMA.FTZ R53, R65, R66, R124 ;  /* 0x0000004241357223 */ /* 0x000fc4000001007c */
[----:B------:R-:W-:Y:S01]  /*3180*/  FMUL.FTZ R59, R59, R115 ;  /* 0x000000733b3b7220 */ /* 0x000fe20000410000 */
[----:B------:R-:W-:Y:S01]  /*3190*/  FFMA.FTZ R120, R65, R121, R120 ;  /* 0x0000007941787223 */ /* 0x000fe20000010078 */
[----:B------:R-:W-:Y:S02]  /*31a0*/  FADD.FTZ R67, R67, R121 ;  /* 0x0000007943437221 */ /* 0x000fe40000010000 */
[----:B------:R-:W-:-:S04]  /*31b0*/  FFMA.FTZ R65, R83, R59, R114 ;  /* 0x0000003b53417223 */ /* 0x000fc80000010072 */
[----:B------:R-:W-:-:S06]  /*31c0*/  FMUL.FTZ R124, R65, -1.4426950216293334961 ;  /* 0xbfb8aa3b417c7820 */ /* 0x000fcc0000410000 */
[----:B------:R-:W0:Y:S02]  /*31d0*/  MUFU.EX2 R124, R124 ;  /* 0x0000007c007c7308 */ /* 0x000e240000000800 */
[----:B0-----:R-:W-:-:S04]  /*31e0*/  FADD.FTZ R125, R124, 1 ;  /* 0x3f8000007c7d7421 */ /* 0x001fc80000010000 */
[----:B------:R0:W1:Y:S02]  /*31f0*/  MUFU.RCP R66, R125 ;  /* 0x0000007d00427308 */ /* 0x0000640000001000 */
[----:B0-----:R-:W-:-:S04]  /*3200*/  FMUL.FTZ R125, R83, R60 ;  /* 0x0000003c537d7220 */ /* 0x001fc80000410000 */
[----:B------:R-:W-:Y:S01]  /*3210*/  FADD.FTZ R67, R125, R67 ;  /* 0x000000437d437221 */ /* 0x000fe20000010000 */
[----:B-1----:R-:W-:-:S04]  /*3220*/  FADD.FTZ R121, -R66, 1 ;  /* 0x3f80000042797421 */ /* 0x002fc80000010100 */
[----:B------:R-:W-:Y:S01]  /*3230*/  FFMA.FTZ R124, R65, R121, 1 ;  /* 0x3f800000417c7423 */ /* 0x000fe20000010079 */
[----:B------:R-:W-:Y:S01]  /*3240*/  FMUL.FTZ R121, R19, R66 ;  /* 0x0000004213797220 */ /* 0x000fe20000410000 */
[----:B------:R-:W-:Y:S01]  /*3250*/  FFMA.FTZ R66, R52, R64, RZ ;  /* 0x0000004034427223 */ /* 0x000fe200000100ff */
[----:B------:R-:W-:Y:S02]  /*3260*/  FADD.FTZ R65, RZ, R64 ;  /* 0x00000040ff417221 */ /* 0x000fe40000010000 */
[----:B------:R-:W-:Y:S01]  /*3270*/  FMUL.FTZ R52, R121, R124 ;  /* 0x0000007c79347220 */ /* 0x000fe20000410000 */
[----:B------:R-:W-:Y:S01]  /*3280*/  FADD.FTZ R124, -R82, R20 ;  /* 0x00000014527c7221 */ /* 0x000fe20000010100 */
[----:B------:R-:W-:Y:S01]  /*3290*/  FADD.FTZ R65, R65, R60 ;  /* 0x0000003c41417221 */ /* 0x000fe20000010000 */
[C---:B------:R-:W-:Y:S01]  /*32a0*/  FFMA.FTZ R64, R61.reuse, R60, R66 ;  /* 0x0000003c3d407223 */ /* 0x040fe20000010042 */
[----:B------:R-:W-:Y:S01]  /*32b0*/  FFMA.FTZ R121, R61, R125, R120 ;  /* 0x0000007d3d797223 */ /* 0x000fe20000010078 */
[----:B------:R-:W-:Y:S01]  /*32c0*/  FMUL.FTZ R60, R124, R115 ;  /* 0x000000737c3c7220 */ /* 0x000fe20000410000 */
[----:B------:R-:W-:Y:S01]  /*32d0*/  FADD.FTZ R125, -R82, R21 ;  /* 0x00000015527d7221 */ /* 0x000fe20000010100 */
[----:B------:R-:W-:Y:S01]  /*32e0*/  FADD.FTZ R65, R65, R56 ;  /* 0x0000003841417221 */ /* 0x000fe20000010000 */
[----:B------:R-:W-:Y:S01]  /*32f0*/  FFMA.FTZ R64, R57, R56, R64 ;  /* 0x0000003839407223 */ /* 0x000fe20000010040 */
[----:B------:R-:W-:-:S02]  /*3300*/  FFMA.FTZ R61, R113, R60, R116 ;  /* 0x0000003c713d7223 */ /* 0x000fc40000010074 */
[----:B------:R-:W-:Y:S02]  /*3310*/  FADD.FTZ R65, R65, R52 ;  /* 0x0000003441417221 */ /* 0x000fe40000010000 */
[----:B------:R-:W-:-:S06]  /*3320*/  FMUL.FTZ R124, R61, -1.4426950216293334961 ;  /* 0xbfb8aa3b3d7c7820 */ /* 0x000fcc0000410000 */
[----:B------:R-:W0:Y:S02]  /*3330*/  MUFU.EX2 R124, R124 ;  /* 0x0000007c007c7308 */ /* 0x000e240000000800 */
[----:B0-----:R-:W-:Y:S01]  /*3340*/  FADD.FTZ R66, R124, 1 ;  /* 0x3f8000007c427421 */ /* 0x001fe20000010000 */
[----:B------:R-:W-:-:S04]  /*3350*/  FMUL.FTZ R124, R113, R58 ;  /* 0x0000003a717c7220 */ /* 0x000fc80000410000 */
[----:B------:R-:W-:Y:S01]  /*3360*/  FADD.FTZ R67, R67, R124 ;  /* 0x0000007c43437221 */ /* 0x000fe20000010000 */
[----:B------:R-:W0:Y:S02]  /*3370*/  MUFU.RCP R66, R66 ;  /* 0x0000004200427308 */ /* 0x000e240000001000 */
[----:B0-----:R-:W-:-:S04]  /*3380*/  FADD.FTZ R120, -R66, 1 ;  /* 0x3f80000042787421 */ /* 0x001fc80000010100 */
[----:B------:R-:W-:Y:S01]  /*3390*/  FFMA.FTZ R120, R61, R120, 1 ;  /* 0x3f8000003d787423 */ /* 0x000fe20000010078 */
[----:B------:R-:W-:Y:S01]  /*33a0*/  FMUL.FTZ R61, R22, R66 ;  /* 0x00000042163d7220 */ /* 0x000fe20000410000 */
[----:B------:R-:W-:-:S03]  /*33b0*/  FFMA.FTZ R66, R62, R124, R121 ;  /* 0x0000007c3e427223 */ /* 0x000fc60000010079 */
[----:B------:R-:W-:Y:S01]  /*33c0*/  FMUL.FTZ R61, R61, R120 ;  /* 0x000000783d3d7220 */ /* 0x000fe20000410000 */
[----:B------:R-:W-:Y:S01]  /*33d0*/  FFMA.FTZ R120, R62, R58, R53 ;  /* 0x0000003a3e787223 */ /* 0x000fe20000010035 */
[----:B------:R-:W-:-:S04]  /*33e0*/  FMUL.FTZ R58, R125, R115 ;  /* 0x000000737d3a7220 */ /* 0x000fc80000410000 */
[----:B------:R-:W-:-:S04]  /*33f0*/  FFMA.FTZ R53, R83, R58, R114 ;  /* 0x0000003a53357223 */ /* 0x000fc80000010072 */
[----:B------:R-:W-:-:S06]  /*3400*/  FMUL.FTZ R121, R53, -1.4426950216293334961 ;  /* 0xbfb8aa3b35797820 */ /* 0x000fcc0000410000 */
[----:B------:R-:W0:Y:S02]  /*3410*/  MUFU.EX2 R121, R121 ;  /* 0x0000007900797308 */ /* 0x000e240000000800 */
[----:B0-----:R-:W-:-:S04]  /*3420*/  FADD.FTZ R125, R121, 1 ;  /* 0x3f800000797d7421 */ /* 0x001fc80000010000 */
[----:B------:R-:W0:Y:S02]  /*3430*/  MUFU.RCP R62, R125 ;  /* 0x0000007d003e7308 */ /* 0x000e240000001000 */
[----:B0-----:R-:W-:Y:S01]  /*3440*/  FADD.FTZ R124, -R62, 1 ;  /* 0x3f8000003e7c7421 */ /* 0x001fe20000010100 */
[----:B------:R-:W-:-:S03]  /*3450*/  FMUL.FTZ R62, R23, R62 ;  /* 0x0000003e173e7220 */ /* 0x000fc60000410000 */
[----:B------:R-:W-:Y:S01]  /*3460*/  FFMA.FTZ R53, R53, R124, 1 ;  /* 0x3f80000035357423 */ /* 0x000fe2000001007c */
[----:B------:R-:W-:-:S03]  /*3470*/  FADD.FTZ R124, -R82, R24 ;  /* 0x00000018527c7221 */ /* 0x000fc60000010100 */
[----:B------:R-:W-:Y:S01]  /*3480*/  FMUL.FTZ R62, R62, R53 ;  /* 0x000000353e3e7220 */ /* 0x000fe20000410000 */
[----:B------:R-:W-:Y:S01]  /*3490*/  FMUL.FTZ R53, R83, R56 ;  /* 0x0000003853357220 */ /* 0x000fe20000410000 */
[----:B------:R-:W-:-:S03]  /*34a0*/  FMUL.FTZ R56, R124, R115 ;  /* 0x000000737c387220 */ /* 0x000fc60000410000 */
[----:B------:R-:W-:Y:S01]  /*34b0*/  FFMA.FTZ R124, R57, R53, R66 ;  /* 0x00000035397c7223 */ /* 0x000fe20000010042 */
[----:B------:R-:W-:Y:S01]  /*34c0*/  FFMA.FTZ R57, R113, R56, R116 ;  /* 0x0000003871397223 */ /* 0x000fe20000010074 */
[----:B------:R-:W-:-:S03]  /*34d0*/  FADD.FTZ R67, R53, R67 ;  /* 0x0000004335437221 */ /* 0x000fc60000010000 */
[----:B------:R-:W-:-:S06]  /*34e0*/  FMUL.FTZ R125, R57, -1.4426950216293334961 ;  /* 0xbfb8aa3b397d7820 */ /* 0x000fcc0000410000 */
[----:B------:R-:W0:Y:S02]  /*34f0*/  MUFU.EX2 R125, R125 ;  /* 0x0000007d007d7308 */ /* 0x000e240000000800 */
[----:B0-----:R-:W-:-:S06]  /*3500*/  FADD.FTZ R121, R125, 1 ;  /* 0x3f8000007d797421 */ /* 0x001fcc0000010000 */
[----:B------:R-:W0:Y:S02]  /*3510*/  MUFU.RCP R121, R121 ;  /* 0x0000007900797308 */ /* 0x000e240000001000 */
[----:B0-----:R-:W-:Y:S01]  /*3520*/  FADD.FTZ R66, -R121, 1 ;  /* 0x3f80000079427421 */ /* 0x001fe20000010100 */
[----:B------:R-:W-:Y:S01]  /*3530*/  FMUL.FTZ R53, R26, R121 ;  /* 0x000000791a357220 */ /* 0x000fe20000410000 */
[----:B------:R-:W-:Y:S02]  /*3540*/  FADD.FTZ R121, -R82, R25 ;  /* 0x0000001952797221 */ /* 0x000fe40000010100 */
[----:B------:R-:W-:Y:S01]  /*3550*/  FFMA.FTZ R66, R57, R66, 1 ;  /* 0x3f80000039427423 */ /* 0x000fe20000010042 */
[----:B------:R-:W-:-:S03]  /*3560*/  FMUL.FTZ R57, R113, R54 ;  /* 0x0000003671397220 */ /* 0x000fc60000410000 */
[----:B------:R-:W-:Y:S01]  /*3570*/  FMUL.FTZ R53, R53, R66 ;  /* 0x0000004235357220 */ /* 0x000fe20000410000 */
[----:B------:R-:W-:Y:S01]  /*3580*/  FADD.FTZ R66, R63, R54 ;  /* 0x000000363f427221 */ /* 0x000fe20000010000 */
[----:B------:R-:W-:Y:S01]  /*3590*/  FFMA.FTZ R63, R55, R54, R120 ;  /* 0x00000036373f7223 */ /* 0x000fe20000010078 */
[----:B------:R-:W-:Y:S01]  /*35a0*/  FMUL.FTZ R54, R121, R115 ;  /* 0x0000007379367220 */ /* 0x000fe20000410000 */
[----:B------:R-:W-:Y:S01]  /*35b0*/  FFMA.FTZ R124, R55, R57, R124 ;  /* 0x00000039377c7223 */ /* 0x000fe2000001007c */
[----:B------:R-:W-:Y:S01]  /*35c0*/  FADD.FTZ R120, R67, R57 ;  /* 0x0000003943787221 */ /* 0x000fe20000010000 */
[----:B------:R-:W-:Y:S01]  /*35d0*/  FFMA.FTZ R67, R59, R52, R64 ;  /* 0x000000343b437223 */ /* 0x000fe20000010040 */
[----:B------:R-:W-:Y:S01]  /*35e0*/  FFMA.FTZ R55, R83, R54, R114 ;  /* 0x0000003653377223 */ /* 0x000fe20000010072 */
[----:B------:R-:W-:-:S03]  /*35f0*/  FADD.FTZ R66, R66, R61 ;  /* 0x0000003d42427221 */ /* 0x000fc60000010000 */
        /* <DEDUP_REMOVED lines=11> */
[----:B------:R-:W-:-:S04]  /*36b0*/  FADD.FTZ R57, -R82, R28 ;  /* 0x0000001c52397221 */ /* 0x000fc80000010100 */
[----:B------:R-:W-:-:S04]  /*36c0*/  FMUL.FTZ R57, R57, R115 ;  /* 0x0000007339397220 */ /* 0x000fc80000410000 */
[----:B------:R-:W-:-:S04]  /*36d0*/  FFMA.FTZ R52, R113, R57, R116 ;  /* 0x0000003971347223 */ /* 0x000fc80000010074 */
[----:B------:R-:W-:-:S06]  /*36e0*/  FMUL.FTZ R64, R52, -1.4426950216293334961 ;  /* 0xbfb8aa3b34407820 */ /* 0x000fcc0000410000 */
[----:B------:R-:W0:Y:S02]  /*36f0*/  MUFU.EX2 R64, R64 ;  /* 0x0000004000407308 */ /* 0x000e240000000800 */
[----:B0-----:R-:W-:Y:S01]  /*3700*/  FADD.FTZ R124, R64, 1 ;  /* 0x3f800000407c7421 */ /* 0x001fe20000010000 */
[----:B------:R-:W-:-:S03]  /*3710*/  FMUL.FTZ R64, R113, R61 ;  /* 0x0000003d71407220 */ /* 0x000fc60000410000 */
[----:B------:R-:W0:Y:S01]  /*3720*/  MUFU.RCP R59, R124 ;  /* 0x0000007c003b7308 */ /* 0x000e220000001000 */
[----:B------:R-:W-:Y:S01]  /*3730*/  FFMA.FTZ R121, R60, R64, R121 ;  /* 0x000000403c797223 */ /* 0x000fe20000010079 */
[----:B0-----:R-:W-:-:S04]  /*3740*/  FADD.FTZ R125, -R59, 1 ;  /* 0x3f8000003b7d7421 */ /* 0x001fc80000010100 */
[----:B------:R-:W-:Y:S01]  /*3750*/  FFMA.FTZ R125, R52, R125, 1 ;  /* 0x3f800000347d7423 */ /* 0x000fe2000001007d */
[----:B------:R-:W-:Y:S01]  /*3760*/  FMUL.FTZ R52, R30, R59 ;  /* 0x0000003b1e347220 */ /* 0x000fe20000410000 */
[----:B------:R-:W-:Y:S01]  /*3770*/  FFMA.FTZ R59, R60, R61, R63 ;  /* 0x0000003d3c3b7223 */ /* 0x000fe2000001003f */
[----:B------:R-:W-:Y:S01]  /*3780*/  FADD.FTZ R63, R120, R64 ;  /* 0x00000040783f7221 */ /* 0x000fe20000010000 */
[----:B------:R-:W-:Y:S01]  /*3790*/  FADD.FTZ R120, R65, R62 ;  /* 0x0000003e41787221 */ /* 0x000fe20000010000 */
        /* <DEDUP_REMOVED lines=12> */
[----:B------:R-:W-:-:S03]  /*3860*/  FADD.FTZ R124, -R82, R32 ;  /* 0x00000020527c7221 */ /* 0x000fc60000010100 */
[----:B------:R-:W-:Y:S01]  /*3870*/  FMUL.FTZ R60, R60, R64 ;  /* 0x000000403c3c7220 */ /* 0x000fe20000410000 */
[----:B------:R-:W-:Y:S01]  /*3880*/  FMUL.FTZ R64, R83, R62 ;  /* 0x0000003e53407220 */ /* 0x000fe20000410000 */
[----:B------:R-:W-:-:S03]  /*3890*/  FMUL.FTZ R62, R124, R115 ;  /* 0x000000737c3e7220 */ /* 0x000fc60000410000 */
[----:B------:R-:W-:Y:S01]  /*38a0*/  FFMA.FTZ R121, R58, R64, R121 ;  /* 0x000000403a797223 */ /* 0x000fe20000010079 */
[----:B------:R-:W-:Y:S01]  /*38b0*/  FFMA.FTZ R67, R113, R62, R116 ;  /* 0x0000003e71437223 */ /* 0x000fe20000010074 */
[----:B------:R-:W-:Y:S01]  /*38c0*/  FADD.FTZ R58, R64, R63 ;  /* 0x0000003f403a7221 */ /* 0x000fe20000010000 */
[----:B------:R-:W-:Y:S01]  /*38d0*/  FADD.FTZ R63, R66, R53 ;  /* 0x00000035423f7221 */ /* 0x000fe20000010000 */
[----:B------:R-:W-:Y:S01]  /*38e0*/  FFMA.FTZ R66, R56, R53, R59 ;  /* 0x0000003538427223 */ /* 0x000fe2000001003b */
[----:B------:R-:W-:Y:S02]  /*38f0*/  FMUL.FTZ R124, R67, -1.4426950216293334961 ;  /* 0xbfb8aa3b437c7820 */ /* 0x000fe40000410000 */
[----:B------:R-:W-:-:S04]  /*3900*/  FADD.FTZ R63, R63, R52 ;  /* 0x000000343f3f7221 */ /* 0x000fc80000010000 */
[----:B------:R-:W0:Y:S02]  /*3910*/  MUFU.EX2 R124, R124 ;  /* 0x0000007c007c7308 */ /* 0x000e240000000800 */
[----:B0-----:R-:W-:Y:S01]  /*3920*/  FADD.FTZ R125, R124, 1 ;  /* 0x3f8000007c7d7421 */ /* 0x001fe20000010000 */
[----:B------:R-:W-:-:S04]  /*3930*/  FMUL.FTZ R124, R113, R53 ;  /* 0x00000035717c7220 */ /* 0x000fc80000410000 */
[----:B------:R-:W-:Y:S01]  /*3940*/  FFMA.FTZ R121, R56, R124, R121 ;  /* 0x0000007c38797223 */ /* 0x000fe20000010079 */
[----:B------:R-:W0:Y:S02]  /*3950*/  MUFU.RCP R125, R125 ;  /* 0x0000007d007d7308 */ /* 0x000e240000001000 */
[----:B0-----:R-:W-:-:S04]  /*3960*/  FADD.FTZ R64, -R125, 1 ;  /* 0x3f8000007d407421 */ /* 0x001fc80000010100 */
[----:B------:R-:W-:Y:S01]  /*3970*/  FFMA.FTZ R67, R67, R64, 1 ;  /* 0x3f80000043437423 */ /* 0x000fe20000010040 */
[----:B------:R-:W-:-:S04]  /*3980*/  FMUL.FTZ R64, R34, R125 ;  /* 0x0000007d22407220 */ /* 0x000fc80000410000 */
[----:B------:R-:W-:Y:S01]  /*3990*/  FMUL.FTZ R64, R64, R67 ;  /* 0x0000004340407220 */ /* 0x000fe20000410000 */
[----:B------:R-:W-:-:S03]  /*39a0*/  FADD.FTZ R67, -R82, R33 ;  /* 0x0000002152437221 */ /* 0x000fc60000010100 */
[----:B------:R-:W-:Y:S01]  /*39b0*/  FADD.FTZ R63, R63, R64 ;  /* 0x000000403f3f7221 */ /* 0x000fe20000010000 */
[----:B------:R-:W-:Y:S01]  /*39c0*/  FMUL.FTZ R53, R67, R115 ;  /* 0x0000007343357220 */ /* 0x000fe20000410000 */
[----:B------:R-:W-:Y:S01]  /*39d0*/  FADD.FTZ R67, R58, R124 ;  /* 0x0000007c3a437221 */ /* 0x000fe20000010000 */
[C---:B------:R-:W-:Y:S02]  /*39e0*/  FMUL.FTZ R124, R83.reuse, R55 ;  /* 0x00000037537c7220 */ /* 0x040fe40000410000 */
[----:B------:R-:W-:Y:S02]  /*39f0*/  FFMA.FTZ R56, R83, R53, R114 ;  /* 0x0000003553387223 */ /* 0x000fe40000010072 */
[----:B------:R-:W-:Y:S02]  /*3a00*/  FADD.FTZ R67, R124, R67 ;  /* 0x000000437c437221 */ /* 0x000fe40000010000 */
[----:B------:R-:W-:-:S06]  /*3a10*/  FMUL.FTZ R125, R56, -1.4426950216293334961 ;  /* 0xbfb8aa3b387d7820 */ /* 0x000fcc0000410000 */
[----:B------:R-:W0:Y:S02]  /*3a20*/  MUFU.EX2 R125, R125 ;  /* 0x0000007d007d7308 */ /* 0x000e240000000800 */
[----:B0-----:R-:W-:-:S06]  /*3a30*/  FADD.FTZ R59, R125, 1 ;  /* 0x3f8000007d3b7421 */ /* 0x001fcc0000010000 */
[----:B------:R-:W0:Y:S02]  /*3a40*/  MUFU.RCP R59, R59 ;  /* 0x0000003b003b7308 */ /* 0x000e240000001000 */
[----:B0-----:R-:W-:-:S04]  /*3a50*/  FADD.FTZ R58, -R59, 1 ;  /* 0x3f8000003b3a7421 */ /* 0x001fc80000010100 */
[----:B------:R-:W-:Y:S01]  /*3a60*/  FFMA.FTZ R58, R56, R58, 1 ;  /* 0x3f800000383a7423 */ /* 0x000fe2000001003a */
[----:B------:R-:W-:Y:S01]  /*3a70*/  FMUL.FTZ R56, R35, R59 ;  /* 0x0000003b23387220 */ /* 0x000fe20000410000 */
[----:B------:R-:W-:Y:S01]  /*3a80*/  FADD.FTZ R59, R120, R55 ;  /* 0x00000037783b7221 */ /* 0x000fe20000010000 */
[----:B------:R-:W-:Y:S02]  /*3a90*/  FADD.FTZ R120, -R82, R46 ;  /* 0x0000002e52787221 */ /* 0x000fe40000010100 */
[----:B------:R-:W-:Y:S01]  /*3aa0*/  FMUL.FTZ R56, R56, R58 ;  /* 0x0000003a38387220 */ /* 0x000fe20000410000 */
[----:B------:R-:W-:Y:S01]  /*3ab0*/  FFMA.FTZ R58, R54, R55, R65 ;  /* 0x00000037363a7223 */ /* 0x000fe20000010041 */
[----:B------:R-:W-:Y:S01]  /*3ac0*/  FMUL.FTZ R55, R120, R115 ;  /* 0x0000007378377220 */ /* 0x000fe20000410000 */
[----:B------:R-:W-:Y:S01]  /*3ad0*/  FFMA.FTZ R120, R54, R124, R121 ;  /* 0x0000007c36787223 */ /* 0x000fe20000010079 */
[----:B------:R-:W-:Y:S01]  /*3ae0*/  FADD.FTZ R59, R59, R60 ;  /* 0x0000003c3b3b7221 */ /* 0x000fe20000010000 */
[----:B------:R-:W-:Y:S01]  /*3af0*/  FFMA.FTZ R58, R61, R60, R58 ;  /* 0x0000003c3d3a7223 */ /* 0x000fe2000001003a */
[----:B------:R-:W-:-:S04]  /*3b00*/  FFMA.FTZ R54, R113, R55, R116 ;  /* 0x0000003771367223 */ /* 0x000fc80000010074 */
[----:B------:R-:W-:-:S06]  /*3b10*/  FMUL.FTZ R121, R54, -1.4426950216293334961 ;  /* 0xbfb8aa3b36797820 */ /* 0x000fcc0000410000 */
[----:B------:R-:W0:Y:S02]  /*3b20*/  MUFU.EX2 R121, R121 ;  /* 0x0000007900797308 */ /* 0x000e240000000800 */
[----:B0-----:R-:W-:Y:S01]  /*3b30*/  FADD.FTZ R125, R121, 1 ;  /* 0x3f800000797d7421 */ /* 0x001fe20000010000 */
[----:B------:R-:W-:-:S03]  /*3b40*/  FMUL.FTZ R121, R113, R52 ;  /* 0x0000003471797220 */ /* 0x000fc60000410000 */
[----:B------:R0:W1:Y:S01]  /*3b50*/  MUFU.RCP R65, R125 ;  /* 0x0000007d00417308 */ /* 0x0000620000001000 */
[----:B------:R-:W-:Y:S01]  /*3b60*/  FFMA.FTZ R120, R57, R121, R120 ;  /* 0x0000007939787223 */ /* 0x000fe20000010078 */
[----:B------:R-:W-:Y:S01]  /*3b70*/  FADD.FTZ R67, R67, R121 ;  /* 0x0000007943437221 */ /* 0x000fe20000010000 */
[----:B0-----:R-:W-:-:S04]  /*3b80*/  FMUL.FTZ R125, R83, R60 ;  /* 0x0000003c537d7220 */ /* 0x001fc80000410000 */
[----:B------:R-:W-:Y:S01]  /*3b90*/  FADD.FTZ R67, R125, R67 ;  /* 0x000000437d437221 */ /* 0x000fe20000010000 */
[----:B-1----:R-:W-:-:S04]  /*3ba0*/  FADD.FTZ R124, -R65, 1 ;  /* 0x3f800000417c7421 */ /* 0x002fc80000010100 */
        /* <DEDUP_REMOVED lines=15> */
[----:B------:R-:W-:-:S04]  /*3ca0*/  FADD.FTZ R121, -R82, R4 ;  /* 0x0000000452797221 */ /* 0x000fc80000010100 */
[----:B------:R-:W-:Y:S01]  /*3cb0*/  FMUL.FTZ R60, R121, R115 ;  /* 0x00000073793c7220 */ /* 0x000fe20000410000 */
[----:B------:R-:W-:-:S03]  /*3cc0*/  FFMA.FTZ R121, R61, R125, R120 ;  /* 0x0000007d3d797223 */ /* 0x000fc60000010078 */
[----:B------:R-:W-:-:S04]  /*3cd0*/  FFMA.FTZ R61, R113, R60, R116 ;  /* 0x0000003c713d7223 */ /* 0x000fc80000010074 */
[----:B------:R-:W-:-:S06]  /*3ce0*/  FMUL.FTZ R120, R61, -1.4426950216293334961 ;  /* 0xbfb8aa3b3d787820 */ /* 0x000fcc0000410000 */
[----:B------:R-:W0:Y:S02]  /*3cf0*/  MUFU.EX2 R120, R120 ;  /* 0x0000007800787308 */ /* 0x000e240000000800 */
[----:B0-----:R-:W-:Y:S01]  /*3d00*/  FADD.FTZ R124, R120, 1 ;  /* 0x3f800000787c7421 */ /* 0x001fe20000010000 */
[----:B------:R-:W-:-:S03]  /*3d10*/  FMUL.FTZ R120, R113, R64 ;  /* 0x0000004071787220 */ /* 0x000fc60000410000 */
[----:B------:R0:W1:Y:S01]  /*3d20*/  MUFU.RCP R66, R124 ;  /* 0x0000007c00427308 */ /* 0x0000620000001000 */
[----:B------:R-:W-:Y:S01]  /*3d30*/  FADD.FTZ R67, R67, R120 ;  /* 0x0000007843437221 */ /* 0x000fe20000010000 */
[----:B0-----:R-:W-:Y:S01]  /*3d40*/  FFMA.FTZ R124, R62, R120, R121 ;  /* 0x000000783e7c7223 */ /* 0x001fe20000010079 */
        /* <DEDUP_REMOVED lines=11> */
[----:B------:R-:W-:-:S03]  /*3e00*/  FADD.FTZ R121, -R82, R38 ;  /* 0x0000002652797221 */ /* 0x000fc60000010100 */
[----:B------:R-:W0:Y:S02]  /*3e10*/  MUFU.RCP R65, R125 ;  /* 0x0000007d00417308 */ /* 0x000e240000001000 */
[----:B0-----:R-:W-:-:S04]  /*3e20*/  FADD.FTZ R120, -R65, 1 ;  /* 0x3f80000041787421 */ /* 0x001fc80000010100 */
[----:B------:R-:W-:Y:S01]  /*3e30*/  FFMA.FTZ R120, R62, R120, 1 ;  /* 0x3f8000003e787423 */ /* 0x000fe20000010078 */
[----:B------:R-:W-:Y:S01]  /*3e40*/  FMUL.FTZ R62, R7, R65 ;  /* 0x00000041073e7220 */ /* 0x000fe20000410000 */
[----:B------:R-:W-:-:S03]  /*3e50*/  FMUL.FTZ R65, R83, R56 ;  /* 0x0000003853417220 */ /* 0x000fc60000410000 */
[----:B------:R-:W-:Y:S01]  /*3e60*/  FMUL.FTZ R62, R62, R120 ;  /* 0x000000783e3e7220 */ /* 0x000fe20000410000 */
[----:B------:R-:W-:Y:S01]  /*3e70*/  FADD.FTZ R120, R59, R56 ;  /* 0x000000383b787221 */ /* 0x000fe20000010000 */
[----:B------:R-:W-:Y:S01]  /*3e80*/  FFMA.FTZ R59, R53, R56, R58 ;  /* 0x00000038353b7223 */ /* 0x000fe2000001003a */
[----:B------:R-:W-:Y:S01]  /*3e90*/  FMUL.FTZ R56, R121, R115 ;  /* 0x0000007379387220 */ /* 0x000fe20000410000 */
[----:B------:R-:W-:Y:S01]  /*3ea0*/  FFMA.FTZ R124, R53, R65, R124 ;  /* 0x00000041357c7223 */ /* 0x000fe2000001007c */
[----:B------:R-:W-:Y:S01]  /*3eb0*/  FADD.FTZ R67, R65, R67 ;  /* 0x0000004341437221 */ /* 0x000fe20000010000 */
[C---:B------:R-:W-:Y:S01]  /*3ec0*/  FMUL.FTZ R65, R113.reuse, R54 ;  /* 0x0000003671417220 */ /* 0x040fe20000410000 */
[----:B------:R-:W-:Y:S01]  /*3ed0*/  FFMA.FTZ R53, R113, R56, R116 ;  /* 0x0000003871357223 */ /* 0x000fe20000010074 */
[----:B------:R-:W-:Y:S02]  /*3ee0*/  FFMA.FTZ R59, R52, R57, R59 ;  /* 0x00000039343b7223 */ /* 0x000fe4000001003b */
[----:B------:R-:W-:Y:S01]  /*3ef0*/  FADD.FTZ R67, R67, R65 ;  /* 0x0000004143437221 */ /* 0x000fe20000010000 */
[----:B------:R-:W-:Y:S01]  /*3f00*/  FMUL.FTZ R125, R53, -1.4426950216293334961 ;  /* 0xbfb8aa3b357d7820 */ /* 0x000fe20000410000 */
[----:B------:R-:W-:-:S05]  /*3f10*/  FFMA.FTZ R59, R64, R62, R59 ;  /* 0x0000003e403b7223 */ /* 0x000fca000001003b */
        /* <DEDUP_REMOVED lines=8> */
[----:B------:R-:W-:Y:S01]  /*3fa0*/  FADD.FTZ R58, R63, R54 ;  /* 0x000000363f3a7221 */ /* 0x000fe20000010000 */
        /* <DEDUP_REMOVED lines=17> */
[----:B------:R-:W-:Y:S01]  /*40c0*/  FADD.FTZ R120, -R82, R42 ;  /* 0x0000002a52787221 */ /* 0x000fe20000010100 */
[----:B------:R-:W-:Y:S01]  /*40d0*/  FFMA.FTZ R121, R52, R66, R121 ;  /* 0x0000004234797223 */ /* 0x000fe20000010079 */
[----:B------:R-:W-:Y:S02]  /*40e0*/  FADD.FTZ R67, R66, R67 ;  /* 0x0000004342437221 */ /* 0x000fe40000010000 */
        /* <DEDUP_REMOVED lines=17> */
[----:B0-----:R-:W-:-:S04]  /*4200*/  FADD.FTZ R125, R124, 1 ;  /* 0x3f8000007c7d7421 */ /* 0x001fc80000010000 */
        /* <DEDUP_REMOVED lines=20> */
[----:B------:R-:W-:Y:S01]  /*4350*/  FADD.FTZ R65, R58, R53 ;  /* 0x000000353a417221 */ /* 0x000fe20000010000 */
[-C--:B------:R-:W-:Y:S02]  /*4360*/  FFMA.FTZ R58, R56, R53.reuse, R63 ;  /* 0x00000035383a7223 */ /* 0x080fe4000001003f */
[----:B------:R-:W-:Y:S01]  /*4370*/  FMUL.FTZ R64, R64, R120 ;  /* 0x0000007840407220 */ /* 0x000fe20000410000 */
[----:B------:R-:W-:Y:S01]  /*4380*/  FMUL.FTZ R120, R113, R53 ;  /* 0x0000003571787220 */ /* 0x000fe20000410000 */
[----:B------:R-:W-:Y:S01]  /*4390*/  FMUL.FTZ R53, R124, R115 ;  /* 0x000000737c357220 */ /* 0x000fe20000410000 */
[----:B------:R-:W-:Y:S02]  /*43a0*/  FADD.FTZ R65, R65, R52 ;  /* 0x0000003441417221 */ /* 0x000fe40000010000 */
[----:B------:R-:W-:Y:S01]  /*43b0*/  FFMA.FTZ R121, R56, R120, R121 ;  /* 0x0000007838797223 */ /* 0x000fe20000010079 */
[----:B------:R-:W-:Y:S01]  /*43c0*/  FFMA.FTZ R56, R83, R53, R114 ;  /* 0x0000003553387223 */ /* 0x000fe20000010072 */
[----:B------:R-:W-:Y:S01]  /*43d0*/  FADD.FTZ R67, R67, R120 ;  /* 0x0000007843437221 */ /* 0x000fe20000010000 */
[----:B------:R-:W-:Y:S01]  /*43e0*/  FADD.FTZ R120, -R82, R70 ;  /* 0x0000004652787221 */ /* 0x000fe20000010100 */
[----:B------:R-:W-:Y:S01]  /*43f0*/  FADD.FTZ R65, R65, R64 ;  /* 0x0000004041417221 */ /* 0x000fe20000010000 */
[----:B------:R-:W-:-:S06]  /*4400*/  FMUL.FTZ R125, R56, -1.4426950216293334961 ;  /* 0xbfb8aa3b387d7820 */ /* 0x000fcc0000410000 */
[----:B------:R-:W0:Y:S02]  /*4410*/  MUFU.EX2 R125, R125 ;  /* 0x0000007d007d7308 */ /* 0x000e240000000800 */
[----:B0-----:R-:W-:-:S06]  /*4420*/  FADD.FTZ R124, R125, 1 ;  /* 0x3f8000007d7c7421 */ /* 0x001fcc0000010000 */
        /* <DEDUP_REMOVED lines=11> */
[----:B------:R-:W-:Y:S01]  /*44e0*/  FADD.FTZ R63, R63, R60 ;  /* 0x0000003c3f3f7221 */ /* 0x000fe20000010000 */
[----:B------:R-:W-:Y:S01]  /*44f0*/  FFMA.FTZ R54, R113, R55, R116 ;  /* 0x0000003771367223 */ /* 0x000fe20000010074 */
[----:B------:R-:W-:-:S03]  /*4500*/  FFMA.FTZ R66, R61, R60, R66 ;  /* 0x0000003c3d427223 */ /* 0x000fc60000010042 */
[----:B------:R-:W-:-:S06]  /*4510*/  FMUL.FTZ R121, R54, -1.4426950216293334961 ;  /* 0xbfb8aa3b36797820 */ /* 0x000fcc0000410000 */
[----:B------:R-:W0:Y:S02]  /*4520*/  MUFU.EX2 R121, R121 ;  /* 0x0000007900797308 */ /* 0x000e240000000800 */
[----:B0-----:R-:W-:Y:S01]  /*4530*/  FADD.FTZ R125, R121, 1 ;  /* 0x3f800000797d7421 */ /* 0x001fe20000010000 */
[----:B------:R-:W-:-:S03]  /*4540*/  FMUL.FTZ R121, R113, R52 ;  /* 0x0000003471797220 */ /* 0x000fc60000410000 */
[----:B------:R-:W0:Y:S01]  /*4550*/  MUFU.RCP R59, R125 ;  /* 0x0000007d003b7308 */ /* 0x000e220000001000 */
[----:B------:R-:W-:Y:S01]  /*4560*/  FFMA.FTZ R120, R57, R121, R120 ;  /* 0x0000007939787223 */ /* 0x000fe20000010078 */
[----:B------:R-:W-:Y:S01]  /*4570*/  FADD.FTZ R67, R67, R121 ;  /* 0x0000007943437221 */ /* 0x000fe20000010000 */
[----:B0-----:R-:W-:-:S04]  /*4580*/  FADD.FTZ R124, -R59, 1 ;  /* 0x3f8000003b7c7421 */ /* 0x001fc80000010100 */
[----:B------:R-:W-:Y:S01]  /*4590*/  FFMA.FTZ R124, R54, R124, 1 ;  /* 0x3f800000367c7423 */ /* 0x000fe2000001007c */
[----:B------:R-:W-:Y:S01]  /*45a0*/  FMUL.FTZ R54, R72, R59 ;  /* 0x0000003b48367220 */ /* 0x000fe20000410000 */
[----:B------:R-:W-:-:S03]  /*45b0*/  FFMA.FTZ R59, R57, R52, R58 ;  /* 0x00000034393b7223 */ /* 0x000fc6000001003a */
[----:B------:R-:W-:Y:S01]  /*45c0*/  FMUL.FTZ R54, R54, R124 ;  /* 0x0000007c36367220 */ /* 0x000fe20000410000 */
[----:B------:R-:W-:-:S03]  /*45d0*/  FADD.FTZ R124, -R82, R71 ;  /* 0x00000047527c7221 */ /* 0x000fc60000010100 */
[----:B------:R-:W-:Y:S01]  /*45e0*/  FADD.FTZ R65, R65, R54 ;  /* 0x0000003641417221 */ /* 0x000fe20000010000 */
[----:B------:R-:W-:-:S04]  /*45f0*/  FMUL.FTZ R52, R124, R115 ;  /* 0x000000737c347220 */ /* 0x000fc80000410000 */
[----:B------:R-:W-:-:S04]  /*4600*/  FFMA.FTZ R57, R83, R52, R114 ;  /* 0x0000003453397223 */ /* 0x000fc80000010072 */
[----:B------:R-:W-:-:S06]  /*4610*/  FMUL.FTZ R124, R57, -1.4426950216293334961 ;  /* 0xbfb8aa3b397c7820 */ /* 0x000fcc0000410000 */
[----:B------:R-:W0:Y:S02]  /*4620*/  MUFU.EX2 R124, R124 ;  /* 0x0000007c007c7308 */ /* 0x000e240000000800 */
[----:B0-----:R-:W-:-:S04]  /*4630*/  FADD.FTZ R125, R124, 1 ;  /* 0x3f8000007c7d7421 */ /* 0x001fc80000010000 */
        /* <DEDUP_REMOVED lines=11> */
[-C--:B------:R-:W-:Y:S01]  /*46f0*/  FFMA.FTZ R120, R62, R64.reuse, R59 ;  /* 0x000000403e787223 */ /* 0x080fe2000001003b */
[----:B------:R-:W-:Y:S01]  /*4700*/  FMUL.FTZ R124, R60, -1.4426950216293334961 ;  /* 0xbfb8aa3b3c7c7820 */ /* 0x000fe20000410000 */
[----:B------:R-:W-:-:S04]  /*4710*/  FMUL.FTZ R64, R113, R64 ;  /* 0x0000004071407220 */ /* 0x000fc80000410000 */
[----:B------:R-:W-:Y:S01]  /*4720*/  FADD.FTZ R67, R67, R64 ;  /* 0x0000004043437221 */ /* 0x000fe20000010000 */
[----:B------:R-:W0:Y:S02]  /*4730*/  MUFU.EX2 R124, R124 ;  /* 0x0000007c007c7308 */ /* 0x000e240000000800 */
[----:B0-----:R-:W-:Y:S01]  /*4740*/  FADD.FTZ R125, R124, 1 ;  /* 0x3f8000007c7d7421 */ /* 0x001fe20000010000 */
[----:B------:R-:W-:-:S05]  /*4750*/  FFMA.FTZ R124, R62, R64, R61 ;  /* 0x000000403e7c7223 */ /* 0x000fca000001003d */
[----:B------:R-:W0:Y:S02]  /*4760*/  MUFU.RCP R125, R125 ;  /* 0x0000007d007d7308 */ /* 0x000e240000001000 */
[----:B0-----:R-:W-:-:S04]  /*4770*/  FADD.FTZ R121, -R125, 1 ;  /* 0x3f8000007d797421 */ /* 0x001fc80000010100 */
[----:B------:R-:W-:Y:S01]  /*4780*/  FFMA.FTZ R121, R60, R121, 1 ;  /* 0x3f8000003c797423 */ /* 0x000fe20000010079 */
[----:B------:R-:W-:-:S04]  /*4790*/  FMUL.FTZ R60, R76, R125 ;  /* 0x0000007d4c3c7220 */ /* 0x000fc80000410000 */
        /* <DEDUP_REMOVED lines=8> */
[----:B------:R0:W1:Y:S02]  /*4820*/  MUFU.RCP R62, R125 ;  /* 0x0000007d003e7308 */ /* 0x0000640000001000 */
[----:B0-----:R-:W-:Y:S01]  /*4830*/  FMUL.FTZ R125, R113, R54 ;  /* 0x00000036717d7220 */ /* 0x001fe20000410000 */
[----:B-1----:R-:W-:Y:S01]  /*4840*/  FADD.FTZ R64, -R62, 1 ;  /* 0x3f8000003e407421 */ /* 0x002fe20000010100 */
[----:B------:R-:W-:-:S03]  /*4850*/  FMUL.FTZ R62, R77, R62 ;  /* 0x0000003e4d3e7220 */ /* 0x000fc60000410000 */
[----:B------:R-:W-:Y:S01]  /*4860*/  FFMA.FTZ R61, R61, R64, 1 ;  /* 0x3f8000003d3d7423 */ /* 0x000fe20000010040 */
[----:B------:R-:W-:Y:S01]  /*4870*/  FADD.FTZ R64, R63, R56 ;  /* 0x000000383f407221 */ /* 0x000fe20000010000 */
[-C--:B------:R-:W-:Y:S02]  /*4880*/  FMUL.FTZ R63, R83, R56.reuse ;  /* 0x00000038533f7220 */ /* 0x080fe40000410000 */
[----:B------:R-:W-:Y:S01]  /*4890*/  FMUL.FTZ R62, R62, R61 ;  /* 0x0000003d3e3e7220 */ /* 0x000fe20000410000 */
[----:B------:R-:W-:Y:S01]  /*48a0*/  FFMA.FTZ R61, R53, R56, R66 ;  /* 0x00000038353d7223 */ /* 0x000fe20000010042 */
[----:B------:R-:W-:Y:S01]  /*48b0*/  FMUL.FTZ R56, R121, R115 ;  /* 0x0000007379387220 */ /* 0x000fe20000410000 */
[----:B------:R-:W-:Y:S01]  /*48c0*/  FFMA.FTZ R124, R53, R63, R124 ;  /* 0x0000003f357c7223 */ /* 0x000fe2000001007c */
[----:B------:R-:W-:Y:S02]  /*48d0*/  FADD.FTZ R67, R63, R67 ;  /* 0x000000433f437221 */ /* 0x000fe40000010000 */
[----:B------:R-:W-:-:S02]  /*48e0*/  FFMA.FTZ R53, R113, R56, R116 ;  /* 0x0000003871357223 */ /* 0x000fc40000010074 */
[----:B------:R-:W-:Y:S02]  /*48f0*/  FADD.FTZ R67, R67, R125 ;  /* 0x0000007d43437221 */ /* 0x000fe40000010000 */
[----:B------:R-:W-:-:S06]  /*4900*/  FMUL.FTZ R66, R53, -1.4426950216293334961 ;  /* 0xbfb8aa3b35427820 */ /* 0x000fcc0000410000 */
[----:B------:R-:W0:Y:S02]  /*4910*/  MUFU.EX2 R66, R66 ;  /* 0x0000004200427308 */ /* 0x000e240000000800 */
[----:B0-----:R-:W-:Y:S01]  /*4920*/  FADD.FTZ R121, R66, 1 ;  /* 0x3f80000042797421 */ /* 0x001fe20000010000 */
[----:B------:R-:W-:-:S05]  /*4930*/  FADD.FTZ R66, -R82, R79 ;  /* 0x0000004f52427221 */ /* 0x000fca0000010100 */
[----:B------:R-:W0:Y:S02]  /*4940*/  MUFU.RCP R121, R121 ;  /* 0x0000007900797308 */ /* 0x000e240000001000 */
[----:B0-----:R-:W-:-:S04]  /*4950*/  FADD.FTZ R63, -R121, 1 ;  /* 0x3f800000793f7421 */ /* 0x001fc80000010100 */
[----:B------:R-:W-:Y:S01]  /*4960*/  FFMA.FTZ R63, R53, R63, 1 ;  /* 0x3f800000353f7423 */ /* 0x000fe2000001003f */
[----:B------:R-:W-:Y:S01]  /*4970*/  FMUL.FTZ R53, R80, R121 ;  /* 0x0000007950357220 */ /* 0x000fe20000410000 */
[----:B------:R-:W-:-:S03]  /*4980*/  FFMA.FTZ R121, R55, R125, R124 ;  /* 0x0000007d37797223 */ /* 0x000fc6000001007c */
[----:B------:R-:W-:Y:S01]  /*4990*/  FMUL.FTZ R53, R53, R63 ;  /* 0x0000003f35357220 */ /* 0x000fe20000410000 */
[----:B------:R-:W-:Y:S01]  /*49a0*/  FFMA.FTZ R63, R55, R54, R120 ;  /* 0x00000036373f7223 */ /* 0x000fe20000010078 */
[----:B------:R-:W-:-:S03]  /*49b0*/  FMUL.FTZ R54, R66, R115 ;  /* 0x0000007342367220 */ /* 0x000fc60000410000 */
[----:B------:R-:W-:Y:S01]  /*49c0*/  FFMA.FTZ R63, R58, R60, R63 ;  /* 0x0000003c3a3f7223 */ /* 0x000fe2000001003f */
        /* <DEDUP_REMOVED lines=8> */
[----:B------:R-:W-:Y:S01]  /*4a50*/  FFMA.FTZ R55, R55, R125, 1 ;  /* 0x3f80000037377423 */ /* 0x000fe2000001007d */
[----:B------:R-:W-:Y:S01]  /*4a60*/  FADD.FTZ R125, R64, R57 ;  /* 0x00000039407d7221 */ /* 0x000fe20000010000 */
[C---:B------:R-:W-:Y:S01]  /*4a70*/  FFMA.FTZ R64, R52.reuse, R57, R61 ;  /* 0x0000003934407223 */ /* 0x040fe2000001003d */
[----:B------:R-:W-:Y:S01]  /*4a80*/  FFMA.FTZ R121, R52, R66, R121 ;  /* 0x0000004234797223 */ /* 0x000fe20000010079 */
[----:B------:R-:W-:Y:S01]  /*4a90*/  FADD.FTZ R67, R66, R67 ;  /* 0x0000004342437221 */ /* 0x000fe20000010000 */
[----:B------:R-:W-:Y:S01]  /*4aa0*/  FMUL.FTZ R52, R113, R60 ;  /* 0x0000003c71347220 */ /* 0x000fe20000410000 */
[----:B------:R-:W-:Y:S01]  /*4ab0*/  FMUL.FTZ R55, R120, R55 ;  /* 0x0000003778377220 */ /* 0x000fe20000410000 */
[----:B------:R-:W-:Y:S01]  /*4ac0*/  FFMA.FTZ R57, R59, R62, R64 ;  /* 0x0000003e3b397223 */ /* 0x000fe20000010040 */
[----:B------:R-:W-:Y:S01]  /*4ad0*/  FADD.FTZ R66, R65, R60 ;  /* 0x0000003c41427221 */ /* 0x000fe20000010000 */
[----:B------:R-:W-:Y:S01]  /*4ae0*/  FFMA.FTZ R121, R58, R52, R121 ;  /* 0x000000343a797223 */ /* 0x000fe20000010079 */
[----:B------:R-:W-:Y:S01]  /*4af0*/  FADD.FTZ R67, R67, R52 ;  /* 0x0000003443437221 */ /* 0x000fe20000010000 */
[----:B------:R-:W-:Y:S01]  /*4b00*/  FMUL.FTZ R52, R83, R62 ;  /* 0x0000003e53347220 */ /* 0x000fe20000410000 */
[----:B------:R-:W-:Y:S01]  /*4b10*/  FADD.FTZ R120, R125, R62 ;  /* 0x0000003e7d787221 */ /* 0x000fe20000010000 */
[----:B------:R-:W-:Y:S01]  /*4b20*/  FADD.FTZ R58, R66, R53 ;  /* 0x00000035423a7221 */ /* 0x000fe20000010000 */
[----:B------:R-:W-:Y:S01]  /*4b30*/  FFMA.FTZ R57, R54, R55, R57 ;  /* 0x0000003736397223 */ /* 0x000fe20000010039 */
[----:B------:R-:W-:Y:S01]  /*4b40*/  FFMA.FTZ R121, R59, R52, R121 ;  /* 0x000000343b797223 */ /* 0x000fe20000010079 */
[----:B------:R-:W-:Y:S01]  /*4b50*/  FADD.FTZ R67, R52, R67 ;  /* 0x0000004334437221 */ /* 0x000fe20000010000 */
[----:B------:R-:W-:Y:S01]  /*4b60*/  FMUL.FTZ R52, R113, R53 ;  /* 0x0000003571347220 */ /* 0x000fe20000410000 */
[----:B------:R-:W-:-:S03]  /*4b70*/  FMUL.FTZ R59, R83, R55 ;  /* 0x00000037533b7220 */ /* 0x000fc60000410000 */
[C---:B------:R-:W-:Y:S01]  /*4b80*/  FFMA.FTZ R121, R56.reuse, R52, R121 ;  /* 0x0000003438797223 */ /* 0x040fe20000010079 */
[----:B------:R-:W-:Y:S01]  /*4b90*/  FADD.FTZ R52, R67, R52 ;  /* 0x0000003443347221 */ /* 0x000fe20000010000 */
[----:B------:R-:W-:Y:S02]  /*4ba0*/  FFMA.FTZ R56, R56, R53, R63 ;  /* 0x0000003538387223 */ /* 0x000fe4000001003f */
[----:B------:R-:W-:Y:S01]  /*4bb0*/  FFMA.FTZ R60, R54, R59, R121 ;  /* 0x0000003b363c7223 */ /* 0x000fe20000010079 */
[----:B------:R-:W-:Y:S01]  /*4bc0*/  FADD.FTZ R52, R59, R52 ;  /* 0x000000343b347221 */ /* 0x000fe20000010000 */
[----:B------:R-:W-:-:S07]  /*4bd0*/  FADD.FTZ R59, R120, R55 ;  /* 0x00000037783b7221 */ /* 0x000fce0000010000 */
.L_x_1470:
        /* <DEDUP_REMOVED lines=36> */
.L_x_1472:
[----:B------:R-:W-:Y:S05]  /*4e20*/  BSYNC.RECONVERGENT B0 ;  /* 0x0000000000007941 */ /* 0x000fea0003800200 */
.L_x_1471:
[----:B------:R-:W-:Y:S06]  /*4e30*/  BAR.SYNC.DEFER_BLOCKING 0x0 ;  /* 0x0000000000007b1d */ /* 0x000fec0000010000 */
[----:B------:R-:W-:Y:S04]  /*4e40*/  BSSY.RECONVERGENT B0, `(.L_x_1473) ;  /* 0x0000026000007945 */ /* 0x000fe80003800200 */
[----:B------:R-:W-:Y:S05]  /*4e50*/  @P2 BRA `(.L_x_1474) ;  /* 0x0000000000902947 */ /* 0x000fea0003800000 */
[----:B------:R-:W4:Y:S01]  /*4e60*/  S2UR UR7, SR_CgaCtaId ;  /* 0x00000000000779c3 */ /* 0x000f220000008800 */
[----:B------:R-:W-:Y:S02]  /*4e70*/  UMOV UR6, 0x400 ;  /* 0x0000040000067882 */ /* 0x000fe40000000000 */
[----:B----4-:R-:W-:-:S09]  /*4e80*/  ULEA UR6, UR7, UR6, 0x18 ;  /* 0x0000000607067291 */ /* 0x010fd2000f8ec0ff */
[----:B-1----:R-:W1:Y:S04]  /*4e90*/  LDS.64 R52, [UR6+0x18] ;  /* 0x00001806ff347984 */ /* 0x002e680008000a00 */
[----:B------:R-:W4:Y:S01]  /*4ea0*/  LDS.128 R60, [UR6+0x20] ;  /* 0x00002006ff3c7984 */ /* 0x000f220008000c00 */
[----:B-1----:R-:W-:Y:S01]  /*4eb0*/  FADD.FTZ R121, R66, R52 ;  /* 0x0000003442797221 */ /* 0x002fe20000010000 */
[----:B------:R-:W-:Y:S02]  /*4ec0*/  FADD.FTZ R120, R67, R53 ;  /* 0x0000003543787221 */ /* 0x000fe40000010000 */
[----:B0--3--:R-:W0:Y:S01]  /*4ed0*/  LDS.128 R64, [UR6+0x30] ;  /* 0x00003006ff407984 */ /* 0x009e220008000c00 */
[----:B----4-:R-:W-:Y:S01]  /*4ee0*/  FADD.FTZ R121, R121, R60 ;  /* 0x0000003c79797221 */ /* 0x010fe20000010000 */
[----:B------:R-:W-:-:S02]  /*4ef0*/  FADD.FTZ R120, R120, R61 ;  /* 0x0000003d78787221 */ /* 0x000fc40000010000 */
[----:B--2---:R-:W1:Y:S01]  /*4f00*/  LDS.128 R52, [UR6+0x40] ;  /* 0x00004006ff347984 */ /* 0x004e620008000c00 */
[----:B------:R-:W-:Y:S01]  /*4f10*/  FADD.FTZ R121, R121, R62 ;  /* 0x0000003e79797221 */ /* 0x000fe20000010000 */
[----:B------:R-:W-:Y:S02]  /*4f20*/  FADD.FTZ R120, R120, R63 ;  /* 0x0000003f78787221 */ /* 0x000fe40000010000 */
[----:B------:R-:W2:Y:S01]  /*4f30*/  LDS.128 R60, [UR6+0x50] ;  /* 0x00005006ff3c7984 */ /* 0x000ea20008000c00 */
[----:B0-----:R-:W-:Y:S01]  /*4f40*/  FADD.FTZ R121, R121, R64 ;  /* 0x0000004079797221 */ /* 0x001fe20000010000 */
[----:B------:R-:W-:-:S03]  /*4f50*/  FADD.FTZ R120, R120, R65 ;  /* 0x0000004178787221 */ /* 0x000fc60000010000 */
[----:B------:R-:W-:Y:S01]  /*4f60*/  FADD.FTZ R121, R121, R66 ;  /* 0x0000004279797221 */ /* 0x000fe20000010000 */
[----:B------:R-:W-:Y:S02]  /*4f70*/  FADD.FTZ R120, R120, R67 ;  /* 0x0000004378787221 */ /* 0x000fe40000010000 */
[----:B------:R-:W-:Y:S01]  /*4f80*/  LDS.128 R64, [UR6+0x70] ;  /* 0x00007006ff407984 */ /* 0x000fe20008000c00 */
[----:B-1----:R-:W-:Y:S01]  /*4f90*/  FADD.FTZ R121, R121, R52 ;  /* 0x0000003479797221 */ /* 0x002fe20000010000 */
[----:B------:R-:W-:-:S03]  /*4fa0*/  FADD.FTZ R120, R120, R53 ;  /* 0x0000003578787221 */ /* 0x000fc60000010000 */
[----:B------:R-:W-:Y:S01]  /*4fb0*/  FADD.FTZ R121, R121, R54 ;  /* 0x0000003679797221 */ /* 0x000fe20000010000 */
[----:B------:R-:W-:Y:S02]  /*4fc0*/  FADD.FTZ R120, R120, R55 ;  /* 0x0000003778787221 */ /* 0x000fe40000010000 */
[----:B------:R-:W0:Y:S01]  /*4fd0*/  LDS.128 R52, [UR6+0x60] ;  /* 0x00006006ff347984 */ /* 0x000e220008000c00 */
[----:B--2---:R-:W-:Y:S01]  /*4fe0*/  FADD.FTZ R121, R121, R60 ;  /* 0x0000003c79797221 */ /* 0x004fe20000010000 */
        /* <DEDUP_REMOVED lines=10> */
[----:B------:R-:W-:-:S07]  /*5090*/  FADD.FTZ R67, R120, R67 ;  /* 0x0000004378437221 */ /* 0x000fce0000010000 */
.L_x_1474:
[----:B------:R-:W-:Y:S05]  /*50a0*/  BSYNC.RECONVERGENT B0 ;  /* 0x0000000000007941 */ /* 0x000fea0003800200 */
.L_x_1473:
        /* <DEDUP_REMOVED lines=19> */
[----:B--2---:R-:W-:Y:S01]  /*51e0*/  FADD.FTZ R65, R121, R56 ;  /* 0x0000003879417221 */ /* 0x004fe20000010000 */
[----:B------:R-:W-:Y:S01]  /*51f0*/  FADD.FTZ R121, R53, R58 ;  /* 0x0000003a35797221 */ /* 0x000fe20000010000 */
[----:B------:R-:W-:Y:S01]  /*5200*/  FADD.FTZ R64, R64, R57 ;  /* 0x0000003940407221 */ /* 0x000fe20000010000 */
[----:B------:R-:W1:Y:S01]  /*5210*/  LDS.128 R52, [R110+0x1180] ;  /* 0x001180006e347984 */ /* 0x000e620000000c00 */
[----:B------:R-:W-:-:S03]  /*5220*/  FADD.FTZ R120, R120, R59 ;  /* 0x0000003b78787221 */ /* 0x000fc60000010000 */
        /* <DEDUP_REMOVED lines=13> */
[----:B------:R-:W-:-:S07]  /*5300*/  FADD.FTZ R59, R120, R63 ;  /* 0x0000003f783b7221 */ /* 0x000fce0000010000 */
.L_x_1476:
[----:B------:R-:W-:Y:S05]  /*5310*/  BSYNC.RECONVERGENT B0 ;  /* 0x0000000000007941 */ /* 0x000fea0003800200 */
.L_x_1475:
[----:B------:R-:W-:Y:S04]  /*5320*/  BSSY.RECONVERGENT B0, `(.L_x_1477) ;  /* 0x000001d000007945 */ /* 0x000fe80003800200 */
[----:B------:R-:W-:Y:S05]  /*5330*/  @P1 BRA `(.L_x_1478) ;  /* 0x00000000006c1947 */ /* 0x000fea0003800000 */
[----:B-1----:R-:W1:Y:S01]  /*5340*/  LDC.64 R52, c[0x0][0x3f8] ;  /* 0x0000fe00ff347b82 */ /* 0x002e620000000a00 */
[----:B------:R-:W-:-:S07]  /*5350*/  IMAD R117, R117, 0x38, R94 ;  /* 0x0000003875757824 */ /* 0x000fce00078e025e */
[----:B--2---:R-:W2:Y:S01]  /*5360*/  LDC.64 R54, c[0x0][0x3d8] ;  /* 0x0000f600ff367b82 */ /* 0x004ea20000000a00 */
[----:B-1----:R-:W-:Y:S01]  /*5370*/  IMAD.WIDE.U32 R60, R52, 0x3, RZ ;  /* 0x00000003343c7825 */ /* 0x002fe200078e00ff */
[----:B------:R-:W-:-:S04]  /*5380*/  LEA R65, R53, R53, 0x1 ;  /* 0x0000003535417211 */ /* 0x000fc800078e08ff */
[----:B------:R-:W-:Y:S01]  /*5390*/  IADD3 R65, PT, PT, R61, R65, RZ ;  /* 0x000000413d417210 */ /* 0x000fe20007ffe0ff */
[----:B--2---:R-:W-:-:S03]  /*53a0*/  IMAD.WIDE R54, R117, 0x4, R54 ;  /* 0x0000000475367825 */ /* 0x004fc600078e0236 */
        /* <DEDUP_REMOVED lines=20> */
.L_x_1478:
[----:B------:R-:W-:Y:S05]  /*54f0*/  BSYNC.RECONVERGENT B0 ;  /* 0x0000000000007941 */ /* 0x000fea0003800200 */
.L_x_1477:
[----:B------:R-:W-:Y:S05]  /*5500*/  @!P3 BRA `(.L_x_1479) ;  /* 0x000000080090b947 */ /* 0x000fea0003800000 */
[----:B------:R-:W5:Y:S01]  /*5510*/  LDC.64 R124, c[0x0][0x3d0] ;  /* 0x0000f400ff7c7b82 */ /* 0x000f620000000a00 */
[----:B----4-:R-:W-:Y:S02]  /*5520*/  LOP3.LUT R53, R96, 0x1, RZ, 0xc0, !PT ;  /* 0x0000000160357812 */ /* 0x010fe400078ec0ff */
[----:B------:R-:W-:-:S03]  /*5530*/  ISETP.GE.U32.AND P3, PT, R90, 0x8, PT ;  /* 0x000000085a00780c */ /* 0x000fc60003f66070 */
[----:B------:R-:W-:-:S04]  /*5540*/  IMAD R55, R53, R92, RZ ;  /* 0x0000005c35377224 */ /* 0x000fc800078e02ff */
[----:B-1----:R-:W-:-:S05]  /*5550*/  IMAD R52, R55, R90, RZ ;  /* 0x0000005a37347224 */ /* 0x002fca00078e02ff */
        /* <DEDUP_REMOVED lines=18> */
.L_x_1481:
[----:B-1----:R-:W2:Y:S04]  /*5680*/  LDG.E.STRONG.GPU R54, desc[UR8][R52.64] ;  /* 0x0000000834367981 */ /* 0x002ea8000c1ef900 */
[----:B--2---:R-:W-:Y:S01]  /*5690*/  CCTL.IVALL ;  /* 0x00000000ff00798f */ /* 0x004fe20002000000 */
[----:B------:R-:W-:Y:S05]  /*56a0*/  YIELD ;  /* 0x0000000000007946 */ /* 0x000fea0003800000 */
[----:B------:R-:W-:-:S13]  /*56b0*/  ISETP.NE.AND P1, PT, R54, R59, PT ;  /* 0x0000003b3600720c */ /* 0x000fda0003f25270 */
[----:B------:R-:W-:Y:S05]  /*56c0*/  @P1 BRA `(.L_x_1481) ;  /* 0xfffffffc00ec1947 */ /* 0x000fea000383ffff */
.L_x_1480:
[----:B------:R-:W-:Y:S05]  /*56d0*/  WARPSYNC.ALL ;  /* 0x0000000000007948 */ /* 0x000fea0003800000 */
[----:B------:R-:W-:Y:S01]  /*56e0*/  BAR.SYNC.DEFER_BLOCKING 0x0 ;  /* 0x0000000000007b1d */ /* 0x000fe20000010000 */
[----:B------:R-:W-:-:S05]  /*56f0*/  HFMA2 R62, -RZ, RZ, 0, 0 ;  /* 0x00000000ff3e7431 */ /* 0x000fca00000001ff */
[----:B------:R-:W-:Y:S05]  /*5700*/  @!P3 BRA `(.L_x_1482) ;  /* 0x000000040018b947 */ /* 0x000fea0003800000 */
[C---:B------:R-:W-:Y:S01]  /*5710*/  IMAD R120, R92.reuse, 0x5, R93 ;  /* 0x000000055c787824 */ /* 0x040fe200078e025d */
[-C--:B------:R-:W-:Y:S01]  /*5720*/  LEA R117, R92, R93.reuse, 0x1 ;  /* 0x0000005d5c757211 */ /* 0x080fe200078e08ff */
[----:B------:R-:W-:Y:S01]  /*5730*/  UIADD3 UR6, UPT, UPT, -UR10, URZ, URZ ;  /* 0x000000ff0a067290 */ /* 0x000fe2000fffe1ff */
[----:B------:R-:W-:Y:S02]  /*5740*/  IADD3 R65, PT, PT, R93, R92, RZ ;  /* 0x0000005c5d417210 */ /* 0x000fe40007ffe0ff */
[----:B------:R-:W-:Y:S02]  /*5750*/  MOV R64, RZ ;  /* 0x000000ff00407202 */ /* 0x000fe40000000f00 */
[----:B------:R-:W-:Y:S02]  /*5760*/  MOV R63, R93 ;  /* 0x0000005d003f7202 */ /* 0x000fe40000000f00 */
[----:B------:R-:W-:Y:S02]  /*5770*/  MOV R58, R97 ;  /* 0x00000061003a7202 */ /* 0x000fe40000000f00 */
[----:B------:R-:W-:-:S02]  /*5780*/  MOV R59, R98 ;  /* 0x00000062003b7202 */ /* 0x000fc40000000f00 */
[----:B------:R-:W-:Y:S02]  /*5790*/  MOV R60, R99 ;  /* 0x00000063003c7202 */ /* 0x000fe40000000f00 */
[----:B------:R-:W-:Y:S02]  /*57a0*/  MOV R61, R100 ;  /* 0x00000064003d7202 */ /* 0x000fe40000000f00 */
[----:B------:R-:W-:-:S07]  /*57b0*/  LOP3.LUT R62, R90, 0x7ffffff8, RZ, 0xc0, !PT ;  /* 0x7ffffff85a3e7812 */ /* 0x000fce00078ec0ff */
.L_x_1483:
[----:B------:R-:W-:Y:S02]  /*57c0*/  ISETP.EQ.OR P4, PT, RZ, UR6, P2 ;  /* 0x00000006ff007c0c */ /* 0x000fe40009782670 */
[----:B-1----:R-:W-:-:S04]  /*57d0*/  IADD3 R52, PT, PT, R64, 0x1, RZ ;  /* 0x0000000140347810 */ /* 0x002fc80007ffe0ff */
[----:B------:R-:W-:-:S07]  /*57e0*/  ISETP.EQ.OR P6, PT, R52, UR10, P2 ;  /* 0x0000000a34007c0c */ /* 0x000fce00097c2670 */
[----:B------:R-:W-:-:S06]  /*57f0*/  @!P4 IMAD.WIDE.U32 R52, R63, 0x8, R124 ;  /* 0x000000083f34c825 */ /* 0x000fcc00078e007c */
[----:B------:R-:W0:Y:S01]  /*5800*/  @!P4 LDG.E.64 R52, desc[UR8][R52.64] ;  /* 0x000000083434c981 */ /* 0x000e22000c1e1b00 */
[----:B--2---:R-:W-:Y:S01]  /*5810*/  @!P6 IMAD.WIDE.U32 R54, R65, 0x8, R124 ;  /* 0x000000084136e825 */ /* 0x004fe200078e007c */
        /* <DEDUP_REMOVED lines=53> */
.L_x_1482:
        /* <DEDUP_REMOVED lines=34> */
.L_x_1484:
        /* <DEDUP_REMOVED lines=18> */
.L_x_1485:
        /* <DEDUP_REMOVED lines=9> */
.L_x_1486:
[----:B------:R-:W-:Y:S05]  /*5f40*/  BSYNC.RECONVERGENT B0 ;  /* 0x0000000000007941 */ /* 0x000fea0003800200 */
.L_x_1479:
[----:B------:R-:W5:Y:S01]  /*5f50*/  S2UR UR7, SR_CgaCtaId ;  /* 0x00000000000779c3 */ /* 0x000f620000008800 */
[----:B------:R-:W-:Y:S01]  /*5f60*/  UMOV UR6, 0x400 ;  /* 0x0000040000067882 */ /* 0x000fe20000000000 */
[----:B------:R-:W0:Y:S01]  /*5f70*/  LDCU.64 UR12, c[0x0][0x400] ;  /* 0x00008000ff0c77ac */ /* 0x000e220008000a00 */
[----:B------:R-:W-:Y:S01]  /*5f80*/  FADD.FTZ R36, -R82, R36 ;  /* 0x0000002452247221 */ /* 0x000fe20000010100 */
[C---:B-1--4-:R-:W-:Y:S02]  /*5f90*/  IADD3 R57, PT, PT, R112.reuse, 0x8, RZ ;  /* 0x0000000870397810 */ /* 0x052fe40007ffe0ff */
[----:B------:R-:W-:Y:S01]  /*5fa0*/  IADD3 R55, PT, PT, R112, 0x10, RZ ;  /* 0x0000001070377810 */ /* 0x000fe20007ffe0ff */
[----:B------:R-:W-:Y:S01]  /*5fb0*/  FMUL.FTZ R59, R36, R115 ;  /* 0x00000073243b7220 */ /* 0x000fe20000410000 */
[----:B------:R-:W-:Y:S01]  /*5fc0*/  SHF.R.S32.HI R56, RZ, 0x1f, R57 ;  /* 0x0000001fff387819 */ /* 0x000fe20000011439 */
[----:B------:R-:W-:Y:S01]  /*5fd0*/  FADD.FTZ R36, -R82, R37 ;  /* 0x0000002552247221 */ /* 0x000fe20000010100 */
[----:B--2---:R-:W-:-:S03]  /*5fe0*/  SHF.R.S32.HI R54, RZ, 0x1f, R55 ;  /* 0x0000001fff367819 */ /* 0x004fc60000011437 */
[----:B------:R-:W-:Y:S01]  /*5ff0*/  FMUL.FTZ R36, R36, R115 ;  /* 0x0000007324247220 */ /* 0x000fe20000410000 */
[----:B0-----:R-:W-:Y:S02]  /*6000*/  ISETP.GE.U32.AND P1, PT, R112, UR12, PT ;  /* 0x0000000c70007c0c */ /* 0x001fe4000bf26070 */
[----:B------:R-:W-:Y:S01]  /*6010*/  ISETP.GE.U32.AND P3, PT, R55, UR12, PT ;  /* 0x0000000c37007c0c */ /* 0x000fe2000bf66070 */
[----:B-----5:R-:W-:Y:S01]  /*6020*/  ULEA UR6, UR7, UR6, 0x18 ;  /* 0x0000000607067291 */ /* 0x020fe2000f8ec0ff */
[----:B------:R-:W-:Y:S02]  /*6030*/  ISETP.GE.AND.EX P1, PT, R89, UR13, PT, P1 ;  /* 0x0000000d59007c0c */ /* 0x000fe4000bf26310 */
[----:B------:R-:W-:-:S06]  /*6040*/  ISETP.GE.AND.EX P3, PT, R54, UR13, PT, P3 ;  /* 0x0000000d36007c0c */ /* 0x000fcc000bf66330 */
[----:B------:R-:W-:Y:S01]  /*6050*/  @!P2 STS.64 [UR6+0x88], R66 ;  /* 0x00008842ff00a988 */ /* 0x000fe20008000a06 */
[----:B------:R-:W-:Y:S01]  /*6060*/  BAR.SYNC.DEFER_BLOCKING 0x0 ;  /* 0x0000000000007b1d */ /* 0x000fe20000010000 */
[----:B------:R-:W-:-:S04]  /*6070*/  ISETP.GE.U32.AND P2, PT, R57, UR12, PT ;  /* 0x0000000c39007c0c */ /* 0x000fc8000bf46070 */
[----:B------:R-:W-:Y:S01]  /*6080*/  ISETP.GE.AND.EX P2, PT, R56, UR13, PT, P2 ;  /* 0x0000000d38007c0c */ /* 0x000fe2000bf46320 */
[----:B------:R-:W0:Y:S01]  /*6090*/  LDS.64 R52, [UR6+0x88] ;  /* 0x00008806ff347984 */ /* 0x000e220008000a00 */
[----:B------:R-:W0:Y:S02]  /*60a0*/  LDCU UR6, c[0x0][0x42c] ;  /* 0x00008580ff0677ac */ /* 0x000e240008000800 */
[----:B0-----:R-:W-:Y:S01]  /*60b0*/  FMUL.FTZ R52, R52, UR6 ;  /* 0x0000000634347c20 */ /* 0x001fe20008410000 */
[----:B------:R-:W-:-:S04]  /*60c0*/  FMUL.FTZ R53, R53, UR6 ;  /* 0x0000000635357c20 */ /* 0x000fc80008410000 */
[----:B------:R-:W-:Y:S01]  /*60d0*/  FFMA.FTZ R58, R52, R59, R53 ;  /* 0x0000003b343a7223 */ /* 0x000fe20000010035 */
        /* <DEDUP_REMOVED lines=9> */
[----:B------:R-:W3:Y:S08]  /*6170*/  MUFU.RCP R61, R61 ;  /* 0x0000003d003d7308 */ /* 0x000ef00000001000 */
[----:B------:R-:W0:Y:S01]  /*6180*/  MUFU.RCP R64, R63 ;  /* 0x0000003f00407308 */ /* 0x000e220000001000 */
[----:B---3--:R-:W-:Y:S01]  /*6190*/  FADD.FTZ R66, -R61, 1 ;  /* 0x3f8000003d427421 */ /* 0x008fe20000010100 */
[----:B------:R-:W-:-:S03]  /*61a0*/  FMUL.FTZ R2, R2, R61 ;  /* 0x0000003d02027220 */ /* 0x000fc60000410000 */
[----:B------:R-:W-:Y:S01]  /*61b0*/  FFMA.FTZ R37, R37, R66, 1 ;  /* 0x3f80000025257423 */ /* 0x000fe20000010042 */
[----:B0-----:R-:W-:Y:S01]  /*61c0*/  FADD.FTZ R120, -R64, 1 ;  /* 0x3f80000040787421 */ /* 0x001fe20000010100 */
[----:B------:R-:W-:Y:S02]  /*61d0*/  FMUL.FTZ R3, R3, R64 ;  /* 0x0000004003037220 */ /* 0x000fe40000410000 */
[----:B------:R-:W-:Y:S01]  /*61e0*/  FMUL.FTZ R2, R2, R37 ;  /* 0x0000002502027220 */ /* 0x000fe20000410000 */
[----:B------:R-:W-:-:S04]  /*61f0*/  FFMA.FTZ R120, R59, R120, 1 ;  /* 0x3f8000003b787423 */ /* 0x000fc80000010078 */
[----:B------:R-:W-:-:S07]  /*6200*/  FMUL.FTZ R3, R3, R120 ;  /* 0x0000007803037220 */ /* 0x000fce0000410000 */
.L_x_1487:
[----:B------:R-:W-:Y:S01]  /*6210*/  FADD.FTZ R8, -R82, R8 ;  /* 0x0000000852087221 */ /* 0x000fe20000010100 */
[----:B------:R-:W-:Y:S01]  /*6220*/  FFMA.FTZ R36, R52, R36, R53 ;  /* 0x0000002434247223 */ /* 0x000fe20000010035 */
[----:B------:R-:W-:Y:S01]  /*6230*/  BSSY.RECONVERGENT B0, `(.L_x_1488) ;  /* 0x0000013000007945 */ /* 0x000fe20003800200 */
[----:B------:R-:W-:Y:S01]  /*6240*/  FFMA.FTZ R2, R113, R2, -R58 ;  /* 0x0000000271027223 */ /* 0x000fe2000001083a */
[----:B------:R-:W-:Y:S01]  /*6250*/  FADD.FTZ R60, -R82, R9 ;  /* 0x00000009523c7221 */ /* 0x000fe20000010100 */
        /* <DEDUP_REMOVED lines=10> */
[----:B------:R-:W-:Y:S01]  /*6300*/  IMAD R3, R112, UR15, R3 ;  /* 0x0000000f70037c24 */ /* 0x000fe2000f8e0203 */
[----:B-1----:R-:W-:-:S04]  /*6310*/  LEA R36, P1, R8, UR6, 0x2 ;  /* 0x0000000608247c11 */ /* 0x002fc8000f8210ff */
[----:B------:R-:W-:-:S04]  /*6320*/  IADD3 R3, PT, PT, R9, R3, RZ ;  /* 0x0000000309037210 */ /* 0x000fc80007ffe0ff */
[----:B------:R-:W-:Y:S01]  /*6330*/  LEA.HI.X R37, R8, UR7, R3, 0x2, P1 ;  /* 0x0000000708257c11 */ /* 0x000fe200088f1403 */
[----:B------:R-:W-:-:S05]  /*6340*/  FMUL.FTZ R3, R58, R115 ;  /* 0x000000733a037220 */ /* 0x000fca0000410000 */
[----:B------:R0:W-:Y:S02]  /*6350*/  STG.E.64 desc[UR8][R36.64], R2 ;  /* 0x0000000224007986 */ /* 0x0001e4000c101b08 */
.L_x_1489:
[----:B------:R-:W-:Y:S05]  /*6360*/  BSYNC.RECONVERGENT B0 ;  /* 0x0000000000007941 */ /* 0x000fea0003800200 */
.L_x_1488:
[----:B0-----:R-:W-:Y:S01]  /*6370*/  FFMA.FTZ R2, R52, R59, R53 ;  /* 0x0000003b34027223 */ /* 0x001fe20000010035 */
        /* <DEDUP_REMOVED lines=20> */
.L_x_1490:
[----:B------:R-:W-:Y:S01]  /*64c0*/  FADD.FTZ R12, -R82, R12 ;  /* 0x0000000c520c7221 */ /* 0x000fe20000010100 */
[----:B------:R-:W-:Y:S01]  /*64d0*/  FFMA.FTZ R8, R52, R63, R53 ;  /* 0x0000003f34087223 */ /* 0x000fe20000010035 */
[----:B------:R-:W-:Y:S01]  /*64e0*/  BSSY.RECONVERGENT B0, `(.L_x_1491) ;  /* 0x0000013000007945 */ /* 0x000fe20003800200 */
[----:B------:R-:W-:Y:S01]  /*64f0*/  FADD.FTZ R36, -R82, R13 ;  /* 0x0000000d52247221 */ /* 0x000fe20000010100 */
[----:B------:R-:W-:Y:S01]  /*6500*/  FMUL.FTZ R13, R12, R115 ;  /* 0x000000730c0d7220 */ /* 0x000fe20000410000 */
[----:B------:R-:W-:Y:S01]  /*6510*/  FFMA.FTZ R2, R113, R10, -R2 ;  /* 0x0000000a71027223 */ /* 0x000fe20000010802 */
[----:B------:R-:W-:Y:S01]  /*6520*/  FFMA.FTZ R12, R83, R11, -R8 ;  /* 0x0000000b530c7223 */ /* 0x000fe20000010808 */
[----:B------:R-:W-:Y:S06]  /*6530*/  @P2 BRA `(.L_x_1492) ;  /* 0x0000000000342947 */ /* 0x000fec0003800000 */
        /* <DEDUP_REMOVED lines=10> */
[----:B------:R-:W-:-:S04]  /*65e0*/  IADD3 R57, PT, PT, R9, R57, RZ ;  /* 0x0000003909397210 */ /* 0x000fc80007ffe0ff */
[----:B------:R-:W-:-:S05]  /*65f0*/  LEA.HI.X R11, R8, UR15, R57, 0x2, P1 ;  /* 0x0000000f080b7c11 */ /* 0x000fca00088f1439 */
[----:B------:R0:W-:Y:S02]  /*6600*/  STG.E.64 desc[UR8][R10.64], R2 ;  /* 0x000000020a007986 */ /* 0x0001e4000c101b08 */
.L_x_1492:
[----:B------:R-:W-:Y:S05]  /*6610*/  BSYNC.RECONVERGENT B0 ;  /* 0x0000000000007941 */ /* 0x000fea0003800200 */
.L_x_1491:
[----:B------:R-:W-:Y:S01]  /*6620*/  FFMA.FTZ R56, R52, R13, R53 ;  /* 0x0000000d34387223 */ /* 0x000fe20000010035 */
[----:B------:R-:W-:Y:S01]  /*6630*/  FMUL.FTZ R37, R36, R115 ;  /* 0x0000007324257220 */ /* 0x000fe20000410000 */
        /* <DEDUP_REMOVED lines=19> */
.L_x_1493:
[----:B------:R-:W-:Y:S01]  /*6770*/  FFMA.FTZ R8, R52, R37, R53 ;  /* 0x0000002534087223 */ /* 0x000fe20000010035 */
[----:B------:R-:W-:Y:S01]  /*6780*/  BSSY.RECONVERGENT B0, `(.L_x_1494) ;  /* 0x0000013000007945 */ /* 0x000fe20003800200 */
[----:B0-----:R-:W-:Y:S01]  /*6790*/  FFMA.FTZ R2, R113, R14, -R56 ;  /* 0x0000000e71027223 */ /* 0x001fe20000010838 */
[C---:B------:R-:W-:Y:S01]  /*67a0*/  FADD.FTZ R16, -R82.reuse, R16 ;  /* 0x0000001052107221 */ /* 0x040fe20000010100 */
[----:B------:R-:W-:Y:S01]  /*67b0*/  FADD.FTZ R14, -R82, R17 ;  /* 0x00000011520e7221 */ /* 0x000fe20000010100 */
        /* <DEDUP_REMOVED lines=15> */
.L_x_1495:
[----:B------:R-:W-:Y:S05]  /*68b0*/  BSYNC.RECONVERGENT B0 ;  /* 0x0000000000007941 */ /* 0x000fea0003800200 */
.L_x_1494:
[----:B------:R-:W-:Y:S01]  /*68c0*/  FADD.FTZ R36, -R82, R21 ;  /* 0x0000001552247221 */ /* 0x000fe20000010100 */
[----:B------:R-:W-:Y:S01]  /*68d0*/  IADD3 R9, PT, PT, R112, 0x18, RZ ;  /* 0x0000001870097810 */ /* 0x000fe20007ffe0ff */
[----:B------:R-:W-:Y:S01]  /*68e0*/  FADD.FTZ R54, -R82, R25 ;  /* 0x0000001952367221 */ /* 0x000fe20000010100 */
[----:B------:R-:W-:Y:S01]  /*68f0*/  IADD3 R37, PT, PT, R112, 0x20, RZ ;  /* 0x0000002070257810 */ /* 0x000fe20007ffe0ff */
[-C--:B------:R-:W-:Y:S01]  /*6900*/  FMUL.FTZ R16, R16, R115.reuse ;  /* 0x0000007310107220 */ /* 0x080fe20000410000 */
[----:B------:R-:W-:Y:S01]  /*6910*/  IADD3 R21, PT, PT, R112, 0x28, RZ ;  /* 0x0000002870157810 */ /* 0x000fe20007ffe0ff */
[----:B------:R-:W-:Y:S01]  /*6920*/  FMUL.FTZ R14, R14, R115 ;  /* 0x000000730e0e7220 */ /* 0x000fe20000410000 */
[----:B------:R-:W-:Y:S01]  /*6930*/  IADD3 R15, PT, PT, R112, 0x30, RZ ;  /* 0x00000030700f7810 */ /* 0x000fe20007ffe0ff */
[----:B------:R-:W-:Y:S01]  /*6940*/  FADD.FTZ R20, -R82, R20 ;  /* 0x0000001452147221 */ /* 0x000fe20000010100 */
[----:B------:R-:W-:Y:S01]  /*6950*/  IADD3 R12, PT, PT, R112, 0x38, RZ ;  /* 0x00000038700c7810 */ /* 0x000fe20007ffe0ff */
[C---:B------:R-:W-:Y:S01]  /*6960*/  FADD.FTZ R24, -R82.reuse, R24 ;  /* 0x0000001852187221 */ /* 0x040fe20000010100 */
[----:B------:R-:W-:Y:S01]  /*6970*/  ISETP.GE.U32.AND P2, PT, R9, UR12, PT ;  /* 0x0000000c09007c0c */ /* 0x000fe2000bf46070 */
[C---:B------:R-:W-:Y:S01]  /*6980*/  FADD.FTZ R28, -R82.reuse, R28 ;  /* 0x0000001c521c7221 */ /* 0x040fe20000010100 */
[----:B------:R-:W-:Y:S01]  /*6990*/  ISETP.GE.U32.AND P1, PT, R37, UR12, PT ;  /* 0x0000000c25007c0c */ /* 0x000fe2000bf26070 */
[C---:B------:R-:W-:Y:S01]  /*69a0*/  FADD.FTZ R29, -R82.reuse, R29 ;  /* 0x0000001d521d7221 */ /* 0x040fe20000010100 */
[----:B------:R-:W-:Y:S01]  /*69b0*/  ISETP.GE.U32.AND P6, PT, R21, UR12, PT ;  /* 0x0000000c15007c0c */ /* 0x000fe2000bfc6070 */
[C---:B------:R-:W-:Y:S01]  /*69c0*/  FADD.FTZ R32, -R82.reuse, R32 ;  /* 0x0000002052207221 */ /* 0x040fe20000010100 */
[----:B------:R-:W-:Y:S01]  /*69d0*/  ISETP.GE.U32.AND P3, PT, R15, UR12, PT ;  /* 0x0000000c0f007c0c */ /* 0x000fe2000bf66070 */
[----:B------:R-:W-:Y:S01]  /*69e0*/  FADD.FTZ R33, -R82, R33 ;  /* 0x0000002152217221 */ /* 0x000fe20000010100 */
[----:B------:R-:W-:Y:S01]  /*69f0*/  ISETP.GE.U32.AND P4, PT, R12, UR12, PT ;  /* 0x0000000c0c007c0c */ /* 0x000fe2000bf86070 */
[C---:B------:R-:W-:Y:S01]  /*6a00*/  FADD.FTZ R46, -R82.reuse, R46 ;  /* 0x0000002e522e7221 */ /* 0x040fe20000010100 */
[----:B0-----:R-:W-:Y:S01]  /*6a10*/  SHF.R.S32.HI R2, RZ, 0x1f, R9 ;  /* 0x0000001fff027819 */ /* 0x001fe20000011409 */
[C---:B------:R-:W-:Y:S01]  /*6a20*/  FADD.FTZ R47, -R82.reuse, R47 ;  /* 0x0000002f522f7221 */ /* 0x040fe20000010100 */
[----:B------:R-:W-:Y:S01]  /*6a30*/  SHF.R.S32.HI R55, RZ, 0x1f, R37 ;  /* 0x0000001fff377819 */ /* 0x000fe20000011425 */
[C---:B------:R-:W-:Y:S01]  /*6a40*/  FADD.FTZ R4, -R82.reuse, R4 ;  /* 0x0000000452047221 */ /* 0x040fe20000010100 */
[----:B------:R-:W-:Y:S01]  /*6a50*/  SHF.R.S32.HI R25, RZ, 0x1f, R21 ;  /* 0x0000001fff197819 */ /* 0x000fe20000011415 */
[C---:B------:R-:W-:Y:S01]  /*6a60*/  FADD.FTZ R5, -R82.reuse, R5 ;  /* 0x0000000552057221 */ /* 0x040fe20000010100 */
[----:B------:R-:W-:Y:S01]  /*6a70*/  SHF.R.S32.HI R17, RZ, 0x1f, R15 ;  /* 0x0000001fff117819 */ /* 0x000fe2000001140f */
[C---:B------:R-:W-:Y:S01]  /*6a80*/  FADD.FTZ R38, -R82.reuse, R38 ;  /* 0x0000002652267221 */ /* 0x040fe20000010100 */
[----:B------:R-:W-:Y:S01]  /*6a90*/  SHF.R.S32.HI R13, RZ, 0x1f, R12 ;  /* 0x0000001fff0d7819 */ /* 0x000fe2000001140c */
[C---:B------:R-:W-:Y:S01]  /*6aa0*/  FADD.FTZ R39, -R82.reuse, R39 ;  /* 0x0000002752277221 */ /* 0x040fe20000010100 */
[C---:B------:R-:W-:Y:S01]  /*6ab0*/  FADD.FTZ R42, -R82.reuse, R42 ;  /* 0x0000002a522a7221 */ /* 0x040fe20000010100 */
[C---:B------:R-:W-:Y:S01]  /*6ac0*/  FADD.FTZ R43, -R82.reuse, R43 ;  /* 0x0000002b522b7221 */ /* 0x040fe20000010100 */
[C---:B------:R-:W-:Y:S01]  /*6ad0*/  FADD.FTZ R50, -R82.reuse, R50 ;  /* 0x0000003252327221 */ /* 0x040fe20000010100 */
[C---:B------:R-:W-:Y:S01]  /*6ae0*/  FADD.FTZ R51, -R82.reuse, R51 ;  /* 0x0000003352337221 */ /* 0x040fe20000010100 */
[C---:B------:R-:W-:Y:S01]  /*6af0*/  FADD.FTZ R70, -R82.reuse, R70 ;  /* 0x0000004652467221 */ /* 0x040fe20000010100 */
[C---:B------:R-:W-:Y:S01]  /*6b00*/  FADD.FTZ R71, -R82.reuse, R71 ;  /* 0x0000004752477221 */ /* 0x040fe20000010100 */
[C---:B------:R-:W-:Y:S01]  /*6b10*/  FADD.FTZ R74, -R82.reuse, R74 ;  /* 0x0000004a524a7221 */ /* 0x040fe20000010100 */
[----:B------:R-:W-:Y:S01]  /*6b20*/  FADD.FTZ R75, -R82, R75 ;  /* 0x0000004b524b7221 */ /* 0x000fe20000010100 */
[----:B------:R-:W-:Y:S01]  /*6b30*/  ISETP.GE.AND.EX P2, PT, R2, UR13, PT, P2 ;  /* 0x0000000d02007c0c */ /* 0x000fe2000bf46320 */
[C---:B------:R-:W-:Y:S01]  /*6b40*/  FADD.FTZ R78, -R82.reuse, R78 ;  /* 0x0000004e524e7221 */ /* 0x040fe20000010100 */
[----:B------:R-:W-:Y:S01]  /*6b50*/  ISETP.GE.AND.EX P1, PT, R55, UR13, PT, P1 ;  /* 0x0000000d37007c0c */ /* 0x000fe2000bf26310 */
[----:B------:R-:W-:Y:S01]  /*6b60*/  FADD.FTZ R79, -R82, R79 ;  /* 0x0000004f524f7221 */ /* 0x000fe20000010100 */
[----:B------:R-:W-:Y:S01]  /*6b70*/  ISETP.GE.AND.EX P6, PT, R25, UR13, PT, P6 ;  /* 0x0000000d19007c0c */ /* 0x000fe2000bfc6360 */
[C-C-:B------:R-:W-:Y:S01]  /*6b80*/  FFMA.FTZ R58, R52.reuse, R16, R53.reuse ;  /* 0x00000010343a7223 */ /* 0x140fe20000010035 */
[----:B------:R-:W-:Y:S01]  /*6b90*/  ISETP.GE.AND.EX P3, PT, R17, UR13, PT, P3 ;  /* 0x0000000d11007c0c */ /* 0x000fe2000bf66330 */
[----:B------:R-:W-:Y:S01]  /*6ba0*/  FFMA.FTZ R60, R52, R14, R53 ;  /* 0x0000000e343c7223 */ /* 0x000fe20000010035 */
        /* <DEDUP_REMOVED lines=20> */
.L_x_1496:
[----:B------:R-:W-:Y:S01]  /*6cf0*/  BSSY.RECONVERGENT B0, `(.L_x_1497) ;  /* 0x0000011000007945 */ /* 0x000fe20003800200 */
[----:B------:R-:W-:Y:S01]  /*6d00*/  FFMA.FTZ R10, R113, R18, -R58 ;  /* 0x00000012710a7223 */ /* 0x000fe2000001083a */
[----:B------:R-:W-:Y:S02]  /*6d10*/  FFMA.FTZ R60, R83, R19, -R60 ;  /* 0x00000013533c7223 */ /* 0x000fe4000001083c */
[----:B------:R-:W-:Y:S05]  /*6d20*/  @P2 BRA `(.L_x_1498) ;  /* 0x0000000000342947 */ /* 0x000fea0003800000 */
[----:B------:R-:W0:Y:S01]  /*6d30*/  LDCU.64 UR6, c[0x0][0x3f8] ;  /* 0x00007f00ff0677ac */ /* 0x000e220008000a00 */
[----:B------:R-:W-:Y:S01]  /*6d40*/  MOV R3, R119 ;  /* 0x0000007700037202 */ /* 0x000fe20000000f00 */
[-C--:B------:R-:W-:Y:S01]  /*6d50*/  FMUL.FTZ R10, R10, R115.reuse ;  /* 0x000000730a0a7220 */ /* 0x080fe20000410000 */
[----:B------:R-:W-:Y:S01]  /*6d60*/  FMUL.FTZ R11, R60, R115 ;  /* 0x000000733c0b7220 */ /* 0x000fe20000410000 */
[----:B------:R-:W1:Y:S01]  /*6d70*/  LDCU.64 UR14, c[0x0][0x380] ;  /* 0x00007000ff0e77ac */ /* 0x000e620008000a00 */
[----:B0-----:R-:W-:Y:S01]  /*6d80*/  IMAD R8, R2, UR6, RZ ;  /* 0x0000000602087c24 */ /* 0x001fe2000f8e02ff */
[----:B------:R-:W-:-:S05]  /*6d90*/  MOV R2, R122 ;  /* 0x0000007a00027202 */ /* 0x000fca0000000f00 */
[----:B------:R-:W-:-:S04]  /*6da0*/  IMAD.WIDE.U32 R2, R9, UR6, R2 ;  /* 0x0000000609027c25 */ /* 0x000fc8000f8e0002 */
[----:B------:R-:W-:Y:S01]  /*6db0*/  IMAD R9, R9, UR7, R8 ;  /* 0x0000000709097c24 */ /* 0x000fe2000f8e0208 */
[----:B-1----:R-:W-:-:S04]  /*6dc0*/  LEA R8, P2, R2, UR14, 0x2 ;  /* 0x0000000e02087c11 */ /* 0x002fc8000f8410ff */
[----:B------:R-:W-:-:S04]  /*6dd0*/  IADD3 R9, PT, PT, R3, R9, RZ ;  /* 0x0000000903097210 */ /* 0x000fc80007ffe0ff */
[----:B------:R-:W-:-:S05]  /*6de0*/  LEA.HI.X R9, R2, UR15, R9, 0x2, P2 ;  /* 0x0000000f02097c11 */ /* 0x000fca00090f1409 */
[----:B------:R0:W-:Y:S02]  /*6df0*/  STG.E.64 desc[UR8][R8.64], R10 ;  /* 0x0000000a08007986 */ /* 0x0001e4000c101b08 */
.L_x_1498:
[----:B------:R-:W-:Y:S05]  /*6e00*/  BSYNC.RECONVERGENT B0 ;  /* 0x0000000000007941 */ /* 0x000fea0003800200 */
.L_x_1497:
[-C--:B------:R-:W-:Y:S01]  /*6e10*/  FMUL.FTZ R20, R20, R115.reuse ;  /* 0x0000007314147220 */ /* 0x080fe20000410000 */
[----:B------:R-:W-:Y:S01]  /*6e20*/  FMUL.FTZ R36, R36, R115 ;  /* 0x0000007324247220 */ /* 0x000fe20000410000 */
        /* <DEDUP_REMOVED lines=19> */
.L_x_1499:
[--C-:B------:R-:W-:Y:S01]  /*6f60*/  FFMA.FTZ R2, R52, R20, R53.reuse ;  /* 0x0000001434027223 */ /* 0x100fe20000010035 */
[-C--:B------:R-:W-:Y:S01]  /*6f70*/  FMUL.FTZ R24, R24, R115.reuse ;  /* 0x0000007318187220 */ /* 0x080fe20000410000 */
[----:B------:R-:W-:Y:S01]  /*6f80*/  FMUL.FTZ R54, R54, R115 ;  /* 0x0000007336367220 */ /* 0x000fe20000410000 */
[C-C-:B0-----:R-:W-:Y:S01]  /*6f90*/  FFMA.FTZ R8, R52.reuse, R36, R53.reuse ;  /* 0x0000002434087223 */ /* 0x141fe20000010035 */
[----:B------:R-:W-:Y:S01]  /*6fa0*/  BSSY.RECONVERGENT B0, `(.L_x_1500) ;  /* 0x0000013000007945 */ /* 0x000fe20003800200 */
[----:B------:R-:W-:Y:S01]  /*6fb0*/  FFMA.FTZ R10, R113, R22, -R2 ;  /* 0x00000016710a7223 */ /* 0x000fe20000010802 */
[C-C-:B------:R-:W-:Y:S01]  /*6fc0*/  FFMA.FTZ R16, R52.reuse, R24, R53.reuse ;  /* 0x0000001834107223 */ /* 0x140fe20000010035 */
[----:B------:R-:W-:Y:S01]  /*6fd0*/  FFMA.FTZ R14, R52, R54, R53 ;  /* 0x00000036340e7223 */ /* 0x000fe20000010035 */
        /* <DEDUP_REMOVED lines=15> */
.L_x_1501:
[----:B------:R-:W-:Y:S05]  /*70d0*/  BSYNC.RECONVERGENT B0 ;  /* 0x0000000000007941 */ /* 0x000fea0003800200 */
.L_x_1500:
        /* <DEDUP_REMOVED lines=19> */
.L_x_1502:
        /* <DEDUP_REMOVED lines=17> */
.L_x_1504:
[----:B------:R-:W-:Y:S05]  /*7320*/  BSYNC.RECONVERGENT B0 ;  /* 0x0000000000007941 */ /* 0x000fea0003800200 */
.L_x_1503:
        /* <DEDUP_REMOVED lines=21> */
.L_x_1505:
        /* <DEDUP_REMOVED lines=23> */
.L_x_1507:
[----:B------:R-:W-:Y:S05]  /*75f0*/  BSYNC.RECONVERGENT B0 ;  /* 0x0000000000007941 */ /* 0x000fea0003800200 */
.L_x_1506:
        /* <DEDUP_REMOVED lines=19> */
.L_x_1508:
        /* <DEDUP_REMOVED lines=17> */
.L_x_1510:
[----:B------:R-:W-:Y:S05]  /*7840*/  BSYNC.RECONVERGENT B0 ;  /* 0x0000000000007941 */ /* 0x000fea0003800200 */
.L_x_1509:
        /* <DEDUP_REMOVED lines=21> */
.L_x_1511:
[----:B------:R-:W-:Y:S04]  /*79a0*/  BSSY.RECONVERGENT B0, `(.L_x_1512) ;  /* 0x0000015000007945 */ /* 0x000fe80003800200 */
[----:B------:R-:W-:Y:S05]  /*79b0*/  @P0 BRA `(.L_x_1513) ;  /* 0x00000000004c0947 */ /* 0x000fea0003800000 */
[----:B------:R-:W1:Y:S01]  /*79c0*/  LDCU.64 UR6, c[0x0][0x3f8] ;  /* 0x00007f00ff0677ac */ /* 0x000e620008000a00 */
[----:B0-----:R-:W-:Y:S01]  /*79d0*/  IADD3 R10, PT, PT, R112, 0x40, RZ ;  /* 0x00000040700a7810 */ /* 0x001fe20007ffe0ff */
[C-C-:B------:R-:W-:Y:S01]  /*79e0*/  FFMA.FTZ R8, R52.reuse, R46, R53.reuse ;  /* 0x0000002e34087223 */ /* 0x140fe20000010035 */
[----:B------:R-:W-:Y:S01]  /*79f0*/  MOV R2, R122 ;  /* 0x0000007a00027202 */ /* 0x000fe20000000f00 */
[----:B------:R-:W0:Y:S01]  /*7a00*/  LDCU.64 UR14, c[0x0][0x380] ;  /* 0x00007000ff0e77ac */ /* 0x000e220008000a00 */
[----:B------:R-:W-:Y:S01]  /*7a10*/  SHF.R.S32.HI R9, RZ, 0x1f, R10 ;  /* 0x0000001fff097819 */ /* 0x000fe2000001140a */
[----:B------:R-:W-:Y:S01]  /*7a20*/  FFMA.FTZ R12, R52, R47, R53 ;  /* 0x0000002f340c7223 */ /* 0x000fe20000010035 */
[----:B------:R-:W-:Y:S01]  /*7a30*/  MOV R3, R119 ;  /* 0x0000007700037202 */ /* 0x000fe20000000f00 */
[----:B------:R-:W-:Y:S02]  /*7a40*/  FFMA.FTZ R8, R113, R48, -R8 ;  /* 0x0000003071087223 */ /* 0x000fe40000010808 */
[----:B------:R-:W-:-:S02]  /*7a50*/  FFMA.FTZ R12, R83, R49, -R12 ;  /* 0x00000031530c7223 */ /* 0x000fc4000001080c */
[----:B------:R-:W-:Y:S01]  /*7a60*/  FMUL.FTZ R8, R8, R115 ;  /* 0x0000007308087220 */ /* 0x000fe20000410000 */
[----:B-1----:R-:W-:Y:S02]  /*7a70*/  IMAD R9, R9, UR6, RZ ;  /* 0x0000000609097c24 */ /* 0x002fe4000f8e02ff */
[----:B------:R-:W-:-:S04]  /*7a80*/  IMAD.WIDE.U32 R2, R10, UR6, R2 ;  /* 0x000000060a027c25 */ /* 0x000fc8000f8e0002 */
[----:B------:R-:W-:Y:S01]  /*7a90*/  IMAD R9, R10, UR7, R9 ;  /* 0x000000070a097c24 */ /* 0x000fe2000f8e0209 */
[----:B0-----:R-:W-:-:S04]  /*7aa0*/  LEA R10, P0, R2, UR14, 0x2 ;  /* 0x0000000e020a7c11 */ /* 0x001fc8000f8010ff */
[----:B------:R-:W-:-:S04]  /*7ab0*/  IADD3 R9, PT, PT, R3, R9, RZ ;  /* 0x0000000903097210 */ /* 0x000fc80007ffe0ff */
[----:B------:R-:W-:Y:S01]  /*7ac0*/  LEA.HI.X R11, R2, UR15, R9, 0x2, P0 ;  /* 0x0000000f020b7c11 */ /* 0x000fe200080f1409 */
[----:B------:R-:W-:-:S05]  /*7ad0*/  FMUL.FTZ R9, R12, R115 ;  /* 0x000000730c097220 */ /* 0x000fca0000410000 */
[----:B------:R1:W-:Y:S02]  /*7ae0*/  STG.E.64 desc[UR8][R10.64], R8 ;  /* 0x000000080a007986 */ /* 0x0003e4000c101b08 */
.L_x_1513:
[----:B------:R-:W-:Y:S05]  /*7af0*/  BSYNC.RECONVERGENT B0 ;  /* 0x0000000000007941 */ /* 0x000fea0003800200 */
.L_x_1512:
[----:B------:R-:W-:Y:S01]  /*7b00*/  UISETP.NE.AND UP0, UPT, UR11, URZ, UPT ;  /* 0x000000ff0b00728c */ /* 0x000fe2000bf05270 */
        /* <DEDUP_REMOVED lines=13> */
[----:B------:R-:W-:Y:S01]  /*7be0*/  SHF.R.S32.HI R15, RZ, 0x1f, R107 ;  /* 0x0000001fff0f7819 */ /* 0x000fe2000001146b */
[----:B01----:R-:W-:Y:S01]  /*7bf0*/  FMUL.FTZ R8, R79, R115 ;  /* 0x000000734f087220 */ /* 0x003fe20000410000 */
        /* <DEDUP_REMOVED lines=46> */
.L_x_1514:
        /* <DEDUP_REMOVED lines=17> */
.L_x_1516:
[----:B------:R-:W-:Y:S05]  /*7ff0*/  BSYNC.RECONVERGENT B0 ;  /* 0x0000000000007941 */ /* 0x000fea0003800200 */
.L_x_1515:
        /* <DEDUP_REMOVED lines=19> */
.L_x_1517:
        /* <DEDUP_REMOVED lines=17> */
.L_x_1519:
[----:B------:R-:W-:Y:S05]  /*8240*/  BSYNC.RECONVERGENT B0 ;  /* 0x0000000000007941 */ /* 0x000fea0003800200 */
.L_x_1518:
[----:B------:R-:W-:Y:S05]  /*8250*/  BRA.U !UP0, `(.L_x_1520) ;  /* 0x0000000108487547 */ /* 0x000fea000b800000 */
        /* <DEDUP_REMOVED lines=18> */
.L_x_1520:
        /* <DEDUP_REMOVED lines=17> */
.L_x_1522:
[----:B------:R-:W-:Y:S05]  /*8490*/  BSYNC.RECONVERGENT B0 ;  /* 0x0000000000007941 */ /* 0x000fea0003800200 */
.L_x_1521:
[----:B------:R-:W-:Y:S05]  /*84a0*/  BRA.U !UP0, `(.L_x_1523) ;  /* 0x0000000108487547 */ /* 0x000fea000b800000 */
[----:B------:R-:W-:Y:S01]  /*84b0*/  FFMA.FTZ R50, R113, R50, R116 ;  /* 0x0000003271327223 */ /* 0x000fe20000010074 */
[----:B------:R-:W-:-:S03]  /*84c0*/  FFMA.FTZ R20, R83, R20, R114 ;  /* 0x0000001453147223 */ /* 0x000fc60000010072 */
[----:B------:R-:W-:Y:S01]  /*84d0*/  FMUL.FTZ R2, R50, -1.4426950216293334961 ;  /* 0xbfb8aa3b32027820 */ /* 0x000fe20000410000 */
[----:B01----:R-:W-:-:S05]  /*84e0*/  FMUL.FTZ R4, R20, -1.4426950216293334961 ;  /* 0xbfb8aa3b14047820 */ /* 0x003fca0000410000 */
        /* <DEDUP_REMOVED lines=14> */
.L_x_1523:
        /* <DEDUP_REMOVED lines=8> */
[----:B------:R-:W2:Y:S01]  /*8650*/  LDCU.64 UR14, c[0x0][0x380] ;  /* 0x00007000ff0e77ac */ /* 0x000ea20008000a00 */
[----:B------:R-:W-:Y:S01]  /*8660*/  FMUL.FTZ R29, R30, R115 ;  /* 0x000000731e1d7220 */ /* 0x000fe20000410000 */
[----:B0-----:R-:W-:Y:S02]  /*8670*/  IMAD R7, R86, UR6, RZ ;  /* 0x0000000656077c24 */ /* 0x001fe4000f8e02ff */
[----:B-1----:R-:W-:-:S04]  /*8680*/  IMAD.WIDE.U32 R4, R104, UR6, R2 ;  /* 0x0000000668047c25 */ /* 0x002fc8000f8e0002 */
[----:B------:R-:W-:Y:S01]  /*8690*/  IMAD R7, R104, UR7, R7 ;  /* 0x0000000768077c24 */ /* 0x000fe2000f8e0207 */
[----:B--2---:R-:W-:-:S04]  /*86a0*/  LEA R2, P0, R4, UR14, 0x2 ;  /* 0x0000000e04027c11 */ /* 0x004fc8000f8010ff */
[----:B------:R-:W-:-:S04]  /*86b0*/  IADD3 R7, PT, PT, R5, R7, RZ ;  /* 0x0000000705077210 */ /* 0x000fc80007ffe0ff */
[----:B------:R-:W-:-:S05]  /*86c0*/  LEA.HI.X R3, R4, UR15, R7, 0x2, P0 ;  /* 0x0000000f04037c11 */ /* 0x000fca00080f1407 */
[----:B------:R2:W-:Y:S02]  /*86d0*/  STG.E.64 desc[UR8][R2.64], R28 ;  /* 0x0000001c02007986 */ /* 0x0005e4000c101b08 */
.L_x_1525:
[----:B------:R-:W-:Y:S05]  /*86e0*/  BSYNC.RECONVERGENT B0 ;  /* 0x0000000000007941 */ /* 0x000fea0003800200 */
.L_x_1524:
[----:B------:R-:W-:Y:S05]  /*86f0*/  BRA.U !UP0, `(.L_x_1526) ;  /* 0x0000000108487547 */ /* 0x000fea000b800000 */
[----:B------:R-:W-:Y:S01]  /*8700*/  FFMA.FTZ R70, R113, R70, R116 ;  /* 0x0000004671467223 */ /* 0x000fe20000010074 */
[----:B------:R-:W-:-:S03]  /*8710*/  FFMA.FTZ R18, R83, R18, R114 ;  /* 0x0000001253127223 */ /* 0x000fc60000010072 */
[----:B--2---:R-:W-:Y:S01]  /*8720*/  FMUL.FTZ R2, R70, -1.4426950216293334961 ;  /* 0xbfb8aa3b46027820 */ /* 0x004fe20000410000 */
        /* <DEDUP_REMOVED lines=15> */
.L_x_1526:
[----:B------:R-:W-:Y:S01]  /*8820*/  BSSY.RECONVERGENT B0, `(.L_x_1527) ;  /* 0x0000011000007945 */ /* 0x000fe20003800200 */
[----:B------:R-:W-:Y:S01]  /*8830*/  FFMA.FTZ R22, R113, R72, -R22 ;  /* 0x0000004871167223 */ /* 0x000fe20000010816 */
[----:B------:R-:W-:Y:S02]  /*8840*/  FFMA.FTZ R24, R83, R73, -R24 ;  /* 0x0000004953187223 */ /* 0x000fe40000010818 */
[----:B------:R-:W-:Y:S05]  /*8850*/  @P4 BRA `(.L_x_1528) ;  /* 0x0000000000344947 */ /* 0x000fea0003800000 */
[----:B------:R-:W0:Y:S01]  /*8860*/  LDCU.64 UR6, c[0x0][0x3f8] ;  /* 0x00007f00ff0677ac */ /* 0x000e220008000a00 */
[----:B--2---:R-:W-:Y:S01]  /*8870*/  MOV R2, R122 ;  /* 0x0000007a00027202 */ /* 0x004fe20000000f00 */
        /* <DEDUP_REMOVED lines=11> */
.L_x_1528:
[----:B------:R-:W-:Y:S05]  /*8930*/  BSYNC.RECONVERGENT B0 ;  /* 0x0000000000007941 */ /* 0x000fea0003800200 */
.L_x_1527:
[----:B------:R-:W-:Y:S05]  /*8940*/  BRA.U !UP0, `(.L_x_1529) ;  /* 0x0000000108487547 */ /* 0x000fea000b800000 */
[----:B------:R-:W-:Y:S01]  /*8950*/  FFMA.FTZ R74, R113, R74, R116 ;  /* 0x0000004a714a7223 */ /* 0x000fe20000010074 */
[----:B------:R-:W-:-:S03]  /*8960*/  FFMA.FTZ R12, R83, R12, R114 ;  /* 0x0000000c530c7223 */ /* 0x000fc60000010072 */
[----:B--2-4-:R-:W-:Y:S01]  /*8970*/  FMUL.FTZ R2, R74, -1.4426950216293334961 ;  /* 0xbfb8aa3b4a027820 */ /* 0x014fe20000410000 */
        /* <DEDUP_REMOVED lines=15> */
.L_x_1529:
[----:B------:R-:W-:Y:S01]  /*8a70*/  BSSY.RECONVERGENT B0, `(.L_x_1530) ;  /* 0x0000011000007945 */ /* 0x000fe20003800200 */
[----:B------:R-:W-:Y:S01]  /*8a80*/  FFMA.FTZ R14, R113, R76, -R14 ;  /* 0x0000004c710e7223 */ /* 0x000fe2000001080e */
[----:B------:R-:W-:Y:S02]  /*8a90*/  FFMA.FTZ R16, R83, R77, -R16 ;  /* 0x0000004d53107223 */ /* 0x000fe40000010810 */
[----:B------:R-:W-:Y:S05]  /*8aa0*/  @P5 BRA `(.L_x_1531) ;  /* 0x0000000000345947 */ /* 0x000fea0003800000 */
[----:B------:R-:W0:Y:S01]  /*8ab0*/  LDCU.64 UR6, c[0x0][0x3f8] ;  /* 0x00007f00ff0677ac */ /* 0x000e220008000a00 */
[----:B--2-4-:R-:W-:Y:S01]  /*8ac0*/  MOV R2, R122 ;  /* 0x0000007a00027202 */ /* 0x014fe20000000f00 */
        /* <DEDUP_REMOVED lines=11> */
.L_x_1531:
[----:B------:R-:W-:Y:S05]  /*8b80*/  BSYNC.RECONVERGENT B0 ;  /* 0x0000000000007941 */ /* 0x000fea0003800200 */
.L_x_1530:
[----:B------:R-:W-:Y:S05]  /*8b90*/  BRA.U !UP0, `(.L_x_1532) ;  /* 0x0000000108487547 */ /* 0x000fea000b800000 */
[----:B------:R-:W-:Y:S01]  /*8ba0*/  FFMA.FTZ R78, R113, R78, R116 ;  /* 0x0000004e714e7223 */ /* 0x000fe20000010074 */
[----:B------:R-:W-:-:S03]  /*8bb0*/  FFMA.FTZ R8, R83, R8, R114 ;  /* 0x0000000853087223 */ /* 0x000fc60000010072 */
[----:B0-2-4-:R-:W-:Y:S01]  /*8bc0*/  FMUL.FTZ R2, R78, -1.4426950216293334961 ;  /* 0xbfb8aa3b4e027820 */ /* 0x015fe20000410000 */
[----:B-1----:R-:W-:-:S05]  /*8bd0*/  FMUL.FTZ R4, R8, -1.4426950216293334961 ;  /* 0xbfb8aa3b08047820 */ /* 0x002fca0000410000 */
        /* <DEDUP_REMOVED lines=14> */
.L_x_1532:
        /* <DEDUP_REMOVED lines=8> */
[----:B------:R-:W-:Y:S01]  /*8d40*/  MOV R118, R122 ;  /* 0x0000007a00767202 */ /* 0x000fe20000000f00 */
[----:B------:R-:W5:Y:S01]  /*8d50*/  LDCU.64 UR12, c[0x0][0x380] ;  /* 0x00007000ff0c77ac */ /* 0x000f620008000a00 */
[----:B0-2-4-:R-:W-:-:S03]  /*8d60*/  IMAD R2, R85, UR6, RZ ;  /* 0x0000000655027c24 */ /* 0x015fc6000f8e02ff */
[----:B------:R-:W-:-:S04]  /*8d70*/  IMAD.WIDE.U32 R118, R101, UR6, R118 ;  /* 0x0000000665767c25 */ /* 0x000fc8000f8e0076 */
[----:B------:R-:W-:Y:S01]  /*8d80*/  IMAD R3, R101, UR7, R2 ;  /* 0x0000000765037c24 */ /* 0x000fe2000f8e0202 */
[----:B-----5:R-:W-:-:S04]  /*8d90*/  LEA R2, P0, R118, UR12, 0x2 ;  /* 0x0000000c76027c11 */ /* 0x020fc8000f8010ff */
[----:B------:R-:W-:-:S04]  /*8da0*/  IADD3 R3, PT, PT, R119, R3, RZ ;  /* 0x0000000377037210 */ /* 0x000fc80007ffe0ff */
[----:B------:R-:W-:-:S05]  /*8db0*/  LEA.HI.X R3, R118, UR13, R3, 0x2, P0 ;  /* 0x0000000d76037c11 */ /* 0x000fca00080f1403 */
[----:B------:R0:W-:Y:S02]  /*8dc0*/  STG.E.64 desc[UR8][R2.64], R10 ;  /* 0x0000000a02007986 */ /* 0x0001e4000c101b08 */
.L_x_1534:
[----:B------:R-:W-:Y:S05]  /*8dd0*/  BSYNC.RECONVERGENT B0 ;  /* 0x0000000000007941 */ /* 0x000fea0003800200 */
.L_x_1533:
[----:B------:R-:W-:Y:S02]  /*8de0*/  IADD3 R95, PT, PT, R92, R95, RZ ;  /* 0x0000005f5c5f7210 */ /* 0x000fe40007ffe0ff */
[----:B------:R-:W-:Y:S02]  /*8df0*/  IADD3 R96, PT, PT, R96, 0x1, RZ ;  /* 0x0000000160607810 */ /* 0x000fe40007ffe0ff */
[----:B------:R-:W-:-:S13]  /*8e00*/  ISETP.GE.AND P0, PT, R95, UR4, PT ;  /* 0x000000045f007c0c */ /* 0x000fda000bf06270 */
[----:B------:R-:W-:Y:S05]  /*8e10*/  @!P0 BRA `(.L_x_1535) ;  /* 0xffffff7400508947 */ /* 0x000fea000383ffff */
.L_x_1468:
[----:B01----:R-:W0:Y:S01]  /*8e20*/  LDC R4, c[0x0][0x370] ;  /* 0x0000dc00ff047b82 */ /* 0x003e220000000800 */
[----:B------:R-:W-:Y:S01]  /*8e30*/  ISETP.NE.AND P2, PT, R94, RZ, PT ;  /* 0x000000ff5e00720c */ /* 0x000fe20003f45270 */
[----:B------:R-:W-:Y:S06]  /*8e40*/  BSSY.RECONVERGENT B0, `(.L_x_1536) ;  /* 0x0000011000007945 */ /* 0x000fec0003800200 */
[----:B------:R-:W1:Y:S08]  /*8e50*/  LDC R7, c[0x0][0x374] ;  /* 0x0000dd00ff077b82 */ /* 0x000e700000000800 */
[----:B--2-4-:R-:W2:Y:S01]  /*8e60*/  LDC.64 R2, c[0x0][0x3c8] ;  /* 0x0000f200ff027b82 */ /* 0x014ea20000000a00 */
        /* <DEDUP_REMOVED lines=14> */
.L_x_1537:
[----:B------:R-:W-:Y:S05]  /*8f50*/  BSYNC.RECONVERGENT B0 ;  /* 0x0000000000007941 */ /* 0x000fea0003800200 */
.L_x_1536:
[----:B------:R-:W-:Y:S05]  /*8f60*/  @P0 EXIT ;  /* 0x000000000000094d */ /* 0x000fea0003800000 */
[----:B------:R-:W-:Y:S05]  /*8f70*/  @P2 BRA `(.L_x_1538) ;  /* 0x0000000000202947 */ /* 0x000fea0003800000 */
[----:B------:R-:W-:-:S05]  /*8f80*/  IMAD R0, R4, R7, RZ ;  /* 0x0000000704007224 */ /* 0x000fca00078e02ff */
[----:B------:R-:W-:-:S13]  /*8f90*/  ISETP.NE.AND P0, PT, R0, -0x1, PT ;  /* 0xffffffff0000780c */ /* 0x000fda0003f05270 */
[----:B------:R-:W-:Y:S05]  /*8fa0*/  @!P0 BRA `(.L_x_1538) ;  /* 0x0000000000148947 */ /* 0x000fea0003800000 */
.L_x_1539:
[----:B0-----:R-:W2:Y:S04]  /*8fb0*/  LDG.E.STRONG.GPU R5, desc[UR8][R2.64] ;  /* 0x0000000802057981 */ /* 0x001ea8000c1ef900 */
[----:B--2---:R-:W-:Y:S01]  /*8fc0*/  CCTL.IVALL ;  /* 0x00000000ff00798f */ /* 0x004fe20002000000 */
[----:B------:R-:W-:Y:S05]  /*8fd0*/  YIELD ;  /* 0x0000000000007946 */ /* 0x000fea0003800000 */
[----:B------:R-:W-:-:S13]  /*8fe0*/  ISETP.NE.AND P0, PT, R5, R0, PT ;  /* 0x000000000500720c */ /* 0x000fda0003f05270 */
[----:B------:R-:W-:Y:S05]  /*8ff0*/  @P0 BRA `(.L_x_1539) ;  /* 0xfffffffc00ec0947 */ /* 0x000fea000383ffff */
.L_x_1538:
[----:B------:R-:W-:Y:S05]  /*9000*/  WARPSYNC.ALL ;  /* 0x0000000000007948 */ /* 0x000fea0003800000 */
[----:B0-----:R-:W0:Y:S08]  /*9010*/  LDC.64 R4, c[0x0][0x3f8] ;  /* 0x0000fe00ff047b82 */ /* 0x001e300000000a00 */
        /* <DEDUP_REMOVED lines=71> */
.L_x_1542:
        /* <DEDUP_REMOVED lines=10> */
[----:B------:R-:W4:Y:S04]  /*9530*/  LDG.E R12, desc[UR8][R12.64] ;  /* 0x000000080c0c7981 */ /* 0x000f28000c1e1900 */
[----:B------:R-:W4:Y:S01]  /*9540*/  LDG.E R15, desc[UR8][R14.64] ;  /* 0x000000080e0f7981 */ /* 0x000f22000c1e1900 */
        /* <DEDUP_REMOVED lines=14> */
[----:B----4-:R-:W-:Y:S01]  /*9630*/  F2FP.BF16.F32.PACK_AB R19, R15, R12 ;  /* 0x0000000c0f13723e */ /* 0x010fe200000010ff */
[----:B------:R0:W-:Y:S04]  /*9640*/  STG.E desc[UR8][R8.64], R17 ;  /* 0x0000001108007986 */ /* 0x0001e8000c101908 */
[----:B------:R0:W-:Y:S01]  /*9650*/  STG.E desc[UR8][R10.64], R19 ;  /* 0x000000130a007986 */ /* 0x0001e2000c101908 */
[----:B------:R-:W-:Y:S01]  /*9660*/  IADD3.X R23, PT, PT, RZ, R23, RZ, P3, !PT ;  /* 0x00000017ff177210 */ /* 0x000fe20001ffe4ff */
[----:B------:R-:W-:Y:S06]  /*9670*/  @P1 BRA `(.L_x_1542) ;  /* 0xfffffffc00841947 */ /* 0x000fec000383ffff */
.L_x_1541:
[----:B------:R-:W-:Y:S05]  /*9680*/  BSYNC.RECONVERGENT B0 ;  /* 0x0000000000007941 */ /* 0x000fea0003800200 */
.L_x_1540:
        /* <DEDUP_REMOVED lines=8> */
[----:B------:R-:W4:Y:S01]  /*9710*/  LDCU.64 UR10, c[0x0][0x390] ;  /* 0x00007200ff0a77ac */ /* 0x000f220008000a00 */
[----:B------:R-:W-:-:S07]  /*9720*/  SHF.L.U32 R33, R3, 0x2, RZ ;  /* 0x0000000203217819 */ /* 0x000fce00000006ff */
.L_x_1543:
[C---:B------:R-:W-:Y:S02]  /*9730*/  SHF.L.U32 R22, R94.reuse, 0x2, RZ ;  /* 0x000000025e167819 */ /* 0x040fe400000006ff */
[----:B------:R-:W-:Y:S02]  /*9740*/  SHF.L.U64.HI R24, R94, 0x2, R95 ;  /* 0x000000025e187819 */ /* 0x000fe4000001025f */
[----:B-1----:R-:W-:-:S04]  /*9750*/  IADD3 R4, P0, PT, R22, UR4, RZ ;  /* 0x0000000416047c10 */ /* 0x002fc8000ff1e0ff */
[----:B------:R-:W-:Y:S02]  /*9760*/  IADD3.X R5, PT, PT, R24, UR5, RZ, P0, !PT ;  /* 0x0000000518057c10 */ /* 0x000fe400087fe4ff */
[C---:B------:R-:W-:Y:S02]  /*9770*/  IADD3 R6, P0, PT, R4.reuse, R33, RZ ;  /* 0x0000002104067210 */ /* 0x040fe40007f1e0ff */
[C---:B0-----:R-:W-:Y:S01]  /*9780*/  IADD3 R10, P2, PT, R4.reuse, R37, RZ ;  /* 0x00000025040a7210 */ /* 0x041fe20007f5e0ff */
[----:B------:R0:W5:Y:S01]  /*9790*/  LDG.E R2, desc[UR8][R4.64] ;  /* 0x0000000804027981 */ /* 0x000162000c1e1900 */
[C---:B------:R-:W-:Y:S02]  /*97a0*/  IADD3.X R7, PT, PT, R5.reuse, R31, RZ, P0, !PT ;  /* 0x0000001f05077210 */ /* 0x040fe400007fe4ff */
[----:B------:R-:W-:Y:S02]  /*97b0*/  IADD3 R8, P1, PT, R4, R27, RZ ;  /* 0x0000001b04087210 */ /* 0x000fe40007f3e0ff */
[----:B------:R-:W-:-:S02]  /*97c0*/  IADD3.X R11, PT, PT, R5, R35, RZ, P2, !PT ;  /* 0x00000023050b7210 */ /* 0x000fc400017fe4ff */
[----:B------:R-:W-:Y:S01]  /*97d0*/  IADD3.X R9, PT, PT, R5, R29, RZ, P1, !PT ;  /* 0x0000001d05097210 */ /* 0x000fe20000ffe4ff */
[----:B------:R-:W5:Y:S04]  /*97e0*/  LDG.E R7, desc[UR8][R6.64] ;  /* 0x0000000806077981 */ /* 0x000f68000c1e1900 */
[----:B------:R-:W3:Y:S04]  /*97f0*/  LDG.E R8, desc[UR8][R8.64] ;  /* 0x0000000808087981 */ /* 0x000ee8000c1e1900 */
[----:B------:R-:W3:Y:S01]  /*9800*/  LDG.E R11, desc[UR8][R10.64] ;  /* 0x000000080a0b7981 */ /* 0x000ee2000c1e1900 */
[----:B------:R-:W-:-:S02]  /*9810*/  LOP3.LUT R16, R22, 0xfffffffc, RZ, 0xc0, !PT ;  /* 0xfffffffc16107812 */ /* 0x000fc400078ec0ff */
[----:B------:R-:W-:Y:S02]  /*9820*/  LOP3.LUT R15, R24, 0x1, RZ, 0xc0, !PT ;  /* 0x00000001180f7812 */ /* 0x000fe400078ec0ff */
[----:B--2---:R-:W-:-:S04]  /*9830*/  IADD3 R12, P0, PT, R16, UR6, RZ ;  /* 0x00000006100c7c10 */ /* 0x004fc8000ff1e0ff */
[C---:B------:R-:W-:Y:S02]  /*9840*/  IADD3.X R13, PT, PT, R15.reuse, UR7, RZ, P0, !PT ;  /* 0x000000070f0d7c10 */ /* 0x040fe400087fe4ff */
[C---:B----4-:R-:W-:Y:S02]  /*9850*/  IADD3 R14, P0, PT, R16.reuse, UR10, RZ ;  /* 0x0000000a100e7c10 */ /* 0x050fe4000ff1e0ff */
[----:B------:R-:W-:Y:S02]  /*9860*/  IADD3 R16, P1, PT, R16, UR4, RZ ;  /* 0x0000000410107c10 */ /* 0x000fe4000ff3e0ff */
[----:B------:R-:W-:Y:S02]  /*9870*/  IADD3.X R15, PT, PT, R15, UR11, RZ, P0, !PT ;  /* 0x0000000b0f0f7c10 */ /* 0x000fe400087fe4ff */
[----:B0-----:R-:W-:Y:S02]  /*9880*/  IADD3 R4, P0, PT, R16, R33, RZ ;  /* 0x0000002110047210 */ /* 0x001fe40007f1e0ff */
[----:B-----5:R-:W-:-:S02]  /*9890*/  F2FP.BF16.F32.PACK_AB R19, R7, R2 ;  /* 0x000000020713723e */ /* 0x020fc400000010ff */
[----:B------:R-:W-:-:S04]  /*98a0*/  LOP3.LUT R2, R24, 0x3, RZ, 0xc0, !PT ;  /* 0x0000000318027812 */ /* 0x000fc800078ec0ff */
[----:B------:R-:W-:Y:S02]  /*98b0*/  IADD3.X R17, PT, PT, R2, UR5, RZ, P1, !PT ;  /* 0x0000000502117c10 */ /* 0x000fe40008ffe4ff */
[----:B---3--:R-:W-:Y:S02]  /*98c0*/  F2FP.BF16.F32.PACK_AB R21, R11, R8 ;  /* 0x000000080b15723e */ /* 0x008fe400000010ff */
[C---:B------:R-:W-:Y:S02]  /*98d0*/  IADD3 R6, P1, PT, R16.reuse, R27, RZ ;  /* 0x0000001b10067210 */ /* 0x040fe40007f3e0ff */
[----:B------:R-:W-:Y:S02]  /*98e0*/  IADD3 R8, P2, PT, R16, R37, RZ ;  /* 0x0000002510087210 */ /* 0x000fe40007f5e0ff */
[C---:B------:R-:W-:Y:S02]  /*98f0*/  IADD3.X R5, PT, PT, R17.reuse, R31, RZ, P0, !PT ;  /* 0x0000001f11057210 */ /* 0x040fe400007fe4ff */
[----:B------:R-:W-:-:S02]  /*9900*/  IADD3.X R7, PT, PT, R17, R29, RZ, P1, !PT ;  /* 0x0000001d11077210 */ /* 0x000fc40000ffe4ff */
        /* <DEDUP_REMOVED lines=37> */
[----:B------:R-:W4:Y:S04]  /*9b60*/  LDG.E R6, desc[UR8][R6.64+0x1500] ;  /* 0x0015000806067981 */ /* 0x000f28000c1e1900 */
[----:B------:R-:W4:Y:S01]  /*9b70*/  LDG.E R9, desc[UR8][R8.64+0x1500] ;  /* 0x0015000808097981 */ /* 0x000f22000c1e1900 */
        /* <DEDUP_REMOVED lines=13> */
[----:B----4-:R-:W-:-:S03]  /*9c50*/  F2FP.BF16.F32.PACK_AB R7, R9, R6 ;  /* 0x000000060907723e */ /* 0x010fc600000010ff */
[----:B------:R1:W-:Y:S04]  /*9c60*/  STG.E desc[UR8][R12.64], R5 ;  /* 0x000000050c007986 */ /* 0x0003e8000c101908 */
[----:B------:R1:W-:Y:S02]  /*9c70*/  STG.E desc[UR8][R14.64], R7 ;  /* 0x000000070e007986 */ /* 0x0003e4000c101908 */
[----:B------:R-:W-:Y:S05]  /*9c80*/  @P0 BRA `(.L_x_1543) ;  /* 0xfffffff800a80947 */ /* 0x000fea000383ffff */
[----:B------:R-:W-:Y:S05]  /*9c90*/  EXIT ;  /* 0x000000000000794d */ /* 0x000fea0003800000 */
.L_x_1544:
        /* <DEDUP_REMOVED lines=14> */
.L_x_4909:


//--------------------- .text._Z35group_norm_nhwc_bwd_one_pass_kernelI11Fp32IOBf16WLi256ELi112ELi448EEv26Group_norm_nhwc_bwd_params --------------------------
	.section	.text._Z35group_norm_nhwc_bwd_one_pass_kernelI11Fp32IOBf16WLi256ELi112ELi448EEv26Group_norm_nhwc_bwd_params,"ax",@progbits
	.align	128
        .global         _Z35group_norm_nhwc_bwd_one_pass_kernelI11Fp32IOBf16WLi256ELi112ELi448EEv26Group_norm_nhwc_bwd_params
        .type           _Z35group_norm_nhwc_bwd_one_pass_kernelI11Fp32IOBf16WLi256ELi112ELi448EEv26Group_norm_nhwc_bwd_params,@function
        .size           _Z35group_norm_nhwc_bwd_one_pass_kernelI11Fp32IOBf16WLi256ELi112ELi448EEv26Group_norm_nhwc_bwd_params,(.L_x_4910 - _Z35group_norm_nhwc_bwd_one_pass_kernelI11Fp32IOBf16WLi256ELi112ELi448EEv26Group_norm_nhwc_bwd_params)
        .other          _Z35group_norm_nhwc_bwd_one_pass_kernelI11Fp32IOBf16WLi256ELi112ELi448EEv26Group_norm_nhwc_bwd_params,@"STO_CUDA_ENTRY STV_DEFAULT"
_Z35group_norm_nhwc_bwd_one_pass_kernelI11Fp32IOBf16WLi256ELi112ELi448EEv26Group_norm_nhwc_bwd_params:
.text._Z35group_norm_nhwc_bwd_one_pass_kernelI11Fp32IOBf16WLi256ELi112ELi448EEv26Group_norm_nhwc_bwd_params:
        /* <DEDUP_REMOVED lines=26> */
.L_x_1571:
[----:B01----:R-:W2:Y:S01]  /*01a0*/  LDL.LU R4, [R1+0x220] ;  /* 0x0002200001047983 */ /* 0x003ea20000300800 */
        /* <DEDUP_REMOVED lines=11> */
[C---:B------:R-:W-:Y:S02]  /*0260*/  IADD3 R13, PT, PT, R85.reuse, 0x18, RZ ;  /* 0x00000018550d7810 */ /* 0x040fe40007ffe0ff */
[----:B------:R-:W-:Y:S01]  /*0270*/  IADD3 R83, PT, PT, R85, 0xd0, RZ ;  /* 0x000000d055537810 */ /* 0x000fe20007ffe0ff */
[----:B-1----:R-:W-:Y:S02]  /*0280*/  ULOP3.LUT UR12, UR8, UR14, URZ, 0x3c, !UPT ;  /* 0x0000000e080c7292 */ /* 0x002fe4000f8e3cff */
[----:B0-----:R-:W-:Y:S01]  /*0290*/  MOV R0, UR14 ;  /* 0x0000000e00007c02 */ /* 0x001fe20008000f00 */
[----:B------:R-:W-:Y:S01]  /*02a0*/  UISETP.NE.AND UP0, UPT, UR14, URZ, UPT ;  /* 0x000000ff0e00728c */ /* 0x000fe2000bf05270 */
[----:B------:R-:W-:Y:S02]  /*02b0*/  SHF.R.S32.HI R17, RZ, 0x1f, R13 ;  /* 0x0000001fff117819 */ /* 0x000fe4000001140d */
[----:B------:R-:W-:-:S02]  /*02c0*/  IABS R0, R0 ;  /* 0x0000000000007213 */ /* 0x000fc40000000000 */
[----:B---3--:R-:W-:Y:S02]  /*02d0*/  ISETP.GE.U32.AND P0, PT, R85, UR16, PT ;  /* 0x0000001055007c0c */ /* 0x008fe4000bf06070 */
[----:B------:R-:W-:Y:S02]  /*02e0*/  R2UR UR13, R0 ;  /* 0x00000000000d72ca */ /* 0x000fe400000e0000 */
[----:B------:R-:W-:Y:S02]  /*02f0*/  ISETP.GE.AND.EX P3, PT, R3, UR17, PT, P0 ;  /* 0x0000001103007c0c */ /* 0x000fe4000bf66300 */
[----:B------:R-:W-:Y:S02]  /*0300*/  ISETP.GE.U32.AND P0, PT, R7, UR16, PT ;  /* 0x0000001007007c0c */ /* 0x000fe4000bf06070 */
[----:B------:R-:W-:Y:S02]  /*0310*/  MOV R11, UR18 ;  /* 0x00000012000b7c02 */ /* 0x000fe40008000f00 */
[----:B------:R-:W-:-:S02]  /*0320*/  ISETP.GE.AND.EX P4, PT, R5, UR17, PT, P0 ;  /* 0x0000001105007c0c */ /* 0x000fc4000bf86300 */
[----:B------:R-:W-:Y:S02]  /*0330*/  ISETP.GE.U32.AND P0, PT, R9, UR16, PT ;  /* 0x0000001009007c0c */ /* 0x000fe4000bf06070 */
[----:B------:R-:W-:Y:S01]  /*0340*/  IADD3 R84, PT, PT, R85, 0xf8, RZ ;  /* 0x000000f855547810 */ /* 0x000fe20007ffe0ff */
[----:B------:R-:W0:Y:S02]  /*0350*/  I2F.RP R0, UR13 ;  /* 0x0000000d00007d06 */ /* 0x000e240008209400 */
[----:B------:R-:W1:Y:S01]  /*0360*/  @!P3 LDC.64 R14, c[0x0][0x3f8] ;  /* 0x0000fe00ff0ebb82 */ /* 0x000e620000000a00 */
[----:B------:R-:W-:-:S04]  /*0370*/  @P3 LOP3.LUT R95, R95, 0x1000000, RZ, 0xfc, !PT ;  /* 0x010000005f5f3812 */ /* 0x000fc800078efcff */
[----:B------:R-:W-:-:S03]  /*0380*/  LOP3.LUT R95, R95, 0xff7fffff, RZ, 0xc0, !PT ;  /* 0xff7fffff5f5f7812 */ /* 0x000fc600078ec0ff */
[----:B------:R-:W3:Y:S01]  /*0390*/  @!P3 LDC.64 R18, c[0x0][0x398] ;  /* 0x0000e600ff12bb82 */ /* 0x000ee20000000a00 */
[----:B------:R-:W-:Y:S01]  /*03a0*/  @P4 LOP3.LUT R95, R95, 0x800000, RZ, 0xfc, !PT ;  /* 0x008000005f5f4812 */ /* 0x000fe200078efcff */
[----:B0-----:R-:W0:Y:S03]  /*03b0*/  MUFU.RCP R0, R0 ;  /* 0x0000000000007308 */ /* 0x001e260000001000 */
[----:B------:R-:W-:-:S03]  /*03c0*/  LOP3.LUT R95, R95, 0xffbfffff, RZ, 0xc0, !PT ;  /* 0xffbfffff5f5f7812 */ /* 0x000fc600078ec0ff */
[----:B------:R-:W4:Y:S08]  /*03d0*/  @!P4 LDC.64 R20, c[0x0][0x3f8] ;  /* 0x0000fe00ff14cb82 */ /* 0x000f300000000a00 */
[----:B------:R-:W3:Y:S01]  /*03e0*/  @!P3 LDC.64 R74, c[0x0][0x3a0] ;  /* 0x0000e800ff4abb82 */ /* 0x000ee20000000a00 */
[----:B0-----:R-:W-:-:S07]  /*03f0*/  IADD3 R2, PT, PT, R0, 0xffffffe, RZ ;  /* 0x0ffffffe00027810 */ /* 0x001fce0007ffe0ff */
[----:B------:R-:W0:Y:S01]  /*0400*/  @!P4 LDC.64 R58, c[0x0][0x3a0] ;  /* 0x0000e800ff3acb82 */ /* 0x000e220000000a00 */
[----:B------:R-:W1:Y:S02]  /*0410*/  F2I.FTZ.U32.TRUNC.NTZ R2, R2 ;  /* 0x0000000200027305 */ /* 0x000e64000021f000 */
[----:B-1----:R-:W-:-:S13]  /*0420*/  R2UR UR7, R2 ;  /* 0x00000000020772ca */ /* 0x002fda00000e0000 */
        /* <DEDUP_REMOVED lines=23> */
[----:B------:R-:W-:-:S03]  /*05a0*/  USHF.R.S32.HI UR5, URZ, 0x1f, UR7 ;  /* 0x0000001fff057899 */ /* 0x000fc60008011407 */
[----:B------:R-:W-:Y:S01]  /*05b0*/  LEA.HI.X.SX32 R67, R0, RZ, 0x1, P1 ;  /* 0x000000ff00437211 */ /* 0x000fe200008f0eff */
[----:B------:R-:W-:Y:S01]  /*05c0*/  UIMAD UR5, UR5, UR18, URZ ;  /* 0x00000012050572a4 */ /* 0x000fe2000f8e02ff */
[----:B------:R-:W-:-:S03]  /*05d0*/  @!P3 IMAD R0, R3, R14, RZ ;  /* 0x0000000e0300b224 */ /* 0x000fc600078e02ff */
[----:B------:R-:W-:Y:S02]  /*05e0*/  UIMAD UR5, UR7, UR19, UR5 ;  /* 0x00000013070572a4 */ /* 0x000fe4000f8e0205 */
[----:B------:R-:W-:Y:S01]  /*05f0*/  IMAD.WIDE.U32 R66, R11, UR7, R66 ;  /* 0x000000070b427c25 */ /* 0x000fe2000f8e0042 */
[----:B------:R-:W-:-:S03]  /*0600*/  SHF.R.S32.HI R11, RZ, 0x1f, R9 ;  /* 0x0000001fff0b7819 */ /* 0x000fc60000011409 */
[----:B------:R-:W-:Y:S01]  /*0610*/  HFMA2 R94, -RZ, RZ, 0, 0 ;  /* 0x00000000ff5e7431 */ /* 0x000fe200000001ff */
[----:B------:R-:W1:Y:S01]  /*0620*/  LDCU.64 UR6, c[0x0][0x3b8] ;  /* 0x00007700ff0677ac */ /* 0x000e620008000a00 */
[----:B------:R-:W-:Y:S01]  /*0630*/  @!P3 IMAD R15, R85, R15, R0 ;  /* 0x0000000f550fb224 */ /* 0x000fe200078e0200 */
[----:B------:R-:W-:Y:S01]  /*0640*/  IADD3 R65, PT, PT, R67, UR5, RZ ;  /* 0x0000000543417c10 */ /* 0x000fe2000fffe0ff */
[----:B----4-:R-:W-:Y:S01]  /*0650*/  @!P4 IMAD R0, R5, R20, RZ ;  /* 0x000000140500c224 */ /* 0x010fe200078e02ff */
[----:B------:R-:W-:Y:S02]  /*0660*/  @!P3 MOV R64, R66 ;  /* 0x000000420040b202 */ /* 0x000fe40000000f00 */
[----:B------:R-:W-:Y:S02]  /*0670*/  ISETP.GE.AND.EX P6, PT, R11, UR17, PT, P0 ;  /* 0x000000110b007c0c */ /* 0x000fe4000bfc6300 */
[----:B------:R-:W-:Y:S01]  /*0680*/  ISETP.GE.U32.AND P0, PT, R13, UR16, PT ;  /* 0x000000100d007c0c */ /* 0x000fe2000bf06070 */
[----:B------:R-:W-:-:S03]  /*0690*/  @!P3 IMAD.WIDE.U32 R2, R85, R14, R64 ;  /* 0x0000000e5502b225 */ /* 0x000fc600078e0040 */
[----:B------:R-:W-:Y:S02]  /*06a0*/  ISETP.GE.AND.EX P5, PT, R17, UR17, PT, P0 ;  /* 0x0000001111007c0c */ /* 0x000fe4000bfa6300 */
[----:B------:R-:W-:Y:S02]  /*06b0*/  @!P3 IADD3 R15, PT, PT, R3, R15, RZ ;  /* 0x0000000f030fb210 */ /* 0x000fe40007ffe0ff */
[C---:B------:R-:W-:Y:S02]  /*06c0*/  @!P3 SHF.L.U32 R3, R2.reuse, 0x2, RZ ;  /* 0x000000020203b819 */ /* 0x040fe400000006ff */
[----:B------:R-:W-:Y:S01]  /*06d0*/  @!P3 SHF.L.U64.HI R2, R2, 0x2, R15 ;  /* 0x000000020202b819 */ /* 0x000fe2000001020f */
[----:B------:R-:W2:Y:S01]  /*06e0*/  @!P6 LDC.64 R22, c[0x0][0x3f8] ;  /* 0x0000fe00ff16eb82 */ /* 0x000ea20000000a00 */
[----:B---3--:R-:W-:Y:S02]  /*06f0*/  @!P3 IADD3 R4, P2, PT, R3, R18, RZ ;  /* 0x000000120304b210 */ /* 0x008fe40007f5e0ff */
[----:B------:R-:W-:-:S02]  /*0700*/  @P6 LOP3.LUT R95, R95, 0x400000, RZ, 0xfc, !PT ;  /* 0x004000005f5f6812 */ /* 0x000fc400078efcff */
[C---:B------:R-:W-:Y:S02]  /*0710*/  @!P3 IADD3.X R5, PT, PT, R2.reuse, R19, RZ, P2, !PT ;  /* 0x000000130205b210 */ /* 0x040fe400017fe4ff */
[----:B------:R-:W-:Y:S01]  /*0720*/  LOP3.LUT P2, RZ, R95, 0x800000, RZ, 0xc0, !PT ;  /* 0x008000005fff7812 */ /* 0x000fe2000784c0ff */
[----:B------:R-:W3:Y:S01]  /*0730*/  @!P5 LDC.64 R28, c[0x0][0x3f8] ;  /* 0x0000fe00ff1cdb82 */ /* 0x000ee20000000a00 */
[----:B------:R-:W-:Y:S02]  /*0740*/  @!P3 IADD3 R74, P1, PT, R3, R74, RZ ;  /* 0x0000004a034ab210 */ /* 0x000fe40007f3e0ff */
[----:B------:R-:W-:Y:S02]  /*0750*/  IADD3 R15, PT, PT, R85, 0x20, RZ ;  /* 0x00000020550f7810 */ /* 0x000fe40007ffe0ff */
[----:B------:R-:W-:Y:S02]  /*0760*/  @!P3 IADD3.X R75, PT, PT, R2, R75, RZ, P1, !PT ;  /* 0x0000004b024bb210 */ /* 0x000fe40000ffe4ff */
[----:B------:R-:W-:Y:S01]  /*0770*/  ISETP.GE.U32.AND P0, PT, R15, UR16, PT ;  /* 0x000000100f007c0c */ /* 0x000fe2000bf06070 */
[----:B------:R-:W4:Y:S01]  /*0780*/  @!P6 LDC.64 R56, c[0x0][0x3a0] ;  /* 0x0000e800ff38eb82 */ /* 0x000f220000000a00 */
[----:B------:R-:W-:-:S02]  /*0790*/  SHF.R.S32.HI R19, RZ, 0x1f, R15 ;  /* 0x0000001fff137819 */ /* 0x000fc4000001140f */
[----:B------:R-:W-:Y:S01]  /*07a0*/  LOP3.LUT R95, R95, 0xffdfffff, RZ, 0xc0, !PT ;  /* 0xffdfffff5f5f7812 */ /* 0x000fe200078ec0ff */
[----:B------:R-:W-:Y:S01]  /*07b0*/  @!P2 IMAD R21, R7, R21, R0 ;  /* 0x000000150715a224 */ /* 0x000fe200078e0200 */
[----:B------:R-:W-:Y:S02]  /*07c0*/  @!P2 MOV R2, R66 ;  /* 0x000000420002a202 */ /* 0x000fe40000000f00 */
[----:B------:R-:W-:Y:S01]  /*07d0*/  @!P2 MOV R3, R65 ;  /* 0x000000410003a202 */ /* 0x000fe20000000f00 */
[----:B------:R-:W1:Y:S01]  /*07e0*/  @!P2 LDC.64 R24, c[0x0][0x398] ;  /* 0x0000e600ff18ab82 */ /* 0x000e620000000a00 */
[----:B--2---:R-:W-:Y:S01]  /*07f0*/  @!P6 IMAD R6, R11, R22, RZ ;  /* 0x000000160b06e224 */ /* 0x004fe200078e02ff */
[----:B------:R-:W-:Y:S01]  /*0800*/  ISETP.GE.AND.EX P4, PT, R19, UR17, PT, P0 ;  /* 0x0000001113007c0c */ /* 0x000fe2000bf86300 */
[----:B------:R-:W-:Y:S01]  /*0810*/  @!P2 IMAD.WIDE.U32 R2, R7, R20, R2 ;  /* 0x000000140702a225 */ /* 0x000fe200078e0002 */
[----:B------:R-:W-:Y:S02]  /*0820*/  IADD3 R7, PT, PT, R85, 0x28, RZ ;  /* 0x0000002855077810 */ /* 0x000fe40007ffe0ff */
[----:B------:R-:W-:-:S02]  /*0830*/  @P5 LOP3.LUT R95, R95, 0x200000, RZ, 0xfc, !PT ;  /* 0x002000005f5f5812 */ /* 0x000fc400078efcff */
[----:B------:R-:W2:Y:S01]  /*0840*/  @!P6 LDC.64 R26, c[0x0][0x398] ;  /* 0x0000e600ff1aeb82 */ /* 0x000ea20000000a00 */
[----:B------:R-:W-:Y:S01]  /*0850*/  @!P2 IADD3 R3, PT, PT, R3, R21, RZ ;  /* 0x000000150303a210 */ /* 0x000fe20007ffe0ff */
[----:B------:R-:W-:Y:S01]  /*0860*/  @!P6 IMAD R23, R9, R23, R6 ;  /* 0x000000170917e224 */ /* 0x000fe200078e0206 */
[C---:B------:R-:W-:Y:S02]  /*0870*/  @!P2 SHF.L.U32 R11, R2.reuse, 0x2, RZ ;  /* 0x00000002020ba819 */ /* 0x040fe400000006ff */
[----:B------:R-:W-:Y:S02]  /*0880*/  @!P2 SHF.L.U64.HI R0, R2, 0x2, R3 ;  /* 0x000000020200a819 */ /* 0x000fe40000010203 */
[----:B------:R-:W-:Y:S01]  /*0890*/  @!P6 MOV R2, R66 ;  /* 0x000000420002e202 */ /* 0x000fe20000000f00 */
[----:B------:R-:W2:Y:S01]  /*08a0*/  @!P4 LDC.64 R30, c[0x0][0x3f8] ;  /* 0x0000fe00ff1ecb82 */ /* 0x000ea20000000a00 */
[----:B------:R-:W-:Y:S02]  /*08b0*/  @!P6 MOV R3, R65 ;  /* 0x000000410003e202 */ /* 0x000fe40000000f00 */
[----:B0-----:R-:W-:-:S02]  /*08c0*/  @!P2 IADD3 R58, P0, PT, R11, R58, RZ ;  /* 0x0000003a0b3aa210 */ /* 0x001fc40007f1e0ff */
[----:B------:R-:W-:Y:S01]  /*08d0*/  ISETP.GE.U32.AND P1, PT, R7, UR16, PT ;  /* 0x0000001007007c0c */ /* 0x000fe2000bf26070 */
[----:B------:R-:W-:Y:S01]  /*08e0*/  @!P6 IMAD.WIDE.U32 R2, R9, R22, R2 ;  /* 0x000000160902e225 */ /* 0x000fe200078e0002 */
[C---:B------:R-:W-:Y:S01]  /*08f0*/  @!P2 IADD3.X R59, PT, PT, R0.reuse, R59, RZ, P0, !PT ;  /* 0x0000003b003ba210 */ /* 0x040fe200007fe4ff */
[----:B------:R-:W0:Y:S01]  /*0900*/  @!P5 LDC.64 R54, c[0x0][0x3a0] ;  /* 0x0000e800ff36db82 */ /* 0x000e220000000a00 */
[----:B-1----:R-:W-:Y:S02]  /*0910*/  @!P2 IADD3 R10, P0, PT, R11, R24, RZ ;  /* 0x000000180b0aa210 */ /* 0x002fe40007f1e0ff */
[----:B------:R-:W-:Y:S02]  /*0920*/  SHF.R.S32.HI R21, RZ, 0x1f, R7 ;  /* 0x0000001fff157819 */ /* 0x000fe40000011407 */
[----:B------:R-:W-:Y:S02]  /*0930*/  @!P6 IADD3 R3, PT, PT, R3, R23, RZ ;  /* 0x000000170303e210 */ /* 0x000fe40007ffe0ff */
[----:B------:R-:W-:Y:S01]  /*0940*/  @!P2 IADD3.X R11, PT, PT, R0, R25, RZ, P0, !PT ;  /* 0x00000019000ba210 */ /* 0x000fe200007fe4ff */
[----:B------:R-:W1:Y:S01]  /*0950*/  @!P5 LDC.64 R22, c[0x0][0x398] ;  /* 0x0000e600ff16db82 */ /* 0x000e620000000a00 */
[----:B------:R-:W-:-:S02]  /*0960*/  ISETP.GE.AND.EX P3, PT, R21, UR17, PT, P1 ;  /* 0x0000001115007c0c */ /* 0x000fc4000bf66310 */
[C---:B------:R-:W-:Y:S02]  /*0970*/  @!P6 SHF.L.U32 R73, R2.reuse, 0x2, RZ ;  /* 0x000000020249e819 */ /* 0x040fe400000006ff */
[----:B------:R-:W-:Y:S01]  /*0980*/  @!P6 SHF.L.U64.HI R0, R2, 0x2, R3 ;  /* 0x000000020200e819 */ /* 0x000fe20000010203 */
[----:B---3--:R-:W-:Y:S01]  /*0990*/  @!P5 IMAD R2, R17, R28, RZ ;  /* 0x0000001c1102d224 */ /* 0x008fe200078e02ff */
[----:B------:R-:W-:Y:S01]  /*09a0*/  @!P5 MOV R3, R65 ;  /* 0x000000410003d202 */ /* 0x000fe20000000f00 */
[----:B------:R-:W3:Y:S01]  /*09b0*/  @!P4 LDC.64 R52, c[0x0][0x3a0] ;  /* 0x0000e800ff34cb82 */ /* 0x000ee20000000a00 */
[----:B----4-:R-:W-:Y:S01]  /*09c0*/  @!P6 IADD3 R56, P0, PT, R73, R56, RZ ;  /* 0x000000384938e210 */ /* 0x010fe20007f1e0ff */
[----:B------:R-:W-:Y:S01]  /*09d0*/  @!P5 IMAD R9, R13, R29, R2 ;  /* 0x0000001d0d09d224 */ /* 0x000fe200078e0202 */
[----:B------:R-:W-:Y:S01]  /*09e0*/  @!P5 MOV R2, R66 ;  /* 0x000000420002d202 */ /* 0x000fe20000000f00 */
[----:B--2---:R-:W-:Y:S01]  /*09f0*/  @!P4 IMAD R6, R19, R30, RZ ;  /* 0x0000001e1306c224 */ /* 0x004fe200078e02ff */
[----:B------:R-:W-:-:S02]  /*0a00*/  @!P6 IADD3.X R57, PT, PT, R0, R57, RZ, P0, !PT ;  /* 0x000000390039e210 */ /* 0x000fc400007fe4ff */
[----:B------:R-:W-:Y:S01]  /*0a10*/  @!P6 IADD3 R72, P0, PT, R73, R26, RZ ;  /* 0x0000001a4948e210 */ /* 0x000fe20007f1e0ff */
[----:B------:R-:W-:Y:S01]  /*0a20*/  @!P5 IMAD.WIDE.U32 R2, R13, R28, R2 ;  /* 0x0000001c0d02d225 */ /* 0x000fe200078e0002 */
[----:B------:R-:W2:Y:S01]  /*0a30*/  @!P3 LDC.64 R16, c[0x0][0x3f8] ;  /* 0x0000fe00ff10bb82 */ /* 0x000ea20000000a00 */
[----:B------:R-:W-:Y:S02]  /*0a40*/  LOP3.LUT R95, R95, 0xffefffff, RZ, 0xc0, !PT ;  /* 0xffefffff5f5f7812 */ /* 0x000fe400078ec0ff */
[----:B------:R-:W-:Y:S02]  /*0a50*/  @!P6 IADD3.X R73, PT, PT, R0, R27, RZ, P0, !PT ;  /* 0x0000001b0049e210 */ /* 0x000fe400007fe4ff */
[----:B------:R-:W-:Y:S01]  /*0a60*/  @!P5 IADD3 R3, PT, PT, R3, R9, RZ ;  /* 0x000000090303d210 */ /* 0x000fe20007ffe0ff */
[----:B------:R-:W-:Y:S01]  /*0a70*/  @!P4 IMAD R9, R15, R31, R6 ;  /* 0x0000001f0f09c224 */ /* 0x000fe200078e0206 */
[C---:B------:R-:W-:Y:S01]  /*0a80*/  @!P5 SHF.L.U32 R63, R2.reuse, 0x2, RZ ;  /* 0x00000002023fd819 */ /* 0x040fe200000006ff */
[----:B------:R-:W4:Y:S01]  /*0a90*/  @!P4 LDC.64 R12, c[0x0][0x398] ;  /* 0x0000e600ff0ccb82 */ /* 0x000f220000000a00 */
[----:B------:R-:W-:-:S02]  /*0aa0*/  @!P5 SHF.L.U64.HI R0, R2, 0x2, R3 ;  /* 0x000000020200d819 */ /* 0x000fc40000010203 */
[----:B------:R-:W-:Y:S02]  /*0ab0*/  @!P4 MOV R2, R66 ;  /* 0x000000420002c202 */ /* 0x000fe40000000f00 */
[----:B------:R-:W-:Y:S02]  /*0ac0*/  @!P4 MOV R3, R65 ;  /* 0x000000410003c202 */ /* 0x000fe40000000f00 */
[----:B0-----:R-:W-:Y:S01]  /*0ad0*/  @!P5 IADD3 R54, P0, PT, R63, R54, RZ ;  /* 0x000000363f36d210 */ /* 0x001fe20007f1e0ff */
[----:B------:R-:W0:Y:S01]  /*0ae0*/  @!P3 LDC.64 R50, c[0x0][0x3a0] ;  /* 0x0000e800ff32bb82 */ /* 0x000e220000000a00 */
[----:B------:R-:W-:Y:S01]  /*0af0*/  @P4 LOP3.LUT R95, R95, 0x100000, RZ, 0xfc, !PT ;  /* 0x001000005f5f4812 */ /* 0x000fe200078efcff */
[----:B------:R-:W-:Y:S01]  /*0b00*/  @!P4 IMAD.WIDE.U32 R2, R15, R30, R2 ;  /* 0x0000001e0f02c225 */ /* 0x000fe200078e0002 */
[----:B------:R-:W-:Y:S02]  /*0b10*/  @!P5 IADD3.X R55, PT, PT, R0, R55, RZ, P0, !PT ;  /* 0x000000370037d210 */ /* 0x000fe400007fe4ff */
[----:B-1----:R-:W-:-:S02]  /*0b20*/  @!P5 IADD3 R62, P0, PT, R63, R22, RZ ;  /* 0x000000163f3ed210 */ /* 0x002fc40007f1e0ff */
[----:B------:R-:W-:Y:S01]  /*0b30*/  @!P4 IADD3 R3, PT, PT, R3, R9, RZ ;  /* 0x000000090303c210 */ /* 0x000fe20007ffe0ff */
[----:B------:R-:W1:Y:S01]  /*0b40*/  @!P3 LDC.64 R14, c[0x0][0x398] ;  /* 0x0000e600ff0ebb82 */ /* 0x000e620000000a00 */
[----:B------:R-:W-:Y:S01]  /*0b50*/  @!P5 IADD3.X R63, PT, PT, R0, R23, RZ, P0, !PT ;  /* 0x00000017003fd210 */ /* 0x000fe200007fe4ff */
[----:B--2---:R-:W-:Y:S01]  /*0b60*/  @!P3 IMAD R6, R21, R16, RZ ;  /* 0x000000101506b224 */ /* 0x004fe200078e02ff */
[C---:B------:R-:W-:Y:S02]  /*0b70*/  @!P4 SHF.L.U32 R119, R2.reuse, 0x2, RZ ;  /* 0x000000020277c819 */ /* 0x040fe400000006ff */
[----:B------:R-:W-:Y:S01]  /*0b80*/  @!P4 SHF.L.U64.HI R0, R2, 0x2, R3 ;  /* 0x000000020200c819 */ /* 0x000fe20000010203 */
[----:B------:R-:W-:Y:S01]  /*0b90*/  @!P3 IMAD R9, R7, R17, R6 ;  /* 0x000000110709b224 */ /* 0x000fe200078e0206 */
[----:B------:R-:W-:Y:S02]  /*0ba0*/  @!P3 MOV R2, R66 ;  /* 0x000000420002b202 */ /* 0x000fe40000000f00 */
[----:B------:R-:W-:-:S02]  /*0bb0*/  @!P3 MOV R3, R65 ;  /* 0x000000410003b202 */ /* 0x000fc40000000f00 */
[----:B---3--:R-:W-:Y:S02]  /*0bc0*/  @!P4 IADD3 R52, P0, PT, R119, R52, RZ ;  /* 0x000000347734c210 */ /* 0x008fe40007f1e0ff */
[----:B------:R-:W-:Y:S01]  /*0bd0*/  LOP3.LUT R95, R95, 0xfff7ffff, RZ, 0xc0, !PT ;  /* 0xfff7ffff5f5f7812 */ /* 0x000fe200078ec0ff */
[----:B------:R-:W-:Y:S01]  /*0be0*/  @!P3 IMAD.WIDE.U32 R2, R7, R16, R2 ;  /* 0x000000100702b225 */ /* 0x000fe200078e0002 */
[----:B------:R-:W-:Y:S02]  /*0bf0*/  @!P4 IADD3.X R53, PT, PT, R0, R53, RZ, P0, !PT ;  /* 0x000000350035c210 */ /* 0x000fe400007fe4ff */
[----:B----4-:R-:W-:Y:S02]  /*0c00*/  @!P4 IADD3 R118, P0, PT, R119, R12, RZ ;  /* 0x0000000c7776c210 */ /* 0x010fe40007f1e0ff */
[----:B------:R-:W-:Y:S02]  /*0c10*/  @!P3 IADD3 R3, PT, PT, R3, R9, RZ ;  /* 0x000000090303b210 */ /* 0x000fe40007ffe0ff */
[----:B------:R-:W-:-:S02]  /*0c20*/  @!P3 SHF.L.U32 R117, R2, 0x2, RZ ;  /* 0x000000020275b819 */ /* 0x000fc400000006ff */
[----:B------:R-:W-:Y:S02]  /*0c30*/  @!P4 IADD3.X R119, PT, PT, R0, R13, RZ, P0, !PT ;  /* 0x0000000d0077c210 */ /* 0x000fe400007fe4ff */
[----:B------:R-:W-:Y:S02]  /*0c40*/  @!P3 SHF.L.U64.HI R2, R2, 0x2, R3 ;  /* 0x000000020202b819 */ /* 0x000fe40000010203 */
[----:B0-----:R-:W-:Y:S02]  /*0c50*/  @!P3 IADD3 R50, P0, PT, R117, R50, RZ ;  /* 0x000000327532b210 */ /* 0x001fe40007f1e0ff */
[----:B------:R-:W-:Y:S02]  /*0c60*/  IADD3 R7, PT, PT, R85, 0x30, RZ ;  /* 0x0000003055077810 */ /* 0x000fe40007ffe0ff */
[----:B------:R-:W-:Y:S02]  /*0c70*/  @!P3 IADD3.X R51, PT, PT, R2, R51, RZ, P0, !PT ;  /* 0x000000330233b210 */ /* 0x000fe400007fe4ff */
[----:B-1----:R-:W-:-:S02]  /*0c80*/  @!P3 IADD3 R116, P0, PT, R117, R14, RZ ;  /* 0x0000000e7574b210 */ /* 0x002fc40007f1e0ff */
[----:B------:R-:W-:Y:S01]  /*0c90*/  SHF.R.S32.HI R3, RZ, 0x1f, R7 ;  /* 0x0000001fff037819 */ /* 0x000fe20000011407 */
[----:B------:R-:W-:Y:S01]  /*0ca0*/  STL.64 [R1+0x2e0], R50 ;  /* 0x0002e03201007387 */ /* 0x000fe20000100a00 */
[----:B------:R-:W-:Y:S02]  /*0cb0*/  @!P3 IADD3.X R117, PT, PT, R2, R15, RZ, P0, !PT ;  /* 0x0000000f0275b210 */ /* 0x000fe400007fe4ff */
[----:B------:R-:W-:Y:S02]  /*0cc0*/  ISETP.GE.U32.AND P0, PT, R7, UR16, PT ;  /* 0x0000001007007c0c */ /* 0x000fe4000bf06070 */
[----:B------:R-:W-:Y:S02]  /*0cd0*/  @P3 LOP3.LUT R95, R95, 0x80000, RZ, 0xfc, !PT ;  /* 0x000800005f5f3812 */ /* 0x000fe400078efcff */
[----:B------:R-:W-:Y:S02]  /*0ce0*/  ISETP.GE.AND.EX P1, PT, R3, UR17, PT, P0 ;  /* 0x0000001103007c0c */ /* 0x000fe4000bf26300 */
[----:B------:R-:W-:-:S11]  /*0cf0*/  LOP3.LUT R95, R95, 0xfffbffff, RZ, 0xc0, !PT ;  /* 0xfffbffff5f5f7812 */ /* 0x000fd600078ec0ff */
        /* <DEDUP_REMOVED lines=145> */
[----:B---3--:R-:W-:-:S04]  /*1610*/  @!P1 IADD3 R36, P0, PT, R103, R36, RZ ;  /* 0x0000002467249210 */ /* 0x008fc80007f1e0ff */
        /* <DEDUP_REMOVED lines=159> */
[----:B------:R-:W4:Y:S01]  /*2010*/  @!P1 LDC.64 R14, c[0x0][0x3a0] ;  /* 0x0000e800ff0e9b82 */ /* 0x000f220000000a00 */
        /* <DEDUP_REMOVED lines=8> */
[----:B----4-:R-:W-:-:S04]  /*20a0*/  @!P1 IADD3 R12, P0, PT, R79, R14, RZ ;  /* 0x0000000e4f0c9210 */ /* 0x010fc80007f1e0ff */
        /* <DEDUP_REMOVED lines=108> */
[----:B------:R-:W-:Y:S02]  /*2770*/  SHF.R.S32.HI R61, RZ, 0x1f, R83 ;  /* 0x0000001fff3d7819 */ /* 0x000fe40000011453 */
[----:B------:R-:W-:Y:S02]  /*2780*/  ISETP.GE.U32.AND P1, PT, R83, UR16, PT ;  /* 0x0000001053007c0c */ /* 0x000fe4000bf26070 */
[----:B------:R-:W-:Y:S02]  /*2790*/  LOP3.LUT P0, RZ, R95, 0x1000000, RZ, 0xc0, !PT ;  /* 0x010000005fff7812 */ /* 0x000fe4000780c0ff */
        /* <DEDUP_REMOVED lines=41> */
[----:B------:R-:W-:Y:S02]  /*2a30*/  ISETP.GE.U32.AND P3, PT, R0, UR16, PT ;  /* 0x0000001000007c0c */ /* 0x000fe4000bf66070 */
[----:B------:R-:W-:Y:S02]  /*2a40*/  LOP3.LUT P2, RZ, R95, 0x800000, RZ, 0xc0, !PT ;  /* 0x008000005fff7812 */ /* 0x000fe4000784c0ff */
[----:B------:R-:W-:-:S13]  /*2a50*/  ISETP.GE.AND.EX P3, PT, R83, UR17, PT, P3 ;  /* 0x0000001153007c0c */ /* 0x000fda000bf66330 */
[----:B------:R-:W0:Y:S01]  /*2a60*/  @!P3 LDC.64 R60, c[0x0][0x3f8] ;  /* 0x0000fe00ff3cbb82 */ /* 0x000e220000000a00 */
[----:B------:R-:W-:-:S07]  /*2a70*/  @!P3 MOV R82, R66 ;  /* 0x000000420052b202 */ /* 0x000fce0000000f00 */
[----:B------:R-:W1:Y:S01]  /*2a80*/  @!P3 LDC.64 R14, c[0x0][0x3a0] ;  /* 0x0000e800ff0ebb82 */ /* 0x000e620000000a00 */
[----:B0-----:R-:W-:-:S04]  /*2a90*/  @!P3 IMAD R83, R83, R60, RZ ;  /* 0x0000003c5353b224 */ /* 0x001fc800078e02ff */
[----:B------:R-:W-:Y:S01]  /*2aa0*/  @!P3 IMAD R61, R0, R61, R83 ;  /* 0x0000003d003db224 */ /* 0x000fe200078e0253 */
[----:B------:R-:W-:-:S03]  /*2ab0*/  @!P3 MOV R83, R65 ;  /* 0x000000410053b202 */ /* 0x000fc60000000f00 */
        /* <DEDUP_REMOVED lines=15> */
[----:B------:R-:W2:Y:S01]  /*2bb0*/  @!P4 LDC.64 R14, c[0x0][0x3a0] ;  /* 0x0000e800ff0ecb82 */ /* 0x000ea20000000a00 */
[----:B0-----:R-:W-:-:S04]  /*2bc0*/  @!P4 IMAD R82, R82, R60, RZ ;  /* 0x0000003c5252c224 */ /* 0x001fc800078e02ff */
[----:B------:R-:W-:Y:S01]  /*2bd0*/  @!P4 IMAD R61, R0, R61, R82 ;  /* 0x0000003d003dc224 */ /* 0x000fe200078e0252 */
[----:B------:R-:W-:-:S05]  /*2be0*/  @!P4 MOV R82, R66 ;  /* 0x000000420052c202 */ /* 0x000fca0000000f00 */
[----:B------:R-:W-:-:S05]  /*2bf0*/  @!P4 IMAD.WIDE.U32 R82, R0, R60, R82 ;  /* 0x0000003c0052c225 */ /* 0x000fca00078e0052 */
[----:B------:R-:W-:Y:S02]  /*2c00*/  @!P4 IADD3 R0, PT, PT, R83, R61, RZ ;  /* 0x0000003d5300c210 */ /* 0x000fe40007ffe0ff */
[C---:B------:R-:W-:Y:S02]  /*2c10*/  @!P4 SHF.L.U32 R60, R82.reuse, 0x2, RZ ;  /* 0x00000002523cc819 */ /* 0x040fe400000006ff */
[----:B------:R-:W-:Y:S02]  /*2c20*/  @!P4 SHF.L.U64.HI R0, R82, 0x2, R0 ;  /* 0x000000025200c819 */ /* 0x000fe40000010200 */
[----:B--2---:R-:W-:-:S04]  /*2c30*/  @!P4 IADD3 R38, P5, PT, R60, R14, RZ ;  /* 0x0000000e3c26c210 */ /* 0x004fc80007fbe0ff */
        /* <DEDUP_REMOVED lines=10> */
[----:B------:R-:W3:Y:S01]  /*2ce0*/  @!P5 LDC.64 R14, c[0x0][0x3a0] ;  /* 0x0000e800ff0edb82 */ /* 0x000ee20000000a00 */
[----:B0-----:R-:W-:-:S04]  /*2cf0*/  @!P5 IMAD R82, R82, R60, RZ ;  /* 0x0000003c5252d224 */ /* 0x001fc800078e02ff */
[----:B------:R-:W-:Y:S01]  /*2d00*/  @!P5 IMAD R61, R0, R61, R82 ;  /* 0x0000003d003dd224 */ /* 0x000fe200078e0252 */
[----:B------:R-:W-:-:S05]  /*2d10*/  @!P5 MOV R82, R66 ;  /* 0x000000420052d202 */ /* 0x000fca0000000f00 */
[----:B------:R-:W-:-:S05]  /*2d20*/  @!P5 IMAD.WIDE.U32 R82, R0, R60, R82 ;  /* 0x0000003c0052d225 */ /* 0x000fca00078e0052 */
[----:B------:R-:W-:Y:S02]  /*2d30*/  @!P5 IADD3 R0, PT, PT, R83, R61, RZ ;  /* 0x0000003d5300d210 */ /* 0x000fe40007ffe0ff */
[C---:B------:R-:W-:Y:S02]  /*2d40*/  @!P5 SHF.L.U32 R60, R82.reuse, 0x2, RZ ;  /* 0x00000002523cd819 */ /* 0x040fe400000006ff */
[----:B------:R-:W-:Y:S02]  /*2d50*/  @!P5 SHF.L.U64.HI R0, R82, 0x2, R0 ;  /* 0x000000025200d819 */ /* 0x000fe40000010200 */
[----:B---3--:R-:W-:-:S04]  /*2d60*/  @!P5 IADD3 R8, P6, PT, R60, R14, RZ ;  /* 0x0000000e3c08d210 */ /* 0x008fc80007fde0ff */
[----:B------:R-:W-:Y:S02]  /*2d70*/  @!P5 IADD3.X R9, PT, PT, R0, R15, RZ, P6, !PT ;  /* 0x0000000f0009d210 */ /* 0x000fe400037fe4ff */
[----:B------:R-:W4:Y:S02]  /*2d80*/  @!P5 LDC.64 R14, c[0x0][0x398] ;  /* 0x0000e600ff0edb82 */ /* 0x000f240000000a00 */
[----:B----4-:R-:W-:-:S04]  /*2d90*/  @!P5 IADD3 R12, P6, PT, R60, R14, RZ ;  /* 0x0000000e3c0cd210 */ /* 0x010fc80007fde0ff */
        /* <DEDUP_REMOVED lines=17> */
[----:B0-----:R-:W-:Y:S02]  /*2eb0*/  @!P6 IADD3 R46, P1, PT, R60, R14, RZ ;  /* 0x0000000e3c2ee210 */ /* 0x001fe40007f3e0ff */
        /* <DEDUP_REMOVED lines=8> */
[----:B0-----:R-:W-:-:S06]  /*2f40*/  CS2R R58, SRZ ;  /* 0x00000000003a7805 */ /* 0x001fcc000001ff00 */
[----:B------:R0:W2:Y:S01]  /*2f50*/  @!P2 LDG.E.64 R58, desc[UR10][R10.64] ;  /* 0x0000000a0a3aa981 */ /* 0x0000a2000c1e1b00 */
[----:B------:R-:W-:Y:S01]  /*2f60*/  CS2R R82, SRZ ;  /* 0x0000000000527805 */ /* 0x000fe2000001ff00 */
[----:B------:R-:W-:Y:S01]  /*2f70*/  HFMA2 R0, -RZ, RZ, 0, 0 ;  /* 0x00000000ff007431 */ /* 0x000fe200000001ff */
[----:B------:R-:W-:Y:S02]  /*2f80*/  CS2R R74, SRZ ;  /* 0x00000000004a7805 */ /* 0x000fe4000001ff00 */
[----:B0-----:R-:W-:-:S06]  /*2f90*/  CS2R R10, SRZ ;  /* 0x00000000000a7805 */ /* 0x001fcc000001ff00 */
[----:B------:R0:W2:Y:S02]  /*2fa0*/  @!P1 LDG.E.64 R10, desc[UR10][R56.64] ;  /* 0x0000000a380a9981 */ /* 0x0000a4000c1e1b00 */
[----:B0-----:R-:W-:-:S06]  /*2fb0*/  CS2R R56, SRZ ;  /* 0x0000000000387805 */ /* 0x001fcc000001ff00 */
[----:B------:R-:W2:Y:S01]  /*2fc0*/  @!P1 LDG.E.64 R56, desc[UR10][R72.64] ;  /* 0x0000000a48389981 */ /* 0x000ea2000c1e1b00 */
[----:B---3--:R-:W-:-:S05]  /*2fd0*/  @!P0 MOV R82, R14 ;  /* 0x0000000e00528202 */ /* 0x008fca0000000f00 */
[----:B------:R0:W-:Y:S01]  /*2fe0*/  STL [R1+0x258], R82 ;  /* 0x0002585201007387 */ /* 0x0001e20000100800 */
[----:B----4-:R-:W-:Y:S02]  /*2ff0*/  @!P2 MOV R0, R4 ;  /* 0x000000040000a202 */ /* 0x010fe40000000f00 */
[----:B0-----:R-:W-:-:S03]  /*3000*/  MOV R82, RZ ;  /* 0x000000ff00527202 */ /* 0x001fc60000000f00 */
[----:B------:R0:W-:Y:S02]  /*3010*/  STL [R1+0x260], R0 ;  /* 0x0002600001007387 */ /* 0x0001e40000100800 */
[----:B0-----:R-:W-:Y:S01]  /*3020*/  HFMA2 R0, -RZ, RZ, 0, 0 ;  /* 0x00000000ff007431 */ /* 0x001fe200000001ff */
[----:B------:R-:W-:Y:S02]  /*3030*/  @!P2 MOV R0, R5 ;  /* 0x000000050000a202 */ /* 0x000fe40000000f00 */
[----:B--2---:R-:W-:Y:S02]  /*3040*/  @!P2 MOV R82, R58 ;  /* 0x0000003a0052a202 */ /* 0x004fe40000000f00 */
[----:B------:R-:W-:Y:S02]  /*3050*/  @!P2 MOV R75, R59 ;  /* 0x0000003b004ba202 */ /* 0x000fe40000000f00 */
[----:B------:R-:W-:Y:S01]  /*3060*/  LOP3.LUT P2, RZ, R95, 0x100000, RZ, 0xc0, !PT ;  /* 0x001000005fff7812 */ /* 0x000fe2000784c0ff */
[----:B------:R0:W-:Y:S02]  /*3070*/  STL.64 [R1+0x18], R4 ;  /* 0x0000180401007387 */ /* 0x0001e40000100a00 */
[----:B0-----:R-:W-:-:S10]  /*3080*/  CS2R R4, SRZ ;  /* 0x0000000000047805 */ /* 0x001fd4000001ff00 */
[----:B------:R0:W2:Y:S02]  /*3090*/  @!P2 LDG.E.64 R4, desc[UR10][R52.64] ;  /* 0x0000000a3404a981 */ /* 0x0000a4000c1e1b00 */
[----:B0-----:R-:W-:-:S06]  /*30a0*/  CS2R R52, SRZ ;  /* 0x0000000000347805 */ /* 0x001fcc000001ff00 */
[----:B------:R0:W3:Y:S02]  /*30b0*/  @!P2 LDG.E.64 R52, desc[UR10][R118.64] ;  /* 0x0000000a7634a981 */ /* 0x0000e4000c1e1b00 */
[----:B0-----:R-:W-:Y:S02]  /*30c0*/  MOV R118, R50 ;  /* 0x0000003200767202 */ /* 0x001fe40000000f00 */
[----:B------:R-:W-:Y:S02]  /*30d0*/  MOV R119, R51 ;  /* 0x0000003300777202 */ /* 0x000fe40000000f00 */
[----:B------:R-:W4:Y:S01]  /*30e0*/  LDL.LU.64 R50, [R1+0x2e0] ;  /* 0x0002e00001327983 */ /* 0x000f220000300a00 */
[----:B------:R-:W-:Y:S02]  /*30f0*/  MOV R84, RZ ;  /* 0x000000ff00547202 */ /* 0x000fe40000000f00 */
[----:B------:R-:W-:Y:S02]  /*3100*/  @!P0 MOV R94, R15 ;  /* 0x0000000f005e8202 */ /* 0x000fe40000000f00 */
[----:B------:R-:W-:-:S02]  /*3110*/  @!P0 MOV R84, R60 ;  /* 0x0000003c00548202 */ /* 0x000fc40000000f00 */
[----:B------:R-:W-:Y:S02]  /*3120*/  @!P0 MOV R83, R61 ;  /* 0x0000003d00538202 */ /* 0x000fe40000000f00 */
[----:B------:R-:W-:Y:S01]  /*3130*/  LOP3.LUT P0, RZ, R95, 0x200000, RZ, 0xc0, !PT ;  /* 0x002000005fff7812 */ /* 0x000fe2000780c0ff */
[----:B------:R0:W-:Y:S01]  /*3140*/  STL [R1+0x26c], R0 ;  /* 0x00026c0001007387 */ /* 0x0001e20000100800 */
[----:B------:R-:W-:-:S03]  /*3150*/  CS2R R72, SRZ ;  /* 0x0000000000487805 */ /* 0x000fc6000001ff00 */
[----:B------:R1:W-:Y:S01]  /*3160*/  STL.64 [R1+0x10], R14 ;  /* 0x0000100e01007387 */ /* 0x0003e20000100a00 */
[----:B0-----:R-:W-:Y:S01]  /*3170*/  HFMA2 R0, -RZ, RZ, 0, 0 ;  /* 0x00000000ff007431 */ /* 0x001fe200000001ff */
[----:B------:R-:W-:Y:S02]  /*3180*/  @!P1 MOV R0, R10 ;  /* 0x0000000a00009202 */ /* 0x000fe40000000f00 */
[----:B-1----:R-:W-:-:S03]  /*3190*/  CS2R R14, SRZ ;  /* 0x00000000000e7805 */ /* 0x002fc6000001ff00 */
[----:B------:R0:W-:Y:S01]  /*31a0*/  STL [R1+0x274], R0 ;  /* 0x0002740001007387 */ /* 0x0001e20000100800 */
[----:B------:R-:W-:Y:S02]  /*31b0*/  @!P1 MOV R74, R56 ;  /* 0x00000038004a9202 */ /* 0x000fe40000000f00 */
[----:B------:R-:W-:Y:S01]  /*31c0*/  @!P1 MOV R73, R57 ;  /* 0x0000003900499202 */ /* 0x000fe20000000f00 */
[----:B------:R1:W2:Y:S01]  /*31d0*/  @!P0 LDG.E.64 R14, desc[UR10][R54.64] ;  /* 0x0000000a360e8981 */ /* 0x0002a2000c1e1b00 */
[----:B0-----:R-:W-:Y:S01]  /*31e0*/  HFMA2 R0, -RZ, RZ, 0, 0 ;  /* 0x00000000ff007431 */ /* 0x001fe200000001ff */
[----:B------:R-:W-:Y:S02]  /*31f0*/  @!P1 MOV R0, R11 ;  /* 0x0000000b00009202 */ /* 0x000fe40000000f00 */
[----:B------:R-:W-:Y:S02]  /*3200*/  LOP3.LUT P1, RZ, R95, 0x80000, RZ, 0xc0, !PT ;  /* 0x000800005fff7812 */ /* 0x000fe4000782c0ff */
[----:B-1----:R-:W-:Y:S01]  /*3210*/  CS2R R54, SRZ ;  /* 0x0000000000367805 */ /* 0x002fe2000001ff00 */
[----:B------:R0:W-:Y:S05]  /*3220*/  STL.64 [R1+0x20], R10 ;  /* 0x0000200a01007387 */ /* 0x0001ea0000100a00 */
[----:B------:R-:W3:Y:S01]  /*3230*/  @!P0 LDG.E.64 R54, desc[UR10][R62.64] ;  /* 0x0000000a3e368981 */ /* 0x000ee2000c1e1b00 */
[----:B0-----:R-:W-:-:S06]  /*3240*/  CS2R R10, SRZ ;  /* 0x00000000000a7805 */ /* 0x001fcc000001ff00 */
[----:B----4-:R0:W4:Y:S02]  /*3250*/  @!P1 LDG.E.64 R10, desc[UR10][R50.64] ;  /* 0x0000000a320a9981 */ /* 0x010124000c1e1b00 */
[----:B0-----:R-:W-:-:S06]  /*3260*/  CS2R R50, SRZ ;  /* 0x0000000000327805 */ /* 0x001fcc000001ff00 */
[----:B------:R0:W4:Y:S02]  /*3270*/  @!P1 LDG.E.64 R50, desc[UR10][R116.64] ;  /* 0x0000000a74329981 */ /* 0x000124000c1e1b00 */
[----:B0-----:R-:W-:Y:S02]  /*3280*/  MOV R116, R48 ;  /* 0x0000003000747202 */ /* 0x001fe40000000f00 */
[----:B------:R-:W-:Y:S02]  /*3290*/  MOV R117, R49 ;  /* 0x0000003100757202 */ /* 0x000fe40000000f00 */
[----:B------:R-:W4:Y:S04]  /*32a0*/  LDL.LU.64 R48, [R1+0x2d8] ;  /* 0x0002d80001307983 */ /* 0x000f280000300a00 */
[----:B------:R0:W-:Y:S01]  /*32b0*/  STL [R1+0x27c], R0 ;  /* 0x00027c0001007387 */ /* 0x0001e20000100800 */
[----:B------:R-:W-:-:S03]  /*32c0*/  CS2R R62, SRZ ;  /* 0x00000000003e7805 */ /* 0x000fc6000001ff00 */
[----:B------:R1:W-:Y:S01]  /*32d0*/  STL.64 [R1+0x110], R60 ;  /* 0x0001103c01007387 */ /* 0x0003e20000100a00 */
[----:B0-----:R-:W-:Y:S01]  /*32e0*/  HFMA2 R0, -RZ, RZ, 0, 0 ;  /* 0x00000000ff007431 */ /* 0x001fe200000001ff */
[----:B--2---:R-:W-:Y:S02]  /*32f0*/  @!P0 MOV R0, R14 ;  /* 0x0000000e00008202 */ /* 0x004fe40000000f00 */
[----:B---3--:R-:W-:-:S03]  /*3300*/  @!P0 MOV R62, R54 ;  /* 0x00000036003e8202 */ /* 0x008fc60000000f00 */
[----:B------:R0:W-:Y:S01]  /*3310*/  STL [R1+0x280], R0 ;  /* 0x0002800001007387 */ /* 0x0001e20000100800 */
[----:B-1----:R-:W-:Y:S02]  /*3320*/  CS2R R60, SRZ ;  /* 0x00000000003c7805 */ /* 0x002fe4000001ff00 */
[----:B------:R-:W-:Y:S01]  /*3330*/  @!P0 MOV R61, R55 ;  /* 0x00000037003d8202 */ /* 0x000fe20000000f00 */
[----:B0-----:R-:W-:Y:S01]  /*3340*/  HFMA2 R0, -RZ, RZ, 0, 0 ;  /* 0x00000000ff007431 */ /* 0x001fe200000001ff */
[----:B------:R-:W-:Y:S02]  /*3350*/  @!P0 MOV R0, R15 ;  /* 0x0000000f00008202 */ /* 0x000fe40000000f00 */
[----:B------:R-:W-:Y:S01]  /*3360*/  LOP3.LUT P0, RZ, R95, 0x40000, RZ, 0xc0, !PT ;  /* 0x000400005fff7812 */ /* 0x000fe2000780c0ff */
[----:B------:R0:W-:Y:S02]  /*3370*/  STL.64 [R1+0x28], R14 ;  /* 0x0000280e01007387 */ /* 0x0001e40000100a00 */
[----:B0-----:R-:W-:-:S10]  /*3380*/  CS2R R14, SRZ ;  /* 0x00000000000e7805 */ /* 0x001fd4000001ff00 */
[----:B----4-:R0:W2:Y:S02]  /*3390*/  @!P0 LDG.E.64 R14, desc[UR10][R48.64] ;  /* 0x0000000a300e8981 */ /* 0x0100a4000c1e1b00 */
[----:B0-----:R-:W-:-:S06]  /*33a0*/  CS2R R48, SRZ ;  /* 0x0000000000307805 */ /* 0x001fcc000001ff00 */
[----:B------:R0:W3:Y:S02]  /*33b0*/  @!P0 LDG.E.64 R48, desc[UR10][R114.64] ;  /* 0x0000000a72308981 */ /* 0x0000e4000c1e1b00 */
[----:B0-----:R-:W-:Y:S02]  /*33c0*/  MOV R114, R46 ;  /* 0x0000002e00727202 */ /* 0x001fe40000000f00 */
[----:B------:R-:W-:Y:S02]  /*33d0*/  MOV R115, R47 ;  /* 0x0000002f00737202 */ /* 0x000fe40000000f00 */
[----:B------:R-:W4:Y:S04]  /*33e0*/  LDL.LU.64 R46, [R1+0x2d0] ;  /* 0x0002d000012e7983 */ /* 0x000f280000300a00 */
[----:B------:R0:W-:Y:S01]  /*33f0*/  STL [R1+0x288], R0 ;  /* 0x0002880001007387 */ /* 0x0001e20000100800 */
[----:B------:R-:W-:-:S03]  /*3400*/  @!P2 MOV R60, R52 ;  /* 0x00000034003ca202 */ /* 0x000fc60000000f00 */
[----:B------:R1:W-:Y:S01]  /*3410*/  STL.64 [R1+0x118], R58 ;  /* 0x0001183a01007387 */ /* 0x0003e20000100a00 */
[----:B0-----:R-:W-:Y:S01]  /*3420*/  HFMA2 R0, -RZ, RZ, 0, 0 ;  /* 0x00000000ff007431 */ /* 0x001fe200000001ff */
[----:B------:R-:W-:-:S05]  /*3430*/  @!P2 MOV R0, R4 ;  /* 0x000000040000a202 */ /* 0x000fca0000000f00 */
        /* <DEDUP_REMOVED lines=8> */
[----:B----4-:R0:W4:Y:S02]  /*34c0*/  @!P2 LDG.E.64 R4, desc[UR10][R46.64] ;  /* 0x0000000a2e04a981 */ /* 0x010124000c1e1b00 */
[----:B0-----:R-:W-:-:S06]  /*34d0*/  CS2R R46, SRZ ;  /* 0x00000000002e7805 */ /* 0x001fcc000001ff00 */
[----:B------:R0:W4:Y:S02]  /*34e0*/  @!P2 LDG.E.64 R46, desc[UR10][R112.64] ;  /* 0x0000000a702ea981 */ /* 0x000124000c1e1b00 */
[----:B0-----:R-:W-:Y:S02]  /*34f0*/  MOV R112, R44 ;  /* 0x0000002c00707202 */ /* 0x001fe40000000f00 */
[----:B------:R-:W-:Y:S02]  /*3500*/  MOV R113, R45 ;  /* 0x0000002d00717202 */ /* 0x000fe40000000f00 */
[----:B------:R-:W2:Y:S04]  /*3510*/  LDL.LU.64 R44, [R1+0x2c8] ;  /* 0x0002c800012c7983 */ /* 0x000ea80000300a00 */
        /* <DEDUP_REMOVED lines=18> */
[----:B------:R-:W4:Y:S04]  /*3640*/  LDL.LU.64 R42, [R1+0x2c0] ;  /* 0x0002c000012a7983 */ /* 0x000f280000300a00 */
[----:B------:R0:W-:Y:S01]  /*3650*/  STL [R1+0x294], R0 ;  /* 0x0002940001007387 */ /* 0x0001e20000100800 */
[----:B---3--:R-:W-:-:S03]  /*3660*/  @!P0 MOV R56, R48 ;  /* 0x0000003000388202 */ /* 0x008fc60000000f00 */
        /* <DEDUP_REMOVED lines=11> */
[----:B----4-:R0:W3:Y:S02]  /*3720*/  @!P0 LDG.E.64 R14, desc[UR10][R42.64] ;  /* 0x0000000a2a0e8981 */ /* 0x0100e4000c1e1b00 */
[----:B0-----:R-:W-:-:S06]  /*3730*/  CS2R R42, SRZ ;  /* 0x00000000002a7805 */ /* 0x001fcc000001ff00 */
[----:B------:R0:W4:Y:S02]  /*3740*/  @!P0 LDG.E.64 R42, desc[UR10][R108.64] ;  /* 0x0000000a6c2a8981 */ /* 0x000124000c1e1b00 */
[----:B0-----:R-:W-:Y:S02]  /*3750*/  MOV R108, R40 ;  /* 0x00000028006c7202 */ /* 0x001fe40000000f00 */
[----:B------:R-:W-:Y:S02]  /*3760*/  MOV R109, R41 ;  /* 0x00000029006d7202 */ /* 0x000fe40000000f00 */
[----:B------:R-:W4:Y:S04]  /*3770*/  LDL.LU.64 R40, [R1+0x2b8] ;  /* 0x0002b80001287983 */ /* 0x000f280000300a00 */
[----:B------:R0:W-:Y:S02]  /*3780*/  STL [R1+0x290], R0 ;  /* 0x0002900001007387 */ /* 0x0001e40000100800 */
[----:B0-----:R-:W-:Y:S01]  /*3790*/  HFMA2 R0, -RZ, RZ, 0, 0 ;  /* 0x00000000ff007431 */ /* 0x001fe200000001ff */
[----:B------:R-:W-:-:S05]  /*37a0*/  @!P2 MOV R0, R4 ;  /* 0x000000040000a202 */ /* 0x000fca0000000f00 */
[----:B------:R0:W-:Y:S02]  /*37b0*/  STL [R1+0x264], R0 ;  /* 0x0002640001007387 */ /* 0x0001e40000100800 */
[----:B0-----:R-:W-:Y:S01]  /*37c0*/  HFMA2 R0, -RZ, RZ, 0, 0 ;  /* 0x00000000ff007431 */ /* 0x001fe200000001ff */
[----:B------:R-:W-:-:S05]  /*37d0*/  @!P2 MOV R0, R5 ;  /* 0x000000050000a202 */ /* 0x000fca0000000f00 */
[----:B------:R0:W-:Y:S01]  /*37e0*/  STL [R1+0x268], R0 ;  /* 0x0002680001007387 */ /* 0x0001e20000100800 */
[----:B------:R-:W-:-:S03]  /*37f0*/  @!P2 MOV R54, R46 ;  /* 0x0000002e0036a202 */ /* 0x000fc60000000f00 */
[----:B------:R1:W-:Y:S01]  /*3800*/  STL.64 [R1+0x130], R52 ;  /* 0x0001303401007387 */ /* 0x0003e20000100a00 */
[----:B0-----:R-:W-:Y:S01]  /*3810*/  HFMA2 R0, -RZ, RZ, 0, 0 ;  /* 0x00000000ff007431 */ /* 0x001fe200000001ff */
[----:B--2---:R-:W-:-:S05]  /*3820*/  @!P1 MOV R0, R10 ;  /* 0x0000000a00009202 */ /* 0x004fca0000000f00 */
[----:B------:R0:W-:Y:S01]  /*3830*/  STL [R1+0x250], R0 ;  /* 0x0002500001007387 */ /* 0x0001e20000100800 */
[----:B-1----:R-:W-:Y:S02]  /*3840*/  CS2R R52, SRZ ;  /* 0x0000000000347805 */ /* 0x002fe4000001ff00 */
[----:B------:R-:W-:Y:S02]  /*3850*/  @!P2 MOV R53, R47 ;  /* 0x0000002f0035a202 */ /* 0x000fe40000000f00 */
[----:B------:R-:W-:Y:S01]  /*3860*/  LOP3.LUT P2, RZ, R95, 0x4000, RZ, 0xc0, !PT ;  /* 0x000040005fff7812 */ /* 0x000fe2000784c0ff */
[----:B0-----:R-:W-:Y:S01]  /*3870*/  HFMA2 R0, -RZ, RZ, 0, 0 ;  /* 0x00000000ff007431 */ /* 0x001fe200000001ff */
[----:B------:R-:W-:Y:S01]  /*3880*/  @!P1 MOV R0, R11 ;  /* 0x0000000b00009202 */ /* 0x000fe20000000f00 */
[----:B------:R-:W-:Y:S04]  /*3890*/  STL.64 [R1+0x48], R4 ;  /* 0x0000480401007387 */ /* 0x000fe80000100a00 */
[----:B------:R0:W-:Y:S04]  /*38a0*/  STL [R1+0x254], R0 ;  /* 0x0002540001007387 */ /* 0x0001e80000100800 */
[----:B------:R1:W-:Y:S01]  /*38b0*/  STL.64 [R1+0x138], R50 ;  /* 0x0001383201007387 */ /* 0x0003e20000100a00 */
[----:B0-----:R-:W-:Y:S01]  /*38c0*/  HFMA2 R0, -RZ, RZ, 0, 0 ;  /* 0x00000000ff007431 */ /* 0x001fe200000001ff */
[----:B------:R-:W-:-:S02]  /*38d0*/  CS2R R4, SRZ ;  /* 0x0000000000047805 */ /* 0x000fc4000001ff00 */
[----:B------:R0:W-:Y:S01]  /*38e0*/  STL.64 [R1+0x140], R48 ;  /* 0x0001403001007387 */ /* 0x0001e20000100a00 */
[----:B-1----:R-:W-:Y:S02]  /*38f0*/  CS2R R50, SRZ ;  /* 0x0000000000327805 */ /* 0x002fe4000001ff00 */
[----:B0-----:R-:W-:Y:S02]  /*3900*/  CS2R R48, SRZ ;  /* 0x0000000000307805 */ /* 0x001fe4000001ff00 */
[----:B---3--:R-:W-:-:S05]  /*3910*/  @!P0 MOV R0, R14 ;  /* 0x0000000e00008202 */ /* 0x008fca0000000f00 */
[----:B------:R0:W-:Y:S02]  /*3920*/  STL [R1+0x248], R0 ;  /* 0x0002480001007387 */ /* 0x0001e40000100800 */
[----:B0-----:R-:W-:Y:S01]  /*3930*/  HFMA2 R0, -RZ, RZ, 0, 0 ;  /* 0x00000000ff007431 */ /* 0x001fe200000001ff */
[----:B------:R-:W-:Y:S02]  /*3940*/  @!P0 MOV R0, R15 ;  /* 0x0000000f00008202 */ /* 0x000fe40000000f00 */
[----:B----4-:R-:W-:Y:S02]  /*3950*/  @!P0 MOV R50, R42 ;  /* 0x0000002a00328202 */ /* 0x010fe40000000f00 */
[----:B------:R-:W-:Y:S02]  /*3960*/  @!P0 MOV R49, R43 ;  /* 0x0000002b00318202 */ /* 0x000fe40000000f00 */
[----:B------:R-:W-:Y:S01]  /*3970*/  LOP3.LUT P0, RZ, R95, 0x1000, RZ, 0xc0, !PT ;  /* 0x000010005fff7812 */ /* 0x000fe2000780c0ff */
[----:B------:R0:W-:Y:S04]  /*3980*/  STL.64 [R1+0x58], R14 ;  /* 0x0000580e01007387 */ /* 0x0001e80000100a00 */
[----:B------:R1:W2:Y:S02]  /*3990*/  @!P2 LDG.E.64 R4, desc[UR10][R40.64] ;  /* 0x0000000a2804a981 */ /* 0x0002a4000c1e1b00 */
[----:B-1----:R-:W-:-:S02]  /*39a0*/  CS2R R40, SRZ ;  /* 0x0000000000287805 */ /* 0x002fc4000001ff00 */
[----:B0-----:R-:W-:-:S04]  /*39b0*/  CS2R R14, SRZ ;  /* 0x00000000000e7805 */ /* 0x001fc8000001ff00 */
[----:B------:R0:W3:Y:S04]  /*39c0*/  @!P2 LDG.E.64 R40, desc[UR10][R106.64] ;  /* 0x0000000a6a28a981 */ /* 0x0000e8000c1e1b00 */
[----:B------:R1:W4:Y:S01]  /*39d0*/  @!P0 LDG.E.64 R14, desc[UR10][R36.64] ;  /* 0x0000000a240e8981 */ /* 0x000322000c1e1b00 */
[----:B0-----:R-:W-:Y:S02]  /*39e0*/  MOV R106, R38 ;  /* 0x00000026006a7202 */ /* 0x001fe40000000f00 */
[----:B------:R-:W-:Y:S02]  /*39f0*/  MOV R107, R39 ;  /* 0x00000027006b7202 */ /* 0x000fe40000000f00 */
[----:B------:R-:W4:Y:S01]  /*3a00*/  LDL.LU.64 R38, [R1+0x2b0] ;  /* 0x0002b00001267983 */ /* 0x000f220000300a00 */
[----:B-1----:R-:W-:-:S06]  /*3a10*/  CS2R R36, SRZ ;  /* 0x0000000000247805 */ /* 0x002fcc000001ff00 */
[----:B------:R-:W4:Y:S01]  /*3a20*/  @!P0 LDG.E.64 R36, desc[UR10][R102.64] ;  /* 0x0000000a66248981 */ /* 0x000f22000c1e1b00 */
[----:B------:R-:W-:Y:S02]  /*3a30*/  @!P1 MOV R52, R44 ;  /* 0x0000002c00349202 */ /* 0x000fe40000000f00 */
[----:B------:R-:W-:Y:S02]  /*3a40*/  @!P1 MOV R51, R45 ;  /* 0x0000002d00339202 */ /* 0x000fe40000000f00 */
[----:B------:R-:W-:Y:S01]  /*3a50*/  LOP3.LUT P1, RZ, R95, 0x2000, RZ, 0xc0, !PT ;  /* 0x000020005fff7812 */ /* 0x000fe2000782c0ff */
[----:B------:R0:W-:Y:S04]  /*3a60*/  STL [R1+0x24c], R0 ;  /* 0x00024c0001007387 */ /* 0x0001e80000100800 */
[----:B------:R1:W-:Y:S01]  /*3a70*/  STL.64 [R1+0x50], R10 ;  /* 0x0000500a01007387 */ /* 0x0003e20000100a00 */
[----:B0-----:R-:W-:-:S03]  /*3a80*/  HFMA2 R0, -RZ, RZ, 0, 0 ;  /* 0x00000000ff007431 */ /* 0x001fc600000001ff */
[----:B------:R0:W-:Y:S01]  /*3a90*/  STL.64 [R1+0x148], R46 ;  /* 0x0001482e01007387 */ /* 0x0001e20000100a00 */
[----:B-1----:R-:W-:Y:S02]  /*3aa0*/  CS2R R10, SRZ ;  /* 0x00000000000a7805 */ /* 0x002fe4000001ff00 */
[----:B0-----:R-:W-:Y:S01]  /*3ab0*/  CS2R R46, SRZ ;  /* 0x00000000002e7805 */ /* 0x001fe2000001ff00 */
[----:B------:R0:W-:Y:S04]  /*3ac0*/  STL.64 [R1+0x150], R44 ;  /* 0x0001502c01007387 */ /* 0x0001e80000100a00 */
[----:B------:R1:W-:Y:S01]  /*3ad0*/  STL.64 [R1+0x158], R42 ;  /* 0x0001582a01007387 */ /* 0x0003e20000100a00 */
[----:B0-----:R-:W-:Y:S02]  /*3ae0*/  CS2R R44, SRZ ;  /* 0x00000000002c7805 */ /* 0x001fe4000001ff00 */
[----:B-1----:R-:W-:-:S02]  /*3af0*/  CS2R R42, SRZ ;  /* 0x00000000002a7805 */ /* 0x002fc4000001ff00 */
[----:B--2---:R-:W-:-:S05]  /*3b00*/  @!P2 MOV R0, R4 ;  /* 0x000000040000a202 */ /* 0x004fca0000000f00 */
[----:B------:R0:W-:Y:S02]  /*3b10*/  STL [R1+0x240], R0 ;  /* 0x0002400001007387 */ /* 0x0001e40000100800 */
[----:B0-----:R-:W-:Y:S01]  /*3b20*/  HFMA2 R0, -RZ, RZ, 0, 0 ;  /* 0x00000000ff007431 */ /* 0x001fe200000001ff */
[----:B------:R-:W-:Y:S02]  /*3b30*/  @!P2 MOV R0, R5 ;  /* 0x000000050000a202 */ /* 0x000fe40000000f00 */
[----:B---3--:R-:W-:Y:S02]  /*3b40*/  @!P2 MOV R48, R40 ;  /* 0x000000280030a202 */ /* 0x008fe40000000f00 */
[----:B------:R-:W-:Y:S02]  /*3b50*/  @!P2 MOV R47, R41 ;  /* 0x00000029002fa202 */ /* 0x000fe40000000f00 */
[----:B------:R-:W-:Y:S01]  /*3b60*/  LOP3.LUT P2, RZ, R95, 0x800, RZ, 0xc0, !PT ;  /* 0x000008005fff7812 */ /* 0x000fe2000784c0ff */
[----:B------:R0:W-:Y:S04]  /*3b70*/  STL.64 [R1+0x60], R4 ;  /* 0x0000600401007387 */ /* 0x0001e80000100a00 */
[----:B----4-:R1:W2:Y:S02]  /*3b80*/  @!P1 LDG.E.64 R10, desc[UR10][R38.64] ;  /* 0x0000000a260a9981 */ /* 0x0102a4000c1e1b00 */
[----:B-1----:R-:W-:-:S02]  /*3b90*/  CS2R R38, SRZ ;  /* 0x0000000000267805 */ /* 0x002fc4000001ff00 */
[----:B0-----:R-:W-:Y:S02]  /*3ba0*/  CS2R R4, SRZ ;  /* 0x0000000000047805 */ /* 0x001fe4000001ff00 */
[----:B------:R-:W-:Y:S02]  /*3bb0*/  @!P0 MOV R44, R36 ;  /* 0x00000024002c8202 */ /* 0x000fe40000000f00 */
[----:B------:R0:W3:Y:S01]  /*3bc0*/  @!P1 LDG.E.64 R38, desc[UR10][R104.64] ;  /* 0x0000000a68269981 */ /* 0x0000e2000c1e1b00 */
[----:B------:R-:W-:-:S03]  /*3bd0*/  @!P0 MOV R43, R37 ;  /* 0x00000025002b8202 */ /* 0x000fc60000000f00 */
[----:B------:R1:W4:Y:S01]  /*3be0*/  @!P2 LDG.E.64 R4, desc[UR10][R34.64] ;  /* 0x0000000a2204a981 */ /* 0x000322000c1e1b00 */
[----:B0-----:R-:W-:Y:S02]  /*3bf0*/  MOV R104, R116 ;  /* 0x0000007400687202 */ /* 0x001fe40000000f00 */
[----:B------:R-:W-:Y:S02]  /*3c00*/  MOV R105, R117 ;  /* 0x0000007500697202 */ /* 0x000fe40000000f00 */
[----:B------:R-:W-:Y:S02]  /*3c10*/  CS2R R116, SRZ ;  /* 0x0000000000747805 */ /* 0x000fe4000001ff00 */
[----:B------:R-:W-:Y:S02]  /*3c20*/  @!P0 MOV R116, R14 ;  /* 0x0000000e00748202 */ /* 0x000fe40000000f00 */
[----:B------:R-:W-:Y:S02]  /*3c30*/  @!P0 MOV R117, R15 ;  /* 0x0000000f00758202 */ /* 0x000fe40000000f00 */
[----:B------:R-:W-:-:S02]  /*3c40*/  LOP3.LUT P0, RZ, R95, 0x200, RZ, 0xc0, !PT ;  /* 0x000002005fff7812 */ /* 0x000fc4000780c0ff */
[----:B-1----:R-:W-:Y:S01]  /*3c50*/  CS2R R34, SRZ ;  /* 0x0000000000227805 */ /* 0x002fe2000001ff00 */
[----:B------:R0:W-:Y:S05]  /*3c60*/  STL.64 [R1+0x70], R14 ;  /* 0x0000700e01007387 */ /* 0x0001ea0000100a00 */
[----:B------:R-:W4:Y:S01]  /*3c70*/  @!P2 LDG.E.64 R34, desc[UR10][R100.64] ;  /* 0x0000000a6422a981 */ /* 0x000f22000c1e1b00 */
[----:B0-----:R-:W-:-:S06]  /*3c80*/  CS2R R14, SRZ ;  /* 0x00000000000e7805 */ /* 0x001fcc000001ff00 */
[----:B------:R0:W4:Y:S02]  /*3c90*/  @!P0 LDG.E.64 R14, desc[UR10][R30.64] ;  /* 0x0000000a1e0e8981 */ /* 0x000124000c1e1b00 */
[----:B0-----:R-:W-:-:S06]  /*3ca0*/  CS2R R30, SRZ ;  /* 0x00000000001e7805 */ /* 0x001fcc000001ff00 */
[----:B------:R0:W4:Y:S04]  /*3cb0*/  @!P0 LDG.E.64 R30, desc[UR10][R96.64] ;  /* 0x0000000a601e8981 */ /* 0x000128000c1e1b00 */
[----:B------:R1:W-:Y:S02]  /*3cc0*/  STL [R1+0x244], R0 ;  /* 0x0002440001007387 */ /* 0x0003e40000100800 */
[----:B-1----:R-:W-:Y:S01]  /*3cd0*/  HFMA2 R0, -RZ, RZ, 0, 0 ;  /* 0x00000000ff007431 */ /* 0x002fe200000001ff */
[----:B------:R-:W-:Y:S01]  /*3ce0*/  MOV R100, R106 ;  /* 0x0000006a00647202 */ /* 0x000fe20000000f00 */
[----:B------:R1:W-:Y:S01]  /*3cf0*/  STL.64 [R1+0x160], R40 ;  /* 0x0001602801007387 */ /* 0x0003e20000100a00 */
[----:B------:R-:W-:Y:S02]  /*3d00*/  MOV R101, R107 ;  /* 0x0000006b00657202 */ /* 0x000fe40000000f00 */
[----:B------:R-:W-:-:S02]  /*3d10*/  MOV R106, R118 ;  /* 0x00000076006a7202 */ /* 0x000fc40000000f00 */
[----:B------:R-:W-:Y:S02]  /*3d20*/  MOV R107, R119 ;  /* 0x00000077006b7202 */ /* 0x000fe40000000f00 */
[----:B------:R-:W-:Y:S02]  /*3d30*/  CS2R R118, SRZ ;  /* 0x0000000000767805 */ /* 0x000fe4000001ff00 */
[----:B-1----:R-:W-:Y:S02]  /*3d40*/  CS2R R40, SRZ ;  /* 0x0000000000287805 */ /* 0x002fe4000001ff00 */
[----:B0-----:R-:W-:Y:S01]  /*3d50*/  MOV R96, R106 ;  /* 0x0000006a00607202 */ /* 0x001fe20000000f00 */
[----:B------:R0:W-:Y:S01]  /*3d60*/  STL.64 [R1+0x170], R36 ;  /* 0x0001702401007387 */ /* 0x0001e20000100a00 */
[----:B------:R-:W-:Y:S02]  /*3d70*/  MOV R97, R107 ;  /* 0x0000006b00617202 */ /* 0x000fe40000000f00 */
[----:B------:R-:W-:-:S02]  /*3d80*/  CS2R R106, SRZ ;  /* 0x00000000006a7805 */ /* 0x000fc4000001ff00 */
[----:B0-----:R-:W-:Y:S02]  /*3d90*/  CS2R R36, SRZ ;  /* 0x0000000000247805 */ /* 0x001fe4000001ff00 */
[----:B--2---:R-:W-:-:S05]  /*3da0*/  @!P1 MOV R0, R10 ;  /* 0x0000000a00009202 */ /* 0x004fca0000000f00 */
[----:B------:R0:W-:Y:S02]  /*3db0*/  STL [R1+0x238], R0 ;  /* 0x0002380001007387 */ /* 0x0001e40000100800 */
[----:B0-----:R-:W-:Y:S01]  /*3dc0*/  HFMA2 R0, -RZ, RZ, 0, 0 ;  /* 0x00000000ff007431 */ /* 0x001fe200000001ff */
[----:B------:R-:W-:Y:S02]  /*3dd0*/  @!P1 MOV R0, R11 ;  /* 0x0000000b00009202 */ /* 0x000fe40000000f00 */
[----:B---3--:R-:W-:Y:S02]  /*3de0*/  @!P1 MOV R46, R38 ;  /* 0x00000026002e9202 */ /* 0x008fe40000000f00 */
[----:B------:R-:W-:Y:S02]  /*3df0*/  @!P1 MOV R45, R39 ;  /* 0x00000027002d9202 */ /* 0x000fe40000000f00 */
[----:B------:R-:W-:Y:S01]  /*3e00*/  LOP3.LUT P1, RZ, R95, 0x400, RZ, 0xc0, !PT ;  /* 0x000004005fff7812 */ /* 0x000fe2000782c0ff */
[----:B------:R0:W-:Y:S01]  /*3e10*/  STL.64 [R1+0x68], R10 ;  /* 0x0000680a01007387 */ /* 0x0001e20000100a00 */
[----:B----4-:R-:W-:-:S02]  /*3e20*/  @!P2 MOV R118, R4 ;  /* 0x000000040076a202 */ /* 0x010fc40000000f00 */
[----:B------:R-:W-:Y:S02]  /*3e30*/  @!P2 MOV R119, R5 ;  /* 0x000000050077a202 */ /* 0x000fe40000000f00 */
[----:B0-----:R-:W-:-:S07]  /*3e40*/  CS2R R10, SRZ ;  /* 0x00000000000a7805 */ /* 0x001fce000001ff00 */
[----:B------:R0:W2:Y:S01]  /*3e50*/  @!P1 LDG.E.64 R10, desc[UR10][R32.64] ;  /* 0x0000000a200a9981 */ /* 0x0000a2000c1e1b00 */
[----:B------:R-:W-:Y:S02]  /*3e60*/  @!P2 MOV R42, R34 ;  /* 0x00000022002aa202 */ /* 0x000fe40000000f00 */
[----:B------:R-:W-:Y:S02]  /*3e70*/  @!P2 MOV R41, R35 ;  /* 0x000000230029a202 */ /* 0x000fe40000000f00 */
[----:B------:R-:W-:Y:S02]  /*3e80*/  LOP3.LUT P2, RZ, R95, 0x100, RZ, 0xc0, !PT ;  /* 0x000001005fff7812 */ /* 0x000fe4000784c0ff */
[----:B0-----:R-:W-:Y:S01]  /*3e90*/  CS2R R32, SRZ ;  /* 0x0000000000207805 */ /* 0x001fe2000001ff00 */
[----:B------:R0:W-:Y:S04]  /*3ea0*/  STL.64 [R1+0x78], R4 ;  /* 0x0000780401007387 */ /* 0x0001e80000100a00 */
[----:B------:R1:W-:Y:S04]  /*3eb0*/  STL.64 [R1+0x168], R38 ;  /* 0x0001682601007387 */ /* 0x0003e80000100a00 */
[----:B------:R3:W4:Y:S01]  /*3ec0*/  @!P1 LDG.E.64 R32, desc[UR10][R98.64] ;  /* 0x0000000a62209981 */ /* 0x000722000c1e1b00 */
[----:B0-----:R-:W-:-:S02]  /*3ed0*/  CS2R R4, SRZ ;  /* 0x0000000000047805 */ /* 0x001fc4000001ff00 */
[----:B------:R-:W-:Y:S02]  /*3ee0*/  @!P0 MOV R106, R15 ;  /* 0x0000000f006a8202 */ /* 0x000fe40000000f00 */
[----:B-1----:R-:W-:Y:S02]  /*3ef0*/  CS2R R38, SRZ ;  /* 0x0000000000267805 */ /* 0x002fe4000001ff00 */
[----:B---3--:R-:W-:Y:S01]  /*3f00*/  MOV R98, R104 ;  /* 0x0000006800627202 */ /* 0x008fe20000000f00 */
[----:B------:R0:W3:Y:S01]  /*3f10*/  @!P2 LDG.E.64 R4, desc[UR10][R80.64] ;  /* 0x0000000a5004a981 */ /* 0x0000e2000c1e1b00 */
[----:B------:R-:W-:Y:S02]  /*3f20*/  MOV R99, R105 ;  /* 0x0000006900637202 */ /* 0x000fe40000000f00 */
[----:B------:R-:W-:Y:S02]  /*3f30*/  CS2R R104, SRZ ;  /* 0x0000000000687805 */ /* 0x000fe4000001ff00 */
[----:B------:R-:W-:-:S02]  /*3f40*/  @!P0 MOV R38, R30 ;  /* 0x0000001e00268202 */ /* 0x000fc40000000f00 */
[----:B------:R-:W-:Y:S02]  /*3f50*/  @!P0 MOV R105, R14 ;  /* 0x0000000e00698202 */ /* 0x000fe40000000f00 */
[----:B------:R-:W-:Y:S02]  /*3f60*/  @!P0 MOV R37, R31 ;  /* 0x0000001f00258202 */ /* 0x000fe40000000f00 */
[----:B------:R-:W-:Y:S02]  /*3f70*/  LOP3.LUT P0, RZ, R95, 0x40, RZ, 0xc0, !PT ;  /* 0x000000405fff7812 */ /* 0x000fe4000780c0ff */
[----:B0-----:R-:W-:Y:S01]  /*3f80*/  CS2R R80, SRZ ;  /* 0x0000000000507805 */ /* 0x001fe2000001ff00 */
[----:B------:R0:W-:Y:S05]  /*3f90*/  STL.64 [R1+0x88], R14 ;  /* 0x0000880e01007387 */ /* 0x0001ea0000100a00 */
[----:B------:R-:W3:Y:S01]  /*3fa0*/  @!P2 LDG.E.64 R80, desc[UR10][R92.64] ;  /* 0x0000000a5c50a981 */ /* 0x000ee2000c1e1b00 */
[----:B0-----:R-:W-:-:S06]  /*3fb0*/  CS2R R14, SRZ ;  /* 0x00000000000e7805 */ /* 0x001fcc000001ff00 */
[----:B------:R0:W3:Y:S02]  /*3fc0*/  @!P0 LDG.E.64 R14, desc[UR10][R70.64] ;  /* 0x0000000a460e8981 */ /* 0x0000e4000c1e1b00 */
[----:B0-----:R-:W-:-:S06]  /*3fd0*/  CS2R R70, SRZ ;  /* 0x0000000000467805 */ /* 0x001fcc000001ff00 */
[----:B------:R0:W3:Y:S02]  /*3fe0*/  @!P0 LDG.E.64 R70, desc[UR10][R88.64] ;  /* 0x0000000a58468981 */ /* 0x0000e4000c1e1b00 */
[----:B0-----:R-:W-:Y:S02]  /*3ff0*/  MOV R88, R8 ;  /* 0x0000000800587202 */ /* 0x001fe40000000f00 */
[----:B------:R-:W-:Y:S02]  /*4000*/  MOV R89, R9 ;  /* 0x0000000900597202 */ /* 0x000fe40000000f00 */
[----:B------:R-:W3:Y:S01]  /*4010*/  LDL.LU.64 R8, [R1+0x2a8] ;  /* 0x0002a80001087983 */ /* 0x000ee20000300a00 */
[----:B------:R-:W-:Y:S02]  /*4020*/  MOV R102, R110 ;  /* 0x0000006e00667202 */ /* 0x000fe40000000f00 */
[----:B------:R-:W-:Y:S02]  /*4030*/  MOV R103, R111 ;  /* 0x0000006f00677202 */ /* 0x000fe40000000f00 */
[----:B------:R-:W-:-:S02]  /*4040*/  CS2R R110, SRZ ;  /* 0x00000000006e7805 */ /* 0x000fc4000001ff00 */
[----:B------:R-:W-:Y:S01]  /*4050*/  MOV R92, R102 ;  /* 0x00000066005c7202 */ /* 0x000fe20000000f00 */
[----:B------:R0:W-:Y:S01]  /*4060*/  STL.64 [R1+0x178], R34 ;  /* 0x0001782201007387 */ /* 0x0001e20000100a00 */
[----:B------:R-:W-:Y:S02]  /*4070*/  MOV R93, R103 ;  /* 0x00000067005d7202 */ /* 0x000fe40000000f00 */
[----:B------:R-:W-:Y:S02]  /*4080*/  CS2R R102, SRZ ;  /* 0x0000000000667805 */ /* 0x000fe4000001ff00 */
[----:B0-----:R-:W-:Y:S02]  /*4090*/  CS2R R34, SRZ ;  /* 0x0000000000227805 */ /* 0x001fe4000001ff00 */
[----:B--2---:R-:W-:Y:S02]  /*40a0*/  @!P1 MOV R110, R10 ;  /* 0x0000000a006e9202 */ /* 0x004fe40000000f00 */
[----:B------:R-:W-:Y:S01]  /*40b0*/  @!P1 MOV R111, R11 ;  /* 0x0000000b006f9202 */ /* 0x000fe20000000f00 */
[----:B------:R0:W-:Y:S01]  /*40c0*/  STL.64 [R1+0x80], R10 ;  /* 0x0000800a01007387 */ /* 0x0001e20000100a00 */
[----:B----4-:R-:W-:-:S02]  /*40d0*/  @!P1 MOV R40, R32 ;  /* 0x0000002000289202 */ /* 0x010fc40000000f00 */
[----:B------:R-:W-:Y:S02]  /*40e0*/  @!P1 MOV R39, R33 ;  /* 0x0000002100279202 */ /* 0x000fe40000000f00 */
[----:B------:R-:W-:Y:S02]  /*40f0*/  LOP3.LUT P1, RZ, R95, 0x80, RZ, 0xc0, !PT ;  /* 0x000000805fff7812 */ /* 0x000fe4000782c0ff */
[----:B0-----:R-:W-:Y:S02]  /*4100*/  CS2R R10, SRZ ;  /* 0x00000000000a7805 */ /* 0x001fe4000001ff00 */
[----:B---3--:R-:W-:Y:S02]  /*4110*/  @!P2 MOV R103, R4 ;  /* 0x000000040067a202 */ /* 0x008fe40000000f00 */
[----:B------:R-:W-:-:S07]  /*4120*/  @!P2 MOV R104, R5 ;  /* 0x000000050068a202 */ /* 0x000fce0000000f00 */
[----:B------:R0:W2:Y:S01]  /*4130*/  @!P1 LDG.E.64 R10, desc[UR10][R68.64] ;  /* 0x0000000a440a9981 */ /* 0x0000a2000c1e1b00 */
[----:B------:R-:W-:Y:S02]  /*4140*/  @!P2 MOV R36, R80 ;  /* 0x000000500024a202 */ /* 0x000fe40000000f00 */
[----:B------:R-:W-:Y:S02]  /*4150*/  @!P2 MOV R35, R81 ;  /* 0x000000510023a202 */ /* 0x000fe40000000f00 */
[----:B------:R-:W-:Y:S02]  /*4160*/  LOP3.LUT P2, RZ, R95, 0x20, RZ, 0xc0, !PT ;  /* 0x000000205fff7812 */ /* 0x000fe4000784c0ff */
[----:B0-----:R-:W-:Y:S01]  /*4170*/  CS2R R68, SRZ ;  /* 0x0000000000447805 */ /* 0x001fe2000001ff00 */
[----:B------:R0:W-:Y:S05]  /*4180*/  STL.64 [R1+0x90], R4 ;  /* 0x0000900401007387 */ /* 0x0001ea0000100a00 */
[----:B------:R-:W3:Y:S01]  /*4190*/  @!P1 LDG.E.64 R68, desc[UR10][R90.64] ;  /* 0x0000000a5a449981 */ /* 0x000ee2000c1e1b00 */
[----:B0-----:R-:W-:-:S06]  /*41a0*/  CS2R R4, SRZ ;  /* 0x0000000000047805 */ /* 0x001fcc000001ff00 */
[----:B------:R0:W4:Y:S02]  /*41b0*/  @!P2 LDG.E.64 R4, desc[UR10][R8.64] ;  /* 0x0000000a0804a981 */ /* 0x000124000c1e1b00 */
[----:B0-----:R-:W-:-:S06]  /*41c0*/  CS2R R8, SRZ ;  /* 0x0000000000087805 */ /* 0x001fcc000001ff00 */
[----:B------:R0:W4:Y:S02]  /*41d0*/  @!P2 LDG.E.64 R8, desc[UR10][R86.64] ;  /* 0x0000000a5608a981 */ /* 0x000124000c1e1b00 */
[----:B0-----:R-:W-:Y:S02]  /*41e0*/  MOV R86, R12 ;  /* 0x0000000c00567202 */ /* 0x001fe40000000f00 */
[----:B------:R-:W-:Y:S02]  /*41f0*/  MOV R87, R13 ;  /* 0x0000000d00577202 */ /* 0x000fe40000000f00 */
[----:B------:R-:W4:Y:S01]  /*4200*/  LDL.LU.64 R12, [R1+0x2a0] ;  /* 0x0002a000010c7983 */ /* 0x000f220000300a00 */
[----:B------:R-:W-:Y:S02]  /*4210*/  MOV R90, R92 ;  /* 0x0000005c005a7202 */ /* 0x000fe40000000f00 */
[----:B------:R-:W-:Y:S01]  /*4220*/  MOV R91, R93 ;  /* 0x0000005d005b7202 */ /* 0x000fe20000000f00 */
[----:B------:R0:W-:Y:S01]  /*4230*/  STL.64 [R1+0x180], R32 ;  /* 0x0001802001007387 */ /* 0x0001e20000100a00 */
[----:B------:R-:W-:-:S02]  /*4240*/  MOV R92, R96 ;  /* 0x00000060005c7202 */ /* 0x000fc40000000f00 */
[----:B------:R-:W-:Y:S01]  /*4250*/  MOV R93, R97 ;  /* 0x00000061005d7202 */ /* 0x000fe20000000f00 */
[----:B------:R1:W-:Y:S01]  /*4260*/  STL.64 [R1+0x188], R30 ;  /* 0x0001881e01007387 */ /* 0x0003e20000100a00 */
[----:B------:R-:W-:-:S03]  /*4270*/  CS2R R96, SRZ ;  /* 0x0000000000607805 */ /* 0x000fc6000001ff00 */
[----:B------:R1:W-:Y:S01]  /*4280*/  STL [R1+0x25c], R94 ;  /* 0x00025c5e01007387 */ /* 0x0003e20000100800 */
[----:B------:R-:W-:Y:S02]  /*4290*/  @!P0 MOV R96, R15 ;  /* 0x0000000f00608202 */ /* 0x000fe40000000f00 */
[----:B0-----:R-:W-:Y:S02]  /*42a0*/  CS2R R32, SRZ ;  /* 0x0000000000207805 */ /* 0x001fe4000001ff00 */
[----:B------:R-:W-:Y:S02]  /*42b0*/  @!P0 MOV R32, R70 ;  /* 0x0000004600208202 */ /* 0x000fe40000000f00 */
[----:B-1----:R-:W-:Y:S01]  /*42c0*/  CS2R R30, SRZ ;  /* 0x00000000001e7805 */ /* 0x002fe2000001ff00 */
[----:B------:R-:W-:Y:S01]  /*42d0*/  HFMA2 R94, -RZ, RZ, 0, 0 ;  /* 0x00000000ff5e7431 */ /* 0x000fe200000001ff */
[----:B------:R-:W-:Y:S02]  /*42e0*/  @!P0 MOV R94, R14 ;  /* 0x0000000e005e8202 */ /* 0x000fe40000000f00 */
[----:B------:R-:W-:-:S02]  /*42f0*/  @!P0 MOV R31, R71 ;  /* 0x00000047001f8202 */ /* 0x000fc40000000f00 */
[----:B------:R-:W-:Y:S01]  /*4300*/  LOP3.LUT P0, RZ, R95, 0x8, RZ, 0xc0, !PT ;  /* 0x000000085fff7812 */ /* 0x000fe2000780c0ff */
[----:B------:R0:W-:Y:S02]  /*4310*/  STL.64 [R1+0xa0], R14 ;  /* 0x0000a00e01007387 */ /* 0x0001e40000100a00 */
[----:B0-----:R-:W-:-:S10]  /*4320*/  CS2R R14, SRZ ;  /* 0x00000000000e7805 */ /* 0x001fd4000001ff00 */
[----:B------:R0:W4:Y:S02]  /*4330*/  @!P0 LDG.E.64 R14, desc[UR10][R2.64] ;  /* 0x0000000a020e8981 */ /* 0x000124000c1e1b00 */
[----:B0-----:R-:W-:-:S06]  /*4340*/  CS2R R2, SRZ ;  /* 0x0000000000027805 */ /* 0x001fcc000001ff00 */
[----:B------:R-:W4:Y:S01]  /*4350*/  @!P0 LDG.E.64 R2, desc[UR10][R76.64] ;  /* 0x0000000a4c028981 */ /* 0x000f22000c1e1b00 */
[----:B--2---:R-:W-:Y:S02]  /*4360*/  @!P1 MOV R97, R10 ;  /* 0x0000000a00619202 */ /* 0x004fe40000000f00 */
[----:B------:R-:W-:Y:S01]  /*4370*/  @!P1 MOV R102, R11 ;  /* 0x0000000b00669202 */ /* 0x000fe20000000f00 */
[----:B------:R0:W-:Y:S01]  /*4380*/  STL.64 [R1+0x98], R10 ;  /* 0x0000980a01007387 */ /* 0x0001e20000100a00 */
[----:B---3--:R-:W-:Y:S02]  /*4390*/  @!P1 MOV R34, R68 ;  /* 0x0000004400229202 */ /* 0x008fe40000000f00 */
[----:B------:R-:W-:Y:S02]  /*43a0*/  @!P1 MOV R33, R69 ;  /* 0x0000004500219202 */ /* 0x000fe40000000f00 */
[----:B------:R-:W-:Y:S02]  /*43b0*/  LOP3.LUT P1, RZ, R95, 0x10, RZ, 0xc0, !PT ;  /* 0x000000105fff7812 */ /* 0x000fe4000782c0ff */
[----:B0-----:R-:W-:-:S11]  /*43c0*/  CS2R R10, SRZ ;  /* 0x00000000000a7805 */ /* 0x001fd6000001ff00 */
[----:B----4-:R0:W2:Y:S02]  /*43d0*/  @!P1 LDG.E.64 R10, desc[UR10][R12.64] ;  /* 0x0000000a0c0a9981 */ /* 0x0100a4000c1e1b00 */
[----:B0-----:R-:W-:-:S06]  /*43e0*/  CS2R R12, SRZ ;  /* 0x00000000000c7805 */ /* 0x001fcc000001ff00 */
[----:B------:R-:W3:Y:S04]  /*43f0*/  @!P1 LDG.E.64 R12, desc[UR10][R78.64] ;  /* 0x0000000a4e0c9981 */ /* 0x000ee8000c1e1b00 */
[----:B------:R0:W-:Y:S04]  /*4400*/  STL.64 [R1+0x198], R68 ;  /* 0x0001984401007387 */ /* 0x0001e80000100a00 */
[----:B------:R1:W-:Y:S01]  /*4410*/  STL.64 [R1+0x1a0], R70 ;  /* 0x0001a04601007387 */ /* 0x0003e20000100a00 */
[----:B0-----:R-:W-:Y:S02]  /*4420*/  CS2R R68, SRZ ;  /* 0x0000000000447805 */ /* 0x001fe4000001ff00 */
[----:B-1----:R-:W-:Y:S01]  /*4430*/  CS2R R70, SRZ ;  /* 0x0000000000467805 */ /* 0x002fe2000001ff00 */
[----:B------:R0:W-:Y:S01]  /*4440*/  STL.64 [R1+0x190], R80 ;  /* 0x0001905001007387 */ /* 0x0001e20000100a00 */
[----:B------:R-:W-:-:S03]  /*4450*/  @!P2 MOV R30, R8 ;  /* 0x00000008001ea202 */ /* 0x000fc60000000f00 */
[----:B------:R1:W-:Y:S01]  /*4460*/  STL [R1+0x23c], R0 ;  /* 0x00023c0001007387 */ /* 0x0003e20000100800 */
[----:B------:R-:W-:Y:S02]  /*4470*/  @!P0 MOV R69, R14 ;  /* 0x0000000e00458202 */ /* 0x000fe40000000f00 */
[----:B------:R-:W-:Y:S02]  /*4480*/  @!P0 MOV R70, R15 ;  /* 0x0000000f00468202 */ /* 0x000fe40000000f00 */
[----:B0-----:R-:W-:Y:S02]  /*4490*/  MOV R80, R88 ;  /* 0x0000005800507202 */ /* 0x001fe40000000f00 */
[----:B------:R-:W-:Y:S02]  /*44a0*/  MOV R81, R89 ;  /* 0x0000005900517202 */ /* 0x000fe40000000f00 */
[----:B------:R-:W-:Y:S01]  /*44b0*/  CS2R R88, SRZ ;  /* 0x0000000000587805 */ /* 0x000fe2000001ff00 */
[----:B-1----:R-:W-:Y:S01]  /*44c0*/  HFMA2 R0, -RZ, RZ, 0, 0 ;  /* 0x00000000ff007431 */ /* 0x002fe200000001ff */
[----:B------:R-:W-:-:S02]  /*44d0*/  @!P2 MOV R88, R4 ;  /* 0x000000040058a202 */ /* 0x000fc40000000f00 */
[----:B------:R-:W-:Y:S02]  /*44e0*/  @!P0 MOV R71, R2 ;  /* 0x0000000200478202 */ /* 0x000fe40000000f00 */
[----:B------:R-:W-:Y:S02]  /*44f0*/  @!P0 MOV R72, R3 ;  /* 0x0000000300488202 */ /* 0x000fe40000000f00 */
[C---:B------:R-:W-:Y:S01]  /*4500*/  LOP3.LUT P0, RZ, R95.reuse, 0x1, RZ, 0xc0, !PT ;  /* 0x000000015fff7812 */ /* 0x040fe2000780c0ff */
[----:B------:R0:W-:Y:S01]  /*4510*/  STL.64 [R1+0xb8], R14 ;  /* 0x0000b80e01007387 */ /* 0x0001e20000100a00 */
[----:B------:R-:W-:Y:S02]  /*4520*/  @!P2 MOV R89, R5 ;  /* 0x000000050059a202 */ /* 0x000fe40000000f00 */
[----:B------:R-:W-:Y:S02]  /*4530*/  @!P2 MOV R0, R9 ;  /* 0x000000090000a202 */ /* 0x000fe40000000f00 */
[----:B------:R-:W-:Y:S01]  /*4540*/  LOP3.LUT P2, RZ, R95, 0x4, RZ, 0xc0, !PT ;  /* 0x000000045fff7812 */ /* 0x000fe2000784c0ff */
[----:B------:R1:W-:Y:S01]  /*4550*/  STL.64 [R1+0xa8], R4 ;  /* 0x0000a80401007387 */ /* 0x0003e20000100a00 */
[----:B0-----:R-:W-:-:S06]  /*4560*/  CS2R R14, SRZ ;  /* 0x00000000000e7805 */ /* 0x001fcc000001ff00 */
[----:B------:R-:W4:Y:S01]  /*4570*/  @!P0 LDG.E.64 R14, desc[UR10][R22.64] ;  /* 0x0000000a160e8981 */ /* 0x000f22000c1e1b00 */
[----:B-1----:R-:W-:-:S06]  /*4580*/  CS2R R4, SRZ ;  /* 0x0000000000047805 */ /* 0x002fcc000001ff00 */
[----:B------:R0:W4:Y:S01]  /*4590*/  @!P2 LDG.E.64 R4, desc[UR10][R6.64] ;  /* 0x0000000a0604a981 */ /* 0x000122000c1e1b00 */
[----:B---3--:R-:W-:-:S03]  /*45a0*/  @!P1 MOV R63, R12 ;  /* 0x0000000c003f9202 */ /* 0x008fc60000000f00 */
[----:B------:R1:W-:Y:S01]  /*45b0*/  STL.64 [R1+0x1b0], R12 ;  /* 0x0001b00c01007387 */ /* 0x0003e20000100a00 */
[----:B------:R-:W-:Y:S02]  /*45c0*/  @!P1 MOV R68, R13 ;  /* 0x0000000d00449202 */ /* 0x000fe40000000f00 */
[----:B-1----:R-:W-:-:S06]  /*45d0*/  CS2R R12, SRZ ;  /* 0x00000000000c7805 */ /* 0x002fcc000001ff00 */
[----:B------:R1:W3:Y:S01]  /*45e0*/  @!P0 LDG.E.64 R12, desc[UR10][R20.64] ;  /* 0x0000000a140c8981 */ /* 0x0002e2000c1e1b00 */
[----:B------:R-:W-:Y:S02]  /*45f0*/  MOV R78, R80 ;  /* 0x00000050004e7202 */ /* 0x000fe40000000f00 */
[----:B------:R-:W-:Y:S02]  /*4600*/  MOV R79, R81 ;  /* 0x00000051004f7202 */ /* 0x000fe40000000f00 */
[----:B------:R-:W-:Y:S02]  /*4610*/  MOV R80, R86 ;  /* 0x0000005600507202 */ /* 0x000fe40000000f00 */
[----:B------:R-:W-:Y:S02]  /*4620*/  MOV R81, R87 ;  /* 0x0000005700517202 */ /* 0x000fe40000000f00 */
[----:B------:R-:W-:Y:S02]  /*4630*/  CS2R R86, SRZ ;  /* 0x0000000000567805 */ /* 0x000fe4000001ff00 */
[----:B--2---:R-:W-:-:S02]  /*4640*/  @!P1 MOV R86, R10 ;  /* 0x0000000a00569202 */ /* 0x004fc40000000f00 */
[----:B------:R-:W-:Y:S02]  /*4650*/  @!P1 MOV R87, R11 ;  /* 0x0000000b00579202 */ /* 0x000fe40000000f00 */
[----:B------:R-:W-:Y:S01]  /*4660*/  LOP3.LUT P1, RZ, R95, 0x2, RZ, 0xc0, !PT ;  /* 0x000000025fff7812 */ /* 0x000fe2000782c0ff */
[----:B------:R2:W-:Y:S04]  /*4670*/  STL.64 [R1+0x1a8], R8 ;  /* 0x0001a80801007387 */ /* 0x0005e80000100a00 */
[----:B------:R1:W-:Y:S01]  /*4680*/  STL.64 [R1+0xb0], R10 ;  /* 0x0000b00a01007387 */ /* 0x0003e20000100a00 */
[----:B0-----:R-:W-:-:S06]  /*4690*/  CS2R R6, SRZ ;  /* 0x0000000000067805 */ /* 0x001fcc000001ff00 */
[----:B------:R0:W3:Y:S01]  /*46a0*/  @!P2 LDG.E.64 R6, desc[UR10][R28.64] ;  /* 0x0000000a1c06a981 */ /* 0x0000e2000c1e1b00 */
[----:B--2---:R-:W-:Y:S02]  /*46b0*/  CS2R R8, SRZ ;  /* 0x0000000000087805 */ /* 0x004fe4000001ff00 */
[----:B-1----:R-:W-:-:S04]  /*46c0*/  CS2R R10, SRZ ;  /* 0x00000000000a7805 */ /* 0x002fc8000001ff00 */
[----:B------:R-:W2:Y:S04]  /*46d0*/  @!P1 LDG.E.64 R8, desc[UR10][R26.64] ;  /* 0x0000000a1a089981 */ /* 0x000ea8000c1e1b00 */
[----:B------:R1:W2:Y:S01]  /*46e0*/  @!P1 LDG.E.64 R10, desc[UR10][R24.64] ;  /* 0x0000000a180a9981 */ /* 0x0002a2000c1e1b00 */
[----:B------:R-:W-:Y:S02]  /*46f0*/  MOV R22, R108 ;  /* 0x0000006c00167202 */ /* 0x000fe40000000f00 */
[----:B------:R-:W-:Y:S02]  /*4700*/  CS2R R20, SRZ ;  /* 0x0000000000147805 */ /* 0x000fe4000001ff00 */
[----:B------:R-:W-:Y:S02]  /*4710*/  MOV R23, R109 ;  /* 0x0000006d00177202 */ /* 0x000fe40000000f00 */
[----:B------:R-:W-:-:S02]  /*4720*/  CS2R R108, SRZ ;  /* 0x00000000006c7805 */ /* 0x000fc4000001ff00 */
[----:B------:R-:W-:Y:S02]  /*4730*/  MOV R76, R90 ;  /* 0x0000005a004c7202 */ /* 0x000fe40000000f00 */
[----:B------:R-:W-:Y:S02]  /*4740*/  MOV R77, R91 ;  /* 0x0000005b004d7202 */ /* 0x000fe40000000f00 */
[----:B------:R-:W-:Y:S02]  /*4750*/  CS2R R90, SRZ ;  /* 0x00000000005a7805 */ /* 0x000fe4000001ff00 */
[----:B----4-:R-:W-:Y:S02]  /*4760*/  @!P0 MOV R107, R14 ;  /* 0x0000000e006b8202 */ /* 0x010fe40000000f00 */
[----:B------:R-:W-:Y:S01]  /*4770*/  @!P0 MOV R21, R15 ;  /* 0x0000000f00158202 */ /* 0x000fe20000000f00 */
[----:B------:R4:W-:Y:S01]  /*4780*/  STL.64 [R1+0x1b8], R2 ;  /* 0x0001b80201007387 */ /* 0x0009e20000100a00 */
[----:B------:R-:W-:-:S03]  /*4790*/  @!P2 MOV R90, R4 ;  /* 0x00000004005aa202 */ /* 0x000fc60000000f00 */
[----:B------:R0:W-:Y:S01]  /*47a0*/  STL.64 [R1+0xc0], R4 ;  /* 0x0000c00401007387 */ /* 0x0001e20000100a00 */
[----:B------:R-:W-:Y:S02]  /*47b0*/  @!P2 MOV R91, R5 ;  /* 0x00000005005ba202 */ /* 0x000fe40000000f00 */
[----:B----4-:R-:W-:Y:S02]  /*47c0*/  CS2R R2, SRZ ;  /* 0x0000000000027805 */ /* 0x010fe4000001ff00 */
[----:B0-----:R-:W-:Y:S02]  /*47d0*/  CS2R R4, SRZ ;  /* 0x0000000000047805 */ /* 0x001fe4000001ff00 */
[----:B---3--:R-:W-:Y:S02]  /*47e0*/  @!P0 MOV R108, R12 ;  /* 0x0000000c006c8202 */ /* 0x008fe40000000f00 */
[----:B------:R-:W-:Y:S02]  /*47f0*/  @!P0 MOV R109, R13 ;  /* 0x0000000d006d8202 */ /* 0x000fe40000000f00 */
[----:B------:R-:W-:-:S13]  /*4800*/  LOP3.LUT P0, RZ, R95, 0x4000000, RZ, 0xc0, !PT ;  /* 0x040000005fff7812 */ /* 0x000fda000780c0ff */
[----:B------:R0:W3:Y:S04]  /*4810*/  @!P0 LDG.E.64 R2, desc[UR10][R18.64] ;  /* 0x0000000a12028981 */ /* 0x0000e8000c1e1b00 */
[----:B------:R-:W4:Y:S01]  /*4820*/  @!P0 LDG.E.64 R4, desc[UR10][R16.64] ;  /* 0x0000000a10048981 */ /* 0x000f22000c1e1b00 */
[----:B------:R-:W-:Y:S02]  /*4830*/  MOV R28, R92 ;  /* 0x0000005c001c7202 */ /* 0x000fe40000000f00 */
[----:B------:R-:W-:Y:S01]  /*4840*/  MOV R29, R93 ;  /* 0x0000005d001d7202 */ /* 0x000fe20000000f00 */
[----:B------:R0:W-:Y:S01]  /*4850*/  STL [R1+0x298], R21 ;  /* 0x0002981501007387 */ /* 0x0001e20000100800 */
[----:B-1----:R-:W-:Y:S01]  /*4860*/  MOV R24, R28 ;  /* 0x0000001c00187202 */ /* 0x002fe20000000f00 */
[----:B------:R-:W-:Y:S01]  /*4870*/  UIMAD.WIDE UR6, UR8, 0x8, UR6 ;  /* 0x00000008080678a5 */ /* 0x000fe2000f8e0206 */
[----:B------:R-:W-:-:S02]  /*4880*/  MOV R25, R29 ;  /* 0x0000001d00197202 */ /* 0x000fc40000000f00 */
[----:B------:R-:W-:Y:S02]  /*4890*/  MOV R26, R76 ;  /* 0x0000004c001a7202 */ /* 0x000fe40000000f00 */
[----:B------:R-:W-:Y:S02]  /*48a0*/  MOV R27, R77 ;  /* 0x0000004d001b7202 */ /* 0x000fe40000000f00 */
[----:B------:R-:W-:Y:S01]  /*48b0*/  MOV R28, R78 ;  /* 0x0000004e001c7202 */ /* 0x000fe20000000f00 */
[----:B0-----:R-:W-:Y:S01]  /*48c0*/  HFMA2 R21, -RZ, RZ, 0, 0 ;  /* 0x00000000ff157431 */ /* 0x001fe200000001ff */
[----:B------:R-:W-:Y:S02]  /*48d0*/  MOV R29, R79 ;  /* 0x0000004f001d7202 */ /* 0x000fe40000000f00 */
[----:B------:R-:W-:Y:S02]  /*48e0*/  MOV R76, R98 ;  /* 0x00000062004c7202 */ /* 0x000fe40000000f00 */
[----:B------:R-:W-:-:S02]  /*48f0*/  MOV R77, R99 ;  /* 0x00000063004d7202 */ /* 0x000fc40000000f00 */
[----:B------:R-:W-:Y:S02]  /*4900*/  CS2R R98, SRZ ;  /* 0x0000000000627805 */ /* 0x000fe4000001ff00 */
[----:B------:R-:W-:Y:S02]  /*4910*/  MOV R78, R100 ;  /* 0x00000064004e7202 */ /* 0x000fe40000000f00 */
[----:B------:R-:W-:Y:S02]  /*4920*/  MOV R79, R101 ;  /* 0x00000065004f7202 */ /* 0x000fe40000000f00 */
[----:B------:R-:W-:Y:S02]  /*4930*/  CS2R R100, SRZ ;  /* 0x0000000000647805 */ /* 0x000fe4000001ff00 */
[----:B------:R-:W-:Y:S02]  /*4940*/  CS2R R18, SRZ ;  /* 0x0000000000127805 */ /* 0x000fe4000001ff00 */
[----:B--2---:R-:W-:-:S02]  /*4950*/  @!P1 MOV R98, R8 ;  /* 0x0000000800629202 */ /* 0x004fc40000000f00 */
[----:B------:R-:W-:Y:S02]  /*4960*/  CS2R R92, SRZ ;  /* 0x00000000005c7805 */ /* 0x000fe4000001ff00 */
[----:B------:R-:W-:Y:S01]  /*4970*/  @!P1 MOV R99, R9 ;  /* 0x0000000900639202 */ /* 0x000fe20000000f00 */
[----:B------:R0:W2:Y:S01]  /*4980*/  @!P4 LDG.E.64 R20, desc[UR10][R76.64] ;  /* 0x0000000a4c14c981 */ /* 0x0000a2000c1e1b00 */
[----:B------:R-:W-:Y:S02]  /*4990*/  @!P1 MOV R100, R10 ;  /* 0x0000000a00649202 */ /* 0x000fe40000000f00 */
[----:B------:R-:W-:Y:S01]  /*49a0*/  @!P1 MOV R101, R11 ;  /* 0x0000000b00659202 */ /* 0x000fe20000000f00 */
[----:B------:R1:W2:Y:S01]  /*49b0*/  @!P4 LDG.E.64 R18, desc[UR10][R78.64] ;  /* 0x0000000a4e12c981 */ /* 0x0002a2000c1e1b00 */
[----:B------:R-:W-:Y:S02]  /*49c0*/  LOP3.LUT P1, RZ, R95, 0x8000000, RZ, 0xc0, !PT ;  /* 0x080000005fff7812 */ /* 0x000fe4000782c0ff */
[----:B------:R-:W-:-:S02]  /*49d0*/  @!P2 MOV R92, R6 ;  /* 0x00000006005ca202 */ /* 0x000fc40000000f00 */
[----:B------:R-:W-:Y:S02]  /*49e0*/  @!P2 MOV R93, R7 ;  /* 0x00000007005da202 */ /* 0x000fe40000000f00 */
[----:B0-----:R-:W-:Y:S01]  /*49f0*/  MOV R76, UR6 ;  /* 0x00000006004c7c02 */ /* 0x001fe20008000f00 */
[----:B------:R0:W-:Y:S01]  /*4a00*/  STL.64 [R1+0x1c0], R6 ;  /* 0x0001c00601007387 */ /* 0x0001e20000100a00 */
[----:B------:R-:W-:Y:S01]  /*4a10*/  MOV R77, UR7 ;  /* 0x00000007004d7c02 */ /* 0x000fe20008000f00 */
[----:B------:R-:W4:Y:S01]  /*4a20*/  LDCU.U8 UR6, c[0x0][0x414] ;  /* 0x00008280ff0677ac */ /* 0x000f220008000000 */
[----:B------:R-:W-:Y:S01]  /*4a30*/  LOP3.LUT P2, RZ, R95, 0x10000000, RZ, 0xc0, !PT ;  /* 0x100000005fff7812 */ /* 0x000fe2000784c0ff */
[----:B-1----:R-:W1:Y:S03]  /*4a40*/  S2R R79, SR_TID.X ;  /* 0x00000000004f7919 */ /* 0x002e660000002100 */
[----:B------:R-:W2:Y:S01]  /*4a50*/  LDG.E.64 R76, desc[UR10][R76.64] ;  /* 0x0000000a4c4c7981 */ /* 0x000ea2000c1e1b00 */
[----:B0-----:R-:W-:-:S03]  /*4a60*/  CS2R R6, SRZ ;  /* 0x0000000000067805 */ /* 0x001fc6000001ff00 */
[----:B------:R0:W-:Y:S04]  /*4a70*/  STL.64 [R1+0x1c8], R10 ;  /* 0x0001c80a01007387 */ /* 0x0001e80000100a00 */
[----:B------:R0:W-:Y:S04]  /*4a80*/  STL.64 [R1+0xd0], R14 ;  /* 0x0000d00e01007387 */ /* 0x0001e80000100a00 */
[----:B------:R-:W2:Y:S01]  /*4a90*/  @!P1 LDG.E.64 R6, desc[UR10][R120.64] ;  /* 0x0000000a78069981 */ /* 0x000ea2000c1e1b00 */
[----:B0-----:R-:W-:Y:S02]  /*4aa0*/  CS2R R10, SRZ ;  /* 0x00000000000a7805 */ /* 0x001fe4000001ff00 */
[----:B------:R-:W-:-:S04]  /*4ab0*/  CS2R R14, SRZ ;  /* 0x00000000000e7805 */ /* 0x000fc8000001ff00 */
[----:B------:R-:W2:Y:S04]  /*4ac0*/  @!P2 LDG.E.64 R10, desc[UR10][R124.64] ;  /* 0x0000000a7c0aa981 */ /* 0x000ea8000c1e1b00 */
[----:B------:R-:W2:Y:S04]  /*4ad0*/  @!P3 LDG.E.64 R14, desc[UR10][R24.64] ;  /* 0x0000000a180eb981 */ /* 0x000ea8000c1e1b00 */
[----:B------:R0:W-:Y:S04]  /*4ae0*/  STL.64 [R1+0xc8], R8 ;  /* 0x0000c80801007387 */ /* 0x0001e80000100a00 */
[----:B------:R0:W-:Y:S01]  /*4af0*/  STL.64 [R1+0x1d0], R12 ;  /* 0x0001d00c01007387 */ /* 0x0001e20000100a00 */
[----:B------:R-:W-:-:S02]  /*4b00*/  CS2R R16, SRZ ;  /* 0x0000000000107805 */ /* 0x000fc4000001ff00 */
[----:B-1----:R-:W-:Y:S02]  /*4b10*/  LOP3.LUT R78, R79, 0xffff, RZ, 0xc0, !PT ;  /* 0x0000ffff4f4e7812 */ /* 0x002fe400078ec0ff */
[----:B------:R-:W-:Y:S01]  /*4b20*/  MOV R95, RZ ;  /* 0x000000ff005f7202 */ /* 0x000fe20000000f00 */
[----:B------:R-:W5:Y:S01]  /*4b30*/  LDL R125, [R1+0x26c] ;  /* 0x00026c00017d7983 */ /* 0x000f620000100800 */
[----:B0-----:R-:W-:-:S03]  /*4b40*/  CS2R R8, SRZ ;  /* 0x0000000000087805 */ /* 0x001fc6000001ff00 */
[----:B------:R0:W2:Y:S01]  /*4b50*/  @!P3 LDG.E.64 R16, desc[UR10][R26.64] ;  /* 0x0000000a1a10b981 */ /* 0x0000a2000c1e1b00 */
[----:B------:R-:W-:-:S03]  /*4b60*/  CS2R R12, SRZ ;  /* 0x00000000000c7805 */ /* 0x000fc6000001ff00 */
[----:B------:R-:W5:Y:S04]  /*4b70*/  LDL R124, [R1+0x274] ;  /* 0x00027400017c7983 */ /* 0x000f680000100800 */
[----:B------:R1:W2:Y:S04]  /*4b80*/  @!P1 LDG.E.64 R8, desc[UR10][R122.64] ;  /* 0x0000000a7a089981 */ /* 0x0002a8000c1e1b00 */
[----:B------:R1:W2:Y:S01]  /*4b90*/  @!P2 LDG.E.64 R12, desc[UR10][R22.64] ;  /* 0x0000000a160ca981 */ /* 0x0002a2000c1e1b00 */
[----:B0-----:R-:W-:Y:S01]  /*4ba0*/  CS2R R26, SRZ ;  /* 0x00000000001a7805 */ /* 0x001fe2000001ff00 */
[----:B------:R-:W-:Y:S01]  /*4bb0*/  IMAD R78, R78, 0x493, RZ ;  /* 0x000004934e4e7824 */ /* 0x000fe200078e02ff */
[----:B------:R-:W-:Y:S01]  /*4bc0*/  CS2R R24, SRZ ;  /* 0x0000000000187805 */ /* 0x000fe2000001ff00 */
[----:B-1----:R-:W0:Y:S03]  /*4bd0*/  LDC.64 R122, c[0x0][0x3a8] ;  /* 0x0000ea00ff7a7b82 */ /* 0x002e260000000a00 */
[----:B------:R1:W2:Y:S01]  /*4be0*/  @!P6 LDG.E.64 R26, desc[UR10][R112.64] ;  /* 0x0000000a701ae981 */ /* 0x0002a2000c1e1b00 */
[----:B------:R-:W-:-:S02]  /*4bf0*/  CS2R R22, SRZ ;  /* 0x0000000000167805 */ /* 0x000fc4000001ff00 */
[----:B------:R-:W-:Y:S01]  /*4c00*/  SHF.R.U32.HI R78, RZ, 0x10, R78 ;  /* 0x00000010ff4e7819 */ /* 0x000fe2000001164e */
[----:B------:R-:W2:Y:S04]  /*4c10*/  @!P5 LDG.E.64 R24, desc[UR10][R80.64] ;  /* 0x0000000a5018d981 */ /* 0x000ea8000c1e1b00 */
[----:B------:R1:W2:Y:S02]  /*4c20*/  @!P5 LDG.E.64 R22, desc[UR10][R28.64] ;  /* 0x0000000a1c16d981 */ /* 0x0002a4000c1e1b00 */
[----:B-1----:R-:W-:Y:S02]  /*4c30*/  CS2R R112, SRZ ;  /* 0x0000000000707805 */ /* 0x002fe4000001ff00 */
[----:B------:R-:W-:Y:S02]  /*4c40*/  CS2R R28, SRZ ;  /* 0x00000000001c7805 */ /* 0x000fe4000001ff00 */
[----:B------:R-:W-:-:S04]  /*4c50*/  PRMT R78, R78, 0x9910, RZ ;  /* 0x000099104e4e7816 */ /* 0x000fc800000000ff */
[----:B------:R1:W2:Y:S01]  /*4c60*/  @!P6 LDG.E.64 R28, desc[UR10][R114.64] ;  /* 0x0000000a721ce981 */ /* 0x0002a2000c1e1b00 */
[----:B------:R-:W-:Y:S02]  /*4c70*/  IMAD R78, R78, 0x38, RZ ;  /* 0x000000384e4e7824 */ /* 0x000fe400078e02ff */
[----:B-1----:R-:W-:-:S03]  /*4c80*/  HFMA2 R114, -RZ, RZ, 0, 0 ;  /* 0x00000000ff727431 */ /* 0x002fc600000001ff */
[----:B------:R-:W-:-:S04]  /*4c90*/  IADD3 R78, PT, PT, RZ, -R78, RZ ;  /* 0x8000004eff4e7210 */ /* 0x000fc80007ffe0ff */
[----:B------:R-:W-:-:S04]  /*4ca0*/  PRMT R78, R78, 0x7710, RZ ;  /* 0x000077104e4e7816 */ /* 0x000fc800000000ff */
[----:B------:R-:W-:-:S04]  /*4cb0*/  IADD3 R78, PT, PT, R78, R79, RZ ;  /* 0x0000004f4e4e7210 */ /* 0x000fc80007ffe0ff */
[----:B------:R-:W-:Y:S02]  /*4cc0*/  SHF.L.U32 R78, R78, 0x1, RZ ;  /* 0x000000014e4e7819 */ /* 0x000fe400000006ff */
[----:B------:R-:W-:Y:S02]  /*4cd0*/  MOV R80, UR13 ;  /* 0x0000000d00507c02 */ /* 0x000fe40008000f00 */
[----:B------:R-:W-:-:S05]  /*4ce0*/  LOP3.LUT R81, R78, 0xffff, RZ, 0xc0, !PT ;  /* 0x0000ffff4e517812 */ /* 0x000fca00078ec0ff */
[----:B------:R-:W-:Y:S01]  /*4cf0*/  IMAD R80, R80, 0x70, R81 ;  /* 0x0000007050507824 */ /* 0x000fe200078e0251 */
[----:B---3--:R-:W-:Y:S02]  /*4d00*/  @!P0 MOV R95, R2 ;  /* 0x00000002005f8202 */ /* 0x008fe40000000f00 */
[----:B------:R-:W-:Y:S02]  /*4d10*/  @!P0 MOV R112, R3 ;  /* 0x0000000300708202 */ /* 0x000fe40000000f00 */
[----:B----4-:R-:W-:Y:S02]  /*4d20*/  @!P0 MOV R113, R4 ;  /* 0x0000000400718202 */ /* 0x010fe40000000f00 */
[----:B------:R-:W-:Y:S02]  /*4d30*/  @!P0 MOV R114, R5 ;  /* 0x0000000500728202 */ /* 0x000fe40000000f00 */
[----:B------:R-:W-:-:S13]  /*4d40*/  ISETP.NE.AND P0, PT, RZ, UR6, PT ;  /* 0x00000006ff007c0c */ /* 0x000fda000bf05270 */
[----:B------:R-:W1:Y:S02]  /*4d50*/  @P0 LDC.64 R120, c[0x0][0x3b0] ;  /* 0x0000ec00ff780b82 */ /* 0x000e640000000a00 */
[----:B-1----:R-:W-:Y:S01]  /*4d60*/  @P0 IMAD.WIDE R78, R80, 0x2, R120 ;  /* 0x00000002504e0825 */ /* 0x002fe200078e0278 */
[----:B------:R1:W-:Y:S04]  /*4d70*/  STL.64 [R1+0xd8], R2 ;  /* 0x0000d80201007387 */ /* 0x0003e80000100a00 */
[----:B------:R-:W3:Y:S01]  /*4d80*/  @P0 LDG.E.U16 R115, desc[UR10][R78.64] ;  /* 0x0000000a4e730981 */ /* 0x000ee2000c1e1500 */
[----:B--2---:R-:W-:-:S03]  /*4d90*/  R2UR UR28, R76 ;  /* 0x000000004c1c72ca */ /* 0x004fc600000e0000 */
[----:B------:R2:W-:Y:S01]  /*4da0*/  STL.64 [R1+0xe0], R6 ;  /* 0x0000e00601007387 */ /* 0x0005e20000100a00 */
[----:B-1----:R-:W-:Y:S02]  /*4db0*/  CS2R R2, SRZ ;  /* 0x0000000000027805 */ /* 0x002fe4000001ff00 */
[----:B------:R-:W-:Y:S01]  /*4dc0*/  @!P1 MOV R2, R6 ;  /* 0x0000000600029202 */ /* 0x000fe20000000f00 */
[----:B------:R1:W-:Y:S01]  /*4dd0*/  STL.64 [R1+0xe8], R10 ;  /* 0x0000e80a01007387 */ /* 0x0003e20000100a00 */
[----:B------:R-:W-:Y:S02]  /*4de0*/  @!P1 MOV R3, R7 ;  /* 0x0000000700039202 */ /* 0x000fe40000000f00 */
[----:B--2---:R-:W-:Y:S02]  /*4df0*/  CS2R R6, SRZ ;  /* 0x0000000000067805 */ /* 0x004fe4000001ff00 */
[----:B------:R-:W-:Y:S01]  /*4e00*/  @!P2 MOV R6, R10 ;  /* 0x0000000a0006a202 */ /* 0x000fe20000000f00 */
[----:B------:R2:W-:Y:S01]  /*4e10*/  STL.64 [R1+0xf0], R14 ;  /* 0x0000f00e01007387 */ /* 0x0005e20000100a00 */
[----:B------:R-:W-:-:S03]  /*4e20*/  @!P2 MOV R7, R11 ;  /* 0x0000000b0007a202 */ /* 0x000fc60000000f00 */
[----:B------:R4:W-:Y:S01]  /*4e30*/  STL.64 [R1+0x1d8], R4 ;  /* 0x0001d80401007387 */ /* 0x0009e20000100a00 */
[----:B-1----:R-:W-:-:S03]  /*4e40*/  CS2R R10, SRZ ;  /* 0x00000000000a7805 */ /* 0x002fc6000001ff00 */
[----:B------:R1:W-:Y:S01]  /*4e50*/  STL.64 [R1+0xf8], R18 ;  /* 0x0000f81201007387 */ /* 0x0003e20000100a00 */
[----:B------:R-:W-:Y:S02]  /*4e60*/  @!P3 MOV R11, R15 ;  /* 0x0000000f000bb202 */ /* 0x000fe40000000f00 */
[----:B--2---:R-:W-:Y:S01]  /*4e70*/  MOV R15, UR28 ;  /* 0x0000001c000f7c02 */ /* 0x004fe20008000f00 */
[----:B------:R-:W-:Y:S04]  /*4e80*/  STL [R1+0x220], R81 ;  /* 0x0002205101007387 */ /* 0x000fe80000100800 */
[----:B------:R-:W-:Y:S01]  /*4e90*/  FFMA.FTZ R77, -R15, UR28, R77 ;  /* 0x0000001c0f4d7c23 */ /* 0x000fe2000801014d */
[----:B----4-:R-:W-:Y:S01]  /*4ea0*/  CS2R R4, SRZ ;  /* 0x0000000000047805 */ /* 0x010fe2000001ff00 */
[----:B------:R-:W2:Y:S04]  /*4eb0*/  @P0 LDG.E.U16 R78, desc[UR10][R78.64+0x2] ;  /* 0x0000020a4e4e0981 */ /* 0x000ea8000c1e1500 */
[----:B------:R4:W5:Y:S01]  /*4ec0*/  LDL R120, [R1+0x238] ;  /* 0x0002380001787983 */ /* 0x0009620000100800 */
[----:B------:R-:W-:-:S02]  /*4ed0*/  @!P1 MOV R4, R8 ;  /* 0x0000000800049202 */ /* 0x000fc40000000f00 */
[----:B------:R-:W-:Y:S01]  /*4ee0*/  @!P1 MOV R5, R9 ;  /* 0x0000000900059202 */ /* 0x000fe20000000f00 */
[----:B------:R4:W5:Y:S01]  /*4ef0*/  LDL R121, [R1+0x23c] ;  /* 0x00023c0001797983 */ /* 0x0009620000100800 */
[----:B------:R-:W-:-:S13]  /*4f00*/  FSETP.GTU.FTZ.AND P1, PT, R77, RZ, PT ;  /* 0x000000ff4d00720b */ /* 0x000fda0003f3c000 */
[----:B------:R-:W-:-:S05]  /*4f10*/  VOTEU.ANY UP0, P1 ;  /* 0x0000000000ff7886 */ /* 0x000fca0000800100 */
[----:B------:R-:W0:Y:S01]  /*4f20*/  @UP0 LDCU UR5, c[0x0][0x3c0] ;  /* 0x00007800ff0507ac */ /* 0x000e220008000800 */
[----:B------:R-:W-:Y:S01]  /*4f30*/  PLOP3.LUT P1, PT, PT, PT, UP0, 0x80, 0x8 ;  /* 0x000000000008781c */ /* 0x000fe20003f2f008 */
[----:B------:R-:W-:Y:S01]  /*4f40*/  HFMA2 R15, -RZ, RZ, 0, 0 ;  /* 0x00000000ff0f7431 */ /* 0x000fe200000001ff */
[----:B------:R-:W-:Y:S01]  /*4f50*/  @!P3 MOV R10, R14 ;  /* 0x0000000e000ab202 */ /* 0x000fe20000000f00 */
[----:B------:R-:W-:Y:S01]  /*4f60*/  HFMA2 R14, -RZ, RZ, 0, 0 ;  /* 0x00000000ff0e7431 */ /* 0x000fe200000001ff */
[----:B------:R-:W-:Y:S02]  /*4f70*/  @!P4 MOV R14, R18 ;  /* 0x00000012000ec202 */ /* 0x000fe40000000f00 */
[----:B------:R-:W-:Y:S02]  /*4f80*/  @!P4 MOV R15, R19 ;  /* 0x00000013000fc202 */ /* 0x000fe40000000f00 */
[----:B-1----:R-:W-:Y:S01]  /*4f90*/  CS2R R18, SRZ ;  /* 0x0000000000127805 */ /* 0x002fe2000001ff00 */
[----:B------:R1:W-:Y:S01]  /*4fa0*/  STL.64 [R1+0x100], R22 ;  /* 0x0001001601007387 */ /* 0x0003e20000100a00 */
[----:B------:R-:W-:-:S02]  /*4fb0*/  @!P5 MOV R18, R22 ;  /* 0x000000160012d202 */ /* 0x000fc40000000f00 */
[----:B------:R-:W-:Y:S01]  /*4fc0*/  @!P5 MOV R19, R23 ;  /* 0x000000170013d202 */ /* 0x000fe20000000f00 */
[----:B------:R4:W-:Y:S01]  /*4fd0*/  STL.64 [R1+0x108], R26 ;  /* 0x0001081a01007387 */ /* 0x0009e20000100a00 */
[----:B0-----:R-:W-:Y:S01]  /*4fe0*/  @P1 FADD.FTZ R77, R77, UR5 ;  /* 0x000000054d4d1e21 */ /* 0x001fe20008010000 */
[----:B-1----:R-:W-:Y:S02]  /*4ff0*/  CS2R R22, SRZ ;  /* 0x0000000000167805 */ /* 0x002fe4000001ff00 */
[----:B------:R-:W-:Y:S02]  /*5000*/  @!P6 MOV R22, R26 ;  /* 0x0000001a0016e202 */ /* 0x000fe40000000f00 */
[----:B----4-:R-:W0:Y:S01]  /*5010*/  @P1 MUFU.RSQ R26, R77 ;  /* 0x0000004d001a1308 */ /* 0x010e220000001400 */
[----:B------:R-:W-:Y:S01]  /*5020*/  IMAD.WIDE R80, R80, 0x2, R122 ;  /* 0x0000000250507825 */ /* 0x000fe200078e027a */
[----:B------:R-:W-:Y:S01]  /*5030*/  @!P6 MOV R23, R27 ;  /* 0x0000001b0017e202 */ /* 0x000fe20000000f00 */
[----:B------:R1:W5:Y:S04]  /*5040*/  LDL R122, [R1+0x244] ;  /* 0x00024400017a7983 */ /* 0x0003680000100800 */
[----:B------:R-:W4:Y:S04]  /*5050*/  LDG.E.U16 R79, desc[UR10][R80.64] ;  /* 0x0000000a504f7981 */ /* 0x000f28000c1e1500 */
[----:B------:R1:W5:Y:S04]  /*5060*/  LDL R123, [R1+0x298] ;  /* 0x00029800017b7983 */ /* 0x0003680000100800 */
[----:B------:R-:W4:Y:S01]  /*5070*/  LDG.E.U16 R80, desc[UR10][R80.64+0x2] ;  /* 0x0000020a50507981 */ /* 0x000f22000c1e1500 */
[----:B0-----:R-:W-:-:S02]  /*5080*/  @P1 R2UR UR5, R26 ;  /* 0x000000001a0512ca */ /* 0x001fc400000e0000 */
[----:B------:R-:W-:Y:S01]  /*5090*/  CS2R R26, SRZ ;  /* 0x00000000001a7805 */ /* 0x000fe2000001ff00 */
[----:B------:R1:W5:Y:S01]  /*50a0*/  LDL R81, [R1+0x25c] ;  /* 0x00025c0001517983 */ /* 0x0003620000100800 */
[----:B---3--:R-:W-:-:S03]  /*50b0*/  @P0 SHF.L.U32 R26, R115, 0x10, RZ ;  /* 0x00000010731a0819 */ /* 0x008fc600000006ff */
[----:B------:R1:W5:Y:S04]  /*50c0*/  LDL R115, [R1+0x260] ;  /* 0x0002600001737983 */ /* 0x0003680000100800 */
[----:B------:R-:W-:Y:S01]  /*50d0*/  STL.64 [R1+0x208], R28 ;  /* 0x0002081c01007387 */ /* 0x000fe20000100a00 */
[----:B------:R-:W-:-:S03]  /*50e0*/  UISETP.NE.AND UP1, UPT, UR6, URZ, UPT ;  /* 0x000000ff0600728c */ /* 0x000fc6000bf25270 */
[----:B------:R0:W-:Y:S04]  /*50f0*/  STL.64 [R1+0x1e0], R8 ;  /* 0x0001e00801007387 */ /* 0x0001e80000100a00 */
[----:B------:R3:W-:Y:S01]  /*5100*/  STL.64 [R1+0x1e8], R12 ;  /* 0x0001e80c01007387 */ /* 0x0007e20000100a00 */
[----:B0-----:R-:W-:Y:S02]  /*5110*/  CS2R R8, SRZ ;  /* 0x0000000000087805 */ /* 0x001fe4000001ff00 */
[----:B------:R-:W-:Y:S02]  /*5120*/  @!P2 MOV R8, R12 ;  /* 0x0000000c0008a202 */ /* 0x000fe40000000f00 */
[----:B------:R-:W-:Y:S02]  /*5130*/  @!P2 MOV R9, R13 ;  /* 0x0000000d0009a202 */ /* 0x000fe40000000f00 */
[----:B---3--:R-:W-:Y:S01]  /*5140*/  CS2R R12, SRZ ;  /* 0x00000000000c7805 */ /* 0x008fe2000001ff00 */
[----:B------:R0:W-:Y:S01]  /*5150*/  STL.64 [R1+0x1f0], R16 ;  /* 0x0001f01001007387 */ /* 0x0001e20000100a00 */
[----:B------:R-:W-:-:S02]  /*5160*/  @!P3 MOV R12, R16 ;  /* 0x00000010000cb202 */ /* 0x000fc40000000f00 */
[----:B------:R-:W-:Y:S01]  /*5170*/  @!P3 MOV R13, R17 ;  /* 0x00000011000db202 */ /* 0x000fe20000000f00 */
[----:B------:R3:W-:Y:S04]  /*5180*/  STL.64 [R1+0x1f8], R20 ;  /* 0x0001f81401007387 */ /* 0x0007e80000100a00 */
[----:B------:R1:W-:Y:S01]  /*5190*/  STL.64 [R1+0x200], R24 ;  /* 0x0002001801007387 */ /* 0x0003e20000100a00 */
[----:B0-----:R-:W-:Y:S02]  /*51a0*/  CS2R R16, SRZ ;  /* 0x0000000000107805 */ /* 0x001fe4000001ff00 */
[----:B------:R-:W-:Y:S02]  /*51b0*/  @!P4 MOV R16, R20 ;  /* 0x000000140010c202 */ /* 0x000fe40000000f00 */
[----:B------:R-:W-:Y:S01]  /*51c0*/  @!P4 MOV R17, R21 ;  /* 0x000000150011c202 */ /* 0x000fe20000000f00 */
[----:B---3--:R-:W-:Y:S01]  /*51d0*/  HFMA2 R20, -RZ, RZ, 0, 0 ;  /* 0x00000000ff147431 */ /* 0x008fe200000001ff */
[----:B------:R-:W-:Y:S01]  /*51e0*/  @!P5 MOV R20, R24 ;  /* 0x000000180014d202 */ /* 0x000fe20000000f00 */
[----:B------:R-:W-:Y:S01]  /*51f0*/  HFMA2 R21, -RZ, RZ, 0, 0 ;  /* 0x00000000ff157431 */ /* 0x000fe200000001ff */
[----:B------:R-:W-:-:S02]  /*5200*/  @!P5 MOV R21, R25 ;  /* 0x000000190015d202 */ /* 0x000fc40000000f00 */
[----:B-1----:R-:W-:Y:S02]  /*5210*/  CS2R R24, SRZ ;  /* 0x0000000000187805 */ /* 0x002fe4000001ff00 */
[----:B--2---:R-:W-:Y:S02]  /*5220*/  @P0 SHF.L.U32 R27, R78, 0x10, RZ ;  /* 0x000000104e1b0819 */ /* 0x004fe400000006ff */
[----:B------:R-:W-:Y:S02]  /*5230*/  @!P6 MOV R24, R28 ;  /* 0x0000001c0018e202 */ /* 0x000fe40000000f00 */
[----:B------:R-:W-:Y:S01]  /*5240*/  @!P6 MOV R25, R29 ;  /* 0x0000001d0019e202 */ /* 0x000fe20000000f00 */
[----:B------:R-:W-:Y:S01]  /*5250*/  UMOV UR16, 0x3f800000 ;  /* 0x3f80000000107882 */ /* 0x000fe20000000000 */
[----:B------:R-:W-:Y:S01]  /*5260*/  @UP0 UMOV UR16, UR5 ;  /* 0x0000000500100c82 */ /* 0x000fe20008000000 */
[----:B----4-:R-:W-:Y:S02]  /*5270*/  SHF.L.U32 R79, R79, 0x10, RZ ;  /* 0x000000104f4f7819 */ /* 0x010fe400000006ff */
[----:B------:R-:W-:Y:S01]  /*5280*/  SHF.L.U32 R80, R80, 0x10, RZ ;  /* 0x0000001050507819 */ /* 0x000fe200000006ff */
[----:B------:R-:W-:Y:S06]  /*5290*/  BRA.U UP1, `(.L_x_1546) ;  /* 0x0000001d01487547 */ /* 0x000fec000b800000 */
[----:B------:R-:W2:Y:S01]  /*52a0*/  LDL.LU R76, [R1+0x258] ;  /* 0x00025800014c7983 */ /* 0x000ea20000300800 */
[----:B------:R-:W-:Y:S01]  /*52b0*/  FMUL.FTZ R78, R79, R84 ;  /* 0x000000544f4e7220 */ /* 0x000fe20000410000 */
[----:B-----5:R-:W-:Y:S02]  /*52c0*/  FADD.FTZ R28, R81, -UR28 ;  /* 0x8000001c511c7e21 */ /* 0x020fe40008010000 */
[----:B------:R-:W3:Y:S01]  /*52d0*/  LDL.LU R81, [R1+0x280] ;  /* 0x0002800001517983 */ /* 0x000ee20000300800 */
[----:B------:R-:W-:Y:S01]  /*52e0*/  FADD.FTZ R77, RZ, R78 ;  /* 0x0000004eff4d7221 */ /* 0x000fe20000010000 */
[----:B------:R-:W-:Y:S01]  /*52f0*/  FMUL.FTZ R28, R28, UR16 ;  /* 0x000000101c1c7c20 */ /* 0x000fe20008410000 */
[----:B--2---:R-:W-:-:S04]  /*5300*/  FADD.FTZ R29, R76, -UR28 ;  /* 0x8000001c4c1d7e21 */ /* 0x004fc80008010000 */
[----:B------:R-:W-:Y:S01]  /*5310*/  FMUL.FTZ R29, R29, UR16 ;  /* 0x000000101d1d7c20 */ /* 0x000fe20008410000 */
[----:B------:R-:W-:-:S03]  /*5320*/  FMUL.FTZ R76, R80, R83 ;  /* 0x00000053504c7220 */ /* 0x000fc60000410000 */
[----:B------:R-:W-:Y:S01]  /*5330*/  FFMA.FTZ R78, R29, R78, RZ ;  /* 0x0000004e1d4e7223 */ /* 0x000fe200000100ff */
[----:B------:R-:W-:-:S03]  /*5340*/  FADD.FTZ R77, R76, R77 ;  /* 0x0000004d4c4d7221 */ /* 0x000fc60000010000 */
[----:B------:R-:W-:Y:S01]  /*5350*/  FFMA.FTZ R78, R28, R76, R78 ;  /* 0x0000004c1c4e7223 */ /* 0x000fe2000001004e */
[----:B------:R-:W-:Y:S02]  /*5360*/  FADD.FTZ R76, R115, -UR28 ;  /* 0x8000001c734c7e21 */ /* 0x000fe40008010000 */
[----:B------:R-:W2:Y:S01]  /*5370*/  LDL.LU R115, [R1+0x27c] ;  /* 0x00027c0001737983 */ /* 0x000ea20000300800 */
        /* <DEDUP_REMOVED lines=12> */
[----:B------:R-:W4:Y:S01]  /*5440*/  LDL.LU R82, [R1+0x288] ;  /* 0x0002880001527983 */ /* 0x000f220000300800 */
[----:B------:R-:W-:Y:S02]  /*5450*/  FADD.FTZ R83, R83, R75 ;  /* 0x0000004b53537221 */ /* 0x000fe40000010000 */
[-C--:B------:R-:W-:Y:S01]  /*5460*/  FFMA.FTZ R28, R76, R75.reuse, R28 ;  /* 0x0000004b4c1c7223 */ /* 0x080fe2000001001c */
[----:B------:R-:W-:Y:S01]  /*5470*/  FMUL.FTZ R75, R80, R75 ;  /* 0x0000004b504b7220 */ /* 0x000fe20000410000 */
[----:B------:R-:W4:Y:S03]  /*5480*/  LDL.LU R125, [R1+0x284] ;  /* 0x00028400017d7983 */ /* 0x000f260000300800 */
[----:B------:R-:W-:Y:S01]  /*5490*/  FFMA.FTZ R78, R76, R75, R78 ;  /* 0x0000004b4c4e7223 */ /* 0x000fe2000001004e */
[----:B------:R-:W-:Y:S01]  /*54a0*/  FADD.FTZ R76, R124, -UR28 ;  /* 0x8000001c7c4c7e21 */ /* 0x000fe20008010000 */
[----:B------:R-:W-:Y:S01]  /*54b0*/  FADD.FTZ R77, R75, R77 ;  /* 0x0000004d4b4d7221 */ /* 0x000fe20000010000 */
[----:B------:R-:W-:Y:S01]  /*54c0*/  FADD.FTZ R84, R84, R74 ;  /* 0x0000004a54547221 */ /* 0x000fe20000010000 */
[----:B------:R-:W4:Y:S01]  /*54d0*/  LDL.LU R124, [R1+0x28c] ;  /* 0x00028c00017c7983 */ /* 0x000f220000300800 */
[----:B------:R-:W-:-:S04]  /*54e0*/  FMUL.FTZ R76, R76, UR16 ;  /* 0x000000104c4c7c20 */ /* 0x000fc80008410000 */
[-C--:B------:R-:W-:Y:S01]  /*54f0*/  FFMA.FTZ R29, R76, R74.reuse, R29 ;  /* 0x0000004a4c1d7223 */ /* 0x080fe2000001001d */
[----:B------:R-:W-:-:S04]  /*5500*/  FMUL.FTZ R74, R79, R74 ;  /* 0x0000004a4f4a7220 */ /* 0x000fc80000410000 */
[----:B------:R-:W-:Y:S01]  /*5510*/  FFMA.FTZ R78, R76, R74, R78 ;  /* 0x0000004a4c4e7223 */ /* 0x000fe2000001004e */
[----:B------:R-:W-:Y:S01]  /*5520*/  FADD.FTZ R77, R77, R74 ;  /* 0x0000004a4d4d7221 */ /* 0x000fe20000010000 */
[----:B---3--:R-:W-:Y:S02]  /*5530*/  FADD.FTZ R74, R81, -UR28 ;  /* 0x8000001c514a7e21 */ /* 0x008fe40008010000 */
[----:B------:R-:W3:Y:S01]  /*5540*/  LDL.LU R81, [R1+0x294] ;  /* 0x0002940001517983 */ /* 0x000ee20000300800 */
[----:B--2---:R-:W-:-:S03]  /*5550*/  FADD.FTZ R75, R115, -UR28 ;  /* 0x8000001c734b7e21 */ /* 0x004fc60008010000 */
[----:B------:R-:W2:Y:S01]  /*5560*/  LDL.LU R115, [R1+0x278] ;  /* 0x0002780001737983 */ /* 0x000ea20000300800 */
[----:B------:R-:W-:Y:S01]  /*5570*/  FMUL.FTZ R75, R75, UR16 ;  /* 0x000000104b4b7c20 */ /* 0x000fe20008410000 */
[----:B------:R-:W-:Y:S01]  /*5580*/  FADD.FTZ R83, R83, R73 ;  /* 0x0000004953537221 */ /* 0x000fe20000010000 */
[----:B------:R-:W-:Y:S02]  /*5590*/  FMUL.FTZ R74, R74, UR16 ;  /* 0x000000104a4a7c20 */ /* 0x000fe40008410000 */
[-C--:B------:R-:W-:Y:S01]  /*55a0*/  FFMA.FTZ R28, R75, R73.reuse, R28 ;  /* 0x000000494b1c7223 */ /* 0x080fe2000001001c */
[----:B------:R-:W-:Y:S01]  /*55b0*/  FMUL.FTZ R73, R80, R73 ;  /* 0x0000004950497220 */ /* 0x000fe20000410000 */
[----:B------:R-:W-:Y:S01]  /*55c0*/  FADD.FTZ R84, R84, R62 ;  /* 0x0000003e54547221 */ /* 0x000fe20000010000 */
[-C--:B------:R-:W-:Y:S01]  /*55d0*/  FFMA.FTZ R29, R74, R62.reuse, R29 ;  /* 0x0000003e4a1d7223 */ /* 0x080fe2000001001d */
[----:B------:R-:W-:Y:S01]  /*55e0*/  FMUL.FTZ R62, R79, R62 ;  /* 0x0000003e4f3e7220 */ /* 0x000fe20000410000 */
[----:B------:R-:W-:Y:S01]  /*55f0*/  FFMA.FTZ R78, R75, R73, R78 ;  /* 0x000000494b4e7223 */ /* 0x000fe2000001004e */
[----:B------:R-:W-:Y:S01]  /*5600*/  FADD.FTZ R77, R73, R77 ;  /* 0x0000004d494d7221 */ /* 0x000fe20000010000 */
[----:B----4-:R-:W-:-:S02]  /*5610*/  FADD.FTZ R73, R82, -UR28 ;  /* 0x8000001c52497e21 */ /* 0x010fc40008010000 */
[----:B------:R-:W4:Y:S01]  /*5620*/  LDL.LU R82, [R1+0x270] ;  /* 0x0002700001527983 */ /* 0x000f220000300800 */
[----:B------:R-:W-:Y:S01]  /*5630*/  FFMA.FTZ R78, R74, R62, R78 ;  /* 0x0000003e4a4e7223 */ /* 0x000fe2000001004e */
[----:B------:R-:W-:Y:S01]  /*5640*/  FADD.FTZ R77, R77, R62 ;  /* 0x0000003e4d4d7221 */ /* 0x000fe20000010000 */
[----:B------:R-:W-:Y:S01]  /*5650*/  FMUL.FTZ R73, R73, UR16 ;  /* 0x0000001049497c20 */ /* 0x000fe20008410000 */
[----:B------:R-:W-:Y:S02]  /*5660*/  FADD.FTZ R62, R125, -UR28 ;  /* 0x8000001c7d3e7e21 */ /* 0x000fe40008010000 */
[----:B------:R-:W4:Y:S01]  /*5670*/  LDL.LU R125, [R1+0x290] ;  /* 0x00029000017d7983 */ /* 0x000f220000300800 */
[----:B------:R-:W-:Y:S01]  /*5680*/  FADD.FTZ R83, R83, R61 ;  /* 0x0000003d53537221 */ /* 0x000fe20000010000 */
[-C--:B------:R-:W-:Y:S01]  /*5690*/  FFMA.FTZ R28, R73, R61.reuse, R28 ;  /* 0x0000003d491c7223 */ /* 0x080fe2000001001c */
[----:B------:R-:W-:Y:S01]  /*56a0*/  FMUL.FTZ R61, R80, R61 ;  /* 0x0000003d503d7220 */ /* 0x000fe20000410000 */
[----:B------:R-:W-:Y:S01]  /*56b0*/  FMUL.FTZ R62, R62, UR16 ;  /* 0x000000103e3e7c20 */ /* 0x000fe20008410000 */
[----:B------:R-:W-:-:S02]  /*56c0*/  FADD.FTZ R84, R84, R60 ;  /* 0x0000003c54547221 */ /* 0x000fc40000010000 */
[----:B------:R-:W-:Y:S01]  /*56d0*/  FFMA.FTZ R78, R73, R61, R78 ;  /* 0x0000003d494e7223 */ /* 0x000fe2000001004e */
[----:B------:R-:W-:Y:S01]  /*56e0*/  FADD.FTZ R77, R61, R77 ;  /* 0x0000004d3d4d7221 */ /* 0x000fe20000010000 */
[-C--:B------:R-:W-:Y:S01]  /*56f0*/  FMUL.FTZ R61, R79, R60.reuse ;  /* 0x0000003c4f3d7220 */ /* 0x080fe20000410000 */
[----:B------:R-:W-:Y:S01]  /*5700*/  FFMA.FTZ R29, R62, R60, R29 ;  /* 0x0000003c3e1d7223 */ /* 0x000fe2000001001d */
[----:B---3--:R-:W-:Y:S02]  /*5710*/  FADD.FTZ R60, R81, -UR28 ;  /* 0x8000001c513c7e21 */ /* 0x008fe40008010000 */
[----:B------:R-:W3:Y:S01]  /*5720*/  LDL.LU R81, [R1+0x268] ;  /* 0x0002680001517983 */ /* 0x000ee20000300800 */
[----:B--2---:R-:W-:-:S03]  /*5730*/  FADD.FTZ R74, R115, -UR28 ;  /* 0x8000001c734a7e21 */ /* 0x004fc60008010000 */
[----:B------:R-:W2:Y:S01]  /*5740*/  LDL.LU R115, [R1+0x264] ;  /* 0x0002640001737983 */ /* 0x000ea20000300800 */
[----:B------:R-:W-:Y:S01]  /*5750*/  FADD.FTZ R73, R124, -UR28 ;  /* 0x8000001c7c497e21 */ /* 0x000fe20008010000 */
[----:B------:R-:W-:Y:S01]  /*5760*/  FADD.FTZ R77, R77, R61 ;  /* 0x0000003d4d4d7221 */ /* 0x000fe20000010000 */
[----:B------:R-:W-:Y:S01]  /*5770*/  FFMA.FTZ R78, R62, R61, R78 ;  /* 0x0000003d3e4e7223 */ /* 0x000fe2000001004e */
[----:B------:R-:W-:Y:S01]  /*5780*/  FMUL.FTZ R61, R80, R59 ;  /* 0x0000003b503d7220 */ /* 0x000fe20000410000 */
[----:B------:R-:W-:Y:S01]  /*5790*/  FMUL.FTZ R73, R73, UR16 ;  /* 0x0000001049497c20 */ /* 0x000fe20008410000 */
[----:B------:R-:W-:Y:S01]  /*57a0*/  FMUL.FTZ R74, R74, UR16 ;  /* 0x000000104a4a7c20 */ /* 0x000fe20008410000 */
[----:B------:R-:W-:Y:S01]  /*57b0*/  FADD.FTZ R83, R83, R59 ;  /* 0x0000003b53537221 */ /* 0x000fe20000010000 */
[----:B------:R-:W-:Y:S01]  /*57c0*/  FADD.FTZ R77, R61, R77 ;  /* 0x0000004d3d4d7221 */ /* 0x000fe20000010000 */
[----:B------:R-:W-:Y:S01]  /*57d0*/  FFMA.FTZ R78, R73, R61, R78 ;  /* 0x0000003d494e7223 */ /* 0x000fe2000001004e */
[----:B------:R-:W-:Y:S01]  /*57e0*/  FMUL.FTZ R61, R79, R58 ;  /* 0x0000003a4f3d7220 */ /* 0x000fe20000410000 */
[----:B------:R-:W2:Y:S01]  /*57f0*/  LDL.LU R124, [R1+0x250] ;  /* 0x00025000017c7983 */ /* 0x000ea20000300800 */
[----:B------:R-:W-:Y:S01]  /*5800*/  FMUL.FTZ R60, R60, UR16 ;  /* 0x000000103c3c7c20 */ /* 0x000fe20008410000 */
[----:B------:R-:W-:Y:S01]  /*5810*/  FFMA.FTZ R59, R73, R59, R28 ;  /* 0x0000003b493b7223 */ /* 0x000fe2000001001c */
[----:B------:R-:W-:Y:S01]  /*5820*/  FADD.FTZ R77, R77, R61 ;  /* 0x0000003d4d4d7221 */ /* 0x000fe20000010000 */
[----:B------:R-:W-:Y:S01]  /*5830*/  FFMA.FTZ R78, R74, R61, R78 ;  /* 0x0000003d4a4e7223 */ /* 0x000fe2000001004e */
[----:B------:R-:W-:Y:S01]  /*5840*/  FMUL.FTZ R61, R80, R57 ;  /* 0x00000039503d7220 */ /* 0x000fe20000410000 */
[----:B----4-:R-:W-:-:S02]  /*5850*/  FADD.FTZ R28, R82, -UR28 ;  /* 0x8000001c521c7e21 */ /* 0x010fc40008010000 */
[----:B------:R-:W4:Y:S01]  /*5860*/  LDL.LU R82, [R1+0x254] ;  /* 0x0002540001527983 */ /* 0x000f220000300800 */
[----:B------:R-:W-:Y:S01]  /*5870*/  FADD.FTZ R77, R61, R77 ;  /* 0x0000004d3d4d7221 */ /* 0x000fe20000010000 */
[----:B------:R-:W-:Y:S01]  /*5880*/  FFMA.FTZ R78, R60, R61, R78 ;  /* 0x0000003d3c4e7223 */ /* 0x000fe2000001004e */
[----:B------:R-:W-:Y:S01]  /*5890*/  FMUL.FTZ R61, R79, R56 ;  /* 0x000000384f3d7220 */ /* 0x000fe20000410000 */
[----:B------:R-:W-:Y:S01]  /*58a0*/  FMUL.FTZ R73, R28, UR16 ;  /* 0x000000101c497c20 */ /* 0x000fe20008410000 */
[----:B------:R-:W-:Y:S02]  /*58b0*/  FADD.FTZ R28, R125, -UR28 ;  /* 0x8000001c7d1c7e21 */ /* 0x000fe40008010000 */
[----:B------:R-:W4:Y:S01]  /*58c0*/  LDL.LU R125, [R1+0x248] ;  /* 0x00024800017d7983 */ /* 0x000f220000300800 */
[----:B------:R-:W-:Y:S01]  /*58d0*/  FADD.FTZ R77, R77, R61 ;  /* 0x0000003d4d4d7221 */ /* 0x000fe20000010000 */
[----:B------:R-:W-:Y:S01]  /*58e0*/  FFMA.FTZ R78, R73, R61, R78 ;  /* 0x0000003d494e7223 */ /* 0x000fe2000001004e */
[----:B------:R-:W-:Y:S01]  /*58f0*/  FMUL.FTZ R61, R28, UR16 ;  /* 0x000000101c3d7c20 */ /* 0x000fe20008410000 */
[----:B------:R-:W-:Y:S01]  /*5900*/  FADD.FTZ R75, R84, R58 ;  /* 0x0000003a544b7221 */ /* 0x000fe20000010000 */
[----:B------:R-:W-:Y:S01]  /*5910*/  FADD.FTZ R28, R83, R57 ;  /* 0x00000039531c7221 */ /* 0x000fe20000010000 */
[----:B------:R-:W-:Y:S01]  /*5920*/  FFMA.FTZ R60, R60, R57, R59 ;  /* 0x000000393c3c7223 */ /* 0x000fe2000001003b */
[----:B------:R-:W-:Y:S01]  /*5930*/  FFMA.FTZ R58, R74, R58, R29 ;  /* 0x0000003a4a3a7223 */ /* 0x000fe2000001001d */
[----:B------:R-:W-:-:S03]  /*5940*/  FADD.FTZ R75, R75, R56 ;  /* 0x000000384b4b7221 */ /* 0x000fc60000010000 */
[----:B------:R-:W-:Y:S01]  /*5950*/  FFMA.FTZ R58, R73, R56, R58 ;  /* 0x00000038493a7223 */ /* 0x000fe2000001003a */
[----:B---3--:R-:W-:Y:S02]  /*5960*/  FADD.FTZ R56, R81, -UR28 ;  /* 0x8000001c51387e21 */ /* 0x008fe40008010000 */
[----:B------:R-:W3:Y:S01]  /*5970*/  LDL.LU R81, [R1+0x240] ;  /* 0x0002400001517983 */ /* 0x000ee20000300800 */
[----:B--2---:R-:W-:-:S03]  /*5980*/  FADD.FTZ R57, R115, -UR28 ;  /* 0x8000001c73397e21 */ /* 0x004fc60008010000 */
[----:B------:R-:W2:Y:S01]  /*5990*/  LDL.LU R115, [R1+0x24c] ;  /* 0x00024c0001737983 */ /* 0x000ea20000300800 */
[----:B------:R-:W-:Y:S01]  /*59a0*/  FMUL.FTZ R29, R80, R55 ;  /* 0x00000037501d7220 */ /* 0x000fe20000410000 */
[----:B------:R-:W-:-:S03]  /*59b0*/  FMUL.FTZ R62, R79, R54 ;  /* 0x000000364f3e7220 */ /* 0x000fc60000410000 */
[----:B------:R-:W-:Y:S01]  /*59c0*/  FADD.FTZ R77, R29, R77 ;  /* 0x0000004d1d4d7221 */ /* 0x000fe20000010000 */
[----:B------:R-:W-:Y:S01]  /*59d0*/  FFMA.FTZ R78, R61, R29, R78 ;  /* 0x0000001d3d4e7223 */ /* 0x000fe2000001004e */
[----:B------:R-:W-:Y:S01]  /*59e0*/  FMUL.FTZ R29, R57, UR16 ;  /* 0x00000010391d7c20 */ /* 0x000fe20008410000 */
[----:B------:R-:W-:Y:S01]  /*59f0*/  FMUL.FTZ R57, R80, R53 ;  /* 0x0000003550397220 */ /* 0x000fe20000410000 */
[----:B------:R-:W-:Y:S01]  /*5a00*/  FMUL.FTZ R56, R56, UR16 ;  /* 0x0000001038387c20 */ /* 0x000fe20008410000 */
[----:B------:R-:W-:Y:S01]  /*5a10*/  FADD.FTZ R28, R28, R55 ;  /* 0x000000371c1c7221 */ /* 0x000fe20000010000 */
[----:B------:R-:W-:Y:S01]  /*5a20*/  FFMA.FTZ R59, R29, R62, R78 ;  /* 0x0000003e1d3b7223 */ /* 0x000fe2000001004e */
[----:B------:R-:W-:Y:S01]  /*5a30*/  FADD.FTZ R74, R77, R62 ;  /* 0x0000003e4d4a7221 */ /* 0x000fe20000010000 */
[----:B------:R-:W-:Y:S01]  /*5a40*/  FFMA.FTZ R55, R61, R55, R60 ;  /* 0x000000373d377223 */ /* 0x000fe2000001003c */
[----:B------:R-:W-:Y:S01]  /*5a50*/  FADD.FTZ R61, R124, -UR28 ;  /* 0x8000001c7c3d7e21 */ /* 0x000fe20008010000 */
[----:B------:R-:W-:Y:S01]  /*5a60*/  FFMA.FTZ R60, R56, R57, R59 ;  /* 0x00000039383c7223 */ /* 0x000fe2000001003b */
[----:B------:R-:W-:Y:S01]  /*5a70*/  FADD.FTZ R74, R57, R74 ;  /* 0x0000004a394a7221 */ /* 0x000fe20000010000 */
[----:B------:R-:W-:Y:S01]  /*5a80*/  FMUL.FTZ R59, R79, R52 ;  /* 0x000000344f3b7220 */ /* 0x000fe20000410000 */
[----:B------:R-:W-:Y:S01]  /*5a90*/  FADD.FTZ R75, R75, R54 ;  /* 0x000000364b4b7221 */ /* 0x000fe20000010000 */
[----:B------:R-:W-:Y:S01]  /*5aa0*/  FFMA.FTZ R58, R29, R54, R58 ;  /* 0x000000361d3a7223 */ /* 0x000fe2000001003a */
[----:B------:R-:W-:Y:S01]  /*5ab0*/  FMUL.FTZ R57, R61, UR16 ;  /* 0x000000103d397c20 */ /* 0x000fe20008410000 */
[----:B----4-:R-:W-:Y:S01]  /*5ac0*/  FADD.FTZ R54, R82, -UR28 ;  /* 0x8000001c52367e21 */ /* 0x010fe20008010000 */
[----:B------:R-:W-:Y:S01]  /*5ad0*/  FADD.FTZ R74, R74, R59 ;  /* 0x0000003b4a4a7221 */ /* 0x000fe20000010000 */
[----:B------:R-:W-:Y:S01]  /*5ae0*/  FMUL.FTZ R29, R80, R51 ;  /* 0x00000033501d7220 */ /* 0x000fe20000410000 */
[----:B------:R-:W-:Y:S01]  /*5af0*/  FFMA.FTZ R59, R57, R59, R60 ;  /* 0x0000003b393b7223 */ /* 0x000fe2000001003c */
[----:B------:R-:W-:Y:S01]  /*5b00*/  FMUL.FTZ R54, R54, UR16 ;  /* 0x0000001036367c20 */ /* 0x000fe20008410000 */
        /* <DEDUP_REMOVED lines=9> */
[----:B------:R-:W-:Y:S01]  /*5ba0*/  FADD.FTZ R74, R74, R59 ;  /* 0x0000003b4a4a7221 */ /* 0x000fe20000010000 */
[----:B------:R-:W-:Y:S01]  /*5bb0*/  FMUL.FTZ R53, R80, R49 ;  /* 0x0000003150357220 */ /* 0x000fe20000410000 */
[----:B------:R-:W-:Y:S01]  /*5bc0*/  FADD.FTZ R28, R28, R51 ;  /* 0x000000331c1c7221 */ /* 0x000fe20000010000 */
[----:B------:R-:W-:Y:S01]  /*5bd0*/  FFMA.FTZ R59, R29, R59, R56 ;  /* 0x0000003b1d3b7223 */ /* 0x000fe20000010038 */
[----:B------:R-:W-:Y:S01]  /*5be0*/  FFMA.FTZ R55, R54, R51, R55 ;  /* 0x0000003336377223 */ /* 0x000fe20000010037 */
[----:B---3--:R-:W-:Y:S01]  /*5bf0*/  FADD.FTZ R51, R81, -UR28 ;  /* 0x8000001c51337e21 */ /* 0x008fe20008010000 */
[----:B------:R-:W-:Y:S01]  /*5c00*/  FADD.FTZ R74, R53, R74 ;  /* 0x0000004a354a7221 */ /* 0x000fe20000010000 */
[----:B------:R-:W-:Y:S01]  /*5c10*/  FADD.FTZ R75, R75, R50 ;  /* 0x000000324b4b7221 */ /* 0x000fe20000010000 */
[----:B------:R-:W-:Y:S01]  /*5c20*/  FFMA.FTZ R29, R29, R50, R58 ;  /* 0x000000321d1d7223 */ /* 0x000fe2000001003a */
[----:B------:R-:W-:Y:S01]  /*5c30*/  FMUL.FTZ R54, R51, UR16 ;  /* 0x0000001033367c20 */ /* 0x000fe20008410000 */
[----:B------:R-:W-:Y:S01]  /*5c40*/  FADD.FTZ R50, R122, -UR28 ;  /* 0x8000001c7a327e21 */ /* 0x000fe20008010000 */
[----:B------:R-:W-:Y:S01]  /*5c50*/  FADD.FTZ R28, R28, R49 ;  /* 0x000000311c1c7221 */ /* 0x000fe20000010000 */
[----:B------:R-:W-:-:S02]  /*5c60*/  FMUL.FTZ R56, R80, R47 ;  /* 0x0000002f50387220 */ /* 0x000fc40000410000 */
[----:B------:R-:W-:Y:S01]  /*5c70*/  FMUL.FTZ R51, R50, UR16 ;  /* 0x0000001032337c20 */ /* 0x000fe20008410000 */
[----:B------:R-:W-:Y:S01]  /*5c80*/  FMUL.FTZ R50, R79, R46 ;  /* 0x0000002e4f327220 */ /* 0x000fe20000410000 */
[----:B------:R-:W-:Y:S01]  /*5c90*/  FADD.FTZ R75, R75, R48 ;  /* 0x000000304b4b7221 */ /* 0x000fe20000010000 */
[----:B------:R-:W-:Y:S01]  /*5ca0*/  FFMA.FTZ R29, R54, R48, R29 ;  /* 0x00000030361d7223 */ /* 0x000fe2000001001d */
[----:B------:R-:W-:Y:S01]  /*5cb0*/  FADD.FTZ R116, R116, -UR28 ;  /* 0x8000001c74747e21 */ /* 0x000fe20008010000 */
[----:B------:R-:W-:Y:S01]  /*5cc0*/  FADD.FTZ R28, R28, R47 ;  /* 0x0000002f1c1c7221 */ /* 0x000fe20000010000 */
[----:B------:R-:W-:Y:S01]  /*5cd0*/  FADD.FTZ R117, R117, -UR28 ;  /* 0x8000001c75757e21 */ /* 0x000fe20008010000 */
[----:B------:R-:W-:Y:S01]  /*5ce0*/  FADD.FTZ R75, R75, R46 ;  /* 0x0000002e4b4b7221 */ /* 0x000fe20000010000 */
[----:B------:R-:W-:Y:S02]  /*5cf0*/  FADD.FTZ R118, R118, -UR28 ;  /* 0x8000001c76767e21 */ /* 0x000fe40008010000 */
[----:B------:R-:W-:Y:S01]  /*5d00*/  FMUL.FTZ R117, R117, UR16 ;  /* 0x0000001075757c20 */ /* 0x000fe20008410000 */
[----:B------:R-:W-:Y:S01]  /*5d10*/  FADD.FTZ R28, R28, R45 ;  /* 0x0000002d1c1c7221 */ /* 0x000fe20000010000 */
[----:B------:R-:W-:Y:S01]  /*5d20*/  FADD.FTZ R119, R119, -UR28 ;  /* 0x8000001c77777e21 */ /* 0x000fe20008010000 */
[----:B------:R-:W-:Y:S01]  /*5d30*/  FADD.FTZ R75, R75, R44 ;  /* 0x0000002c4b4b7221 */ /* 0x000fe20000010000 */
[----:B------:R-:W-:-:S02]  /*5d40*/  FADD.FTZ R110, R110, -UR28 ;  /* 0x8000001c6e6e7e21 */ /* 0x000fc40008010000 */
[----:B------:R-:W-:Y:S01]  /*5d50*/  FMUL.FTZ R119, R119, UR16 ;  /* 0x0000001077777c20 */ /* 0x000fe20008410000 */
[----:B------:R-:W-:Y:S01]  /*5d60*/  FADD.FTZ R28, R28, R43 ;  /* 0x0000002b1c1c7221 */ /* 0x000fe20000010000 */
[----:B------:R-:W-:Y:S01]  /*5d70*/  FADD.FTZ R111, R111, -UR28 ;  /* 0x8000001c6f6f7e21 */ /* 0x000fe20008010000 */
[----:B------:R-:W-:Y:S01]  /*5d80*/  FADD.FTZ R75, R75, R42 ;  /* 0x0000002a4b4b7221 */ /* 0x000fe20000010000 */
[----:B------:R-:W-:Y:S02]  /*5d90*/  FADD.FTZ R105, R105, -UR28 ;  /* 0x8000001c69697e21 */ /* 0x000fe40008010000 */
[----:B------:R-:W-:Y:S01]  /*5da0*/  FMUL.FTZ R111, R111, UR16 ;  /* 0x000000106f6f7c20 */ /* 0x000fe20008410000 */
[----:B------:R-:W-:Y:S01]  /*5db0*/  FADD.FTZ R106, R106, -UR28 ;  /* 0x8000001c6a6a7e21 */ /* 0x000fe20008010000 */
[----:B------:R-:W-:Y:S01]  /*5dc0*/  FMUL.FTZ R105, R105, UR16 ;  /* 0x0000001069697c20 */ /* 0x000fe20008410000 */
[----:B------:R-:W-:Y:S01]  /*5dd0*/  FADD.FTZ R28, R28, R41 ;  /* 0x000000291c1c7221 */ /* 0x000fe20000010000 */
[----:B------:R-:W-:Y:S01]  /*5de0*/  FADD.FTZ R75, R75, R40 ;  /* 0x000000284b4b7221 */ /* 0x000fe20000010000 */
[----:B------:R-:W-:Y:S01]  /*5df0*/  FADD.FTZ R103, R103, -UR28 ;  /* 0x8000001c67677e21 */ /* 0x000fe20008010000 */
[----:B------:R-:W-:-:S03]  /*5e00*/  FADD.FTZ R104, R104, -UR28 ;  /* 0x8000001c68687e21 */ /* 0x000fc60008010000 */
        /* <DEDUP_REMOVED lines=9> */
[----:B------:R-:W-:Y:S01]  /*5ea0*/  FADD.FTZ R96, R96, -UR28 ;  /* 0x8000001c60607e21 */ /* 0x000fe20008010000 */
[----:B------:R-:W-:Y:S01]  /*5eb0*/  FADD.FTZ R28, R28, R35 ;  /* 0x000000231c1c7221 */ /* 0x000fe20000010000 */
[----:B------:R-:W-:Y:S01]  /*5ec0*/  FADD.FTZ R75, R75, R34 ;  /* 0x000000224b4b7221 */ /* 0x000fe20000010000 */
[----:B------:R-:W-:Y:S01]  /*5ed0*/  FADD.FTZ R88, R88, -UR28 ;  /* 0x8000001c58587e21 */ /* 0x000fe20008010000 */
[----:B------:R-:W-:Y:S01]  /*5ee0*/  FADD.FTZ R89, R89, -UR28 ;  /* 0x8000001c59597e21 */ /* 0x000fe20008010000 */
[----:B------:R-:W-:Y:S01]  /*5ef0*/  FADD.FTZ R28, R28, R33 ;  /* 0x000000211c1c7221 */ /* 0x000fe20000010000 */
[----:B------:R-:W-:Y:S01]  /*5f00*/  FADD.FTZ R75, R75, R32 ;  /* 0x000000204b4b7221 */ /* 0x000fe20000010000 */
[----:B------:R-:W-:Y:S01]  /*5f10*/  FADD.FTZ R86, R86, -UR28 ;  /* 0x8000001c56567e21 */ /* 0x000fe20008010000 */
[----:B------:R-:W-:-:S03]  /*5f20*/  FADD.FTZ R87, R87, -UR28 ;  /* 0x8000001c57577e21 */ /* 0x000fc60008010000 */
[----:B------:R-:W-:Y:S01]  /*5f30*/  FMUL.FTZ R86, R86, UR16 ;  /* 0x0000001056567c20 */ /* 0x000fe20008410000 */
[----:B------:R-:W-:Y:S01]  /*5f40*/  FADD.FTZ R69, R69, -UR28 ;  /* 0x8000001c45457e21 */ /* 0x000fe20008010000 */
[----:B------:R-:W-:Y:S01]  /*5f50*/  FADD.FTZ R70, R70, -UR28 ;  /* 0x8000001c46467e21 */ /* 0x000fe20008010000 */
[----:B------:R-:W-:-:S03]  /*5f60*/  FADD.FTZ R90, R90, -UR28 ;  /* 0x8000001c5a5a7e21 */ /* 0x000fc60008010000 */
[----:B------:R-:W-:Y:S01]  /*5f70*/  FMUL.FTZ R70, R70, UR16 ;  /* 0x0000001046467c20 */ /* 0x000fe20008410000 */
[----:B------:R-:W-:Y:S01]  /*5f80*/  FMUL.FTZ R90, R90, UR16 ;  /* 0x000000105a5a7c20 */ /* 0x000fe20008410000 */
[----:B------:R-:W-:Y:S01]  /*5f90*/  FADD.FTZ R91, R91, -UR28 ;  /* 0x8000001c5b5b7e21 */ /* 0x000fe20008010000 */
[----:B------:R-:W-:-:S03]  /*5fa0*/  FADD.FTZ R98, R98, -UR28 ;  /* 0x8000001c62627e21 */ /* 0x000fc60008010000 */
[----:B------:R-:W-:Y:S01]  /*5fb0*/  FMUL.FTZ R91, R91, UR16 ;  /* 0x000000105b5b7c20 */ /* 0x000fe20008410000 */
        /* <DEDUP_REMOVED lines=13> */
[----:B------:R-:W-:Y:S01]  /*6090*/  FADD.FTZ R7, R7, -UR28 ;  /* 0x8000001c07077e21 */ /* 0x000fe20008010000 */
[----:B--2---:R-:W-:-:S04]  /*60a0*/  FADD.FTZ R52, R115, -UR28 ;  /* 0x8000001c73347e21 */ /* 0x004fc80008010000 */
[----:B------:R-:W-:-:S04]  /*60b0*/  FMUL.FTZ R52, R52, UR16 ;  /* 0x0000001034347c20 */ /* 0x000fc80008410000 */
[C---:B------:R-:W-:Y:S01]  /*60c0*/  FFMA.FTZ R59, R52.reuse, R53, R59 ;  /* 0x00000035343b7223 */ /* 0x040fe2000001003b */
[----:B------:R-:W-:Y:S01]  /*60d0*/  FMUL.FTZ R53, R79, R48 ;  /* 0x000000304f357220 */ /* 0x000fe20000410000 */
[----:B------:R-:W-:Y:S01]  /*60e0*/  FFMA.FTZ R52, R52, R49, R55 ;  /* 0x0000003134347223 */ /* 0x000fe20000010037 */
[----:B------:R-:W-:Y:S02]  /*60f0*/  FADD.FTZ R49, R120, -UR28 ;  /* 0x8000001c78317e21 */ /* 0x000fe40008010000 */
[----:B------:R-:W-:Y:S01]  /*6100*/  FADD.FTZ R57, R74, R53 ;  /* 0x000000354a397221 */ /* 0x000fe20000010000 */
[----:B------:R-:W-:Y:S01]  /*6110*/  FFMA.FTZ R58, R54, R53, R59 ;  /* 0x00000035363a7223 */ /* 0x000fe2000001003b */
[----:B------:R-:W-:Y:S01]  /*6120*/  FMUL.FTZ R49, R49, UR16 ;  /* 0x0000001031317c20 */ /* 0x000fe20008410000 */
[----:B------:R-:W-:Y:S01]  /*6130*/  FADD.FTZ R48, R121, -UR28 ;  /* 0x8000001c79307e21 */ /* 0x000fe20008010000 */
[----:B------:R-:W-:Y:S01]  /*6140*/  FADD.FTZ R57, R56, R57 ;  /* 0x0000003938397221 */ /* 0x000fe20000010000 */
[----:B------:R-:W-:-:S02]  /*6150*/  FFMA.FTZ R58, R51, R56, R58 ;  /* 0x00000038333a7223 */ /* 0x000fc4000001003a */
[----:B------:R-:W-:Y:S01]  /*6160*/  FMUL.FTZ R53, R48, UR16 ;  /* 0x0000001030357c20 */ /* 0x000fe20008410000 */
[----:B------:R-:W-:Y:S01]  /*6170*/  FADD.FTZ R57, R57, R50 ;  /* 0x0000003239397221 */ /* 0x000fe20000010000 */
[----:B------:R-:W-:Y:S01]  /*6180*/  FFMA.FTZ R58, R49, R50, R58 ;  /* 0x00000032313a7223 */ /* 0x000fe2000001003a */
[----:B------:R-:W-:Y:S01]  /*6190*/  FMUL.FTZ R50, R80, R45 ;  /* 0x0000002d50327220 */ /* 0x000fe20000410000 */
[----:B------:R-:W-:Y:S01]  /*61a0*/  FFMA.FTZ R52, R51, R47, R52 ;  /* 0x0000002f33347223 */ /* 0x000fe20000010034 */
[----:B------:R-:W-:Y:S01]  /*61b0*/  FMUL.FTZ R48, R79, R44 ;  /* 0x0000002c4f307220 */ /* 0x000fe20000410000 */
[----:B------:R-:W-:Y:S01]  /*61c0*/  FMUL.FTZ R47, R116, UR16 ;  /* 0x00000010742f7c20 */ /* 0x000fe20008410000 */
[----:B------:R-:W-:Y:S01]  /*61d0*/  FADD.FTZ R57, R50, R57 ;  /* 0x0000003932397221 */ /* 0x000fe20000010000 */
[----:B------:R-:W-:Y:S01]  /*61e0*/  FFMA.FTZ R58, R53, R50, R58 ;  /* 0x00000032353a7223 */ /* 0x000fe2000001003a */
[----:B------:R-:W-:Y:S01]  /*61f0*/  FFMA.FTZ R29, R49, R46, R29 ;  /* 0x0000002e311d7223 */ /* 0x000fe2000001001d */
[----:B------:R-:W-:Y:S01]  /*6200*/  FMUL.FTZ R46, R80, R43 ;  /* 0x0000002b502e7220 */ /* 0x000fe20000410000 */
        /* <DEDUP_REMOVED lines=8> */
[----:B------:R-:W-:-:S02]  /*6290*/  FMUL.FTZ R44, R80, R41 ;  /* 0x00000029502c7220 */ /* 0x000fc40000410000 */
        /* <DEDUP_REMOVED lines=8> */
[----:B------:R-:W-:Y:S02]  /*6320*/  FMUL.FTZ R42, R80, R39 ;  /* 0x00000027502a7220 */ /* 0x000fe40000410000 */
[----:B------:R-:W-:Y:S01]  /*6330*/  FADD.FTZ R57, R57, R44 ;  /* 0x0000002c39397221 */ /* 0x000fe20000010000 */
[----:B------:R-:W-:-:S03]  /*6340*/  FFMA.FTZ R58, R43, R44, R58 ;  /* 0x0000002c2b3a7223 */ /* 0x000fc6000001003a */
[----:B------:R-:W-:Y:S01]  /*6350*/  FADD.FTZ R57, R42, R57 ;  /* 0x000000392a397221 */ /* 0x000fe20000010000 */
[----:B------:R-:W-:Y:S01]  /*6360*/  FFMA.FTZ R58, R111, R42, R58 ;  /* 0x0000002a6f3a7223 */ /* 0x000fe2000001003a */
[----:B------:R-:W-:Y:S01]  /*6370*/  FMUL.FTZ R42, R79, R38 ;  /* 0x000000264f2a7220 */ /* 0x000fe20000410000 */
[----:B------:R-:W-:Y:S01]  /*6380*/  FFMA.FTZ R52, R119, R41, R52 ;  /* 0x0000002977347223 */ /* 0x000fe20000010034 */
        /* <DEDUP_REMOVED lines=14> */
[----:B------:R-:W-:Y:S02]  /*6470*/  FADD.FTZ R57, R38, R57 ;  /* 0x0000003926397221 */ /* 0x000fe40000010000 */
[----:B------:R-:W-:Y:S01]  /*6480*/  FFMA.FTZ R58, R39, R38, R58 ;  /* 0x00000026273a7223 */ /* 0x000fe2000001003a */
[----:B------:R-:W-:Y:S01]  /*6490*/  FMUL.FTZ R38, R79, R34 ;  /* 0x000000224f267220 */ /* 0x000fe20000410000 */
[----:B------:R-:W-:Y:S01]  /*64a0*/  FFMA.FTZ R52, R41, R37, R52 ;  /* 0x0000002529347223 */ /* 0x000fe20000010034 */
[----:B------:R-:W-:Y:S01]  /*64b0*/  FFMA.FTZ R29, R103, R36, R29 ;  /* 0x00000024671d7223 */ /* 0x000fe2000001001d */
[----:B------:R-:W-:Y:S01]  /*64c0*/  FMUL.FTZ R36, R80, R33 ;  /* 0x0000002150247220 */ /* 0x000fe20000410000 */
[----:B------:R-:W-:Y:S01]  /*64d0*/  FADD.FTZ R57, R57, R38 ;  /* 0x0000002639397221 */ /* 0x000fe20000010000 */
[----:B------:R-:W-:Y:S01]  /*64e0*/  FFMA.FTZ R58, R97, R38, R58 ;  /* 0x00000026613a7223 */ /* 0x000fe2000001003a */
[----:B------:R-:W-:Y:S01]  /*64f0*/  FMUL.FTZ R37, R102, UR16 ;  /* 0x0000001066257c20 */ /* 0x000fe20008410000 */
[----:B------:R-:W-:Y:S01]  /*6500*/  FFMA.FTZ R52, R39, R35, R52 ;  /* 0x0000002327347223 */ /* 0x000fe20000010034 */
[----:B------:R-:W-:Y:S01]  /*6510*/  FADD.FTZ R57, R36, R57 ;  /* 0x0000003924397221 */ /* 0x000fe20000010000 */
[----:B------:R-:W-:Y:S01]  /*6520*/  FMUL.FTZ R35, R94, UR16 ;  /* 0x000000105e237c20 */ /* 0x000fe20008410000 */
        /* <DEDUP_REMOVED lines=17> */
[----:B------:R-:W-:-:S02]  /*6640*/  FADD.FTZ R29, R28, R31 ;  /* 0x0000001f1c1d7221 */ /* 0x000fc40000010000 */
[----:B------:R-:W-:Y:S01]  /*6650*/  FADD.FTZ R36, R37, R36 ;  /* 0x0000002425247221 */ /* 0x000fe20000010000 */
        /* <DEDUP_REMOVED lines=33> */
[----:B------:R-:W-:-:S04]  /*6870*/  FMUL.FTZ R28, R79, R100 ;  /* 0x000000644f1c7220 */ /* 0x000fc80000410000 */
[----:B------:R-:W-:Y:S01]  /*6880*/  FADD.FTZ R37, R37, R28 ;  /* 0x0000001c25257221 */ /* 0x000fe20000010000 */
[----:B------:R-:W-:Y:S01]  /*6890*/  FFMA.FTZ R30, R29, R28, R30 ;  /* 0x0000001c1d1e7223 */ /* 0x000fe2000001001e */
[----:B------:R-:W-:Y:S01]  /*68a0*/  FMUL.FTZ R28, R80, R101 ;  /* 0x00000065501c7220 */ /* 0x000fe20000410000 */
[----:B------:R-:W-:Y:S01]  /*68b0*/  FMUL.FTZ R32, R79, R108 ;  /* 0x0000006c4f207220 */ /* 0x000fe20000410000 */
[----:B------:R-:W-:Y:S02]  /*68c0*/  FFMA.FTZ R71, R90, R92, R71 ;  /* 0x0000005c5a477223 */ /* 0x000fe40000010047 */
[----:B------:R-:W-:Y:S01]  /*68d0*/  FADD.FTZ R37, R28, R37 ;  /* 0x000000251c257221 */ /* 0x000fe20000010000 */
[----:B------:R-:W-:Y:S01]  /*68e0*/  FFMA.FTZ R30, R99, R28, R30 ;  /* 0x0000001c631e7223 */ /* 0x000fe2000001001e */
[----:B------:R-:W-:Y:S01]  /*68f0*/  FADD.FTZ R28, R123, -UR28 ;  /* 0x8000001c7b1c7e21 */ /* 0x000fe20008010000 */
[----:B------:R-:W-:Y:S01]  /*6900*/  FFMA.FTZ R71, R29, R100, R71 ;  /* 0x000000641d477223 */ /* 0x000fe20000010047 */
[----:B------:R-:W-:Y:S01]  /*6910*/  FADD.FTZ R37, R37, R32 ;  /* 0x0000002025257221 */ /* 0x000fe20000010000 */
[----:B------:R-:W-:Y:S01]  /*6920*/  FFMA.FTZ R32, R107, R32, R30 ;  /* 0x000000206b207223 */ /* 0x000fe2000001001e */
[----:B------:R-:W-:Y:S01]  /*6930*/  FADD.FTZ R33, R33, R92 ;  /* 0x0000005c21217221 */ /* 0x000fe20000010000 */
[----:B------:R-:W-:Y:S01]  /*6940*/  FMUL.FTZ R30, R80, R109 ;  /* 0x0000006d501e7220 */ /* 0x000fe20000410000 */
[----:B------:R-:W-:Y:S01]  /*6950*/  FMUL.FTZ R29, R28, UR16 ;  /* 0x000000101c1d7c20 */ /* 0x000fe20008410000 */
[----:B------:R-:W-:Y:S01]  /*6960*/  FFMA.FTZ R31, R34, R68, R31 ;  /* 0x00000044221f7223 */ /* 0x000fe2000001001f */
[----:B------:R-:W-:Y:S01]  /*6970*/  FADD.FTZ R33, R33, R100 ;  /* 0x0000006421217221 */ /* 0x000fe20000010000 */
[----:B------:R-:W-:Y:S01]  /*6980*/  FADD.FTZ R37, R30, R37 ;  /* 0x000000251e257221 */ /* 0x000fe20000010000 */
[----:B------:R-:W-:Y:S01]  /*6990*/  FFMA.FTZ R32, R29, R30, R32 ;  /* 0x0000001e1d207223 */ /* 0x000fe20000010020 */
[----:B------:R-:W-:Y:S01]  /*69a0*/  FFMA.FTZ R70, R70, R72, R31 ;  /* 0x0000004846467223 */ /* 0x000fe2000001001f */
[----:B------:R-:W-:Y:S01]  /*69b0*/  FMUL.FTZ R30, R79, R113 ;  /* 0x000000714f1e7220 */ /* 0x000fe20000410000 */
        /* <DEDUP_REMOVED lines=11> */
[----:B------:R-:W-:Y:S01]  /*6a70*/  FFMA.FTZ R29, R29, R109, R70 ;  /* 0x0000006d1d1d7223 */ /* 0x000fe20000010046 */
        /* <DEDUP_REMOVED lines=15> */
[----:B------:R-:W-:Y:S01]  /*6b70*/  FADD.FTZ R10, R10, -UR28 ;  /* 0x8000001c0a0a7e21 */ /* 0x000fe20008010000 */
[----:B------:R-:W-:Y:S01]  /*6b80*/  FADD.FTZ R0, R0, R101 ;  /* 0x0000006500007221 */ /* 0x000fe20000010000 */
[----:B------:R-:W-:Y:S01]  /*6b90*/  FFMA.FTZ R112, R3, R5, R112 ;  /* 0x0000000503707223 */ /* 0x000fe20000010070 */
[----:B------:R-:W-:Y:S01]  /*6ba0*/  FADD.FTZ R39, R2, R39 ;  /* 0x0000002702277221 */ /* 0x000fe20000010000 */
[----:B------:R-:W-:Y:S01]  /*6bb0*/  FFMA.FTZ R30, R7, R2, R30 ;  /* 0x00000002071e7223 */ /* 0x000fe2000001001e */
[----:B------:R-:W-:Y:S01]  /*6bc0*/  FMUL.FTZ R2, R79, R12 ;  /* 0x0000000c4f027220 */ /* 0x000fe20000410000 */
[----:B------:R-:W-:Y:S01]  /*6bd0*/  FMUL.FTZ R3, R10, UR16 ;  /* 0x000000100a037c20 */ /* 0x000fe20008410000 */
[----:B------:R-:W-:Y:S01]  /*6be0*/  FADD.FTZ R31, R0, R109 ;  /* 0x0000006d001f7221 */ /* 0x000fe20000010000 */
[----:B------:R-:W-:Y:S01]  /*6bf0*/  FADD.FTZ R11, R11, -UR28 ;  /* 0x8000001c0b0b7e21 */ /* 0x000fe20008010000 */
        /* <DEDUP_REMOVED lines=60> */
.L_x_1546:
[----:B------:R-:W2:Y:S01]  /*6fc0*/  LDL.LU R28, [R1+0x258] ;  /* 0x00025800011c7983 */ /* 0x000ea20000300800 */
[----:B-----5:R-:W-:-:S03]  /*6fd0*/  FADD.FTZ R77, R81, -UR28 ;  /* 0x8000001c514d7e21 */ /* 0x020fc60008010000 */
[----:B------:R0:W-:Y:S04]  /*6fe0*/  STL [R1+0x2a4], R66 ;  /* 0x0002a44201007387 */ /* 0x0001e80000100800 */
[----:B------:R-:W-:Y:S04]  /*6ff0*/  STL [R1+0x29c], R64 ;  /* 0x00029c4001007387 */ /* 0x000fe80000100800 */
[----:B------:R1:W-:Y:S04]  /*7000*/  STL [R1+0x2ac], R85 ;  /* 0x0002ac5501007387 */ /* 0x0003e80000100800 */
[----:B0-----:R-:W3:Y:S04]  /*7010*/  LDL.LU R66, [R1+0x27c] ;  /* 0x00027c0001427983 */ /* 0x001ee80000300800 */
[----:B------:R0:W-:Y:S04]  /*7020*/  STL [R1+0x2a8], R67 ;  /* 0x0002a84301007387 */ /* 0x0001e80000100800 */
[----:B-1----:R-:W4:Y:S04]  /*7030*/  LDL.LU R85, [R1+0x280] ;  /* 0x0002800001557983 */ /* 0x002f280000300800 */
[----:B------:R1:W-:Y:S04]  /*7040*/  STL [R1+0x2a0], R65 ;  /* 0x0002a04101007387 */ /* 0x0003e80000100800 */
[----:B0-----:R-:W4:Y:S04]  /*7050*/  LDL.LU R67, [R1+0x288] ;  /* 0x0002880001437983 */ /* 0x001f280000300800 */
[----:B-1----:R-:W4:Y:S01]  /*7060*/  LDL.LU R65, [R1+0x270] ;  /* 0x0002700001417983 */ /* 0x002f220000300800 */
        /* <DEDUP_REMOVED lines=25> */
[----:B------:R-:W-:Y:S01]  /*7200*/  FADD.FTZ R83, R115, -UR28 ;  /* 0x8000001c73537e21 */ /* 0x000fe20008010000 */
[----:B------:R-:W-:Y:S02]  /*7210*/  FADD.FTZ R76, RZ, R76 ;  /* 0x0000004cff4c7221 */ /* 0x000fe40000010000 */
[----:B------:R-:W-:Y:S01]  /*7220*/  FMUL.FTZ R84, R80, R77 ;  /* 0x0000004d50547220 */ /* 0x000fe20000410000 */
[----:B------:R-:W-:-:S03]  /*7230*/  FMUL.FTZ R83, R83, UR16 ;  /* 0x0000001053537c20 */ /* 0x000fc60008410000 */
        /* <DEDUP_REMOVED lines=14> */
[----:B------:R-:W2:Y:S01]  /*7320*/  LDL.LU R115, [R1+0x264] ;  /* 0x0002640001737983 */ /* 0x000ea20000300800 */
[----:B------:R-:W-:Y:S01]  /*7330*/  FFMA.FTZ R28, R83, R82, R28 ;  /* 0x00000052531c7223 */ /* 0x000fe2000001001c */
[----:B------:R-:W-:-:S04]  /*7340*/  FADD.FTZ R64, R76, R82 ;  /* 0x000000524c407221 */ /* 0x000fc80000010000 */
[----:B------:R0:W-:Y:S02]  /*7350*/  STL [R1+0x230], R28 ;  /* 0x0002301c01007387 */ /* 0x0001e40000100800 */
[----:B0-----:R-:W-:-:S04]  /*7360*/  FFMA.FTZ R28, R80, R84, R27 ;  /* 0x00000054501c7223 */ /* 0x001fc8000001001b */
        /* <DEDUP_REMOVED lines=8> */
[----:B------:R-:W-:-:S04]  /*73f0*/  FADD.FTZ R76, R124, -UR28 ;  /* 0x8000001c7c4c7e21 */ /* 0x000fc80008010000 */
[----:B------:R-:W-:Y:S01]  /*7400*/  FMUL.FTZ R124, R76, UR16 ;  /* 0x000000104c7c7c20 */ /* 0x000fe20008410000 */
[----:B---3--:R-:W-:Y:S02]  /*7410*/  FADD.FTZ R76, R66, -UR28 ;  /* 0x8000001c424c7e21 */ /* 0x008fe40008010000 */
[----:B------:R-:W3:Y:S01]  /*7420*/  LDL.LU R66, [R1+0x284] ;  /* 0x0002840001427983 */ /* 0x000ee20000300800 */
[----:B------:R-:W-:Y:S01]  /*7430*/  FFMA.FTZ R29, R84, R75, R29 ;  /* 0x0000004b541d7223 */ /* 0x000fe2000001001d */
[----:B------:R-:W-:-:S04]  /*7440*/  FADD.FTZ R77, RZ, R77 ;  /* 0x0000004dff4d7221 */ /* 0x000fc80000010000 */
[----:B------:R0:W-:Y:S01]  /*7450*/  STL [R1+0x228], R29 ;  /* 0x0002281d01007387 */ /* 0x0001e20000100800 */
[----:B------:R-:W-:-:S03]  /*7460*/  FMUL.FTZ R28, R80, R75 ;  /* 0x0000004b501c7220 */ /* 0x000fc60000410000 */
[----:B------:R1:W-:Y:S01]  /*7470*/  STL [R1+0x234], R64 ;  /* 0x0002344001007387 */ /* 0x0003e20000100800 */
[----:B0-----:R-:W-:Y:S01]  /*7480*/  FFMA.FTZ R29, R79, R124, R26 ;  /* 0x0000007c4f1d7223 */ /* 0x001fe2000001001a */
[----:B-1----:R-:W-:-:S03]  /*7490*/  FADD.FTZ R64, R77, R75 ;  /* 0x0000004b4d407221 */ /* 0x002fc60000010000 */
[----:B------:R-:W-:-:S06]  /*74a0*/  FMUL.FTZ R75, R29, -1.4426950216293334961 ;  /* 0xbfb8aa3b1d4b7820 */ /* 0x000fcc0000410000 */
[----:B------:R-:W0:Y:S02]  /*74b0*/  MUFU.EX2 R75, R75 ;  /* 0x0000004b004b7308 */ /* 0x000e240000000800 */
[----:B0-----:R-:W-:-:S06]  /*74c0*/  FADD.FTZ R75, R75, 1 ;  /* 0x3f8000004b4b7421 */ /* 0x001fcc0000010000 */
[----:B------:R-:W0:Y:S01]  /*74d0*/  MUFU.RCP R75, R75 ;  /* 0x0000004b004b7308 */ /* 0x000e220000001000 */
[----:B------:R-:W-:Y:S01]  /*74e0*/  FMUL.FTZ R82, R79, R82 ;  /* 0x000000524f527220 */ /* 0x000fe20000410000 */
[----:B------:R1:W-:Y:S03]  /*74f0*/  STL [R1+0x22c], R64 ;  /* 0x00022c4001007387 */ /* 0x0003e60000100800 */
[----:B------:R-:W-:Y:S01]  /*7500*/  FFMA.FTZ R78, R83, R82, R78 ;  /* 0x00000052534e7223 */ /* 0x000fe2000001004e */
[----:B0-----:R-:W-:-:S03]  /*7510*/  FMUL.FTZ R74, R75, R74 ;  /* 0x0000004a4b4a7220 */ /* 0x001fc60000410000 */
[----:B-1----:R-:W-:Y:S01]  /*7520*/  FFMA.FTZ R64, R84, R28, R78 ;  /* 0x0000001c54407223 */ /* 0x002fe2000001004e */
[----:B------:R-:W-:Y:S01]  /*7530*/  FADD.FTZ R75, -R75, 1 ;  /* 0x3f8000004b4b7421 */ /* 0x000fe20000010100 */
[----:B------:R-:W-:Y:S01]  /*7540*/  FADD.FTZ R125, R81, R82 ;  /* 0x00000052517d7221 */ /* 0x000fe20000010000 */
[----:B------:R-:W2:Y:S02]  /*7550*/  LDL.LU R83, [R1+0x250] ;  /* 0x0002500001537983 */ /* 0x000ea40000300800 */
[----:B------:R-:W-:Y:S02]  /*7560*/  FFMA.FTZ R29, R29, R75, 1 ;  /* 0x3f8000001d1d7423 */ /* 0x000fe4000001004b */
[----:B------:R0:W-:Y:S02]  /*7570*/  STL [R1+0x224], R64 ;  /* 0x0002244001007387 */ /* 0x0001e40000100800 */
[----:B------:R-:W-:Y:S02]  /*7580*/  FMUL.FTZ R29, R74, R29 ;  /* 0x0000001d4a1d7220 */ /* 0x000fe40000410000 */
[----:B------:R-:W2:Y:S01]  /*7590*/  LDL.LU R82, [R1+0x268] ;  /* 0x0002680001527983 */ /* 0x000ea20000300800 */
[----:B0-----:R-:W-:-:S04]  /*75a0*/  FMUL.FTZ R64, R76, UR16 ;  /* 0x000000104c407c20 */ /* 0x001fc80008410000 */
[----:B------:R-:W-:-:S04]  /*75b0*/  FFMA.FTZ R74, R80, R64, R27 ;  /* 0x00000040504a7223 */ /* 0x000fc8000001001b */
[----:B------:R-:W-:-:S06]  /*75c0*/  FMUL.FTZ R75, R74, -1.4426950216293334961 ;  /* 0xbfb8aa3b4a4b7820 */ /* 0x000fcc0000410000 */
[----:B------:R-:W0:Y:S02]  /*75d0*/  MUFU.EX2 R75, R75 ;  /* 0x0000004b004b7308 */ /* 0x000e240000000800 */
[----:B0-----:R-:W-:-:S06]  /*75e0*/  FADD.FTZ R75, R75, 1 ;  /* 0x3f8000004b4b7421 */ /* 0x001fcc0000010000 */
[----:B------:R-:W0:Y:S01]  /*75f0*/  MUFU.RCP R75, R75 ;  /* 0x0000004b004b7308 */ /* 0x000e220000001000 */
[----:B----4-:R-:W-:Y:S01]  /*7600*/  FADD.FTZ R76, R85, -UR28 ;  /* 0x8000001c554c7e21 */ /* 0x010fe20008010000 */
[----:B------:R1:W-:Y:S04]  /*7610*/  STL [R1+0x21c], R64 ;  /* 0x00021c4001007387 */ /* 0x0003e80000100800 */
[----:B------:R-:W4:Y:S01]  /*7620*/  LDL.LU R85, [R1+0x28c] ;  /* 0x00028c0001557983 */ /* 0x000f220000300800 */
[----:B-1----:R-:W-:Y:S01]  /*7630*/  FMUL.FTZ R64, R76, UR16 ;  /* 0x000000104c407c20 */ /* 0x002fe20008410000 */
        /* <DEDUP_REMOVED lines=9> */
[----:B------:R-:W-:Y:S02]  /*76d0*/  FADD.FTZ R76, R67, -UR28 ;  /* 0x8000001c434c7e21 */ /* 0x000fe40008010000 */
[----:B------:R-:W2:Y:S04]  /*76e0*/  LDL.LU R67, [R1+0x278] ;  /* 0x0002780001437983 */ /* 0x000ea80000300800 */
[----:B------:R1:W-:Y:S02]  /*76f0*/  STL [R1+0x218], R64 ;  /* 0x0002184001007387 */ /* 0x0003e40000100800 */
[----:B-1----:R-:W-:Y:S01]  /*7700*/  FMUL.FTZ R64, R76, UR16 ;  /* 0x000000104c407c20 */ /* 0x002fe20008410000 */
[C---:B0-----:R-:W-:Y:S01]  /*7710*/  FMUL.FTZ R62, R75.reuse, R62 ;  /* 0x0000003e4b3e7220 */ /* 0x041fe20000410000 */
[----:B------:R-:W-:-:S03]  /*7720*/  FADD.FTZ R75, -R75, 1 ;  /* 0x3f8000004b4b7421 */ /* 0x000fc60000010100 */
[----:B------:R0:W-:Y:S01]  /*7730*/  STL [R1+0x214], R64 ;  /* 0x0002144001007387 */ /* 0x0001e20000100800 */
[----:B------:R-:W-:Y:S01]  /*7740*/  FFMA.FTZ R75, R74, R75, 1 ;  /* 0x3f8000004a4b7423 */ /* 0x000fe2000001004b */
[----:B------:R-:W-:Y:S02]  /*7750*/  FFMA.FTZ R74, R80, R64, R27 ;  /* 0x00000040504a7223 */ /* 0x000fe4000001001b */
[----:B0-----:R-:W2:Y:S01]  /*7760*/  LDL.LU R64, [R1+0x290] ;  /* 0x0002900001407983 */ /* 0x001ea20000300800 */
[----:B---3--:R-:W-:-:S03]  /*7770*/  FADD.FTZ R76, R66, -UR28 ;  /* 0x8000001c424c7e21 */ /* 0x008fc60008010000 */
[----:B------:R-:W3:Y:S01]  /*7780*/  LDL.LU R66, [R1+0x294] ;  /* 0x0002940001427983 */ /* 0x000ee20000300800 */
[----:B------:R-:W-:Y:S01]  /*7790*/  FMUL.FTZ R62, R62, R75 ;  /* 0x0000004b3e3e7220 */ /* 0x000fe20000410000 */
        /* <DEDUP_REMOVED lines=18> */
[----:B----4-:R-:W-:-:S04]  /*78c0*/  FADD.FTZ R76, R85, -UR28 ;  /* 0x8000001c554c7e21 */ /* 0x010fc80008010000 */
[----:B------:R-:W-:Y:S01]  /*78d0*/  FMUL.FTZ R85, R76, UR16 ;  /* 0x000000104c557c20 */ /* 0x000fe20008410000 */
[----:B------:R-:W-:-:S03]  /*78e0*/  FMUL.FTZ R60, R60, R75 ;  /* 0x0000004b3c3c7220 */ /* 0x000fc60000410000 */
[----:B------:R-:W-:-:S04]  /*78f0*/  FFMA.FTZ R74, R80, R85, R27 ;  /* 0x00000055504a7223 */ /* 0x000fc8000001001b */
[----:B------:R-:W-:-:S06]  /*7900*/  FMUL.FTZ R75, R74, -1.4426950216293334961 ;  /* 0xbfb8aa3b4a4b7820 */ /* 0x000fcc0000410000 */
[----:B------:R-:W0:Y:S01]  /*7910*/  MUFU.EX2 R75, R75 ;  /* 0x0000004b004b7308 */ /* 0x000e220000000800 */
[----:B--2---:R-:W-:-:S04]  /*7920*/  FADD.FTZ R76, R67, -UR28 ;  /* 0x8000001c434c7e21 */ /* 0x004fc80008010000 */
[----:B------:R-:W-:Y:S01]  /*7930*/  FMUL.FTZ R67, R76, UR16 ;  /* 0x000000104c437c20 */ /* 0x000fe20008410000 */
[----:B0-----:R-:W-:-:S06]  /*7940*/  FADD.FTZ R75, R75, 1 ;  /* 0x3f8000004b4b7421 */ /* 0x001fcc0000010000 */
[----:B------:R-:W0:Y:S02]  /*7950*/  MUFU.RCP R75, R75 ;  /* 0x0000004b004b7308 */ /* 0x000e240000001000 */
[C---:B0-----:R-:W-:Y:S01]  /*7960*/  FMUL.FTZ R59, R75.reuse, R59 ;  /* 0x0000003b4b3b7220 */ /* 0x041fe20000410000 */
[----:B------:R-:W-:-:S04]  /*7970*/  FADD.FTZ R75, -R75, 1 ;  /* 0x3f8000004b4b7421 */ /* 0x000fc80000010100 */
[----:B------:R-:W-:Y:S01]  /*7980*/  FFMA.FTZ R75, R74, R75, 1 ;  /* 0x3f8000004a4b7423 */ /* 0x000fe2000001004b */
[----:B------:R-:W-:-:S03]  /*7990*/  FFMA.FTZ R74, R79, R67, R26 ;  /* 0x000000434f4a7223 */ /* 0x000fc6000001001a */
[----:B------:R-:W-:Y:S01]  /*79a0*/  FMUL.FTZ R59, R59, R75 ;  /* 0x0000004b3b3b7220 */ /* 0x000fe20000410000 */
[----:B------:R-:W-:-:S06]  /*79b0*/  FMUL.FTZ R75, R74, -1.4426950216293334961 ;  /* 0xbfb8aa3b4a4b7820 */ /* 0x000fcc0000410000 */
[----:B------:R-:W0:Y:S01]  /*79c0*/  MUFU.EX2 R75, R75 ;  /* 0x0000004b004b7308 */ /* 0x000e220000000800 */
[----:B---3--:R-:W-:-:S04]  /*79d0*/  FADD.FTZ R76, R66, -UR28 ;  /* 0x8000001c424c7e21 */ /* 0x008fc80008010000 */
[----:B------:R-:W-:Y:S01]  /*79e0*/  FMUL.FTZ R66, R76, UR16 ;  /* 0x000000104c427c20 */ /* 0x000fe20008410000 */
[----:B------:R-:W-:-:S04]  /*79f0*/  FADD.FTZ R76, R65, -UR28 ;  /* 0x8000001c414c7e21 */ /* 0x000fc80008010000 */
[----:B------:R-:W-:Y:S01]  /*7a00*/  FMUL.FTZ R65, R76, UR16 ;  /* 0x000000104c417c20 */ /* 0x000fe20008410000 */
[----:B------:R-:W-:-:S04]  /*7a10*/  FADD.FTZ R76, R64, -UR28 ;  /* 0x8000001c404c7e21 */ /* 0x000fc80008010000 */
[----:B------:R-:W-:Y:S01]  /*7a20*/  FMUL.FTZ R64, R76, UR16 ;  /* 0x000000104c407c20 */ /* 0x000fe20008410000 */
[----:B------:R-:W-:Y:S02]  /*7a30*/  FADD.FTZ R76, R115, -UR28 ;  /* 0x8000001c734c7e21 */ /* 0x000fe40008010000 */
[----:B------:R-:W2:Y:S01]  /*7a40*/  LDL.LU R115, [R1+0x254] ;  /* 0x0002540001737983 */ /* 0x000ea20000300800 */
        /* <DEDUP_REMOVED lines=18> */
[----:B------:R-:W-:Y:S02]  /*7b70*/  FADD.FTZ R77, R82, -UR28 ;  /* 0x8000001c524d7e21 */ /* 0x000fe40008010000 */
[----:B------:R-:W3:Y:S01]  /*7b80*/  LDL.LU R82, [R1+0x248] ;  /* 0x0002480001527983 */ /* 0x000ee20000300800 */
        /* <DEDUP_REMOVED lines=12> */
[----:B------:R-:W4:Y:S01]  /*7c50*/  LDL.LU R83, [R1+0x24c] ;  /* 0x00024c0001537983 */ /* 0x000f220000300800 */
        /* <DEDUP_REMOVED lines=17> */
[----:B------:R-:W0:Y:S01]  /*7d70*/  MUFU.EX2 R77, R77 ;  /* 0x0000004d004d7308 */ /* 0x000e220000000800 */
[----:B--2---:R-:W-:Y:S02]  /*7d80*/  FADD.FTZ R81, R115, -UR28 ;  /* 0x8000001c73517e21 */ /* 0x004fe40008010000 */
[----:B------:R-:W2:Y:S01]  /*7d90*/  LDL.LU R115, [R1+0x240] ;  /* 0x0002400001737983 */ /* 0x000ea20000300800 */
        /* <DEDUP_REMOVED lines=22> */
[----:B---3--:R-:W-:Y:S01]  /*7f00*/  FADD.FTZ R82, R82, -UR28 ;  /* 0x8000001c52527e21 */ /* 0x008fe20008010000 */
        /* <DEDUP_REMOVED lines=541> */
[----:B------:R-:W-:-:S03]  /*a0e0*/  FADD.FTZ R122, R122, R60 ;  /* 0x0000003c7a7a7221 */ /* 0x000fc60000010000 */
[----:B------:R-:W-:-:S04]  /*a0f0*/  FFMA.FTZ R121, R67, R58, R121 ;  /* 0x0000003a43797223 */ /* 0x000fc80000010079 */
[----:B------:R-:W-:Y:S01]  /*a100*/  FFMA.FTZ R121, R65, R56, R121 ;  /* 0x0000003841797223 */ /* 0x000fe20000010079 */
[----:B------:R-:W-:-:S03]  /*a110*/  FMUL.FTZ R62, R80, R53 ;  /* 0x00000035503e7220 */ /* 0x000fc60000410000 */
[----:B------:R-:W-:-:S04]  /*a120*/  FFMA.FTZ R121, R74, R54, R121 ;  /* 0x000000364a797223 */ /* 0x000fc80000010079 */
[----:B------:R-:W-:-:S04]  /*a130*/  FFMA.FTZ R121, R76, R52, R121 ;  /* 0x000000344c797223 */ /* 0x000fc80000010079 */
[----:B------:R-:W-:-:S04]  /*a140*/  FFMA.FTZ R121, R78, R50, R121 ;  /* 0x000000324e797223 */ /* 0x000fc80000010079 */
[----:B------:R-:W-:-:S04]  /*a150*/  FFMA.FTZ R121, R82, R48, R121 ;  /* 0x0000003052797223 */ /* 0x000fc80000010079 */
[----:B------:R-:W-:-:S04]  /*a160*/  FFMA.FTZ R121, R84, R46, R121 ;  /* 0x0000002e54797223 */ /* 0x000fc80000010079 */
[----:B------:R-:W-:-:S04]  /*a170*/  FFMA.FTZ R121, R116, R44, R121 ;  /* 0x0000002c74797223 */ /* 0x000fc80000010079 */
        /* <DEDUP_REMOVED lines=24> */
[----:B------:R-:W-:Y:S01]  /*a300*/  FFMA.FTZ R124, R65, R29, R124 ;  /* 0x0000001d417c7223 */ /* 0x000fe2000001007c */
[-C--:B------:R-:W-:Y:S01]  /*a310*/  FMUL.FTZ R57, R80, R55.reuse ;  /* 0x0000003750397220 */ /* 0x080fe20000410000 */
[----:B------:R-:W-:Y:S01]  /*a320*/  FFMA.FTZ R58, R64, R55, R58 ;  /* 0x00000037403a7223 */ /* 0x000fe2000001003a */
[----:B------:R-:W-:Y:S01]  /*a330*/  FADD.FTZ R60, R60, R29 ;  /* 0x0000001d3c3c7221 */ /* 0x000fe20000010000 */
[----:B------:R0:W5:Y:S01]  /*a340*/  LDL.LU R85, [R1+0x2ac] ;  /* 0x0002ac0001557983 */ /* 0x0001620000300800 */
[----:B------:R-:W-:-:S03]  /*a350*/  FFMA.FTZ R29, R64, R57, R124 ;  /* 0x00000039401d7223 */ /* 0x000fc6000001007c */
[----:B------:R0:W5:Y:S04]  /*a360*/  LDL.LU R67, [R1+0x2a8] ;  /* 0x0002a80001437983 */ /* 0x0001680000300800 */
[----:B------:R0:W5:Y:S04]  /*a370*/  LDL.LU R66, [R1+0x2a4] ;  /* 0x0002a40001427983 */ /* 0x0001680000300800 */
[----:B------:R0:W5:Y:S04]  /*a380*/  LDL.LU R65, [R1+0x2a0] ;  /* 0x0002a00001417983 */ /* 0x0001680000300800 */
[----:B------:R0:W5:Y:S01]  /*a390*/  LDL.LU R64, [R1+0x29c] ;  /* 0x00029c0001407983 */ /* 0x0001620000300800 */
[----:B------:R-:W-:Y:S01]  /*a3a0*/  FADD.FTZ R61, R61, R56 ;  /* 0x000000383d3d7221 */ /* 0x000fe20000010000 */
[----:B------:R-:W-:Y:S01]  /*a3b0*/  FMUL.FTZ R56, R79, R54 ;  /* 0x000000364f387220 */ /* 0x000fe20000410000 */
[----:B------:R-:W-:Y:S01]  /*a3c0*/  FADD.FTZ R60, R57, R60 ;  /* 0x0000003c393c7221 */ /* 0x000fe20000010000 */
[----:B------:R-:W-:-:S02]  /*a3d0*/  FADD.FTZ R28, R28, R55 ;  /* 0x000000371c1c7221 */ /* 0x000fc40000010000 */
[----:B------:R-:W-:Y:S01]  /*a3e0*/  FFMA.FTZ R29, R74, R56, R29 ;  /* 0x000000384a1d7223 */ /* 0x000fe2000001001d */
[----:B------:R-:W-:Y:S01]  /*a3f0*/  FADD.FTZ R61, R61, R54 ;  /* 0x000000363d3d7221 */ /* 0x000fe20000010000 */
[----:B------:R-:W-:Y:S01]  /*a400*/  FADD.FTZ R55, R60, R56 ;  /* 0x000000383c377221 */ /* 0x000fe20000010000 */
[----:B------:R-:W-:Y:S01]  /*a410*/  FMUL.FTZ R54, R79, R52 ;  /* 0x000000344f367220 */ /* 0x000fe20000410000 */
[----:B------:R-:W-:Y:S01]  /*a420*/  FFMA.FTZ R29, R75, R62, R29 ;  /* 0x0000003e4b1d7223 */ /* 0x000fe2000001001d */
[----:B------:R-:W-:Y:S01]  /*a430*/  FMUL.FTZ R56, R80, R51 ;  /* 0x0000003350387220 */ /* 0x000fe20000410000 */
[----:B------:R-:W-:Y:S02]  /*a440*/  FADD.FTZ R55, R62, R55 ;  /* 0x000000373e377221 */ /* 0x000fe40000010000 */
[----:B------:R-:W-:Y:S01]  /*a450*/  FFMA.FTZ R29, R76, R54, R29 ;  /* 0x000000364c1d7223 */ /* 0x000fe2000001001d */
[----:B------:R-:W-:Y:S01]  /*a460*/  FADD.FTZ R61, R61, R52 ;  /* 0x000000343d3d7221 */ /* 0x000fe20000010000 */
[----:B------:R-:W-:Y:S01]  /*a470*/  FADD.FTZ R55, R55, R54 ;  /* 0x0000003637377221 */ /* 0x000fe20000010000 */
[----:B------:R-:W-:Y:S01]  /*a480*/  FMUL.FTZ R52, R79, R50 ;  /* 0x000000324f347220 */ /* 0x000fe20000410000 */
[----:B------:R-:W-:Y:S01]  /*a490*/  FFMA.FTZ R29, R77, R56, R29 ;  /* 0x000000384d1d7223 */ /* 0x000fe2000001001d */
[----:B------:R-:W-:Y:S01]  /*a4a0*/  FMUL.FTZ R54, R80, R49 ;  /* 0x0000003150367220 */ /* 0x000fe20000410000 */
        /* <DEDUP_REMOVED lines=59> */
[C---:B------:R-:W-:Y:S01]  /*a860*/  FFMA.FTZ R40, R105.reuse, R41, R40 ;  /* 0x0000002969287223 */ /* 0x040fe20000010028 */
[----:B------:R-:W-:Y:S01]  /*a870*/  FMUL.FTZ R39, R80, R37 ;  /* 0x0000002550277220 */ /* 0x000fe20000410000 */
        /* <DEDUP_REMOVED lines=20> */
[----:B------:R-:W-:Y:S01]  /*a9c0*/  FADD.FTZ R38, R38, R39 ;  /* 0x0000002726267221 */ /* 0x000fe20000010000 */
[----:B------:R-:W-:Y:S01]  /*a9d0*/  FFMA.FTZ R35, R97, R34, R42 ;  /* 0x0000002261237223 */ /* 0x000fe2000001002a */
[----:B------:R-:W-:Y:S01]  /*a9e0*/  FADD.FTZ R61, R61, R34 ;  /* 0x000000223d3d7221 */ /* 0x000fe20000010000 */
[C---:B------:R-:W-:Y:S01]  /*a9f0*/  FFMA.FTZ R39, R102.reuse, R37, R40 ;  /* 0x0000002566277223 */ /* 0x040fe20000010028 */
        /* <DEDUP_REMOVED lines=31> */
[----:B------:R-:W-:Y:S01]  /*abf0*/  FADD.FTZ R33, R28, R33 ;  /* 0x000000211c217221 */ /* 0x000fe20000010000 */
[C---:B------:R-:W-:Y:S01]  /*ac00*/  FFMA.FTZ R29, R69.reuse, R70, R0 ;  /* 0x00000046451d7223 */ /* 0x040fe20000010000 */
[----:B------:R-:W-:Y:S01]  /*ac10*/  FMUL.FTZ R0, R80, R72 ;  /* 0x0000004850007220 */ /* 0x000fe20000410000 */
[----:B------:R-:W-:Y:S01]  /*ac20*/  FFMA.FTZ R69, R69, R35, R30 ;  /* 0x0000002345457223 */ /* 0x000fe2000001001e */
        /* <DEDUP_REMOVED lines=19> */
[-C--:B------:R-:W-:Y:S02]  /*ad60*/  FMUL.FTZ R31, R79, R108.reuse ;  /* 0x0000006c4f1f7220 */ /* 0x080fe40000410000 */
[----:B------:R-:W-:Y:S01]  /*ad70*/  FFMA.FTZ R98, R100, R29, R98 ;  /* 0x0000001d64627223 */ /* 0x000fe20000010062 */
[----:B------:R-:W-:Y:S01]  /*ad80*/  FADD.FTZ R28, R29, R28 ;  /* 0x0000001c1d1c7221 */ /* 0x000fe20000010000 */
[----:B------:R-:W-:Y:S01]  /*ad90*/  FADD.FTZ R70, R63, R70 ;  /* 0x000000463f467221 */ /* 0x000fe20000010000 */
[----:B------:R-:W-:Y:S01]  /*ada0*/  FFMA.FTZ R33, R92, R93, R33 ;  /* 0x0000005d5c217223 */ /* 0x000fe20000010021 */
[C---:B------:R-:W-:Y:S01]  /*adb0*/  FFMA.FTZ R98, R107.reuse, R31, R98 ;  /* 0x0000001f6b627223 */ /* 0x040fe20000010062 */
        /* <DEDUP_REMOVED lines=15> */
[C---:B------:R-:W-:Y:S01]  /*aeb0*/  FFMA.FTZ R31, R113.reuse, R2, R28 ;  /* 0x00000002711f7223 */ /* 0x040fe2000001001c */
[----:B------:R-:W-:Y:S01]  /*aec0*/  FADD.FTZ R72, R72, R93 ;  /* 0x0000005d48487221 */ /* 0x000fe20000010000 */
[----:B------:R-:W-:Y:S01]  /*aed0*/  FFMA.FTZ R109, R113, R0, R109 ;  /* 0x00000000716d7223 */ /* 0x000fe2000001006d */
[-C--:B------:R-:W-:Y:S01]  /*aee0*/  FMUL.FTZ R28, R79, R3.reuse ;  /* 0x000000034f1c7220 */ /* 0x080fe20000410000 */
[----:B------:R-:W-:Y:S01]  /*aef0*/  FADD.FTZ R33, R0, R33 ;  /* 0x0000002100217221 */ /* 0x000fe20000010000 */
[----:B------:R-:W-:Y:S01]  /*af00*/  FADD.FTZ R112, R99, R112 ;  /* 0x0000007063707221 */ /* 0x000fe20000010000 */
[----:B------:R-:W-:Y:S01]  /*af10*/  FFMA.FTZ R29, R114, R3, R29 ;  /* 0x00000003721d7223 */ /* 0x000fe2000001001d */
[----:B------:R-:W-:Y:S01]  /*af20*/  FADD.FTZ R72, R72, R101 ;  /* 0x0000006548487221 */ /* 0x000fe20000010000 */
        /* <DEDUP_REMOVED lines=18> */
[----:B------:R-:W-:Y:S01]  /*b050*/  FFMA.FTZ R29, R10, R11, R29 ;  /* 0x0000000b0a1d7223 */ /* 0x000fe2000001001d */
[----:B------:R-:W-:Y:S01]  /*b060*/  FMUL.FTZ R3, R80, R13 ;  /* 0x0000000d50037220 */ /* 0x000fe20000410000 */
        /* <DEDUP_REMOVED lines=40> */
.L_x_1547:
        /* <DEDUP_REMOVED lines=48> */
.L_x_1549:
[----:B------:R-:W-:Y:S05]  /*b5f0*/  BSYNC.RECONVERGENT B0 ;  /* 0x0000000000007941 */ /* 0x000fea0003800200 */
.L_x_1548:
        /* <DEDUP_REMOVED lines=37> */
.L_x_1551:
[----:B------:R-:W-:Y:S05]  /*b850*/  BSYNC.RECONVERGENT B0 ;  /* 0x0000000000007941 */ /* 0x000fea0003800200 */
.L_x_1550:
[----:B------:R-:W-:Y:S06]  /*b860*/  BAR.SYNC.DEFER_BLOCKING 0x0 ;  /* 0x0000000000007b1d */ /* 0x000fec0000010000 */
[----:B------:R-:W-:Y:S04]  /*b870*/  BSSY.RECONVERGENT B0, `(.L_x_1552) ;  /* 0x0000025000007945 */ /* 0x000fe80003800200 */
[----:B------:R-:W-:Y:S05]  /*b880*/  @P3 BRA `(.L_x_1553) ;  /* 0x00000000008c3947 */ /* 0x000fea0003800000 */
[----:B------:R-:W2:Y:S04]  /*b890*/  LDS.128 R32, [R0+0x380] ;  /* 0x0003800000207984 */ /* 0x000ea80000000c00 */
[----:B------:R-:W4:Y:S04]  /*b8a0*/  LDS.128 R36, [R0+0x700] ;  /* 0x0007000000247984 */ /* 0x000f280000000c00 */
[----:B------:R-:W1:Y:S04]  /*b8b0*/  LDS.128 R40, [R0+0xa80] ;  /* 0x000a800000287984 */ /* 0x000e680000000c00 */
[----:B------:R-:W1:Y:S04]  /*b8c0*/  LDS.128 R20, [R0+0xe00] ;  /* 0x000e000000147984 */ /* 0x000e680000000c00 */
[----:B------:R-:W1:Y:S04]  /*b8d0*/  LDS.128 R16, [R0+0x1180] ;  /* 0x0011800000107984 */ /* 0x000e680000000c00 */
[----:B---3--:R-:W3:Y:S04]  /*b8e0*/  LDS.128 R12, [R0+0x1500] ;  /* 0x00150000000c7984 */ /* 0x008ee80000000c00 */
        /* <DEDUP_REMOVED lines=29> */
.L_x_1553:
[----:B------:R-:W-:Y:S05]  /*bac0*/  BSYNC.RECONVERGENT B0 ;  /* 0x0000000000007941 */ /* 0x000fea0003800200 */
.L_x_1552:
        /* <DEDUP_REMOVED lines=30> */
.L_x_1555:
[----:B------:R-:W-:Y:S05]  /*bcb0*/  BSYNC.RECONVERGENT B0 ;  /* 0x0000000000007941 */ /* 0x000fea0003800200 */
.L_x_1554:
        /* <DEDUP_REMOVED lines=34> */
.L_x_1559:
[----:B------:R-:W2:Y:S04]  /*bee0*/  LDG.E.STRONG.GPU R0, desc[UR10][R10.64] ;  /* 0x0000000a0a007981 */ /* 0x000ea8000c1ef900 */
[----:B--2---:R-:W-:Y:S04]  /*bef0*/  CCTL.IVALL ;  /* 0x00000000ff00798f */ /* 0x004fe80002000000 */
[----:B------:R0:W-:Y:S01]  /*bf00*/  STL [R1], R0 ;  /* 0x0000000001007387 */ /* 0x0001e20000100800 */
[----:B------:R-:W-:-:S13]  /*bf10*/  ISETP.NE.AND P0, PT, R0, UR5, PT ;  /* 0x0000000500007c0c */ /* 0x000fda000bf05270 */
[----:B0-----:R-:W-:Y:S05]  /*bf20*/  @P0 BRA `(.L_x_1559) ;  /* 0xfffffffc00ec0947 */ /* 0x001fea000383ffff */
.L_x_1558:
[----:B------:R-:W-:Y:S05]  /*bf30*/  BSYNC.RECONVERGENT B0 ;  /* 0x0000000000007941 */ /* 0x000fea0003800200 */
.L_x_1557:
        /* <DEDUP_REMOVED lines=15> */
.L_x_1561:
        /* <DEDUP_REMOVED lines=77> */
.L_x_1560:
        /* <DEDUP_REMOVED lines=52> */
.L_x_1562:
        /* <DEDUP_REMOVED lines=27> */
.L_x_1563:
        /* <DEDUP_REMOVED lines=12> */
.L_x_1564:
[----:B------:R-:W-:Y:S05]  /*cab0*/  BSYNC.RECONVERGENT B0 ;  /* 0x0000000000007941 */ /* 0x000fea0003800200 */
.L_x_1556:
        /* <DEDUP_REMOVED lines=17> */
.L_x_1570:
[----:B------:R-:W-:-:S05]  /*cbd0*/  LEA R15, R12, UR15, 0x3 ;  /* 0x0000000f0c0f7c11 */ /* 0x000fca000f8e18ff */
[----:B0-----:R-:W2:Y:S04]  /*cbe0*/  LDL.128 R8, [R15+0x10] ;  /* 0x000010000f087983 */ /* 0x001ea80000100c00 */
[----:B-1----:R0:W3:Y:S01]  /*cbf0*/  LDL.128 R4, [R15+0x110] ;  /* 0x000110000f047983 */ /* 0x0020e20000100c00 */
[----:B------:R-:W-:Y:S01]  /*cc00*/  BSSY.RECONVERGENT B0, `(.L_x_1565) ;  /* 0x0000036000007945 */ /* 0x000fe20003800200 */
[----:B--2---:R-:W-:Y:S01]  /*cc10*/  FADD.FTZ R8, R8, -UR28 ;  /* 0x8000001c08087e21 */ /* 0x004fe20008010000 */
[----:B------:R-:W-:Y:S01]  /*cc20*/  FADD.FTZ R9, R9, -UR28 ;  /* 0x8000001c09097e21 */ /* 0x000fe20008010000 */
[----:B------:R-:W-:Y:S01]  /*cc30*/  FADD.FTZ R10, R10, -UR28 ;  /* 0x8000001c0a0a7e21 */ /* 0x000fe20008010000 */
[----:B------:R-:W-:Y:S01]  /*cc40*/  FADD.FTZ R11, R11, -UR28 ;  /* 0x8000001c0b0b7e21 */ /* 0x000fe20008010000 */
[----:B------:R-:W-:Y:S01]  /*cc50*/  FMUL.FTZ R18, R8, UR16 ;  /* 0x0000001008127c20 */ /* 0x000fe20008410000 */
[----:B------:R-:W-:Y:S01]  /*cc60*/  FMUL.FTZ R20, R9, UR16 ;  /* 0x0000001009147c20 */ /* 0x000fe20008410000 */
[----:B------:R-:W-:-:S02]  /*cc70*/  FMUL.FTZ R10, R10, UR16 ;  /* 0x000000100a0a7c20 */ /* 0x000fc40008410000 */
        /* <DEDUP_REMOVED lines=10> */
[----:B------:R1:W2:Y:S02]  /*cd20*/  @P2 MUFU.RCP R16, R15 ;  /* 0x0000000f00102308 */ /* 0x0002a40000001000 */
[----:B-1----:R-:W-:Y:S01]  /*cd30*/  FFMA.FTZ R15, R0, R14, R13 ;  /* 0x0000000e000f7223 */ /* 0x002fe2000001000d */
[----:B0-----:R-:W-:Y:S01]  /*cd40*/  @P2 FADD.FTZ R19, -R9, 1 ;  /* 0x3f80000009132421 */ /* 0x001fe20000010100 */
[----:B---3--:R-:W-:-:S03]  /*cd50*/  @P2 FMUL.FTZ R17, R4, R9 ;  /* 0x0000000904112220 */ /* 0x008fc60000410000 */
[----:B------:R-:W-:Y:S01]  /*cd60*/  @P2 FFMA.FTZ R2, R2, R19, 1 ;  /* 0x3f80000002022423 */ /* 0x000fe20000010013 */
[----:B-----5:R-:W-:Y:S01]  /*cd70*/  LEA R19, R12, R85, 0x3 ;  /* 0x000000550c137211 */ /* 0x020fe200078e18ff */
[----:B--2---:R-:W-:Y:S02]  /*cd80*/  @P2 FADD.FTZ R8, -R16, 1 ;  /* 0x3f80000010082421 */ /* 0x004fe40000010100 */
[----:B------:R-:W-:Y:S01]  /*cd90*/  @P2 FMUL.FTZ R4, R17, R2 ;  /* 0x0000000211042220 */ /* 0x000fe20000410000 */
[----:B------:R-:W-:Y:S01]  /*cda0*/  FFMA.FTZ R2, R0, R18, R13 ;  /* 0x0000001200027223 */ /* 0x000fe2000001000d */
[----:B------:R-:W-:Y:S01]  /*cdb0*/  ISETP.GE.U32.AND P0, PT, R19, UR18, PT ;  /* 0x0000001213007c0c */ /* 0x000fe2000bf06070 */
[----:B------:R-:W-:Y:S01]  /*cdc0*/  @P2 FFMA.FTZ R3, R3, R8, 1 ;  /* 0x3f80000003032423 */ /* 0x000fe20000010008 */
[----:B------:R-:W-:Y:S01]  /*cdd0*/  @P2 FMUL.FTZ R16, R5, R16 ;  /* 0x0000001005102220 */ /* 0x000fe20000410000 */
[----:B------:R-:W-:Y:S01]  /*cde0*/  FFMA.FTZ R8, R79, R4, -R2 ;  /* 0x000000044f087223 */ /* 0x000fe20000010802 */
[----:B------:R-:W-:-:S02]  /*cdf0*/  SHF.R.S32.HI R4, RZ, 0x1f, R19 ;  /* 0x0000001fff047819 */ /* 0x000fc40000011413 */
[----:B------:R-:W-:Y:S01]  /*ce00*/  IADD3 R17, PT, PT, R19, 0x8, RZ ;  /* 0x0000000813117810 */ /* 0x000fe20007ffe0ff */
[----:B------:R-:W-:Y:S01]  /*ce10*/  @P2 FMUL.FTZ R5, R16, R3 ;  /* 0x0000000310052220 */ /* 0x000fe20000410000 */
[----:B------:R-:W-:Y:S01]  /*ce20*/  ISETP.GE.AND.EX P0, PT, R4, UR19, PT, P0 ;  /* 0x0000001304007c0c */ /* 0x000fe2000bf06300 */
[C-C-:B------:R-:W-:Y:S01]  /*ce30*/  FFMA.FTZ R3, R0.reuse, R20, R13.reuse ;  /* 0x0000001400037223 */ /* 0x140fe2000001000d */
[----:B------:R-:W-:Y:S01]  /*ce40*/  ISETP.GE.U32.AND P1, PT, R17, UR18, PT ;  /* 0x0000001211007c0c */ /* 0x000fe2000bf26070 */
[----:B------:R-:W-:Y:S01]  /*ce50*/  FFMA.FTZ R16, R0, R10, R13 ;  /* 0x0000000a00107223 */ /* 0x000fe2000001000d */
[----:B------:R-:W-:Y:S01]  /*ce60*/  SHF.R.S32.HI R18, RZ, 0x1f, R17 ;  /* 0x0000001fff127819 */ /* 0x000fe20000011411 */
[----:B------:R-:W-:Y:S01]  /*ce70*/  FFMA.FTZ R9, R80, R5, -R3 ;  /* 0x0000000550097223 */ /* 0x000fe20000010803 */
[----:B------:R-:W-:Y:S02]  /*ce80*/  ISETP.NE.AND P2, PT, RZ, UR12, PT ;  /* 0x0000000cff007c0c */ /* 0x000fe4000bf45270 */
[----:B------:R-:W-:-:S05]  /*ce90*/  ISETP.GE.AND.EX P1, PT, R18, UR19, PT, P1 ;  /* 0x0000001312007c0c */ /* 0x000fca000bf26310 */
[----:B------:R-:W-:Y:S08]  /*cea0*/  @P0 BRA `(.L_x_1566) ;  /* 0x00000000002c0947 */ /* 0x000ff00003800000 */
        /* <DEDUP_REMOVED lines=11> */
.L_x_1566:
[----:B------:R-:W-:Y:S05]  /*cf60*/  BSYNC.RECONVERGENT B0 ;  /* 0x0000000000007941 */ /* 0x000fea0003800200 */
.L_x_1565:
        /* <DEDUP_REMOVED lines=19> */
.L_x_1567:
[----:B------:R-:W-:Y:S01]  /*d0a0*/  BSSY.RECONVERGENT B0, `(.L_x_1568) ;  /* 0x000000f000007945 */ /* 0x000fe20003800200 */
[----:B------:R-:W-:Y:S01]  /*d0b0*/  FFMA.FTZ R16, R79, R6, -R16 ;  /* 0x000000064f107223 */ /* 0x000fe20000010810 */
[----:B------:R-:W-:Y:S02]  /*d0c0*/  FFMA.FTZ R15, R80, R7, -R15 ;  /* 0x00000007500f7223 */ /* 0x000fe4000001080f */
[----:B------:R-:W-:Y:S05]  /*d0d0*/  @P1 BRA `(.L_x_1569) ;  /* 0x00000000002c1947 */ /* 0x000fea0003800000 */
[----:B------:R-:W-:Y:S01]  /*d0e0*/  MOV R2, R66 ;  /* 0x0000004200027202 */ /* 0x000fe20000000f00 */
[----:B0-----:R-:W-:Y:S01]  /*d0f0*/  IMAD R4, R18, UR20, RZ ;  /* 0x0000001412047c24 */ /* 0x001fe2000f8e02ff */
[----:B------:R-:W-:Y:S01]  /*d100*/  MOV R3, R65 ;  /* 0x0000004100037202 */ /* 0x000fe20000000f00 */
[----:B------:R-:W-:Y:S02]  /*d110*/  FMUL.FTZ R16, R16, UR16 ;  /* 0x0000001010107c20 */ /* 0x000fe40008410000 */
[C---:B------:R-:W-:Y:S02]  /*d120*/  IMAD R5, R17.reuse, UR21, R4 ;  /* 0x0000001511057c24 */ /* 0x040fe4000f8e0204 */
[----:B------:R-:W-:-:S04]  /*d130*/  IMAD.WIDE.U32 R2, R17, UR20, R2 ;  /* 0x0000001411027c25 */ /* 0x000fc8000f8e0002 */
[----:B------:R-:W-:Y:S01]  /*d140*/  FMUL.FTZ R17, R15, UR16 ;  /* 0x000000100f117c20 */ /* 0x000fe20008410000 */
[----:B------:R-:W-:Y:S02]  /*d150*/  IADD3 R3, PT, PT, R3, R5, RZ ;  /* 0x0000000503037210 */ /* 0x000fe40007ffe0ff */
[----:B------:R-:W-:-:S04]  /*d160*/  LEA R4, P0, R2, UR6, 0x2 ;  /* 0x0000000602047c11 */ /* 0x000fc8000f8010ff */
[----:B------:R-:W-:-:S05]  /*d170*/  LEA.HI.X R5, R2, UR7, R3, 0x2, P0 ;  /* 0x0000000702057c11 */ /* 0x000fca00080f1403 */
[----:B------:R1:W-:Y:S04]  /*d180*/  STG.E.64 desc[UR10][R4.64], R16 ;  /* 0x0000001004007986 */ /* 0x0003e8000c101b0a */
.L_x_1569:
[----:B------:R-:W-:Y:S05]  /*d190*/  BSYNC.RECONVERGENT B0 ;  /* 0x0000000000007941 */ /* 0x000fea0003800200 */
.L_x_1568:
        /* <DEDUP_REMOVED lines=10> */
.L_x_1545:
[----:B------:R-:W2:Y:S01]  /*d240*/  S2R R6, SR_TID.X ;  /* 0x0000000000067919 */ /* 0x000ea20000002100 */
[----:B01----:R-:W0:Y:S01]  /*d250*/  LDC R4, c[0x0][0x370] ;  /* 0x0000dc00ff047b82 */ /* 0x003e220000000800 */
[----:B------:R-:W-:Y:S07]  /*d260*/  BSSY.RECONVERGENT B0, `(.L_x_1572) ;  /* 0x000000e000007945 */ /* 0x000fee0003800200 */
[----:B------:R-:W1:Y:S08]  /*d270*/  LDC R7, c[0x0][0x374] ;  /* 0x0000dd00ff077b82 */ /* 0x000e700000000800 */
[----:B------:R-:W3:Y:S01]  /*d280*/  LDC.64 R2, c[0x0][0x3c8] ;  /* 0x0000f200ff027b82 */ /* 0x000ee20000000a00 */
[----:B0-----:R-:W-:-:S02]  /*d290*/  ISETP.NE.AND P0, PT, R4, 0x1, PT ;  /* 0x000000010400780c */ /* 0x001fc40003f05270 */
[----:B--2---:R-:W-:Y:S02]  /*d2a0*/  ISETP.NE.AND P1, PT, R6, RZ, PT ;  /* 0x000000ff0600720c */ /* 0x004fe40003f25270 */
[----:B-1----:R-:W-:-:S04]  /*d2b0*/  SHF.L.U32 R0, R7, 0x1, RZ ;  /* 0x0000000107007819 */ /* 0x002fc800000006ff */
        /* <DEDUP_REMOVED lines=8> */
.L_x_1573:
[----:B------:R-:W-:Y:S05]  /*d340*/  BSYNC.RECONVERGENT B0 ;  /* 0x0000000000007941 */ /* 0x000fea0003800200 */
.L_x_1572:
        /* <DEDUP_REMOVED lines=11> */
.L_x_1575:
[----:B------:R-:W2:Y:S04]  /*d400*/  LDG.E.STRONG.GPU R5, desc[UR10][R2.64] ;  /* 0x0000000a02057981 */ /* 0x000ea8000c1ef900 */
[----:B--2---:R-:W-:Y:S01]  /*d410*/  CCTL.IVALL ;  /* 0x00000000ff00798f */ /* 0x004fe20002000000 */
[----:B------:R-:W-:Y:S05]  /*d420*/  YIELD ;  /* 0x0000000000007946 */ /* 0x000fea0003800000 */
[----:B------:R-:W-:-:S13]  /*d430*/  ISETP.NE.AND P0, PT, R5, R0, PT ;  /* 0x000000000500720c */ /* 0x000fda0003f05270 */
[----:B------:R-:W-:Y:S05]  /*d440*/  @P0 BRA `(.L_x_1575) ;  /* 0xfffffffc00ec0947 */ /* 0x000fea000383ffff */
.L_x_1574:
        /* <DEDUP_REMOVED lines=76> */
.L_x_1578:
        /* <DEDUP_REMOVED lines=31> */
.L_x_1577:
[----:B------:R-:W-:Y:S05]  /*db00*/  BSYNC.RECONVERGENT B0 ;  /* 0x0000000000007941 */ /* 0x000fea0003800200 */
.L_x_1576:
        /* <DEDUP_REMOVED lines=10> */
.L_x_1579:
        /* <DEDUP_REMOVED lines=87> */
.L_x_1580:
        /* <DEDUP_REMOVED lines=14> */
.L_x_4910:


//--------------------- .text._Z35group_norm_nhwc_bwd_one_pass_kernelI11Fp32IOBf16WLi512ELi112ELi448EEv26Group_norm_nhwc_bwd_params --------------------------
	.section	.text._Z35group_norm_nhwc_bwd_one_pass_kernelI11Fp32IOBf16WLi512ELi112ELi448EEv26Group_norm_nhwc_bwd_params,"ax",@progbits
	.align	128
        .global         _Z35group_norm_nhwc_bwd_one_pass_kernelI11Fp32IOBf16WLi512ELi112ELi448EEv26Group_norm_nhwc_bwd_params
        .type           _Z35group_norm_nhwc_bwd_one_pass_kernelI11Fp32IOBf16WLi512ELi112ELi448EEv26Group_norm_nhwc_bwd_params,@function
        .size           _Z35group_norm_nhwc_bwd_one_pass_kernelI11Fp32IOBf16WLi512ELi112ELi448EEv26Group_norm_nhwc_bwd_params,(.L_x_4911 - _Z35group_norm_nhwc_bwd_one_pass_kernelI11Fp32IOBf16WLi512ELi112ELi448EEv26Group_norm_nhwc_bwd_params)
        .other          _Z35group_norm_nhwc_bwd_one_pass_kernelI11Fp32IOBf16WLi512ELi112ELi448EEv26Group_norm_nhwc_bwd_params,@"STO_CUDA_ENTRY STV_DEFAULT"
_Z35group_norm_nhwc_bwd_one_pass_kernelI11Fp32IOBf16WLi512ELi112ELi448EEv26Group_norm_nhwc_bwd_params:
.text._Z35group_norm_nhwc_bwd_one_pass_kernelI11Fp32IOBf16WLi512ELi112ELi448EEv26Group_norm_nhwc_bwd_params:
        /* <DEDUP_REMOVED lines=28> */
.L_x_1607:
[----:B------:R-:W2:Y:S01]  /*01c0*/  LDL R4, [R1+0x934] ;  /* 0x0009340001047983 */ /* 0x000ea20000100800 */
[----:B0-----:R-:W0:Y:S03]  /*01d0*/  LDCU UR14, c[0x0][0x410] ;  /* 0x00008200ff0e77ac */ /* 0x001e260008000800 */
[----:B------:R-:W3:Y:S01]  /*01e0*/  LDL.LU R5, [R1+0x930] ;  /* 0x0009300001057983 */ /* 0x000ee20000300800 */
[----:B------:R-:W-:Y:S01]  /*01f0*/  IABS R3, UR8 ;  /* 0x0000000800037c13 */ /* 0x000fe20008000000 */
[----:B------:R-:W-:Y:S01]  /*0200*/  UMOV UR6, URZ ;  /* 0x000000ff00067c82 */ /* 0x000fe20008000000 */
[----:B-1----:R-:W1:Y:S01]  /*0210*/  LDCU.128 UR16, c[0x0][0x400] ;  /* 0x00008000ff1077ac */ /* 0x002e620008000c00 */
        /* <DEDUP_REMOVED lines=15> */
[----:B------:R-:W-:Y:S02]  /*0310*/  UISETP.GT.U32.AND UP2, UPT, UR13, UR5, UPT ;  /* 0x000000050d00728c */ /* 0x000fe4000bf44070 */
[----:B------:R-:W-:Y:S01]  /*0320*/  UISETP.GE.AND UP4, UPT, UR8, URZ, UPT ;  /* 0x000000ff0800728c */ /* 0x000fe2000bf86270 */
[----:B-1----:R-:W-:-:S08]  /*0330*/  ISETP.GE.U32.AND P0, PT, R57, UR16, PT ;  /* 0x0000001039007c0c */ /* 0x002fd0000bf06070 */
[----:B------:R-:W-:-:S04]  /*0340*/  @!UP2 UIADD3 UR5, UPT, UPT, UR5, -UR13, URZ ;  /* 0x8000000d0505a290 */ /* 0x000fc8000fffe0ff */
[----:B------:R-:W-:Y:S02]  /*0350*/  UIADD3 UR6, UPT, UPT, UR5, -UR13, URZ ;  /* 0x8000000d05067290 */ /* 0x000fe4000fffe0ff */
[----:B------:R-:W-:Y:S02]  /*0360*/  UISETP.GT.U32.AND UP3, UPT, UR13, UR5, UPT ;  /* 0x000000050d00728c */ /* 0x000fe4000bf64070 */
[----:B------:R-:W-:Y:S02]  /*0370*/  UISETP.GE.U32.AND UP1, UPT, UR5, UR13, UPT ;  /* 0x0000000d0500728c */ /* 0x000fe4000bf26070 */
[----:B------:R-:W-:Y:S02]  /*0380*/  USEL UR5, UR6, UR5, !UP3 ;  /* 0x0000000506057287 */ /* 0x000fe4000d800000 */
[----:B------:R-:W-:Y:S02]  /*0390*/  ULOP3.LUT UR12, UR8, UR14, URZ, 0x3c, !UPT ;  /* 0x0000000e080c7292 */ /* 0x000fe4000f8e3cff */
[----:B------:R-:W-:-:S02]  /*03a0*/  ULOP3.LUT UR9, URZ, UR14, URZ, 0x33, !UPT ;  /* 0x0000000eff097292 */ /* 0x000fc4000f8e33ff */
[----:B------:R-:W-:Y:S02]  /*03b0*/  UISETP.NE.AND UP0, UPT, UR14, URZ, UPT ;  /* 0x000000ff0e00728c */ /* 0x000fe4000bf05270 */
[----:B------:R-:W-:Y:S02]  /*03c0*/  @!UP4 UIADD3 UR5, UPT, UPT, -UR5, URZ, URZ ;  /* 0x000000ff0505c290 */ /* 0x000fe4000fffe1ff */
[----:B------:R-:W-:Y:S02]  /*03d0*/  @!UP2 UIADD3 UR7, UPT, UPT, UR7, 0x1, URZ ;  /* 0x000000010707a890 */ /* 0x000fe4000fffe0ff */
[----:B------:R-:W-:Y:S02]  /*03e0*/  UISETP.GE.AND UP2, UPT, UR12, URZ, UPT ;  /* 0x000000ff0c00728c */ /* 0x000fe4000bf46270 */
[----:B------:R-:W-:Y:S02]  /*03f0*/  USEL UR13, UR9, UR5, !UP0 ;  /* 0x00000005090d7287 */ /* 0x000fe4000c000000 */
[----:B------:R-:W-:-:S02]  /*0400*/  @UP1 UIADD3 UR7, UPT, UPT, UR7, 0x1, URZ ;  /* 0x0000000107071890 */ /* 0x000fc4000fffe0ff */
[----:B------:R-:W-:Y:S01]  /*0410*/  UIMAD UR5, UR13, 0x70, URZ ;  /* 0x000000700d0578a4 */ /* 0x000fe2000f8e02ff */
[----:B------:R-:W-:-:S04]  /*0420*/  IADD3 R11, PT, PT, R57, 0x8, RZ ;  /* 0x00000008390b7810 */ /* 0x000fc80007ffe0ff */
[----:B------:R-:W-:Y:S01]  /*0430*/  @!UP2 UIADD3 UR7, UPT, UPT, -UR7, URZ, URZ ;  /* 0x000000ff0707a290 */ /* 0x000fe2000fffe1ff */
[----:B------:R-:W-:-:S03]  /*0440*/  ISETP.GE.U32.AND P1, PT, R11, UR16, PT ;  /* 0x000000100b007c0c */ /* 0x000fc6000bf26070 */
[----:B------:R-:W-:Y:S01]  /*0450*/  USEL UR7, UR9, UR7, !UP0 ;  /* 0x0000000709077287 */ /* 0x000fe2000c000000 */
[----:B------:R-:W-:Y:S02]  /*0460*/  MOV R0, UR5 ;  /* 0x0000000500007c02 */ /* 0x000fe40008000f00 */
[----:B------:R-:W-:Y:S02]  /*0470*/  MOV R3, UR18 ;  /* 0x0000001200037c02 */ /* 0x000fe40008000f00 */
[----:B------:R-:W-:-:S04]  /*0480*/  IADD3 R29, PT, PT, R57, 0x10, RZ ;  /* 0x00000010391d7810 */ /* 0x000fc80007ffe0ff */
[----:B------:R-:W-:Y:S02]  /*0490*/  SHF.R.S32.HI R21, RZ, 0x1f, R29 ;  /* 0x0000001fff157819 */ /* 0x000fe4000001141d */
[----:B------:R-:W-:Y:S02]  /*04a0*/  LOP3.LUT R16, R16, 0xfeffffff, RZ, 0xc0, !PT ;  /* 0xfeffffff10107812 */ /* 0x000fe400078ec0ff */
[----:B------:R-:W-:-:S04]  /*04b0*/  IADD3 R24, PT, PT, R57, 0x18, RZ ;  /* 0x0000001839187810 */ /* 0x000fc80007ffe0ff */
[----:B------:R-:W-:Y:S02]  /*04c0*/  SHF.R.S32.HI R19, RZ, 0x1f, R24 ;  /* 0x0000001fff137819 */ /* 0x000fe40000011418 */
[----:B------:R-:W-:-:S04]  /*04d0*/  IADD3 R20, PT, PT, R57, 0x20, RZ ;  /* 0x0000002039147810 */ /* 0x000fc80007ffe0ff */
[----:B------:R-:W-:Y:S02]  /*04e0*/  SHF.R.S32.HI R25, RZ, 0x1f, R20 ;  /* 0x0000001fff197819 */ /* 0x000fe40000011414 */
[----:B--2---:R-:W-:Y:S02]  /*04f0*/  ISETP.GE.AND.EX P0, PT, R4, UR17, PT, P0 ;  /* 0x0000001104007c0c */ /* 0x004fe4000bf06300 */
[----:B---3--:R-:W-:Y:S02]  /*0500*/  IADD3 R44, P2, PT, R5, UR5, RZ ;  /* 0x00000005052c7c10 */ /* 0x008fe4000ff5e0ff */
[----:B------:R-:W-:-:S09]  /*0510*/  SHF.R.S32.HI R5, RZ, 0x1f, R11 ;  /* 0x0000001fff057819 */ /* 0x000fd2000001140b */
[----:B------:R-:W0:Y:S01]  /*0520*/  @!P0 LDC.64 R6, c[0x0][0x3f8] ;  /* 0x0000fe00ff068b82 */ /* 0x000e220000000a00 */
[----:B------:R-:W-:Y:S01]  /*0530*/  ISETP.GE.AND.EX P4, PT, R5, UR17, PT, P1 ;  /* 0x0000001105007c0c */ /* 0x000fe2000bf86310 */
[----:B------:R-:W-:Y:S01]  /*0540*/  USHF.R.S32.HI UR5, URZ, 0x1f, UR7 ;  /* 0x0000001fff057899 */ /* 0x000fe20008011407 */
[----:B------:R-:W-:-:S03]  /*0550*/  LEA.HI.X.SX32 R45, R0, RZ, 0x1, P2 ;  /* 0x000000ff002d7211 */ /* 0x000fc600010f0eff */
[----:B------:R-:W-:Y:S01]  /*0560*/  UIMAD UR5, UR5, UR18, URZ ;  /* 0x00000012050572a4 */ /* 0x000fe2000f8e02ff */
[----:B------:R-:W-:Y:S01]  /*0570*/  ISETP.GE.U32.AND P1, PT, R29, UR16, PT ;  /* 0x000000101d007c0c */ /* 0x000fe2000bf26070 */
[----:B------:R-:W1:Y:S01]  /*0580*/  @!P0 LDC.64 R14, c[0x0][0x398] ;  /* 0x0000e600ff0e8b82 */ /* 0x000e620000000a00 */
[----:B------:R-:W-:Y:S01]  /*0590*/  IMAD.WIDE.U32 R44, R3, UR7, R44 ;  /* 0x00000007032c7c25 */ /* 0x000fe2000f8e002c */
[----:B------:R-:W-:Y:S01]  /*05a0*/  UIMAD UR5, UR7, UR19, UR5 ;  /* 0x00000013070572a4 */ /* 0x000fe2000f8e0205 */
[----:B------:R-:W-:Y:S02]  /*05b0*/  @!P0 SHF.R.S32.HI R4, RZ, 0x1f, R57 ;  /* 0x0000001fff048819 */ /* 0x000fe40000011439 */
[----:B------:R-:W-:-:S03]  /*05c0*/  IADD3 R33, PT, PT, R57, 0x48, RZ ;  /* 0x0000004839217810 */ /* 0x000fc60007ffe0ff */
[----:B------:R-:W2:Y:S01]  /*05d0*/  @!P4 LDC.64 R26, c[0x0][0x3f8] ;  /* 0x0000fe00ff1acb82 */ /* 0x000ea20000000a00 */
[----:B------:R-:W-:-:S07]  /*05e0*/  ISETP.GE.AND.EX P3, PT, R21, UR17, PT, P1 ;  /* 0x0000001115007c0c */ /* 0x000fce000bf66310 */
[----:B------:R-:W3:Y:S01]  /*05f0*/  @!P0 LDC.64 R8, c[0x0][0x3a0] ;  /* 0x0000e800ff088b82 */ /* 0x000ee20000000a00 */
[----:B------:R-:W-:Y:S01]  /*0600*/  IADD3 R43, PT, PT, R45, UR5, RZ ;  /* 0x000000052d2b7c10 */ /* 0x000fe2000fffe0ff */
[----:B0-----:R-:W-:Y:S01]  /*0610*/  @!P0 IMAD R0, R4, R6, RZ ;  /* 0x0000000604008224 */ /* 0x001fe200078e02ff */
[----:B------:R-:W-:Y:S02]  /*0620*/  @!P0 MOV R42, R44 ;  /* 0x0000002c002a8202 */ /* 0x000fe40000000f00 */
[----:B------:R-:W-:Y:S01]  /*0630*/  @P4 LOP3.LUT R16, R16, 0x1000000, RZ, 0xfc, !PT ;  /* 0x0100000010104812 */ /* 0x000fe200078efcff */
[C---:B------:R-:W-:Y:S01]  /*0640*/  @!P0 IMAD R7, R57.reuse, R7, R0 ;  /* 0x0000000739078224 */ /* 0x040fe200078e0200 */
[C---:B------:R-:W-:Y:S01]  /*0650*/  IADD3 R37, PT, PT, R57.reuse, 0x50, RZ ;  /* 0x0000005039257810 */ /* 0x040fe20007ffe0ff */
[----:B------:R-:W-:Y:S01]  /*0660*/  @!P0 IMAD.WIDE.U32 R2, R57, R6, R42 ;  /* 0x0000000639028225 */ /* 0x000fe200078e002a */
[----:B------:R-:W0:Y:S01]  /*0670*/  @!P3 LDC.64 R12, c[0x0][0x3f8] ;  /* 0x0000fe00ff0cbb82 */ /* 0x000e220000000a00 */
[----:B------:R-:W-:-:S02]  /*0680*/  LOP3.LUT R16, R16, 0xff7fffff, RZ, 0xc0, !PT ;  /* 0xff7fffff10107812 */ /* 0x000fc400078ec0ff */
[C---:B------:R-:W-:Y:S02]  /*0690*/  IADD3 R41, PT, PT, R57.reuse, 0x58, RZ ;  /* 0x0000005839297810 */ /* 0x040fe40007ffe0ff */
[C---:B------:R-:W-:Y:S02]  /*06a0*/  IADD3 R49, PT, PT, R57.reuse, 0x60, RZ ;  /* 0x0000006039317810 */ /* 0x040fe40007ffe0ff */
[----:B------:R-:W-:Y:S02]  /*06b0*/  IADD3 R67, PT, PT, R57, 0x68, RZ ;  /* 0x0000006839437810 */ /* 0x000fe40007ffe0ff */
[----:B------:R-:W-:Y:S01]  /*06c0*/  LOP3.LUT R17, R17, 0x7fffffff, RZ, 0xc0, !PT ;  /* 0x7fffffff11117812 */ /* 0x000fe200078ec0ff */
[----:B------:R-:W-:Y:S01]  /*06d0*/  STL [R1+0x938], R57 ;  /* 0x0009383901007387 */ /* 0x000fe20000100800 */
[----:B------:R-:W-:Y:S01]  /*06e0*/  @!P0 IADD3 R7, PT, PT, R3, R7, RZ ;  /* 0x0000000703078210 */ /* 0x000fe20007ffe0ff */
[----:B------:R-:W4:Y:S01]  /*06f0*/  LDCU.64 UR6, c[0x0][0x3b8] ;  /* 0x00007700ff0677ac */ /* 0x000f220008000a00 */
[----:B------:R-:W-:-:S02]  /*0700*/  ISETP.GE.U32.AND P1, PT, R24, UR16, PT ;  /* 0x0000001018007c0c */ /* 0x000fc4000bf26070 */
[C---:B------:R-:W-:Y:S02]  /*0710*/  @!P0 SHF.L.U32 R3, R2.reuse, 0x2, RZ ;  /* 0x0000000202038819 */ /* 0x040fe400000006ff */
[----:B------:R-:W-:Y:S01]  /*0720*/  @!P0 SHF.L.U64.HI R0, R2, 0x2, R7 ;  /* 0x0000000202008819 */ /* 0x000fe20000010207 */
[----:B------:R1:W-:Y:S01]  /*0730*/  @!P0 STL [R1+0x934], R4 ;  /* 0x0009340401008387 */ /* 0x0003e20000100800 */
[----:B------:R-:W4:Y:S01]  /*0740*/  @!P4 LDC.64 R6, c[0x0][0x3a0] ;  /* 0x0000e800ff06cb82 */ /* 0x000f220000000a00 */
[----:B------:R-:W-:Y:S02]  /*0750*/  @P3 LOP3.LUT R16, R16, 0x800000, RZ, 0xfc, !PT ;  /* 0x0080000010103812 */ /* 0x000fe400078efcff */
[----:B------:R-:W-:Y:S01]  /*0760*/  ISETP.GE.AND.EX P6, PT, R19, UR17, PT, P1 ;  /* 0x0000001113007c0c */ /* 0x000fe2000bfc6310 */
[----:B--2---:R-:W-:Y:S01]  /*0770*/  @!P4 IMAD R10, R5, R26, RZ ;  /* 0x0000001a050ac224 */ /* 0x004fe200078e02ff */
[----:B------:R-:W-:Y:S02]  /*0780*/  ISETP.GE.U32.AND P1, PT, R20, UR16, PT ;  /* 0x0000001014007c0c */ /* 0x000fe4000bf26070 */
[----:B-1----:R-:W-:-:S04]  /*0790*/  @!P0 IADD3 R4, P3, PT, R3, R14, RZ ;  /* 0x0000000e03048210 */ /* 0x002fc80007f7e0ff */
[----:B------:R-:W-:Y:S02]  /*07a0*/  @!P0 IADD3.X R5, PT, PT, R0, R15, RZ, P3, !PT ;  /* 0x0000000f00058210 */ /* 0x000fe40001ffe4ff */
[----:B------:R-:W-:-:S03]  /*07b0*/  LOP3.LUT P3, RZ, R16, 0x800000, RZ, 0xc0, !PT ;  /* 0x0080000010ff7812 */ /* 0x000fc6000786c0ff */
[----:B------:R-:W1:Y:S01]  /*07c0*/  @!P6 LDC.64 R22, c[0x0][0x3f8] ;  /* 0x0000fe00ff16eb82 */ /* 0x000e620000000a00 */
[----:B------:R-:W-:Y:S02]  /*07d0*/  @!P4 MOV R14, R44 ;  /* 0x0000002c000ec202 */ /* 0x000fe40000000f00 */
[----:B------:R-:W-:Y:S02]  /*07e0*/  @!P4 MOV R15, R43 ;  /* 0x0000002b000fc202 */ /* 0x000fe40000000f00 */
[----:B------:R-:W-:Y:S02]  /*07f0*/  ISETP.GE.AND.EX P5, PT, R25, UR17, PT, P1 ;  /* 0x0000001119007c0c */ /* 0x000fe4000bfa6310 */
[----:B------:R-:W-:Y:S02]  /*0800*/  LOP3.LUT R16, R16, 0xffbfffff, RZ, 0xc0, !PT ;  /* 0xffbfffff10107812 */ /* 0x000fe400078ec0ff */
[----:B---3--:R-:W-:Y:S01]  /*0810*/  @!P0 IADD3 R2, P2, PT, R3, R8, RZ ;  /* 0x0000000803028210 */ /* 0x008fe20007f5e0ff */
[C---:B------:R-:W-:Y:S01]  /*0820*/  @!P4 IMAD R27, R11.reuse, R27, R10 ;  /* 0x0000001b0b1bc224 */ /* 0x040fe200078e020a */
[----:B------:R-:W-:Y:S01]  /*0830*/  @P6 LOP3.LUT R16, R16, 0x400000, RZ, 0xfc, !PT ;  /* 0x0040000010106812 */ /* 0x000fe200078efcff */
[----:B------:R-:W-:Y:S01]  /*0840*/  @!P4 IMAD.WIDE.U32 R14, R11, R26, R14 ;  /* 0x0000001a0b0ec225 */ /* 0x000fe200078e000e */
[----:B------:R-:W-:Y:S01]  /*0850*/  @!P0 IADD3.X R3, PT, PT, R0, R9, RZ, P2, !PT ;  /* 0x0000000900038210 */ /* 0x000fe200017fe4ff */
[----:B------:R-:W2:Y:S01]  /*0860*/  @!P3 LDC.64 R10, c[0x0][0x3a0] ;  /* 0x0000e800ff0abb82 */ /* 0x000ea20000000a00 */
[----:B------:R-:W-:-:S02]  /*0870*/  IADD3 R0, PT, PT, R57, 0x28, RZ ;  /* 0x0000002839007810 */ /* 0x000fc40007ffe0ff */
[----:B------:R-:W-:Y:S01]  /*0880*/  LOP3.LUT R16, R16, 0xffdfffff, RZ, 0xc0, !PT ;  /* 0xffdfffff10107812 */ /* 0x000fe200078ec0ff */
[----:B0-----:R-:W-:Y:S01]  /*0890*/  @!P3 IMAD R26, R21, R12, RZ ;  /* 0x0000000c151ab224 */ /* 0x001fe200078e02ff */
[----:B------:R-:W-:-:S03]  /*08a0*/  @!P4 IADD3 R27, PT, PT, R15, R27, RZ ;  /* 0x0000001b0f1bc210 */ /* 0x000fc60007ffe0ff */
[----:B------:R-:W0:Y:S01]  /*08b0*/  @!P4 LDC.64 R8, c[0x0][0x398] ;  /* 0x0000e600ff08cb82 */ /* 0x000e220000000a00 */
[----:B------:R-:W-:Y:S02]  /*08c0*/  @!P4 SHF.L.U32 R15, R14, 0x2, RZ ;  /* 0x000000020e0fc819 */ /* 0x000fe400000006ff */
[----:B------:R-:W-:Y:S02]  /*08d0*/  ISETP.GE.U32.AND P2, PT, R0, UR16, PT ;  /* 0x0000001000007c0c */ /* 0x000fe4000bf46070 */
[----:B------:R-:W-:Y:S02]  /*08e0*/  SHF.R.S32.HI R21, RZ, 0x1f, R0 ;  /* 0x0000001fff157819 */ /* 0x000fe40000011400 */
[----:B------:R-:W-:Y:S01]  /*08f0*/  @P5 LOP3.LUT R16, R16, 0x200000, RZ, 0xfc, !PT ;  /* 0x0020000010105812 */ /* 0x000fe200078efcff */
[----:B------:R-:W3:Y:S01]  /*0900*/  @!P3 LDC.64 R62, c[0x0][0x398] ;  /* 0x0000e600ff3ebb82 */ /* 0x000ee20000000a00 */
[----:B------:R-:W-:Y:S02]  /*0910*/  @!P4 SHF.L.U64.HI R18, R14, 0x2, R27 ;  /* 0x000000020e12c819 */ /* 0x000fe4000001021b */
[----:B----4-:R-:W-:-:S02]  /*0920*/  @!P4 IADD3 R6, P1, PT, R15, R6, RZ ;  /* 0x000000060f06c210 */ /* 0x010fc40007f3e0ff */
[----:B------:R-:W-:Y:S02]  /*0930*/  ISETP.GE.AND.EX P4, PT, R21, UR17, PT, P2 ;  /* 0x0000001115007c0c */ /* 0x000fe4000bf86320 */
[----:B------:R-:W-:Y:S01]  /*0940*/  LOP3.LUT P2, RZ, R16, 0x1000000, RZ, 0xc0, !PT ;  /* 0x0100000010ff7812 */ /* 0x000fe2000784c0ff */
[----:B------:R-:W-:Y:S01]  /*0950*/  @!P3 IMAD R31, R29, R13, R26 ;  /* 0x0000000d1d1fb224 */ /* 0x000fe200078e021a */
[----:B------:R-:W-:Y:S01]  /*0960*/  @!P3 MOV R26, R44 ;  /* 0x0000002c001ab202 */ /* 0x000fe20000000f00 */
[----:B------:R-:W4:Y:S01]  /*0970*/  @!P6 LDC.64 R50, c[0x0][0x398] ;  /* 0x0000e600ff32eb82 */ /* 0x000f220000000a00 */
[----:B------:R-:W-:-:S03]  /*0980*/  @!P3 MOV R27, R43 ;  /* 0x0000002b001bb202 */ /* 0x000fc60000000f00 */
[----:B------:R-:W-:-:S04]  /*0990*/  @!P3 IMAD.WIDE.U32 R26, R29, R12, R26 ;  /* 0x0000000c1d1ab225 */ /* 0x000fc800078e001a */
[----:B------:R-:W4:Y:S02]  /*09a0*/  @!P5 LDC.64 R12, c[0x0][0x3f8] ;  /* 0x0000fe00ff0cdb82 */ /* 0x000f240000000a00 */
[----:B------:R-:W-:Y:S02]  /*09b0*/  @!P2 IADD3.X R7, PT, PT, R18, R7, RZ, P1, !PT ;  /* 0x000000071207a210 */ /* 0x000fe40000ffe4ff */
[----:B0-----:R-:W-:Y:S02]  /*09c0*/  @!P2 IADD3 R8, P1, PT, R15, R8, RZ ;  /* 0x000000080f08a210 */ /* 0x001fe40007f3e0ff */
[----:B------:R-:W-:Y:S02]  /*09d0*/  @!P3 IADD3 R29, PT, PT, R27, R31, RZ ;  /* 0x0000001f1b1db210 */ /* 0x000fe40007ffe0ff */
[----:B------:R-:W-:Y:S01]  /*09e0*/  @!P3 SHF.L.U32 R27, R26, 0x2, RZ ;  /* 0x000000021a1bb819 */ /* 0x000fe200000006ff */
[----:B------:R-:W0:Y:S01]  /*09f0*/  @!P6 LDC.64 R14, c[0x0][0x3a0] ;  /* 0x0000e800ff0eeb82 */ /* 0x000e220000000a00 */
[----:B------:R-:W-:-:S02]  /*0a00*/  @!P2 IADD3.X R9, PT, PT, R18, R9, RZ, P1, !PT ;  /* 0x000000091209a210 */ /* 0x000fc40000ffe4ff */
[----:B------:R-:W-:Y:S01]  /*0a10*/  @!P3 SHF.L.U64.HI R28, R26, 0x2, R29 ;  /* 0x000000021a1cb819 */ /* 0x000fe2000001021d */
[----:B-1----:R-:W-:Y:S01]  /*0a20*/  @!P6 IMAD R26, R19, R22, RZ ;  /* 0x00000016131ae224 */ /* 0x002fe200078e02ff */
[----:B--2---:R-:W-:-:S03]  /*0a30*/  @!P3 IADD3 R10, P1, PT, R27, R10, RZ ;  /* 0x0000000a1b0ab210 */ /* 0x004fc60007f3e0ff */
[----:B------:R-:W-:Y:S01]  /*0a40*/  @!P6 IMAD R29, R24, R23, R26 ;  /* 0x00000017181de224 */ /* 0x000fe200078e021a */
[----:B------:R-:W-:Y:S01]  /*0a50*/  @!P3 IADD3.X R11, PT, PT, R28, R11, RZ, P1, !PT ;  /* 0x0000000b1c0bb210 */ /* 0x000fe20000ffe4ff */
[----:B------:R-:W1:Y:S01]  /*0a60*/  @!P4 LDC.64 R18, c[0x0][0x3f8] ;  /* 0x0000fe00ff12cb82 */ /* 0x000e620000000a00 */
[----:B---3--:R-:W-:Y:S02]  /*0a70*/  @!P3 IADD3 R62, P1, PT, R27, R62, RZ ;  /* 0x0000003e1b3eb210 */ /* 0x008fe40007f3e0ff */
[----:B------:R-:W-:Y:S02]  /*0a80*/  @!P6 MOV R26, R44 ;  /* 0x0000002c001ae202 */ /* 0x000fe40000000f00 */
[----:B------:R-:W-:-:S03]  /*0a90*/  @!P6 MOV R27, R43 ;  /* 0x0000002b001be202 */ /* 0x000fc60000000f00 */
[----:B------:R-:W2:Y:S01]  /*0aa0*/  @!P5 LDC.64 R52, c[0x0][0x3a0] ;  /* 0x0000e800ff34db82 */ /* 0x000ea20000000a00 */
[----:B------:R-:W-:-:S05]  /*0ab0*/  @!P6 IMAD.WIDE.U32 R22, R24, R22, R26 ;  /* 0x000000161816e225 */ /* 0x000fca00078e001a */
[----:B------:R-:W-:Y:S01]  /*0ac0*/  @!P6 IADD3 R23, PT, PT, R23, R29, RZ ;  /* 0x0000001d1717e210 */ /* 0x000fe20007ffe0ff */
[----:B----4-:R-:W-:Y:S01]  /*0ad0*/  @!P5 IMAD R26, R25, R12, RZ ;  /* 0x0000000c191ad224 */ /* 0x010fe200078e02ff */
[C---:B------:R-:W-:Y:S01]  /*0ae0*/  @!P6 SHF.L.U32 R25, R22.reuse, 0x2, RZ ;  /* 0x000000021619e819 */ /* 0x040fe200000006ff */
[----:B------:R-:W3:Y:S01]  /*0af0*/  @!P5 LDC.64 R54, c[0x0][0x398] ;  /* 0x0000e600ff36db82 */ /* 0x000ee20000000a00 */
[----:B------:R-:W-:Y:S02]  /*0b00*/  @!P6 SHF.L.U64.HI R24, R22, 0x2, R23 ;  /* 0x000000021618e819 */ /* 0x000fe40000010217 */
[----:B------:R-:W-:Y:S02]  /*0b10*/  @!P5 MOV R22, R44 ;  /* 0x0000002c0016d202 */ /* 0x000fe40000000f00 */
[----:B------:R-:W-:Y:S01]  /*0b20*/  @!P5 MOV R23, R43 ;  /* 0x0000002b0017d202 */ /* 0x000fe20000000f00 */
[C---:B------:R-:W-:Y:S02]  /*0b30*/  @!P5 IMAD R27, R20.reuse, R13, R26 ;  /* 0x0000000d141bd224 */ /* 0x040fe400078e021a */
[----:B------:R-:W4:Y:S01]  /*0b40*/  @!P4 LDC.64 R58, c[0x0][0x3a0] ;  /* 0x0000e800ff3acb82 */ /* 0x000f220000000a00 */
[----:B------:R-:W-:Y:S01]  /*0b50*/  @!P5 IMAD.WIDE.U32 R12, R20, R12, R22 ;  /* 0x0000000c140cd225 */ /* 0x000fe200078e0016 */
[----:B------:R-:W-:-:S02]  /*0b60*/  @!P3 IADD3.X R63, PT, PT, R28, R63, RZ, P1, !PT ;  /* 0x0000003f1c3fb210 */ /* 0x000fc40000ffe4ff */
[----:B0-----:R-:W-:Y:S02]  /*0b70*/  @!P6 IADD3 R14, P1, PT, R25, R14, RZ ;  /* 0x0000000e190ee210 */ /* 0x001fe40007f3e0ff */
[----:B------:R-:W-:Y:S02]  /*0b80*/  @!P5 IADD3 R13, PT, PT, R13, R27, RZ ;  /* 0x0000001b0d0dd210 */ /* 0x000fe40007ffe0ff */
[----:B------:R-:W0:Y:S01]  /*0b90*/  @!P4 LDC.64 R60, c[0x0][0x398] ;  /* 0x0000e600ff3ccb82 */ /* 0x000e220000000a00 */
[----:B------:R-:W-:Y:S01]  /*0ba0*/  @!P6 IADD3.X R15, PT, PT, R24, R15, RZ, P1, !PT ;  /* 0x0000000f180fe210 */ /* 0x000fe20000ffe4ff */
[----:B-1----:R-:W-:Y:S01]  /*0bb0*/  @!P4 IMAD R22, R21, R18, RZ ;  /* 0x000000121516c224 */ /* 0x002fe200078e02ff */
[----:B------:R-:W-:Y:S02]  /*0bc0*/  @!P6 IADD3 R50, P1, PT, R25, R50, RZ ;  /* 0x000000321932e210 */ /* 0x000fe40007f3e0ff */
[C---:B------:R-:W-:Y:S02]  /*0bd0*/  @!P5 SHF.L.U32 R21, R12.reuse, 0x2, RZ ;  /* 0x000000020c15d819 */ /* 0x040fe400000006ff */
[----:B------:R-:W-:-:S02]  /*0be0*/  @!P5 SHF.L.U64.HI R20, R12, 0x2, R13 ;  /* 0x000000020c14d819 */ /* 0x000fc4000001020d */
[----:B------:R-:W-:Y:S02]  /*0bf0*/  @!P4 MOV R12, R44 ;  /* 0x0000002c000cc202 */ /* 0x000fe40000000f00 */
[----:B------:R-:W-:Y:S01]  /*0c00*/  @!P4 MOV R13, R43 ;  /* 0x0000002b000dc202 */ /* 0x000fe20000000f00 */
[----:B------:R-:W-:Y:S01]  /*0c10*/  @!P4 IMAD R23, R0, R19, R22 ;  /* 0x000000130017c224 */ /* 0x000fe200078e0216 */
[----:B------:R-:W-:Y:S02]  /*0c20*/  @!P6 IADD3.X R51, PT, PT, R24, R51, RZ, P1, !PT ;  /* 0x000000331833e210 */ /* 0x000fe40000ffe4ff */
[----:B--2---:R-:W-:Y:S01]  /*0c30*/  @!P5 IADD3 R52, P1, PT, R21, R52, RZ ;  /* 0x000000341534d210 */ /* 0x004fe20007f3e0ff */
[----:B------:R-:W-:-:S03]  /*0c40*/  @!P4 IMAD.WIDE.U32 R18, R0, R18, R12 ;  /* 0x000000120012c225 */ /* 0x000fc600078e000c */
[----:B------:R-:W-:Y:S02]  /*0c50*/  @!P5 IADD3.X R53, PT, PT, R20, R53, RZ, P1, !PT ;  /* 0x000000351435d210 */ /* 0x000fe40000ffe4ff */
[----:B---3--:R-:W-:Y:S02]  /*0c60*/  @!P5 IADD3 R54, P1, PT, R21, R54, RZ ;  /* 0x000000361536d210 */ /* 0x008fe40007f3e0ff */
[----:B------:R-:W-:Y:S02]  /*0c70*/  @!P4 IADD3 R19, PT, PT, R19, R23, RZ ;  /* 0x000000171313c210 */ /* 0x000fe40007ffe0ff */
[----:B------:R-:W-:Y:S02]  /*0c80*/  @!P4 SHF.L.U32 R13, R18, 0x2, RZ ;  /* 0x00000002120dc819 */ /* 0x000fe400000006ff */
[----:B------:R-:W-:Y:S02]  /*0c90*/  @!P5 IADD3.X R55, PT, PT, R20, R55, RZ, P1, !PT ;  /* 0x000000371437d210 */ /* 0x000fe40000ffe4ff */
[----:B------:R-:W-:-:S02]  /*0ca0*/  @!P4 SHF.L.U64.HI R18, R18, 0x2, R19 ;  /* 0x000000021212c819 */ /* 0x000fc40000010213 */
[----:B----4-:R-:W-:Y:S02]  /*0cb0*/  @!P4 IADD3 R58, P1, PT, R13, R58, RZ ;  /* 0x0000003a0d3ac210 */ /* 0x010fe40007f3e0ff */
[----:B------:R-:W-:Y:S02]  /*0cc0*/  IADD3 R19, PT, PT, R57, 0x30, RZ ;  /* 0x0000003039137810 */ /* 0x000fe40007ffe0ff */
[C---:B------:R-:W-:Y:S02]  /*0cd0*/  @!P4 IADD3.X R59, PT, PT, R18.reuse, R59, RZ, P1, !PT ;  /* 0x0000003b123bc210 */ /* 0x040fe40000ffe4ff */
[----:B0-----:R-:W-:Y:S02]  /*0ce0*/  @!P4 IADD3 R60, P1, PT, R13, R60, RZ ;  /* 0x0000003c0d3cc210 */ /* 0x001fe40007f3e0ff */
        /* <DEDUP_REMOVED lines=159> */
[----:B-1----:R-:W-:Y:S01]  /*16e0*/  @!P2 IADD3 R48, P1, PT, R56, R48, RZ ;  /* 0x000000303830a210 */ /* 0x002fe20007f3e0ff */
[----:B------:R0:W-:Y:S03]  /*16f0*/  STL.64 [R1+0xa68], R2 ;  /* 0x000a680201007387 */ /* 0x0001e60000100a00 */
[----:B------:R-:W-:Y:S02]  /*1700*/  @!P2 IADD3.X R49, PT, PT, R0, R49, RZ, P1, !PT ;  /* 0x000000310031a210 */ /* 0x000fe40000ffe4ff */
[----:B------:R-:W-:Y:S02]  /*1710*/  LOP3.LUT R16, R16, 0xffffefff, RZ, 0xc0, !PT ;  /* 0xffffefff10107812 */ /* 0x000fe400078ec0ff */
[----:B0-----:R-:W-:-:S04]  /*1720*/  @!P2 IADD3 R2, P1, PT, R56, R12, RZ ;  /* 0x0000000c3802a210 */ /* 0x001fc80007f3e0ff */
[----:B------:R-:W-:Y:S02]  /*1730*/  @!P2 IADD3.X R3, PT, PT, R0, R13, RZ, P1, !PT ;  /* 0x0000000d0003a210 */ /* 0x000fe40000ffe4ff */
[----:B------:R-:W-:-:S04]  /*1740*/  IADD3 R0, PT, PT, R57, 0x70, RZ ;  /* 0x0000007039007810 */ /* 0x000fc80007ffe0ff */
[----:B------:R-:W-:Y:S02]  /*1750*/  SHF.R.S32.HI R56, RZ, 0x1f, R0 ;  /* 0x0000001fff387819 */ /* 0x000fe40000011400 */
        /* <DEDUP_REMOVED lines=987> */
[----:B------:R1:W-:Y:S03]  /*5510*/  STL [R1+0xa44], R52 ;  /* 0x000a443401007387 */ /* 0x0003e60000100800 */
[----:B------:R-:W-:Y:S01]  /*5520*/  @!P2 IADD3.X R3, PT, PT, R66, R65, RZ, P1, !PT ;  /* 0x000000414203a210 */ /* 0x000fe20000ffe4ff */
[----:B------:R0:W-:Y:S01]  /*5530*/  STL [R1+0xa40], R53 ;  /* 0x000a403501007387 */ /* 0x0001e20000100800 */
[----:B------:R-:W-:-:S03]  /*5540*/  LOP3.LUT R17, R17, 0xfffffffd, RZ, 0xc0, !PT ;  /* 0xfffffffd11117812 */ /* 0x000fc600078ec0ff */
[----:B------:R2:W-:Y:S01]  /*5550*/  @!P2 STL.64 [R1+0x520], R2 ;  /* 0x000520020100a387 */ /* 0x0005e20000100a00 */
[----:B------:R-:W-:Y:S02]  /*5560*/  @P2 LOP3.LUT R17, R17, 0x2, RZ, 0xfc, !PT ;  /* 0x0000000211112812 */ /* 0x000fe400078efcff */
[----:B-1----:R-:W-:Y:S02]  /*5570*/  @!P2 IADD3 R52, P1, PT, R0, R12, RZ ;  /* 0x0000000c0034a210 */ /* 0x002fe40007f3e0ff */
[----:B------:R-:W-:Y:S02]  /*5580*/  IADD3 R0, PT, PT, R57, 0x1c8, RZ ;  /* 0x000001c839007810 */ /* 0x000fe40007ffe0ff */
[----:B0-----:R-:W-:Y:S02]  /*5590*/  @!P2 IADD3.X R53, PT, PT, R66, R13, RZ, P1, !PT ;  /* 0x0000000d4235a210 */ /* 0x001fe40000ffe4ff */
[----:B------:R-:W-:Y:S02]  /*55a0*/  SHF.R.S32.HI R56, RZ, 0x1f, R0 ;  /* 0x0000001fff387819 */ /* 0x000fe40000011400 */
[----:B------:R-:W-:-:S04]  /*55b0*/  ISETP.GE.U32.AND P1, PT, R0, UR16, PT ;  /* 0x0000001000007c0c */ /* 0x000fc8000bf26070 */
        /* <DEDUP_REMOVED lines=9> */
[----:B------:R-:W-:-:S04]  /*5650*/  @!P2 IADD3 R13, PT, PT, R67, R13, RZ ;  /* 0x0000000d430da210 */ /* 0x000fc80007ffe0ff */
[----:B------:R-:W-:Y:S02]  /*5660*/  @!P2 SHF.L.U64.HI R66, R66, 0x2, R13 ;  /* 0x000000024242a819 */ /* 0x000fe4000001020d */
[----:B------:R-:W0:Y:S01]  /*5670*/  @!P2 LDC.64 R12, c[0x0][0x398] ;  /* 0x0000e600ff0cab82 */ /* 0x000e220000000a00 */
[----:B--2---:R-:W-:Y:S01]  /*5680*/  @!P2 IADD3 R2, P1, PT, R0, R64, RZ ;  /* 0x000000400002a210 */ /* 0x004fe20007f3e0ff */
[----:B------:R0:W-:Y:S03]  /*5690*/  STL.64 [R1+0xa28], R20 ;  /* 0x000a281401007387 */ /* 0x0001e60000100a00 */
[----:B------:R-:W-:Y:S02]  /*56a0*/  @!P2 IADD3.X R3, PT, PT, R66, R65, RZ, P1, !PT ;  /* 0x000000414203a210 */ /* 0x000fe40000ffe4ff */
[----:B0-----:R-:W-:Y:S02]  /*56b0*/  @!P2 IADD3 R20, P1, PT, R0, R12, RZ ;  /* 0x0000000c0014a210 */ /* 0x001fe40007f3e0ff */
[----:B------:R-:W-:-:S02]  /*56c0*/  IADD3 R0, PT, PT, R57, 0x1d0, RZ ;  /* 0x000001d039007810 */ /* 0x000fc40007ffe0ff */
        /* <DEDUP_REMOVED lines=16> */
[----:B------:R1:W-:Y:S03]  /*57d0*/  STL [R1+0xa04], R26 ;  /* 0x000a041a01007387 */ /* 0x0003e60000100800 */
[----:B------:R-:W-:Y:S01]  /*57e0*/  @P2 LOP3.LUT R17, R17, 0x1, RZ, 0xfc, !PT ;  /* 0x0000000111112812 */ /* 0x000fe200078efcff */
[----:B------:R-:W-:Y:S01]  /*57f0*/  @!P2 STL.64 [R1+0x508], R2 ;  /* 0x000508020100a387 */ /* 0x000fe20000100a00 */
[----:B-1----:R-:W-:-:S03]  /*5800*/  @!P1 IADD3 R26, P2, PT, R0, R64, RZ ;  /* 0x00000040001a9210 */ /* 0x002fc60007f5e0ff */
[----:B------:R1:W-:Y:S02]  /*5810*/  STL [R1+0xa00], R27 ;  /* 0x000a001b01007387 */ /* 0x0003e40000100800 */
[----:B-1----:R-:W-:Y:S02]  /*5820*/  @!P1 IADD3.X R27, PT, PT, R66, R65, RZ, P2, !PT ;  /* 0x00000041421b9210 */ /* 0x002fe400017fe4ff */
[----:B0-----:R-:W-:Y:S02]  /*5830*/  @!P1 IADD3 R2, P2, PT, R0, R12, RZ ;  /* 0x0000000c00029210 */ /* 0x001fe40007f5e0ff */
[----:B------:R-:W-:Y:S02]  /*5840*/  IADD3 R0, PT, PT, R57, 0x1d8, RZ ;  /* 0x000001d839007810 */ /* 0x000fe40007ffe0ff */
[----:B------:R-:W-:Y:S02]  /*5850*/  @!P1 IADD3.X R3, PT, PT, R66, R13, RZ, P2, !PT ;  /* 0x0000000d42039210 */ /* 0x000fe400017fe4ff */
[----:B------:R-:W-:-:S02]  /*5860*/  SHF.R.S32.HI R56, RZ, 0x1f, R0 ;  /* 0x0000001fff387819 */ /* 0x000fc40000011400 */
        /* <DEDUP_REMOVED lines=13> */
[----:B------:R1:W-:Y:S04]  /*5940*/  @!P1 STL.64 [R1+0x4e0], R2 ;  /* 0x0004e00201009387 */ /* 0x0003e80000100a00 */
[----:B------:R0:W-:Y:S01]  /*5950*/  STL [R1+0xa54], R14 ;  /* 0x000a540e01007387 */ /* 0x0001e20000100800 */
[----:B-1----:R-:W-:-:S04]  /*5960*/  @!P2 IADD3 R2, P3, PT, R0, R64, RZ ;  /* 0x000000400002a210 */ /* 0x002fc80007f7e0ff */
[----:B------:R-:W-:Y:S01]  /*5970*/  @!P2 IADD3.X R3, PT, PT, R66, R65, RZ, P3, !PT ;  /* 0x000000414203a210 */ /* 0x000fe20001ffe4ff */
[----:B------:R1:W-:Y:S01]  /*5980*/  STL [R1+0xa50], R15 ;  /* 0x000a500f01007387 */ /* 0x0003e20000100800 */
[----:B0-----:R-:W-:Y:S02]  /*5990*/  @!P2 IADD3 R14, P3, PT, R0, R12, RZ ;  /* 0x0000000c000ea210 */ /* 0x001fe40007f7e0ff */
[----:B------:R-:W-:Y:S02]  /*59a0*/  IADD3 R0, PT, PT, R57, 0x1e0, RZ ;  /* 0x000001e039007810 */ /* 0x000fe40007ffe0ff */
[----:B-1----:R-:W-:Y:S02]  /*59b0*/  @!P2 IADD3.X R15, PT, PT, R66, R13, RZ, P3, !PT ;  /* 0x0000000d420fa210 */ /* 0x002fe40001ffe4ff */
        /* <DEDUP_REMOVED lines=28> */
[----:B------:R1:W-:Y:S01]  /*5b80*/  STL [R1+0xa14], R22 ;  /* 0x000a141601007387 */ /* 0x0003e20000100800 */
[----:B0-----:R-:W-:-:S02]  /*5b90*/  @!P4 IMAD R56, R56, R64, RZ ;  /* 0x000000403838c224 */ /* 0x001fc400078e02ff */
[----:B------:R-:W-:-:S04]  /*5ba0*/  @!P4 IMAD.WIDE.U32 R66, R0, R64, R66 ;  /* 0x000000400042c225 */ /* 0x000fc800078e0042 */
[----:B------:R-:W-:Y:S01]  /*5bb0*/  @!P4 IMAD R65, R0, R65, R56 ;  /* 0x000000410041c224 */ /* 0x000fe200078e0238 */
[----:B------:R-:W-:-:S04]  /*5bc0*/  @!P4 SHF.L.U32 R56, R66, 0x2, RZ ;  /* 0x000000024238c819 */ /* 0x000fc800000006ff */
[----:B------:R-:W-:Y:S02]  /*5bd0*/  @!P4 IADD3 R0, PT, PT, R67, R65, RZ ;  /* 0x000000414300c210 */ /* 0x000fe40007ffe0ff */
[----:B-1----:R-:W-:Y:S02]  /*5be0*/  @!P4 IADD3 R22, P5, PT, R56, R12, RZ ;  /* 0x0000000c3816c210 */ /* 0x002fe40007fbe0ff */
[----:B------:R-:W-:Y:S01]  /*5bf0*/  @!P4 SHF.L.U64.HI R0, R66, 0x2, R0 ;  /* 0x000000024200c819 */ /* 0x000fe20000010200 */
[----:B------:R0:W-:Y:S03]  /*5c00*/  STL [R1+0xa10], R23 ;  /* 0x000a101701007387 */ /* 0x0001e60000100800 */
[----:B0-----:R-:W-:Y:S02]  /*5c10*/  @!P4 IADD3.X R23, PT, PT, R0, R13, RZ, P5, !PT ;  /* 0x0000000d0017c210 */ /* 0x001fe40002ffe4ff */
[----:B------:R-:W0:Y:S01]  /*5c20*/  @!P4 LDC.64 R12, c[0x0][0x398] ;  /* 0x0000e600ff0ccb82 */ /* 0x000e220000000a00 */
[----:B------:R0:W-:Y:S02]  /*5c30*/  STL.64 [R1+0xa58], R6 ;  /* 0x000a580601007387 */ /* 0x0001e40000100a00 */
        /* <DEDUP_REMOVED lines=13> */
[----:B------:R-:W-:Y:S02]  /*5d10*/  MOV R64, R10 ;  /* 0x0000000a00407202 */ /* 0x000fe40000000f00 */
[C---:B------:R-:W-:Y:S02]  /*5d20*/  @!P5 SHF.L.U32 R56, R66.reuse, 0x2, RZ ;  /* 0x000000024238d819 */ /* 0x040fe400000006ff */
[----:B------:R-:W-:Y:S02]  /*5d30*/  @!P5 IADD3 R0, PT, PT, R67, R65, RZ ;  /* 0x000000414300d210 */ /* 0x000fe40007ffe0ff */
[----:B------:R-:W-:Y:S02]  /*5d40*/  MOV R65, R11 ;  /* 0x0000000b00417202 */ /* 0x000fe40000000f00 */
[----:B------:R-:W-:Y:S01]  /*5d50*/  @!P5 SHF.L.U64.HI R0, R66, 0x2, R0 ;  /* 0x000000024200d819 */ /* 0x000fe20000010200 */
[----:B------:R-:W-:Y:S01]  /*5d60*/  STL.64 [R1+0x940], R42 ;  /* 0x0009402a01007387 */ /* 0x000fe20000100a00 */
[----:B------:R-:W-:-:S02]  /*5d70*/  MOV R66, R64 ;  /* 0x0000004000427202 */ /* 0x000fc40000000f00 */
[----:B-1----:R-:W-:Y:S01]  /*5d80*/  @!P5 IADD3 R64, P6, PT, R56, R12, RZ ;  /* 0x0000000c3840d210 */ /* 0x002fe20007fde0ff */
[----:B------:R-:W-:Y:S01]  /*5d90*/  STL [R1+0x948], R45 ;  /* 0x0009482d01007387 */ /* 0x000fe20000100800 */
[----:B------:R-:W-:Y:S02]  /*5da0*/  MOV R67, R65 ;  /* 0x0000004100437202 */ /* 0x000fe40000000f00 */
[----:B------:R-:W-:Y:S01]  /*5db0*/  @!P5 IADD3.X R65, PT, PT, R0, R13, RZ, P6, !PT ;  /* 0x0000000d0041d210 */ /* 0x000fe200037fe4ff */
[----:B------:R-:W-:Y:S01]  /*5dc0*/  STL [R1+0x94c], R44 ;  /* 0x00094c2c01007387 */ /* 0x000fe20000100800 */
[----:B------:R-:W0:Y:S03]  /*5dd0*/  @!P5 LDC.64 R12, c[0x0][0x398] ;  /* 0x0000e600ff0cdb82 */ /* 0x000e260000000a00 */
[----:B------:R0:W-:Y:S01]  /*5de0*/  @!P5 STL.64 [R1+0x480], R64 ;  /* 0x000480400100d387 */ /* 0x0001e20000100a00 */
[----:B------:R-:W-:-:S03]  /*5df0*/  LOP3.LUT R16, R16, 0xfbffffff, RZ, 0xc0, !PT ;  /* 0xfbffffff10107812 */ /* 0x000fc600078ec0ff */
[----:B------:R-:W2:Y:S01]  /*5e00*/  LDL.LU.64 R10, [R1+0xa78] ;  /* 0x000a7800010a7983 */ /* 0x000ea20000300a00 */
[----:B0-----:R-:W-:-:S04]  /*5e10*/  @!P5 IADD3 R64, P6, PT, R56, R12, RZ ;  /* 0x0000000c3840d210 */ /* 0x001fc80007fde0ff */
[----:B------:R-:W-:Y:S02]  /*5e20*/  @!P5 IADD3.X R65, PT, PT, R0, R13, RZ, P6, !PT ;  /* 0x0000000d0041d210 */ /* 0x000fe400037fe4ff */
[----:B------:R-:W-:-:S04]  /*5e30*/  IADD3 R0, PT, PT, R57, 0x1f8, RZ ;  /* 0x000001f839007810 */ /* 0x000fc80007ffe0ff */
[----:B------:R-:W-:Y:S02]  /*5e40*/  SHF.R.S32.HI R56, RZ, 0x1f, R0 ;  /* 0x0000001fff387819 */ /* 0x000fe40000011400 */
[----:B------:R-:W-:-:S04]  /*5e50*/  ISETP.GE.U32.AND P6, PT, R0, UR16, PT ;  /* 0x0000001000007c0c */ /* 0x000fc8000bfc6070 */
[----:B------:R-:W-:-:S13]  /*5e60*/  ISETP.GE.AND.EX P6, PT, R56, UR17, PT, P6 ;  /* 0x0000001138007c0c */ /* 0x000fda000bfc6360 */
[----:B------:R-:W0:Y:S01]  /*5e70*/  @!P6 LDC.64 R12, c[0x0][0x3f8] ;  /* 0x0000fe00ff0ceb82 */ /* 0x000e220000000a00 */
[----:B------:R-:W-:Y:S02]  /*5e80*/  MOV R57, R67 ;  /* 0x0000004300397202 */ /* 0x000fe40000000f00 */
[----:B------:R-:W-:Y:S01]  /*5e90*/  @!P6 MOV R67, R43 ;  /* 0x0000002b0043e202 */ /* 0x000fe20000000f00 */
[----:B------:R1:W-:Y:S04]  /*5ea0*/  @!P5 STL.64 [R1+0x488], R64 ;  /* 0x000488400100d387 */ /* 0x0003e80000100a00 */
[----:B-1----:R-:W1:Y:S01]  /*5eb0*/  @!P6 LDC.64 R64, c[0x0][0x3a0] ;  /* 0x0000e800ff40eb82 */ /* 0x002e620000000a00 */
[----:B0-----:R-:W-:-:S04]  /*5ec0*/  @!P6 IMAD R56, R56, R12, RZ ;  /* 0x0000000c3838e224 */ /* 0x001fc800078e02ff */
[----:B------:R-:W-:Y:S01]  /*5ed0*/  @!P6 IMAD R13, R0, R13, R56 ;  /* 0x0000000d000de224 */ /* 0x000fe200078e0238 */
[----:B------:R-:W-:Y:S02]  /*5ee0*/  MOV R56, R66 ;  /* 0x0000004200387202 */ /* 0x000fe40000000f00 */
[----:B------:R-:W-:-:S05]  /*5ef0*/  @!P6 MOV R66, R44 ;  /* 0x0000002c0042e202 */ /* 0x000fca0000000f00 */
[----:B------:R-:W-:Y:S01]  /*5f00*/  @!P6 IMAD.WIDE.U32 R66, R0, R12, R66 ;  /* 0x0000000c0042e225 */ /* 0x000fe200078e0042 */
[----:B------:R-:W-:-:S04]  /*5f10*/  MOV R12, R56 ;  /* 0x00000038000c7202 */ /* 0x000fc80000000f00 */
[----:B------:R-:W-:Y:S02]  /*5f20*/  @!P6 IADD3 R0, PT, PT, R67, R13, RZ ;  /* 0x0000000d4300e210 */ /* 0x000fe40007ffe0ff */
[----:B------:R-:W-:Y:S02]  /*5f30*/  MOV R13, R57 ;  /* 0x00000039000d7202 */ /* 0x000fe40000000f00 */
[C---:B------:R-:W-:Y:S02]  /*5f40*/  @!P6 SHF.L.U32 R56, R66.reuse, 0x2, RZ ;  /* 0x000000024238e819 */ /* 0x040fe400000006ff */
[----:B------:R-:W-:Y:S02]  /*5f50*/  @!P6 SHF.L.U64.HI R0, R66, 0x2, R0 ;  /* 0x000000024200e819 */ /* 0x000fe40000010200 */
[----:B------:R-:W-:Y:S02]  /*5f60*/  MOV R66, R12 ;  /* 0x0000000c00427202 */ /* 0x000fe40000000f00 */
[----:B------:R-:W-:-:S02]  /*5f70*/  MOV R67, R13 ;  /* 0x0000000d00437202 */ /* 0x000fc40000000f00 */
[----:B------:R-:W0:Y:S01]  /*5f80*/  @!P6 LDC.64 R12, c[0x0][0x398] ;  /* 0x0000e600ff0ceb82 */ /* 0x000e220000000a00 */
[----:B------:R-:W-:Y:S02]  /*5f90*/  @P1 LOP3.LUT R16, R16, 0x4000000, RZ, 0xfc, !PT ;  /* 0x0400000010101812 */ /* 0x000fe400078efcff */
[----:B-1----:R-:W-:Y:S02]  /*5fa0*/  @!P6 IADD3 R64, P1, PT, R56, R64, RZ ;  /* 0x000000403840e210 */ /* 0x002fe40007f3e0ff */
[----:B------:R-:W-:Y:S02]  /*5fb0*/  MOV R42, R2 ;  /* 0x00000002002a7202 */ /* 0x000fe40000000f00 */
[----:B------:R-:W-:Y:S02]  /*5fc0*/  @!P6 IADD3.X R65, PT, PT, R0, R65, RZ, P1, !PT ;  /* 0x000000410041e210 */ /* 0x000fe40000ffe4ff */
[----:B------:R-:W-:Y:S02]  /*5fd0*/  MOV R43, R3 ;  /* 0x00000003002b7202 */ /* 0x000fe40000000f00 */
[----:B------:R-:W3:Y:S01]  /*5fe0*/  LDL.LU.64 R2, [R1+0xa68] ;  /* 0x000a680001027983 */ /* 0x000ee20000300a00 */
[----:B------:R-:W-:-:S03]  /*5ff0*/  MOV R57, R5 ;  /* 0x0000000500397202 */ /* 0x000fc60000000f00 */
[----:B------:R1:W-:Y:S02]  /*6000*/  STL.64 [R1+0x950], R64 ;  /* 0x0009504001007387 */ /* 0x0003e40000100a00 */
[----:B-1----:R-:W-:Y:S02]  /*6010*/  MOV R64, R42 ;  /* 0x0000002a00407202 */ /* 0x002fe40000000f00 */
[----:B0-----:R-:W-:Y:S02]  /*6020*/  @!P6 IADD3 R42, P1, PT, R56, R12, RZ ;  /* 0x0000000c382ae210 */ /* 0x001fe40007f3e0ff */
[----:B------:R-:W-:Y:S02]  /*6030*/  MOV R56, R4 ;  /* 0x0000000400387202 */ /* 0x000fe40000000f00 */
[----:B------:R-:W4:Y:S01]  /*6040*/  LDL.LU.64 R4, [R1+0xa60] ;  /* 0x000a600001047983 */ /* 0x000f220000300a00 */
[----:B------:R-:W-:Y:S02]  /*6050*/  MOV R65, R43 ;  /* 0x0000002b00417202 */ /* 0x000fe40000000f00 */
[----:B------:R-:W-:-:S02]  /*6060*/  @!P6 IADD3.X R43, PT, PT, R0, R13, RZ, P1, !PT ;  /* 0x0000000d002be210 */ /* 0x000fc40000ffe4ff */
[----:B------:R-:W-:-:S03]  /*6070*/  CS2R R12, SRZ ;  /* 0x00000000000c7805 */ /* 0x000fc6000001ff00 */
[----:B------:R0:W-:Y:S01]  /*6080*/  STL.64 [R1+0x958], R42 ;  /* 0x0009582a01007387 */ /* 0x0001e20000100a00 */
[----:B------:R-:W-:Y:S02]  /*6090*/  MOV R44, R8 ;  /* 0x00000008002c7202 */ /* 0x000fe40000000f00 */
[----:B------:R-:W-:Y:S02]  /*60a0*/  MOV R45, R9 ;  /* 0x00000009002d7202 */ /* 0x000fe40000000f00 */
[----:B------:R-:W2:Y:S01]  /*60b0*/  LDL.LU.64 R8, [R1+0xa70] ;  /* 0x000a700001087983 */ /* 0x000ea20000300a00 */
[----:B0-----:R-:W-:Y:S02]  /*60c0*/  MOV R42, R6 ;  /* 0x00000006002a7202 */ /* 0x001fe40000000f00 */
[----:B------:R-:W-:Y:S02]  /*60d0*/  MOV R43, R7 ;  /* 0x00000007002b7202 */ /* 0x000fe40000000f00 */
[----:B------:R-:W2:Y:S04]  /*60e0*/  LDL.LU.64 R6, [R1+0xa58] ;  /* 0x000a580001067983 */ /* 0x000ea80000300a00 */
[----:B---3--:R0:W3:Y:S02]  /*60f0*/  @!P0 LDG.E.64 R12, desc[UR10][R2.64] ;  /* 0x0000000a020c8981 */ /* 0x0080e4000c1e1b00 */
[----:B0-----:R-:W-:-:S06]  /*6100*/  CS2R R2, SRZ ;  /* 0x0000000000027805 */ /* 0x001fcc000001ff00 */
[----:B----4-:R0:W4:Y:S01]  /*6110*/  @!P0 LDG.E.64 R2, desc[UR10][R4.64] ;  /* 0x0000000a04028981 */ /* 0x010122000c1e1b00 */
[----:B------:R-:W-:-:S04]  /*6120*/  LOP3.LUT R16, R16, 0xf7ffffff, RZ, 0xc0, !PT ;  /* 0xf7ffffff10107812 */ /* 0x000fc800078ec0ff */
[----:B------:R-:W-:-:S04]  /*6130*/  @P2 LOP3.LUT R16, R16, 0x8000000, RZ, 0xfc, !PT ;  /* 0x0800000010102812 */ /* 0x000fc800078efcff */
[----:B------:R-:W-:Y:S02]  /*6140*/  LOP3.LUT P2, RZ, R16, 0x1000000, RZ, 0xc0, !PT ;  /* 0x0100000010ff7812 */ /* 0x000fe4000784c0ff */
[----:B0-----:R-:W-:Y:S02]  /*6150*/  CS2R R4, SRZ ;  /* 0x0000000000047805 */ /* 0x001fe4000001ff00 */
[----:B---3--:R-:W-:-:S05]  /*6160*/  @!P0 MOV R5, R13 ;  /* 0x0000000d00058202 */ /* 0x008fca0000000f00 */
[----:B------:R-:W-:Y:S01]  /*6170*/  STL [R1+0x558], R5 ;  /* 0x0005580501007387 */ /* 0x000fe20000100800 */
[----:B----4-:R-:W-:-:S05]  /*6180*/  @!P0 MOV R4, R2 ;  /* 0x0000000200048202 */ /* 0x010fca0000000f00 */
[----:B------:R0:W-:Y:S02]  /*6190*/  STL [R1+0x464], R4 ;  /* 0x0004640401007387 */ /* 0x0001e40000100800 */
[----:B0-----:R-:W-:-:S06]  /*61a0*/  CS2R R4, SRZ ;  /* 0x0000000000047805 */ /* 0x001fcc000001ff00 */
[----:B--2---:R0:W2:Y:S02]  /*61b0*/  @!P2 LDG.E.64 R4, desc[UR10][R6.64] ;  /* 0x0000000a0604a981 */ /* 0x0040a4000c1e1b00 */
        /* <DEDUP_REMOVED lines=11> */
[----:B------:R0:W3:Y:S02]  /*6270*/  @!P1 LDG.E.64 R10, desc[UR10][R62.64] ;  /* 0x0000000a3e0a9981 */ /* 0x0000e4000c1e1b00 */
[----:B0-----:R-:W-:Y:S02]  /*6280*/  MOV R62, R14 ;  /* 0x0000000e003e7202 */ /* 0x001fe40000000f00 */
[----:B------:R-:W-:Y:S02]  /*6290*/  MOV R63, R15 ;  /* 0x0000000f003f7202 */ /* 0x000fe40000000f00 */
[----:B------:R-:W-:Y:S02]  /*62a0*/  CS2R R14, SRZ ;  /* 0x00000000000e7805 */ /* 0x000fe4000001ff00 */
[----:B--2---:R-:W-:-:S05]  /*62b0*/  @!P1 MOV R14, R9 ;  /* 0x00000009000e9202 */ /* 0x004fca0000000f00 */
[----:B------:R0:W-:Y:S04]  /*62c0*/  STL [R1+0x608], R14 ;  /* 0x0006080e01007387 */ /* 0x0001e80000100800 */
[----:B0-----:R-:W2:Y:S01]  /*62d0*/  LDL.LU R14, [R1+0xa54] ;  /* 0x000a5400010e7983 */ /* 0x001ea20000300800 */
[----:B---3--:R-:W-:-:S05]  /*62e0*/  @!P1 MOV R15, R10 ;  /* 0x0000000a000f9202 */ /* 0x008fca0000000f00 */
[----:B------:R0:W-:Y:S04]  /*62f0*/  STL [R1+0x470], R15 ;  /* 0x0004700f01007387 */ /* 0x0001e80000100800 */
[----:B0-----:R-:W2:Y:S01]  /*6300*/  LDL.LU R15, [R1+0xa50] ;  /* 0x000a5000010f7983 */ /* 0x001ea20000300800 */
[----:B------:R-:W-:Y:S01]  /*6310*/  HFMA2 R0, -RZ, RZ, 0, 0 ;  /* 0x00000000ff007431 */ /* 0x000fe200000001ff */
        /* <DEDUP_REMOVED lines=9> */
[----:B------:R0:W3:Y:S04]  /*63b0*/  @!P0 LDG.E.64 R14, desc[UR10][R50.64] ;  /* 0x0000000a320e8981 */ /* 0x0000e8000c1e1b00 */
        /* <DEDUP_REMOVED lines=229> */
[----:B------:R-:W-:-:S05]  /*7210*/  @!P1 MOV R0, R7 ;  /* 0x0000000700009202 */ /* 0x000fca0000000f00 */
[----:B------:R0:W-:Y:S01]  /*7220*/  STL [R1+0x518], R0 ;  /* 0x0005180001007387 */ /* 0x0001e20000100800 */
[----:B------:R-:W-:Y:S01]  /*7230*/  LOP3.LUT P1, RZ, R16, 0x4000, RZ, 0xc0, !PT ;  /* 0x0000400010ff7812 */ /* 0x000fe2000782c0ff */
[----:B0-----:R-:W-:Y:S01]  /*7240*/  HFMA2 R0, -RZ, RZ, 0, 0 ;  /* 0x00000000ff007431 */ /* 0x001fe200000001ff */
[----:B------:R-:W-:-:S05]  /*7250*/  @!P0 MOV R0, R8 ;  /* 0x0000000800008202 */ /* 0x000fca0000000f00 */
[----:B------:R0:W-:Y:S04]  /*7260*/  STL [R1+0x744], R0 ;  /* 0x0007440001007387 */ /* 0x0001e80000100800 */
[----:B------:R1:W-:Y:S01]  /*7270*/  STL.64 [R1+0x50], R4 ;  /* 0x0000500401007387 */ /* 0x0003e20000100a00 */
[----:B0-----:R-:W-:Y:S01]  /*7280*/  HFMA2 R0, -RZ, RZ, 0, 0 ;  /* 0x00000000ff007431 */ /* 0x001fe200000001ff */
[----:B------:R-:W-:-:S05]  /*7290*/  @!P0 MOV R0, R11 ;  /* 0x0000000b00008202 */ /* 0x000fca0000000f00 */
[----:B------:R0:W-:Y:S01]  /*72a0*/  STL [R1+0x530], R0 ;  /* 0x0005300001007387 */ /* 0x0001e20000100800 */
[----:B-1----:R-:W-:Y:S01]  /*72b0*/  CS2R R4, SRZ ;  /* 0x0000000000047805 */ /* 0x002fe2000001ff00 */
[----:B0-----:R-:W-:Y:S01]  /*72c0*/  HFMA2 R0, -RZ, RZ, 0, 0 ;  /* 0x00000000ff007431 */ /* 0x001fe200000001ff */
[----:B------:R-:W-:Y:S01]  /*72d0*/  @!P2 MOV R0, R2 ;  /* 0x000000020000a202 */ /* 0x000fe20000000f00 */
[----:B------:R0:W-:Y:S04]  /*72e0*/  STL.64 [R1+0x9a8], R12 ;  /* 0x0009a80c01007387 */ /* 0x0001e80000100a00 */
[----:B------:R1:W-:Y:S01]  /*72f0*/  STL [R1+0x764], R0 ;  /* 0x0007640001007387 */ /* 0x0003e20000100800 */
[----:B0-----:R-:W-:Y:S01]  /*7300*/  MOV R12, R40 ;  /* 0x00000028000c7202 */ /* 0x001fe20000000f00 */
[----:B-1----:R-:W-:Y:S01]  /*7310*/  HFMA2 R0, -RZ, RZ, 0, 0 ;  /* 0x00000000ff007431 */ /* 0x002fe200000001ff */
[----:B------:R-:W-:-:S02]  /*7320*/  @!P2 MOV R0, R13 ;  /* 0x0000000d0000a202 */ /* 0x000fc40000000f00 */
[----:B------:R-:W-:Y:S02]  /*7330*/  MOV R13, R41 ;  /* 0x00000029000d7202 */ /* 0x000fe40000000f00 */
[----:B------:R-:W3:Y:S04]  /*7340*/  LDL.LU.64 R40, [R1+0x9c8] ;  /* 0x0009c80001287983 */ /* 0x000ee80000300a00 */
[----:B--2---:R0:W2:Y:S02]  /*7350*/  @!P1 LDG.E.64 R4, desc[UR10][R36.64] ;  /* 0x0000000a24049981 */ /* 0x0040a4000c1e1b00 */
[----:B0-----:R-:W-:Y:S02]  /*7360*/  MOV R36, R14 ;  /* 0x0000000e00247202 */ /* 0x001fe40000000f00 */
[----:B------:R-:W-:-:S02]  /*7370*/  MOV R37, R15 ;  /* 0x0000000f00257202 */ /* 0x000fc40000000f00 */
[----:B------:R-:W-:-:S06]  /*7380*/  CS2R R14, SRZ ;  /* 0x00000000000e7805 */ /* 0x000fcc000001ff00 */
[----:B----4-:R0:W4:Y:S04]  /*7390*/  @!P1 LDG.E.64 R14, desc[UR10][R38.64] ;  /* 0x0000000a260e9981 */ /* 0x010128000c1e1b00 */
[----:B------:R3:W-:Y:S01]  /*73a0*/  STL.64 [R1+0x250], R6 ;  /* 0x0002500601007387 */ /* 0x0007e20000100a00 */
[----:B0-----:R-:W-:Y:S02]  /*73b0*/  MOV R38, R46 ;  /* 0x0000002e00267202 */ /* 0x001fe40000000f00 */
[----:B------:R-:W-:Y:S02]  /*73c0*/  MOV R39, R47 ;  /* 0x0000002f00277202 */ /* 0x000fe40000000f00 */
[----:B------:R-:W4:Y:S01]  /*73d0*/  LDL.LU.64 R46, [R1+0x9c0] ;  /* 0x0009c000012e7983 */ /* 0x000f220000300a00 */
[----:B---3--:R-:W-:-:S02]  /*73e0*/  MOV R6, R40 ;  /* 0x0000002800067202 */ /* 0x008fc40000000f00 */
[----:B------:R-:W-:Y:S02]  /*73f0*/  MOV R7, R41 ;  /* 0x0000002900077202 */ /* 0x000fe40000000f00 */
[----:B------:R-:W-:Y:S02]  /*7400*/  CS2R R40, SRZ ;  /* 0x0000000000287805 */ /* 0x000fe4000001ff00 */
[----:B--2---:R-:W-:-:S05]  /*7410*/  @!P1 MOV R40, R5 ;  /* 0x0000000500289202 */ /* 0x004fca0000000f00 */
[----:B------:R0:W-:Y:S04]  /*7420*/  STL [R1+0x7a0], R40 ;  /* 0x0007a02801007387 */ /* 0x0001e80000100800 */
[----:B0-----:R-:W2:Y:S01]  /*7430*/  LDL.LU R40, [R1+0x9bc] ;  /* 0x0009bc0001287983 */ /* 0x001ea20000300800 */
[----:B----4-:R-:W-:-:S05]  /*7440*/  @!P1 MOV R41, R14 ;  /* 0x0000000e00299202 */ /* 0x010fca0000000f00 */
        /* <DEDUP_REMOVED lines=11> */
[----:B------:R0:W3:Y:S04]  /*7500*/  @!P0 LDG.E.64 R8, desc[UR10][R46.64] ;  /* 0x0000000a2e088981 */ /* 0x0000e8000c1e1b00 */
[----:B------:R1:W-:Y:S01]  /*7510*/  STL.64 [R1+0x258], R10 ;  /* 0x0002580a01007387 */ /* 0x0003e20000100a00 */
[----:B0-----:R-:W-:Y:S02]  /*7520*/  MOV R46, R48 ;  /* 0x00000030002e7202 */ /* 0x001fe40000000f00 */
[----:B------:R-:W-:Y:S02]  /*7530*/  MOV R47, R49 ;  /* 0x00000031002f7202 */ /* 0x000fe40000000f00 */
[----:B------:R-:W4:Y:S01]  /*7540*/  LDL.LU.64 R48, [R1+0x9b0] ;  /* 0x0009b00001307983 */ /* 0x000f220000300a00 */
[----:B-1----:R-:W-:-:S02]  /*7550*/  CS2R R10, SRZ ;  /* 0x00000000000a7805 */ /* 0x002fc4000001ff00 */
[----:B--2---:R-:W-:-:S05]  /*7560*/  @!P0 MOV R11, R7 ;  /* 0x00000007000b8202 */ /* 0x004fca0000000f00 */
[----:B------:R0:W-:Y:S01]  /*7570*/  STL [R1+0x7c8], R11 ;  /* 0x0007c80b01007387 */ /* 0x0001e20000100800 */
[----:B---3--:R-:W-:Y:S02]  /*7580*/  @!P0 MOV R10, R8 ;  /* 0x00000008000a8202 */ /* 0x008fe40000000f00 */
[----:B0-----:R-:W-:-:S03]  /*7590*/  MOV R11, R41 ;  /* 0x00000029000b7202 */ /* 0x001fc60000000f00 */
[----:B------:R0:W-:Y:S01]  /*75a0*/  STL [R1+0x55c], R10 ;  /* 0x00055c0a01007387 */ /* 0x0001e20000100800 */
[----:B------:R-:W-:Y:S02]  /*75b0*/  MOV R41, R13 ;  /* 0x0000000d00297202 */ /* 0x000fe40000000f00 */
[----:B0-----:R-:W-:Y:S02]  /*75c0*/  MOV R10, R40 ;  /* 0x00000028000a7202 */ /* 0x001fe40000000f00 */
[----:B------:R-:W-:Y:S02]  /*75d0*/  MOV R40, R12 ;  /* 0x0000000c00287202 */ /* 0x000fe40000000f00 */
[----:B------:R-:W2:Y:S01]  /*75e0*/  LDL.LU.64 R12, [R1+0x598] ;  /* 0x00059800010c7983 */ /* 0x000ea20000300a00 */
[----:B------:R-:W-:-:S03]  /*75f0*/  LOP3.LUT P2, RZ, R16, 0x1000, RZ, 0xc0, !PT ;  /* 0x0000100010ff7812 */ /* 0x000fc6000784c0ff */
[----:B------:R0:W-:Y:S02]  /*7600*/  STL.64 [R1+0x60], R2 ;  /* 0x0000600201007387 */ /* 0x0001e40000100a00 */
[----:B0-----:R-:W-:-:S08]  /*7610*/  CS2R R2, SRZ ;  /* 0x0000000000027805 */ /* 0x001fd0000001ff00 */
[----:B----4-:R0:W3:Y:S02]  /*7620*/  @!P2 LDG.E.64 R2, desc[UR10][R48.64] ;  /* 0x0000000a3002a981 */ /* 0x0100e4000c1e1b00 */
[----:B0-----:R-:W-:Y:S02]  /*7630*/  MOV R48, R10 ;  /* 0x0000000a00307202 */ /* 0x001fe40000000f00 */
[----:B------:R-:W-:Y:S02]  /*7640*/  MOV R49, R11 ;  /* 0x0000000b00317202 */ /* 0x000fe40000000f00 */
[----:B------:R-:W-:-:S06]  /*7650*/  CS2R R10, SRZ ;  /* 0x00000000000a7805 */ /* 0x000fcc000001ff00 */
[----:B--2---:R-:W2:Y:S04]  /*7660*/  @!P2 LDG.E.64 R10, desc[UR10][R12.64] ;  /* 0x0000000a0c0aa981 */ /* 0x004ea8000c1e1b00 */
        /* <DEDUP_REMOVED lines=12> */
[----:B------:R-:W-:Y:S01]  /*7730*/  @!P0 MOV R0, R9 ;  /* 0x0000000900008202 */ /* 0x000fe20000000f00 */
[----:B------:R0:W-:Y:S04]  /*7740*/  STL.64 [R1+0x68], R4 ;  /* 0x0000680401007387 */ /* 0x0001e80000100a00 */
[----:B------:R1:W-:Y:S04]  /*7750*/  STL [R1+0x56c], R0 ;  /* 0x00056c0001007387 */ /* 0x0003e80000100800 */
[----:B0-----:R-:W4:Y:S01]  /*7760*/  LDL.LU.64 R4, [R1+0x838] ;  /* 0x0008380001047983 */ /* 0x001f220000300a00 */
[----:B-1----:R-:W-:Y:S01]  /*7770*/  HFMA2 R0, -RZ, RZ, 0, 0 ;  /* 0x00000000ff007431 */ /* 0x002fe200000001ff */
[----:B---3--:R-:W-:-:S05]  /*7780*/  @!P2 MOV R0, R2 ;  /* 0x000000020000a202 */ /* 0x008fca0000000f00 */
        /* <DEDUP_REMOVED lines=9> */
[----:B------:R-:W-:Y:S01]  /*7820*/  @!P2 MOV R13, R3 ;  /* 0x00000003000da202 */ /* 0x000fe20000000f00 */
        /* <DEDUP_REMOVED lines=23> */
[----:B------:R0:W-:Y:S01]  /*79a0*/  STL.64 [R1+0x270], R8 ;  /* 0x0002700801007387 */ /* 0x0001e20000100a00 */
[----:B------:R-:W-:-:S02]  /*79b0*/  LOP3.LUT P2, RZ, R16, 0x200, RZ, 0xc0, !PT ;  /* 0x0000020010ff7812 */ /* 0x000fc4000784c0ff */
[----:B0-----:R-:W-:Y:S02]  /*79c0*/  CS2R R8, SRZ ;  /* 0x0000000000087805 */ /* 0x001fe4000001ff00 */
[----:B---3--:R-:W-:-:S05]  /*79d0*/  @!P0 MOV R9, R15 ;  /* 0x0000000f00098202 */ /* 0x008fca0000000f00 */
[----:B------:R0:W-:Y:S02]  /*79e0*/  STL [R1+0x830], R9 ;  /* 0x0008300901007387 */ /* 0x0001e40000100800 */
[----:B0-----:R-:W-:Y:S02]  /*79f0*/  MOV R9, R49 ;  /* 0x0000003100097202 */ /* 0x001fe40000000f00 */
[----:B------:R-:W-:Y:S02]  /*7a00*/  MOV R49, R39 ;  /* 0x0000002700317202 */ /* 0x000fe40000000f00 */
[----:B------:R-:W-:Y:S02]  /*7a10*/  MOV R39, R37 ;  /* 0x0000002500277202 */ /* 0x000fe40000000f00 */
[----:B------:R-:W-:Y:S02]  /*7a20*/  MOV R37, R31 ;  /* 0x0000001f00257202 */ /* 0x000fe40000000f00 */
[----:B------:R-:W-:-:S02]  /*7a30*/  MOV R31, R19 ;  /* 0x00000013001f7202 */ /* 0x000fc40000000f00 */
[----:B--2---:R-:W-:-:S05]  /*7a40*/  @!P0 MOV R8, R6 ;  /* 0x0000000600088202 */ /* 0x004fca0000000f00 */
[----:B------:R0:W-:Y:S02]  /*7a50*/  STL [R1+0x5d0], R8 ;  /* 0x0005d00801007387 */ /* 0x0001e40000100800 */
[----:B0-----:R-:W-:Y:S02]  /*7a60*/  MOV R8, R48 ;  /* 0x0000003000087202 */ /* 0x001fe40000000f00 */
[----:B------:R-:W-:Y:S02]  /*7a70*/  MOV R48, R38 ;  /* 0x0000002600307202 */ /* 0x000fe40000000f00 */
[----:B------:R-:W-:Y:S02]  /*7a80*/  MOV R38, R36 ;  /* 0x0000002400267202 */ /* 0x000fe40000000f00 */
[----:B------:R-:W-:Y:S02]  /*7a90*/  MOV R36, R30 ;  /* 0x0000001e00247202 */ /* 0x000fe40000000f00 */
[----:B------:R-:W-:-:S02]  /*7aa0*/  MOV R30, R18 ;  /* 0x00000012001e7202 */ /* 0x000fc40000000f00 */
[----:B------:R-:W-:-:S06]  /*7ab0*/  CS2R R18, SRZ ;  /* 0x0000000000127805 */ /* 0x000fcc000001ff00 */
        /* <DEDUP_REMOVED lines=18> */
[----:B------:R0:W-:Y:S04]  /*7be0*/  STL.64 [R1+0x80], R12 ;  /* 0x0000800c01007387 */ /* 0x0001e80000100a00 */
[----:B0-----:R-:W4:Y:S01]  /*7bf0*/  LDL.LU.64 R12, [R1+0x628] ;  /* 0x00062800010c7983 */ /* 0x001f220000300a00 */
[----:B--2---:R-:W-:-:S05]  /*7c00*/  @!P2 MOV R0, R18 ;  /* 0x000000120000a202 */ /* 0x004fca0000000f00 */
[----:B------:R0:W-:Y:S02]  /*7c10*/  STL [R1+0x820], R0 ;  /* 0x0008200001007387 */ /* 0x0001e40000100800 */
[----:B0-----:R-:W-:Y:S01]  /*7c20*/  HFMA2 R0, -RZ, RZ, 0, 0 ;  /* 0x00000000ff007431 */ /* 0x001fe200000001ff */
[----:B---3--:R-:W-:Y:S01]  /*7c30*/  @!P2 MOV R0, R3 ;  /* 0x000000030000a202 */ /* 0x008fe20000000f00 */
        /* <DEDUP_REMOVED lines=10> */
[----:B--2---:R0:W2:Y:S02]  /*7ce0*/  @!P1 LDG.E.64 R10, desc[UR10][R2.64] ;  /* 0x0000000a020a9981 */ /* 0x0040a4000c1e1b00 */
[----:B0-----:R-:W-:Y:S02]  /*7cf0*/  MOV R2, R8 ;  /* 0x0000000800027202 */ /* 0x001fe40000000f00 */
[----:B------:R-:W-:Y:S02]  /*7d00*/  MOV R3, R9 ;  /* 0x0000000900037202 */ /* 0x000fe40000000f00 */
[----:B------:R-:W-:-:S06]  /*7d10*/  CS2R R8, SRZ ;  /* 0x0000000000087805 */ /* 0x000fcc000001ff00 */
[----:B------:R-:W3:Y:S04]  /*7d20*/  @!P1 LDG.E.64 R8, desc[UR10][R12.64] ;  /* 0x0000000a0c089981 */ /* 0x000ee8000c1e1b00 */
[----:B------:R0:W-:Y:S02]  /*7d30*/  STL.64 [R1+0x280], R4 ;  /* 0x0002800401007387 */ /* 0x0001e40000100a00 */
[----:B0-----:R-:W-:Y:S02]  /*7d40*/  CS2R R4, SRZ ;  /* 0x0000000000047805 */ /* 0x001fe4000001ff00 */
[----:B------:R0:W-:Y:S04]  /*7d50*/  STL.64 [R1+0x88], R14 ;  /* 0x0000880e01007387 */ /* 0x0001e80000100a00 */
[----:B0-----:R-:W4:Y:S01]  /*7d60*/  LDL.LU.64 R14, [R1+0x658] ;  /* 0x00065800010e7983 */ /* 0x001f220000300a00 */
[----:B--2---:R-:W-:-:S05]  /*7d70*/  @!P1 MOV R5, R11 ;  /* 0x0000000b00059202 */ /* 0x004fca0000000f00 */
[----:B------:R-:W-:Y:S01]  /*7d80*/  STL [R1+0x81c], R5 ;  /* 0x00081c0501007387 */ /* 0x000fe20000100800 */
[----:B---3--:R-:W-:-:S05]  /*7d90*/  @!P1 MOV R4, R8 ;  /* 0x0000000800049202 */ /* 0x008fca0000000f00 */
[----:B------:R0:W-:Y:S04]  /*7da0*/  STL [R1+0x614], R4 ;  /* 0x0006140401007387 */ /* 0x0001e80000100800 */
[----:B0-----:R-:W2:Y:S01]  /*7db0*/  LDL.LU.64 R4, [R1+0x808] ;  /* 0x0008080001047983 */ /* 0x001ea20000300a00 */
[----:B------:R-:W-:Y:S02]  /*7dc0*/  LOP3.LUT P0, RZ, R16, 0x80, RZ, 0xc0, !PT ;  /* 0x0000008010ff7812 */ /* 0x000fe4000780c0ff */
[----:B------:R-:W-:-:S11]  /*7dd0*/  CS2R R12, SRZ ;  /* 0x00000000000c7805 */ /* 0x000fd6000001ff00 */
[----:B--2---:R0:W2:Y:S02]  /*7de0*/  @!P0 LDG.E.64 R12, desc[UR10][R4.64] ;  /* 0x0000000a040c8981 */ /* 0x0040a4000c1e1b00 */
[----:B0-----:R-:W-:-:S06]  /*7df0*/  CS2R R4, SRZ ;  /* 0x0000000000047805 */ /* 0x001fcc000001ff00 */
[----:B----4-:R-:W3:Y:S04]  /*7e00*/  @!P0 LDG.E.64 R4, desc[UR10][R14.64] ;  /* 0x0000000a0e048981 */ /* 0x010ee8000c1e1b00 */
[----:B------:R0:W-:Y:S04]  /*7e10*/  STL.64 [R1+0x288], R6 ;  /* 0x0002880601007387 */ /* 0x0001e80000100a00 */
[----:B------:R1:W-:Y:S01]  /*7e20*/  STL.64 [R1+0x90], R18 ;  /* 0x0000901201007387 */ /* 0x0003e20000100a00 */
[----:B0-----:R-:W-:-:S03]  /*7e30*/  CS2R R6, SRZ ;  /* 0x0000000000067805 */ /* 0x001fc6000001ff00 */
[----:B-1----:R-:W4:Y:S01]  /*7e40*/  LDL.LU.64 R18, [R1+0x800] ;  /* 0x0008000001127983 */ /* 0x002f220000300a00 */
[----:B--2---:R-:W-:-:S05]  /*7e50*/  @!P0 MOV R7, R13 ;  /* 0x0000000d00078202 */ /* 0x004fca0000000f00 */
[----:B------:R0:W-:Y:S01]  /*7e60*/  STL [R1+0x80c], R7 ;  /* 0x00080c0701007387 */ /* 0x0001e20000100800 */
[----:B---3--:R-:W-:Y:S02]  /*7e70*/  @!P0 MOV R6, R4 ;  /* 0x0000000400068202 */ /* 0x008fe40000000f00 */
[----:B0-----:R-:W-:-:S03]  /*7e80*/  MOV R7, R3 ;  /* 0x0000000300077202 */ /* 0x001fc60000000f00 */
[----:B------:R0:W-:Y:S02]  /*7e90*/  STL [R1+0x62c], R6 ;  /* 0x00062c0601007387 */ /* 0x0001e40000100800 */
[----:B0-----:R-:W-:Y:S02]  /*7ea0*/  MOV R6, R2 ;  /* 0x0000000200067202 */ /* 0x001fe40000000f00 */
[----:B------:R-:W2:Y:S01]  /*7eb0*/  LDL.LU.64 R2, [R1+0x7f8] ;  /* 0x0007f80001027983 */ /* 0x000ea20000300a00 */
[----:B------:R-:W-:Y:S02]  /*7ec0*/  LOP3.LUT P2, RZ, R16, 0x40, RZ, 0xc0, !PT ;  /* 0x0000004010ff7812 */ /* 0x000fe4000784c0ff */
[----:B------:R-:W-:-:S11]  /*7ed0*/  CS2R R14, SRZ ;  /* 0x00000000000e7805 */ /* 0x000fd6000001ff00 */
        /* <DEDUP_REMOVED lines=20> */
[----:B---3--:R-:W-:-:S05]  /*8020*/  @!P2 MOV R0, R14 ;  /* 0x0000000e0000a202 */ /* 0x008fca0000000f00 */
[----:B------:R0:W-:Y:S02]  /*8030*/  STL [R1+0x7f8], R0 ;  /* 0x0007f80001007387 */ /* 0x0001e40000100800 */
[----:B0-----:R-:W-:Y:S01]  /*8040*/  HFMA2 R0, -RZ, RZ, 0, 0 ;  /* 0x00000000ff007431 */ /* 0x001fe200000001ff */
[----:B--2---:R-:W-:Y:S01]  /*8050*/  @!P2 MOV R0, R7 ;  /* 0x000000070000a202 */ /* 0x004fe20000000f00 */
[----:B----4-:R0:W-:Y:S02]  /*8060*/  STL.64 [R1+0x290], R2 ;  /* 0x0002900201007387 */ /* 0x0101e40000100a00 */
[----:B0-----:R-:W-:Y:S02]  /*8070*/  CS2R R2, SRZ ;  /* 0x0000000000027805 */ /* 0x001fe4000001ff00 */
[----:B------:R-:W-:Y:S02]  /*8080*/  @!P2 MOV R3, R15 ;  /* 0x0000000f0003a202 */ /* 0x000fe40000000f00 */
[----:B------:R-:W-:-:S03]  /*8090*/  @!P2 MOV R2, R6 ;  /* 0x000000060002a202 */ /* 0x000fc60000000f00 */
[----:B------:R-:W-:Y:S04]  /*80a0*/  STL [R1+0x7fc], R3 ;  /* 0x0007fc0301007387 */ /* 0x000fe80000100800 */
[----:B------:R0:W-:Y:S04]  /*80b0*/  STL [R1+0x65c], R2 ;  /* 0x00065c0201007387 */ /* 0x0001e80000100800 */
[----:B------:R-:W-:Y:S04]  /*80c0*/  STL [R1+0x678], R0 ;  /* 0x0006780001007387 */ /* 0x000fe80000100800 */
[----:B0-----:R-:W2:Y:S04]  /*80d0*/  LDL.LU.64 R2, [R1+0x7f0] ;  /* 0x0007f00001027983 */ /* 0x001ea80000300a00 */
[----:B------:R0:W-:Y:S04]  /*80e0*/  STL.64 [R1+0x990], R6 ;  /* 0x0009900601007387 */ /* 0x0001e80000100a00 */
[----:B0-----:R-:W3:Y:S01]  /*80f0*/  LDL.LU.64 R6, [R1+0x6a0] ;  /* 0x0006a00001067983 */ /* 0x001ee20000300a00 */
[----:B------:R-:W-:-:S03]  /*8100*/  LOP3.LUT P1, RZ, R16, 0x20, RZ, 0xc0, !PT ;  /* 0x0000002010ff7812 */ /* 0x000fc6000782c0ff */
[----:B------:R0:W-:Y:S02]  /*8110*/  STL.64 [R1+0x98], R10 ;  /* 0x0000980a01007387 */ /* 0x0001e40000100a00 */
[----:B0-----:R-:W-:-:S08]  /*8120*/  CS2R R10, SRZ ;  /* 0x00000000000a7805 */ /* 0x001fd0000001ff00 */
[----:B--2---:R0:W2:Y:S02]  /*8130*/  @!P1 LDG.E.64 R10, desc[UR10][R2.64] ;  /* 0x0000000a020a9981 */ /* 0x0040a4000c1e1b00 */
[----:B0-----:R-:W-:-:S06]  /*8140*/  CS2R R2, SRZ ;  /* 0x0000000000027805 */ /* 0x001fcc000001ff00 */
[----:B---3--:R0:W3:Y:S04]  /*8150*/  @!P1 LDG.E.64 R2, desc[UR10][R6.64] ;  /* 0x0000000a06029981 */ /* 0x0080e8000c1e1b00 */
[----:B------:R1:W-:Y:S01]  /*8160*/  STL.64 [R1+0x298], R8 ;  /* 0x0002980801007387 */ /* 0x0003e20000100a00 */
[----:B0-----:R-:W-:-:S03]  /*8170*/  CS2R R6, SRZ ;  /* 0x0000000000067805 */ /* 0x001fc6000001ff00 */
[----:B-1----:R-:W4:Y:S01]  /*8180*/  LDL.LU.64 R8, [R1+0x7e0] ;  /* 0x0007e00001087983 */ /* 0x002f220000300a00 */
[----:B--2---:R-:W-:-:S05]  /*8190*/  @!P1 MOV R7, R11 ;  /* 0x0000000b00079202 */ /* 0x004fca0000000f00 */
[----:B------:R-:W-:Y:S01]  /*81a0*/  STL [R1+0x7f4], R7 ;  /* 0x0007f40701007387 */ /* 0x000fe20000100800 */
[----:B---3--:R-:W-:-:S05]  /*81b0*/  @!P1 MOV R6, R2 ;  /* 0x0000000200069202 */ /* 0x008fca0000000f00 */
        /* <DEDUP_REMOVED lines=20> */
[----:B0-----:R-:W-:-:S06]  /*8300*/  CS2R R4, SRZ ;  /* 0x0000000000047805 */ /* 0x001fcc000001ff00 */
        /* <DEDUP_REMOVED lines=15> */
[----:B--2---:R-:W-:-:S05]  /*8400*/  @!P2 MOV R0, R14 ;  /* 0x0000000e0000a202 */ /* 0x004fca0000000f00 */
[----:B------:R-:W-:Y:S04]  /*8410*/  STL [R1+0x7d0], R0 ;  /* 0x0007d00001007387 */ /* 0x000fe80000100800 */
[----:B----4-:R0:W-:Y:S02]  /*8420*/  STL.64 [R1+0x2a8], R6 ;  /* 0x0002a80601007387 */ /* 0x0101e40000100a00 */
[----:B0-----:R-:W-:Y:S02]  /*8430*/  CS2R R6, SRZ ;  /* 0x0000000000067805 */ /* 0x001fe4000001ff00 */
[----:B------:R-:W-:Y:S02]  /*8440*/  @!P2 MOV R7, R15 ;  /* 0x0000000f0007a202 */ /* 0x000fe40000000f00 */
[----:B---3--:R-:W-:-:S03]  /*8450*/  @!P2 MOV R6, R4 ;  /* 0x000000040006a202 */ /* 0x008fc60000000f00 */
[----:B------:R-:W-:Y:S04]  /*8460*/  STL [R1+0x7d4], R7 ;  /* 0x0007d40701007387 */ /* 0x000fe80000100800 */
[----:B------:R0:W-:Y:S01]  /*8470*/  STL [R1+0x6c4], R6 ;  /* 0x0006c40601007387 */ /* 0x0001e20000100800 */
[----:B------:R-:W-:Y:S01]  /*8480*/  HFMA2 R0, -RZ, RZ, 0, 0 ;  /* 0x00000000ff007431 */ /* 0x000fe200000001ff */
[----:B------:R-:W-:Y:S02]  /*8490*/  @!P2 MOV R0, R5 ;  /* 0x000000050000a202 */ /* 0x000fe40000000f00 */
[----:B------:R1:W-:Y:S04]  /*84a0*/  STL.64 [R1+0x988], R4 ;  /* 0x0009880401007387 */ /* 0x0003e80000100a00 */
[----:B0-----:R-:W2:Y:S04]  /*84b0*/  LDL.LU.64 R6, [R1+0x7c0] ;  /* 0x0007c00001067983 */ /* 0x001ea80000300a00 */
[----:B-1----:R-:W3:Y:S01]  /*84c0*/  LDL.LU.64 R4, [R1+0x700] ;  /* 0x0007000001047983 */ /* 0x002ee20000300a00 */
[----:B------:R-:W-:-:S03]  /*84d0*/  LOP3.LUT P1, RZ, R16, 0x4, RZ, 0xc0, !PT ;  /* 0x0000000410ff7812 */ /* 0x000fc6000782c0ff */
[----:B------:R0:W-:Y:S02]  /*84e0*/  STL.64 [R1+0xb0], R10 ;  /* 0x0000b00a01007387 */ /* 0x0001e40000100a00 */
[----:B0-----:R-:W-:-:S08]  /*84f0*/  CS2R R10, SRZ ;  /* 0x00000000000a7805 */ /* 0x001fd0000001ff00 */
[----:B--2---:R0:W2:Y:S02]  /*8500*/  @!P1 LDG.E.64 R10, desc[UR10][R6.64] ;  /* 0x0000000a060a9981 */ /* 0x0040a4000c1e1b00 */
[----:B0-----:R-:W-:-:S06]  /*8510*/  CS2R R6, SRZ ;  /* 0x0000000000067805 */ /* 0x001fcc000001ff00 */
[----:B---3--:R-:W3:Y:S04]  /*8520*/  @!P1 LDG.E.64 R6, desc[UR10][R4.64] ;  /* 0x0000000a04069981 */ /* 0x008ee8000c1e1b00 */
[----:B------:R0:W-:Y:S04]  /*8530*/  STL.64 [R1+0x2b0], R2 ;  /* 0x0002b00201007387 */ /* 0x0001e80000100a00 */
        /* <DEDUP_REMOVED lines=8> */
[----:B------:R-:W-:Y:S02]  /*85c0*/  LOP3.LUT P0, RZ, R16, 0x2, RZ, 0xc0, !PT ;  /* 0x0000000210ff7812 */ /* 0x000fe4000780c0ff */
        /* <DEDUP_REMOVED lines=13> */
[----:B----4-:R0:W3:Y:S02]  /*86a0*/  @!P0 LDG.E.64 R20, desc[UR10][R12.64] ;  /* 0x0000000a0c148981 */ /* 0x0100e4000c1e1b00 */
[----:B0-----:R-:W-:-:S06]  /*86b0*/  CS2R R12, SRZ ;  /* 0x00000000000c7805 */ /* 0x001fcc000001ff00 */
[----:B--2---:R0:W2:Y:S04]  /*86c0*/  @!P0 LDG.E.64 R12, desc[UR10][R2.64] ;  /* 0x0000000a020c8981 */ /* 0x0040a8000c1e1b00 */
[----:B------:R1:W-:Y:S01]  /*86d0*/  STL.64 [R1+0xc0], R14 ;  /* 0x0000c00e01007387 */ /* 0x0003e20000100a00 */
[----:B0-----:R-:W-:-:S03]  /*86e0*/  CS2R R2, SRZ ;  /* 0x0000000000027805 */ /* 0x001fc6000001ff00 */
[----:B-1----:R-:W4:Y:S01]  /*86f0*/  LDL.LU.64 R14, [R1+0x7a8] ;  /* 0x0007a800010e7983 */ /* 0x002f220000300a00 */
[----:B---3--:R-:W-:-:S05]  /*8700*/  @!P0 MOV R3, R21 ;  /* 0x0000001500038202 */ /* 0x008fca0000000f00 */
[----:B------:R0:W-:Y:S02]  /*8710*/  STL [R1+0x7b4], R3 ;  /* 0x0007b40301007387 */ /* 0x0001e40000100800 */
[----:B0-----:R-:W-:Y:S02]  /*8720*/  MOV R3, R5 ;  /* 0x0000000500037202 */ /* 0x001fe40000000f00 */
[----:B--2---:R-:W-:-:S05]  /*8730*/  @!P0 MOV R2, R12 ;  /* 0x0000000c00028202 */ /* 0x004fca0000000f00 */
[----:B------:R0:W-:Y:S02]  /*8740*/  STL [R1+0x704], R2 ;  /* 0x0007040201007387 */ /* 0x0001e40000100800 */
[----:B0-----:R-:W-:Y:S02]  /*8750*/  MOV R2, R4 ;  /* 0x0000000400027202 */ /* 0x001fe40000000f00 */
[----:B------:R-:W2:Y:S01]  /*8760*/  LDL.LU.64 R4, [R1+0x798] ;  /* 0x0007980001047983 */ /* 0x000ea20000300a00 */
[----:B------:R-:W-:-:S03]  /*8770*/  LOP3.LUT P2, RZ, R16, 0x1, RZ, 0xc0, !PT ;  /* 0x0000000110ff7812 */ /* 0x000fc6000784c0ff */
[----:B------:R0:W-:Y:S02]  /*8780*/  STL.64 [R1+0x2b8], R8 ;  /* 0x0002b80801007387 */ /* 0x0001e40000100a00 */
[----:B0-----:R-:W-:Y:S02]  /*8790*/  MOV R8, R18 ;  /* 0x0000001200087202 */ /* 0x001fe40000000f00 */
[----:B------:R-:W-:Y:S02]  /*87a0*/  MOV R9, R19 ;  /* 0x0000001300097202 */ /* 0x000fe40000000f00 */
[----:B------:R-:W-:-:S06]  /*87b0*/  CS2R R18, SRZ ;  /* 0x0000000000127805 */ /* 0x000fcc000001ff00 */
[----:B----4-:R0:W3:Y:S02]  /*87c0*/  @!P2 LDG.E.64 R18, desc[UR10][R14.64] ;  /* 0x0000000a0e12a981 */ /* 0x0100e4000c1e1b00 */
[----:B0-----:R-:W-:-:S06]  /*87d0*/  CS2R R14, SRZ ;  /* 0x00000000000e7805 */ /* 0x001fcc000001ff00 */
        /* <DEDUP_REMOVED lines=29> */
[----:B------:R0:W-:Y:S04]  /*89b0*/  STL [R1+0x724], R4 ;  /* 0x0007240401007387 */ /* 0x0001e80000100800 */
[----:B------:R1:W-:Y:S01]  /*89c0*/  STL [R1+0x79c], R5 ;  /* 0x00079c0501007387 */ /* 0x0003e20000100800 */
[----:B0-----:R-:W-:-:S02]  /*89d0*/  MOV R4, R2 ;  /* 0x0000000200047202 */ /* 0x001fc40000000f00 */
[----:B-1----:R-:W-:Y:S02]  /*89e0*/  MOV R5, R3 ;  /* 0x0000000300057202 */ /* 0x002fe40000000f00 */
[----:B------:R-:W-:Y:S01]  /*89f0*/  CS2R R2, SRZ ;  /* 0x0000000000027805 */ /* 0x000fe2000001ff00 */
        /* <DEDUP_REMOVED lines=9> */
[----:B------:R0:W-:Y:S04]  /*8a90*/  STL.64 [R1+0xd8], R18 ;  /* 0x0000d81201007387 */ /* 0x0001e80000100a00 */
[----:B0-----:R-:W3:Y:S01]  /*8aa0*/  LDL.LU.64 R18, [R1+0x778] ;  /* 0x0007780001127983 */ /* 0x001ee20000300a00 */
[----:B----4-:R-:W-:-:S05]  /*8ab0*/  @!P1 MOV R7, R3 ;  /* 0x0000000300079202 */ /* 0x010fca0000000f00 */
[----:B------:R-:W-:Y:S01]  /*8ac0*/  STL [R1+0x794], R7 ;  /* 0x0007940701007387 */ /* 0x000fe20000100800 */
[----:B--2---:R-:W-:-:S05]  /*8ad0*/  @!P1 MOV R6, R10 ;  /* 0x0000000a00069202 */ /* 0x004fca0000000f00 */
[----:B------:R0:W-:Y:S02]  /*8ae0*/  STL [R1+0x740], R6 ;  /* 0x0007400601007387 */ /* 0x0001e40000100800 */
[----:B0-----:R-:W-:-:S06]  /*8af0*/  CS2R R6, SRZ ;  /* 0x0000000000067805 */ /* 0x001fcc000001ff00 */
[----:B---3--:R0:W2:Y:S02]  /*8b00*/  @!P0 LDG.E.64 R6, desc[UR10][R14.64] ;  /* 0x0000000a0e068981 */ /* 0x0080a4000c1e1b00 */
[----:B0-----:R-:W-:Y:S02]  /*8b10*/  MOV R14, R4 ;  /* 0x00000004000e7202 */ /* 0x001fe40000000f00 */
[----:B------:R-:W-:Y:S02]  /*8b20*/  MOV R15, R5 ;  /* 0x00000005000f7202 */ /* 0x000fe40000000f00 */
[----:B------:R-:W-:Y:S02]  /*8b30*/  MOV R4, R8 ;  /* 0x0000000800047202 */ /* 0x000fe40000000f00 */
[----:B------:R-:W-:Y:S02]  /*8b40*/  MOV R5, R9 ;  /* 0x0000000900057202 */ /* 0x000fe40000000f00 */
[----:B------:R-:W-:-:S06]  /*8b50*/  CS2R R8, SRZ ;  /* 0x0000000000087805 */ /* 0x000fcc000001ff00 */
[----:B------:R0:W3:Y:S02]  /*8b60*/  @!P0 LDG.E.64 R8, desc[UR10][R20.64] ;  /* 0x0000000a14088981 */ /* 0x0000e4000c1e1b00 */
[----:B0-----:R-:W-:Y:S02]  /*8b70*/  MOV R20, R14 ;  /* 0x0000000e00147202 */ /* 0x001fe40000000f00 */
[----:B------:R-:W-:Y:S02]  /*8b80*/  MOV R21, R15 ;  /* 0x0000000f00157202 */ /* 0x000fe40000000f00 */
[----:B------:R-:W4:Y:S01]  /*8b90*/  LDL.LU.64 R14, [R1+0x450] ;  /* 0x00045000010e7983 */ /* 0x000f220000300a00 */
[----:B------:R-:W-:-:S03]  /*8ba0*/  LOP3.LUT P2, RZ, R17, 0x20000000, RZ, 0xc0, !PT ;  /* 0x2000000011ff7812 */ /* 0x000fc6000784c0ff */
[----:B------:R0:W-:Y:S02]  /*8bb0*/  STL.64 [R1+0x2d0], R12 ;  /* 0x0002d00c01007387 */ /* 0x0001e40000100a00 */
[----:B0-----:R-:W-:Y:S02]  /*8bc0*/  CS2R R12, SRZ ;  /* 0x00000000000c7805 */ /* 0x001fe4000001ff00 */
        /* <DEDUP_REMOVED lines=28> */
[----:B------:R1:W-:Y:S02]  /*8d90*/  STL [R1+0x778], R0 ;  /* 0x0007780001007387 */ /* 0x0003e40000100800 */
[----:B-1----:R-:W-:Y:S02]  /*8da0*/  HFMA2 R0, -RZ, RZ, 0, 0 ;  /* 0x00000000ff007431 */ /* 0x002fe400000001ff */
[----:B----4-:R0:W-:Y:S02]  /*8db0*/  STL.64 [R1+0x2d8], R14 ;  /* 0x0002d80e01007387 */ /* 0x0101e40000100a00 */
[----:B0-----:R-:W-:Y:S02]  /*8dc0*/  CS2R R14, SRZ ;  /* 0x00000000000e7805 */ /* 0x001fe4000001ff00 */
[----:B------:R-:W-:Y:S02]  /*8dd0*/  @!P2 MOV R15, R5 ;  /* 0x00000005000fa202 */ /* 0x000fe40000000f00 */
[----:B---3--:R-:W-:-:S03]  /*8de0*/  @!P2 MOV R14, R12 ;  /* 0x0000000c000ea202 */ /* 0x008fc60000000f00 */
[----:B------:R-:W-:Y:S04]  /*8df0*/  STL [R1+0x77c], R15 ;  /* 0x00077c0f01007387 */ /* 0x000fe80000100800 */
[----:B------:R0:W-:Y:S01]  /*8e00*/  STL [R1+0x458], R14 ;  /* 0x0004580e01007387 */ /* 0x0001e20000100800 */
[----:B------:R-:W-:-:S03]  /*8e10*/  @!P2 MOV R0, R13 ;  /* 0x0000000d0000a202 */ /* 0x000fc60000000f00 */
        /* <DEDUP_REMOVED lines=10> */
[----:B------:R-:W4:Y:S01]  /*8ec0*/  LDL.LU.64 R12, [R1+0x440] ;  /* 0x00044000010c7983 */ /* 0x000f220000300a00 */
[----:B0-----:R-:W-:Y:S02]  /*8ed0*/  CS2R R10, SRZ ;  /* 0x00000000000a7805 */ /* 0x001fe4000001ff00 */
        /* <DEDUP_REMOVED lines=8> */
[----:B--2---:R0:W2:Y:S02]  /*8f60*/  @!P0 LDG.E.64 R6, desc[UR10][R10.64] ;  /* 0x0000000a0a068981 */ /* 0x0040a4000c1e1b00 */
[----:B0-----:R-:W-:-:S06]  /*8f70*/  CS2R R10, SRZ ;  /* 0x00000000000a7805 */ /* 0x001fcc000001ff00 */
[----:B----4-:R-:W3:Y:S04]  /*8f80*/  @!P0 LDG.E.64 R10, desc[UR10][R12.64] ;  /* 0x0000000a0c0a8981 */ /* 0x010ee8000c1e1b00 */
        /* <DEDUP_REMOVED lines=91> */
[----:B---3--:R-:W-:-:S05]  /*9540*/  @!P2 MOV R0, R4 ;  /* 0x000000040000a202 */ /* 0x008fca0000000f00 */
[----:B------:R1:W-:Y:S02]  /*9550*/  STL [R1+0x728], R0 ;  /* 0x0007280001007387 */ /* 0x0003e40000100800 */
[----:B-1----:R-:W-:Y:S02]  /*9560*/  HFMA2 R0, -RZ, RZ, 0, 0 ;  /* 0x00000000ff007431 */ /* 0x002fe400000001ff */
[----:B----4-:R0:W-:Y:S02]  /*9570*/  STL.64 [R1+0x308], R8 ;  /* 0x0003080801007387 */ /* 0x0101e40000100a00 */
[----:B0-----:R-:W-:Y:S02]  /*9580*/  CS2R R8, SRZ ;  /* 0x0000000000087805 */ /* 0x001fe4000001ff00 */
[----:B------:R-:W-:Y:S02]  /*9590*/  @!P2 MOV R9, R5 ;  /* 0x000000050009a202 */ /* 0x000fe40000000f00 */
[----:B--2---:R-:W-:-:S03]  /*95a0*/  @!P2 MOV R8, R10 ;  /* 0x0000000a0008a202 */ /* 0x004fc60000000f00 */
        /* <DEDUP_REMOVED lines=46> */
[----:B------:R-:W-:Y:S02]  /*9890*/  @!P1 MOV R0, R9 ;  /* 0x0000000900009202 */ /* 0x000fe40000000f00 */
[----:B------:R-:W-:Y:S01]  /*98a0*/  LOP3.LUT P1, RZ, R17, 0x80000, RZ, 0xc0, !PT ;  /* 0x0008000011ff7812 */ /* 0x000fe2000782c0ff */
[----:B------:R1:W-:Y:S02]  /*98b0*/  STL.64 [R1+0x128], R2 ;  /* 0x0001280201007387 */ /* 0x0003e40000100a00 */
[----:B-1----:R-:W-:Y:S02]  /*98c0*/  CS2R R2, SRZ ;  /* 0x0000000000027805 */ /* 0x002fe4000001ff00 */
[----:B------:R-:W-:Y:S04]  /*98d0*/  STL.64 [R1+0x328], R8 ;  /* 0x0003280801007387 */ /* 0x000fe80000100a00 */
[----:B----4-:R0:W-:Y:S02]  /*98e0*/  STL.64 [R1+0x320], R10 ;  /* 0x0003200a01007387 */ /* 0x0101e40000100a00 */
[----:B0-----:R-:W-:-:S02]  /*98f0*/  MOV R10, R18 ;  /* 0x00000012000a7202 */ /* 0x001fc40000000f00 */
[----:B------:R-:W-:Y:S02]  /*9900*/  MOV R11, R19 ;  /* 0x00000013000b7202 */ /* 0x000fe40000000f00 */
[----:B------:R-:W-:-:S03]  /*9910*/  MOV R18, R20 ;  /* 0x0000001400127202 */ /* 0x000fc60000000f00 */
[----:B------:R0:W4:Y:S01]  /*9920*/  @!P1 LDG.E.64 R2, desc[UR10][R10.64] ;  /* 0x0000000a0a029981 */ /* 0x000122000c1e1b00 */
[----:B------:R-:W-:Y:S02]  /*9930*/  MOV R19, R21 ;  /* 0x0000001500137202 */ /* 0x000fe40000000f00 */
[----:B------:R-:W-:Y:S02]  /*9940*/  MOV R20, R48 ;  /* 0x0000003000147202 */ /* 0x000fe40000000f00 */
[----:B------:R-:W-:Y:S02]  /*9950*/  MOV R21, R49 ;  /* 0x0000003100157202 */ /* 0x000fe40000000f00 */
[----:B0-----:R-:W-:-:S06]  /*9960*/  CS2R R10, SRZ ;  /* 0x00000000000a7805 */ /* 0x001fcc000001ff00 */
[----:B------:R0:W4:Y:S02]  /*9970*/  @!P1 LDG.E.64 R10, desc[UR10][R18.64] ;  /* 0x0000000a120a9981 */ /* 0x000124000c1e1b00 */
[----:B0-----:R-:W-:Y:S02]  /*9980*/  MOV R18, R20 ;  /* 0x0000001400127202 */ /* 0x001fe40000000f00 */
[----:B------:R-:W-:Y:S02]  /*9990*/  MOV R19, R21 ;  /* 0x0000001500137202 */ /* 0x000fe40000000f00 */
[----:B------:R-:W-:Y:S02]  /*99a0*/  MOV R8, R18 ;  /* 0x0000001200087202 */ /* 0x000fe40000000f00 */
[----:B------:R-:W-:Y:S02]  /*99b0*/  MOV R9, R19 ;  /* 0x0000001300097202 */ /* 0x000fe40000000f00 */
[----:B------:R-:W3:Y:S04]  /*99c0*/  LDL.LU.64 R18, [R1+0x6b0] ;  /* 0x0006b00001127983 */ /* 0x000ee80000300a00 */
        /* <DEDUP_REMOVED lines=9> */
[----:B------:R0:W4:Y:S02]  /*9a60*/  @!P0 LDG.E.64 R6, desc[UR10][R8.64] ;  /* 0x0000000a08068981 */ /* 0x000124000c1e1b00 */
[----:B0-----:R-:W-:-:S06]  /*9a70*/  CS2R R8, SRZ ;  /* 0x0000000000087805 */ /* 0x001fcc000001ff00 */
[----:B---3--:R-:W3:Y:S04]  /*9a80*/  @!P0 LDG.E.64 R8, desc[UR10][R18.64] ;  /* 0x0000000a12088981 */ /* 0x008ee8000c1e1b00 */
[----:B------:R-:W3:Y:S04]  /*9a90*/  LDL.LU.64 R18, [R1+0x698] ;  /* 0x0006980001127983 */ /* 0x000ee80000300a00 */
[----:B------:R0:W-:Y:S02]  /*9aa0*/  STL [R1+0x414], R0 ;  /* 0x0004140001007387 */ /* 0x0001e40000100800 */
[----:B0-----:R-:W-:Y:S01]  /*9ab0*/  HFMA2 R0, -RZ, RZ, 0, 0 ;  /* 0x00000000ff007431 */ /* 0x001fe200000001ff */
[----:B------:R-:W-:-:S05]  /*9ac0*/  @!P2 MOV R0, R4 ;  /* 0x000000040000a202 */ /* 0x000fca0000000f00 */
[----:B------:R0:W-:Y:S01]  /*9ad0*/  STL [R1+0x6e0], R0 ;  /* 0x0006e00001007387 */ /* 0x0001e20000100800 */
[----:B------:R-:W-:Y:S02]  /*9ae0*/  MOV R48, R46 ;  /* 0x0000002e00307202 */ /* 0x000fe40000000f00 */
[----:B------:R-:W-:Y:S02]  /*9af0*/  MOV R49, R47 ;  /* 0x0000002f00317202 */ /* 0x000fe40000000f00 */
[----:B------:R-:W-:Y:S01]  /*9b00*/  MOV R46, R40 ;  /* 0x00000028002e7202 */ /* 0x000fe20000000f00 */
[----:B0-----:R-:W-:Y:S01]  /*9b10*/  HFMA2 R0, -RZ, RZ, 0, 0 ;  /* 0x00000000ff007431 */ /* 0x001fe200000001ff */
[----:B--2---:R-:W-:Y:S02]  /*9b20*/  @!P2 MOV R0, R14 ;  /* 0x0000000e0000a202 */ /* 0x004fe40000000f00 */
[----:B------:R-:W-:Y:S02]  /*9b30*/  MOV R47, R41 ;  /* 0x00000029002f7202 */ /* 0x000fe40000000f00 */
[----:B------:R-:W-:Y:S01]  /*9b40*/  MOV R40, R68 ;  /* 0x0000004400287202 */ /* 0x000fe20000000f00 */
[----:B------:R0:W-:Y:S01]  /*9b50*/  STL [R1+0x410], R0 ;  /* 0x0004100001007387 */ /* 0x0001e20000100800 */
[----:B------:R-:W-:-:S02]  /*9b60*/  MOV R41, R69 ;  /* 0x0000004500297202 */ /* 0x000fc40000000f00 */
[----:B------:R-:W-:Y:S02]  /*9b70*/  CS2R R68, SRZ ;  /* 0x0000000000447805 */ /* 0x000fe4000001ff00 */
[----:B------:R-:W-:Y:S02]  /*9b80*/  MOV R20, R48 ;  /* 0x0000003000147202 */ /* 0x000fe40000000f00 */
[----:B------:R-:W-:Y:S02]  /*9b90*/  @!P2 MOV R68, R5 ;  /* 0x000000050044a202 */ /* 0x000fe40000000f00 */
[----:B------:R-:W-:Y:S01]  /*9ba0*/  @!P2 MOV R69, R15 ;  /* 0x0000000f0045a202 */ /* 0x000fe20000000f00 */
[----:B0-----:R-:W-:Y:S01]  /*9bb0*/  HFMA2 R0, -RZ, RZ, 0, 0 ;  /* 0x00000000ff007431 */ /* 0x001fe200000001ff */
[----:B----4-:R-:W-:Y:S02]  /*9bc0*/  @!P1 MOV R0, R2 ;  /* 0x0000000200009202 */ /* 0x010fe40000000f00 */
[----:B------:R-:W-:-:S02]  /*9bd0*/  MOV R21, R49 ;  /* 0x0000003100157202 */ /* 0x000fc40000000f00 */
[----:B------:R-:W-:Y:S02]  /*9be0*/  LOP3.LUT P2, RZ, R17, 0x20000, RZ, 0xc0, !PT ;  /* 0x0002000011ff7812 */ /* 0x000fe4000784c0ff */
[----:B------:R-:W-:Y:S02]  /*9bf0*/  MOV R48, R40 ;  /* 0x0000002800307202 */ /* 0x000fe40000000f00 */
[----:B------:R-:W-:Y:S02]  /*9c00*/  MOV R49, R41 ;  /* 0x0000002900317202 */ /* 0x000fe40000000f00 */
[----:B------:R-:W-:Y:S02]  /*9c10*/  MOV R40, R34 ;  /* 0x0000002200287202 */ /* 0x000fe40000000f00 */
[----:B------:R-:W-:Y:S01]  /*9c20*/  MOV R41, R35 ;  /* 0x0000002300297202 */ /* 0x000fe20000000f00 */
[----:B------:R0:W-:Y:S01]  /*9c30*/  STL [R1+0x6e4], R68 ;  /* 0x0006e44401007387 */ /* 0x0001e20000100800 */
[----:B------:R-:W-:-:S02]  /*9c40*/  MOV R34, R66 ;  /* 0x0000004200227202 */ /* 0x000fc40000000f00 */
[----:B------:R-:W-:Y:S01]  /*9c50*/  MOV R35, R67 ;  /* 0x0000004300237202 */ /* 0x000fe20000000f00 */
[----:B------:R1:W-:Y:S01]  /*9c60*/  STL [R1+0x6d0], R0 ;  /* 0x0006d00001007387 */ /* 0x0003e20000100800 */
[----:B------:R-:W-:Y:S02]  /*9c70*/  CS2R R66, SRZ ;  /* 0x0000000000427805 */ /* 0x000fe4000001ff00 */
[----:B------:R-:W-:Y:S01]  /*9c80*/  @!P1 MOV R67, R11 ;  /* 0x0000000b00439202 */ /* 0x000fe20000000f00 */
[----:B------:R2:W-:Y:S01]  /*9c90*/  STL.64 [R1+0x330], R12 ;  /* 0x0003300c01007387 */ /* 0x0005e20000100a00 */
[----:B0-----:R-:W-:Y:S02]  /*9ca0*/  MOV R68, RZ ;  /* 0x000000ff00447202 */ /* 0x001fe40000000f00 */
[----:B------:R-:W-:Y:S01]  /*9cb0*/  @!P1 MOV R68, R10 ;  /* 0x0000000a00449202 */ /* 0x000fe20000000f00 */
[----:B-1----:R-:W-:Y:S01]  /*9cc0*/  HFMA2 R0, -RZ, RZ, 0, 0 ;  /* 0x00000000ff007431 */ /* 0x002fe200000001ff */
[----:B------:R-:W-:-:S02]  /*9cd0*/  @!P1 MOV R0, R3 ;  /* 0x0000000300009202 */ /* 0x000fc40000000f00 */
[----:B------:R-:W-:Y:S02]  /*9ce0*/  LOP3.LUT P1, RZ, R17, 0x10000, RZ, 0xc0, !PT ;  /* 0x0001000011ff7812 */ /* 0x000fe4000782c0ff */
[----:B--2---:R-:W-:Y:S01]  /*9cf0*/  CS2R R12, SRZ ;  /* 0x00000000000c7805 */ /* 0x004fe2000001ff00 */
[----:B------:R0:W-:Y:S02]  /*9d00*/  STL.64 [R1+0x140], R2 ;  /* 0x0001400201007387 */ /* 0x0001e40000100a00 */
[----:B0-----:R-:W-:Y:S02]  /*9d10*/  CS2R R2, SRZ ;  /* 0x0000000000027805 */ /* 0x001fe4000001ff00 */
[----:B------:R0:W-:Y:S04]  /*9d20*/  STL.64 [R1+0x138], R4 ;  /* 0x0001380401007387 */ /* 0x0001e80000100a00 */
[----:B------:R1:W-:Y:S01]  /*9d30*/  STL.64 [R1+0x960], R68 ;  /* 0x0009604401007387 */ /* 0x0003e20000100a00 */
[----:B0-----:R-:W-:-:S02]  /*9d40*/  CS2R R4, SRZ ;  /* 0x0000000000047805 */ /* 0x001fc4000001ff00 */
[----:B-1----:R-:W-:Y:S02]  /*9d50*/  MOV R68, R48 ;  /* 0x0000003000447202 */ /* 0x002fe40000000f00 */
[----:B------:R-:W-:-:S05]  /*9d60*/  MOV R69, R49 ;  /* 0x0000003100457202 */ /* 0x000fca0000000f00 */
[----:B------:R-:W2:Y:S04]  /*9d70*/  @!P2 LDG.E.64 R4, desc[UR10][R68.64] ;  /* 0x0000000a4404a981 */ /* 0x000ea8000c1e1b00 */
[----:B---3--:R0:W3:Y:S04]  /*9d80*/  @!P2 LDG.E.64 R12, desc[UR10][R18.64] ;  /* 0x0000000a120ca981 */ /* 0x0080e8000c1e1b00 */
[----:B------:R1:W-:Y:S01]  /*9d90*/  STL [R1+0x6d4], R0 ;  /* 0x0006d40001007387 */ /* 0x0003e20000100800 */
[----:B------:R-:W-:Y:S02]  /*9da0*/  MOV R48, R40 ;  /* 0x0000002800307202 */ /* 0x000fe40000000f00 */
[----:B------:R-:W-:Y:S01]  /*9db0*/  MOV R49, R41 ;  /* 0x0000002900317202 */ /* 0x000fe20000000f00 */
[----:B------:R-:W-:Y:S01]  /*9dc0*/  STL.64 [R1+0x148], R6 ;  /* 0x0001480601007387 */ /* 0x000fe20000100a00 */
[----:B0-----:R-:W-:-:S02]  /*9dd0*/  MOV R18, R20 ;  /* 0x0000001400127202 */ /* 0x001fc40000000f00 */
[----:B------:R-:W-:Y:S01]  /*9de0*/  MOV R19, R21 ;  /* 0x0000001500137202 */ /* 0x000fe20000000f00 */
[----:B------:R-:W-:Y:S04]  /*9df0*/  STL.64 [R1+0x338], R14 ;  /* 0x0003380e01007387 */ /* 0x000fe80000100a00 */
[----:B------:R0:W4:Y:S04]  /*9e00*/  @!P1 LDG.E.64 R2, desc[UR10][R18.64] ;  /* 0x0000000a12029981 */ /* 0x000128000c1e1b00 */
[----:B------:R-:W3:Y:S01]  /*9e10*/  LDL.LU.64 R20, [R1+0x680] ;  /* 0x0006800001147983 */ /* 0x000ee20000300a00 */
[----:B-1----:R-:W-:Y:S01]  /*9e20*/  HFMA2 R0, -RZ, RZ, 0, 0 ;  /* 0x00000000ff007431 */ /* 0x002fe200000001ff */
[----:B------:R-:W-:-:S02]  /*9e30*/  @!P0 MOV R0, R6 ;  /* 0x0000000600008202 */ /* 0x000fc40000000f00 */
[----:B------:R-:W-:Y:S01]  /*9e40*/  MOV R40, R38 ;  /* 0x0000002600287202 */ /* 0x000fe20000000f00 */
[----:B------:R-:W-:Y:S01]  /*9e50*/  STL.64 [R1+0x340], R10 ;  /* 0x0003400a01007387 */ /* 0x000fe20000100a00 */
[----:B------:R-:W-:Y:S02]  /*9e60*/  MOV R41, R39 ;  /* 0x0000002700297202 */ /* 0x000fe40000000f00 */
[----:B------:R-:W-:Y:S01]  /*9e70*/  MOV R38, R58 ;  /* 0x0000003a00267202 */ /* 0x000fe20000000f00 */
[----:B------:R1:W-:Y:S01]  /*9e80*/  STL [R1+0x6b0], R0 ;  /* 0x0006b00001007387 */ /* 0x0003e20000100800 */
[----:B------:R-:W-:Y:S02]  /*9e90*/  MOV R39, R59 ;  /* 0x0000003b00277202 */ /* 0x000fe40000000f00 */
[----:B------:R-:W-:Y:S02]  /*9ea0*/  CS2R R58, SRZ ;  /* 0x00000000003a7805 */ /* 0x000fe4000001ff00 */
[----:B------:R-:W-:Y:S01]  /*9eb0*/  @!P0 MOV R66, R8 ;  /* 0x0000000800428202 */ /* 0x000fe20000000f00 */
[----:B------:R-:W-:Y:S01]  /*9ec0*/  STL.64 [R1+0x348], R8 ;  /* 0x0003480801007387 */ /* 0x000fe20000100a00 */
[----:B------:R-:W-:Y:S01]  /*9ed0*/  @!P0 MOV R59, R9 ;  /* 0x00000009003b8202 */ /* 0x000fe20000000f00 */
[----:B0-----:R-:W-:-:S02]  /*9ee0*/  HFMA2 R18, -RZ, RZ, 0, 0 ;  /* 0x00000000ff127431 */ /* 0x001fc400000001ff */
[----:B------:R-:W3:Y:S01]  /*9ef0*/  LDL.LU.64 R68, [R1+0x588] ;  /* 0x0005880001447983 */ /* 0x000ee20000300a00 */
[----:B-1----:R-:W-:Y:S01]  /*9f00*/  HFMA2 R0, -RZ, RZ, 0, 0 ;  /* 0x00000000ff007431 */ /* 0x002fe200000001ff */
[----:B------:R-:W-:Y:S02]  /*9f10*/  @!P0 MOV R0, R7 ;  /* 0x0000000700008202 */ /* 0x000fe40000000f00 */
[----:B------:R-:W-:Y:S02]  /*9f20*/  LOP3.LUT P0, RZ, R17, 0x8000, RZ, 0xc0, !PT ;  /* 0x0000800011ff7812 */ /* 0x000fe4000780c0ff */
[----:B------:R-:W-:Y:S02]  /*9f30*/  CS2R R6, SRZ ;  /* 0x0000000000067805 */ /* 0x000fe4000001ff00 */
[----:B------:R-:W-:Y:S01]  /*9f40*/  MOV R19, R49 ;  /* 0x0000003100137202 */ /* 0x000fe20000000f00 */
[----:B------:R-:W-:Y:S01]  /*9f50*/  HFMA2 R14, -RZ, RZ, 0, 0 ;  /* 0x00000000ff0e7431 */ /* 0x000fe200000001ff */
[----:B--2---:R-:W-:-:S05]  /*9f60*/  @!P2 MOV R14, R5 ;  /* 0x00000005000ea202 */ /* 0x004fca0000000f00 */
[----:B------:R0:W-:Y:S02]  /*9f70*/  STL [R1+0x6d8], R14 ;  /* 0x0006d80e01007387 */ /* 0x0001e40000100800 */
[----:B0-----:R-:W-:Y:S02]  /*9f80*/  CS2R R14, SRZ ;  /* 0x00000000000e7805 */ /* 0x001fe4000001ff00 */
[----:B----4-:R-:W-:-:S04]  /*9f90*/  @!P1 MOV R18, R2 ;  /* 0x0000000200129202 */ /* 0x010fc80000000f00 */
[----:B---3--:R0:W2:Y:S04]  /*9fa0*/  @!P1 LDG.E.64 R14, desc[UR10][R20.64] ;  /* 0x0000000a140e9981 */ /* 0x0080a8000c1e1b00 */
[----:B------:R1:W-:Y:S02]  /*9fb0*/  STL [R1+0x6dc], R18 ;  /* 0x0006dc1201007387 */ /* 0x0003e40000100800 */
[----:B-1----:R-:W-:Y:S02]  /*9fc0*/  MOV R18, R48 ;  /* 0x0000003000127202 */ /* 0x002fe40000000f00 */
[----:B------:R-:W3:Y:S04]  /*9fd0*/  LDL.LU.64 R48, [R1+0x668] ;  /* 0x0006680001307983 */ /* 0x000ee80000300a00 */
[----:B------:R1:W4:Y:S04]  /*9fe0*/  @!P0 LDG.E.64 R6, desc[UR10][R18.64] ;  /* 0x0000000a12068981 */ /* 0x000328000c1e1b00 */
[----:B------:R1:W-:Y:S01]  /*9ff0*/  STL [R1+0x6c8], R0 ;  /* 0x0006c80001007387 */ /* 0x0003e20000100800 */
[----:B0-----:R-:W-:Y:S01]  /*a000*/  MOV R20, R40 ;  /* 0x0000002800147202 */ /* 0x001fe20000000f00 */
[----:B-1----:R-:W-:Y:S01]  /*a010*/  HFMA2 R0, -RZ, RZ, 0, 0 ;  /* 0x00000000ff007431 */ /* 0x002fe200000001ff */
[----:B------:R-:W-:-:S02]  /*a020*/  @!P2 MOV R0, R4 ;  /* 0x000000040000a202 */ /* 0x000fc40000000f00 */
[----:B------:R-:W-:-:S03]  /*a030*/  @!P2 MOV R58, R12 ;  /* 0x0000000c003aa202 */ /* 0x000fc60000000f00 */
[----:B------:R0:W-:Y:S01]  /*a040*/  STL [R1+0x6cc], R0 ;  /* 0x0006cc0001007387 */ /* 0x0001e20000100800 */
[----:B------:R-:W-:Y:S01]  /*a050*/  MOV R18, R20 ;  /* 0x0000001400127202 */ /* 0x000fe20000000f00 */
[----:B------:R-:W-:Y:S01]  /*a060*/  HFMA2 R10, -RZ, RZ, 0, 0 ;  /* 0x00000000ff0a7431 */ /* 0x000fe200000001ff */
[----:B------:R-:W-:Y:S01]  /*a070*/  @!P1 MOV R10, R3 ;  /* 0x00000003000a9202 */ /* 0x000fe20000000f00 */
[----:B------:R-:W-:Y:S01]  /*a080*/  HFMA2 R20, -RZ, RZ, 0, 0 ;  /* 0x00000000ff147431 */ /* 0x000fe200000001ff */
[----:B------:R-:W-:Y:S02]  /*a090*/  MOV R21, R41 ;  /* 0x0000002900157202 */ /* 0x000fe40000000f00 */
[----:B0-----:R-:W-:Y:S02]  /*a0a0*/  MOV R0, RZ ;  /* 0x000000ff00007202 */ /* 0x001fe40000000f00 */
[----:B------:R-:W-:Y:S02]  /*a0b0*/  @!P2 MOV R0, R13 ;  /* 0x0000000d0000a202 */ /* 0x000fe40000000f00 */
[----:B------:R-:W-:Y:S01]  /*a0c0*/  LOP3.LUT P2, RZ, R17, 0x4000, RZ, 0xc0, !PT ;  /* 0x0000400011ff7812 */ /* 0x000fe2000784c0ff */
[----:B------:R0:W-:Y:S01]  /*a0d0*/  STL.64 [R1+0x150], R4 ;  /* 0x0001500401007387 */ /* 0x0001e20000100a00 */
[----:B------:R-:W-:-:S02]  /*a0e0*/  MOV R19, R21 ;  /* 0x0000001500137202 */ /* 0x000fc40000000f00 */
[----:B------:R-:W-:Y:S01]  /*a0f0*/  MOV R21, R47 ;  /* 0x0000002f00157202 */ /* 0x000fe20000000f00 */
[----:B------:R1:W-:Y:S01]  /*a100*/  STL [R1+0x6f4], R10 ;  /* 0x0006f40a01007387 */ /* 0x0003e20000100800 */
[----:B0-----:R-:W-:Y:S02]  /*a110*/  CS2R R4, SRZ ;  /* 0x0000000000047805 */ /* 0x001fe4000001ff00 */
[----:B-1----:R-:W-:Y:S02]  /*a120*/  CS2R R10, SRZ ;  /* 0x00000000000a7805 */ /* 0x002fe4000001ff00 */
[----:B------:R-:W-:Y:S02]  /*a130*/  MOV R40, R38 ;  /* 0x0000002600287202 */ /* 0x000fe40000000f00 */
[----:B------:R-:W-:Y:S02]  /*a140*/  MOV R41, R39 ;  /* 0x0000002700297202 */ /* 0x000fe40000000f00 */
[----:B------:R-:W-:-:S02]  /*a150*/  MOV R38, R36 ;  /* 0x0000002400267202 */ /* 0x000fc40000000f00 */
[----:B------:R-:W-:Y:S02]  /*a160*/  MOV R39, R37 ;  /* 0x0000002500277202 */ /* 0x000fe40000000f00 */
[----:B------:R-:W-:Y:S02]  /*a170*/  MOV R36, R30 ;  /* 0x0000001e00247202 */ /* 0x000fe40000000f00 */
[----:B------:R-:W-:Y:S02]  /*a180*/  MOV R37, R31 ;  /* 0x0000001f00257202 */ /* 0x000fe40000000f00 */
[----:B------:R-:W-:Y:S02]  /*a190*/  CS2R R30, SRZ ;  /* 0x00000000001e7805 */ /* 0x000fe4000001ff00 */
[----:B------:R-:W-:Y:S01]  /*a1a0*/  MOV R47, R33 ;  /* 0x00000021002f7202 */ /* 0x000fe20000000f00 */
[----:B------:R0:W-:Y:S02]  /*a1b0*/  STL.64 [R1+0x158], R2 ;  /* 0x0001580201007387 */ /* 0x0001e40000100a00 */
[----:B0-----:R-:W-:-:S02]  /*a1c0*/  CS2R R2, SRZ ;  /* 0x0000000000027805 */ /* 0x001fc4000001ff00 */
[----:B----4-:R-:W-:Y:S01]  /*a1d0*/  @!P0 MOV R20, R6 ;  /* 0x0000000600148202 */ /* 0x010fe20000000f00 */
[----:B---3--:R-:W3:Y:S04]  /*a1e0*/  @!P0 LDG.E.64 R10, desc[UR10][R48.64] ;  /* 0x0000000a300a8981 */ /* 0x008ee8000c1e1b00 */
[----:B------:R0:W-:Y:S01]  /*a1f0*/  STL [R1+0x7a8], R20 ;  /* 0x0007a81401007387 */ /* 0x0001e20000100800 */
[----:B--2---:R-:W-:Y:S02]  /*a200*/  @!P1 MOV R30, R14 ;  /* 0x0000000e001e9202 */ /* 0x004fe40000000f00 */
[----:B------:R-:W-:Y:S01]  /*a210*/  @!P1 MOV R31, R15 ;  /* 0x0000000f001f9202 */ /* 0x000fe20000000f00 */
[----:B------:R-:W2:Y:S01]  /*a220*/  LDL.LU.64 R48, [R1+0x650] ;  /* 0x0006500001307983 */ /* 0x000ea20000300a00 */
[----:B0-----:R-:W-:-:S05]  /*a230*/  MOV R20, R46 ;  /* 0x0000002e00147202 */ /* 0x001fca0000000f00 */
[----:B------:R0:W4:Y:S01]  /*a240*/  @!P2 LDG.E.64 R4, desc[UR10][R20.64] ;  /* 0x0000000a1404a981 */ /* 0x000122000c1e1b00 */
[----:B------:R-:W-:Y:S02]  /*a250*/  LOP3.LUT P1, RZ, R17, 0x2000, RZ, 0xc0, !PT ;  /* 0x0000200011ff7812 */ /* 0x000fe4000782c0ff */
[----:B------:R-:W-:-:S04]  /*a260*/  MOV R46, R32 ;  /* 0x00000020002e7202 */ /* 0x000fc80000000f00 */
[----:B0-----:R-:W-:Y:S02]  /*a270*/  MOV R20, R46 ;  /* 0x0000002e00147202 */ /* 0x001fe40000000f00 */
[----:B------:R-:W-:-:S05]  /*a280*/  MOV R21, R47 ;  /* 0x0000002f00157202 */ /* 0x000fca0000000f00 */
[----:B------:R0:W4:Y:S01]  /*a290*/  @!P1 LDG.E.64 R2, desc[UR10][R20.64] ;  /* 0x0000000a14029981 */ /* 0x000122000c1e1b00 */
[----:B------:R-:W-:Y:S01]  /*a2a0*/  CS2R R32, SRZ ;  /* 0x0000000000207805 */ /* 0x000fe2000001ff00 */
[----:B------:R-:W-:Y:S02]  /*a2b0*/  HFMA2 R46, -RZ, RZ, 0, 0 ;  /* 0x00000000ff2e7431 */ /* 0x000fe400000001ff */
[----:B------:R-:W-:Y:S01]  /*a2c0*/  HFMA2 R8, -RZ, RZ, 0, 0 ;  /* 0x00000000ff087431 */ /* 0x000fe200000001ff */
[----:B------:R-:W-:Y:S02]  /*a2d0*/  @!P0 MOV R8, R7 ;  /* 0x0000000700088202 */ /* 0x000fe40000000f00 */
[----:B------:R-:W-:Y:S01]  /*a2e0*/  MOV R47, R35 ;  /* 0x00000023002f7202 */ /* 0x000fe20000000f00 */
[----:B------:R1:W-:Y:S04]  /*a2f0*/  STL.64 [R1+0x160], R6 ;  /* 0x0001600601007387 */ /* 0x0003e80000100a00 */
[----:B------:R1:W-:Y:S01]  /*a300*/  STL [R1+0x7ac], R8 ;  /* 0x0007ac0801007387 */ /* 0x0003e20000100800 */
[----:B0-----:R-:W-:-:S02]  /*a310*/  MOV R21, R47 ;  /* 0x0000002f00157202 */ /* 0x001fc40000000f00 */
[----:B-1----:R-:W-:Y:S02]  /*a320*/  CS2R R6, SRZ ;  /* 0x0000000000067805 */ /* 0x002fe4000001ff00 */
[----:B------:R-:W-:Y:S02]  /*a330*/  CS2R R8, SRZ ;  /* 0x0000000000087805 */ /* 0x000fe4000001ff00 */
[----:B------:R-:W-:Y:S02]  /*a340*/  MOV R47, R41 ;  /* 0x00000029002f7202 */ /* 0x000fe40000000f00 */
[----:B------:R-:W-:Y:S02]  /*a350*/  MOV R41, R39 ;  /* 0x0000002700297202 */ /* 0x000fe40000000f00 */
[----:B---3--:R-:W-:Y:S02]  /*a360*/  @!P0 MOV R32, R10 ;  /* 0x0000000a00208202 */ /* 0x008fe40000000f00 */
[----:B------:R-:W-:-:S02]  /*a370*/  @!P0 MOV R33, R11 ;  /* 0x0000000b00218202 */ /* 0x000fc40000000f00 */
[----:B------:R-:W-:Y:S01]  /*a380*/  LOP3.LUT P0, RZ, R17, 0x1000, RZ, 0xc0, !PT ;  /* 0x0000100011ff7812 */ /* 0x000fe2000780c0ff */
[----:B--2---:R-:W2:Y:S01]  /*a390*/  @!P2 LDG.E.64 R8, desc[UR10][R48.64] ;  /* 0x0000000a3008a981 */ /* 0x004ea2000c1e1b00 */
[----:B----4-:R-:W-:-:S03]  /*a3a0*/  @!P2 MOV R46, R4 ;  /* 0x00000004002ea202 */ /* 0x010fc60000000f00 */
[----:B------:R-:W3:Y:S04]  /*a3b0*/  LDL.LU.64 R48, [R1+0x638] ;  /* 0x0006380001307983 */ /* 0x000ee80000300a00 */
[----:B------:R0:W-:Y:S02]  /*a3c0*/  STL [R1+0x7b8], R46 ;  /* 0x0007b82e01007387 */ /* 0x0001e40000100800 */
[----:B0-----:R-:W-:-:S04]  /*a3d0*/  MOV R46, R34 ;  /* 0x00000022002e7202 */ /* 0x001fc80000000f00 */
[----:B------:R-:W-:-:S05]  /*a3e0*/  MOV R20, R46 ;  /* 0x0000002e00147202 */ /* 0x000fca0000000f00 */
[----:B------:R0:W4:Y:S01]  /*a3f0*/  @!P0 LDG.E.64 R6, desc[UR10][R20.64] ;  /* 0x0000000a14068981 */ /* 0x000122000c1e1b00 */
[----:B------:R-:W-:Y:S01]  /*a400*/  HFMA2 R46, -RZ, RZ, 0, 0 ;  /* 0x00000000ff2e7431 */ /* 0x000fe200000001ff */
[----:B------:R-:W-:-:S05]  /*a410*/  @!P1 MOV R46, R2 ;  /* 0x00000002002e9202 */ /* 0x000fca0000000f00 */
        /* <DEDUP_REMOVED lines=9> */
[----:B------:R-:W4:Y:S04]  /*a4b0*/  LDL.LU.64 R28, [R1+0x600] ;  /* 0x00060000011c7983 */ /* 0x000f280000300a00 */
[----:B------:R0:W-:Y:S01]  /*a4c0*/  STL.64 [R1+0x350], R12 ;  /* 0x0003500c01007387 */ /* 0x0001e20000100a00 */
[----:B------:R-:W-:Y:S01]  /*a4d0*/  CS2R R34, SRZ ;  /* 0x0000000000227805 */ /* 0x000fe2000001ff00 */
[----:B0-----:R-:W-:Y:S01]  /*a4e0*/  HFMA2 R12, -RZ, RZ, 0, 0 ;  /* 0x00000000ff0c7431 */ /* 0x001fe200000001ff */
[----:B------:R-:W-:-:S05]  /*a4f0*/  @!P2 MOV R12, R5 ;  /* 0x00000005000ca202 */ /* 0x000fca0000000f00 */
[----:B------:R0:W-:Y:S04]  /*a500*/  STL [R1+0x7bc], R12 ;  /* 0x0007bc0c01007387 */ /* 0x0001e80000100800 */
[----:B------:R1:W-:Y:S01]  /*a510*/  STL.64 [R1+0x360], R10 ;  /* 0x0003600a01007387 */ /* 0x0003e20000100a00 */
[----:B0-----:R-:W-:Y:S01]  /*a520*/  CS2R R12, SRZ ;  /* 0x00000000000c7805 */ /* 0x001fe2000001ff00 */
[----:B-1----:R-:W-:Y:S02]  /*a530*/  HFMA2 R10, -RZ, RZ, 0, 0 ;  /* 0x00000000ff0a7431 */ /* 0x002fe400000001ff */
[----:B------:R0:W-:Y:S02]  /*a540*/  STL.64 [R1+0x168], R4 ;  /* 0x0001680401007387 */ /* 0x0001e40000100a00 */
[----:B0-----:R-:W-:-:S02]  /*a550*/  CS2R R4, SRZ ;  /* 0x0000000000047805 */ /* 0x001fc4000001ff00 */
[----:B--2---:R-:W-:Y:S02]  /*a560*/  @!P2 MOV R34, R8 ;  /* 0x000000080022a202 */ /* 0x004fe40000000f00 */
[----:B------:R-:W-:Y:S02]  /*a570*/  @!P2 MOV R35, R9 ;  /* 0x000000090023a202 */ /* 0x000fe40000000f00 */
[----:B------:R-:W-:Y:S01]  /*a580*/  LOP3.LUT P2, RZ, R17, 0x800, RZ, 0xc0, !PT ;  /* 0x0000080011ff7812 */ /* 0x000fe2000784c0ff */
[----:B---3--:R-:W2:Y:S04]  /*a590*/  @!P1 LDG.E.64 R12, desc[UR10][R48.64] ;  /* 0x0000000a300c9981 */ /* 0x008ea8000c1e1b00 */
[----:B------:R-:W3:Y:S01]  /*a5a0*/  LDL.LU.64 R48, [R1+0x620] ;  /* 0x0006200001307983 */ /* 0x000ee20000300a00 */
[----:B----4-:R-:W-:-:S05]  /*a5b0*/  @!P0 MOV R10, R7 ;  /* 0x00000007000a8202 */ /* 0x010fca0000000f00 */
[----:B------:R0:W-:Y:S02]  /*a5c0*/  STL [R1+0x804], R10 ;  /* 0x0008040a01007387 */ /* 0x0001e40000100800 */
[----:B0-----:R-:W-:-:S06]  /*a5d0*/  CS2R R10, SRZ ;  /* 0x00000000000a7805 */ /* 0x001fcc000001ff00 */
[----:B------:R0:W4:Y:S04]  /*a5e0*/  @!P2 LDG.E.64 R10, desc[UR10][R20.64] ;  /* 0x0000000a140aa981 */ /* 0x000128000c1e1b00 */
[----:B------:R-:W4:Y:S04]  /*a5f0*/  @!P2 LDG.E.64 R4, desc[UR10][R28.64] ;  /* 0x0000000a1c04a981 */ /* 0x000f28000c1e1b00 */
[----:B------:R-:W4:Y:S04]  /*a600*/  LDL.LU.64 R28, [R1+0x5f0] ;  /* 0x0005f000011c7983 */ /* 0x000f280000300a00 */
[----:B------:R1:W-:Y:S01]  /*a610*/  STL.64 [R1+0x358], R14 ;  /* 0x0003580e01007387 */ /* 0x0003e20000100a00 */
[----:B------:R-:W-:-:S02]  /*a620*/  MOV R38, R36 ;  /* 0x0000002400267202 */ /* 0x000fc40000000f00 */
[----:B------:R-:W-:Y:S02]  /*a630*/  MOV R39, R37 ;  /* 0x0000002500277202 */ /* 0x000fe40000000f00 */
[----:B------:R-:W-:Y:S01]  /*a640*/  CS2R R36, SRZ ;  /* 0x0000000000247805 */ /* 0x000fe2000001ff00 */
[----:B-1----:R-:W-:Y:S01]  /*a650*/  HFMA2 R14, -RZ, RZ, 0, 0 ;  /* 0x00000000ff0e7431 */ /* 0x002fe200000001ff */
[----:B------:R-:W-:-:S05]  /*a660*/  @!P1 MOV R14, R3 ;  /* 0x00000003000e9202 */ /* 0x000fca0000000f00 */
[----:B------:R1:W-:Y:S02]  /*a670*/  STL [R1+0x7dc], R14 ;  /* 0x0007dc0e01007387 */ /* 0x0003e40000100800 */
[----:B-1----:R-:W-:Y:S02]  /*a680*/  CS2R R14, SRZ ;  /* 0x00000000000e7805 */ /* 0x002fe4000001ff00 */
[----:B------:R1:W-:Y:S01]  /*a690*/  STL.64 [R1+0x170], R2 ;  /* 0x0001700201007387 */ /* 0x0003e20000100a00 */
[----:B0-----:R-:W-:Y:S02]  /*a6a0*/  MOV R20, R40 ;  /* 0x0000002800147202 */ /* 0x001fe40000000f00 */
[----:B------:R-:W-:Y:S01]  /*a6b0*/  MOV R21, R41 ;  /* 0x0000002900157202 */ /* 0x000fe20000000f00 */
[----:B------:R0:W-:Y:S01]  /*a6c0*/  STL.64 [R1+0x368], R8 ;  /* 0x0003680801007387 */ /* 0x0001e20000100a00 */
[----:B-1----:R-:W-:Y:S01]  /*a6d0*/  CS2R R2, SRZ ;  /* 0x0000000000027805 */ /* 0x002fe2000001ff00 */
[----:B0-----:R-:W-:Y:S01]  /*a6e0*/  HFMA2 R8, -RZ, RZ, 0, 0 ;  /* 0x00000000ff087431 */ /* 0x001fe200000001ff */
[----:B--2---:R-:W-:-:S02]  /*a6f0*/  @!P1 MOV R36, R12 ;  /* 0x0000000c00249202 */ /* 0x004fc40000000f00 */
[----:B------:R-:W-:Y:S02]  /*a700*/  @!P1 MOV R37, R13 ;  /* 0x0000000d00259202 */ /* 0x000fe40000000f00 */
[----:B------:R-:W-:Y:S01]  /*a710*/  LOP3.LUT P1, RZ, R17, 0x400, RZ, 0xc0, !PT ;  /* 0x0000040011ff7812 */ /* 0x000fe2000782c0ff */
[----:B---3--:R0:W2:-:S12]  /*a720*/  @!P0 LDG.E.64 R14, desc[UR10][R48.64] ;  /* 0x0000000a300e8981 */ /* 0x008098000c1e1b00 */
[----:B------:R1:W3:Y:S01]  /*a730*/  @!P1 LDG.E.64 R2, desc[UR10][R20.64] ;  /* 0x0000000a14029981 */ /* 0x0002e2000c1e1b00 */
[----:B----4-:R-:W-:-:S05]  /*a740*/  @!P2 MOV R8, R11 ;  /* 0x0000000b0008a202 */ /* 0x010fca0000000f00 */
[----:B------:R4:W-:Y:S02]  /*a750*/  STL [R1+0x82c], R8 ;  /* 0x00082c0801007387 */ /* 0x0009e40000100800 */
[----:B----4-:R-:W-:-:S06]  /*a760*/  CS2R R8, SRZ ;  /* 0x0000000000087805 */ /* 0x010fcc000001ff00 */
[----:B------:R-:W4:Y:S04]  /*a770*/  @!P1 LDG.E.64 R8, desc[UR10][R28.64] ;  /* 0x0000000a1c089981 */ /* 0x000f28000c1e1b00 */
[----:B------:R-:W4:Y:S01]  /*a780*/  LDL.LU.64 R28, [R1+0x5d8] ;  /* 0x0005d800011c7983 */ /* 0x000f220000300a00 */
[----:B0-----:R-:W-:Y:S01]  /*a790*/  MOV R48, R38 ;  /* 0x0000002600307202 */ /* 0x001fe20000000f00 */
[----:B------:R-:W-:Y:S01]  /*a7a0*/  HFMA2 R38, -RZ, RZ, 0, 0 ;  /* 0x00000000ff267431 */ /* 0x000fe200000001ff */
[----:B------:R-:W-:Y:S02]  /*a7b0*/  @!P0 MOV R38, R6 ;  /* 0x0000000600268202 */ /* 0x000fe40000000f00 */
[----:B------:R-:W-:-:S03]  /*a7c0*/  MOV R49, R39 ;  /* 0x0000002700317202 */ /* 0x000fc60000000f00 */
[----:B------:R0:W-:Y:S02]  /*a7d0*/  STL [R1+0x800], R38 ;  /* 0x0008002601007387 */ /* 0x0001e40000100800 */
[----:B0-----:R-:W-:Y:S02]  /*a7e0*/  CS2R R38, SRZ ;  /* 0x0000000000267805 */ /* 0x001fe4000001ff00 */
[----:B------:R0:W-:Y:S01]  /*a7f0*/  STL.64 [R1+0x178], R6 ;  /* 0x0001780601007387 */ /* 0x0001e20000100a00 */
[----:B-1----:R-:W-:Y:S02]  /*a800*/  MOV R20, R46 ;  /* 0x0000002e00147202 */ /* 0x002fe40000000f00 */
[----:B------:R-:W-:Y:S01]  /*a810*/  MOV R21, R47 ;  /* 0x0000002f00157202 */ /* 0x000fe20000000f00 */
[----:B------:R1:W-:Y:S01]  /*a820*/  STL.64 [R1+0x370], R12 ;  /* 0x0003700c01007387 */ /* 0x0003e20000100a00 */
[----:B0-----:R-:W-:Y:S01]  /*a830*/  CS2R R6, SRZ ;  /* 0x0000000000067805 */ /* 0x001fe2000001ff00 */
[----:B-1----:R-:W-:Y:S01]  /*a840*/  HFMA2 R12, -RZ, RZ, 0, 0 ;  /* 0x00000000ff0c7431 */ /* 0x002fe200000001ff */
[----:B--2---:R-:W-:-:S02]  /*a850*/  @!P0 MOV R38, R14 ;  /* 0x0000000e00268202 */ /* 0x004fc40000000f00 */
[----:B------:R-:W-:Y:S02]  /*a860*/  @!P0 MOV R39, R15 ;  /* 0x0000000f00278202 */ /* 0x000fe40000000f00 */
[----:B------:R-:W-:Y:S02]  /*a870*/  LOP3.LUT P0, RZ, R17, 0x200, RZ, 0xc0, !PT ;  /* 0x0000020011ff7812 */ /* 0x000fe4000780c0ff */
[----:B---3--:R-:W-:-:S05]  /*a880*/  @!P1 MOV R12, R3 ;  /* 0x00000003000c9202 */ /* 0x008fca0000000f00 */
[----:B------:R0:W-:Y:S06]  /*a890*/  STL [R1+0x838], R12 ;  /* 0x0008380c01007387 */ /* 0x0001ec0000100800 */
[----:B------:R1:W2:Y:S01]  /*a8a0*/  @!P0 LDG.E.64 R6, desc[UR10][R20.64] ;  /* 0x0000000a14068981 */ /* 0x0002a2000c1e1b00 */
[----:B0-----:R-:W-:-:S06]  /*a8b0*/  CS2R R12, SRZ ;  /* 0x00000000000c7805 */ /* 0x001fcc000001ff00 */
[----:B----4-:R-:W3:Y:S04]  /*a8c0*/  @!P0 LDG.E.64 R12, desc[UR10][R28.64] ;  /* 0x0000000a1c0c8981 */ /* 0x010ee8000c1e1b00 */
[----:B------:R-:W4:Y:S01]  /*a8d0*/  LDL.LU.64 R28, [R1+0x5b8] ;  /* 0x0005b800011c7983 */ /* 0x000f220000300a00 */
[----:B------:R-:W-:Y:S01]  /*a8e0*/  HFMA2 R40, -RZ, RZ, 0, 0 ;  /* 0x00000000ff287431 */ /* 0x000fe200000001ff */
[----:B------:R-:W-:Y:S02]  /*a8f0*/  @!P2 MOV R40, R10 ;  /* 0x0000000a0028a202 */ /* 0x000fe40000000f00 */
[----:B-1----:R-:W-:-:S03]  /*a900*/  MOV R20, R48 ;  /* 0x0000003000147202 */ /* 0x002fc60000000f00 */
[----:B------:R0:W-:Y:S01]  /*a910*/  STL [R1+0x828], R40 ;  /* 0x0008282801007387 */ /* 0x0001e20000100800 */
[----:B------:R-:W-:Y:S01]  /*a920*/  HFMA2 R48, -RZ, RZ, 0, 0 ;  /* 0x00000000ff307431 */ /* 0x000fe200000001ff */
[----:B0-----:R-:W-:Y:S02]  /*a930*/  CS2R R40, SRZ ;  /* 0x0000000000287805 */ /* 0x001fe4000001ff00 */
[----:B------:R-:W-:Y:S02]  /*a940*/  @!P2 MOV R40, R4 ;  /* 0x000000040028a202 */ /* 0x000fe40000000f00 */
[----:B------:R-:W-:Y:S02]  /*a950*/  @!P2 MOV R41, R5 ;  /* 0x000000050029a202 */ /* 0x000fe40000000f00 */
[----:B------:R-:W-:Y:S01]  /*a960*/  LOP3.LUT P2, RZ, R17, 0x100, RZ, 0xc0, !PT ;  /* 0x0000010011ff7812 */ /* 0x000fe2000784c0ff */
[----:B------:R0:W-:Y:S01]  /*a970*/  STL.64 [R1+0x180], R10 ;  /* 0x0001800a01007387 */ /* 0x0001e20000100a00 */
[----:B------:R-:W-:-:S03]  /*a980*/  MOV R21, R49 ;  /* 0x0000003100157202 */ /* 0x000fc60000000f00 */
[----:B------:R1:W-:Y:S01]  /*a990*/  STL.64 [R1+0x378], R14 ;  /* 0x0003780e01007387 */ /* 0x0003e20000100a00 */
[----:B0-----:R-:W-:Y:S01]  /*a9a0*/  CS2R R10, SRZ ;  /* 0x00000000000a7805 */ /* 0x001fe2000001ff00 */
[----:B-1----:R-:W-:-:S06]  /*a9b0*/  HFMA2 R14, -RZ, RZ, 0, 0 ;  /* 0x00000000ff0e7431 */ /* 0x002fcc00000001ff */
[----:B------:R-:W4:Y:S01]  /*a9c0*/  @!P2 LDG.E.64 R10, desc[UR10][R20.64] ;  /* 0x0000000a140aa981 */ /* 0x000f22000c1e1b00 */
[----:B------:R-:W-:Y:S01]  /*a9d0*/  HFMA2 R46, -RZ, RZ, 0, 0 ;  /* 0x00000000ff2e7431 */ /* 0x000fe200000001ff */
[----:B------:R-:W-:-:S05]  /*a9e0*/  @!P1 MOV R46, R2 ;  /* 0x00000002002e9202 */ /* 0x000fca0000000f00 */
[----:B------:R0:W-:Y:S04]  /*a9f0*/  STL [R1+0x834], R46 ;  /* 0x0008342e01007387 */ /* 0x0001e80000100800 */
[----:B------:R-:W4:Y:S01]  /*aa00*/  LDL.LU.64 R20, [R1+0x5a8] ;  /* 0x0005a80001147983 */ /* 0x000f220000300a00 */
[----:B0-----:R-:W-:Y:S02]  /*aa10*/  CS2R R46, SRZ ;  /* 0x00000000002e7805 */ /* 0x001fe4000001ff00 */
[----:B------:R-:W-:Y:S02]  /*aa20*/  @!P1 MOV R46, R8 ;  /* 0x00000008002e9202 */ /* 0x000fe40000000f00 */
[----:B------:R-:W-:Y:S02]  /*aa30*/  @!P1 MOV R47, R9 ;  /* 0x00000009002f9202 */ /* 0x000fe40000000f00 */
[----:B------:R-:W-:Y:S01]  /*aa40*/  LOP3.LUT P1, RZ, R17, 0x80, RZ, 0xc0, !PT ;  /* 0x0000008011ff7812 */ /* 0x000fe2000782c0ff */
[----:B------:R0:W-:Y:S02]  /*aa50*/  STL.64 [R1+0x188], R2 ;  /* 0x0001880201007387 */ /* 0x0001e40000100a00 */
[----:B0-----:R-:W-:-:S10]  /*aa60*/  CS2R R2, SRZ ;  /* 0x0000000000027805 */ /* 0x001fd4000001ff00 */
[----:B------:R-:W4:Y:S04]  /*aa70*/  @!P1 LDG.E.64 R2, desc[UR10][R54.64] ;  /* 0x0000000a36029981 */ /* 0x000f28000c1e1b00 */
[----:B------:R-:W-:Y:S04]  /*aa80*/  STL.64 [R1+0x380], R4 ;  /* 0x0003800401007387 */ /* 0x000fe80000100a00 */
[----:B------:R-:W-:Y:S04]  /*aa90*/  STL.64 [R1+0x388], R8 ;  /* 0x0003880801007387 */ /* 0x000fe80000100a00 */
[----:B------:R-:W4:Y:S01]  /*aaa0*/  LDL.LU.64 R54, [R1+0x590] ;  /* 0x0005900001367983 */ /* 0x000f220000300a00 */
[----:B--2---:R-:W-:-:S02]  /*aab0*/  @!P0 MOV R48, R6 ;  /* 0x0000000600308202 */ /* 0x004fc40000000f00 */
[----:B------:R-:W-:-:S03]  /*aac0*/  @!P0 MOV R14, R7 ;  /* 0x00000007000e8202 */ /* 0x000fc60000000f00 */
[----:B------:R0:W-:Y:S02]  /*aad0*/  STL [R1+0x83c], R48 ;  /* 0x00083c3001007387 */ /* 0x0001e40000100800 */
[----:B0-----:R-:W-:Y:S02]  /*aae0*/  CS2R R48, SRZ ;  /* 0x0000000000307805 */ /* 0x001fe4000001ff00 */
[----:B------:R0:W-:Y:S04]  /*aaf0*/  STL [R1+0x844], R14 ;  /* 0x0008440e01007387 */ /* 0x0001e80000100800 */
[----:B------:R1:W-:Y:S01]  /*ab00*/  STL.64 [R1+0x190], R6 ;  /* 0x0001900601007387 */ /* 0x0003e20000100a00 */
[----:B0-----:R-:W-:Y:S02]  /*ab10*/  CS2R R14, SRZ ;  /* 0x00000000000e7805 */ /* 0x001fe4000001ff00 */
[----:B-1----:R-:W-:-:S02]  /*ab20*/  CS2R R6, SRZ ;  /* 0x0000000000067805 */ /* 0x002fc4000001ff00 */
[----:B---3--:R-:W-:Y:S02]  /*ab30*/  @!P0 MOV R48, R12 ;  /* 0x0000000c00308202 */ /* 0x008fe40000000f00 */
[----:B------:R-:W-:Y:S02]  /*ab40*/  @!P0 MOV R49, R13 ;  /* 0x0000000d00318202 */ /* 0x000fe40000000f00 */
[----:B------:R-:W-:Y:S01]  /*ab50*/  LOP3.LUT P0, RZ, R17, 0x40, RZ, 0xc0, !PT ;  /* 0x0000004011ff7812 */ /* 0x000fe2000780c0ff */
[----:B----4-:R0:W2:-:S12]  /*ab60*/  @!P2 LDG.E.64 R14, desc[UR10][R28.64] ;  /* 0x0000000a1c0ea981 */ /* 0x010098000c1e1b00 */
[----:B------:R-:W3:Y:S04]  /*ab70*/  @!P0 LDG.E.64 R6, desc[UR10][R18.64] ;  /* 0x0000000a12068981 */ /* 0x000ee8000c1e1b00 */
[----:B------:R-:W4:Y:S01]  /*ab80*/  LDL.LU.64 R18, [R1+0x578] ;  /* 0x0005780001127983 */ /* 0x000f220000300a00 */
[----:B0-----:R-:W-:Y:S01]  /*ab90*/  MOV R28, R50 ;  /* 0x00000032001c7202 */ /* 0x001fe20000000f00 */
[----:B------:R-:W-:Y:S01]  /*aba0*/  HFMA2 R50, -RZ, RZ, 0, 0 ;  /* 0x00000000ff327431 */ /* 0x000fe200000001ff */
[----:B------:R-:W-:Y:S01]  /*abb0*/  MOV R29, R51 ;  /* 0x00000033001d7202 */ /* 0x000fe20000000f00 */
[----:B------:R-:W-:Y:S01]  /*abc0*/  HFMA2 R4, -RZ, RZ, 0, 0 ;  /* 0x00000000ff047431 */ /* 0x000fe200000001ff */
[----:B------:R0:W-:Y:S01]  /*abd0*/  STL.64 [R1+0x390], R12 ;  /* 0x0003900c01007387 */ /* 0x0001e20000100a00 */
[----:B------:R-:W-:Y:S01]  /*abe0*/  @!P2 MOV R50, R10 ;  /* 0x0000000a0032a202 */ /* 0x000fe20000000f00 */
[----:B0-----:R-:W-:Y:S01]  /*abf0*/  HFMA2 R12, -RZ, RZ, 0, 0 ;  /* 0x00000000ff0c7431 */ /* 0x001fe200000001ff */
[----:B------:R-:W-:-:S03]  /*ac00*/  @!P2 MOV R4, R11 ;  /* 0x0000000b0004a202 */ /* 0x000fc60000000f00 */
[----:B------:R0:W-:Y:S02]  /*ac10*/  STL [R1+0x848], R50 ;  /* 0x0008483201007387 */ /* 0x0001e40000100800 */
[----:B0-----:R-:W-:Y:S02]  /*ac20*/  CS2R R50, SRZ ;  /* 0x0000000000327805 */ /* 0x001fe4000001ff00 */
[----:B------:R0:W-:Y:S04]  /*ac30*/  STL [R1+0x854], R4 ;  /* 0x0008540401007387 */ /* 0x0001e80000100800 */
[----:B------:R1:W-:Y:S01]  /*ac40*/  STL.64 [R1+0x198], R10 ;  /* 0x0001980a01007387 */ /* 0x0003e20000100a00 */
[----:B0-----:R-:W-:Y:S02]  /*ac50*/  CS2R R4, SRZ ;  /* 0x0000000000047805 */ /* 0x001fe4000001ff00 */
[----:B-1----:R-:W-:-:S04]  /*ac60*/  CS2R R10, SRZ ;  /* 0x00000000000a7805 */ /* 0x002fc8000001ff00 */
[----:B------:R0:W4:Y:S01]  /*ac70*/  @!P1 LDG.E.64 R4, desc[UR10][R20.64] ;  /* 0x0000000a14049981 */ /* 0x000122000c1e1b00 */
[----:B------:R-:W-:Y:S01]  /*ac80*/  HFMA2 R8, -RZ, RZ, 0, 0 ;  /* 0x00000000ff087431 */ /* 0x000fe200000001ff */
[----:B------:R-:W-:Y:S01]  /*ac90*/  @!P1 MOV R8, R3 ;  /* 0x0000000300089202 */ /* 0x000fe20000000f00 */
[----:B0-----:R-:W-:Y:S01]  /*aca0*/  HFMA2 R20, -RZ, RZ, 0, 0 ;  /* 0x00000000ff147431 */ /* 0x001fe200000001ff */
[----:B------:R-:W-:Y:S01]  /*acb0*/  @!P1 MOV R20, R2 ;  /* 0x0000000200149202 */ /* 0x000fe20000000f00 */
[----:B------:R0:W-:Y:S04]  /*acc0*/  STL.64 [R1+0x1a0], R2 ;  /* 0x0001a00201007387 */ /* 0x0001e80000100a00 */
[----:B0-----:R-:W4:Y:S01]  /*acd0*/  LDL.LU.64 R2, [R1+0x570] ;  /* 0x0005700001027983 */ /* 0x001f220000300a00 */
[----:B--2---:R-:W-:-:S02]  /*ace0*/  @!P2 MOV R50, R14 ;  /* 0x0000000e0032a202 */ /* 0x004fc40000000f00 */
[----:B------:R-:W-:Y:S02]  /*acf0*/  @!P2 MOV R51, R15 ;  /* 0x0000000f0033a202 */ /* 0x000fe40000000f00 */
[----:B------:R-:W-:Y:S02]  /*ad00*/  LOP3.LUT P2, RZ, R17, 0x20, RZ, 0xc0, !PT ;  /* 0x0000002011ff7812 */ /* 0x000fe4000784c0ff */
[----:B---3--:R-:W-:-:S05]  /*ad10*/  @!P0 MOV R12, R7 ;  /* 0x00000007000c8202 */ /* 0x008fca0000000f00 */
[----:B------:R0:W-:Y:S06]  /*ad20*/  STL [R1+0x878], R12 ;  /* 0x0008780c01007387 */ /* 0x0001ec0000100800 */
[----:B------:R-:W2:Y:S01]  /*ad30*/  @!P2 LDG.E.64 R10, desc[UR10][R68.64] ;  /* 0x0000000a440aa981 */ /* 0x000ea2000c1e1b00 */
[----:B0-----:R-:W-:-:S03]  /*ad40*/  CS2R R12, SRZ ;  /* 0x00000000000c7805 */ /* 0x001fc6000001ff00 */
[----:B------:R-:W3:Y:S04]  /*ad50*/  LDL.LU.64 R68, [R1+0x560] ;  /* 0x0005600001447983 */ /* 0x000ee80000300a00 */
[----:B----4-:R-:W4:Y:S01]  /*ad60*/  @!P2 LDG.E.64 R12, desc[UR10][R18.64] ;  /* 0x0000000a120ca981 */ /* 0x010f22000c1e1b00 */
[----:B------:R-:W-:-:S03]  /*ad70*/  MOV R21, R29 ;  /* 0x0000001d00157202 */ /* 0x000fc60000000f00 */
[----:B------:R0:W-:Y:S01]  /*ad80*/  STL [R1+0x858], R20 ;  /* 0x0008581401007387 */ /* 0x0001e20000100800 */
[----:B------:R-:W-:-:S03]  /*ad90*/  MOV R29, R53 ;  /* 0x00000035001d7202 */ /* 0x000fc60000000f00 */
[----:B------:R1:W-:Y:S01]  /*ada0*/  STL.64 [R1+0x398], R14 ;  /* 0x0003980e01007387 */ /* 0x0003e20000100a00 */
[----:B0-----:R-:W-:Y:S02]  /*adb0*/  MOV R20, R28 ;  /* 0x0000001c00147202 */ /* 0x001fe40000000f00 */
[----:B------:R-:W-:Y:S02]  /*adc0*/  MOV R28, R52 ;  /* 0x00000034001c7202 */ /* 0x000fe40000000f00 */
[----:B------:R-:W-:Y:S02]  /*add0*/  CS2R R52, SRZ ;  /* 0x0000000000347805 */ /* 0x000fe4000001ff00 */
[----:B-1----:R-:W-:Y:S01]  /*ade0*/  CS2R R14, SRZ ;  /* 0x00000000000e7805 */ /* 0x002fe2000001ff00 */
[----:B------:R0:W-:Y:S02]  /*adf0*/  STL [R1+0x864], R8 ;  /* 0x0008640801007387 */ /* 0x0001e40000100800 */
[----:B0-----:R-:W-:-:S06]  /*ae00*/  CS2R R8, SRZ ;  /* 0x0000000000087805 */ /* 0x001fcc000001ff00 */
[----:B------:R0:W3:Y:S01]  /*ae10*/  @!P0 LDG.E.64 R8, desc[UR10][R54.64] ;  /* 0x0000000a36088981 */ /* 0x0000e2000c1e1b00 */
[----:B------:R-:W-:Y:S02]  /*ae20*/  @!P1 MOV R52, R4 ;  /* 0x0000000400349202 */ /* 0x000fe40000000f00 */
[----:B------:R-:W-:Y:S02]  /*ae30*/  @!P1 MOV R53, R5 ;  /* 0x0000000500359202 */ /* 0x000fe40000000f00 */
[----:B------:R-:W-:Y:S01]  /*ae40*/  LOP3.LUT P1, RZ, R17, 0x10, RZ, 0xc0, !PT ;  /* 0x0000001011ff7812 */ /* 0x000fe2000782c0ff */
[----:B0-----:R-:W-:Y:S01]  /*ae50*/  HFMA2 R54, -RZ, RZ, 0, 0 ;  /* 0x00000000ff367431 */ /* 0x001fe200000001ff */
[----:B------:R-:W-:Y:S01]  /*ae60*/  @!P0 MOV R54, R6 ;  /* 0x0000000600368202 */ /* 0x000fe20000000f00 */
[----:B------:R0:W-:Y:S04]  /*ae70*/  STL.64 [R1+0x1a8], R6 ;  /* 0x0001a80601007387 */ /* 0x0001e80000100a00 */
[----:B0-----:R-:W3:Y:S01]  /*ae80*/  LDL.LU.64 R6, [R1+0x550] ;  /* 0x0005500001067983 */ /* 0x001ee20000300a00 */
[----:B--2---:R-:W-:-:S05]  /*ae90*/  @!P2 MOV R15, R11 ;  /* 0x0000000b000fa202 */ /* 0x004fca0000000f00 */
[----:B------:R-:W-:Y:S01]  /*aea0*/  STL [R1+0x888], R15 ;  /* 0x0008880f01007387 */ /* 0x000fe20000100800 */
[----:B----4-:R-:W-:-:S05]  /*aeb0*/  @!P2 MOV R14, R13 ;  /* 0x0000000d000ea202 */ /* 0x010fca0000000f00 */
[----:B------:R0:W-:Y:S02]  /*aec0*/  STL [R1+0x578], R14 ;  /* 0x0005780e01007387 */ /* 0x0001e40000100800 */
[----:B0-----:R-:W-:-:S06]  /*aed0*/  CS2R R14, SRZ ;  /* 0x00000000000e7805 */ /* 0x001fcc000001ff00 */
[----:B------:R0:W2:Y:S02]  /*aee0*/  @!P1 LDG.E.64 R14, desc[UR10][R2.64] ;  /* 0x0000000a020e9981 */ /* 0x0000a4000c1e1b00 */
[----:B0-----:R-:W-:-:S06]  /*aef0*/  CS2R R2, SRZ ;  /* 0x0000000000027805 */ /* 0x001fcc000001ff00 */
[----:B---3--:R-:W3:Y:S04]  /*af00*/  @!P1 LDG.E.64 R2, desc[UR10][R68.64] ;  /* 0x0000000a44029981 */ /* 0x008ee8000c1e1b00 */
[----:B------:R0:W-:Y:S04]  /*af10*/  STL [R1+0x868], R54 ;  /* 0x0008683601007387 */ /* 0x0001e80000100800 */
[----:B------:R1:W-:Y:S01]  /*af20*/  STL.64 [R1+0x3a0], R4 ;  /* 0x0003a00401007387 */ /* 0x0003e20000100a00 */
[----:B------:R-:W-:-:S03]  /*af30*/  HFMA2 R18, -RZ, RZ, 0, 0 ;  /* 0x00000000ff127431 */ /* 0x000fc600000001ff */
[----:B------:R4:W-:Y:S01]  /*af40*/  STL.64 [R1+0x1b0], R10 ;  /* 0x0001b00a01007387 */ /* 0x0009e20000100a00 */
[----:B0-----:R-:W-:Y:S02]  /*af50*/  CS2R R54, SRZ ;  /* 0x0000000000367805 */ /* 0x001fe4000001ff00 */
[----:B------:R-:W-:Y:S02]  /*af60*/  @!P0 MOV R54, R8 ;  /* 0x0000000800368202 */ /* 0x000fe40000000f00 */
[----:B------:R-:W-:Y:S01]  /*af70*/  MOV R19, R57 ;  /* 0x0000003900137202 */ /* 0x000fe20000000f00 */
[----:B------:R-:W-:Y:S01]  /*af80*/  STL.64 [R1+0x3a8], R8 ;  /* 0x0003a80801007387 */ /* 0x000fe20000100a00 */
[----:B------:R-:W-:Y:S02]  /*af90*/  @!P0 MOV R55, R9 ;  /* 0x0000000900378202 */ /* 0x000fe40000000f00 */
[----:B-1----:R-:W-:Y:S02]  /*afa0*/  CS2R R4, SRZ ;  /* 0x0000000000047805 */ /* 0x002fe4000001ff00 */
[----:B------:R-:W-:Y:S01]  /*afb0*/  LOP3.LUT P0, RZ, R17, 0x8, RZ, 0xc0, !PT ;  /* 0x0000000811ff7812 */ /* 0x000fe2000780c0ff */
[----:B------:R-:W-:Y:S01]  /*afc0*/  STL.64 [R1+0x3b0], R12 ;  /* 0x0003b00c01007387 */ /* 0x000fe20000100a00 */
[----:B------:R-:W-:-:S03]  /*afd0*/  @!P2 MOV R18, R10 ;  /* 0x0000000a0012a202 */ /* 0x000fc60000000f00 */
[----:B----4-:R-:W4:Y:S01]  /*afe0*/  LDL.LU.64 R10, [R1+0x538] ;  /* 0x00053800010a7983 */ /* 0x010f220000300a00 */
[----:B------:R-:W-:-:S03]  /*aff0*/  UIMAD.WIDE UR6, UR8, 0x8, UR6 ;  /* 0x00000008080678a5 */ /* 0x000fc6000f8e0206 */
[----:B------:R-:W5:Y:S01]  /*b000*/  LDL.LU.64 R68, [R1+0x960] ;  /* 0x0009600001447983 */ /* 0x000f620000300a00 */
[----:B---3--:R-:W-:Y:S02]  /*b010*/  @!P1 MOV R5, R2 ;  /* 0x0000000200059202 */ /* 0x008fe40000000f00 */
[----:B------:R-:W-:-:S03]  /*b020*/  @!P1 MOV R4, R3 ;  /* 0x0000000300049202 */ /* 0x000fc60000000f00 */
[----:B------:R-:W-:Y:S04]  /*b030*/  STL [R1+0x560], R5 ;  /* 0x0005600501007387 */ /* 0x000fe80000100800 */
[----:B------:R0:W-:Y:S02]  /*b040*/  STL [R1+0x564], R4 ;  /* 0x0005640401007387 */ /* 0x0001e40000100800 */
[----:B0-----:R-:W-:-:S06]  /*b050*/  CS2R R4, SRZ ;  /* 0x0000000000047805 */ /* 0x001fcc000001ff00 */
[----:B------:R0:W3:Y:S02]  /*b060*/  @!P0 LDG.E.64 R4, desc[UR10][R6.64] ;  /* 0x0000000a06048981 */ /* 0x0000e4000c1e1b00 */
[----:B0-----:R-:W-:-:S06]  /*b070*/  CS2R R6, SRZ ;  /* 0x0000000000067805 */ /* 0x001fcc000001ff00 */
[----:B------:R-:W4:Y:S04]  /*b080*/  @!P0 LDG.E.64 R6, desc[UR10][R42.64] ;  /* 0x0000000a2a068981 */ /* 0x000f28000c1e1b00 */
[----:B------:R0:W-:Y:S01]  /*b090*/  STL [R1+0x87c], R18 ;  /* 0x00087c1201007387 */ /* 0x0001e20000100800 */
[----:B------:R-:W-:-:S03]  /*b0a0*/  CS2R R8, SRZ ;  /* 0x0000000000087805 */ /* 0x000fc6000001ff00 */
[----:B--2---:R-:W-:Y:S04]  /*b0b0*/  STL.64 [R1+0x1b8], R14 ;  /* 0x0001b80e01007387 */ /* 0x004fe80000100a00 */
[----:B------:R1:W-:Y:S01]  /*b0c0*/  STL.64 [R1+0x3b8], R2 ;  /* 0x0003b80201007387 */ /* 0x0003e20000100a00 */
[----:B0-----:R-:W-:Y:S02]  /*b0d0*/  MOV R18, R56 ;  /* 0x0000003800127202 */ /* 0x001fe40000000f00 */
[----:B------:R-:W-:Y:S01]  /*b0e0*/  CS2R R56, SRZ ;  /* 0x0000000000387805 */ /* 0x000fe2000001ff00 */
[----:B------:R-:W2:Y:S01]  /*b0f0*/  LDL.LU.64 R42, [R1+0x958] ;  /* 0x00095800012a7983 */ /* 0x000ea20000300a00 */
[----:B------:R-:W-:Y:S02]  /*b100*/  @!P2 MOV R56, R12 ;  /* 0x0000000c0038a202 */ /* 0x000fe40000000f00 */
[----:B------:R-:W-:-:S02]  /*b110*/  LOP3.LUT P2, RZ, R17, 0x4, RZ, 0xc0, !PT ;  /* 0x0000000411ff7812 */ /* 0x000fc4000784c0ff */
[----:B------:R-:W-:Y:S01]  /*b120*/  @!P1 MOV R57, R14 ;  /* 0x0000000e00399202 */ /* 0x000fe20000000f00 */
[----:B-1----:R-:W2:Y:S04]  /*b130*/  LDL.LU.64 R2, [R1+0x4e0] ;  /* 0x0004e00001027983 */ /* 0x002ea80000300a00 */
[----:B------:R0:W-:Y:S02]  /*b140*/  STL [R1+0x890], R57 ;  /* 0x0008903901007387 */ /* 0x0001e40000100800 */
[----:B0-----:R-:W-:Y:S01]  /*b150*/  HFMA2 R57, -RZ, RZ, 0, 0 ;  /* 0x00000000ff397431 */ /* 0x001fe200000001ff */
[----:B------:R-:W-:Y:S02]  /*b160*/  @!P1 MOV R57, R15 ;  /* 0x0000000f00399202 */ /* 0x000fe40000000f00 */
[----:B------:R-:W2:Y:S01]  /*b170*/  LDL.LU.64 R14, [R1+0x520] ;  /* 0x00052000010e7983 */ /* 0x000ea20000300a00 */
[----:B----4-:R-:W-:-:S02]  /*b180*/  @!P0 MOV R9, R6 ;  /* 0x0000000600098202 */ /* 0x010fc40000000f00 */
[----:B------:R-:W-:-:S03]  /*b190*/  @!P0 MOV R8, R7 ;  /* 0x0000000700088202 */ /* 0x000fc60000000f00 */
[----:B------:R-:W-:Y:S04]  /*b1a0*/  STL [R1+0x540], R9 ;  /* 0x0005400901007387 */ /* 0x000fe80000100800 */
[----:B------:R0:W-:Y:S02]  /*b1b0*/  STL [R1+0x544], R8 ;  /* 0x0005440801007387 */ /* 0x0001e40000100800 */
[----:B0-----:R-:W-:-:S06]  /*b1c0*/  CS2R R8, SRZ ;  /* 0x0000000000087805 */ /* 0x001fcc000001ff00 */
[----:B------:R0:W4:Y:S02]  /*b1d0*/  @!P2 LDG.E.64 R8, desc[UR10][R10.64] ;  /* 0x0000000a0a08a981 */ /* 0x000124000c1e1b00 */
[----:B0-----:R-:W-:-:S06]  /*b1e0*/  CS2R R10, SRZ ;  /* 0x00000000000a7805 */ /* 0x001fcc000001ff00 */
[----:B------:R-:W2:Y:S01]  /*b1f0*/  @!P2 LDG.E.64 R10, desc[UR10][R64.64] ;  /* 0x0000000a400aa981 */ /* 0x000ea2000c1e1b00 */
[----:B------:R-:W-:Y:S02]  /*b200*/  CS2R R12, SRZ ;  /* 0x00000000000c7805 */ /* 0x000fe4000001ff00 */
[----:B------:R-:W-:Y:S01]  /*b210*/  LOP3.LUT P1, RZ, R17, 0x2, RZ, 0xc0, !PT ;  /* 0x0000000211ff7812 */ /* 0x000fe2000782c0ff */
[----:B------:R0:W-:Y:S04]  /*b220*/  STL [R1+0x89c], R57 ;  /* 0x00089c3901007387 */ /* 0x0001e80000100800 */
[----:B---3--:R-:W-:Y:S04]  /*b230*/  STL.64 [R1+0x1c0], R4 ;  /* 0x0001c00401007387 */ /* 0x008fe80000100a00 */
[----:B------:R-:W-:Y:S01]  /*b240*/  STL.64 [R1+0x3c0], R6 ;  /* 0x0003c00601007387 */ /* 0x000fe20000100a00 */
[----:B0-----:R-:W-:Y:S01]  /*b250*/  HFMA2 R57, -RZ, RZ, 0, 0 ;  /* 0x00000000ff397431 */ /* 0x001fe200000001ff */
[----:B------:R-:W-:-:S02]  /*b260*/  @!P0 MOV R57, R4 ;  /* 0x0000000400398202 */ /* 0x000fc40000000f00 */
[----:B------:R-:W3:Y:S04]  /*b270*/  LDL.LU.64 R64, [R1+0x950] ;  /* 0x0009500001407983 */ /* 0x000ee80000300a00 */
[----:B------:R0:W-:Y:S02]  /*b280*/  STL [R1+0x8a0], R57 ;  /* 0x0008a03901007387 */ /* 0x0001e40000100800 */
[----:B0-----:R-:W-:Y:S01]  /*b290*/  HFMA2 R57, -RZ, RZ, 0, 0 ;  /* 0x00000000ff397431 */ /* 0x001fe200000001ff */
[----:B------:R-:W-:Y:S02]  /*b2a0*/  @!P0 MOV R57, R5 ;  /* 0x0000000500398202 */ /* 0x000fe40000000f00 */
[----:B------:R-:W3:Y:S01]  /*b2b0*/  LDL.LU.64 R4, [R1+0x508] ;  /* 0x0005080001047983 */ /* 0x000ee20000300a00 */
[----:B--2---:R-:W-:-:S02]  /*b2c0*/  @!P2 MOV R13, R10 ;  /* 0x0000000a000da202 */ /* 0x004fc40000000f00 */
[----:B------:R-:W-:-:S03]  /*b2d0*/  @!P2 MOV R12, R11 ;  /* 0x0000000b000ca202 */ /* 0x000fc60000000f00 */
[----:B------:R-:W-:Y:S04]  /*b2e0*/  STL [R1+0x528], R13 ;  /* 0x0005280d01007387 */ /* 0x000fe80000100800 */
[----:B------:R0:W-:Y:S02]  /*b2f0*/  STL [R1+0x52c], R12 ;  /* 0x00052c0c01007387 */ /* 0x0001e40000100800 */
[----:B0-----:R-:W-:-:S06]  /*b300*/  CS2R R12, SRZ ;  /* 0x00000000000c7805 */ /* 0x001fcc000001ff00 */
[----:B------:R0:W2:Y:S02]  /*b310*/  @!P1 LDG.E.64 R12, desc[UR10][R14.64] ;  /* 0x0000000a0e0c9981 */ /* 0x0000a4000c1e1b00 */
[----:B0-----:R-:W-:-:S06]  /*b320*/  CS2R R14, SRZ ;  /* 0x00000000000e7805 */ /* 0x001fcc000001ff00 */
[----:B------:R0:W3:Y:S01]  /*b330*/  @!P1 LDG.E.64 R14, desc[UR10][R44.64] ;  /* 0x0000000a2c0e9981 */ /* 0x0000e2000c1e1b00 */
[----:B------:R-:W-:Y:S01]  /*b340*/  LOP3.LUT P0, RZ, R17, 0x1, RZ, 0xc0, !PT ;  /* 0x0000000111ff7812 */ /* 0x000fe2000780c0ff */
[----:B------:R-:W-:Y:S01]  /*b350*/  HFMA2 R17, -RZ, RZ, 0, 0 ;  /* 0x00000000ff117431 */ /* 0x000fe200000001ff */
[----:B----4-:R-:W-:-:S05]  /*b360*/  @!P2 MOV R17, R8 ;  /* 0x000000080011a202 */ /* 0x010fca0000000f00 */
[----:B------:R1:W-:Y:S01]  /*b370*/  STL [R1+0x8b4], R17 ;  /* 0x0008b41101007387 */ /* 0x0003e20000100800 */
[----:B0-----:R-:W-:-:S03]  /*b380*/  HFMA2 R45, -RZ, RZ, 0, 0 ;  /* 0x00000000ff2d7431 */ /* 0x001fc600000001ff */
[----:B------:R-:W-:Y:S01]  /*b390*/  STL [R1+0x8b0], R57 ;  /* 0x0008b03901007387 */ /* 0x000fe20000100800 */
[----:B------:R-:W-:-:S03]  /*b3a0*/  CS2R R6, SRZ ;  /* 0x0000000000067805 */ /* 0x000fc6000001ff00 */
[----:B------:R-:W-:Y:S01]  /*b3b0*/  STL.64 [R1+0x3c8], R10 ;  /* 0x0003c80a01007387 */ /* 0x000fe20000100a00 */
[----:B-1----:R-:W-:Y:S01]  /*b3c0*/  HFMA2 R17, -RZ, RZ, 0, 0 ;  /* 0x00000000ff117431 */ /* 0x002fe200000001ff */
[----:B------:R-:W-:Y:S02]  /*b3d0*/  @!P2 MOV R17, R9 ;  /* 0x000000090011a202 */ /* 0x000fe40000000f00 */
[----:B------:R-:W-:Y:S04]  /*b3e0*/  STL.64 [R1+0x1c8], R8 ;  /* 0x0001c80801007387 */ /* 0x000fe80000100a00 */
[----:B------:R0:W-:Y:S04]  /*b3f0*/  STL [R1+0x8c8], R17 ;  /* 0x0008c81101007387 */ /* 0x0001e80000100800 */
[----:B------:R-:W5:Y:S01]  /*b400*/  LDL.LU R44, [R1+0x94c] ;  /* 0x00094c00012c7983 */ /* 0x000f620000300800 */
[----:B0-----:R-:W-:Y:S01]  /*b410*/  HFMA2 R17, -RZ, RZ, 0, 0 ;  /* 0x00000000ff117431 */ /* 0x001fe200000001ff */
[----:B------:R-:W-:-:S02]  /*b420*/  MOV R57, RZ ;  /* 0x000000ff00397202 */ /* 0x000fc40000000f00 */
[----:B------:R-:W-:Y:S02]  /*b430*/  LOP3.LUT P2, RZ, R16, 0x8000000, RZ, 0xc0, !PT ;  /* 0x0800000010ff7812 */ /* 0x000fe4000784c0ff */
[----:B--2---:R-:W-:-:S05]  /*b440*/  @!P1 MOV R17, R12 ;  /* 0x0000000c00119202 */ /* 0x004fca0000000f00 */
[----:B------:R0:W-:Y:S01]  /*b450*/  STL [R1+0x8d4], R17 ;  /* 0x0008d41101007387 */ /* 0x0001e20000100800 */
[----:B------:R-:W-:Y:S01]  /*b460*/  @!P1 MOV R45, R13 ;  /* 0x0000000d002d9202 */ /* 0x000fe20000000f00 */
[----:B0-----:R-:W-:Y:S01]  /*b470*/  HFMA2 R17, -RZ, RZ, 0, 0 ;  /* 0x00000000ff117431 */ /* 0x001fe200000001ff */
[----:B---3--:R-:W-:Y:S02]  /*b480*/  @!P1 MOV R17, R15 ;  /* 0x0000000f00119202 */ /* 0x008fe40000000f00 */
[----:B------:R-:W-:Y:S02]  /*b490*/  @!P1 MOV R57, R14 ;  /* 0x0000000e00399202 */ /* 0x000fe40000000f00 */
[----:B------:R-:W-:Y:S01]  /*b4a0*/  LOP3.LUT P1, RZ, R16, 0x4000000, RZ, 0xc0, !PT ;  /* 0x0400000010ff7812 */ /* 0x000fe2000782c0ff */
[----:B------:R0:W-:Y:S01]  /*b4b0*/  STL [R1+0x538], R17 ;  /* 0x0005381101007387 */ /* 0x0001e20000100800 */
[----:B------:R-:W-:Y:S02]  /*b4c0*/  MOV R16, R2 ;  /* 0x0000000200107202 */ /* 0x000fe40000000f00 */
[----:B0-----:R-:W-:-:S02]  /*b4d0*/  MOV R17, R3 ;  /* 0x0000000300117202 */ /* 0x001fc40000000f00 */
[----:B------:R-:W-:-:S07]  /*b4e0*/  CS2R R2, SRZ ;  /* 0x0000000000027805 */ /* 0x000fce000001ff00 */
[----:B------:R-:W2:Y:S04]  /*b4f0*/  @!P1 LDG.E.64 R6, desc[UR10][R26.64] ;  /* 0x0000000a1a069981 */ /* 0x000ea8000c1e1b00 */
[----:B------:R0:W3:Y:S04]  /*b500*/  @!P0 LDG.E.64 R2, desc[UR10][R4.64] ;  /* 0x0000000a04028981 */ /* 0x0000e8000c1e1b00 */
[----:B------:R-:W4:Y:S01]  /*b510*/  LDL.LU.64 R26, [R1+0x488] ;  /* 0x00048800011a7983 */ /* 0x000f220000300a00 */
[----:B0-----:R-:W-:-:S06]  /*b520*/  CS2R R4, SRZ ;  /* 0x0000000000047805 */ /* 0x001fcc000001ff00 */
[----:B------:R0:W2:Y:S02]  /*b530*/  @!P0 LDG.E.64 R4, desc[UR10][R60.64] ;  /* 0x0000000a3c048981 */ /* 0x0000a4000c1e1b00 */
[----:B0-----:R-:W-:Y:S02]  /*b540*/  MOV R60, R62 ;  /* 0x0000003e003c7202 */ /* 0x001fe40000000f00 */
[----:B------:R-:W-:Y:S02]  /*b550*/  MOV R61, R63 ;  /* 0x0000003f003d7202 */ /* 0x000fe40000000f00 */
[----:B------:R-:W4:Y:S01]  /*b560*/  LDL.LU.64 R62, [R1+0x480] ;  /* 0x00048000013e7983 */ /* 0x000f220000300a00 */
[----:B------:R-:W-:-:S06]  /*b570*/  CS2R R10, SRZ ;  /* 0x00000000000a7805 */ /* 0x000fcc000001ff00 */
[----:B------:R0:W2:Y:S02]  /*b580*/  @!P2 LDG.E.64 R10, desc[UR10][R18.64] ;  /* 0x0000000a120aa981 */ /* 0x0000a4000c1e1b00 */
[----:B0-----:R-:W-:-:S06]  /*b590*/  CS2R R18, SRZ ;  /* 0x0000000000127805 */ /* 0x001fcc000001ff00 */
[----:B------:R0:W2:Y:S02]  /*b5a0*/  @!P4 LDG.E.64 R18, desc[UR10][R22.64] ;  /* 0x0000000a1612c981 */ /* 0x0000a4000c1e1b00 */
[----:B0-----:R-:W-:Y:S02]  /*b5b0*/  CS2R R22, SRZ ;  /* 0x0000000000167805 */ /* 0x001fe4000001ff00 */
[----:B------:R0:W-:Y:S04]  /*b5c0*/  STL.64 [R1+0x1d0], R12 ;  /* 0x0001d00c01007387 */ /* 0x0001e80000100a00 */
[----:B------:R1:W-:Y:S01]  /*b5d0*/  STL.64 [R1+0x3d0], R14 ;  /* 0x0003d00e01007387 */ /* 0x0003e20000100a00 */
[----:B0-----:R-:W-:-:S06]  /*b5e0*/  CS2R R12, SRZ ;  /* 0x00000000000c7805 */ /* 0x001fcc000001ff00 */
[----:B------:R0:W2:Y:S01]  /*b5f0*/  @!P2 LDG.E.64 R12, desc[UR10][R20.64] ;  /* 0x0000000a140ca981 */ /* 0x0000a2000c1e1b00 */
[----:B-1----:R-:W-:Y:S02]  /*b600*/  CS2R R14, SRZ ;  /* 0x00000000000e7805 */ /* 0x002fe4000001ff00 */
[----:B------:R-:W-:-:S04]  /*b610*/  CS2R R8, SRZ ;  /* 0x0000000000087805 */ /* 0x000fc8000001ff00 */
[----:B------:R1:W2:Y:S01]  /*b620*/  @!P3 LDG.E.64 R14, desc[UR10][R28.64] ;  /* 0x0000000a1c0eb981 */ /* 0x0002a2000c1e1b00 */
[----:B0-----:R-:W-:-:S03]  /*b630*/  CS2R R20, SRZ ;  /* 0x0000000000147805 */ /* 0x001fc6000001ff00 */
[----:B------:R-:W2:Y:S04]  /*b640*/  @!P1 LDG.E.64 R8, desc[UR10][R16.64] ;  /* 0x0000000a10089981 */ /* 0x000ea8000c1e1b00 */
[----:B------:R0:W2:Y:S01]  /*b650*/  @!P4 LDG.E.64 R20, desc[UR10][R60.64] ;  /* 0x0000000a3c14c981 */ /* 0x0000a2000c1e1b00 */
[----:B-1----:R-:W-:-:S06]  /*b660*/  CS2R R28, SRZ ;  /* 0x00000000001c7805 */ /* 0x002fcc000001ff00 */
[----:B------:R1:W2:Y:S01]  /*b670*/  @!P6 LDG.E.64 R28, desc[UR10][R42.64] ;  /* 0x0000000a2a1ce981 */ /* 0x0002a2000c1e1b00 */
[----:B0-----:R-:W-:Y:S01]  /*b680*/  MOV R60, UR6 ;  /* 0x00000006003c7c02 */ /* 0x001fe20008000f00 */
[----:B------:R-:W0:Y:S01]  /*b690*/  LDCU.U8 UR6, c[0x0][0x414] ;  /* 0x00008280ff0677ac */ /* 0x000e220008000000 */
[----:B------:R-:W-:Y:S01]  /*b6a0*/  HFMA2 R16, -RZ, RZ, 0, 0 ;  /* 0x00000000ff107431 */ /* 0x000fe200000001ff */
[----:B------:R-:W-:Y:S02]  /*b6b0*/  MOV R17, RZ ;  /* 0x000000ff00117202 */ /* 0x000fe40000000f00 */
[----:B-1----:R-:W-:Y:S01]  /*b6c0*/  CS2R R42, SRZ ;  /* 0x00000000002a7805 */ /* 0x002fe2000001ff00 */
[----:B------:R1:W-:Y:S04]  /*b6d0*/  STL [R1+0x520], R57 ;  /* 0x0005203901007387 */ /* 0x0003e80000100800 */
[----:B------:R0:W2:Y:S01]  /*b6e0*/  @!P3 LDG.E.64 R16, desc[UR10][R24.64] ;  /* 0x0000000a1810b981 */ /* 0x0000a2000c1e1b00 */
[----:B-1----:R-:W-:Y:S01]  /*b6f0*/  HFMA2 R57, -RZ, RZ, 0, 0 ;  /* 0x00000000ff397431 */ /* 0x002fe200000001ff */
[----:B0-----:R-:W-:-:S02]  /*b700*/  CS2R R24, SRZ ;  /* 0x0000000000187805 */ /* 0x001fc4000001ff00 */
[----:B------:R-:W-:-:S06]  /*b710*/  MOV R61, UR7 ;  /* 0x00000007003d7c02 */ /* 0x000fcc0008000f00 */
[----:B------:R-:W2:Y:S01]  /*b720*/  LDG.E.64 R60, desc[UR10][R60.64] ;  /* 0x0000000a3c3c7981 */ /* 0x000ea2000c1e1b00 */
[----:B---3--:R-:W-:-:S03]  /*b730*/  @!P0 MOV R42, R2 ;  /* 0x00000002002a8202 */ /* 0x008fc60000000f00 */
[----:B----4-:R0:W3:Y:S01]  /*b740*/  @!P5 LDG.E.64 R22, desc[UR10][R62.64] ;  /* 0x0000000a3e16d981 */ /* 0x0100e2000c1e1b00 */
[----:B------:R-:W-:Y:S02]  /*b750*/  @!P0 MOV R57, R3 ;  /* 0x0000000300398202 */ /* 0x000fe40000000f00 */
[----:B--2---:R-:W-:Y:S01]  /*b760*/  @!P0 MOV R43, R4 ;  /* 0x00000004002b8202 */ /* 0x004fe20000000f00 */
[----:B------:R1:W2:Y:S01]  /*b770*/  @!P5 LDG.E.64 R24, desc[UR10][R26.64] ;  /* 0x0000000a1a18d981 */ /* 0x0002a2000c1e1b00 */
[----:B0-----:R-:W0:Y:S03]  /*b780*/  S2R R63, SR_TID.X ;  /* 0x00000000003f7919 */ /* 0x001e260000002100 */
[----:B------:R4:W-:Y:S01]  /*b790*/  STL [R1+0x4a8], R42 ;  /* 0x0004a82a01007387 */ /* 0x0009e20000100800 */
[----:B-1----:R-:W-:-:S06]  /*b7a0*/  CS2R R26, SRZ ;  /* 0x00000000001a7805 */ /* 0x002fcc000001ff00 */
[----:B------:R1:W2:Y:S01]  /*b7b0*/  @!P6 LDG.E.64 R26, desc[UR10][R64.64] ;  /* 0x0000000a401ae981 */ /* 0x0002a2000c1e1b00 */
[----:B----4-:R-:W-:Y:S02]  /*b7c0*/  MOV R42, RZ ;  /* 0x000000ff002a7202 */ /* 0x010fe40000000f00 */
[----:B------:R-:W-:Y:S02]  /*b7d0*/  @!P0 MOV R42, R5 ;  /* 0x00000005002a8202 */ /* 0x000fe40000000f00 */
[----:B------:R-:W-:-:S13]  /*b7e0*/  ISETP.NE.AND P0, PT, RZ, UR6, PT ;  /* 0x00000006ff007c0c */ /* 0x000fda000bf05270 */
[----:B-1----:R-:W1:Y:S01]  /*b7f0*/  @P0 LDC.64 R64, c[0x0][0x3b0] ;  /* 0x0000ec00ff400b82 */ /* 0x002e620000000a00 */
[----:B0-----:R-:W-:-:S05]  /*b800*/  LOP3.LUT R62, R63, 0xffff, RZ, 0xc0, !PT ;  /* 0x0000ffff3f3e7812 */ /* 0x001fca00078ec0ff */
[----:B------:R-:W-:-:S05]  /*b810*/  IMAD R62, R62, 0x493, RZ ;  /* 0x000004933e3e7824 */ /* 0x000fca00078e02ff */
[----:B------:R-:W-:-:S04]  /*b820*/  SHF.R.U32.HI R62, RZ, 0x10, R62 ;  /* 0x00000010ff3e7819 */ /* 0x000fc8000001163e */
[----:B------:R-:W-:-:S05]  /*b830*/  PRMT R62, R62, 0x9910, RZ ;  /* 0x000099103e3e7816 */ /* 0x000fca00000000ff */
[----:B------:R-:W-:-:S05]  /*b840*/  IMAD R62, R62, 0x38, RZ ;  /* 0x000000383e3e7824 */ /* 0x000fca00078e02ff */
[----:B------:R-:W-:-:S04]  /*b850*/  IADD3 R62, PT, PT, RZ, -R62, RZ ;  /* 0x8000003eff3e7210 */ /* 0x000fc80007ffe0ff */
[----:B------:R-:W-:-:S04]  /*b860*/  PRMT R62, R62, 0x7710, RZ ;  /* 0x000077103e3e7816 */ /* 0x000fc800000000ff */
[----:B------:R-:W-:Y:S01]  /*b870*/  IADD3 R62, PT, PT, R62, R63, RZ ;  /* 0x0000003f3e3e7210 */ /* 0x000fe20007ffe0ff */
[----:B------:R0:W-:Y:S03]  /*b880*/  STL [R1+0x8bc], R57 ;  /* 0x0008bc3901007387 */ /* 0x0001e60000100800 */
[----:B------:R-:W-:-:S04]  /*b890*/  SHF.L.U32 R62, R62, 0x1, RZ ;  /* 0x000000013e3e7819 */ /* 0x000fc800000006ff */
[----:B0-----:R-:W-:Y:S02]  /*b8a0*/  LOP3.LUT R57, R62, 0xffff, RZ, 0xc0, !PT ;  /* 0x0000ffff3e397812 */ /* 0x001fe400078ec0ff */
[----:B-1----:R-:W-:Y:S02]  /*b8b0*/  MOV R62, R64 ;  /* 0x00000040003e7202 */ /* 0x002fe40000000f00 */
[----:B------:R-:W-:Y:S02]  /*b8c0*/  MOV R64, UR13 ;  /* 0x0000000d00407c02 */ /* 0x000fe40008000f00 */
[----:B------:R-:W-:-:S03]  /*b8d0*/  MOV R63, R65 ;  /* 0x00000041003f7202 */ /* 0x000fc60000000f00 */
[----:B------:R-:W-:-:S04]  /*b8e0*/  IMAD R64, R64, 0x70, R57 ;  /* 0x0000007040407824 */ /* 0x000fc800078e0239 */
[C---:B------:R-:W-:Y:S01]  /*b8f0*/  @P0 IMAD.WIDE R62, R64.reuse, 0x2, R62 ;  /* 0x00000002403e0825 */ /* 0x040fe200078e023e */
[----:B------:R0:W-:Y:S04]  /*b900*/  STL [R1+0x930], R57 ;  /* 0x0009303901007387 */ /* 0x0001e80000100800 */
[----:B0-----:R-:W4:Y:S04]  /*b910*/  @P0 LDG.E.U16 R57, desc[UR10][R62.64] ;  /* 0x0000000a3e390981 */ /* 0x001f28000c1e1500 */
[----:B------:R-:W-:Y:S04]  /*b920*/  STL [R1+0x484], R43 ;  /* 0x0004842b01007387 */ /* 0x000fe80000100800 */
[----:B------:R0:W-:Y:S04]  /*b930*/  STL [R1+0x488], R42 ;  /* 0x0004882a01007387 */ /* 0x0001e80000100800 */
[----:B------:R-:W2:Y:S01]  /*b940*/  @P0 LDG.E.U16 R62, desc[UR10][R62.64+0x2] ;  /* 0x0000020a3e3e0981 */ /* 0x000ea2000c1e1500 */
[----:B0-----:R-:W0:Y:S02]  /*b950*/  LDC.64 R42, c[0x0][0x3a8] ;  /* 0x0000ea00ff2a7b82 */ /* 0x001e240000000a00 */
[----:B0-----:R-:W-:Y:S01]  /*b960*/  IMAD.WIDE R64, R64, 0x2, R42 ;  /* 0x0000000240407825 */ /* 0x001fe200078e022a */
[----:B------:R0:W-:Y:S04]  /*b970*/  STL.64 [R1+0x1d8], R2 ;  /* 0x0001d80201007387 */ /* 0x0001e80000100a00 */
[----:B------:R-:W2:Y:S04]  /*b980*/  LDG.E.U16 R63, desc[UR10][R64.64] ;  /* 0x0000000a403f7981 */ /* 0x000ea8000c1e1500 */
[----:B------:R1:W-:Y:S04]  /*b990*/  STL [R1+0x8e4], R45 ;  /* 0x0008e42d01007387 */ /* 0x0003e80000100800 */
[----:B------:R-:W5:Y:S04]  /*b9a0*/  LDL.LU.64 R42, [R1+0x940] ;  /* 0x00094000012a7983 */ /* 0x000f680000300a00 */
[----:B------:R4:W2:Y:S01]  /*b9b0*/  LDG.E.U16 R64, desc[UR10][R64.64+0x2] ;  /* 0x0000020a40407981 */ /* 0x0008a2000c1e1500 */
[----:B0-----:R-:W-:Y:S01]  /*b9c0*/  HFMA2 R2, -RZ, RZ, 0, 0 ;  /* 0x00000000ff027431 */ /* 0x001fe200000001ff */
[----:B------:R-:W-:-:S02]  /*b9d0*/  @!P1 MOV R2, R6 ;  /* 0x0000000600029202 */ /* 0x000fc40000000f00 */
[----:B-1----:R0:W5:Y:S04]  /*b9e0*/  LDL.LU R45, [R1+0x948] ;  /* 0x00094800012d7983 */ /* 0x0021680000300800 */
        /* <DEDUP_REMOVED lines=12> */
[----:B------:R-:W-:Y:S01]  /*bab0*/  R2UR UR28, R60 ;  /* 0x000000003c1c72ca */ /* 0x000fe200000e0000 */
[----:B------:R1:W-:Y:S04]  /*bac0*/  STL.64 [R1+0x3d8], R4 ;  /* 0x0003d80401007387 */ /* 0x0003e80000100a00 */
[----:B------:R-:W-:Y:S04]  /*bad0*/  STL.64 [R1+0x1e0], R6 ;  /* 0x0001e00601007387 */ /* 0x000fe80000100a00 */
[----:B------:R-:W-:Y:S01]  /*bae0*/  STL.64 [R1+0x1f8], R18 ;  /* 0x0001f81201007387 */ /* 0x000fe20000100a00 */
[----:B-1----:R-:W-:Y:S01]  /*baf0*/  HFMA2 R4, -RZ, RZ, 0, 0 ;  /* 0x00000000ff047431 */ /* 0x002fe200000001ff */
[----:B------:R-:W-:-:S02]  /*bb00*/  @!P4 MOV R4, R19 ;  /* 0x000000130004c202 */ /* 0x000fc40000000f00 */
[----:B------:R-:W-:Y:S04]  /*bb10*/  STL.64 [R1+0x3f8], R20 ;  /* 0x0003f81401007387 */ /* 0x000fe80000100a00 */
[----:B------:R-:W-:Y:S01]  /*bb20*/  STL.64 [R1+0x408], R28 ;  /* 0x0004081c01007387 */ /* 0x000fe20000100a00 */
[----:B----4-:R-:W-:-:S03]  /*bb30*/  MOV R65, R57 ;  /* 0x0000003900417202 */ /* 0x010fc60000000f00 */
[----:B------:R0:W5:Y:S04]  /*bb40*/  LDL.LU R57, [R1+0x938] ;  /* 0x0009380001397983 */ /* 0x0001680000300800 */
[----:B------:R1:W-:Y:S01]  /*bb50*/  STL [R1+0x8dc], R2 ;  /* 0x0008dc0201007387 */ /* 0x0003e20000100800 */
[----:B------:R-:W-:Y:S01]  /*bb60*/  MOV R3, R65 ;  /* 0x0000004100037202 */ /* 0x000fe20000000f00 */
[----:B-1----:R-:W-:Y:S01]  /*bb70*/  HFMA2 R2, -RZ, RZ, 0, 0 ;  /* 0x00000000ff027431 */ /* 0x002fe200000001ff */
[----:B------:R-:W-:Y:S01]  /*bb80*/  @!P2 MOV R2, R12 ;  /* 0x0000000c0002a202 */ /* 0x000fe20000000f00 */
[----:B---3--:R-:W-:Y:S04]  /*bb90*/  STL.64 [R1+0x200], R22 ;  /* 0x0002001601007387 */ /* 0x008fe80000100a00 */
[----:B------:R1:W-:Y:S04]  /*bba0*/  STL [R1+0x498], R2 ;  /* 0x0004980201007387 */ /* 0x0003e80000100800 */
[----:B--2---:R-:W-:Y:S04]  /*bbb0*/  STL.64 [R1+0x400], R24 ;  /* 0x0004001801007387 */ /* 0x004fe80000100a00 */
[----:B------:R-:W-:Y:S01]  /*bbc0*/  STL.64 [R1+0x208], R26 ;  /* 0x0002081a01007387 */ /* 0x000fe20000100a00 */
[----:B-1----:R-:W-:Y:S01]  /*bbd0*/  HFMA2 R2, -RZ, RZ, 0, 0 ;  /* 0x00000000ff027431 */ /* 0x002fe200000001ff */
[----:B------:R-:W-:-:S02]  /*bbe0*/  @!P2 MOV R2, R13 ;  /* 0x0000000d0002a202 */ /* 0x000fc40000000f00 */
[----:B------:R0:W5:Y:S04]  /*bbf0*/  LDL R19, [R1+0x7dc] ;  /* 0x0007dc0001137983 */ /* 0x0001680000100800 */
[----:B------:R1:W-:Y:S04]  /*bc00*/  STL [R1+0x49c], R2 ;  /* 0x00049c0201007387 */ /* 0x0003e80000100800 */
[----:B------:R0:W5:Y:S01]  /*bc10*/  LDL R60, [R1+0x560] ;  /* 0x00056000013c7983 */ /* 0x0001620000100800 */
        /* <DEDUP_REMOVED lines=14> */
[----:B------:R-:W-:Y:S01]  /*bd00*/  HFMA2 R65, -RZ, RZ, 0, 0 ;  /* 0x00000000ff417431 */ /* 0x000fe200000001ff */
[----:B------:R-:W-:Y:S01]  /*bd10*/  SHF.L.U32 R5, R63, 0x10, RZ ;  /* 0x000000103f057819 */ /* 0x000fe200000006ff */
[----:B------:R0:W5:Y:S04]  /*bd20*/  LDL R18, [R1+0x7d8] ;  /* 0x0007d80001127983 */ /* 0x0001680000100800 */
[----:B------:R1:W-:Y:S02]  /*bd30*/  STL [R1+0x8fc], R2 ;  /* 0x0008fc0201007387 */ /* 0x0003e40000100800 */
[----:B-1----:R-:W-:-:S05]  /*bd40*/  MOV R2, UR28 ;  /* 0x0000001c00027c02 */ /* 0x002fca0008000f00 */
[----:B------:R-:W-:Y:S01]  /*bd50*/  FFMA.FTZ R61, -R2, UR28, R61 ;  /* 0x0000001c023d7c23 */ /* 0x000fe2000801013d */
[----:B------:R-:W-:Y:S01]  /*bd60*/  HFMA2 R2, -RZ, RZ, 0, 0 ;  /* 0x00000000ff027431 */ /* 0x000fe200000001ff */
[----:B------:R-:W-:Y:S02]  /*bd70*/  @!P4 MOV R2, R20 ;  /* 0x000000140002c202 */ /* 0x000fe40000000f00 */
[----:B------:R-:W-:Y:S01]  /*bd80*/  @!P1 MOV R65, R8 ;  /* 0x0000000800419202 */ /* 0x000fe20000000f00 */
[----:B------:R0:W5:Y:S04]  /*bd90*/  LDL R20, [R1+0x800] ;  /* 0x0008000001147983 */ /* 0x0001680000100800 */
[----:B------:R1:W-:Y:S01]  /*bda0*/  STL [R1+0x570], R2 ;  /* 0x0005700201007387 */ /* 0x0003e20000100800 */
[----:B------:R-:W-:Y:S01]  /*bdb0*/  FSETP.GTU.FTZ.AND P1, PT, R61, RZ, PT ;  /* 0x000000ff3d00720b */ /* 0x000fe20003f3c000 */
[----:B-1----:R-:W-:Y:S01]  /*bdc0*/  HFMA2 R2, -RZ, RZ, 0, 0 ;  /* 0x00000000ff027431 */ /* 0x002fe200000001ff */
[----:B------:R-:W-:-:S02]  /*bdd0*/  @!P4 MOV R2, R21 ;  /* 0x000000150002c202 */ /* 0x000fc40000000f00 */
[----:B------:R-:W-:-:S09]  /*bde0*/  SHF.L.U32 R6, R64, 0x10, RZ ;  /* 0x0000001040067819 */ /* 0x000fd200000006ff */
[----:B------:R-:W-:Y:S01]  /*bdf0*/  VOTEU.ANY UP0, P1 ;  /* 0x0000000000ff7886 */ /* 0x000fe20000800100 */
[----:B------:R0:W5:Y:S04]  /*be00*/  LDL R21, [R1+0x804] ;  /* 0x0008040001157983 */ /* 0x0001680000100800 */
[----:B------:R1:W-:Y:S01]  /*be10*/  STL [R1+0x574], R2 ;  /* 0x0005740201007387 */ /* 0x0003e20000100800 */
[----:B------:R-:W2:Y:S03]  /*be20*/  @UP0 LDCU UR5, c[0x0][0x3c0] ;  /* 0x00007800ff0507ac */ /* 0x000ea60008000800 */
[----:B------:R0:W5:Y:S01]  /*be30*/  LDL R64, [R1+0x5d4] ;  /* 0x0005d40001407983 */ /* 0x0001620000100800 */
[----:B-1----:R-:W-:Y:S01]  /*be40*/  HFMA2 R2, -RZ, RZ, 0, 0 ;  /* 0x00000000ff027431 */ /* 0x002fe200000001ff */
[----:B------:R-:W-:-:S02]  /*be50*/  @!P5 MOV R2, R22 ;  /* 0x000000160002d202 */ /* 0x000fc40000000f00 */
        /* <DEDUP_REMOVED lines=37> */
[----:B------:R-:W-:-:S02]  /*c0b0*/  @P0 SHF.L.U32 R2, R3, 0x10, RZ ;  /* 0x0000001003020819 */ /* 0x000fc400000006ff */
[----:B------:R-:W-:Y:S02]  /*c0c0*/  MOV R3, RZ ;  /* 0x000000ff00037202 */ /* 0x000fe40000000f00 */
[----:B------:R-:W-:Y:S02]  /*c0d0*/  @P0 SHF.L.U32 R3, R62, 0x10, RZ ;  /* 0x000000103e030819 */ /* 0x000fe400000006ff */
[----:B------:R0:W5:Y:S04]  /*c0e0*/  LDL R62, [R1+0x914] ;  /* 0x00091400013e7983 */ /* 0x0001680000100800 */
[----:B------:R0:W-:Y:S04]  /*c0f0*/  STL.64 [R1+0x3e0], R8 ;  /* 0x0003e00801007387 */ /* 0x0001e80000100a00 */
[----:B------:R0:W-:Y:S04]  /*c100*/  STL.64 [R1+0x1e8], R10 ;  /* 0x0001e80a01007387 */ /* 0x0001e80000100a00 */
[----:B------:R0:W-:Y:S04]  /*c110*/  STL.64 [R1+0x3e8], R12 ;  /* 0x0003e80c01007387 */ /* 0x0001e80000100a00 */
[----:B------:R0:W-:Y:S04]  /*c120*/  STL.64 [R1+0x1f0], R14 ;  /* 0x0001f00e01007387 */ /* 0x0001e80000100a00 */
[----:B------:R0:W-:Y:S04]  /*c130*/  STL.64 [R1+0x3f0], R16 ;  /* 0x0003f01001007387 */ /* 0x0001e80000100a00 */
        /* <DEDUP_REMOVED lines=17> */
[----:B------:R-:W4:Y:S04]  /*c250*/  LDL.LU R15, [R1+0x640] ;  /* 0x00064000010f7983 */ /* 0x000f280000300800 */
[----:B------:R-:W4:Y:S04]  /*c260*/  LDL.LU R16, [R1+0x610] ;  /* 0x0006100001107983 */ /* 0x000f280000300800 */
[----:B------:R-:W-:Y:S04]  /*c270*/  STL [R1+0x944], R43 ;  /* 0x0009442b01007387 */ /* 0x000fe80000100800 */
[----:B------:R-:W-:Y:S04]  /*c280*/  STL [R1+0x950], R57 ;  /* 0x0009503901007387 */ /* 0x000fe80000100800 */
[----:B------:R-:W-:Y:S04]  /*c290*/  STL [R1+0x954], R63 ;  /* 0x0009543f01007387 */ /* 0x000fe80000100800 */
[----:B------:R0:W-:Y:S04]  /*c2a0*/  STL [R1+0x948], R44 ;  /* 0x0009482c01007387 */ /* 0x0001e80000100800 */
[----:B0-----:R-:W4:Y:S01]  /*c2b0*/  LDL.LU R44, [R1+0x4a0] ;  /* 0x0004a000012c7983 */ /* 0x001f220000300800 */
[----:B--2---:R-:W-:Y:S01]  /*c2c0*/  FADD.FTZ R7, R7, -UR28 ;  /* 0x8000001c07077e21 */ /* 0x004fe20008010000 */
[----:B---3--:R-:W-:-:S03]  /*c2d0*/  MOV R43, R8 ;  /* 0x00000008002b7202 */ /* 0x008fc60000000f00 */
[----:B------:R-:W-:Y:S01]  /*c2e0*/  FMUL.FTZ R7, R7, UR16 ;  /* 0x0000001007077c20 */ /* 0x000fe20008410000 */
[----:B----4-:R-:W-:Y:S01]  /*c2f0*/  FMUL.FTZ R8, R5, R11 ;  /* 0x0000000b05087220 */ /* 0x010fe20000410000 */
        /* <DEDUP_REMOVED lines=11> */
[----:B------:R-:W-:-:S04]  /*c3b0*/  FADD.FTZ R10, R45, -UR28 ;  /* 0x8000001c2d0a7e21 */ /* 0x000fc80008010000 */
[----:B------:R-:W-:Y:S01]  /*c3c0*/  FMUL.FTZ R10, R10, UR16 ;  /* 0x000000100a0a7c20 */ /* 0x000fe20008410000 */
[----:B------:R-:W-:-:S03]  /*c3d0*/  FADD.FTZ R11, R11, R12 ;  /* 0x0000000c0b0b7221 */ /* 0x000fc60000010000 */
        /* <DEDUP_REMOVED lines=8> */
[----:B------:R-:W-:Y:S01]  /*c460*/  MOV R45, R17 ;  /* 0x00000011002d7202 */ /* 0x000fe20000000f00 */
[----:B------:R-:W-:Y:S01]  /*c470*/  FADD.FTZ R13, R13, R14 ;  /* 0x0000000e0d0d7221 */ /* 0x000fe20000010000 */
[----:B------:R-:W2:Y:S01]  /*c480*/  LDL.LU R63, [R1+0x644] ;  /* 0x00064400013f7983 */ /* 0x000ea20000300800 */
[-C--:B------:R-:W-:Y:S01]  /*c490*/  FFMA.FTZ R4, R10, R14.reuse, R4 ;  /* 0x0000000e0a047223 */ /* 0x080fe20000010004 */
[----:B------:R-:W-:-:S04]  /*c4a0*/  FMUL.FTZ R14, R6, R14 ;  /* 0x0000000e060e7220 */ /* 0x000fc80000410000 */
[----:B------:R-:W-:Y:S01]  /*c4b0*/  FFMA.FTZ R8, R10, R14, R8 ;  /* 0x0000000e0a087223 */ /* 0x000fe20000010008 */
[----:B------:R-:W-:Y:S01]  /*c4c0*/  FADD.FTZ R10, R64, -UR28 ;  /* 0x8000001c400a7e21 */ /* 0x000fe20008010000 */
[----:B------:R-:W-:Y:S01]  /*c4d0*/  MOV R17, R15 ;  /* 0x0000000f00117202 */ /* 0x000fe20000000f00 */
[----:B------:R-:W-:Y:S01]  /*c4e0*/  FADD.FTZ R9, R14, R9 ;  /* 0x000000090e097221 */ /* 0x000fe20000010000 */
[----:B------:R-:W3:Y:S01]  /*c4f0*/  LDL.LU R15, [R1+0x4b0] ;  /* 0x0004b000010f7983 */ /* 0x000ee20000300800 */
[----:B------:R-:W-:Y:S01]  /*c500*/  FMUL.FTZ R12, R10, UR16 ;  /* 0x000000100a0c7c20 */ /* 0x000fe20008410000 */
[-C--:B------:R-:W-:Y:S01]  /*c510*/  FMUL.FTZ R10, R5, R43.reuse ;  /* 0x0000002b050a7220 */ /* 0x080fe20000410000 */
[----:B------:R-:W-:Y:S01]  /*c520*/  FADD.FTZ R11, R11, R43 ;  /* 0x0000002b0b0b7221 */ /* 0x000fe20000010000 */
[----:B------:R0:W-:Y:S01]  /*c530*/  STL [R1+0x940], R42 ;  /* 0x0009402a01007387 */ /* 0x0001e20000100800 */
[C---:B------:R-:W-:Y:S01]  /*c540*/  FFMA.FTZ R7, R12.reuse, R43, R7 ;  /* 0x0000002b0c077223 */ /* 0x040fe20000010007 */
[----:B------:R-:W-:Y:S01]  /*c550*/  FFMA.FTZ R8, R12, R10, R8 ;  /* 0x0000000a0c087223 */ /* 0x000fe20000010008 */
[----:B------:R-:W-:Y:S01]  /*c560*/  FADD.FTZ R12, R57, -UR28 ;  /* 0x8000001c390c7e21 */ /* 0x000fe20008010000 */
[----:B------:R-:W-:Y:S01]  /*c570*/  FADD.FTZ R14, R16, -UR28 ;  /* 0x8000001c100e7e21 */ /* 0x000fe20008010000 */
[----:B------:R-:W4:Y:S04]  /*c580*/  LDL.LU R57, [R1+0x494] ;  /* 0x0004940001397983 */ /* 0x000f280000300800 */
[----:B------:R-:W4:Y:S01]  /*c590*/  LDL.LU R16, [R1+0x68c] ;  /* 0x00068c0001107983 */ /* 0x000f220000300800 */
[----:B------:R-:W-:Y:S01]  /*c5a0*/  FADD.FTZ R9, R9, R10 ;  /* 0x0000000a09097221 */ /* 0x000fe20000010000 */
[----:B------:R-:W-:Y:S01]  /*c5b0*/  FMUL.FTZ R12, R12, UR16 ;  /* 0x000000100c0c7c20 */ /* 0x000fe20008410000 */
[----:B------:R-:W-:Y:S01]  /*c5c0*/  FMUL.FTZ R10, R6, R44 ;  /* 0x0000002c060a7220 */ /* 0x000fe20000410000 */
[----:B------:R-:W4:Y:S03]  /*c5d0*/  LDL.LU R43, [R1+0x67c] ;  /* 0x00067c00012b7983 */ /* 0x000f260000300800 */
[----:B------:R-:W-:Y:S01]  /*c5e0*/  FFMA.FTZ R8, R12, R10, R8 ;  /* 0x0000000a0c087223 */ /* 0x000fe20000010008 */
[----:B------:R-:W-:Y:S01]  /*c5f0*/  FADD.FTZ R9, R10, R9 ;  /* 0x000000090a097221 */ /* 0x000fe20000010000 */
[----:B------:R-:W-:Y:S01]  /*c600*/  FADD.FTZ R10, R17, -UR28 ;  /* 0x8000001c110a7e21 */ /* 0x000fe20008010000 */
[----:B------:R-:W-:Y:S01]  /*c610*/  FFMA.FTZ R4, R12, R44, R4 ;  /* 0x0000002c0c047223 */ /* 0x000fe20000010004 */
[----:B------:R-:W-:Y:S01]  /*c620*/  FMUL.FTZ R14, R14, UR16 ;  /* 0x000000100e0e7c20 */ /* 0x000fe20008410000 */
[-C--:B------:R-:W-:Y:S01]  /*c630*/  FMUL.FTZ R12, R5, R45.reuse ;  /* 0x0000002d050c7220 */ /* 0x080fe20000410000 */
[----:B0-----:R-:W4:Y:S01]  /*c640*/  LDL.LU R42, [R1+0x4a4] ;  /* 0x0004a400012a7983 */ /* 0x001f220000300800 */
[----:B------:R-:W-:Y:S01]  /*c650*/  FADD.FTZ R13, R13, R44 ;  /* 0x0000002c0d0d7221 */ /* 0x000fe20000010000 */
[----:B------:R-:W-:Y:S01]  /*c660*/  FMUL.FTZ R10, R10, UR16 ;  /* 0x000000100a0a7c20 */ /* 0x000fe20008410000 */
[C---:B------:R-:W-:Y:S01]  /*c670*/  FFMA.FTZ R8, R14.reuse, R12, R8 ;  /* 0x0000000c0e087223 */ /* 0x040fe20000010008 */
[----:B------:R-:W-:Y:S01]  /*c680*/  FADD.FTZ R9, R9, R12 ;  /* 0x0000000c09097221 */ /* 0x000fe20000010000 */
[----:B------:R-:W-:Y:S01]  /*c690*/  FFMA.FTZ R7, R14, R45, R7 ;  /* 0x0000002d0e077223 */ /* 0x000fe20000010007 */
[----:B------:R-:W4:Y:S01]  /*c6a0*/  LDL.LU R17, [R1+0x468] ;  /* 0x0004680001117983 */ /* 0x000f220000300800 */
[----:B------:R-:W-:-:S03]  /*c6b0*/  FADD.FTZ R11, R11, R45 ;  /* 0x0000002d0b0b7221 */ /* 0x000fc60000010000 */
[----:B------:R-:W4:Y:S04]  /*c6c0*/  LDL.LU R45, [R1+0x4d0] ;  /* 0x0004d000012d7983 */ /* 0x000f280000300800 */
[----:B------:R-:W4:Y:S04]  /*c6d0*/  LDL.LU R44, [R1+0x4b4] ;  /* 0x0004b400012c7983 */ /* 0x000f280000300800 */
[----:B------:R0:W-:Y:S04]  /*c6e0*/  STL [R1+0x93c], R3 ;  /* 0x00093c0301007387 */ /* 0x0001e80000100800 */
[----:B------:R-:W4:Y:S04]  /*c6f0*/  LDL.LU R64, [R1+0x4ec] ;  /* 0x0004ec0001407983 */ /* 0x000f280000300800 */
[----:B0-----:R-:W4:Y:S01]  /*c700*/  LDL.LU R3, [R1+0x4d4] ;  /* 0x0004d40001037983 */ /* 0x001f220000300800 */
[----:B--2---:R-:W-:-:S03]  /*c710*/  FADD.FTZ R14, R63, -UR28 ;  /* 0x8000001c3f0e7e21 */ /* 0x004fc60008010000 */
[----:B------:R-:W2:Y:S01]  /*c720*/  LDL.LU R63, [R1+0x6bc] ;  /* 0x0006bc00013f7983 */ /* 0x000ea20000300800 */
[----:B------:R-:W-:Y:S01]  /*c730*/  FMUL.FTZ R14, R14, UR16 ;  /* 0x000000100e0e7c20 */ /* 0x000fe20008410000 */
[-C--:B---3--:R-:W-:Y:S01]  /*c740*/  FMUL.FTZ R12, R6, R15.reuse ;  /* 0x0000000f060c7220 */ /* 0x088fe20000410000 */
[----:B------:R-:W-:Y:S01]  /*c750*/  FADD.FTZ R13, R13, R15 ;  /* 0x0000000f0d0d7221 */ /* 0x000fe20000010000 */
[C---:B------:R-:W-:Y:S02]  /*c760*/  FFMA.FTZ R4, R10.reuse, R15, R4 ;  /* 0x0000000f0a047223 */ /* 0x040fe40000010004 */
[----:B------:R-:W3:Y:S01]  /*c770*/  LDL.LU R15, [R1+0x6b8] ;  /* 0x0006b800010f7983 */ /* 0x000ee20000300800 */
[----:B------:R-:W-:Y:S01]  /*c780*/  FFMA.FTZ R8, R10, R12, R8 ;  /* 0x0000000c0a087223 */ /* 0x000fe20000010008 */
[-C--:B----4-:R-:W-:Y:S01]  /*c790*/  FMUL.FTZ R10, R5, R57.reuse ;  /* 0x00000039050a7220 */ /* 0x090fe20000410000 */
[----:B------:R-:W-:-:S03]  /*c7a0*/  FFMA.FTZ R7, R14, R57, R7 ;  /* 0x000000390e077223 */ /* 0x000fc60000010007 */
[----:B------:R-:W-:Y:S01]  /*c7b0*/  FFMA.FTZ R8, R14, R10, R8 ;  /* 0x0000000a0e087223 */ /* 0x000fe20000010008 */
[----:B------:R-:W-:Y:S02]  /*c7c0*/  FADD.FTZ R14, R16, -UR28 ;  /* 0x8000001c100e7e21 */ /* 0x000fe40008010000 */
[----:B------:R-:W4:Y:S01]  /*c7d0*/  LDL.LU R16, [R1+0x6fc] ;  /* 0x0006fc0001107983 */ /* 0x000f220000300800 */
[----:B------:R-:W-:Y:S01]  /*c7e0*/  FADD.FTZ R9, R12, R9 ;  /* 0x000000090c097221 */ /* 0x000fe20000010000 */
[----:B------:R-:W-:Y:S01]  /*c7f0*/  FADD.FTZ R11, R11, R57 ;  /* 0x000000390b0b7221 */ /* 0x000fe20000010000 */
[----:B------:R-:W-:Y:S01]  /*c800*/  FADD.FTZ R12, R43, -UR28 ;  /* 0x8000001c2b0c7e21 */ /* 0x000fe20008010000 */
[----:B------:R-:W2:Y:S01]  /*c810*/  LDL.LU R57, [R1+0x6e8] ;  /* 0x0006e80001397983 */ /* 0x000ea20000300800 */
[----:B------:R-:W-:Y:S02]  /*c820*/  FADD.FTZ R9, R9, R10 ;  /* 0x0000000a09097221 */ /* 0x000fe40000010000 */
[----:B------:R-:W-:Y:S01]  /*c830*/  FMUL.FTZ R12, R12, UR16 ;  /* 0x000000100c0c7c20 */ /* 0x000fe20008410000 */
[----:B------:R-:W2:Y:S01]  /*c840*/  LDL.LU R43, [R1+0x4e8] ;  /* 0x0004e800012b7983 */ /* 0x000ea20000300800 */
[-C--:B------:R-:W-:Y:S01]  /*c850*/  FMUL.FTZ R10, R6, R42.reuse ;  /* 0x0000002a060a7220 */ /* 0x080fe20000410000 */
[----:B------:R-:W-:Y:S01]  /*c860*/  FMUL.FTZ R14, R14, UR16 ;  /* 0x000000100e0e7c20 */ /* 0x000fe20008410000 */
[----:B------:R-:W-:-:S02]  /*c870*/  FFMA.FTZ R4, R12, R42, R4 ;  /* 0x0000002a0c047223 */ /* 0x000fc40000010004 */
[----:B------:R-:W-:Y:S01]  /*c880*/  FFMA.FTZ R8, R12, R10, R8 ;  /* 0x0000000a0c087223 */ /* 0x000fe20000010008 */
[----:B------:R-:W-:Y:S01]  /*c890*/  FADD.FTZ R9, R10, R9 ;  /* 0x000000090a097221 */ /* 0x000fe20000010000 */
[-C--:B------:R-:W-:Y:S01]  /*c8a0*/  FMUL.FTZ R12, R5, R17.reuse ;  /* 0x00000011050c7220 */ /* 0x080fe20000410000 */
[----:B------:R-:W-:Y:S01]  /*c8b0*/  FADD.FTZ R11, R11, R17 ;  /* 0x000000110b0b7221 */ /* 0x000fe20000010000 */
[C---:B------:R-:W-:Y:S02]  /*c8c0*/  FFMA.FTZ R7, R14.reuse, R17, R7 ;  /* 0x000000110e077223 */ /* 0x040fe40000010007 */
[----:B------:R-:W2:Y:S01]  /*c8d0*/  LDL.LU R17, [R1+0x710] ;  /* 0x0007100001117983 */ /* 0x000ea20000300800 */
[----:B------:R-:W-:Y:S01]  /*c8e0*/  FADD.FTZ R10, R9, R12 ;  /* 0x0000000c090a7221 */ /* 0x000fe20000010000 */
[----:B------:R-:W-:Y:S01]  /*c8f0*/  FADD.FTZ R13, R13, R42 ;  /* 0x0000002a0d0d7221 */ /* 0x000fe20000010000 */
[----:B------:R-:W-:Y:S01]  /*c900*/  FFMA.FTZ R8, R14, R12, R8 ;  /* 0x0000000c0e087223 */ /* 0x000fe20000010008 */
[----:B------:R-:W-:Y:S01]  /*c910*/  FMUL.FTZ R9, R6, R45 ;  /* 0x0000002d06097220 */ /* 0x000fe20000410000 */
[----:B------:R-:W2:Y:S01]  /*c920*/  LDL.LU R42, [R1+0x500] ;  /* 0x00050000012a7983 */ /* 0x000ea20000300800 */
[----:B---3--:R-:W-:-:S04]  /*c930*/  FADD.FTZ R15, R15, -UR28 ;  /* 0x8000001c0f0f7e21 */ /* 0x008fc80008010000 */
[----:B------:R-:W-:-:S04]  /*c940*/  FMUL.FTZ R15, R15, UR16 ;  /* 0x000000100f0f7c20 */ /* 0x000fc80008410000 */
[C---:B------:R-:W-:Y:S01]  /*c950*/  FFMA.FTZ R8, R15.reuse, R9, R8 ;  /* 0x000000090f087223 */ /* 0x040fe20000010008 */
[----:B------:R-:W-:Y:S01]  /*c960*/  FFMA.FTZ R4, R15, R45, R4 ;  /* 0x0000002d0f047223 */ /* 0x000fe20000010004 */
[----:B----4-:R-:W-:Y:S02]  /*c970*/  FADD.FTZ R15, R16, -UR28 ;  /* 0x8000001c100f7e21 */ /* 0x010fe40008010000 */
[----:B------:R-:W3:Y:S01]  /*c980*/  LDL.LU R16, [R1+0x744] ;  /* 0x0007440001107983 */ /* 0x000ee20000300800 */
[----:B--2---:R-:W-:-:S03]  /*c990*/  FADD.FTZ R12, R63, -UR28 ;  /* 0x8000001c3f0c7e21 */ /* 0x004fc60008010000 */
[----:B------:R-:W2:Y:S01]  /*c9a0*/  LDL.LU R63, [R1+0x720] ;  /* 0x00072000013f7983 */ /* 0x000ea20000300800 */
[----:B------:R-:W-:Y:S01]  /*c9b0*/  FADD.FTZ R10, R9, R10 ;  /* 0x0000000a090a7221 */ /* 0x000fe20000010000 */
[----:B------:R-:W-:Y:S01]  /*c9c0*/  FMUL.FTZ R14, R5, R44 ;  /* 0x0000002c050e7220 */ /* 0x000fe20000410000 */
[----:B------:R-:W-:Y:S01]  /*c9d0*/  FMUL.FTZ R12, R12, UR16 ;  /* 0x000000100c0c7c20 */ /* 0x000fe20008410000 */
[----:B------:R-:W-:Y:S02]  /*c9e0*/  FADD.FTZ R9, R57, -UR28 ;  /* 0x8000001c39097e21 */ /* 0x000fe40008010000 */
[----:B------:R-:W4:Y:S01]  /*c9f0*/  LDL.LU R57, [R1+0x738] ;  /* 0x0007380001397983 */ /* 0x000f220000300800 */
[----:B------:R-:W-:Y:S01]  /*ca00*/  FADD.FTZ R10, R10, R14 ;  /* 0x0000000e0a0a7221 */ /* 0x000fe20000010000 */
[----:B------:R-:W-:Y:S01]  /*ca10*/  FFMA.FTZ R8, R12, R14, R8 ;  /* 0x0000000e0c087223 */ /* 0x000fe20000010008 */
[----:B------:R-:W-:Y:S01]  /*ca20*/  FMUL.FTZ R14, R6, R43 ;  /* 0x0000002b060e7220 */ /* 0x000fe20000410000 */
[----:B------:R-:W-:Y:S01]  /*ca30*/  FMUL.FTZ R9, R9, UR16 ;  /* 0x0000001009097c20 */ /* 0x000fe20008410000 */
[----:B------:R-:W-:-:S02]  /*ca40*/  FADD.FTZ R13, R13, R45 ;  /* 0x0000002d0d0d7221 */ /* 0x000fc40000010000 */
[----:B------:R-:W4:Y:S01]  /*ca50*/  LDL.LU R45, [R1+0x518] ;  /* 0x00051800012d7983 */ /* 0x000f220000300800 */
[----:B------:R-:W-:Y:S01]  /*ca60*/  FADD.FTZ R10, R14, R10 ;  /* 0x0000000a0e0a7221 */ /* 0x000fe20000010000 */
[----:B------:R-:W-:Y:S01]  /*ca70*/  FFMA.FTZ R8, R9, R14, R8 ;  /* 0x0000000e09087223 */ /* 0x000fe20000010008 */
[----:B------:R-:W-:Y:S01]  /*ca80*/  FMUL.FTZ R14, R5, R3 ;  /* 0x00000003050e7220 */ /* 0x000fe20000410000 */
[----:B------:R0:W-:Y:S01]  /*ca90*/  STL [R1+0x938], R2 ;  /* 0x0009380201007387 */ /* 0x0001e20000100800 */
[----:B------:R-:W-:Y:S01]  /*caa0*/  FMUL.FTZ R15, R15, UR16 ;  /* 0x000000100f0f7c20 */ /* 0x000fe20008410000 */
[----:B------:R-:W-:Y:S01]  /*cab0*/  FFMA.FTZ R7, R12, R44, R7 ;  /* 0x0000002c0c077223 */ /* 0x000fe20000010007 */
[----:B------:R-:W-:Y:S02]  /*cac0*/  FADD.FTZ R12, R17, -UR28 ;  /* 0x8000001c110c7e21 */ /* 0x000fe40008010000 */
[----:B------:R-:W4:Y:S01]  /*cad0*/  LDL.LU R17, [R1+0x760] ;  /* 0x0007600001117983 */ /* 0x000f220000300800 */
[----:B------:R-:W-:Y:S01]  /*cae0*/  FADD.FTZ R10, R10, R14 ;  /* 0x0000000e0a0a7221 */ /* 0x000fe20000010000 */
[----:B------:R-:W-:-:S02]  /*caf0*/  FFMA.FTZ R8, R15, R14, R8 ;  /* 0x0000000e0f087223 */ /* 0x000fc40000010008 */
[----:B0-----:R-:W4:Y:S01]  /*cb00*/  LDL.LU R2, [R1+0x504] ;  /* 0x0005040001027983 */ /* 0x001f220000300800 */
[----:B------:R-:W-:Y:S01]  /*cb10*/  FADD.FTZ R11, R11, R44 ;  /* 0x0000002c0b0b7221 */ /* 0x000fe20000010000 */
[----:B------:R-:W-:Y:S01]  /*cb20*/  FMUL.FTZ R14, R6, R42 ;  /* 0x0000002a060e7220 */ /* 0x000fe20000410000 */
[----:B------:R-:W-:Y:S01]  /*cb30*/  FMUL.FTZ R12, R12, UR16 ;  /* 0x000000100c0c7c20 */ /* 0x000fe20008410000 */
[----:B------:R-:W-:Y:S01]  /*cb40*/  FFMA.FTZ R4, R9, R43, R4 ;  /* 0x0000002b09047223 */ /* 0x000fe20000010004 */
[----:B------:R-:W4:Y:S02]  /*cb50*/  LDL.LU R44, [R1+0x530] ;  /* 0x00053000012c7983 */ /* 0x000f240000300800 */
[C---:B------:R-:W-:Y:S01]  /*cb60*/  FFMA.FTZ R8, R12.reuse, R14, R8 ;  /* 0x0000000e0c087223 */ /* 0x040fe20000010008 */
[----:B------:R-:W-:Y:S01]  /*cb70*/  FFMA.FTZ R4, R12, R42, R4 ;  /* 0x0000002a0c047223 */ /* 0x000fe20000010004 */
[----:B---3--:R-:W-:Y:S02]  /*cb80*/  FADD.FTZ R12, R16, -UR28 ;  /* 0x8000001c100c7e21 */ /* 0x008fe40008010000 */
[----:B------:R-:W3:Y:S01]  /*cb90*/  LDL.LU R16, [R1+0x784] ;  /* 0x0007840001107983 */ /* 0x000ee20000300800 */
[----:B--2---:R-:W-:-:S03]  /*cba0*/  FADD.FTZ R9, R63, -UR28 ;  /* 0x8000001c3f097e21 */ /* 0x004fc60008010000 */
[----:B------:R-:W2:Y:S01]  /*cbb0*/  LDL.LU R63, [R1+0x764] ;  /* 0x00076400013f7983 */ /* 0x000ea20000300800 */
[----:B------:R-:W-:Y:S01]  /*cbc0*/  FADD.FTZ R10, R14, R10 ;  /* 0x0000000a0e0a7221 */ /* 0x000fe20000010000 */
[----:B------:R-:W-:Y:S01]  /*cbd0*/  FADD.FTZ R13, R13, R43 ;  /* 0x0000002b0d0d7221 */ /* 0x000fe20000010000 */
[----:B------:R-:W-:Y:S01]  /*cbe0*/  FMUL.FTZ R14, R5, R64 ;  /* 0x00000040050e7220 */ /* 0x000fe20000410000 */
[----:B------:R-:W-:Y:S01]  /*cbf0*/  FMUL.FTZ R9, R9, UR16 ;  /* 0x0000001009097c20 */ /* 0x000fe20008410000 */
[----:B------:R-:W-:Y:S01]  /*cc00*/  FFMA.FTZ R7, R15, R3, R7 ;  /* 0x000000030f077223 */ /* 0x000fe20000010007 */
[----:B------:R-:W2:Y:S01]  /*cc10*/  LDL.LU R43, [R1+0x51c] ;  /* 0x00051c00012b7983 */ /* 0x000ea20000300800 */
[----:B----4-:R-:W-:Y:S01]  /*cc20*/  FADD.FTZ R15, R57, -UR28 ;  /* 0x8000001c390f7e21 */ /* 0x010fe20008010000 */
[----:B------:R-:W-:Y:S02]  /*cc30*/  FADD.FTZ R10, R10, R14 ;  /* 0x0000000e0a0a7221 */ /* 0x000fe40000010000 */
[----:B------:R-:W4:Y:S01]  /*cc40*/  LDL.LU R57, [R1+0x780] ;  /* 0x0007800001397983 */ /* 0x000f220000300800 */
[----:B------:R-:W-:Y:S01]  /*cc50*/  FFMA.FTZ R8, R9, R14, R8 ;  /* 0x0000000e09087223 */ /* 0x000fe20000010008 */
[----:B------:R-:W-:Y:S01]  /*cc60*/  FADD.FTZ R11, R11, R3 ;  /* 0x000000030b0b7221 */ /* 0x000fe20000010000 */
[----:B------:R-:W-:Y:S01]  /*cc70*/  FMUL.FTZ R14, R6, R45 ;  /* 0x0000002d060e7220 */ /* 0x000fe20000410000 */
[----:B------:R-:W-:Y:S01]  /*cc80*/  FMUL.FTZ R15, R15, UR16 ;  /* 0x000000100f0f7c20 */ /* 0x000fe20008410000 */
[----:B------:R-:W4:Y:S01]  /*cc90*/  LDL.LU R3, [R1+0x54c] ;  /* 0x00054c0001037983 */ /* 0x000f220000300800 */
[----:B------:R-:W-:Y:S01]  /*cca0*/  FADD.FTZ R13, R13, R42 ;  /* 0x0000002a0d0d7221 */ /* 0x000fe20000010000 */
[----:B------:R-:W-:Y:S01]  /*ccb0*/  FADD.FTZ R10, R14, R10 ;  /* 0x0000000a0e0a7221 */ /* 0x000fe20000010000 */
[----:B------:R-:W-:Y:S01]  /*ccc0*/  FFMA.FTZ R8, R15, R14, R8 ;  /* 0x0000000e0f087223 */ /* 0x000fe20000010008 */
[----:B------:R-:W-:Y:S01]  /*ccd0*/  FMUL.FTZ R12, R12, UR16 ;  /* 0x000000100c0c7c20 */ /* 0x000fe20008410000 */
[----:B------:R-:W-:Y:S01]  /*cce0*/  FFMA.FTZ R7, R9, R64, R7 ;  /* 0x0000004009077223 */ /* 0x000fe20000010007 */
[----:B------:R-:W4:Y:S01]  /*ccf0*/  LDL.LU R42, [R1+0x534] ;  /* 0x00053400012a7983 */ /* 0x000f220000300800 */
[----:B------:R-:W-:Y:S01]  /*cd00*/  FADD.FTZ R9, R17, -UR28 ;  /* 0x8000001c11097e21 */ /* 0x000fe20008010000 */
[----:B------:R-:W-:-:S02]  /*cd10*/  FMUL.FTZ R14, R5, R2 ;  /* 0x00000002050e7220 */ /* 0x000fc40000410000 */
[----:B------:R-:W4:Y:S01]  /*cd20*/  LDL.LU R17, [R1+0x7a0] ;  /* 0x0007a00001117983 */ /* 0x000f220000300800 */
[----:B------:R-:W-:Y:S01]  /*cd30*/  FMUL.FTZ R9, R9, UR16 ;  /* 0x0000001009097c20 */ /* 0x000fe20008410000 */
[----:B------:R-:W-:Y:S01]  /*cd40*/  FADD.FTZ R13, R13, R45 ;  /* 0x0000002d0d0d7221 */ /* 0x000fe20000010000 */
[----:B------:R-:W-:Y:S01]  /*cd50*/  FADD.FTZ R10, R10, R14 ;  /* 0x0000000e0a0a7221 */ /* 0x000fe20000010000 */
[----:B------:R-:W-:Y:S01]  /*cd60*/  FFMA.FTZ R8, R12, R14, R8 ;  /* 0x0000000e0c087223 */ /* 0x000fe20000010008 */
[----:B------:R-:W-:Y:S01]  /*cd70*/  FMUL.FTZ R14, R6, R44 ;  /* 0x0000002c060e7220 */ /* 0x000fe20000410000 */
[----:B------:R-:W-:Y:S02]  /*cd80*/  FFMA.FTZ R4, R15, R45, R4 ;  /* 0x0000002d0f047223 */ /* 0x000fe40000010004 */
[----:B------:R-:W4:Y:S01]  /*cd90*/  LDL.LU R45, [R1+0x568] ;  /* 0x00056800012d7983 */ /* 0x000f220000300800 */
[C---:B------:R-:W-:Y:S01]  /*cda0*/  FFMA.FTZ R8, R9.reuse, R14, R8 ;  /* 0x0000000e09087223 */ /* 0x040fe20000010008 */
[----:B------:R-:W-:Y:S01]  /*cdb0*/  FFMA.FTZ R4, R9, R44, R4 ;  /* 0x0000002c09047223 */ /* 0x000fe20000010004 */
[----:B---3--:R-:W-:-:S02]  /*cdc0*/  FADD.FTZ R9, R16, -UR28 ;  /* 0x8000001c10097e21 */ /* 0x008fc40008010000 */
[----:B------:R-:W3:Y:S01]  /*cdd0*/  LDL.LU R16, [R1+0x7cc] ;  /* 0x0007cc0001107983 */ /* 0x000ee20000300800 */
[----:B--2---:R-:W-:-:S03]  /*cde0*/  FADD.FTZ R15, R63, -UR28 ;  /* 0x8000001c3f0f7e21 */ /* 0x004fc60008010000 */
[----:B------:R-:W2:Y:S01]  /*cdf0*/  LDL.LU R63, [R1+0x7a4] ;  /* 0x0007a400013f7983 */ /* 0x000ea20000300800 */
[----:B------:R-:W-:Y:S01]  /*ce00*/  FADD.FTZ R10, R14, R10 ;  /* 0x0000000a0e0a7221 */ /* 0x000fe20000010000 */
[----:B------:R-:W-:Y:S01]  /*ce10*/  FADD.FTZ R11, R11, R64 ;  /* 0x000000400b0b7221 */ /* 0x000fe20000010000 */
[----:B------:R-:W-:Y:S01]  /*ce20*/  FMUL.FTZ R15, R15, UR16 ;  /* 0x000000100f0f7c20 */ /* 0x000fe20008410000 */
[----:B------:R-:W-:Y:S01]  /*ce30*/  FMUL.FTZ R14, R5, R43 ;  /* 0x0000002b050e7220 */ /* 0x000fe20000410000 */
[----:B------:R-:W-:Y:S01]  /*ce40*/  FFMA.FTZ R7, R12, R2, R7 ;  /* 0x000000020c077223 */ /* 0x000fe20000010007 */
[----:B------:R-:W2:Y:S01]  /*ce50*/  LDL.LU R64, [R1+0x55c] ;  /* 0x00055c0001407983 */ /* 0x000ea20000300800 */
[----:B----4-:R-:W-:-:S03]  /*ce60*/  FADD.FTZ R12, R57, -UR28 ;  /* 0x8000001c390c7e21 */ /* 0x010fc60008010000 */
        /* <DEDUP_REMOVED lines=54> */
[----:B------:R-:W-:Y:S01]  /*d1d0*/  FMUL.FTZ R12, R12, UR16 ;  /* 0x000000100c0c7c20 */ /* 0x000fe20008410000 */
[-C--:B------:R-:W-:Y:S01]  /*d1e0*/  FMUL.FTZ R14, R6, R43.reuse ;  /* 0x0000002b060e7220 */ /* 0x080fe20000410000 */
[----:B------:R-:W-:Y:S01]  /*d1f0*/  FADD.FTZ R13, R13, R44 ;  /* 0x0000002c0d0d7221 */ /* 0x000fe20000010000 */
        /* <DEDUP_REMOVED lines=50> */
[----:B------:R-:W-:Y:S01]  /*d520*/  FADD.FTZ R11, R11, R45 ;  /* 0x0000002d0b0b7221 */ /* 0x000fe20000010000 */
[----:B----4-:R-:W-:Y:S02]  /*d530*/  FADD.FTZ R12, R57, -UR28 ;  /* 0x8000001c390c7e21 */ /* 0x010fe40008010000 */
[----:B------:R-:W4:Y:S01]  /*d540*/  LDL.LU R45, [R1+0x80c] ;  /* 0x00080c00012d7983 */ /* 0x000f220000300800 */
[----:B------:R-:W-:Y:S01]  /*d550*/  FADD.FTZ R10, R10, R14 ;  /* 0x0000000e0a0a7221 */ /* 0x000fe20000010000 */
[----:B------:R-:W-:Y:S01]  /*d560*/  FFMA.FTZ R8, R15, R14, R8 ;  /* 0x0000000e0f087223 */ /* 0x000fe20000010008 */
        /* <DEDUP_REMOVED lines=10> */
[----:B------:R-:W-:-:S02]  /*d610*/  FADD.FTZ R15, R17, -UR28 ;  /* 0x8000001c110f7e21 */ /* 0x000fc40008010000 */
        /* <DEDUP_REMOVED lines=51> */
[----:B------:R-:W-:Y:S02]  /*d950*/  FFMA.FTZ R7, R15, R44, R7 ;  /* 0x0000002c0f077223 */ /* 0x000fe40000010007 */
[----:B------:R-:W2:Y:S01]  /*d960*/  LDL.LU R44, [R1+0x7d4] ;  /* 0x0007d400012c7983 */ /* 0x000ea20000300800 */
[----:B------:R-:W-:Y:S01]  /*d970*/  FADD.FTZ R10, R14, R10 ;  /* 0x0000000a0e0a7221 */ /* 0x000fe20000010000 */
[----:B------:R-:W-:Y:S01]  /*d980*/  FADD.FTZ R13, R13, R57 ;  /* 0x000000390d0d7221 */ /* 0x000fe20000010000 */
[----:B------:R-:W-:Y:S01]  /*d990*/  FMUL.FTZ R14, R5, R64 ;  /* 0x00000040050e7220 */ /* 0x000fe20000410000 */
[----:B------:R-:W-:Y:S01]  /*d9a0*/  FMUL.FTZ R9, R9, UR16 ;  /* 0x0000001009097c20 */ /* 0x000fe20008410000 */
[----:B------:R-:W2:Y:S01]  /*d9b0*/  LDL.LU R57, [R1+0x6c4] ;  /* 0x0006c40001397983 */ /* 0x000ea20000300800 */
[----:B----4-:R-:W-:Y:S01]  /*d9c0*/  FADD.FTZ R15, R45, -UR28 ;  /* 0x8000001c2d0f7e21 */ /* 0x010fe20008010000 */
[----:B------:R-:W-:Y:S01]  /*d9d0*/  FADD.FTZ R10, R10, R14 ;  /* 0x0000000e0a0a7221 */ /* 0x000fe20000010000 */
[----:B------:R-:W-:Y:S01]  /*d9e0*/  FFMA.FTZ R8, R9, R14, R8 ;  /* 0x0000000e09087223 */ /* 0x000fe20000010008 */
[----:B------:R-:W4:Y:S01]  /*d9f0*/  LDL.LU R45, [R1+0x6ec] ;  /* 0x0006ec00012d7983 */ /* 0x000f220000300800 */
[----:B------:R-:W-:Y:S01]  /*da00*/  FMUL.FTZ R15, R15, UR16 ;  /* 0x000000100f0f7c20 */ /* 0x000fe20008410000 */
        /* <DEDUP_REMOVED lines=23> */
[----:B------:R-:W-:Y:S01]  /*db80*/  FFMA.FTZ R7, R12, R2, R7 ;  /* 0x000000020c077223 */ /* 0x000fe20000010007 */
[----:B------:R-:W-:Y:S02]  /*db90*/  FADD.FTZ R12, R44, -UR28 ;  /* 0x8000001c2c0c7e21 */ /* 0x000fe40008010000 */
[----:B------:R-:W2:Y:S01]  /*dba0*/  LDL.LU R44, [R1+0x7b4] ;  /* 0x0007b400012c7983 */ /* 0x000ea20000300800 */
[----:B------:R-:W-:Y:S01]  /*dbb0*/  FADD.FTZ R10, R14, R10 ;  /* 0x0000000a0e0a7221 */ /* 0x000fe20000010000 */
[----:B------:R-:W-:Y:S01]  /*dbc0*/  FADD.FTZ R11, R11, R64 ;  /* 0x000000400b0b7221 */ /* 0x000fe20000010000 */
[----:B------:R-:W-:Y:S01]  /*dbd0*/  FMUL.FTZ R14, R5, R57 ;  /* 0x00000039050e7220 */ /* 0x000fe20000410000 */
[----:B------:R-:W-:Y:S01]  /*dbe0*/  FMUL.FTZ R15, R15, UR16 ;  /* 0x000000100f0f7c20 */ /* 0x000fe20008410000 */
[----:B------:R-:W2:Y:S01]  /*dbf0*/  LDL.LU R64, [R1+0x704] ;  /* 0x0007040001407983 */ /* 0x000ea20000300800 */
[----:B------:R-:W-:Y:S01]  /*dc00*/  FADD.FTZ R11, R11, R2 ;  /* 0x000000020b0b7221 */ /* 0x000fe20000010000 */
[----:B------:R-:W-:Y:S01]  /*dc10*/  FADD.FTZ R10, R10, R14 ;  /* 0x0000000e0a0a7221 */ /* 0x000fe20000010000 */
[----:B------:R-:W-:Y:S01]  /*dc20*/  FFMA.FTZ R8, R15, R14, R8 ;  /* 0x0000000e0f087223 */ /* 0x000fe20000010008 */
[----:B----4-:R-:W-:Y:S01]  /*dc30*/  FMUL.FTZ R14, R6, R45 ;  /* 0x0000002d060e7220 */ /* 0x010fe20000410000 */
[----:B------:R-:W-:Y:S01]  /*dc40*/  FMUL.FTZ R12, R12, UR16 ;  /* 0x000000100c0c7c20 */ /* 0x000fe20008410000 */
[----:B------:R-:W4:Y:S01]  /*dc50*/  LDL.LU R2, [R1+0x714] ;  /* 0x0007140001027983 */ /* 0x000f220000300800 */
[----:B------:R-:W-:Y:S01]  /*dc60*/  FADD.FTZ R13, R13, R42 ;  /* 0x0000002a0d0d7221 */ /* 0x000fe20000010000 */
[----:B------:R-:W-:Y:S01]  /*dc70*/  FADD.FTZ R10, R14, R10 ;  /* 0x0000000a0e0a7221 */ /* 0x000fe20000010000 */
[----:B------:R-:W-:Y:S01]  /*dc80*/  FFMA.FTZ R8, R12, R14, R8 ;  /* 0x0000000e0c087223 */ /* 0x000fe20000010008 */
[----:B------:R-:W-:Y:S01]  /*dc90*/  FMUL.FTZ R14, R5, R43 ;  /* 0x0000002b050e7220 */ /* 0x000fe20000410000 */
[----:B------:R-:W-:Y:S01]  /*dca0*/  FMUL.FTZ R9, R9, UR16 ;  /* 0x0000001009097c20 */ /* 0x000fe20008410000 */
[----:B------:R-:W-:Y:S01]  /*dcb0*/  FFMA.FTZ R7, R15, R57, R7 ;  /* 0x000000390f077223 */ /* 0x000fe20000010007 */
[----:B------:R-:W-:Y:S01]  /*dcc0*/  FADD.FTZ R11, R11, R57 ;  /* 0x000000390b0b7221 */ /* 0x000fe20000010000 */
[----:B------:R-:W4:Y:S01]  /*dcd0*/  LDL.LU R42, [R1+0x724] ;  /* 0x00072400012a7983 */ /* 0x000f220000300800 */
[----:B------:R-:W-:-:S03]  /*dce0*/  FADD.FTZ R15, R17, -UR28 ;  /* 0x8000001c110f7e21 */ /* 0x000fc60008010000 */
[----:B------:R-:W4:Y:S01]  /*dcf0*/  LDL.LU R57, [R1+0x79c] ;  /* 0x00079c0001397983 */ /* 0x000f220000300800 */
[----:B------:R-:W-:Y:S01]  /*dd00*/  FADD.FTZ R10, R10, R14 ;  /* 0x0000000e0a0a7221 */ /* 0x000fe20000010000 */
[----:B------:R-:W-:Y:S01]  /*dd10*/  FFMA.FTZ R8, R9, R14, R8 ;  /* 0x0000000e09087223 */ /* 0x000fe20000010008 */
[----:B------:R-:W-:Y:S01]  /*dd20*/  FMUL.FTZ R15, R15, UR16 ;  /* 0x000000100f0f7c20 */ /* 0x000fe20008410000 */
[----:B------:R-:W-:Y:S01]  /*dd30*/  FFMA.FTZ R4, R12, R45, R4 ;  /* 0x0000002d0c047223 */ /* 0x000fe20000010004 */
[----:B------:R-:W4:Y:S01]  /*dd40*/  LDL.LU R17, [R1+0x73c] ;  /* 0x00073c0001117983 */ /* 0x000f220000300800 */
[-C--:B------:R-:W-:Y:S02]  /*dd50*/  FMUL.FTZ R14, R6, R3.reuse ;  /* 0x00000003060e7220 */ /* 0x080fe40000410000 */
[C---:B------:R-:W-:Y:S02]  /*dd60*/  FFMA.FTZ R4, R15.reuse, R3, R4 ;  /* 0x000000030f047223 */ /* 0x040fe40000010004 */
[----:B------:R-:W-:Y:S01]  /*dd70*/  FFMA.FTZ R8, R15, R14, R8 ;  /* 0x0000000e0f087223 */ /* 0x000fe20000010008 */
[----:B------:R-:W-:-:S02]  /*dd80*/  FADD.FTZ R13, R13, R45 ;  /* 0x0000002d0d0d7221 */ /* 0x000fc40000010000 */
[----:B------:R-:W4:Y:S01]  /*dd90*/  LDL.LU R45, [R1+0x790] ;  /* 0x00079000012d7983 */ /* 0x000f220000300800 */
[----:B---3--:R-:W-:-:S03]  /*dda0*/  FADD.FTZ R15, R16, -UR28 ;  /* 0x8000001c100f7e21 */ /* 0x008fc60008010000 */
[----:B------:R-:W3:Y:S01]  /*ddb0*/  LDL.LU R16, [R1+0x788] ;  /* 0x0007880001107983 */ /* 0x000ee20000300800 */
[----:B------:R-:W-:Y:S01]  /*ddc0*/  FADD.FTZ R11, R11, R43 ;  /* 0x0000002b0b0b7221 */ /* 0x000fe20000010000 */
[----:B--2---:R-:W-:Y:S01]  /*ddd0*/  FADD.FTZ R12, R63, -UR28 ;  /* 0x8000001c3f0c7e21 */ /* 0x004fe20008010000 */
[----:B------:R-:W-:Y:S01]  /*dde0*/  FFMA.FTZ R7, R9, R43, R7 ;  /* 0x0000002b09077223 */ /* 0x000fe20000010007 */
[----:B------:R-:W2:Y:S04]  /*ddf0*/  LDL.LU R63, [R1+0x740] ;  /* 0x00074000013f7983 */ /* 0x000ea80000300800 */
[----:B------:R-:W2:Y:S01]  /*de00*/  LDL.LU R43, [R1+0x794] ;  /* 0x00079400012b7983 */ /* 0x000ea20000300800 */
[----:B------:R-:W-:-:S03]  /*de10*/  FADD.FTZ R9, R44, -UR28 ;  /* 0x8000001c2c097e21 */ /* 0x000fc60008010000 */
[----:B------:R-:W2:Y:S01]  /*de20*/  LDL.LU R44, [R1+0x750] ;  /* 0x00075000012c7983 */ /* 0x000ea20000300800 */
[----:B------:R-:W-:-:S03]  /*de30*/  FADD.FTZ R13, R13, R3 ;  /* 0x000000030d0d7221 */ /* 0x000fc60000010000 */
[----:B------:R-:W2:Y:S01]  /*de40*/  LDL.LU R3, [R1+0x45c] ;  /* 0x00045c0001037983 */ /* 0x000ea20000300800 */
[----:B------:R-:W-:Y:S01]  /*de50*/  FADD.FTZ R10, R14, R10 ;  /* 0x0000000a0e0a7221 */ /* 0x000fe20000010000 */
[----:B------:R-:W-:Y:S01]  /*de60*/  FMUL.FTZ R14, R5, R64 ;  /* 0x00000040050e7220 */ /* 0x000fe20000410000 */
[----:B------:R-:W-:Y:S01]  /*de70*/  FMUL.FTZ R12, R12, UR16 ;  /* 0x000000100c0c7c20 */ /* 0x000fe20008410000 */
[----:B------:R-:W-:Y:S02]  /*de80*/  FMUL.FTZ R9, R9, UR16 ;  /* 0x0000001009097c20 */ /* 0x000fe40008410000 */
[----:B------:R-:W-:Y:S01]  /*de90*/  FADD.FTZ R10, R10, R14 ;  /* 0x0000000e0a0a7221 */ /* 0x000fe20000010000 */
[----:B------:R-:W-:Y:S01]  /*dea0*/  FFMA.FTZ R8, R12, R14, R8 ;  /* 0x0000000e0c087223 */ /* 0x000fe20000010008 */
[----:B----4-:R-:W-:Y:S01]  /*deb0*/  FMUL.FTZ R14, R6, R2 ;  /* 0x00000002060e7220 */ /* 0x010fe20000410000 */
[----:B------:R-:W-:Y:S01]  /*dec0*/  FMUL.FTZ R15, R15, UR16 ;  /* 0x000000100f0f7c20 */ /* 0x000fe20008410000 */
[----:B------:R-:W-:-:S02]  /*ded0*/  FFMA.FTZ R7, R12, R64, R7 ;  /* 0x000000400c077223 */ /* 0x000fc40000010007 */
[----:B------:R-:W-:Y:S01]  /*dee0*/  FADD.FTZ R10, R14, R10 ;  /* 0x0000000a0e0a7221 */ /* 0x000fe20000010000 */
[----:B------:R-:W-:Y:S01]  /*def0*/  FFMA.FTZ R8, R9, R14, R8 ;  /* 0x0000000e09087223 */ /* 0x000fe20000010008 */
[----:B------:R-:W-:Y:S01]  /*df00*/  FMUL.FTZ R14, R5, R42 ;  /* 0x0000002a050e7220 */ /* 0x000fe20000410000 */
[----:B------:R-:W-:Y:S02]  /*df10*/  FADD.FTZ R12, R57, -UR28 ;  /* 0x8000001c390c7e21 */ /* 0x000fe40008010000 */
        /* <DEDUP_REMOVED lines=12> */
[----:B------:R-:W-:Y:S01]  /*dfe0*/  FADD.FTZ R13, R13, R2 ;  /* 0x000000020d0d7221 */ /* 0x000fe20000010000 */
[----:B------:R-:W-:Y:S01]  /*dff0*/  FADD.FTZ R11, R11, R42 ;  /* 0x0000002a0b0b7221 */ /* 0x000fe20000010000 */
[----:B------:R-:W-:Y:S01]  /*e000*/  FFMA.FTZ R7, R15, R42, R7 ;  /* 0x0000002a0f077223 */ /* 0x000fe20000010007 */
[----:B------:R-:W4:Y:S01]  /*e010*/  LDL.LU R2, [R1+0x458] ;  /* 0x0004580001027983 */ /* 0x000f220000300800 */
[----:B---3--:R-:W-:-:S03]  /*e020*/  FADD.FTZ R12, R16, -UR28 ;  /* 0x8000001c100c7e21 */ /* 0x008fc60008010000 */
[----:B------:R-:W3:Y:S04]  /*e030*/  LDL.LU R42, [R1+0x77c] ;  /* 0x00077c00012a7983 */ /* 0x000ee80000300800 */
[----:B------:R-:W3:Y:S01]  /*e040*/  LDL.LU R16, [R1+0x770] ;  /* 0x0007700001107983 */ /* 0x000ee20000300800 */
[----:B------:R-:W-:Y:S01]  /*e050*/  FADD.FTZ R10, R14, R10 ;  /* 0x0000000a0e0a7221 */ /* 0x000fe20000010000 */
[----:B--2---:R-:W-:Y:S01]  /*e060*/  FMUL.FTZ R14, R5, R63 ;  /* 0x0000003f050e7220 */ /* 0x004fe20000410000 */
[----:B------:R-:W-:Y:S01]  /*e070*/  FMUL.FTZ R9, R9, UR16 ;  /* 0x0000001009097c20 */ /* 0x000fe20008410000 */
[----:B------:R-:W-:Y:S01]  /*e080*/  FADD.FTZ R13, R13, R17 ;  /* 0x000000110d0d7221 */ /* 0x000fe20000010000 */
[----:B------:R-:W-:Y:S01]  /*e090*/  FADD.FTZ R15, R43, -UR28 ;  /* 0x8000001c2b0f7e21 */ /* 0x000fe20008010000 */
[----:B------:R-:W2:Y:S01]  /*e0a0*/  LDL.LU R17, [R1+0x454] ;  /* 0x0004540001117983 */ /* 0x000ea20000300800 */
[----:B------:R-:W-:Y:S01]  /*e0b0*/  FADD.FTZ R10, R10, R14 ;  /* 0x0000000e0a0a7221 */ /* 0x000fe20000010000 */
[----:B------:R-:W-:-:S02]  /*e0c0*/  FFMA.FTZ R8, R9, R14, R8 ;  /* 0x0000000e09087223 */ /* 0x000fc40000010008 */
[----:B------:R-:W2:Y:S01]  /*e0d0*/  LDL.LU R43, [R1+0x774] ;  /* 0x00077400012b7983 */ /* 0x000ea20000300800 */
[----:B------:R-:W-:Y:S01]  /*e0e0*/  FMUL.FTZ R14, R6, R44 ;  /* 0x0000002c060e7220 */ /* 0x000fe20000410000 */
[----:B------:R-:W-:Y:S01]  /*e0f0*/  FMUL.FTZ R15, R15, UR16 ;  /* 0x000000100f0f7c20 */ /* 0x000fe20008410000 */
[----:B------:R-:W-:Y:S01]  /*e100*/  FADD.FTZ R11, R11, R63 ;  /* 0x0000003f0b0b7221 */ /* 0x000fe20000010000 */
[----:B------:R-:W-:Y:S01]  /*e110*/  FFMA.FTZ R7, R9, R63, R7 ;  /* 0x0000003f09077223 */ /* 0x000fe20000010007 */
[----:B------:R-:W-:Y:S01]  /*e120*/  FMUL.FTZ R12, R12, UR16 ;  /* 0x000000100c0c7c20 */ /* 0x000fe20008410000 */
[----:B------:R-:W2:Y:S01]  /*e130*/  LDL.LU R63, [R1+0x450] ;  /* 0x00045000013f7983 */ /* 0x000ea20000300800 */
[----:B------:R-:W-:Y:S01]  /*e140*/  FADD.FTZ R10, R14, R10 ;  /* 0x0000000a0e0a7221 */ /* 0x000fe20000010000 */
[----:B------:R-:W-:Y:S01]  /*e150*/  FFMA.FTZ R8, R15, R14, R8 ;  /* 0x0000000e0f087223 */ /* 0x000fe20000010008 */
[-C--:B------:R-:W-:Y:S01]  /*e160*/  FMUL.FTZ R14, R5, R3.reuse ;  /* 0x00000003050e7220 */ /* 0x080fe20000410000 */
[----:B------:R-:W-:Y:S01]  /*e170*/  FADD.FTZ R13, R13, R44 ;  /* 0x0000002c0d0d7221 */ /* 0x000fe20000010000 */
[----:B------:R-:W-:Y:S01]  /*e180*/  FFMA.FTZ R4, R15, R44, R4 ;  /* 0x0000002c0f047223 */ /* 0x000fe20000010004 */
[----:B------:R-:W-:Y:S01]  /*e190*/  FADD.FTZ R11, R11, R3 ;  /* 0x000000030b0b7221 */ /* 0x000fe20000010000 */
[----:B------:R-:W-:Y:S01]  /*e1a0*/  FFMA.FTZ R7, R12, R3, R7 ;  /* 0x000000030c077223 */ /* 0x000fe20000010007 */
[----:B------:R-:W2:Y:S04]  /*e1b0*/  LDL.LU R44, [R1+0x768] ;  /* 0x00076800012c7983 */ /* 0x000ea80000300800 */
[----:B------:R-:W2:Y:S01]  /*e1c0*/  LDL.LU R3, [R1+0x76c] ;  /* 0x00076c0001037983 */ /* 0x000ea20000300800 */
[----:B----4-:R-:W-:Y:S01]  /*e1d0*/  FADD.FTZ R9, R57, -UR28 ;  /* 0x8000001c39097e21 */ /* 0x010fe20008010000 */
[----:B------:R-:W-:Y:S01]  /*e1e0*/  FADD.FTZ R10, R10, R14 ;  /* 0x0000000e0a0a7221 */ /* 0x000fe20000010000 */
[----:B------:R-:W-:Y:S01]  /*e1f0*/  FFMA.FTZ R8, R12, R14, R8 ;  /* 0x0000000e0c087223 */ /* 0x000fe20000010008 */
[----:B------:R-:W4:Y:S01]  /*e200*/  LDL.LU R57, [R1+0x44c] ;  /* 0x00044c0001397983 */ /* 0x000f220000300800 */
[----:B------:R-:W-:Y:S01]  /*e210*/  FMUL.FTZ R9, R9, UR16 ;  /* 0x0000001009097c20 */ /* 0x000fe20008410000 */
[----:B------:R-:W-:-:S03]  /*e220*/  FMUL.FTZ R14, R6, R64 ;  /* 0x00000040060e7220 */ /* 0x000fc60000410000 */
[C---:B------:R-:W-:Y:S01]  /*e230*/  FFMA.FTZ R4, R9.reuse, R64, R4 ;  /* 0x0000004009047223 */ /* 0x040fe20000010004 */
[----:B------:R-:W-:Y:S01]  /*e240*/  FFMA.FTZ R8, R9, R14, R8 ;  /* 0x0000000e09087223 */ /* 0x000fe20000010008 */
[----:B------:R-:W-:Y:S01]  /*e250*/  FADD.FTZ R15, R45, -UR28 ;  /* 0x8000001c2d0f7e21 */ /* 0x000fe20008010000 */
[----:B------:R-:W-:Y:S01]  /*e260*/  FADD.FTZ R10, R14, R10 ;  /* 0x0000000a0e0a7221 */ /* 0x000fe20000010000 */
[----:B------:R-:W4:Y:S01]  /*e270*/  LDL.LU R45, [R1+0x448] ;  /* 0x00044800012d7983 */ /* 0x000f220000300800 */
[----:B------:R-:W-:Y:S01]  /*e280*/  FMUL.FTZ R14, R5, R2 ;  /* 0x00000002050e7220 */ /* 0x000fe20000410000 */
[----:B------:R-:W-:Y:S01]  /*e290*/  FMUL.FTZ R15, R15, UR16 ;  /* 0x000000100f0f7c20 */ /* 0x000fe20008410000 */
[----:B---3--:R-:W-:Y:S02]  /*e2a0*/  FADD.FTZ R9, R16, -UR28 ;  /* 0x8000001c10097e21 */ /* 0x008fe40008010000 */
[----:B------:R-:W3:Y:S01]  /*e2b0*/  LDL.LU R16, [R1+0x758] ;  /* 0x0007580001107983 */ /* 0x000ee20000300800 */
[----:B------:R-:W-:Y:S01]  /*e2c0*/  FADD.FTZ R12, R42, -UR28 ;  /* 0x8000001c2a0c7e21 */ /* 0x000fe20008010000 */
[----:B------:R-:W-:Y:S01]  /*e2d0*/  FADD.FTZ R10, R10, R14 ;  /* 0x0000000e0a0a7221 */ /* 0x000fe20000010000 */
[C---:B------:R-:W-:Y:S01]  /*e2e0*/  FFMA.FTZ R8, R15.reuse, R14, R8 ;  /* 0x0000000e0f087223 */ /* 0x040fe20000010008 */
[----:B--2---:R-:W-:Y:S01]  /*e2f0*/  FMUL.FTZ R14, R6, R17 ;  /* 0x00000011060e7220 */ /* 0x004fe20000410000 */
[----:B------:R-:W-:Y:S01]  /*e300*/  FMUL.FTZ R12, R12, UR16 ;  /* 0x000000100c0c7c20 */ /* 0x000fe20008410000 */
[----:B------:R-:W-:Y:S01]  /*e310*/  FFMA.FTZ R7, R15, R2, R7 ;  /* 0x000000020f077223 */ /* 0x000fe20000010007 */
[----:B------:R-:W2:Y:S01]  /*e320*/  LDL.LU R42, [R1+0x444] ;  /* 0x00044400012a7983 */ /* 0x000ea20000300800 */
[----:B------:R-:W-:Y:S01]  /*e330*/  FADD.FTZ R15, R43, -UR28 ;  /* 0x8000001c2b0f7e21 */ /* 0x000fe20008010000 */
[----:B------:R-:W-:-:S02]  /*e340*/  FADD.FTZ R10, R14, R10 ;  /* 0x0000000a0e0a7221 */ /* 0x000fc40000010000 */
[----:B------:R-:W2:Y:S01]  /*e350*/  LDL.LU R43, [R1+0x75c] ;  /* 0x00075c00012b7983 */ /* 0x000ea20000300800 */
[C---:B------:R-:W-:Y:S01]  /*e360*/  FFMA.FTZ R8, R12.reuse, R14, R8 ;  /* 0x0000000e0c087223 */ /* 0x040fe20000010008 */
[----:B------:R-:W-:Y:S01]  /*e370*/  FADD.FTZ R13, R13, R64 ;  /* 0x000000400d0d7221 */ /* 0x000fe20000010000 */
[----:B------:R-:W-:Y:S01]  /*e380*/  FMUL.FTZ R14, R5, R63 ;  /* 0x0000003f050e7220 */ /* 0x000fe20000410000 */
[----:B------:R-:W-:Y:S01]  /*e390*/  FMUL.FTZ R9, R9, UR16 ;  /* 0x0000001009097c20 */ /* 0x000fe20008410000 */
[----:B------:R-:W2:Y:S01]  /*e3a0*/  LDL.LU R64, [R1+0x440] ;  /* 0x0004400001407983 */ /* 0x000ea20000300800 */
[----:B------:R-:W-:Y:S02]  /*e3b0*/  FFMA.FTZ R4, R12, R17, R4 ;  /* 0x000000110c047223 */ /* 0x000fe40000010004 */
[C---:B------:R-:W-:Y:S01]  /*e3c0*/  FFMA.FTZ R8, R9.reuse, R14, R8 ;  /* 0x0000000e09087223 */ /* 0x040fe20000010008 */
[----:B------:R-:W-:Y:S01]  /*e3d0*/  FFMA.FTZ R7, R9, R63, R7 ;  /* 0x0000003f09077223 */ /* 0x000fe20000010007 */
[----:B------:R-:W-:-:S02]  /*e3e0*/  FADD.FTZ R12, R44, -UR28 ;  /* 0x8000001c2c0c7e21 */ /* 0x000fc40008010000 */
[----:B------:R-:W2:Y:S01]  /*e3f0*/  LDL.LU R44, [R1+0x748] ;  /* 0x00074800012c7983 */ /* 0x000ea20000300800 */
[----:B------:R-:W-:-:S03]  /*e400*/  FADD.FTZ R9, R3, -UR28 ;  /* 0x8000001c03097e21 */ /* 0x000fc60008010000 */
[----:B------:R-:W2:Y:S01]  /*e410*/  LDL.LU R3, [R1+0x74c] ;  /* 0x00074c0001037983 */ /* 0x000ea20000300800 */
[----:B------:R-:W-:Y:S01]  /*e420*/  FADD.FTZ R10, R10, R14 ;  /* 0x0000000e0a0a7221 */ /* 0x000fe20000010000 */
[-C--:B----4-:R-:W-:Y:S01]  /*e430*/  FMUL.FTZ R14, R6, R57.reuse ;  /* 0x00000039060e7220 */ /* 0x090fe20000410000 */
[----:B------:R-:W-:Y:S01]  /*e440*/  FMUL.FTZ R15, R15, UR16 ;  /* 0x000000100f0f7c20 */ /* 0x000fe20008410000 */
[----:B------:R-:W-:Y:S02]  /*e450*/  FADD.FTZ R13, R13, R17 ;  /* 0x000000110d0d7221 */ /* 0x000fe40000010000 */
[----:B------:R-:W4:Y:S01]  /*e460*/  LDL.LU R17, [R1+0x43c] ;  /* 0x00043c0001117983 */ /* 0x000f220000300800 */
[C---:B------:R-:W-:Y:S01]  /*e470*/  FFMA.FTZ R8, R15.reuse, R14, R8 ;  /* 0x0000000e0f087223 */ /* 0x040fe20000010008 */
[----:B------:R-:W-:Y:S01]  /*e480*/  FFMA.FTZ R4, R15, R57, R4 ;  /* 0x000000390f047223 */ /* 0x000fe20000010004 */
[----:B------:R-:W-:Y:S01]  /*e490*/  FADD.FTZ R11, R11, R2 ;  /* 0x000000020b0b7221 */ /* 0x000fe20000010000 */
[----:B------:R-:W-:Y:S01]  /*e4a0*/  FADD.FTZ R10, R14, R10 ;  /* 0x0000000a0e0a7221 */ /* 0x000fe20000010000 */
[----:B------:R-:W-:Y:S01]  /*e4b0*/  FMUL.FTZ R12, R12, UR16 ;  /* 0x000000100c0c7c20 */ /* 0x000fe20008410000 */
[----:B------:R-:W-:Y:S01]  /*e4c0*/  FADD.FTZ R13, R13, R57 ;  /* 0x000000390d0d7221 */ /* 0x000fe20000010000 */
[----:B------:R-:W-:Y:S01]  /*e4d0*/  FADD.FTZ R11, R11, R63 ;  /* 0x0000003f0b0b7221 */ /* 0x000fe20000010000 */
[----:B------:R-:W-:Y:S01]  /*e4e0*/  FMUL.FTZ R14, R5, R45 ;  /* 0x0000002d050e7220 */ /* 0x000fe20000410000 */
[----:B------:R-:W4:Y:S04]  /*e4f0*/  LDL.LU R63, [R1+0x438] ;  /* 0x00043800013f7983 */ /* 0x000f280000300800 */
[----:B------:R-:W4:Y:S01]  /*e500*/  LDL.LU R57, [R1+0x434] ;  /* 0x0004340001397983 */ /* 0x000f220000300800 */
[----:B---3--:R-:W-:Y:S01]  /*e510*/  FADD.FTZ R15, R16, -UR28 ;  /* 0x8000001c100f7e21 */ /* 0x008fe20008010000 */
[----:B------:R-:W-:-:S02]  /*e520*/  FMUL.FTZ R9, R9, UR16 ;  /* 0x0000001009097c20 */ /* 0x000fc40008410000 */
[----:B------:R-:W3:Y:S01]  /*e530*/  LDL.LU R16, [R1+0x730] ;  /* 0x0007300001107983 */ /* 0x000ee20000300800 */
[----:B------:R-:W-:Y:S01]  /*e540*/  FADD.FTZ R10, R10, R14 ;  /* 0x0000000e0a0a7221 */ /* 0x000fe20000010000 */
[C---:B------:R-:W-:Y:S01]  /*e550*/  FFMA.FTZ R8, R12.reuse, R14, R8 ;  /* 0x0000000e0c087223 */ /* 0x040fe20000010008 */
[----:B------:R-:W-:Y:S01]  /*e560*/  FADD.FTZ R11, R11, R45 ;  /* 0x0000002d0b0b7221 */ /* 0x000fe20000010000 */
[----:B------:R-:W-:Y:S01]  /*e570*/  FFMA.FTZ R7, R12, R45, R7 ;  /* 0x0000002d0c077223 */ /* 0x000fe20000010007 */
[----:B--2---:R-:W-:Y:S01]  /*e580*/  FMUL.FTZ R14, R6, R42 ;  /* 0x0000002a060e7220 */ /* 0x004fe20000410000 */
[----:B------:R-:W2:Y:S01]  /*e590*/  LDL.LU R45, [R1+0x430] ;  /* 0x00043000012d7983 */ /* 0x000ea20000300800 */
[----:B------:R-:W-:-:S03]  /*e5a0*/  FADD.FTZ R12, R43, -UR28 ;  /* 0x8000001c2b0c7e21 */ /* 0x000fc60008010000 */
[----:B------:R-:W2:Y:S01]  /*e5b0*/  LDL.LU R2, [R1+0x42c] ;  /* 0x00042c0001027983 */ /* 0x000ea20000300800 */
[----:B------:R-:W-:Y:S01]  /*e5c0*/  FADD.FTZ R10, R14, R10 ;  /* 0x0000000a0e0a7221 */ /* 0x000fe20000010000 */
[----:B------:R-:W-:Y:S02]  /*e5d0*/  FFMA.FTZ R8, R9, R14, R8 ;  /* 0x0000000e09087223 */ /* 0x000fe40000010008 */
[----:B------:R-:W2:Y:S01]  /*e5e0*/  LDL.LU R43, [R1+0x734] ;  /* 0x00073400012b7983 */ /* 0x000ea20000300800 */
[----:B------:R-:W-:Y:S01]  /*e5f0*/  FMUL.FTZ R14, R5, R64 ;  /* 0x00000040050e7220 */ /* 0x000fe20000410000 */
[----:B------:R-:W-:Y:S01]  /*e600*/  FMUL.FTZ R15, R15, UR16 ;  /* 0x000000100f0f7c20 */ /* 0x000fe20008410000 */
[----:B------:R-:W-:Y:S01]  /*e610*/  FADD.FTZ R13, R13, R42 ;  /* 0x0000002a0d0d7221 */ /* 0x000fe20000010000 */
[----:B------:R-:W-:Y:S02]  /*e620*/  FFMA.FTZ R4, R9, R42, R4 ;  /* 0x0000002a09047223 */ /* 0x000fe40000010004 */
[----:B------:R-:W2:Y:S01]  /*e630*/  LDL.LU R42, [R1+0x728] ;  /* 0x00072800012a7983 */ /* 0x000ea20000300800 */
[C---:B------:R-:W-:Y:S01]  /*e640*/  FFMA.FTZ R8, R15.reuse, R14, R8 ;  /* 0x0000000e0f087223 */ /* 0x040fe20000010008 */
[----:B------:R-:W-:Y:S01]  /*e650*/  FFMA.FTZ R7, R15, R64, R7 ;  /* 0x000000400f077223 */ /* 0x000fe20000010007 */
[----:B------:R-:W-:-:S02]  /*e660*/  FADD.FTZ R9, R44, -UR28 ;  /* 0x8000001c2c097e21 */ /* 0x000fc40008010000 */
[----:B------:R-:W2:Y:S01]  /*e670*/  LDL.LU R44, [R1+0x428] ;  /* 0x00042800012c7983 */ /* 0x000ea20000300800 */
[----:B------:R-:W-:-:S03]  /*e680*/  FADD.FTZ R15, R3, -UR28 ;  /* 0x8000001c030f7e21 */ /* 0x000fc60008010000 */
[----:B------:R-:W2:Y:S01]  /*e690*/  LDL.LU R3, [R1+0x72c] ;  /* 0x00072c0001037983 */ /* 0x000ea20000300800 */
[----:B------:R-:W-:-:S03]  /*e6a0*/  FADD.FTZ R11, R11, R64 ;  /* 0x000000400b0b7221 */ /* 0x000fc60000010000 */
[----:B------:R-:W2:Y:S01]  /*e6b0*/  LDL.LU R64, [R1+0x424] ;  /* 0x0004240001407983 */ /* 0x000ea20000300800 */
[----:B------:R-:W-:Y:S01]  /*e6c0*/  FADD.FTZ R10, R10, R14 ;  /* 0x0000000e0a0a7221 */ /* 0x000fe20000010000 */
[----:B----4-:R-:W-:Y:S01]  /*e6d0*/  FMUL.FTZ R14, R6, R17 ;  /* 0x00000011060e7220 */ /* 0x010fe20000410000 */
[----:B------:R-:W-:-:S04]  /*e6e0*/  FMUL.FTZ R12, R12, UR16 ;  /* 0x000000100c0c7c20 */ /* 0x000fc80008410000 */
[C---:B------:R-:W-:Y:S01]  /*e6f0*/  FFMA.FTZ R8, R12.reuse, R14, R8 ;  /* 0x0000000e0c087223 */ /* 0x040fe20000010008 */
[----:B------:R-:W-:Y:S01]  /*e700*/  FFMA.FTZ R4, R12, R17, R4 ;  /* 0x000000110c047223 */ /* 0x000fe20000010004 */
[----:B------:R-:W-:Y:S01]  /*e710*/  FADD.FTZ R10, R14, R10 ;  /* 0x0000000a0e0a7221 */ /* 0x000fe20000010000 */
[----:B------:R-:W-:Y:S01]  /*e720*/  FMUL.FTZ R14, R5, R63 ;  /* 0x0000003f050e7220 */ /* 0x000fe20000410000 */
[----:B------:R-:W-:Y:S01]  /*e730*/  FMUL.FTZ R9, R9, UR16 ;  /* 0x0000001009097c20 */ /* 0x000fe20008410000 */
[----:B------:R-:W-:Y:S02]  /*e740*/  FMUL.FTZ R15, R15, UR16 ;  /* 0x000000100f0f7c20 */ /* 0x000fe40008410000 */
[----:B------:R-:W-:Y:S01]  /*e750*/  FADD.FTZ R10, R10, R14 ;  /* 0x0000000e0a0a7221 */ /* 0x000fe20000010000 */
[----:B------:R-:W-:Y:S01]  /*e760*/  FFMA.FTZ R8, R9, R14, R8 ;  /* 0x0000000e09087223 */ /* 0x000fe20000010008 */
[----:B------:R-:W-:Y:S01]  /*e770*/  FMUL.FTZ R14, R6, R57 ;  /* 0x00000039060e7220 */ /* 0x000fe20000410000 */
[----:B---3--:R-:W-:-:S02]  /*e780*/  FADD.FTZ R12, R16, -UR28 ;  /* 0x8000001c100c7e21 */ /* 0x008fc40008010000 */
[----:B------:R-:W3:Y:S01]  /*e790*/  LDL.LU R16, [R1+0x718] ;  /* 0x0007180001107983 */ /* 0x000ee20000300800 */
[----:B------:R-:W-:Y:S01]  /*e7a0*/  FADD.FTZ R10, R14, R10 ;  /* 0x0000000a0e0a7221 */ /* 0x000fe20000010000 */
[----:B------:R-:W-:Y:S01]  /*e7b0*/  FFMA.FTZ R8, R15, R14, R8 ;  /* 0x0000000e0f087223 */ /* 0x000fe20000010008 */
[----:B------:R-:W-:Y:S01]  /*e7c0*/  FMUL.FTZ R12, R12, UR16 ;  /* 0x000000100c0c7c20 */ /* 0x000fe20008410000 */
[----:B--2---:R-:W-:Y:S01]  /*e7d0*/  FMUL.FTZ R14, R5, R45 ;  /* 0x0000002d050e7220 */ /* 0x004fe20000410000 */
[----:B------:R-:W-:Y:S01]  /*e7e0*/  FFMA.FTZ R7, R9, R63, R7 ;  /* 0x0000003f09077223 */ /* 0x000fe20000010007 */
[----:B------:R-:W-:Y:S02]  /*e7f0*/  FFMA.FTZ R4, R15, R57, R4 ;  /* 0x000000390f047223 */ /* 0x000fe40000010004 */
[----:B------:R-:W-:Y:S01]  /*e800*/  FADD.FTZ R10, R10, R14 ;  /* 0x0000000e0a0a7221 */ /* 0x000fe20000010000 */
[----:B------:R-:W-:Y:S01]  /*e810*/  FFMA.FTZ R8, R12, R14, R8 ;  /* 0x0000000e0c087223 */ /* 0x000fe20000010008 */
[----:B------:R-:W-:Y:S01]  /*e820*/  FADD.FTZ R9, R43, -UR28 ;  /* 0x8000001c2b097e21 */ /* 0x000fe20008010000 */
[----:B------:R-:W-:Y:S01]  /*e830*/  FMUL.FTZ R14, R6, R2 ;  /* 0x00000002060e7220 */ /* 0x000fe20000410000 */
[----:B------:R-:W-:Y:S01]  /*e840*/  FFMA.FTZ R7, R12, R45, R7 ;  /* 0x0000002d0c077223 */ /* 0x000fe20000010007 */
[----:B------:R-:W-:Y:S01]  /*e850*/  FADD.FTZ R13, R13, R17 ;  /* 0x000000110d0d7221 */ /* 0x000fe20000010000 */
[----:B------:R-:W-:Y:S01]  /*e860*/  FMUL.FTZ R9, R9, UR16 ;  /* 0x0000001009097c20 */ /* 0x000fe20008410000 */
[----:B------:R-:W-:Y:S01]  /*e870*/  FADD.FTZ R15, R42, -UR28 ;  /* 0x8000001c2a0f7e21 */ /* 0x000fe20008010000 */
[----:B------:R-:W-:-:S02]  /*e880*/  FADD.FTZ R10, R14, R10 ;  /* 0x0000000a0e0a7221 */ /* 0x000fc40000010000 */
[----:B------:R-:W-:Y:S01]  /*e890*/  FFMA.FTZ R8, R9, R14, R8 ;  /* 0x0000000e09087223 */ /* 0x000fe20000010008 */
[----:B------:R-:W2:Y:S01]  /*e8a0*/  LDL.LU R17, [R1+0x420] ;  /* 0x0004200001117983 */ /* 0x000ea20000300800 */
[----:B------:R-:W-:Y:S01]  /*e8b0*/  FMUL.FTZ R15, R15, UR16 ;  /* 0x000000100f0f7c20 */ /* 0x000fe20008410000 */
[----:B------:R-:W-:Y:S02]  /*e8c0*/  FMUL.FTZ R14, R5, R44 ;  /* 0x0000002c050e7220 */ /* 0x000fe40000410000 */
[----:B------:R-:W4:Y:S01]  /*e8d0*/  LDL.LU R43, [R1+0x41c] ;  /* 0x00041c00012b7983 */ /* 0x000f220000300800 */
[----:B------:R-:W-:Y:S01]  /*e8e0*/  FADD.FTZ R12, R3, -UR28 ;  /* 0x8000001c030c7e21 */ /* 0x000fe20008010000 */
[----:B------:R-:W-:Y:S01]  /*e8f0*/  FADD.FTZ R10, R10, R14 ;  /* 0x0000000e0a0a7221 */ /* 0x000fe20000010000 */
[----:B------:R-:W-:Y:S01]  /*e900*/  FFMA.FTZ R8, R15, R14, R8 ;  /* 0x0000000e0f087223 */ /* 0x000fe20000010008 */
[----:B------:R-:W-:Y:S01]  /*e910*/  FFMA.FTZ R4, R9, R2, R4 ;  /* 0x0000000209047223 */ /* 0x000fe20000010004 */
[----:B------:R-:W-:Y:S01]  /*e920*/  FMUL.FTZ R12, R12, UR16 ;  /* 0x000000100c0c7c20 */ /* 0x000fe20008410000 */
[----:B------:R-:W-:Y:S01]  /*e930*/  FMUL.FTZ R14, R6, R64 ;  /* 0x00000040060e7220 */ /* 0x000fe20000410000 */
[----:B------:R-:W-:Y:S01]  /*e940*/  FFMA.FTZ R7, R15, R44, R7 ;  /* 0x0000002c0f077223 */ /* 0x000fe20000010007 */
[----:B------:R-:W4:Y:S01]  /*e950*/  LDL.LU R42, [R1+0x418] ;  /* 0x00041800012a7983 */ /* 0x000f220000300800 */
[----:B------:R-:W-:-:S03]  /*e960*/  FFMA.FTZ R4, R12, R64, R4 ;  /* 0x000000400c047223 */ /* 0x000fc60000010004 */
[----:B------:R-:W4:Y:S01]  /*e970*/  LDL.LU R15, [R1+0x71c] ;  /* 0x00071c00010f7983 */ /* 0x000f220000300800 */
[----:B------:R-:W-:-:S03]  /*e980*/  FFMA.FTZ R8, R12, R14, R8 ;  /* 0x0000000e0c087223 */ /* 0x000fc60000010008 */
[----:B------:R-:W4:Y:S01]  /*e990*/  LDL.LU R12, [R1+0x708] ;  /* 0x00070800010c7983 */ /* 0x000f220000300800 */
[----:B------:R-:W-:Y:S01]  /*e9a0*/  FADD.FTZ R13, R13, R57 ;  /* 0x000000390d0d7221 */ /* 0x000fe20000010000 */
[----:B------:R-:W-:Y:S02]  /*e9b0*/  FADD.FTZ R11, R11, R63 ;  /* 0x0000003f0b0b7221 */ /* 0x000fe40000010000 */
[----:B------:R-:W4:Y:S01]  /*e9c0*/  LDL.LU R3, [R1+0x414] ;  /* 0x0004140001037983 */ /* 0x000f220000300800 */
[----:B---3--:R-:W-:Y:S01]  /*e9d0*/  FADD.FTZ R9, R16, -UR28 ;  /* 0x8000001c10097e21 */ /* 0x008fe20008010000 */
[----:B------:R-:W-:Y:S02]  /*e9e0*/  FADD.FTZ R10, R14, R10 ;  /* 0x0000000a0e0a7221 */ /* 0x000fe40000010000 */
[----:B------:R-:W3:Y:S01]  /*e9f0*/  LDL.LU R16, [R1+0x6e0] ;  /* 0x0006e00001107983 */ /* 0x000ee20000300800 */
[----:B------:R-:W-:Y:S01]  /*ea00*/  FMUL.FTZ R9, R9, UR16 ;  /* 0x0000001009097c20 */ /* 0x000fe20008410000 */
[----:B------:R-:W-:Y:S01]  /*ea10*/  FADD.FTZ R13, R13, R2 ;  /* 0x000000020d0d7221 */ /* 0x000fe20000010000 */
[----:B------:R-:W-:Y:S01]  /*ea20*/  FADD.FTZ R11, R11, R45 ;  /* 0x0000002d0b0b7221 */ /* 0x000fe20000010000 */
[----:B------:R-:W3:Y:S04]  /*ea30*/  LDL.LU R2, [R1+0x410] ;  /* 0x0004100001027983 */ /* 0x000ee80000300800 */
[----:B------:R-:W3:Y:S04]  /*ea40*/  LDL.LU R63, [R1+0x954] ;  /* 0x00095400013f7983 */ /* 0x000ee80000300800 */
[----:B------:R0:W5:Y:S01]  /*ea50*/  LDL.LU R57, [R1+0x950] ;  /* 0x0009500001397983 */ /* 0x0001620000300800 */
[-C--:B--2---:R-:W-:Y:S01]  /*ea60*/  FMUL.FTZ R14, R5, R17.reuse ;  /* 0x00000011050e7220 */ /* 0x084fe20000410000 */
[----:B------:R-:W-:Y:S01]  /*ea70*/  FFMA.FTZ R7, R9, R17, R7 ;  /* 0x0000001109077223 */ /* 0x000fe20000010007 */
[----:B----4-:R-:W-:-:S02]  /*ea80*/  FADD.FTZ R15, R15, -UR28 ;  /* 0x8000001c0f0f7e21 */ /* 0x010fc40008010000 */
[----:B------:R-:W-:Y:S01]  /*ea90*/  FADD.FTZ R10, R10, R14 ;  /* 0x0000000e0a0a7221 */ /* 0x000fe20000010000 */
[----:B------:R-:W-:Y:S01]  /*eaa0*/  FFMA.FTZ R8, R9, R14, R8 ;  /* 0x0000000e09087223 */ /* 0x000fe20000010008 */
[----:B------:R-:W-:Y:S01]  /*eab0*/  FMUL.FTZ R14, R6, R43 ;  /* 0x0000002b060e7220 */ /* 0x000fe20000410000 */
[----:B------:R-:W-:Y:S01]  /*eac0*/  FMUL.FTZ R15, R15, UR16 ;  /* 0x000000100f0f7c20 */ /* 0x000fe20008410000 */
[----:B------:R-:W-:Y:S01]  /*ead0*/  FADD.FTZ R12, R12, -UR28 ;  /* 0x8000001c0c0c7e21 */ /* 0x000fe20008010000 */
[----:B------:R-:W2:Y:S01]  /*eae0*/  LDL.LU R9, [R1+0x70c] ;  /* 0x00070c0001097983 */ /* 0x000ea20000300800 */
[----:B------:R-:W-:Y:S01]  /*eaf0*/  FADD.FTZ R10, R14, R10 ;  /* 0x0000000a0e0a7221 */ /* 0x000fe20000010000 */
[----:B------:R-:W-:Y:S01]  /*eb00*/  FFMA.FTZ R8, R15, R14, R8 ;  /* 0x0000000e0f087223 */ /* 0x000fe20000010008 */
[----:B------:R-:W-:Y:S01]  /*eb10*/  FMUL.FTZ R12, R12, UR16 ;  /* 0x000000100c0c7c20 */ /* 0x000fe20008410000 */
[-C--:B------:R-:W-:Y:S01]  /*eb20*/  FMUL.FTZ R14, R5, R42.reuse ;  /* 0x0000002a050e7220 */ /* 0x080fe20000410000 */
[----:B------:R-:W-:Y:S01]  /*eb30*/  FADD.FTZ R13, R13, R64 ;  /* 0x000000400d0d7221 */ /* 0x000fe20000010000 */
[----:B------:R0:W5:Y:S01]  /*eb40*/  LDL.LU R45, [R1+0x94c] ;  /* 0x00094c00012d7983 */ /* 0x0001620000300800 */
[C---:B------:R-:W-:Y:S01]  /*eb50*/  FFMA.FTZ R7, R12.reuse, R42, R7 ;  /* 0x0000002a0c077223 */ /* 0x040fe20000010007 */
[----:B------:R-:W-:-:S02]  /*eb60*/  FFMA.FTZ R8, R12, R14, R8 ;  /* 0x0000000e0c087223 */ /* 0x000fc40000010008 */
[----:B------:R-:W4:Y:S01]  /*eb70*/  LDL.LU R12, [R1+0x6e4] ;  /* 0x0006e400010c7983 */ /* 0x000f220000300800 */
[----:B------:R-:W-:Y:S01]  /*eb80*/  FADD.FTZ R11, R11, R44 ;  /* 0x0000002c0b0b7221 */ /* 0x000fe20000010000 */
[----:B------:R-:W-:Y:S02]  /*eb90*/  FFMA.FTZ R4, R15, R43, R4 ;  /* 0x0000002b0f047223 */ /* 0x000fe40000010004 */
[----:B------:R-:W4:Y:S01]  /*eba0*/  LDL.LU R64, [R1+0x6d0] ;  /* 0x0006d00001407983 */ /* 0x000f220000300800 */
[----:B------:R-:W-:-:S03]  /*ebb0*/  FADD.FTZ R11, R11, R17 ;  /* 0x000000110b0b7221 */ /* 0x000fc60000010000 */
[----:B------:R-:W4:Y:S01]  /*ebc0*/  LDL.LU R17, [R1+0x6d4] ;  /* 0x0006d40001117983 */ /* 0x000f220000300800 */
[----:B------:R-:W-:Y:S01]  /*ebd0*/  FADD.FTZ R10, R10, R14 ;  /* 0x0000000e0a0a7221 */ /* 0x000fe20000010000 */
[----:B------:R-:W-:Y:S02]  /*ebe0*/  FADD.FTZ R13, R13, R43 ;  /* 0x0000002b0d0d7221 */ /* 0x000fe40000010000 */
[----:B------:R0:W5:Y:S01]  /*ebf0*/  LDL.LU R44, [R1+0x948] ;  /* 0x00094800012c7983 */ /* 0x0001620000300800 */
[----:B---3--:R-:W-:Y:S01]  /*ec00*/  FADD.FTZ R15, R16, -UR28 ;  /* 0x8000001c100f7e21 */ /* 0x008fe20008010000 */
[----:B------:R-:W-:Y:S02]  /*ec10*/  FMUL.FTZ R14, R6, R3 ;  /* 0x00000003060e7220 */ /* 0x000fe40000410000 */
[----:B------:R-:W3:Y:S01]  /*ec20*/  LDL.LU R16, [R1+0x6b0] ;  /* 0x0006b00001107983 */ /* 0x000ee20000300800 */
[----:B------:R-:W-:Y:S01]  /*ec30*/  FADD.FTZ R13, R13, R3 ;  /* 0x000000030d0d7221 */ /* 0x000fe20000010000 */
[----:B------:R-:W-:Y:S01]  /*ec40*/  FMUL.FTZ R15, R15, UR16 ;  /* 0x000000100f0f7c20 */ /* 0x000fe20008410000 */
[----:B------:R-:W-:Y:S01]  /*ec50*/  FADD.FTZ R10, R14, R10 ;  /* 0x0000000a0e0a7221 */ /* 0x000fe20000010000 */
[----:B--2---:R-:W-:Y:S01]  /*ec60*/  FADD.FTZ R9, R9, -UR28 ;  /* 0x8000001c09097e21 */ /* 0x004fe20008010000 */
[----:B----4-:R-:W-:-:S03]  /*ec70*/  FADD.FTZ R12, R12, -UR28 ;  /* 0x8000001c0c0c7e21 */ /* 0x010fc60008010000 */
[----:B------:R-:W-:Y:S01]  /*ec80*/  FMUL.FTZ R9, R9, UR16 ;  /* 0x0000001009097c20 */ /* 0x000fe20008410000 */
[----:B------:R-:W-:Y:S01]  /*ec90*/  FADD.FTZ R11, R11, R42 ;  /* 0x0000002a0b0b7221 */ /* 0x000fe20000010000 */
[----:B------:R0:W5:Y:S02]  /*eca0*/  LDL.LU R43, [R1+0x944] ;  /* 0x00094400012b7983 */ /* 0x0001640000300800 */
[----:B------:R-:W-:Y:S01]  /*ecb0*/  FFMA.FTZ R8, R9, R14, R8 ;  /* 0x0000000e09087223 */ /* 0x000fe20000010008 */
[----:B------:R-:W-:Y:S01]  /*ecc0*/  FMUL.FTZ R14, R5, R2 ;  /* 0x00000002050e7220 */ /* 0x000fe20000410000 */
[----:B------:R-:W-:Y:S01]  /*ecd0*/  FMUL.FTZ R12, R12, UR16 ;  /* 0x000000100c0c7c20 */ /* 0x000fe20008410000 */
[----:B------:R-:W-:Y:S01]  /*ece0*/  FFMA.FTZ R4, R9, R3, R4 ;  /* 0x0000000309047223 */ /* 0x000fe20000010004 */
[----:B------:R-:W-:Y:S01]  /*ecf0*/  FADD.FTZ R13, R13, R69 ;  /* 0x000000450d0d7221 */ /* 0x000fe20000010000 */
[----:B------:R-:W-:Y:S01]  /*ed00*/  FADD.FTZ R10, R10, R14 ;  /* 0x0000000e0a0a7221 */ /* 0x000fe20000010000 */
[C---:B------:R-:W-:Y:S01]  /*ed10*/  FFMA.FTZ R8, R15.reuse, R14, R8 ;  /* 0x0000000e0f087223 */ /* 0x040fe20000010008 */
[-C--:B------:R-:W-:Y:S01]  /*ed20*/  FMUL.FTZ R14, R6, R69.reuse ;  /* 0x00000045060e7220 */ /* 0x080fe20000410000 */
[----:B------:R-:W-:Y:S01]  /*ed30*/  FFMA.FTZ R4, R12, R69, R4 ;  /* 0x000000450c047223 */ /* 0x000fe20000010004 */
[----:B------:R-:W-:Y:S01]  /*ed40*/  FFMA.FTZ R7, R15, R2, R7 ;  /* 0x000000020f077223 */ /* 0x000fe20000010007 */
[----:B------:R-:W2:Y:S01]  /*ed50*/  LDL.LU R69, [R1+0x6c8] ;  /* 0x0006c80001457983 */ /* 0x000ea20000300800 */
[----:B------:R-:W-:-:S03]  /*ed60*/  FADD.FTZ R15, R17, -UR28 ;  /* 0x8000001c110f7e21 */ /* 0x000fc60008010000 */
[----:B------:R-:W4:Y:S01]  /*ed70*/  LDL.LU R17, [R1+0x6d8] ;  /* 0x0006d80001117983 */ /* 0x000f220000300800 */
[----:B------:R-:W-:Y:S01]  /*ed80*/  FFMA.FTZ R8, R12, R14, R8 ;  /* 0x0000000e0c087223 */ /* 0x000fe20000010008 */
[----:B------:R-:W-:Y:S02]  /*ed90*/  FADD.FTZ R9, R64, -UR28 ;  /* 0x8000001c40097e21 */ /* 0x000fe40008010000 */
[----:B------:R-:W4:Y:S01]  /*eda0*/  LDL.LU R64, [R1+0x6cc] ;  /* 0x0006cc0001407983 */ /* 0x000f220000300800 */
[----:B------:R-:W-:-:S03]  /*edb0*/  FADD.FTZ R11, R11, R2 ;  /* 0x000000020b0b7221 */ /* 0x000fc60000010000 */
[----:B------:R0:W5:Y:S04]  /*edc0*/  LDL.LU R42, [R1+0x940] ;  /* 0x00094000012a7983 */ /* 0x0001680000300800 */
[----:B------:R0:W5:Y:S01]  /*edd0*/  LDL.LU R3, [R1+0x93c] ;  /* 0x00093c0001037983 */ /* 0x0001620000300800 */
[----:B---3--:R-:W-:Y:S01]  /*ede0*/  FADD.FTZ R12, R16, -UR28 ;  /* 0x8000001c100c7e21 */ /* 0x008fe20008010000 */
[----:B------:R-:W-:Y:S02]  /*edf0*/  FADD.FTZ R10, R14, R10 ;  /* 0x0000000a0e0a7221 */ /* 0x000fe40000010000 */
[----:B------:R-:W3:Y:S01]  /*ee00*/  LDL.LU R16, [R1+0x6dc] ;  /* 0x0006dc0001107983 */ /* 0x000ee20000300800 */
[----:B------:R-:W-:Y:S01]  /*ee10*/  FMUL.FTZ R14, R5, R68 ;  /* 0x00000044050e7220 */ /* 0x000fe20000410000 */
[----:B------:R-:W-:Y:S01]  /*ee20*/  FMUL.FTZ R9, R9, UR16 ;  /* 0x0000001009097c20 */ /* 0x000fe20008410000 */
[----:B------:R-:W-:Y:S01]  /*ee30*/  FMUL.FTZ R15, R15, UR16 ;  /* 0x000000100f0f7c20 */ /* 0x000fe20008410000 */
[----:B------:R-:W-:Y:S01]  /*ee40*/  FADD.FTZ R13, R13, R67 ;  /* 0x000000430d0d7221 */ /* 0x000fe20000010000 */
[----:B------:R-:W-:Y:S01]  /*ee50*/  FADD.FTZ R10, R10, R14 ;  /* 0x0000000e0a0a7221 */ /* 0x000fe20000010000 */
[----:B------:R-:W-:Y:S01]  /*ee60*/  FFMA.FTZ R8, R9, R14, R8 ;  /* 0x0000000e09087223 */ /* 0x000fe20000010008 */
[----:B------:R-:W-:Y:S01]  /*ee70*/  FMUL.FTZ R14, R6, R67 ;  /* 0x00000043060e7220 */ /* 0x000fe20000410000 */
[----:B------:R-:W-:Y:S01]  /*ee80*/  FADD.FTZ R11, R11, R68 ;  /* 0x000000440b0b7221 */ /* 0x000fe20000010000 */
[----:B------:R-:W-:Y:S01]  /*ee90*/  FFMA.FTZ R7, R9, R68, R7 ;  /* 0x0000004409077223 */ /* 0x000fe20000010007 */
[----:B------:R0:W5:Y:S01]  /*eea0*/  LDL.LU R2, [R1+0x938] ;  /* 0x0009380001027983 */ /* 0x0001620000300800 */
[----:B------:R-:W-:Y:S01]  /*eeb0*/  FADD.FTZ R10, R14, R10 ;  /* 0x0000000a0e0a7221 */ /* 0x000fe20000010000 */
[----:B------:R-:W-:-:S02]  /*eec0*/  FFMA.FTZ R8, R15, R14, R8 ;  /* 0x0000000e0f087223 */ /* 0x000fc40000010008 */
[----:B------:R-:W3:Y:S01]  /*eed0*/  LDL.LU R68, [R1+0x6f4] ;  /* 0x0006f40001447983 */ /* 0x000ee20000300800 */
[----:B------:R-:W-:Y:S01]  /*eee0*/  FMUL.FTZ R14, R5, R66 ;  /* 0x00000042050e7220 */ /* 0x000fe20000410000 */
[----:B------:R-:W-:Y:S01]  /*eef0*/  FMUL.FTZ R12, R12, UR16 ;  /* 0x000000100c0c7c20 */ /* 0x000fe20008410000 */
[----:B------:R-:W-:Y:S02]  /*ef00*/  FFMA.FTZ R4, R15, R67, R4 ;  /* 0x000000430f047223 */ /* 0x000fe40000010004 */
[----:B------:R-:W-:Y:S01]  /*ef10*/  FADD.FTZ R10, R10, R14 ;  /* 0x0000000e0a0a7221 */ /* 0x000fe20000010000 */
[C---:B------:R-:W-:Y:S01]  /*ef20*/  FFMA.FTZ R8, R12.reuse, R14, R8 ;  /* 0x0000000e0c087223 */ /* 0x040fe20000010008 */
[----:B------:R-:W-:Y:S01]  /*ef30*/  FFMA.FTZ R7, R12, R66, R7 ;  /* 0x000000420c077223 */ /* 0x000fe20000010007 */
[----:B------:R-:W-:Y:S01]  /*ef40*/  FMUL.FTZ R14, R6, R59 ;  /* 0x0000003b060e7220 */ /* 0x000fe20000410000 */
[----:B------:R-:W-:Y:S01]  /*ef50*/  FADD.FTZ R13, R13, R59 ;  /* 0x0000003b0d0d7221 */ /* 0x000fe20000010000 */
[----:B------:R-:W3:Y:S01]  /*ef60*/  LDL.LU R67, [R1+0x8a0] ;  /* 0x0008a00001437983 */ /* 0x000ee20000300800 */
[----:B--2---:R-:W-:-:S03]  /*ef70*/  FADD.FTZ R9, R69, -UR28 ;  /* 0x8000001c45097e21 */ /* 0x004fc60008010000 */
[----:B------:R-:W2:Y:S01]  /*ef80*/  LDL.LU R69, [R1+0x7a8] ;  /* 0x0007a80001457983 */ /* 0x000ea20000300800 */
[----:B------:R-:W-:Y:S01]  /*ef90*/  FMUL.FTZ R9, R9, UR16 ;  /* 0x0000001009097c20 */ /* 0x000fe20008410000 */
[----:B----4-:R-:W-:Y:S02]  /*efa0*/  FADD.FTZ R12, R17, -UR28 ;  /* 0x8000001c110c7e21 */ /* 0x010fe40008010000 */
[----:B------:R-:W4:Y:S01]  /*efb0*/  LDL.LU R17, [R1+0x7b8] ;  /* 0x0007b80001117983 */ /* 0x000f220000300800 */
[C---:B------:R-:W-:Y:S01]  /*efc0*/  FFMA.FTZ R8, R9.reuse, R14, R8 ;  /* 0x0000000e09087223 */ /* 0x040fe20000010008 */
[----:B------:R-:W-:Y:S01]  /*efd0*/  FFMA.FTZ R4, R9, R59, R4 ;  /* 0x0000003b09047223 */ /* 0x000fe20000010004 */
[----:B------:R-:W-:Y:S01]  /*efe0*/  FADD.FTZ R15, R64, -UR28 ;  /* 0x8000001c400f7e21 */ /* 0x000fe20008010000 */
[----:B------:R-:W-:Y:S01]  /*eff0*/  FADD.FTZ R10, R14, R10 ;  /* 0x0000000a0e0a7221 */ /* 0x000fe20000010000 */
[----:B------:R-:W4:Y:S01]  /*f000*/  LDL.LU R64, [R1+0x7ac] ;  /* 0x0007ac0001407983 */ /* 0x000f220000300800 */
[----:B---3--:R-:W-:Y:S01]  /*f010*/  FADD.FTZ R9, R16, -UR28 ;  /* 0x8000001c10097e21 */ /* 0x008fe20008010000 */
[----:B------:R-:W-:-:S02]  /*f020*/  FMUL.FTZ R12, R12, UR16 ;  /* 0x000000100c0c7c20 */ /* 0x000fc40008410000 */
[----:B------:R-:W3:Y:S01]  /*f030*/  LDL.LU R16, [R1+0x7bc] ;  /* 0x0007bc0001107983 */ /* 0x000ee20000300800 */
[----:B------:R-:W-:Y:S01]  /*f040*/  FMUL.FTZ R14, R5, R58 ;  /* 0x0000003a050e7220 */ /* 0x000fe20000410000 */
[----:B------:R-:W-:Y:S01]  /*f050*/  FMUL.FTZ R15, R15, UR16 ;  /* 0x000000100f0f7c20 */ /* 0x000fe20008410000 */
[----:B------:R-:W-:Y:S01]  /*f060*/  FADD.FTZ R13, R13, R0 ;  /* 0x000000000d0d7221 */ /* 0x000fe20000010000 */
[----:B------:R-:W3:Y:S01]  /*f070*/  LDL.LU R59, [R1+0x578] ;  /* 0x00057800013b7983 */ /* 0x000ee20000300800 */
        /* <DEDUP_REMOVED lines=9> */
[----:B------:R-:W-:Y:S01]  /*f110*/  FFMA.FTZ R4, R12, R0, R4 ;  /* 0x000000000c047223 */ /* 0x000fe20000010004 */
[C---:B------:R-:W-:Y:S01]  /*f120*/  FFMA.FTZ R7, R9.reuse, R30, R7 ;  /* 0x0000001e09077223 */ /* 0x040fe20000010007 */
[----:B------:R-:W-:Y:S01]  /*f130*/  FADD.FTZ R10, R10, R14 ;  /* 0x0000000e0a0a7221 */ /* 0x000fe20000010000 */
[----:B------:R-:W-:Y:S01]  /*f140*/  FFMA.FTZ R8, R9, R14, R8 ;  /* 0x0000000e09087223 */ /* 0x000fe20000010008 */
[----:B------:R-:W-:Y:S01]  /*f150*/  FMUL.FTZ R14, R6, R31 ;  /* 0x0000001f060e7220 */ /* 0x000fe20000410000 */
[----:B------:R-:W-:Y:S01]  /*f160*/  FMUL.FTZ R15, R15, UR16 ;  /* 0x000000100f0f7c20 */ /* 0x000fe20008410000 */
[----:B------:R-:W-:Y:S01]  /*f170*/  FMUL.FTZ R12, R5, R32 ;  /* 0x00000020050c7220 */ /* 0x000fe20000410000 */
[----:B------:R-:W-:Y:S01]  /*f180*/  FADD.FTZ R11, R11, R66 ;  /* 0x000000420b0b7221 */ /* 0x000fe20000010000 */
[----:B------:R-:W-:Y:S01]  /*f190*/  FADD.FTZ R10, R14, R10 ;  /* 0x0000000a0e0a7221 */ /* 0x000fe20000010000 */
[----:B------:R-:W-:Y:S01]  /*f1a0*/  FFMA.FTZ R8, R15, R14, R8 ;  /* 0x0000000e0f087223 */ /* 0x000fe20000010008 */
[----:B------:R-:W3:Y:S01]  /*f1b0*/  LDL.LU R68, [R1+0x8b0] ;  /* 0x0008b00001447983 */ /* 0x000ee20000300800 */
[----:B--2---:R-:W-:Y:S01]  /*f1c0*/  FADD.FTZ R0, R69, -UR28 ;  /* 0x8000001c45007e21 */ /* 0x004fe20008010000 */
[----:B----4-:R-:W-:-:S03]  /*f1d0*/  FADD.FTZ R9, R64, -UR28 ;  /* 0x8000001c40097e21 */ /* 0x010fc60008010000 */
[----:B------:R-:W-:Y:S01]  /*f1e0*/  FMUL.FTZ R0, R0, UR16 ;  /* 0x0000001000007c20 */ /* 0x000fe20008410000 */
[----:B------:R-:W-:Y:S01]  /*f1f0*/  FADD.FTZ R14, R17, -UR28 ;  /* 0x8000001c110e7e21 */ /* 0x000fe20008010000 */
[----:B------:R-:W2:Y:S04]  /*f200*/  LDL.LU R69, [R1+0x858] ;  /* 0x0008580001457983 */ /* 0x000ea80000300800 */
[----:B------:R-:W4:Y:S01]  /*f210*/  LDL.LU R17, [R1+0x864] ;  /* 0x0008640001117983 */ /* 0x000f220000300800 */
[C---:B------:R-:W-:Y:S01]  /*f220*/  FFMA.FTZ R8, R0.reuse, R12, R8 ;  /* 0x0000000c00087223 */ /* 0x040fe20000010008 */
[----:B------:R-:W-:Y:S02]  /*f230*/  FFMA.FTZ R7, R0, R32, R7 ;  /* 0x0000002000077223 */ /* 0x000fe40000010007 */
[----:B------:R-:W2:Y:S01]  /*f240*/  LDL.LU R64, [R1+0x878] ;  /* 0x0008780001407983 */ /* 0x000ea20000300800 */
[----:B------:R-:W-:-:S03]  /*f250*/  FFMA.FTZ R4, R15, R31, R4 ;  /* 0x0000001f0f047223 */ /* 0x000fc60000010004 */
[----:B------:R-:W2:Y:S01]  /*f260*/  LDL.LU R66, [R1+0x564] ;  /* 0x0005640001427983 */ /* 0x000ea20000300800 */
[----:B---3--:R-:W-:-:S03]  /*f270*/  FADD.FTZ R0, R16, -UR28 ;  /* 0x8000001c10007e21 */ /* 0x008fc60008010000 */
[----:B------:R-:W3:Y:S01]  /*f280*/  LDL.LU R16, [R1+0x868] ;  /* 0x0008680001107983 */ /* 0x000ee20000300800 */
[----:B------:R-:W-:Y:S01]  /*f290*/  FADD.FTZ R10, R10, R12 ;  /* 0x0000000c0a0a7221 */ /* 0x000fe20000010000 */
[-C--:B------:R-:W-:Y:S01]  /*f2a0*/  FMUL.FTZ R12, R6, R33.reuse ;  /* 0x00000021060c7220 */ /* 0x080fe20000410000 */
        /* <DEDUP_REMOVED lines=8> */
[----:B------:R-:W-:Y:S01]  /*f330*/  FFMA.FTZ R8, R14, R12, R8 ;  /* 0x0000000c0e087223 */ /* 0x000fe20000010008 */
[-C--:B------:R-:W-:Y:S01]  /*f340*/  FMUL.FTZ R12, R6, R35.reuse ;  /* 0x00000023060c7220 */ /* 0x080fe20000410000 */
[----:B------:R-:W-:Y:S01]  /*f350*/  FADD.FTZ R9, R18, -UR28 ;  /* 0x8000001c12097e21 */ /* 0x000fe20008010000 */
[----:B------:R-:W-:Y:S02]  /*f360*/  FFMA.FTZ R7, R14, R34, R7 ;  /* 0x000000220e077223 */ /* 0x000fe40000010007 */
[----:B------:R-:W-:Y:S01]  /*f370*/  FADD.FTZ R10, R12, R10 ;  /* 0x0000000a0c0a7221 */ /* 0x000fe20000010000 */
[C---:B------:R-:W-:Y:S01]  /*f380*/  FFMA.FTZ R8, R0.reuse, R12, R8 ;  /* 0x0000000c00087223 */ /* 0x040fe20000010008 */
[----:B------:R-:W-:Y:S01]  /*f390*/  FMUL.FTZ R12, R5, R36 ;  /* 0x00000024050c7220 */ /* 0x000fe20000410000 */
[----:B------:R-:W-:Y:S01]  /*f3a0*/  FMUL.FTZ R9, R9, UR16 ;  /* 0x0000001009097c20 */ /* 0x000fe20008410000 */
[----:B------:R-:W-:Y:S01]  /*f3b0*/  FADD.FTZ R14, R19, -UR28 ;  /* 0x8000001c130e7e21 */ /* 0x000fe20008010000 */
[----:B------:R-:W-:Y:S01]  /*f3c0*/  FFMA.FTZ R4, R0, R35, R4 ;  /* 0x0000002300047223 */ /* 0x000fe20000010004 */
[----:B------:R-:W-:Y:S01]  /*f3d0*/  FADD.FTZ R10, R10, R12 ;  /* 0x0000000c0a0a7221 */ /* 0x000fe20000010000 */
[C---:B------:R-:W-:Y:S01]  /*f3e0*/  FFMA.FTZ R8, R9.reuse, R12, R8 ;  /* 0x0000000c09087223 */ /* 0x040fe20000010008 */
[-C--:B------:R-:W-:Y:S01]  /*f3f0*/  FMUL.FTZ R12, R6, R37.reuse ;  /* 0x00000025060c7220 */ /* 0x080fe20000410000 */
        /* <DEDUP_REMOVED lines=58> */
[C---:B------:R-:W-:Y:S01]  /*f7a0*/  FFMA.FTZ R8, R14.reuse, R12, R8 ;  /* 0x0000000c0e087223 */ /* 0x040fe20000010008 */
[----:B------:R-:W-:Y:S01]  /*f7b0*/  FFMA.FTZ R7, R14, R50, R7 ;  /* 0x000000320e077223 */ /* 0x000fe20000010007 */
[-C--:B------:R-:W-:Y:S01]  /*f7c0*/  FMUL.FTZ R12, R6, R51.reuse ;  /* 0x00000033060c7220 */ /* 0x080fe20000410000 */
[----:B------:R-:W-:Y:S01]  /*f7d0*/  FMUL.FTZ R0, R0, UR16 ;  /* 0x0000001000007c20 */ /* 0x000fe20008410000 */
[----:B----4-:R-:W-:Y:S01]  /*f7e0*/  FADD.FTZ R14, R17, -UR28 ;  /* 0x8000001c110e7e21 */ /* 0x010fe20008010000 */
[----:B--2---:R-:W-:Y:S01]  /*f7f0*/  FADD.FTZ R9, R69, -UR28 ;  /* 0x8000001c45097e21 */ /* 0x004fe20008010000 */
[----:B------:R-:W2:Y:S01]  /*f800*/  LDL.LU R17, [R1+0x888] ;  /* 0x0008880001117983 */ /* 0x000ea20000300800 */
[----:B------:R-:W-:Y:S01]  /*f810*/  FADD.FTZ R10, R12, R10 ;  /* 0x0000000a0c0a7221 */ /* 0x000fe20000010000 */
[C---:B------:R-:W-:Y:S01]  /*f820*/  FFMA.FTZ R8, R0.reuse, R12, R8 ;  /* 0x0000000c00087223 */ /* 0x040fe20000010008 */
[----:B------:R-:W-:Y:S01]  /*f830*/  FFMA.FTZ R4, R0, R51, R4 ;  /* 0x0000003300047223 */ /* 0x000fe20000010004 */
[----:B------:R-:W-:Y:S01]  /*f840*/  FMUL.FTZ R12, R5, R52 ;  /* 0x00000034050c7220 */ /* 0x000fe20000410000 */
[----:B------:R-:W-:Y:S01]  /*f850*/  FMUL.FTZ R9, R9, UR16 ;  /* 0x0000001009097c20 */ /* 0x000fe20008410000 */
[----:B------:R-:W-:Y:S01]  /*f860*/  FMUL.FTZ R14, R14, UR16 ;  /* 0x000000100e0e7c20 */ /* 0x000fe20008410000 */
[----:B------:R-:W-:Y:S01]  /*f870*/  FMUL.FTZ R15, R6, R59 ;  /* 0x0000003b060f7220 */ /* 0x000fe20000410000 */
[----:B------:R-:W4:Y:S01]  /*f880*/  LDL.LU R69, [R1+0x540] ;  /* 0x0005400001457983 */ /* 0x000f220000300800 */
[C---:B------:R-:W-:Y:S01]  /*f890*/  FFMA.FTZ R8, R9.reuse, R12, R8 ;  /* 0x0000000c09087223 */ /* 0x040fe20000010008 */
[----:B------:R-:W-:Y:S01]  /*f8a0*/  FFMA.FTZ R7, R9, R52, R7 ;  /* 0x0000003409077223 */ /* 0x000fe20000010007 */
[----:B------:R-:W-:-:S02]  /*f8b0*/  FADD.FTZ R9, R64, -UR28 ;  /* 0x8000001c40097e21 */ /* 0x000fc40008010000 */
[----:B------:R-:W4:Y:S01]  /*f8c0*/  LDL.LU R64, [R1+0x89c] ;  /* 0x00089c0001407983 */ /* 0x000f220000300800 */
[----:B---3--:R-:W-:-:S03]  /*f8d0*/  FADD.FTZ R0, R16, -UR28 ;  /* 0x8000001c10007e21 */ /* 0x008fc60008010000 */
[----:B------:R-:W3:Y:S01]  /*f8e0*/  LDL.LU R16, [R1+0x890] ;  /* 0x0008900001107983 */ /* 0x000ee20000300800 */
[----:B------:R-:W-:Y:S01]  /*f8f0*/  FADD.FTZ R10, R10, R12 ;  /* 0x0000000c0a0a7221 */ /* 0x000fe20000010000 */
[----:B------:R-:W-:Y:S01]  /*f900*/  FMUL.FTZ R12, R6, R53 ;  /* 0x00000035060c7220 */ /* 0x000fe20000410000 */
[----:B------:R-:W-:-:S03]  /*f910*/  FMUL.FTZ R0, R0, UR16 ;  /* 0x0000001000007c20 */ /* 0x000fc60008410000 */
[----:B------:R-:W-:Y:S01]  /*f920*/  FADD.FTZ R10, R12, R10 ;  /* 0x0000000a0c0a7221 */ /* 0x000fe20000010000 */
[C---:B------:R-:W-:Y:S01]  /*f930*/  FFMA.FTZ R8, R14.reuse, R12, R8 ;  /* 0x0000000c0e087223 */ /* 0x040fe20000010008 */
        /* <DEDUP_REMOVED lines=10> */
[----:B------:R-:W-:Y:S01]  /*f9e0*/  FMUL.FTZ R12, R5, R56 ;  /* 0x00000038050c7220 */ /* 0x000fe20000410000 */
[----:B------:R-:W-:-:S03]  /*f9f0*/  FMUL.FTZ R14, R14, UR16 ;  /* 0x000000100e0e7c20 */ /* 0x000fc60008410000 */
[----:B------:R-:W-:Y:S01]  /*fa00*/  FADD.FTZ R10, R10, R12 ;  /* 0x0000000c0a0a7221 */ /* 0x000fe20000010000 */
[----:B------:R-:W-:-:S03]  /*fa10*/  FFMA.FTZ R8, R14, R12, R8 ;  /* 0x0000000c0e087223 */ /* 0x000fc60000010008 */
[----:B------:R-:W-:Y:S01]  /*fa20*/  FADD.FTZ R10, R15, R10 ;  /* 0x0000000a0f0a7221 */ /* 0x000fe20000010000 */
[----:B--2---:R-:W-:-:S04]  /*fa30*/  FADD.FTZ R0, R17, -UR28 ;  /* 0x8000001c11007e21 */ /* 0x004fc80008010000 */
[----:B------:R-:W-:-:S04]  /*fa40*/  FMUL.FTZ R17, R0, UR16 ;  /* 0x0000001000117c20 */ /* 0x000fc80008410000 */
[----:B------:R-:W-:Y:S01]  /*fa50*/  FFMA.FTZ R15, R17, R15, R8 ;  /* 0x0000000f110f7223 */ /* 0x000fe20000010008 */
[----:B----4-:R-:W-:Y:S02]  /*fa60*/  FADD.FTZ R8, R64, -UR28 ;  /* 0x8000001c40087e21 */ /* 0x010fe40008010000 */
[----:B------:R-:W2:Y:S01]  /*fa70*/  LDL.LU R64, [R1+0x8c8] ;  /* 0x0008c80001407983 */ /* 0x000ea20000300800 */
[----:B---3--:R-:W-:-:S03]  /*fa80*/  FADD.FTZ R0, R16, -UR28 ;  /* 0x8000001c10007e21 */ /* 0x008fc60008010000 */
[----:B------:R-:W3:Y:S01]  /*fa90*/  LDL.LU R16, [R1+0x8b4] ;  /* 0x0008b40001107983 */ /* 0x000ee20000300800 */
[----:B------:R-:W-:Y:S01]  /*faa0*/  FADD.FTZ R13, R13, R31 ;  /* 0x0000001f0d0d7221 */ /* 0x000fe20000010000 */
[----:B------:R-:W-:Y:S01]  /*fab0*/  FADD.FTZ R11, R11, R58 ;  /* 0x0000003a0b0b7221 */ /* 0x000fe20000010000 */
[----:B------:R-:W-:Y:S01]  /*fac0*/  FFMA.FTZ R4, R9, R55, R4 ;  /* 0x0000003709047223 */ /* 0x000fe20000010004 */
[----:B------:R-:W-:Y:S01]  /*fad0*/  FMUL.FTZ R0, R0, UR16 ;  /* 0x0000001000007c20 */ /* 0x000fe20008410000 */
[----:B------:R-:W-:Y:S01]  /*fae0*/  FADD.FTZ R13, R13, R33 ;  /* 0x000000210d0d7221 */ /* 0x000fe20000010000 */
[----:B------:R-:W-:Y:S01]  /*faf0*/  FFMA.FTZ R7, R14, R56, R7 ;  /* 0x000000380e077223 */ /* 0x000fe20000010007 */
[----:B------:R-:W-:Y:S01]  /*fb00*/  FMUL.FTZ R8, R8, UR16 ;  /* 0x0000001008087c20 */ /* 0x000fe20008410000 */
[----:B------:R-:W4:Y:S01]  /*fb10*/  LDL.LU R31, [R1+0x52c] ;  /* 0x00052c00011f7983 */ /* 0x000f220000300800 */
[----:B------:R-:W-:-:S03]  /*fb20*/  FADD.FTZ R13, R13, R35 ;  /* 0x000000230d0d7221 */ /* 0x000fc60000010000 */
[----:B------:R-:W4:Y:S01]  /*fb30*/  LDL.LU R58, [R1+0x538] ;  /* 0x00053800013a7983 */ /* 0x000f220000300800 */
[----:B------:R-:W-:-:S04]  /*fb40*/  FADD.FTZ R13, R13, R37 ;  /* 0x000000250d0d7221 */ /* 0x000fc80000010000 */
[----:B------:R-:W-:Y:S01]  /*fb50*/  FADD.FTZ R13, R13, R39 ;  /* 0x000000270d0d7221 */ /* 0x000fe20000010000 */
[----:B------:R-:W-:Y:S01]  /*fb60*/  FADD.FTZ R11, R11, R30 ;  /* 0x0000001e0b0b7221 */ /* 0x000fe20000010000 */
[----:B------:R-:W-:Y:S01]  /*fb70*/  FMUL.FTZ R9, R5, R60 ;  /* 0x0000003c05097220 */ /* 0x000fe20000410000 */
[----:B------:R-:W4:Y:S01]  /*fb80*/  LDL.LU R30, [R1+0x528] ;  /* 0x00052800011e7983 */ /* 0x000f220000300800 */
[----:B------:R-:W-:Y:S01]  /*fb90*/  FADD.FTZ R13, R13, R41 ;  /* 0x000000290d0d7221 */ /* 0x000fe20000010000 */
[----:B------:R-:W-:Y:S02]  /*fba0*/  FADD.FTZ R11, R11, R32 ;  /* 0x000000200b0b7221 */ /* 0x000fe40000010000 */
[----:B------:R-:W4:Y:S01]  /*fbb0*/  LDL.LU R32, [R1+0x544] ;  /* 0x0005440001207983 */ /* 0x000f220000300800 */
[----:B------:R-:W-:Y:S01]  /*fbc0*/  FADD.FTZ R13, R13, R47 ;  /* 0x0000002f0d0d7221 */ /* 0x000fe20000010000 */
[----:B------:R-:W-:-:S03]  /*fbd0*/  FFMA.FTZ R17, R17, R59, R4 ;  /* 0x0000003b11117223 */ /* 0x000fc60000010004 */
[----:B------:R-:W-:Y:S01]  /*fbe0*/  FADD.FTZ R13, R13, R49 ;  /* 0x000000310d0d7221 */ /* 0x000fe20000010000 */
[----:B------:R-:W-:Y:S01]  /*fbf0*/  FADD.FTZ R4, R67, -UR28 ;  /* 0x8000001c43047e21 */ /* 0x000fe20008010000 */
[----:B------:R-:W-:Y:S01]  /*fc00*/  FADD.FTZ R10, R10, R9 ;  /* 0x000000090a0a7221 */ /* 0x000fe20000010000 */
[----:B------:R-:W4:Y:S01]  /*fc10*/  LDL.LU R67, [R1+0x8d4] ;  /* 0x0008d40001437983 */ /* 0x000f220000300800 */
[----:B------:R-:W-:Y:S01]  /*fc20*/  FADD.FTZ R13, R13, R51 ;  /* 0x000000330d0d7221 */ /* 0x000fe20000010000 */
[----:B------:R-:W-:Y:S01]  /*fc30*/  FFMA.FTZ R15, R0, R9, R15 ;  /* 0x00000009000f7223 */ /* 0x000fe2000001000f */
[----:B------:R-:W-:Y:S01]  /*fc40*/  FMUL.FTZ R9, R6, R66 ;  /* 0x0000004206097220 */ /* 0x000fe20000410000 */
[----:B------:R-:W-:Y:S01]  /*fc50*/  FFMA.FTZ R7, R0, R60, R7 ;  /* 0x0000003c00077223 */ /* 0x000fe20000010007 */
[----:B------:R-:W-:Y:S01]  /*fc60*/  FADD.FTZ R13, R13, R53 ;  /* 0x000000350d0d7221 */ /* 0x000fe20000010000 */
[----:B------:R-:W-:Y:S01]  /*fc70*/  FADD.FTZ R0, R68, -UR28 ;  /* 0x8000001c44007e21 */ /* 0x000fe20008010000 */
[----:B------:R-:W-:Y:S01]  /*fc80*/  FADD.FTZ R10, R9, R10 ;  /* 0x0000000a090a7221 */ /* 0x000fe20000010000 */
[----:B------:R-:W4:Y:S01]  /*fc90*/  LDL.LU R68, [R1+0x8e4] ;  /* 0x0008e40001447983 */ /* 0x000f220000300800 */
[C---:B------:R-:W-:Y:S01]  /*fca0*/  FFMA.FTZ R15, R8.reuse, R9, R15 ;  /* 0x00000009080f7223 */ /* 0x040fe2000001000f */
[----:B------:R-:W-:Y:S01]  /*fcb0*/  FFMA.FTZ R17, R8, R66, R17 ;  /* 0x0000004208117223 */ /* 0x000fe20000010011 */
[----:B------:R-:W-:Y:S01]  /*fcc0*/  FADD.FTZ R13, R13, R55 ;  /* 0x000000370d0d7221 */ /* 0x000fe20000010000 */
[----:B------:R-:W-:Y:S01]  /*fcd0*/  FMUL.FTZ R9, R5, R69 ;  /* 0x0000004505097220 */ /* 0x000fe20000410000 */
[----:B------:R-:W-:-:S02]  /*fce0*/  FMUL.FTZ R4, R4, UR16 ;  /* 0x0000001004047c20 */ /* 0x000fc40008410000 */
[----:B------:R-:W-:Y:S02]  /*fcf0*/  FADD.FTZ R13, R13, R59 ;  /* 0x0000003b0d0d7221 */ /* 0x000fe40000010000 */
[C---:B------:R-:W-:Y:S01]  /*fd00*/  FFMA.FTZ R15, R4.reuse, R9, R15 ;  /* 0x00000009040f7223 */ /* 0x040fe2000001000f */
[----:B------:R-:W-:Y:S01]  /*fd10*/  FFMA.FTZ R7, R4, R69, R7 ;  /* 0x0000004504077223 */ /* 0x000fe20000010007 */
[----:B------:R-:W4:Y:S01]  /*fd20*/  LDL.LU R59, [R1+0x520] ;  /* 0x00052000013b7983 */ /* 0x000f220000300800 */
[----:B--2---:R-:W-:-:S03]  /*fd30*/  FADD.FTZ R4, R64, -UR28 ;  /* 0x8000001c40047e21 */ /* 0x004fc60008010000 */
[----:B------:R-:W2:Y:S01]  /*fd40*/  LDL.LU R64, [R1+0x8bc] ;  /* 0x0008bc0001407983 */ /* 0x000ea20000300800 */
        /* <DEDUP_REMOVED lines=12> */
[----:B----4-:R-:W-:Y:S01]  /*fe10*/  FMUL.FTZ R9, R6, R32 ;  /* 0x0000002006097220 */ /* 0x010fe20000410000 */
[----:B------:R-:W-:Y:S02]  /*fe20*/  FMUL.FTZ R0, R0, UR16 ;  /* 0x0000001000007c20 */ /* 0x000fe40008410000 */
[----:B------:R-:W-:Y:S01]  /*fe30*/  FADD.FTZ R11, R11, R56 ;  /* 0x000000380b0b7221 */ /* 0x000fe20000010000 */
[----:B------:R-:W-:Y:S01]  /*fe40*/  FADD.FTZ R13, R13, R66 ;  /* 0x000000420d0d7221 */ /* 0x000fe20000010000 */
[----:B------:R-:W-:Y:S01]  /*fe50*/  FADD.FTZ R10, R9, R10 ;  /* 0x0000000a090a7221 */ /* 0x000fe20000010000 */
[----:B------:R-:W4:Y:S01]  /*fe60*/  LDL.LU R66, [R1+0x484] ;  /* 0x0004840001427983 */ /* 0x000f220000300800 */
[----:B------:R-:W-:Y:S01]  /*fe70*/  FADD.FTZ R11, R11, R60 ;  /* 0x0000003c0b0b7221 */ /* 0x000fe20000010000 */
[----:B------:R-:W-:Y:S01]  /*fe80*/  FFMA.FTZ R15, R0, R9, R15 ;  /* 0x00000009000f7223 */ /* 0x000fe2000001000f */
[----:B------:R-:W-:Y:S01]  /*fe90*/  FMUL.FTZ R9, R5, R30 ;  /* 0x0000001e05097220 */ /* 0x000fe20000410000 */
[----:B------:R-:W-:Y:S01]  /*fea0*/  FMUL.FTZ R8, R8, UR16 ;  /* 0x0000001008087c20 */ /* 0x000fe20008410000 */
[----:B------:R-:W-:Y:S01]  /*feb0*/  FFMA.FTZ R17, R0, R32, R17 ;  /* 0x0000002000117223 */ /* 0x000fe20000010011 */
[----:B------:R-:W-:Y:S01]  /*fec0*/  FADD.FTZ R0, R67, -UR28 ;  /* 0x8000001c43007e21 */ /* 0x000fe20008010000 */
[----:B------:R-:W-:Y:S01]  /*fed0*/  FADD.FTZ R11, R11, R69 ;  /* 0x000000450b0b7221 */ /* 0x000fe20000010000 */
[----:B------:R-:W4:Y:S01]  /*fee0*/  LDL.LU R67, [R1+0x4ac] ;  /* 0x0004ac0001437983 */ /* 0x000f220000300800 */
[----:B------:R-:W-:Y:S01]  /*fef0*/  FADD.FTZ R10, R10, R9 ;  /* 0x000000090a0a7221 */ /* 0x000fe20000010000 */
[----:B------:R-:W-:Y:S01]  /*ff00*/  FFMA.FTZ R15, R8, R9, R15 ;  /* 0x00000009080f7223 */ /* 0x000fe2000001000f */
[----:B------:R-:W-:Y:S01]  /*ff10*/  FMUL.FTZ R9, R6, R31 ;  /* 0x0000001f06097220 */ /* 0x000fe20000410000 */
[----:B------:R-:W4:Y:S01]  /*ff20*/  LDL.LU R69, [R1+0x488] ;  /* 0x0004880001457983 */ /* 0x000f220000300800 */
[----:B------:R-:W-:Y:S01]  /*ff30*/  FMUL.FTZ R4, R4, UR16 ;  /* 0x0000001004047c20 */ /* 0x000fe20008410000 */
[----:B------:R-:W-:Y:S01]  /*ff40*/  FMUL.FTZ R12, R0, UR16 ;  /* 0x00000010000c7c20 */ /* 0x000fe20008410000 */
[----:B------:R-:W-:-:S02]  /*ff50*/  FADD.FTZ R0, R68, -UR28 ;  /* 0x8000001c44007e21 */ /* 0x000fc40008010000 */
[----:B------:R-:W4:Y:S01]  /*ff60*/  LDL.LU R68, [R1+0x8c0] ;  /* 0x0008c00001447983 */ /* 0x000f220000300800 */
[C---:B------:R-:W-:Y:S01]  /*ff70*/  FFMA.FTZ R15, R4.reuse, R9, R15 ;  /* 0x00000009040f7223 */ /* 0x040fe2000001000f */
[----:B------:R-:W-:Y:S01]  /*ff80*/  FFMA.FTZ R17, R4, R31, R17 ;  /* 0x0000001f04117223 */ /* 0x000fe20000010011 */
[----:B------:R-:W-:Y:S01]  /*ff90*/  FADD.FTZ R11, R11, R30 ;  /* 0x0000001e0b0b7221 */ /* 0x000fe20000010000 */
[----:B------:R-:W-:Y:S01]  /*ffa0*/  FFMA.FTZ R7, R8, R30, R7 ;  /* 0x0000001e08077223 */ /* 0x000fe20000010007 */
[----:B------:R-:W-:Y:S01]  /*ffb0*/  FADD.FTZ R10, R9, R10 ;  /* 0x0000000a090a7221 */ /* 0x000fe20000010000 */
[-C--:B------:R-:W-:Y:S01]  /*ffc0*/  FMUL.FTZ R9, R5, R59.reuse ;  /* 0x0000003b05097220 */ /* 0x080fe20000410000 */
[----:B------:R-:W-:Y:S01]  /*ffd0*/  FADD.FTZ R11, R11, R59 ;  /* 0x0000003b0b0b7221 */ /* 0x000fe20000010000 */
[----:B------:R-:W-:Y:S01]  /*ffe0*/  FFMA.FTZ R7, R12, R59, R7 ;  /* 0x0000003b0c077223 */ /* 0x000fe20000010007 */
[----:B------:R-:W4:Y:S04]  /*fff0*/  LDL.LU R30, [R1+0x48c] ;  /* 0x00048c00011e7983 */ /* 0x000f280000300800 */
[----:B------:R-:W4:Y:S01]  /*10000*/  LDL.LU R59, [R1+0x498] ;  /* 0x00049800013b7983 */ /* 0x000f220000300800 */
[----:B---3--:R-:W-:-:S03]  /*10010*/  FADD.FTZ R4, R16, -UR28 ;  /* 0x8000001c10047e21 */ /* 0x008fc60008010000 */
[----:B------:R-:W3:Y:S01]  /*10020*/  LDL.LU R16, [R1+0x8cc] ;  /* 0x0008cc0001107983 */ /* 0x000ee20000300800 */
[----:B------:R-:W-:Y:S01]  /*10030*/  FMUL.FTZ R8, R4, UR16 ;  /* 0x0000001004087c20 */ /* 0x000fe20008410000 */
[----:B--2---:R-:W-:Y:S02]  /*10040*/  FADD.FTZ R4, R64, -UR28 ;  /* 0x8000001c40047e21 */ /* 0x004fe40008010000 */
[----:B------:R-:W2:Y:S01]  /*10050*/  LDL.LU R64, [R1+0x8dc] ;  /* 0x0008dc0001407983 */ /* 0x000ea20000300800 */
[----:B------:R-:W-:Y:S01]  /*10060*/  FADD.FTZ R10, R10, R9 ;  /* 0x000000090a0a7221 */ /* 0x000fe20000010000 */
[----:B------:R-:W-:Y:S01]  /*10070*/  FFMA.FTZ R15, R12, R9, R15 ;  /* 0x000000090c0f7223 */ /* 0x000fe2000001000f */
[-C--:B------:R-:W-:Y:S01]  /*10080*/  FMUL.FTZ R9, R6, R58.reuse ;  /* 0x0000003a06097220 */ /* 0x080fe20000410000 */
[----:B------:R-:W-:Y:S01]  /*10090*/  FMUL.FTZ R0, R0, UR16 ;  /* 0x0000001000007c20 */ /* 0x000fe20008410000 */
[----:B------:R-:W-:Y:S01]  /*100a0*/  FADD.FTZ R13, R13, R32 ;  /* 0x000000200d0d7221 */ /* 0x000fe20000010000 */
[----:B------:R-:W-:Y:S01]  /*100b0*/  FMUL.FTZ R4, R4, UR16 ;  /* 0x0000001004047c20 */ /* 0x000fe20008410000 */
[----:B------:R-:W-:Y:S01]  /*100c0*/  FADD.FTZ R10, R9, R10 ;  /* 0x0000000a090a7221 */ /* 0x000fe20000010000 */
[C---:B------:R-:W-:Y:S01]  /*100d0*/  FFMA.FTZ R15, R0.reuse, R9, R15 ;  /* 0x00000009000f7223 */ /* 0x040fe2000001000f */
[----:B------:R-:W-:Y:S01]  /*100e0*/  FFMA.FTZ R17, R0, R58, R17 ;  /* 0x0000003a00117223 */ /* 0x000fe20000010011 */
[----:B------:R-:W-:Y:S01]  /*100f0*/  FADD.FTZ R13, R13, R31 ;  /* 0x0000001f0d0d7221 */ /* 0x000fe20000010000 */
[----:B------:R-:W2:Y:S03]  /*10100*/  LDL.LU R33, [R1+0x49c] ;  /* 0x00049c0001217983 */ /* 0x000ea60000300800 */
[----:B------:R-:W-:Y:S01]  /*10110*/  FADD.FTZ R13, R13, R58 ;  /* 0x0000003a0d0d7221 */ /* 0x000fe20000010000 */
[----:B------:R-:W2:Y:S04]  /*10120*/  LDL.LU R32, [R1+0x53c] ;  /* 0x00053c0001207983 */ /* 0x000ea80000300800 */
[----:B------:R-:W2:Y:S04]  /*10130*/  LDL.LU R31, [R1+0x550] ;  /* 0x00055000011f7983 */ /* 0x000ea80000300800 */
[----:B------:R-:W2:Y:S01]  /*10140*/  LDL.LU R58, [R1+0x570] ;  /* 0x00057000013a7983 */ /* 0x000ea20000300800 */
[----:B----4-:R-:W-:-:S04]  /*10150*/  FMUL.FTZ R9, R5, R66 ;  /* 0x0000004205097220 */ /* 0x010fc80000410000 */
[----:B------:R-:W-:Y:S01]  /*10160*/  FADD.FTZ R10, R10, R9 ;  /* 0x000000090a0a7221 */ /* 0x000fe20000010000 */
[----:B------:R-:W-:Y:S01]  /*10170*/  FFMA.FTZ R15, R8, R9, R15 ;  /* 0x00000009080f7223 */ /* 0x000fe2000001000f */
[----:B------:R-:W-:Y:S02]  /*10180*/  FADD.FTZ R0, R67, -UR28 ;  /* 0x8000001c43007e21 */ /* 0x000fe40008010000 */
[----:B------:R-:W4:Y:S01]  /*10190*/  LDL.LU R67, [R1+0x8ec] ;  /* 0x0008ec0001437983 */ /* 0x000f220000300800 */
[-C--:B------:R-:W-:Y:S01]  /*101a0*/  FMUL.FTZ R9, R6, R69.reuse ;  /* 0x0000004506097220 */ /* 0x080fe20000410000 */
[----:B------:R-:W-:Y:S01]  /*101b0*/  FFMA.FTZ R8, R8, R66, R7 ;  /* 0x0000004208087223 */ /* 0x000fe20000010007 */
[C---:B------:R-:W-:Y:S02]  /*101c0*/  FFMA.FTZ R17, R4.reuse, R69, R17 ;  /* 0x0000004504117223 */ /* 0x040fe40000010011 */
[----:B------:R-:W-:Y:S01]  /*101d0*/  FADD.FTZ R10, R9, R10 ;  /* 0x0000000a090a7221 */ /* 0x000fe20000010000 */
[----:B------:R-:W-:Y:S01]  /*101e0*/  FFMA.FTZ R15, R4, R9, R15 ;  /* 0x00000009040f7223 */ /* 0x000fe2000001000f */
[----:B------:R-:W-:Y:S01]  /*101f0*/  FADD.FTZ R7, R68, -UR28 ;  /* 0x8000001c44077e21 */ /* 0x000fe20008010000 */
[----:B------:R-:W-:Y:S01]  /*10200*/  FMUL.FTZ R9, R5, R65 ;  /* 0x0000004105097220 */ /* 0x000fe20000410000 */
[----:B------:R-:W4:Y:S01]  /*10210*/  LDL.LU R68, [R1+0x8f8] ;  /* 0x0008f80001447983 */ /* 0x000f220000300800 */
[----:B------:R-:W-:-:S02]  /*10220*/  FADD.FTZ R13, R13, R69 ;  /* 0x000000450d0d7221 */ /* 0x000fc40000010000 */
[----:B------:R-:W-:Y:S01]  /*10230*/  FADD.FTZ R14, R10, R9 ;  /* 0x000000090a0e7221 */ /* 0x000fe20000010000 */
[----:B------:R-:W4:Y:S01]  /*10240*/  LDL.LU R69, [R1+0x8fc] ;  /* 0x0008fc0001457983 */ /* 0x000f220000300800 */
[----:B------:R-:W-:Y:S01]  /*10250*/  FMUL.FTZ R10, R7, UR16 ;  /* 0x00000010070a7c20 */ /* 0x000fe20008410000 */
[----:B---3--:R-:W-:-:S04]  /*10260*/  FADD.FTZ R4, R16, -UR28 ;  /* 0x8000001c10047e21 */ /* 0x008fc80008010000 */
[----:B------:R-:W-:Y:S01]  /*10270*/  FMUL.FTZ R7, R4, UR16 ;  /* 0x0000001004077c20 */ /* 0x000fe20008410000 */
[----:B--2---:R-:W-:Y:S02]  /*10280*/  FADD.FTZ R4, R64, -UR28 ;  /* 0x8000001c40047e21 */ /* 0x004fe40008010000 */
[----:B------:R-:W2:Y:S01]  /*10290*/  LDL.LU R64, [R1+0x908] ;  /* 0x0009080001407983 */ /* 0x000ea20000300800 */
[----:B------:R-:W-:Y:S01]  /*102a0*/  FMUL.FTZ R12, R0, UR16 ;  /* 0x00000010000c7c20 */ /* 0x000fe20008410000 */
[----:B------:R-:W-:Y:S01]  /*102b0*/  FADD.FTZ R0, R11, R66 ;  /* 0x000000420b007221 */ /* 0x000fe20000010000 */
[----:B------:R-:W-:Y:S01]  /*102c0*/  FADD.FTZ R13, R13, R30 ;  /* 0x0000001e0d0d7221 */ /* 0x000fe20000010000 */
[----:B------:R-:W3:Y:S01]  /*102d0*/  LDL.LU R66, [R1+0x574] ;  /* 0x0005740001427983 */ /* 0x000ee20000300800 */
[----:B------:R-:W-:Y:S01]  /*102e0*/  FFMA.FTZ R15, R12, R9, R15 ;  /* 0x000000090c0f7223 */ /* 0x000fe2000001000f */
[-C--:B------:R-:W-:Y:S01]  /*102f0*/  FMUL.FTZ R9, R6, R30.reuse ;  /* 0x0000001e06097220 */ /* 0x080fe20000410000 */
[----:B------:R-:W-:Y:S01]  /*10300*/  FFMA.FTZ R17, R10, R30, R17 ;  /* 0x0000001e0a117223 */ /* 0x000fe20000010011 */
[----:B------:R-:W-:Y:S01]  /*10310*/  FADD.FTZ R0, R0, R65 ;  /* 0x0000004100007221 */ /* 0x000fe20000010000 */
[----:B------:R-:W-:Y:S01]  /*10320*/  FFMA.FTZ R8, R12, R65, R8 ;  /* 0x000000410c087223 */ /* 0x000fe20000010008 */
[----:B------:R-:W3:Y:S01]  /*10330*/  LDL.LU R30, [R1+0x90c] ;  /* 0x00090c00011e7983 */ /* 0x000ee20000300800 */
[----:B------:R-:W-:Y:S01]  /*10340*/  FFMA.FTZ R15, R10, R9, R15 ;  /* 0x000000090a0f7223 */ /* 0x000fe2000001000f */
[-C--:B------:R-:W-:Y:S01]  /*10350*/  FMUL.FTZ R16, R5, R59.reuse ;  /* 0x0000003b05107220 */ /* 0x080fe20000410000 */
[----:B------:R-:W-:Y:S01]  /*10360*/  FADD.FTZ R0, R0, R59 ;  /* 0x0000003b00007221 */ /* 0x000fe20000010000 */
[----:B------:R-:W-:Y:S01]  /*10370*/  FFMA.FTZ R8, R7, R59, R8 ;  /* 0x0000003b07087223 */ /* 0x000fe20000010008 */
[----:B------:R-:W-:Y:S01]  /*10380*/  FADD.FTZ R14, R9, R14 ;  /* 0x0000000e090e7221 */ /* 0x000fe20000010000 */
[----:B------:R-:W3:Y:S01]  /*10390*/  LDL.LU R59, [R1+0x910] ;  /* 0x00091000013b7983 */ /* 0x000ee20000300800 */
[----:B------:R-:W-:Y:S01]  /*103a0*/  FFMA.FTZ R15, R7, R16, R15 ;  /* 0x00000010070f7223 */ /* 0x000fe2000001000f */
[----:B------:R-:W-:Y:S01]  /*103b0*/  FMUL.FTZ R9, R6, R33 ;  /* 0x0000002106097220 */ /* 0x000fe20000410000 */
[----:B------:R-:W-:-:S04]  /*103c0*/  FMUL.FTZ R4, R4, UR16 ;  /* 0x0000001004047c20 */ /* 0x000fc80008410000 */
[C---:B------:R-:W-:Y:S01]  /*103d0*/  FFMA.FTZ R15, R4.reuse, R9, R15 ;  /* 0x00000009040f7223 */ /* 0x040fe2000001000f */
[----:B------:R-:W-:Y:S01]  /*103e0*/  FFMA.FTZ R17, R4, R33, R17 ;  /* 0x0000002104117223 */ /* 0x000fe20000010011 */
[----:B----4-:R-:W-:Y:S02]  /*103f0*/  FADD.FTZ R10, R67, -UR28 ;  /* 0x8000001c430a7e21 */ /* 0x010fe40008010000 */
[----:B------:R-:W4:Y:S01]  /*10400*/  LDL.LU R67, [R1+0x588] ;  /* 0x0005880001437983 */ /* 0x000f220000300800 */
[----:B------:R-:W-:-:S03]  /*10410*/  FADD.FTZ R7, R68, -UR28 ;  /* 0x8000001c44077e21 */ /* 0x000fc60008010000 */
[----:B------:R-:W4:Y:S01]  /*10420*/  LDL.LU R68, [R1+0x590] ;  /* 0x0005900001447983 */ /* 0x000f220000300800 */
[----:B------:R-:W-:Y:S01]  /*10430*/  FADD.FTZ R4, R69, -UR28 ;  /* 0x8000001c45047e21 */ /* 0x000fe20008010000 */
[----:B------:R-:W-:Y:S02]  /*10440*/  FMUL.FTZ R12, R7, UR16 ;  /* 0x00000010070c7c20 */ /* 0x000fe40008410000 */
[----:B------:R-:W4:Y:S01]  /*10450*/  LDL.LU R69, [R1+0x5a4] ;  /* 0x0005a40001457983 */ /* 0x000f220000300800 */
[----:B------:R-:W-:Y:S01]  /*10460*/  FMUL.FTZ R7, R4, UR16 ;  /* 0x0000001004077c20 */ /* 0x000fe20008410000 */
[----:B--2---:R-:W-:Y:S02]  /*10470*/  FADD.FTZ R4, R64, -UR28 ;  /* 0x8000001c40047e21 */ /* 0x004fe40008010000 */
[----:B------:R-:W2:Y:S01]  /*10480*/  LDL.LU R64, [R1+0x5ac] ;  /* 0x0005ac0001407983 */ /* 0x000ea20000300800 */
[----:B------:R-:W-:Y:S01]  /*10490*/  FADD.FTZ R14, R14, R16 ;  /* 0x000000100e0e7221 */ /* 0x000fe20000010000 */
[----:B------:R-:W-:-:S03]  /*104a0*/  FMUL.FTZ R10, R10, UR16 ;  /* 0x000000100a0a7c20 */ /* 0x000fc60008410000 */
[----:B------:R-:W-:Y:S01]  /*104b0*/  FADD.FTZ R14, R9, R14 ;  /* 0x0000000e090e7221 */ /* 0x000fe20000010000 */
[----:B------:R-:W-:-:S04]  /*104c0*/  FMUL.FTZ R9, R5, R32 ;  /* 0x0000002005097220 */ /* 0x000fc80000410000 */
[----:B------:R-:W-:Y:S01]  /*104d0*/  FADD.FTZ R14, R14, R9 ;  /* 0x000000090e0e7221 */ /* 0x000fe20000010000 */
[----:B------:R-:W-:Y:S01]  /*104e0*/  FFMA.FTZ R15, R10, R9, R15 ;  /* 0x000000090a0f7223 */ /* 0x000fe2000001000f */
[----:B------:R-:W-:Y:S01]  /*104f0*/  FMUL.FTZ R9, R6, R31 ;  /* 0x0000001f06097220 */ /* 0x000fe20000410000 */
[----:B------:R-:W-:-:S03]  /*10500*/  FMUL.FTZ R16, R5, R58 ;  /* 0x0000003a05107220 */ /* 0x000fc60000410000 */
[----:B------:R-:W-:Y:S01]  /*10510*/  FADD.FTZ R14, R9, R14 ;  /* 0x0000000e090e7221 */ /* 0x000fe20000010000 */
[----:B------:R-:W-:Y:S01]  /*10520*/  FFMA.FTZ R15, R12, R9, R15 ;  /* 0x000000090c0f7223 */ /* 0x000fe2000001000f */
[----:B------:R-:W-:Y:S01]  /*10530*/  FFMA.FTZ R8, R10, R32, R8 ;  /* 0x000000200a087223 */ /* 0x000fe20000010008 */
[----:B---3--:R-:W-:Y:S01]  /*10540*/  FMUL.FTZ R9, R6, R66 ;  /* 0x0000004206097220 */ /* 0x008fe20000410000 */
[----:B------:R-:W-:Y:S01]  /*10550*/  FADD.FTZ R14, R14, R16 ;  /* 0x000000100e0e7221 */ /* 0x000fe20000010000 */
[----:B------:R-:W-:Y:S01]  /*10560*/  FFMA.FTZ R15, R7, R16, R15 ;  /* 0x00000010070f7223 */ /* 0x000fe2000001000f */
[----:B------:R-:W-:Y:S01]  /*10570*/  FMUL.FTZ R4, R4, UR16 ;  /* 0x0000001004047c20 */ /* 0x000fe20008410000 */
[----:B------:R-:W-:Y:S01]  /*10580*/  FADD.FTZ R10, R30, -UR28 ;  /* 0x8000001c1e0a7e21 */ /* 0x000fe20008010000 */
[----:B------:R-:W-:Y:S01]  /*10590*/  FFMA.FTZ R17, R12, R31, R17 ;  /* 0x0000001f0c117223 */ /* 0x000fe20000010011 */
[----:B------:R-:W-:Y:S01]  /*105a0*/  FADD.FTZ R14, R9, R14 ;  /* 0x0000000e090e7221 */ /* 0x000fe20000010000 */
[----:B------:R-:W-:Y:S01]  /*105b0*/  FFMA.FTZ R15, R4, R9, R15 ;  /* 0x00000009040f7223 */ /* 0x000fe2000001000f */
[----:B------:R-:W-:Y:S01]  /*105c0*/  FMUL.FTZ R10, R10, UR16 ;  /* 0x000000100a0a7c20 */ /* 0x000fe20008410000 */
[----:B------:R-:W-:Y:S01]  /*105d0*/  FFMA.FTZ R8, R7, R58, R8 ;  /* 0x0000003a07087223 */ /* 0x000fe20000010008 */
[----:B------:R-:W-:Y:S01]  /*105e0*/  FADD.FTZ R7, R59, -UR28 ;  /* 0x8000001c3b077e21 */ /* 0x000fe20008010000 */
[----:B------:R-:W-:Y:S01]  /*105f0*/  FADD.FTZ R13, R13, R33 ;  /* 0x000000210d0d7221 */ /* 0x000fe20000010000 */
[----:B------:R-:W-:Y:S01]  /*10600*/  FFMA.FTZ R17, R4, R66, R17 ;  /* 0x0000004204117223 */ /* 0x000fe20000010011 */
[----:B------:R-:W-:Y:S01]  /*10610*/  FADD.FTZ R4, R62, -UR28 ;  /* 0x8000001c3e047e21 */ /* 0x000fe20008010000 */
[----:B------:R-:W-:Y:S01]  /*10620*/  FMUL.FTZ R12, R7, UR16 ;  /* 0x00000010070c7c20 */ /* 0x000fe20008410000 */
[----:B------:R-:W-:Y:S01]  /*10630*/  FADD.FTZ R0, R0, R32 ;  /* 0x0000002000007221 */ /* 0x000fe20000010000 */
[----:B------:R-:W-:Y:S01]  /*10640*/  FADD.FTZ R13, R13, R31 ;  /* 0x0000001f0d0d7221 */ /* 0x000fe20000010000 */
[----:B----4-:R-:W-:-:S04]  /*10650*/  FMUL.FTZ R9, R5, R67 ;  /* 0x0000004305097220 */ /* 0x010fc80000410000 */
[----:B------:R-:W-:Y:S01]  /*10660*/  FADD.FTZ R14, R14, R9 ;  /* 0x000000090e0e7221 */ /* 0x000fe20000010000 */
[----:B------:R-:W-:Y:S01]  /*10670*/  FFMA.FTZ R15, R10, R9, R15 ;  /* 0x000000090a0f7223 */ /* 0x000fe2000001000f */
[----:B------:R-:W-:Y:S01]  /*10680*/  FMUL.FTZ R7, R4, UR16 ;  /* 0x0000001004077c20 */ /* 0x000fe20008410000 */
[----:B------:R-:W-:Y:S01]  /*10690*/  FMUL.FTZ R9, R6, R68 ;  /* 0x0000004406097220 */ /* 0x000fe20000410000 */
[----:B------:R-:W-:Y:S01]  /*106a0*/  FADD.FTZ R4, R63, -UR28 ;  /* 0x8000001c3f047e21 */ /* 0x000fe20008010000 */
        /* <DEDUP_REMOVED lines=14> */
[----:B--2---:R-:W-:Y:S01]  /*10790*/  FMUL.FTZ R9, R6, R64 ;  /* 0x0000004006097220 */ /* 0x004fe20000410000 */
[----:B------:R-:W-:-:S03]  /*107a0*/  FADD.FTZ R11, R13, R64 ;  /* 0x000000400d0b7221 */ /* 0x000fc60000010000 */
[----:B------:R-:W-:Y:S01]  /*107b0*/  FADD.FTZ R14, R9, R14 ;  /* 0x0000000e090e7221 */ /* 0x000fe20000010000 */
[C---:B------:R-:W-:Y:S01]  /*107c0*/  FFMA.FTZ R15, R4.reuse, R9, R15 ;  /* 0x00000009040f7223 */ /* 0x040fe2000001000f */
[----:B------:R-:W-:Y:S01]  /*107d0*/  FFMA.FTZ R9, R4, R64, R17 ;  /* 0x0000004004097223 */ /* 0x000fe20000010011 */
[----:B0-----:R-:W-:Y:S06]  /*107e0*/  BRA `(.L_x_1583) ;  /* 0x000000a400f87947 */ /* 0x001fec0003800000 */
.L_x_1582:
[----:B------:R-:W2:Y:S04]  /*107f0*/  LDL.LU R4, [R1+0x548] ;  /* 0x0005480001047983 */ /* 0x000ea80000300800 */
[----:B------:R-:W3:Y:S04]  /*10800*/  LDL.LU R17, [R1+0x464] ;  /* 0x0004640001117983 */ /* 0x000ee80000300800 */
[----:B------:R-:W4:Y:S04]  /*10810*/  LDL.LU R11, [R1+0x558] ;  /* 0x00055800010b7983 */ /* 0x000f280000300800 */
[----:B------:R-:W4:Y:S04]  /*10820*/  LDL.LU R16, [R1+0x460] ;  /* 0x0004600001107983 */ /* 0x000f280000300800 */
[----:B------:R-:W4:Y:S04]  /*10830*/  LDL.LU R13, [R1+0x580] ;  /* 0x00058000010d7983 */ /* 0x000f280000300800 */
[----:B------:R-:W4:Y:S01]  /*10840*/  LDL.LU R12, [R1+0x46c] ;  /* 0x00046c00010c7983 */ /* 0x000f220000300800 */
[----:B--2---:R-:W-:-:S04]  /*10850*/  FADD.FTZ R4, R4, -UR28 ;  /* 0x8000001c04047e21 */ /* 0x004fc80008010000 */
[----:B------:R-:W-:-:S04]  /*10860*/  FMUL.FTZ R4, R4, UR16 ;  /* 0x0000001004047c20 */ /* 0x000fc80008410000 */
[----:B------:R-:W-:-:S04]  /*10870*/  FFMA.FTZ R8, R5, R4, R2 ;  /* 0x0000000405087223 */ /* 0x000fc80000010002 */
[----:B------:R-:W-:-:S06]  /*10880*/  FMUL.FTZ R7, R8, -1.4426950216293334961 ;  /* 0xbfb8aa3b08077820 */ /* 0x000fcc0000410000 */
[----:B------:R-:W0:Y:S02]  /*10890*/  MUFU.EX2 R7, R7 ;  /* 0x0000000700077308 */ /* 0x000e240000000800 */
[----:B0-----:R-:W-:-:S04]  /*108a0*/  FADD.FTZ R7, R7, 1 ;  /* 0x3f80000007077421 */ /* 0x001fc80000010000 */
[----:B------:R-:W3:Y:S02]  /*108b0*/  MUFU.RCP R9, R7 ;  /* 0x0000000700097308 */ /* 0x000ee40000001000 */
[----:B---3--:R-:W-:Y:S02]  /*108c0*/  FMUL.FTZ R10, R9, R17 ;  /* 0x00000011090a7220 */ /* 0x008fe40000410000 */
[----:B------:R-:W2:Y:S01]  /*108d0*/  LDL.LU R17, [R1+0x5c4] ;  /* 0x0005c40001117983 */ /* 0x000ea20000300800 */
[----:B----4-:R-:W-:Y:S01]  /*108e0*/  FADD.FTZ R7, R11, -UR28 ;  /* 0x8000001c0b077e21 */ /* 0x010fe20008010000 */
[----:B------:R-:W-:-:S03]  /*108f0*/  FADD.FTZ R9, -R9, 1 ;  /* 0x3f80000009097421 */ /* 0x000fc60000010100 */
[----:B------:R-:W-:Y:S01]  /*10900*/  FMUL.FTZ R14, R7, UR16 ;  /* 0x00000010070e7c20 */ /* 0x000fe20008410000 */
[----:B------:R-:W-:-:S03]  /*10910*/  FFMA.FTZ R8, R8, R9, 1 ;  /* 0x3f80000008087423 */ /* 0x000fc60000010009 */
[----:B------:R-:W-:-:S04]  /*10920*/  FFMA.FTZ R7, R6, R14, R3 ;  /* 0x0000000e06077223 */ /* 0x000fc80000010003 */
[----:B------:R-:W-:-:S06]  /*10930*/  FMUL.FTZ R9, R7, -1.4426950216293334961 ;  /* 0xbfb8aa3b07097820 */ /* 0x000fcc0000410000 */
[----:B------:R-:W0:Y:S02]  /*10940*/  MUFU.EX2 R9, R9 ;  /* 0x0000000900097308 */ /* 0x000e240000000800 */
[----:B0-----:R-:W-:-:S06]  /*10950*/  FADD.FTZ R9, R9, 1 ;  /* 0x3f80000009097421 */ /* 0x001fcc0000010000 */
[----:B------:R-:W0:Y:S02]  /*10960*/  MUFU.RCP R9, R9 ;  /* 0x0000000900097308 */ /* 0x000e240000001000 */
[C---:B0-----:R-:W-:Y:S01]  /*10970*/  FMUL.FTZ R11, R9.reuse, R16 ;  /* 0x00000010090b7220 */ /* 0x041fe20000410000 */
[----:B------:R-:W-:Y:S01]  /*10980*/  FADD.FTZ R9, -R9, 1 ;  /* 0x3f80000009097421 */ /* 0x000fe20000010100 */
[----:B------:R-:W-:Y:S01]  /*10990*/  FMUL.FTZ R8, R10, R8 ;  /* 0x000000080a087220 */ /* 0x000fe20000410000 */
[----:B------:R0:W-:Y:S02]  /*109a0*/  STL [R1+0x918], R14 ;  /* 0x0009180e01007387 */ /* 0x0001e40000100800 */
[----:B------:R-:W-:Y:S02]  /*109b0*/  FFMA.FTZ R9, R7, R9, 1 ;  /* 0x3f80000007097423 */ /* 0x000fe40000010009 */
[----:B------:R-:W3:Y:S02]  /*109c0*/  LDL.LU R16, [R1+0x608] ;  /* 0x0006080001107983 */ /* 0x000ee40000300800 */
[----:B------:R-:W-:Y:S01]  /*109d0*/  FMUL.FTZ R15, R11, R9 ;  /* 0x000000090b0f7220 */ /* 0x000fe20000410000 */
[----:B------:R-:W-:-:S02]  /*109e0*/  FADD.FTZ R9, R13, -UR28 ;  /* 0x8000001c0d097e21 */ /* 0x000fc40008010000 */
[----:B------:R-:W4:Y:S01]  /*109f0*/  LDL.LU R13, [R1+0x474] ;  /* 0x00047400010d7983 */ /* 0x000f220000300800 */
[----:B------:R-:W-:Y:S01]  /*10a00*/  FMUL.FTZ R10, R5, R8 ;  /* 0x00000008050a7220 */ /* 0x000fe20000410000 */
[----:B------:R-:W-:Y:S01]  /*10a10*/  FMUL.FTZ R11, R6, R15 ;  /* 0x0000000f060b7220 */ /* 0x000fe20000410000 */
[----:B------:R-:W-:Y:S02]  /*10a20*/  FMUL.FTZ R9, R9, UR16 ;  /* 0x0000001009097c20 */ /* 0x000fe40008410000 */
[----:B------:R-:W-:Y:S01]  /*10a30*/  FFMA.FTZ R7, R4, R10, RZ ;  /* 0x0000000a04077223 */ /* 0x000fe200000100ff */
[----:B------:R-:W-:-:S03]  /*10a40*/  FADD.FTZ R10, RZ, R10 ;  /* 0x0000000aff0a7221 */ /* 0x000fc60000010000 */
[----:B------:R-:W-:Y:S01]  /*10a50*/  FFMA.FTZ R7, R14, R11, R7 ;  /* 0x0000000b0e077223 */ /* 0x000fe20000010007 */
[----:B0-----:R-:W-:Y:S01]  /*10a60*/  FADD.FTZ R14, R11, R10 ;  /* 0x0000000a0b0e7221 */ /* 0x001fe20000010000 */
[----:B------:R-:W-:-:S04]  /*10a70*/  FFMA.FTZ R10, R5, R9, R2 ;  /* 0x00000009050a7223 */ /* 0x000fc80000010002 */
[----:B------:R-:W-:-:S06]  /*10a80*/  FMUL.FTZ R11, R10, -1.4426950216293334961 ;  /* 0xbfb8aa3b0a0b7820 */ /* 0x000fcc0000410000 */
[----:B------:R-:W0:Y:S02]  /*10a90*/  MUFU.EX2 R11, R11 ;  /* 0x0000000b000b7308 */ /* 0x000e240000000800 */
[----:B0-----:R-:W-:-:S06]  /*10aa0*/  FADD.FTZ R11, R11, 1 ;  /* 0x3f8000000b0b7421 */ /* 0x001fcc0000010000 */
[----:B------:R-:W0:Y:S01]  /*10ab0*/  MUFU.RCP R11, R11 ;  /* 0x0000000b000b7308 */ /* 0x000e220000001000 */
[----:B------:R1:W-:Y:S04]  /*10ac0*/  STL [R1+0x92c], R14 ;  /* 0x00092c0e01007387 */ /* 0x0003e80000100800 */
[----:B-1----:R-:W3:Y:S01]  /*10ad0*/  LDL.LU R14, [R1+0x470] ;  /* 0x00047000010e7983 */ /* 0x002ee20000300800 */
[C---:B0-----:R-:W-:Y:S01]  /*10ae0*/  FMUL.FTZ R12, R11.reuse, R12 ;  /* 0x0000000c0b0c7220 */ /* 0x041fe20000410000 */
[----:B------:R-:W-:-:S04]  /*10af0*/  FADD.FTZ R11, -R11, 1 ;  /* 0x3f8000000b0b7421 */ /* 0x000fc80000010100 */
[----:B------:R-:W-:Y:S01]  /*10b00*/  FFMA.FTZ R11, R10, R11, 1 ;  /* 0x3f8000000a0b7423 */ /* 0x000fe2000001000b */
[----:B------:R0:W-:Y:S01]  /*10b10*/  STL [R1+0x634], R15 ;  /* 0x0006340f01007387 */ /* 0x0001e20000100800 */
[----:B------:R-:W-:Y:S01]  /*10b20*/  FFMA.FTZ R4, R4, R8, RZ ;  /* 0x0000000804047223 */ /* 0x000fe200000100ff */
[----:B------:R-:W-:Y:S01]  /*10b30*/  FADD.FTZ R8, RZ, R8 ;  /* 0x00000008ff087221 */ /* 0x000fe20000010000 */
[----:B------:R-:W-:Y:S01]  /*10b40*/  FMUL.FTZ R11, R12, R11 ;  /* 0x0000000b0c0b7220 */ /* 0x000fe20000410000 */
[----:B0-----:R-:W3:Y:S01]  /*10b50*/  LDL.LU R15, [R1+0x4a0] ;  /* 0x0004a000010f7983 */ /* 0x001ee20000300800 */
[----:B--2---:R-:W-:-:S03]  /*10b60*/  FADD.FTZ R10, R17, -UR28 ;  /* 0x8000001c110a7e21 */ /* 0x004fc60008010000 */
[----:B------:R-:W2:Y:S01]  /*10b70*/  LDL.LU R17, [R1+0x610] ;  /* 0x0006100001117983 */ /* 0x000ea20000300800 */
        /* <DEDUP_REMOVED lines=13> */
[----:B-----5:R0:W-:Y:S04]  /*10c50*/  STL [R1+0x948], R57 ;  /* 0x0009483901007387 */ /* 0x0201e80000100800 */
[----:B------:R4:W-:Y:S04]  /*10c60*/  STL [R1+0x904], R8 ;  /* 0x0009040801007387 */ /* 0x0009e80000100800 */
[----:B0-----:R-:W2:Y:S01]  /*10c70*/  LDL.LU R57, [R1+0x490] ;  /* 0x0004900001397983 */ /* 0x001ea20000300800 */
[----:B----4-:R-:W-:-:S03]  /*10c80*/  FMUL.FTZ R8, R7, R13 ;  /* 0x0000000d07087220 */ /* 0x010fc60000410000 */
[----:B------:R-:W4:Y:S01]  /*10c90*/  LDL.LU R13, [R1+0x640] ;  /* 0x00064000010d7983 */ /* 0x000f220000300800 */
[----:B------:R-:W-:Y:S01]  /*10ca0*/  FADD.FTZ R9, R64, -UR28 ;  /* 0x8000001c40097e21 */ /* 0x000fe20008010000 */
[----:B------:R-:W-:-:S03]  /*10cb0*/  FADD.FTZ R7, -R7, 1 ;  /* 0x3f80000007077421 */ /* 0x000fc60000010100 */
[----:B------:R-:W-:Y:S01]  /*10cc0*/  FMUL.FTZ R10, R9, UR16 ;  /* 0x00000010090a7c20 */ /* 0x000fe20008410000 */
[----:B------:R-:W-:Y:S01]  /*10cd0*/  FFMA.FTZ R7, R4, R7, 1 ;  /* 0x3f80000004077423 */ /* 0x000fe20000010007 */
[----:B---3--:R-:W-:Y:S02]  /*10ce0*/  FADD.FTZ R9, R16, -UR28 ;  /* 0x8000001c10097e21 */ /* 0x008fe40008010000 */
[----:B------:R-:W-:Y:S01]  /*10cf0*/  FFMA.FTZ R4, R5, R10, R2 ;  /* 0x0000000a05047223 */ /* 0x000fe20000010002 */
[----:B------:R-:W3:Y:S01]  /*10d00*/  LDL.LU R16, [R1+0x644] ;  /* 0x0006440001107983 */ /* 0x000ee20000300800 */
[----:B------:R-:W-:Y:S02]  /*10d10*/  FMUL.FTZ R64, R8, R7 ;  /* 0x0000000708407220 */ /* 0x000fe40000410000 */
[----:B------:R-:W-:-:S06]  /*10d20*/  FMUL.FTZ R7, R4, -1.4426950216293334961 ;  /* 0xbfb8aa3b04077820 */ /* 0x000fcc0000410000 */
[----:B------:R-:W0:Y:S02]  /*10d30*/  MUFU.EX2 R7, R7 ;  /* 0x0000000700077308 */ /* 0x000e240000000800 */
[----:B0-----:R-:W-:-:S06]  /*10d40*/  FADD.FTZ R7, R7, 1 ;  /* 0x3f80000007077421 */ /* 0x001fcc0000010000 */
[----:B------:R-:W0:Y:S01]  /*10d50*/  MUFU.RCP R7, R7 ;  /* 0x0000000700077308 */ /* 0x000e220000001000 */
[----:B------:R1:W-:Y:S02]  /*10d60*/  STL [R1+0x900], R10 ;  /* 0x0009000a01007387 */ /* 0x0003e40000100800 */
[----:B-1----:R-:W-:Y:S01]  /*10d70*/  FMUL.FTZ R10, R9, UR16 ;  /* 0x00000010090a7c20 */ /* 0x002fe20008410000 */
[C---:B0-----:R-:W-:Y:S02]  /*10d80*/  FMUL.FTZ R8, R7.reuse, R14 ;  /* 0x0000000e07087220 */ /* 0x041fe40000410000 */
[----:B------:R-:W3:Y:S01]  /*10d90*/  LDL.LU R14, [R1+0x4b0] ;  /* 0x0004b000010e7983 */ /* 0x000ee20000300800 */
[----:B------:R-:W-:-:S04]  /*10da0*/  FADD.FTZ R7, -R7, 1 ;  /* 0x3f80000007077421 */ /* 0x000fc80000010100 */
        /* <DEDUP_REMOVED lines=23> */
[----:B----4-:R-:W-:Y:S02]  /*10f20*/  FADD.FTZ R9, R13, -UR28 ;  /* 0x8000001c0d097e21 */ /* 0x010fe40008010000 */
[----:B------:R-:W4:Y:S01]  /*10f30*/  LDL.LU R13, [R1+0x68c] ;  /* 0x00068c00010d7983 */ /* 0x000f220000300800 */
[----:B0-----:R-:W-:-:S03]  /*10f40*/  FMUL.FTZ R8, R7, R57 ;  /* 0x0000003907087220 */ /* 0x001fc60000410000 */
[----:B------:R-:W4:Y:S01]  /*10f50*/  LDL.LU R57, [R1+0x4a4] ;  /* 0x0004a40001397983 */ /* 0x000f220000300800 */
[----:B------:R-:W-:-:S03]  /*10f60*/  FADD.FTZ R7, -R7, 1 ;  /* 0x3f80000007077421 */ /* 0x000fc60000010100 */
[----:B------:R0:W-:Y:S01]  /*10f70*/  STL [R1+0x8f0], R10 ;  /* 0x0008f00a01007387 */ /* 0x0001e20000100800 */
[----:B------:R-:W-:-:S04]  /*10f80*/  FFMA.FTZ R7, R4, R7, 1 ;  /* 0x3f80000004077423 */ /* 0x000fc80000010007 */
[----:B------:R-:W-:Y:S01]  /*10f90*/  FMUL.FTZ R7, R8, R7 ;  /* 0x0000000708077220 */ /* 0x000fe20000410000 */
[----:B0-----:R-:W-:Y:S01]  /*10fa0*/  FMUL.FTZ R10, R9, UR16 ;  /* 0x00000010090a7c20 */ /* 0x001fe20008410000 */
[----:B---3--:R-:W-:-:S03]  /*10fb0*/  FADD.FTZ R9, R16, -UR28 ;  /* 0x8000001c10097e21 */ /* 0x008fc60008010000 */
[----:B------:R0:W-:Y:S01]  /*10fc0*/  STL [R1+0x610], R7 ;  /* 0x0006100701007387 */ /* 0x0001e20000100800 */
[----:B------:R-:W-:-:S03]  /*10fd0*/  FFMA.FTZ R4, R6, R10, R3 ;  /* 0x0000000a06047223 */ /* 0x000fc60000010003 */
[----:B------:R-:W3:Y:S01]  /*10fe0*/  LDL.LU R16, [R1+0x6b8] ;  /* 0x0006b80001107983 */ /* 0x000ee20000300800 */
[----:B0-----:R-:W-:-:S06]  /*10ff0*/  FMUL.FTZ R7, R4, -1.4426950216293334961 ;  /* 0xbfb8aa3b04077820 */ /* 0x001fcc0000410000 */
        /* <DEDUP_REMOVED lines=11> */
[----:B------:R0:W-:Y:S01]  /*110b0*/  STL [R1+0x608], R7 ;  /* 0x0006080701007387 */ /* 0x0001e20000100800 */
[----:B--2---:R-:W-:-:S03]  /*110c0*/  FADD.FTZ R9, R17, -UR28 ;  /* 0x8000001c11097e21 */ /* 0x004fc60008010000 */
[----:B------:R-:W2:Y:S01]  /*110d0*/  LDL.LU R17, [R1+0x6bc] ;  /* 0x0006bc0001117983 */ /* 0x000ea20000300800 */
[----:B0-----:R-:W-:-:S06]  /*110e0*/  FMUL.FTZ R7, R4, -1.4426950216293334961 ;  /* 0xbfb8aa3b04077820 */ /* 0x001fcc0000410000 */
[----:B------:R-:W0:Y:S02]  /*110f0*/  MUFU.EX2 R7, R7 ;  /* 0x0000000700077308 */ /* 0x000e240000000800 */
        /* <DEDUP_REMOVED lines=38> */
[----:B--2---:R-:W-:Y:S02]  /*11360*/  FADD.FTZ R9, R17, -UR28 ;  /* 0x8000001c11097e21 */ /* 0x004fe40008010000 */
[----:B------:R-:W2:Y:S01]  /*11370*/  LDL.LU R17, [R1+0x710] ;  /* 0x0007100001117983 */ /* 0x000ea20000300800 */
[----:B------:R-:W-:Y:S01]  /*11380*/  FMUL.FTZ R7, R8, R7 ;  /* 0x0000000708077220 */ /* 0x000fe20000410000 */
[----:B------:R-:W-:-:S04]  /*11390*/  FFMA.FTZ R4, R6, R10, R3 ;  /* 0x0000000a06047223 */ /* 0x000fc80000010003 */
[----:B------:R0:W-:Y:S02]  /*113a0*/  STL [R1+0x5f0], R7 ;  /* 0x0005f00701007387 */ /* 0x0001e40000100800 */
        /* <DEDUP_REMOVED lines=36> */
[----:B0-----:R-:W-:Y:S02]  /*115f0*/  FMUL.FTZ R8, R7, R14 ;  /* 0x0000000e07087220 */ /* 0x001fe40000410000 */
[----:B------:R-:W3:Y:S01]  /*11600*/  LDL.LU R14, [R1+0x4ec] ;  /* 0x0004ec00010e7983 */ /* 0x000ee20000300800 */
[----:B--2---:R-:W-:-:S03]  /*11610*/  FADD.FTZ R9, R17, -UR28 ;  /* 0x8000001c11097e21 */ /* 0x004fc60008010000 */
[----:B------:R-:W2:Y:S01]  /*11620*/  LDL.LU R17, [R1+0x744] ;  /* 0x0007440001117983 */ /* 0x000ea20000300800 */
        /* <DEDUP_REMOVED lines=75> */
[----:B0-----:R-:W-:-:S04]  /*11ae0*/  FMUL.FTZ R10, R9, UR16 ;  /* 0x00000010090a7c20 */ /* 0x001fc80008410000 */
[----:B------:R0:W-:Y:S01]  /*11af0*/  STL [R1+0x5b8], R7 ;  /* 0x0005b80701007387 */ /* 0x0001e20000100800 */
[----:B------:R-:W-:Y:S01]  /*11b00*/  FFMA.FTZ R4, R6, R10, R3 ;  /* 0x0000000a06047223 */ /* 0x000fe20000010003 */
[----:B---3--:R-:W-:Y:S02]  /*11b10*/  FADD.FTZ R9, R16, -UR28 ;  /* 0x8000001c10097e21 */ /* 0x008fe40008010000 */
        /* <DEDUP_REMOVED lines=618> */
[----:B----4-:R-:W-:Y:S01]  /*141c0*/  FADD.FTZ R9, R13, -UR28 ;  /* 0x8000001c0d097e21 */ /* 0x010fe20008010000 */
[----:B------:R1:W-:Y:S01]  /*141d0*/  STL [R1+0x684], R10 ;  /* 0x0006840a01007387 */ /* 0x0003e20000100800 */
[C---:B0-----:R-:W-:Y:S01]  /*141e0*/  FMUL.FTZ R8, R7.reuse, R57 ;  /* 0x0000003907087220 */ /* 0x041fe20000410000 */
[----:B------:R-:W-:Y:S01]  /*141f0*/  FADD.FTZ R7, -R7, 1 ;  /* 0x3f80000007077421 */ /* 0x000fe20000010100 */
[----:B-1----:R-:W-:-:S03]  /*14200*/  FMUL.FTZ R10, R9, UR16 ;  /* 0x00000010090a7c20 */ /* 0x002fc60008410000 */
[----:B------:R-:W-:-:S04]  /*14210*/  FFMA.FTZ R7, R4, R7, 1 ;  /* 0x3f80000004077423 */ /* 0x000fc80000010007 */
[----:B------:R-:W-:Y:S01]  /*14220*/  FMUL.FTZ R7, R8, R7 ;  /* 0x0000000708077220 */ /* 0x000fe20000410000 */
[----:B------:R-:W-:Y:S04]  /*14230*/  STL [R1+0x944], R45 ;  /* 0x0009442d01007387 */ /* 0x000fe80000100800 */
[----:B------:R-:W-:Y:S04]  /*14240*/  STL [R1+0x940], R44 ;  /* 0x0009402c01007387 */ /* 0x000fe80000100800 */
[----:B------:R-:W-:Y:S04]  /*14250*/  STL [R1+0x93c], R43 ;  /* 0x00093c2b01007387 */ /* 0x000fe80000100800 */
[----:B------:R-:W-:Y:S04]  /*14260*/  STL [R1+0x938], R42 ;  /* 0x0009382a01007387 */ /* 0x000fe80000100800 */
[----:B------:R-:W-:Y:S04]  /*14270*/  STL [R1+0x874], R12 ;  /* 0x0008740c01007387 */ /* 0x000fe80000100800 */
[----:B------:R-:W-:Y:S04]  /*14280*/  STL [R1+0x680], R10 ;  /* 0x0006800a01007387 */ /* 0x000fe80000100800 */
[----:B------:R0:W-:Y:S04]  /*14290*/  STL [R1+0x448], R7 ;  /* 0x0004480701007387 */ /* 0x0001e80000100800 */
[----:B------:R-:W4:Y:S04]  /*142a0*/  LDL.LU R57, [R1+0x43c] ;  /* 0x00043c0001397983 */ /* 0x000f280000300800 */
[----:B------:R-:W4:Y:S01]  /*142b0*/  LDL.LU R13, [R1+0x748] ;  /* 0x00074800010d7983 */ /* 0x000f220000300800 */
[----:B------:R-:W-:Y:S01]  /*142c0*/  FFMA.FTZ R4, R6, R10, R3 ;  /* 0x0000000a06047223 */ /* 0x000fe20000010003 */
[----:B---3--:R-:W-:-:S02]  /*142d0*/  FADD.FTZ R9, R16, -UR28 ;  /* 0x8000001c10097e21 */ /* 0x008fc40008010000 */
[----:B------:R-:W3:Y:S01]  /*142e0*/  LDL.LU R16, [R1+0x74c] ;  /* 0x00074c0001107983 */ /* 0x000ee20000300800 */
[----:B0-----:R-:W-:Y:S01]  /*142f0*/  FMUL.FTZ R7, R4, -1.4426950216293334961 ;  /* 0xbfb8aa3b04077820 */ /* 0x001fe20000410000 */
[----:B------:R-:W-:Y:S01]  /*14300*/  FADD.FTZ R18, R18, -UR28 ;  /* 0x8000001c12127e21 */ /* 0x000fe20008010000 */
[----:B------:R-:W-:Y:S01]  /*14310*/  FADD.FTZ R19, R19, -UR28 ;  /* 0x8000001c13137e21 */ /* 0x000fe20008010000 */
[----:B------:R-:W3:Y:S03]  /*14320*/  LDL.LU R45, [R1+0x858] ;  /* 0x00085800012d7983 */ /* 0x000ee60000300800 */
[----:B------:R-:W0:Y:S01]  /*14330*/  MUFU.EX2 R7, R7 ;  /* 0x0000000700077308 */ /* 0x000e220000000800 */
[----:B------:R-:W-:Y:S01]  /*14340*/  FADD.FTZ R20, R20, -UR28 ;  /* 0x8000001c14147e21 */ /* 0x000fe20008010000 */
[----:B------:R-:W-:Y:S01]  /*14350*/  FADD.FTZ R21, R21, -UR28 ;  /* 0x8000001c15157e21 */ /* 0x000fe20008010000 */
[----:B------:R-:W-:Y:S01]  /*14360*/  FADD.FTZ R22, R22, -UR28 ;  /* 0x8000001c16167e21 */ /* 0x000fe20008010000 */
[----:B------:R-:W-:Y:S01]  /*14370*/  FADD.FTZ R23, R23, -UR28 ;  /* 0x8000001c17177e21 */ /* 0x000fe20008010000 */
[----:B------:R-:W-:Y:S01]  /*14380*/  FADD.FTZ R24, R24, -UR28 ;  /* 0x8000001c18187e21 */ /* 0x000fe20008010000 */
[----:B------:R-:W-:Y:S01]  /*14390*/  FADD.FTZ R25, R25, -UR28 ;  /* 0x8000001c19197e21 */ /* 0x000fe20008010000 */
[----:B------:R-:W3:Y:S01]  /*143a0*/  LDL.LU R44, [R1+0x864] ;  /* 0x00086400012c7983 */ /* 0x000ee20000300800 */
[----:B------:R-:W-:Y:S01]  /*143b0*/  FADD.FTZ R26, R26, -UR28 ;  /* 0x8000001c1a1a7e21 */ /* 0x000fe20008010000 */
[----:B------:R-:W-:Y:S01]  /*143c0*/  FADD.FTZ R27, R27, -UR28 ;  /* 0x8000001c1b1b7e21 */ /* 0x000fe20008010000 */
[----:B------:R-:W-:Y:S01]  /*143d0*/  FADD.FTZ R28, R28, -UR28 ;  /* 0x8000001c1c1c7e21 */ /* 0x000fe20008010000 */
[----:B------:R-:W-:Y:S01]  /*143e0*/  FADD.FTZ R29, R29, -UR28 ;  /* 0x8000001c1d1d7e21 */ /* 0x000fe20008010000 */
[----:B------:R-:W3:Y:S01]  /*143f0*/  LDL.LU R43, [R1+0x578] ;  /* 0x00057800012b7983 */ /* 0x000ee20000300800 */
[----:B0-----:R-:W-:-:S03]  /*14400*/  FADD.FTZ R7, R7, 1 ;  /* 0x3f80000007077421 */ /* 0x001fc60000010000 */
[----:B------:R-:W3:Y:S03]  /*14410*/  LDL.LU R42, [R1+0x540] ;  /* 0x00054000012a7983 */ /* 0x000ee60000300800 */
[----:B------:R-:W0:Y:S01]  /*14420*/  MUFU.RCP R7, R7 ;  /* 0x0000000700077308 */ /* 0x000e220000001000 */
[----:B------:R-:W-:Y:S01]  /*14430*/  FMUL.FTZ R10, R9, UR16 ;  /* 0x00000010090a7c20 */ /* 0x000fe20008410000 */
        /* <DEDUP_REMOVED lines=27> */
[C---:B----4-:R-:W-:Y:S01]  /*145f0*/  FMUL.FTZ R8, R7.reuse, R57 ;  /* 0x0000003907087220 */ /* 0x050fe20000410000 */
[----:B------:R-:W-:Y:S02]  /*14600*/  FADD.FTZ R7, -R7, 1 ;  /* 0x3f80000007077421 */ /* 0x000fe40000010100 */
[----:B------:R-:W4:Y:S01]  /*14610*/  LDL.LU R57, [R1+0x430] ;  /* 0x0004300001397983 */ /* 0x000f220000300800 */
[----:B------:R-:W-:Y:S01]  /*14620*/  FADD.FTZ R9, R13, -UR28 ;  /* 0x8000001c0d097e21 */ /* 0x000fe20008010000 */
[----:B------:R-:W-:Y:S02]  /*14630*/  FFMA.FTZ R7, R4, R7, 1 ;  /* 0x3f80000004077423 */ /* 0x000fe40000010007 */
[----:B------:R-:W4:Y:S01]  /*14640*/  LDL.LU R13, [R1+0x734] ;  /* 0x00073400010d7983 */ /* 0x000f220000300800 */
[----:B0-----:R-:W-:Y:S01]  /*14650*/  FMUL.FTZ R10, R9, UR16 ;  /* 0x00000010090a7c20 */ /* 0x001fe20008410000 */
[----:B------:R-:W-:Y:S01]  /*14660*/  FMUL.FTZ R7, R8, R7 ;  /* 0x0000000708077220 */ /* 0x000fe20000410000 */
[----:B---3--:R-:W-:-:S02]  /*14670*/  FADD.FTZ R9, R16, -UR28 ;  /* 0x8000001c10097e21 */ /* 0x008fc40008010000 */
[----:B------:R-:W-:Y:S01]  /*14680*/  FFMA.FTZ R4, R5, R10, R2 ;  /* 0x0000000a05047223 */ /* 0x000fe20000010002 */
[----:B------:R-:W3:Y:S04]  /*14690*/  LDL.LU R16, [R1+0x728] ;  /* 0x0007280001107983 */ /* 0x000ee80000300800 */
[----:B------:R0:W-:Y:S02]  /*146a0*/  STL [R1+0x43c], R7 ;  /* 0x00043c0701007387 */ /* 0x0001e40000100800 */
        /* <DEDUP_REMOVED lines=142> */
[----:B------:R-:W-:-:S03]  /*14f90*/  FADD.FTZ R7, -R7, 1 ;  /* 0x3f80000007077421 */ /* 0x000fc60000010100 */
[----:B------:R2:W-:Y:S01]  /*14fa0*/  STL [R1+0x64c], R10 ;  /* 0x00064c0a01007387 */ /* 0x0005e20000100800 */
[----:B------:R-:W-:Y:S01]  /*14fb0*/  FFMA.FTZ R4, R4, R7, 1 ;  /* 0x3f80000004047423 */ /* 0x000fe20000010007 */
[----:B------:R-:W-:Y:S01]  /*14fc0*/  FFMA.FTZ R7, R5, R10, R2 ;  /* 0x0000000a05077223 */ /* 0x000fe20000010002 */
[----:B--2---:R-:W-:Y:S02]  /*14fd0*/  FADD.FTZ R10, R17, -UR28 ;  /* 0x8000001c110a7e21 */ /* 0x004fe40008010000 */
[----:B------:R-:W2:Y:S01]  /*14fe0*/  LDL.LU R17, [R1+0x6b0] ;  /* 0x0006b00001117983 */ /* 0x000ea20000300800 */
[----:B------:R-:W-:Y:S01]  /*14ff0*/  FMUL.FTZ R4, R8, R4 ;  /* 0x0000000408047220 */ /* 0x000fe20000410000 */
[----:B------:R-:W-:-:S06]  /*15000*/  FMUL.FTZ R8, R7, -1.4426950216293334961 ;  /* 0xbfb8aa3b07087820 */ /* 0x000fcc0000410000 */
[----:B------:R-:W0:Y:S02]  /*15010*/  MUFU.EX2 R8, R8 ;  /* 0x0000000800087308 */ /* 0x000e240000000800 */
[----:B0-----:R-:W-:-:S06]  /*15020*/  FADD.FTZ R8, R8, 1 ;  /* 0x3f80000008087421 */ /* 0x001fcc0000010000 */
[----:B------:R-:W0:Y:S01]  /*15030*/  MUFU.RCP R8, R8 ;  /* 0x0000000800087308 */ /* 0x000e220000001000 */
[----:B------:R1:W-:Y:S02]  /*15040*/  STL [R1+0x95c], R4 ;  /* 0x00095c0401007387 */ /* 0x0003e40000100800 */
[----:B-1----:R-:W-:-:S05]  /*15050*/  FMUL.FTZ R4, R10, UR16 ;  /* 0x000000100a047c20 */ /* 0x002fca0008410000 */
[----:B------:R-:W-:Y:S01]  /*15060*/  STL [R1+0x648], R4 ;  /* 0x0006480401007387 */ /* 0x000fe20000100800 */
[C---:B0-----:R-:W-:Y:S01]  /*15070*/  FMUL.FTZ R9, R8.reuse, R15 ;  /* 0x0000000f08097220 */ /* 0x041fe20000410000 */
[----:B------:R-:W-:Y:S02]  /*15080*/  FADD.FTZ R8, -R8, 1 ;  /* 0x3f80000008087421 */ /* 0x000fe40000010100 */
[----:B------:R-:W2:Y:S02]  /*15090*/  LDL.LU R15, [R1+0x7ac] ;  /* 0x0007ac00010f7983 */ /* 0x000ea40000300800 */
        /* <DEDUP_REMOVED lines=8> */
[----:B----4-:R-:W-:Y:S02]  /*15120*/  FADD.FTZ R9, R13, -UR28 ;  /* 0x8000001c0d097e21 */ /* 0x010fe40008010000 */
[----:B------:R-:W4:Y:S02]  /*15130*/  LDL.LU R13, [R1+0x6c8] ;  /* 0x0006c800010d7983 */ /* 0x000f240000300800 */
[----:B------:R-:W-:Y:S01]  /*15140*/  FMUL.FTZ R4, R9, UR16 ;  /* 0x0000001009047c20 */ /* 0x000fe20008410000 */
[----:B---3--:R-:W-:Y:S02]  /*15150*/  FADD.FTZ R9, R16, -UR28 ;  /* 0x8000001c10097e21 */ /* 0x008fe40008010000 */
[----:B------:R-:W3:Y:S01]  /*15160*/  LDL.LU R16, [R1+0x6cc] ;  /* 0x0006cc0001107983 */ /* 0x000ee20000300800 */
[C---:B0-----:R-:W-:Y:S01]  /*15170*/  FMUL.FTZ R69, R8.reuse, R69 ;  /* 0x0000004508457220 */ /* 0x041fe20000410000 */
[----:B------:R-:W-:-:S02]  /*15180*/  FADD.FTZ R8, -R8, 1 ;  /* 0x3f80000008087421 */ /* 0x000fc40000010100 */
[----:B------:R0:W-:Y:S02]  /*15190*/  STL [R1+0x644], R4 ;  /* 0x0006440401007387 */ /* 0x0001e40000100800 */
[----:B------:R-:W-:Y:S01]  /*151a0*/  FFMA.FTZ R8, R7, R8, 1 ;  /* 0x3f80000007087423 */ /* 0x000fe20000010008 */
[----:B------:R-:W-:Y:S01]  /*151b0*/  FFMA.FTZ R7, R5, R4, R2 ;  /* 0x0000000405077223 */ /* 0x000fe20000010002 */
[----:B0-----:R-:W-:Y:S01]  /*151c0*/  FMUL.FTZ R4, R9, UR16 ;  /* 0x0000001009047c20 */ /* 0x001fe20008410000 */
[----:B--2---:R-:W-:Y:S02]  /*151d0*/  FADD.FTZ R9, R17, -UR28 ;  /* 0x8000001c11097e21 */ /* 0x004fe40008010000 */
[----:B------:R-:W2:Y:S01]  /*151e0*/  LDL.LU R17, [R1+0x6d8] ;  /* 0x0006d80001117983 */ /* 0x000ea20000300800 */
[----:B------:R-:W-:-:S03]  /*151f0*/  FMUL.FTZ R8, R69, R8 ;  /* 0x0000000845087220 */ /* 0x000fc60000410000 */
[----:B------:R-:W-:Y:S04]  /*15200*/  STL [R1+0x640], R4 ;  /* 0x0006400401007387 */ /* 0x000fe80000100800 */
[----:B------:R0:W-:Y:S01]  /*15210*/  STL [R1+0x47c], R8 ;  /* 0x00047c0801007387 */ /* 0x0001e20000100800 */
[----:B------:R-:W-:Y:S01]  /*15220*/  FADD.FTZ R62, R62, -UR28 ;  /* 0x8000001c3e3e7e21 */ /* 0x000fe20008010000 */
[----:B------:R-:W-:Y:S02]  /*15230*/  FADD.FTZ R63, R63, -UR28 ;  /* 0x8000001c3f3f7e21 */ /* 0x000fe40008010000 */
[----:B------:R-:W2:Y:S01]  /*15240*/  LDL.LU R69, [R1+0x634] ;  /* 0x0006340001457983 */ /* 0x000ea20000300800 */
[----:B0-----:R-:W-:-:S06]  /*15250*/  FMUL.FTZ R8, R7, -1.4426950216293334961 ;  /* 0xbfb8aa3b07087820 */ /* 0x001fcc0000410000 */
        /* <DEDUP_REMOVED lines=8> */
[----:B----4-:R-:W-:Y:S01]  /*152e0*/  FADD.FTZ R10, R13, -UR28 ;  /* 0x8000001c0d0a7e21 */ /* 0x010fe20008010000 */
[----:B---3--:R-:W-:Y:S01]  /*152f0*/  FADD.FTZ R11, R16, -UR28 ;  /* 0x8000001c100b7e21 */ /* 0x008fe20008010000 */
[----:B------:R-:W3:Y:S04]  /*15300*/  LDL.LU R13, [R1+0x6dc] ;  /* 0x0006dc00010d7983 */ /* 0x000ee80000300800 */
[----:B------:R-:W4:Y:S04]  /*15310*/  LDL.LU R16, [R1+0x6f4] ;  /* 0x0006f40001107983 */ /* 0x000f280000300800 */
[----:B------:R0:W-:Y:S01]  /*15320*/  STL [R1+0x480], R8 ;  /* 0x0004800801007387 */ /* 0x0001e20000100800 */
[----:B------:R-:W-:Y:S01]  /*15330*/  FMUL.FTZ R4, R9, UR16 ;  /* 0x0000001009047c20 */ /* 0x000fe20008410000 */
[----:B------:R-:W-:-:S02]  /*15340*/  FADD.FTZ R15, R15, -UR28 ;  /* 0x8000001c0f0f7e21 */ /* 0x000fc40008010000 */
[----:B------:R-:W4:Y:S01]  /*15350*/  LDL.LU R68, [R1+0x61c] ;  /* 0x00061c0001447983 */ /* 0x000f220000300800 */
[----:B0-----:R-:W-:-:S06]  /*15360*/  FMUL.FTZ R8, R7, -1.4426950216293334961 ;  /* 0xbfb8aa3b07087820 */ /* 0x001fcc0000410000 */
[----:B------:R-:W0:Y:S02]  /*15370*/  MUFU.EX2 R8, R8 ;  /* 0x0000000800087308 */ /* 0x000e240000000800 */
[----:B0-----:R-:W-:-:S06]  /*15380*/  FADD.FTZ R8, R8, 1 ;  /* 0x3f80000008087421 */ /* 0x001fcc0000010000 */
[----:B------:R-:W0:Y:S01]  /*15390*/  MUFU.RCP R8, R8 ;  /* 0x0000000800087308 */ /* 0x000e220000001000 */
[----:B--2---:R-:W-:Y:S02]  /*153a0*/  FADD.FTZ R12, R17, -UR28 ;  /* 0x8000001c110c7e21 */ /* 0x004fe40008010000 */
[----:B------:R-:W2:Y:S01]  /*153b0*/  LDL.LU R17, [R1+0x7a8] ;  /* 0x0007a80001117983 */ /* 0x000ea20000300800 */
        /* <DEDUP_REMOVED lines=35> */
[----:B---3--:R-:W-:-:S04]  /*155f0*/  FADD.FTZ R13, R13, -UR28 ;  /* 0x8000001c0d0d7e21 */ /* 0x008fc80008010000 */
[----:B0-----:R-:W-:Y:S01]  /*15600*/  FMUL.FTZ R4, R13, UR16 ;  /* 0x000000100d047c20 */ /* 0x001fe20008410000 */
[----:B----4-:R-:W-:Y:S02]  /*15610*/  FADD.FTZ R13, R16, -UR28 ;  /* 0x8000001c100d7e21 */ /* 0x010fe40008010000 */
[----:B------:R-:W3:Y:S01]  /*15620*/  LDL.LU R16, [R1+0x7b8] ;  /* 0x0007b80001107983 */ /* 0x000ee20000300800 */
        /* <DEDUP_REMOVED lines=46> */
[----:B---3--:R-:W-:Y:S01]  /*15910*/  FADD.FTZ R16, R16, -UR28 ;  /* 0x8000001c10107e21 */ /* 0x008fe20008010000 */
[C---:B0-----:R-:W-:Y:S01]  /*15920*/  FMUL.FTZ R33, R15.reuse, R33 ;  /* 0x000000210f217220 */ /* 0x041fe20000410000 */
[----:B------:R-:W-:Y:S02]  /*15930*/  FADD.FTZ R15, -R15, 1 ;  /* 0x3f8000000f0f7421 */ /* 0x000fe40000010100 */
[----:B-1----:R-:W-:Y:S02]  /*15940*/  FMUL.FTZ R0, R16, UR16 ;  /* 0x0000001010007c20 */ /* 0x002fe40008410000 */
[----:B------:R-:W-:Y:S02]  /*15950*/  FFMA.FTZ R14, R14, R15, 1 ;  /* 0x3f8000000e0e7423 */ /* 0x000fe4000001000f */
        /* <DEDUP_REMOVED lines=83> */
[----:B------:R-:W0:Y:S01]  /*15e90*/  MUFU.EX2 R24, R24 ;  /* 0x0000001800187308 */ /* 0x000e220000000800 */
[----:B------:R-:W-:Y:S01]  /*15ea0*/  FMUL.FTZ R11, R30, R11 ;  /* 0x0000000b1e0b7220 */ /* 0x000fe20000410000 */
[----:B------:R-:W-:Y:S02]  /*15eb0*/  FADD.FTZ R30, R45, -UR28 ;  /* 0x8000001c2d1e7e21 */ /* 0x000fe40008010000 */
        /* <DEDUP_REMOVED lines=22> */
[----:B0-----:R-:W-:-:S06]  /*16020*/  FADD.FTZ R26, R26, 1 ;  /* 0x3f8000001a1a7421 */ /* 0x001fcc0000010000 */
[----:B------:R-:W0:Y:S01]  /*16030*/  MUFU.RCP R26, R26 ;  /* 0x0000001a001a7308 */ /* 0x000e220000001000 */
[----:B------:R-:W-:Y:S02]  /*16040*/  FADD.FTZ R32, R57, -UR28 ;  /* 0x8000001c39207e21 */ /* 0x000fe40008010000 */
[----:B------:R-:W3:Y:S04]  /*16050*/  LDL.LU R57, [R1+0x888] ;  /* 0x0008880001397983 */ /* 0x000ee80000300800 */
[----:B------:R1:W-:Y:S01]  /*16060*/  STL [R1+0x5b0], R0 ;  /* 0x0005b00001007387 */ /* 0x0003e20000100800 */
[C---:B0-----:R-:W-:Y:S01]  /*16070*/  FMUL.FTZ R48, R26.reuse, R48 ;  /* 0x000000301a307220 */ /* 0x041fe20000410000 */
[----:B------:R-:W-:Y:S01]  /*16080*/  FADD.FTZ R26, -R26, 1 ;  /* 0x3f8000001a1a7421 */ /* 0x000fe20000010100 */
[----:B-1----:R-:W-:-:S03]  /*16090*/  FMUL.FTZ R0, R27, UR16 ;  /* 0x000000101b007c20 */ /* 0x002fc60008410000 */
        /* <DEDUP_REMOVED lines=32> */
[----:B------:R-:W-:Y:S01]  /*162a0*/  FMUL.FTZ R30, R29, -1.4426950216293334961 ;  /* 0xbfb8aa3b1d1e7820 */ /* 0x000fe20000410000 */
[----:B------:R-:W-:Y:S01]  /*162b0*/  FMUL.FTZ R14, R33, R14 ;  /* 0x0000000e210e7220 */ /* 0x000fe20000410000 */
[----:B--2---:R-:W-:Y:S02]  /*162c0*/  FADD.FTZ R33, R45, -UR28 ;  /* 0x8000001c2d217e21 */ /* 0x004fe40008010000 */
[----:B------:R-:W2:Y:S02]  /*162d0*/  LDL.LU R45, [R1+0x890] ;  /* 0x00089000012d7983 */ /* 0x000ea40000300800 */
[----:B------:R-:W0:Y:S02]  /*162e0*/  MUFU.EX2 R30, R30 ;  /* 0x0000001e001e7308 */ /* 0x000e240000000800 */
[----:B0-----:R-:W-:-:S06]  /*162f0*/  FADD.FTZ R30, R30, 1 ;  /* 0x3f8000001e1e7421 */ /* 0x001fcc0000010000 */
[----:B------:R-:W0:Y:S01]  /*16300*/  MUFU.RCP R30, R30 ;  /* 0x0000001e001e7308 */ /* 0x000e220000001000 */
[----:B------:R-:W-:Y:S01]  /*16310*/  FMUL.FTZ R12, R31, R12 ;  /* 0x0000000c1f0c7220 */ /* 0x000fe20000410000 */
[----:B------:R-:W-:Y:S01]  /*16320*/  FADD.FTZ R31, R44, -UR28 ;  /* 0x8000001c2c1f7e21 */ /* 0x000fe20008010000 */
[----:B------:R1:W-:Y:S04]  /*16330*/  STL [R1+0x57c], R0 ;  /* 0x00057c0001007387 */ /* 0x0003e80000100800 */
[----:B------:R-:W4:Y:S01]  /*16340*/  LDL.LU R44, [R1+0x89c] ;  /* 0x00089c00012c7983 */ /* 0x000f220000300800 */
        /* <DEDUP_REMOVED lines=16> */
[----:B------:R-:W-:-:S05]  /*16450*/  FMUL.FTZ R16, R35, R16 ;  /* 0x0000001023107220 */ /* 0x000fca0000410000 */
[----:B------:R-:W0:Y:S01]  /*16460*/  MUFU.EX2 R32, R32 ;  /* 0x0000002000207308 */ /* 0x000e220000000800 */
[----:B---3--:R-:W-:Y:S01]  /*16470*/  FADD.FTZ R35, R57, -UR28 ;  /* 0x8000001c39237e21 */ /* 0x008fe20008010000 */
[----:B------:R1:W-:Y:S04]  /*16480*/  STL [R1+0x628], R4 ;  /* 0x0006280401007387 */ /* 0x0003e80000100800 */
[----:B------:R-:W3:Y:S04]  /*16490*/  LDL.LU R57, [R1+0x8a0] ;  /* 0x0008a00001397983 */ /* 0x000ee80000300800 */
[----:B-1----:R-:W3:Y:S01]  /*164a0*/  LDL.LU R4, [R1+0x564] ;  /* 0x0005640001047983 */ /* 0x002ee20000300800 */
        /* <DEDUP_REMOVED lines=36> */
[----:B------:R1:W-:Y:S01]  /*166f0*/  STL [R1+0x4f8], R0 ;  /* 0x0004f80001007387 */ /* 0x0003e20000100800 */
[----:B--2---:R-:W-:-:S03]  /*16700*/  FADD.FTZ R35, R45, -UR28 ;  /* 0x8000001c2d237e21 */ /* 0x004fc60008010000 */
[----:B------:R-:W2:Y:S01]  /*16710*/  LDL.LU R45, [R1+0x8b0] ;  /* 0x0008b000012d7983 */ /* 0x000ea20000300800 */
[----:B-1----:R-:W-:Y:S01]  /*16720*/  FMUL.FTZ R0, R35, UR16 ;  /* 0x0000001023007c20 */ /* 0x002fe20008410000 */
[C---:B0-----:R-:W-:Y:S01]  /*16730*/  FMUL.FTZ R54, R34.reuse, R43 ;  /* 0x0000002b22367220 */ /* 0x041fe20000410000 */
[----:B------:R-:W-:-:S03]  /*16740*/  FADD.FTZ R34, -R34, 1 ;  /* 0x3f80000022227421 */ /* 0x000fc60000010100 */
[----:B------:R0:W-:Y:S01]  /*16750*/  STL [R1+0x4e0], R0 ;  /* 0x0004e00001007387 */ /* 0x0001e20000100800 */
[----:B------:R-:W-:Y:S01]  /*16760*/  FFMA.FTZ R34, R33, R34, 1 ;  /* 0x3f80000021227423 */ /* 0x000fe20000010022 */
[----:B------:R-:W-:Y:S02]  /*16770*/  FFMA.FTZ R33, R5, R0, R2 ;  /* 0x0000000005217223 */ /* 0x000fe40000010002 */
[----:B------:R-:W2:Y:S01]  /*16780*/  LDL.LU R43, [R1+0x544] ;  /* 0x00054400012b7983 */ /* 0x000ea20000300800 */
[----:B------:R-:W-:Y:S01]  /*16790*/  FMUL.FTZ R54, R54, R34 ;  /* 0x0000002236367220 */ /* 0x000fe20000410000 */
[----:B------:R-:W-:-:S06]  /*167a0*/  FMUL.FTZ R34, R33, -1.4426950216293334961 ;  /* 0xbfb8aa3b21227820 */ /* 0x000fcc0000410000 */
[----:B------:R-:W1:Y:S02]  /*167b0*/  MUFU.EX2 R34, R34 ;  /* 0x0000002200227308 */ /* 0x000e640000000800 */
[----:B-1----:R-:W-:-:S06]  /*167c0*/  FADD.FTZ R34, R34, 1 ;  /* 0x3f80000022227421 */ /* 0x002fcc0000010000 */
[----:B------:R-:W1:Y:S01]  /*167d0*/  MUFU.RCP R34, R34 ;  /* 0x0000002200227308 */ /* 0x000e620000001000 */
[----:B----4-:R-:W-:Y:S02]  /*167e0*/  FADD.FTZ R35, R44, -UR28 ;  /* 0x8000001c2c237e21 */ /* 0x010fe40008010000 */
[----:B------:R-:W4:Y:S02]  /*167f0*/  LDL.LU R44, [R1+0x8b4] ;  /* 0x0008b400012c7983 */ /* 0x000f240000300800 */
[----:B0-----:R-:W-:Y:S01]  /*16800*/  FMUL.FTZ R0, R35, UR16 ;  /* 0x0000001023007c20 */ /* 0x001fe20008410000 */
[C---:B-1----:R-:W-:Y:S01]  /*16810*/  FMUL.FTZ R60, R34.reuse, R60 ;  /* 0x0000003c223c7220 */ /* 0x042fe20000410000 */
        /* <DEDUP_REMOVED lines=10> */
[----:B---3--:R-:W-:-:S03]  /*168c0*/  FADD.FTZ R35, R57, -UR28 ;  /* 0x8000001c39237e21 */ /* 0x008fc60008010000 */
[----:B------:R-:W3:Y:S01]  /*168d0*/  LDL.LU R57, [R1+0x8c8] ;  /* 0x0008c80001397983 */ /* 0x000ee20000300800 */
[----:B-1----:R-:W-:Y:S01]  /*168e0*/  FMUL.FTZ R0, R35, UR16 ;  /* 0x0000001023007c20 */ /* 0x002fe20008410000 */
[C---:B0-----:R-:W-:Y:S01]  /*168f0*/  FMUL.FTZ R52, R34.reuse, R4 ;  /* 0x0000000422347220 */ /* 0x041fe20000410000 */
[----:B------:R-:W-:Y:S01]  /*16900*/  FADD.FTZ R34, -R34, 1 ;  /* 0x3f80000022227421 */ /* 0x000fe20000010100 */
[----:B------:R-:W3:Y:S03]  /*16910*/  LDL.LU R4, [R1+0x528] ;  /* 0x0005280001047983 */ /* 0x000ee60000300800 */
        /* <DEDUP_REMOVED lines=8> */
[C---:B0-----:R-:W-:Y:S02]  /*169a0*/  FMUL.FTZ R59, R34.reuse, R42 ;  /* 0x0000002a223b7220 */ /* 0x041fe40000410000 */
[----:B------:R-:W3:Y:S01]  /*169b0*/  LDL.LU R42, [R1+0x52c] ;  /* 0x00052c00012a7983 */ /* 0x000ee20000300800 */
[----:B------:R-:W-:-:S03]  /*169c0*/  FADD.FTZ R34, -R34, 1 ;  /* 0x3f80000022227421 */ /* 0x000fc60000010100 */
[----:B------:R0:W-:Y:S01]  /*169d0*/  STL [R1+0x4cc], R0 ;  /* 0x0004cc0001007387 */ /* 0x0001e20000100800 */
[----:B------:R-:W-:-:S04]  /*169e0*/  FFMA.FTZ R34, R33, R34, 1 ;  /* 0x3f80000021227423 */ /* 0x000fc80000010022 */
[----:B------:R-:W-:Y:S01]  /*169f0*/  FMUL.FTZ R59, R59, R34 ;  /* 0x000000223b3b7220 */ /* 0x000fe20000410000 */
[----:B------:R-:W-:Y:S01]  /*16a00*/  FMUL.FTZ R27, R50, R27 ;  /* 0x0000001b321b7220 */ /* 0x000fe20000410000 */
[----:B------:R-:W-:Y:S01]  /*16a10*/  FMUL.FTZ R10, R58, R10 ;  /* 0x0000000a3a0a7220 */ /* 0x000fe20000410000 */
[----:B--2---:R-:W-:Y:S02]  /*16a20*/  FADD.FTZ R35, R45, -UR28 ;  /* 0x8000001c2d237e21 */ /* 0x004fe40008010000 */
[----:B------:R-:W2:Y:S02]  /*16a30*/  LDL.LU R45, [R1+0x8d4] ;  /* 0x0008d400012d7983 */ /* 0x000ea40000300800 */
[----:B0-----:R-:W-:-:S04]  /*16a40*/  FMUL.FTZ R0, R35, UR16 ;  /* 0x0000001023007c20 */ /* 0x001fc80008410000 */
[----:B------:R-:W-:-:S04]  /*16a50*/  FFMA.FTZ R33, R6, R0, R3 ;  /* 0x0000000006217223 */ /* 0x000fc80000010003 */
[----:B------:R-:W-:-:S06]  /*16a60*/  FMUL.FTZ R34, R33, -1.4426950216293334961 ;  /* 0xbfb8aa3b21227820 */ /* 0x000fcc0000410000 */
[----:B------:R-:W0:Y:S02]  /*16a70*/  MUFU.EX2 R34, R34 ;  /* 0x0000002200227308 */ /* 0x000e240000000800 */
[----:B0-----:R-:W-:-:S06]  /*16a80*/  FADD.FTZ R34, R34, 1 ;  /* 0x3f80000022227421 */ /* 0x001fcc0000010000 */
[----:B------:R-:W0:Y:S01]  /*16a90*/  MUFU.RCP R34, R34 ;  /* 0x0000002200227308 */ /* 0x000e220000001000 */
[----:B------:R1:W-:Y:S01]  /*16aa0*/  STL [R1+0x4c8], R0 ;  /* 0x0004c80001007387 */ /* 0x0003e20000100800 */
[----:B----4-:R-:W-:-:S03]  /*16ab0*/  FADD.FTZ R35, R44, -UR28 ;  /* 0x8000001c2c237e21 */ /* 0x010fc60008010000 */
[----:B------:R-:W4:Y:S01]  /*16ac0*/  LDL.LU R44, [R1+0x8e4] ;  /* 0x0008e400012c7983 */ /* 0x000f220000300800 */
[----:B-1----:R-:W-:Y:S01]  /*16ad0*/  FMUL.FTZ R0, R35, UR16 ;  /* 0x0000001023007c20 */ /* 0x002fe20008410000 */
[C---:B0-----:R-:W-:Y:S01]  /*16ae0*/  FMUL.FTZ R50, R34.reuse, R43 ;  /* 0x0000002b22327220 */ /* 0x041fe20000410000 */
[----:B------:R-:W-:Y:S01]  /*16af0*/  FADD.FTZ R34, -R34, 1 ;  /* 0x3f80000022227421 */ /* 0x000fe20000010100 */
[----:B------:R-:W4:Y:S03]  /*16b00*/  LDL.LU R43, [R1+0x520] ;  /* 0x00052000012b7983 */ /* 0x000f260000300800 */
        /* <DEDUP_REMOVED lines=57> */
[----:B------:R-:W-:Y:S02]  /*16ea0*/  FMUL.FTZ R32, R55, R32 ;  /* 0x0000002037207220 */ /* 0x000fe40000410000 */
[----:B------:R0:W-:Y:S01]  /*16eb0*/  STL [R1+0x4b4], R0 ;  /* 0x0004b40001007387 */ /* 0x0001e20000100800 */
[----:B------:R-:W-:Y:S01]  /*16ec0*/  FFMA.FTZ R34, R33, R34, 1 ;  /* 0x3f80000021227423 */ /* 0x000fe20000010022 */
[----:B------:R-:W-:Y:S01]  /*16ed0*/  FFMA.FTZ R33, R5, R0, R2 ;  /* 0x0000000005217223 */ /* 0x000fe20000010002 */
[----:B------:R-:W-:Y:S01]  /*16ee0*/  FMUL.FTZ R24, R47, R24 ;  /* 0x000000182f187220 */ /* 0x000fe20000410000 */
[----:B------:R-:W3:Y:S01]  /*16ef0*/  LDL.LU R4, [R1+0x498] ;  /* 0x0004980001047983 */ /* 0x000ee20000300800 */
[----:B------:R-:W-:Y:S01]  /*16f00*/  FMUL.FTZ R40, R40, R34 ;  /* 0x0000002228287220 */ /* 0x000fe20000410000 */
[----:B------:R-:W-:-:S06]  /*16f10*/  FMUL.FTZ R34, R33, -1.4426950216293334961 ;  /* 0xbfb8aa3b21227820 */ /* 0x000fcc0000410000 */
[----:B------:R-:W1:Y:S02]  /*16f20*/  MUFU.EX2 R34, R34 ;  /* 0x0000002200227308 */ /* 0x000e640000000800 */
[----:B-1----:R-:W-:-:S06]  /*16f30*/  FADD.FTZ R34, R34, 1 ;  /* 0x3f80000022227421 */ /* 0x002fcc0000010000 */
[----:B------:R-:W1:Y:S02]  /*16f40*/  MUFU.RCP R34, R34 ;  /* 0x0000002200227308 */ /* 0x000e640000001000 */
[C---:B-1----:R-:W-:Y:S02]  /*16f50*/  FMUL.FTZ R55, R34.reuse, R42 ;  /* 0x0000002a22377220 */ /* 0x042fe40000410000 */
[----:B------:R-:W3:Y:S01]  /*16f60*/  LDL.LU R42, [R1+0x48c] ;  /* 0x00048c00012a7983 */ /* 0x000ee20000300800 */
[----:B------:R-:W-:-:S04]  /*16f70*/  FADD.FTZ R34, -R34, 1 ;  /* 0x3f80000022227421 */ /* 0x000fc80000010100 */
        /* <DEDUP_REMOVED lines=26> */
[C---:B0-----:R-:W-:Y:S01]  /*17120*/  FMUL.FTZ R53, R34.reuse, R65 ;  /* 0x0000004122357220 */ /* 0x041fe20000410000 */
[----:B------:R-:W-:Y:S01]  /*17130*/  FADD.FTZ R34, -R34, 1 ;  /* 0x3f80000022227421 */ /* 0x000fe20000010100 */
[----:B---3--:R-:W-:Y:S02]  /*17140*/  FADD.FTZ R35, R57, -UR28 ;  /* 0x8000001c39237e21 */ /* 0x008fe40008010000 */
[----:B------:R-:W3:Y:S02]  /*17150*/  LDL.LU R57, [R1+0x8ec] ;  /* 0x0008ec0001397983 */ /* 0x000ee40000300800 */
        /* <DEDUP_REMOVED lines=37> */
[----:B0-----:R-:W-:-:S04]  /*173b0*/  FADD.FTZ R34, R34, 1 ;  /* 0x3f80000022227421 */ /* 0x001fc80000010000 */
[----:B------:R-:W0:Y:S01]  /*173c0*/  MUFU.RCP R35, R34 ;  /* 0x0000002200237308 */ /* 0x000e220000001000 */
[----:B------:R1:W-:Y:S01]  /*173d0*/  STL [R1+0x4a0], R0 ;  /* 0x0004a00001007387 */ /* 0x0003e20000100800 */
[----:B0-----:R-:W-:-:S03]  /*173e0*/  FMUL.FTZ R34, R35, R43 ;  /* 0x0000002b23227220 */ /* 0x001fc60000410000 */
[----:B------:R-:W4:Y:S01]  /*173f0*/  LDL.LU R43, [R1+0x570] ;  /* 0x00057000012b7983 */ /* 0x000f220000300800 */
        /* <DEDUP_REMOVED lines=41> */
[----:B------:R-:W0:Y:S02]  /*17690*/  MUFU.RCP R36, R35 ;  /* 0x0000002300247308 */ /* 0x000e240000001000 */
[C---:B0-----:R-:W-:Y:S01]  /*176a0*/  FMUL.FTZ R35, R36.reuse, R43 ;  /* 0x0000002b24237220 */ /* 0x041fe20000410000 */
[----:B------:R-:W-:Y:S01]  /*176b0*/  FADD.FTZ R36, -R36, 1 ;  /* 0x3f80000024247421 */ /* 0x000fe20000010100 */
[----:B------:R-:W4:Y:S03]  /*176c0*/  LDL.LU R43, [R1+0x590] ;  /* 0x00059000012b7983 */ /* 0x000f260000300800 */
[----:B------:R-:W-:Y:S01]  /*176d0*/  FFMA.FTZ R33, R33, R36, 1 ;  /* 0x3f80000021217423 */ /* 0x000fe20000010024 */
[----:B---3--:R-:W-:-:S03]  /*176e0*/  FADD.FTZ R37, R57, -UR28 ;  /* 0x8000001c39257e21 */ /* 0x008fc60008010000 */
[----:B------:R-:W-:Y:S01]  /*176f0*/  FMUL.FTZ R33, R35, R33 ;  /* 0x0000002123217220 */ /* 0x000fe20000410000 */
[----:B------:R-:W-:-:S04]  /*17700*/  FMUL.FTZ R57, R37, UR16 ;  /* 0x0000001025397c20 */ /* 0x000fc80008410000 */
[----:B------:R-:W-:-:S04]  /*17710*/  FFMA.FTZ R35, R6, R57, R3 ;  /* 0x0000003906237223 */ /* 0x000fc80000010003 */
[----:B------:R-:W-:-:S06]  /*17720*/  FMUL.FTZ R36, R35, -1.4426950216293334961 ;  /* 0xbfb8aa3b23247820 */ /* 0x000fcc0000410000 */
[----:B------:R-:W0:Y:S02]  /*17730*/  MUFU.EX2 R36, R36 ;  /* 0x0000002400247308 */ /* 0x000e240000000800 */
[----:B0-----:R-:W-:-:S06]  /*17740*/  FADD.FTZ R36, R36, 1 ;  /* 0x3f80000024247421 */ /* 0x001fcc0000010000 */
[----:B------:R-:W0:Y:S01]  /*17750*/  MUFU.RCP R36, R36 ;  /* 0x0000002400247308 */ /* 0x000e220000001000 */
[----:B------:R-:W-:Y:S01]  /*17760*/  FMUL.FTZ R22, R41, R22 ;  /* 0x0000001629167220 */ /* 0x000fe20000410000 */
[----:B0-----:R-:W-:Y:S02]  /*17770*/  FMUL.FTZ R41, R36, R42 ;  /* 0x0000002a24297220 */ /* 0x001fe40000410000 */
[----:B------:R-:W3:Y:S01]  /*17780*/  LDL.LU R42, [R1+0x5a4] ;  /* 0x0005a400012a7983 */ /* 0x000ee20000300800 */
[----:B------:R-:W-:Y:S01]  /*17790*/  FMUL.FTZ R8, R66, R8 ;  /* 0x0000000842087220 */ /* 0x000fe20000410000 */
[----:B------:R-:W-:Y:S01]  /*177a0*/  FADD.FTZ R36, -R36, 1 ;  /* 0x3f80000024247421 */ /* 0x000fe20000010100 */
[----:B------:R-:W-:Y:S01]  /*177b0*/  FMUL.FTZ R20, R39, R20 ;  /* 0x0000001427147220 */ /* 0x000fe20000410000 */
[----:B------:R0:W-:Y:S04]  /*177c0*/  STL [R1+0x968], R12 ;  /* 0x0009680c01007387 */ /* 0x0001e80000100800 */
[----:B------:R1:W-:Y:S01]  /*177d0*/  STL [R1+0x94c], R8 ;  /* 0x00094c0801007387 */ /* 0x0003e20000100800 */
[----:B------:R-:W-:-:S03]  /*177e0*/  FFMA.FTZ R36, R35, R36, 1 ;  /* 0x3f80000023247423 */ /* 0x000fc60000010024 */
[----:B------:R-:W3:Y:S04]  /*177f0*/  LDL.LU R66, [R1+0x918] ;  /* 0x0009180001427983 */ /* 0x000ee80000300800 */
[----:B0-----:R-:W3:Y:S04]  /*17800*/  LDL.LU R12, [R1+0x874] ;  /* 0x00087400010c7983 */ /* 0x001ee80000300800 */
[----:B-1----:R-:W3:Y:S01]  /*17810*/  LDL.LU R8, [R1+0x5ac] ;  /* 0x0005ac0001087983 */ /* 0x002ee20000300800 */
        /* <DEDUP_REMOVED lines=12> */
[----:B------:R-:W2:Y:S03]  /*178e0*/  LDL.LU R4, [R1+0x92c] ;  /* 0x00092c0001047983 */ /* 0x000ea60000300800 */
        /* <DEDUP_REMOVED lines=9> */
[----:B------:R-:W-:-:S03]  /*17980*/  FMUL.FTZ R43, R62, UR16 ;  /* 0x000000103e2b7c20 */ /* 0x000fc60008410000 */
[----:B------:R-:W-:-:S04]  /*17990*/  FFMA.FTZ R35, R35, R37, 1 ;  /* 0x3f80000023237423 */ /* 0x000fc80000010025 */
[----:B------:R-:W-:Y:S01]  /*179a0*/  FMUL.FTZ R35, R36, R35 ;  /* 0x0000002324237220 */ /* 0x000fe20000410000 */
[----:B------:R-:W-:-:S04]  /*179b0*/  FFMA.FTZ R36, R5, R43, R2 ;  /* 0x0000002b05247223 */ /* 0x000fc80000010002 */
[----:B------:R-:W-:-:S06]  /*179c0*/  FMUL.FTZ R37, R36, -1.4426950216293334961 ;  /* 0xbfb8aa3b24257820 */ /* 0x000fcc0000410000 */
[----:B------:R-:W0:Y:S02]  /*179d0*/  MUFU.EX2 R37, R37 ;  /* 0x0000002500257308 */ /* 0x000e240000000800 */
[----:B0-----:R-:W-:-:S04]  /*179e0*/  FADD.FTZ R37, R37, 1 ;  /* 0x3f80000025257421 */ /* 0x001fc80000010000 */
[----:B------:R-:W3:Y:S02]  /*179f0*/  MUFU.RCP R62, R37 ;  /* 0x00000025003e7308 */ /* 0x000ee40000001000 */
[C---:B---3--:R-:W-:Y:S01]  /*17a00*/  FMUL.FTZ R37, R62.reuse, R42 ;  /* 0x0000002a3e257220 */ /* 0x048fe20000410000 */
[----:B------:R-:W-:Y:S01]  /*17a10*/  FADD.FTZ R62, -R62, 1 ;  /* 0x3f8000003e3e7421 */ /* 0x000fe20000010100 */
[----:B------:R-:W-:-:S03]  /*17a20*/  FMUL.FTZ R42, R63, UR16 ;  /* 0x000000103f2a7c20 */ /* 0x000fc60008410000 */
[----:B------:R-:W-:Y:S01]  /*17a30*/  FFMA.FTZ R36, R36, R62, 1 ;  /* 0x3f80000024247423 */ /* 0x000fe2000001003e */
[----:B------:R-:W-:-:S03]  /*17a40*/  FFMA.FTZ R62, R6, R42, R3 ;  /* 0x0000002a063e7223 */ /* 0x000fc60000010003 */
[----:B------:R-:W-:Y:S01]  /*17a50*/  FMUL.FTZ R36, R37, R36 ;  /* 0x0000002425247220 */ /* 0x000fe20000410000 */
[----:B------:R-:W-:-:S06]  /*17a60*/  FMUL.FTZ R37, R62, -1.4426950216293334961 ;  /* 0xbfb8aa3b3e257820 */ /* 0x000fcc0000410000 */
[----:B------:R-:W0:Y:S02]  /*17a70*/  MUFU.EX2 R37, R37 ;  /* 0x0000002500257308 */ /* 0x000e240000000800 */
[----:B0-----:R-:W-:-:S04]  /*17a80*/  FADD.FTZ R37, R37, 1 ;  /* 0x3f80000025257421 */ /* 0x001fc80000010000 */
[----:B------:R-:W0:Y:S01]  /*17a90*/  MUFU.RCP R63, R37 ;  /* 0x00000025003f7308 */ /* 0x000e220000001000 */
[----:B------:R-:W-:Y:S01]  /*17aa0*/  FMUL.FTZ R7, R67, R7 ;  /* 0x0000000743077220 */ /* 0x000fe20000410000 */
[----:B------:R1:W-:Y:S04]  /*17ab0*/  STL [R1+0x964], R11 ;  /* 0x0009640b01007387 */ /* 0x0003e80000100800 */
[----:B------:R-:W3:Y:S04]  /*17ac0*/  LDL.LU R67, [R1+0x904] ;  /* 0x0009040001437983 */ /* 0x000ee80000300800 */
[----:B-1----:R-:W4:Y:S01]  /*17ad0*/  LDL.LU R11, [R1+0x928] ;  /* 0x00092800010b7983 */ /* 0x002f220000300800 */
[C---:B0-----:R-:W-:Y:S01]  /*17ae0*/  FMUL.FTZ R37, R63.reuse, R8 ;  /* 0x000000083f257220 */ /* 0x041fe20000410000 */
[----:B------:R-:W-:-:S02]  /*17af0*/  FADD.FTZ R63, -R63, 1 ;  /* 0x3f8000003f3f7421 */ /* 0x000fc40000010100 */
[----:B------:R-:W-:Y:S02]  /*17b00*/  STL [R1+0x974], R15 ;  /* 0x0009740f01007387 */ /* 0x000fe40000100800 */
[----:B------:R-:W-:Y:S02]  /*17b10*/  FFMA.FTZ R62, R62, R63, 1 ;  /* 0x3f8000003e3e7423 */ /* 0x000fe4000001003f */
[----:B------:R0:W-:Y:S02]  /*17b20*/  STL [R1+0x494], R0 ;  /* 0x0004940001007387 */ /* 0x0001e40000100800 */
[----:B------:R-:W-:Y:S02]  /*17b30*/  FMUL.FTZ R37, R37, R62 ;  /* 0x0000003e25257220 */ /* 0x000fe40000410000 */
[----:B------:R1:W-:Y:S04]  /*17b40*/  STL [R1+0x970], R14 ;  /* 0x0009700e01007387 */ /* 0x0003e80000100800 */
[----:B------:R-:W4:Y:S04]  /*17b50*/  LDL.LU R62, [R1+0x920] ;  /* 0x00092000013e7983 */ /* 0x000f280000300800 */
[----:B0-----:R-:W4:Y:S04]  /*17b60*/  LDL.LU R0, [R1+0x924] ;  /* 0x0009240001007983 */ /* 0x001f280000300800 */
[----:B------:R-:W4:Y:S04]  /*17b70*/  LDL.LU R15, [R1+0x900] ;  /* 0x00090000010f7983 */ /* 0x000f280000300800 */
[----:B-1----:R-:W4:Y:S04]  /*17b80*/  LDL.LU R14, [R1+0x618] ;  /* 0x00061800010e7983 */ /* 0x002f280000300800 */
[----:B------:R0:W-:Y:S04]  /*17b90*/  STL [R1+0x958], R10 ;  /* 0x0009580a01007387 */ /* 0x0001e80000100800 */
[----:B------:R1:W-:Y:S04]  /*17ba0*/  STL [R1+0x96c], R13 ;  /* 0x00096c0d01007387 */ /* 0x0003e80000100800 */
[----:B------:R1:W-:Y:S04]  /*17bb0*/  STL [R1+0x950], R7 ;  /* 0x0009500701007387 */ /* 0x0003e80000100800 */
[----:B0-----:R-:W4:Y:S04]  /*17bc0*/  LDL.LU R10, [R1+0x610] ;  /* 0x00061000010a7983 */ /* 0x001f280000300800 */
[----:B-1----:R-:W4:Y:S04]  /*17bd0*/  LDL.LU R13, [R1+0x8f4] ;  /* 0x0008f400010d7983 */ /* 0x002f280000300800 */
[----:B------:R0:W-:Y:S04]  /*17be0*/  STL [R1+0x954], R9 ;  /* 0x0009540901007387 */ /* 0x0001e80000100800 */
[----:B------:R-:W4:Y:S04]  /*17bf0*/  LDL.LU R7, [R1+0x8f0] ;  /* 0x0008f00001077983 */ /* 0x000f280000300800 */
[----:B------:R-:W4:Y:S04]  /*17c00*/  LDL.LU R8, [R1+0x8e8] ;  /* 0x0008e80001087983 */ /* 0x000f280000300800 */
[----:B0-----:R-:W4:Y:S01]  /*17c10*/  LDL.LU R9, [R1+0x608] ;  /* 0x0006080001097983 */ /* 0x001f220000300800 */
[----:B------:R-:W-:Y:S01]  /*17c20*/  FFMA.FTZ R66, R66, R69, RZ ;  /* 0x0000004542427223 */ /* 0x000fe200000100ff */
[----:B------:R-:W-:Y:S01]  /*17c30*/  FADD.FTZ R69, RZ, R69 ;  /* 0x00000045ff457221 */ /* 0x000fe20000010000 */
[----:B------:R-:W-:-:S03]  /*17c40*/  FMUL.FTZ R63, R6, R64 ;  /* 0x00000040063f7220 */ /* 0x000fc60000410000 */
[----:B------:R-:W-:Y:S01]  /*17c50*/  FADD.FTZ R69, R69, R64 ;  /* 0x0000004045457221 */ /* 0x000fe20000010000 */
[----:B--2---:R-:W-:Y:S02]  /*17c60*/  FADD.FTZ R65, R4, R12 ;  /* 0x0000000c04417221 */ /* 0x004fe40000010000 */
[----:B------:R-:W2:Y:S04]  /*17c70*/  LDL.LU R12, [R1+0x600] ;  /* 0x00060000010c7983 */ /* 0x000ea80000300800 */
[----:B------:R-:W2:Y:S01]  /*17c80*/  LDL.LU R4, [R1+0x8e0] ;  /* 0x0008e00001047983 */ /* 0x000ea20000300800 */
[----:B---3--:R-:W-:Y:S01]  /*17c90*/  FFMA.FTZ R66, R67, R64, R66 ;  /* 0x0000004043427223 */ /* 0x008fe20000010042 */
[----:B----4-:R-:W-:Y:S02]  /*17ca0*/  FADD.FTZ R64, R11, R68 ;  /* 0x000000440b407221 */ /* 0x010fe40000010000 */
[----:B------:R-:W3:Y:S01]  /*17cb0*/  LDL.LU R11, [R1+0x5f8] ;  /* 0x0005f800010b7983 */ /* 0x000ee20000300800 */
[----:B------:R-:W-:Y:S01]  /*17cc0*/  FFMA.FTZ R67, R67, R63, R62 ;  /* 0x0000003f43437223 */ /* 0x000fe2000001003e */
[----:B------:R-:W-:-:S02]  /*17cd0*/  FFMA.FTZ R62, R15, R68, R0 ;  /* 0x000000440f3e7223 */ /* 0x000fc40000010000 */
[----:B------:R-:W4:Y:S01]  /*17ce0*/  LDL.LU R0, [R1+0x8d8] ;  /* 0x0008d80001007983 */ /* 0x000f220000300800 */
[----:B------:R-:W-:Y:S01]  /*17cf0*/  FMUL.FTZ R68, R5, R68 ;  /* 0x0000004405447220 */ /* 0x000fe20000410000 */
[----:B------:R-:W-:Y:S01]  /*17d00*/  FADD.FTZ R63, R63, R65 ;  /* 0x000000413f3f7221 */ /* 0x000fe20000010000 */
[----:B------:R-:W-:Y:S02]  /*17d10*/  FMUL.FTZ R65, R6, R14 ;  /* 0x0000000e06417220 */ /* 0x000fe40000410000 */
[----:B------:R-:W-:Y:S01]  /*17d20*/  FFMA.FTZ R67, R15, R68, R67 ;  /* 0x000000440f437223 */ /* 0x000fe20000010043 */
[----:B------:R-:W-:Y:S01]  /*17d30*/  FADD.FTZ R68, R63, R68 ;  /* 0x000000443f447221 */ /* 0x000fe20000010000 */
[----:B------:R-:W-:Y:S01]  /*17d40*/  FADD.FTZ R69, R69, R14 ;  /* 0x0000000e45457221 */ /* 0x000fe20000010000 */
[----:B------:R-:W4:Y:S01]  /*17d50*/  LDL.LU R15, [R1+0x974] ;  /* 0x00097400010f7983 */ /* 0x000f220000300800 */
[----:B------:R-:W-:Y:S01]  /*17d60*/  FMUL.FTZ R63, R5, R10 ;  /* 0x0000000a053f7220 */ /* 0x000fe20000410000 */
[----:B------:R-:W-:Y:S01]  /*17d70*/  FFMA.FTZ R67, R13, R65, R67 ;  /* 0x000000410d437223 */ /* 0x000fe20000010043 */
[----:B------:R-:W-:-:S03]  /*17d80*/  FADD.FTZ R65, R65, R68 ;  /* 0x0000004441417221 */ /* 0x000fc60000010000 */
[----:B------:R-:W-:Y:S01]  /*17d90*/  FFMA.FTZ R67, R7, R63, R67 ;  /* 0x0000003f07437223 */ /* 0x000fe20000010043 */
[----:B------:R-:W-:Y:S01]  /*17da0*/  FADD.FTZ R63, R65, R63 ;  /* 0x0000003f413f7221 */ /* 0x000fe20000010000 */
[----:B------:R-:W-:-:S04]  /*17db0*/  FMUL.FTZ R68, R6, R9 ;  /* 0x0000000906447220 */ /* 0x000fc80000410000 */
[----:B------:R-:W-:Y:S01]  /*17dc0*/  FFMA.FTZ R67, R8, R68, R67 ;  /* 0x0000004408437223 */ /* 0x000fe20000010043 */
[----:B------:R-:W-:Y:S01]  /*17dd0*/  FADD.FTZ R68, R68, R63 ;  /* 0x0000003f44447221 */ /* 0x000fe20000010000 */
[----:B------:R-:W-:Y:S02]  /*17de0*/  FFMA.FTZ R66, R13, R14, R66 ;  /* 0x0000000e0d427223 */ /* 0x000fe40000010042 */
[----:B------:R-:W4:Y:S01]  /*17df0*/  LDL.LU R14, [R1+0x8d0] ;  /* 0x0008d000010e7983 */ /* 0x000f220000300800 */
[----:B------:R-:W-:Y:S01]  /*17e00*/  FADD.FTZ R64, R64, R10 ;  /* 0x0000000a40407221 */ /* 0x000fe20000010000 */
[----:B------:R-:W-:Y:S02]  /*17e10*/  FFMA.FTZ R62, R7, R10, R62 ;  /* 0x0000000a073e7223 */ /* 0x000fe4000001003e */
[----:B------:R-:W4:Y:S01]  /*17e20*/  LDL.LU R10, [R1+0x5ec] ;  /* 0x0005ec00010a7983 */ /* 0x000f220000300800 */
[----:B------:R-:W-:-:S03]  /*17e30*/  FADD.FTZ R69, R69, R9 ;  /* 0x0000000945457221 */ /* 0x000fc60000010000 */
[----:B------:R-:W4:Y:S01]  /*17e40*/  LDL.LU R7, [R1+0x8c4] ;  /* 0x0008c40001077983 */ /* 0x000f220000300800 */
[----:B------:R-:W-:-:S03]  /*17e50*/  FFMA.FTZ R66, R8, R9, R66 ;  /* 0x0000000908427223 */ /* 0x000fc60000010042 */
[----:B------:R-:W4:Y:S04]  /*17e60*/  LDL.LU R13, [R1+0x5e8] ;  /* 0x0005e800010d7983 */ /* 0x000f280000300800 */
[----:B------:R-:W4:Y:S04]  /*17e70*/  LDL.LU R8, [R1+0x8b8] ;  /* 0x0008b80001087983 */ /* 0x000f280000300800 */
[----:B------:R-:W4:Y:S01]  /*17e80*/  LDL.LU R9, [R1+0x5dc] ;  /* 0x0005dc0001097983 */ /* 0x000f220000300800 */
[----:B--2---:R-:W-:-:S04]  /*17e90*/  FMUL.FTZ R65, R5, R12 ;  /* 0x0000000c05417220 */ /* 0x004fc80000410000 */
[----:B------:R-:W-:Y:S01]  /*17ea0*/  FFMA.FTZ R67, R4, R65, R67 ;  /* 0x0000004104437223 */ /* 0x000fe20000010043 */
[----:B------:R-:W-:Y:S02]  /*17eb0*/  FADD.FTZ R65, R68, R65 ;  /* 0x0000004144417221 */ /* 0x000fe40000010000 */
[----:B------:R-:W2:Y:S01]  /*17ec0*/  LDL.LU R68, [R1+0x5f0] ;  /* 0x0005f00001447983 */ /* 0x000ea20000300800 */
[----:B------:R-:W-:Y:S01]  /*17ed0*/  FFMA.FTZ R62, R4, R12, R62 ;  /* 0x0000000c043e7223 */ /* 0x000fe2000001003e */
[----:B------:R-:W-:Y:S02]  /*17ee0*/  FADD.FTZ R64, R64, R12 ;  /* 0x0000000c40407221 */ /* 0x000fe40000010000 */
[----:B------:R-:W2:Y:S04]  /*17ef0*/  LDL.LU R4, [R1+0x8ac] ;  /* 0x0008ac0001047983 */ /* 0x000ea80000300800 */
[----:B------:R-:W2:Y:S01]  /*17f00*/  LDL.LU R12, [R1+0x5d8] ;  /* 0x0005d800010c7983 */ /* 0x000ea20000300800 */
[-C--:B---3--:R-:W-:Y:S01]  /*17f10*/  FMUL.FTZ R63, R6, R11.reuse ;  /* 0x0000000b063f7220 */ /* 0x088fe20000410000 */
[----:B----4-:R-:W-:-:S03]  /*17f20*/  FFMA.FTZ R66, R0, R11, R66 ;  /* 0x0000000b00427223 */ /* 0x010fc60000010042 */
[----:B------:R-:W-:Y:S02]  /*17f30*/  FFMA.FTZ R67, R0, R63, R67 ;  /* 0x0000003f00437223 */ /* 0x000fe40000010043 */
[----:B------:R-:W3:Y:S01]  /*17f40*/  LDL.LU R0, [R1+0x8a8] ;  /* 0x0008a80001007983 */ /* 0x000ee20000300800 */
[----:B------:R-:W-:Y:S01]  /*17f50*/  FADD.FTZ R63, R63, R65 ;  /* 0x000000413f3f7221 */ /* 0x000fe20000010000 */
[----:B------:R-:W-:Y:S02]  /*17f60*/  FADD.FTZ R69, R69, R11 ;  /* 0x0000000b45457221 */ /* 0x000fe40000010000 */
[----:B------:R-:W4:Y:S01]  /*17f70*/  LDL.LU R11, [R1+0x5d4] ;  /* 0x0005d400010b7983 */ /* 0x000f220000300800 */
[-C--:B------:R-:W-:Y:S01]  /*17f80*/  FMUL.FTZ R65, R6, R10.reuse ;  /* 0x0000000a06417220 */ /* 0x080fe20000410000 */
[----:B------:R-:W-:Y:S01]  /*17f90*/  FADD.FTZ R69, R69, R10 ;  /* 0x0000000a45457221 */ /* 0x000fe20000010000 */
[----:B------:R-:W-:Y:S02]  /*17fa0*/  FFMA.FTZ R66, R7, R10, R66 ;  /* 0x0000000a07427223 */ /* 0x000fe40000010042 */
[----:B------:R-:W4:Y:S01]  /*17fb0*/  LDL.LU R10, [R1+0x5c4] ;  /* 0x0005c400010a7983 */ /* 0x000f220000300800 */
[----:B------:R-:W-:Y:S01]  /*17fc0*/  FADD.FTZ R69, R69, R9 ;  /* 0x0000000945457221 */ /* 0x000fe20000010000 */
[----:B--2---:R-:W-:Y:S01]  /*17fd0*/  FADD.FTZ R64, R64, R68 ;  /* 0x0000004440407221 */ /* 0x004fe20000010000 */
[-C--:B------:R-:W-:Y:S01]  /*17fe0*/  FFMA.FTZ R62, R14, R68.reuse, R62 ;  /* 0x000000440e3e7223 */ /* 0x080fe2000001003e */
[----:B------:R-:W-:-:S04]  /*17ff0*/  FMUL.FTZ R68, R5, R68 ;  /* 0x0000004405447220 */ /* 0x000fc80000410000 */
[----:B------:R-:W-:Y:S01]  /*18000*/  FFMA.FTZ R67, R14, R68, R67 ;  /* 0x000000440e437223 */ /* 0x000fe20000010043 */
[----:B------:R-:W-:Y:S01]  /*18010*/  FADD.FTZ R68, R63, R68 ;  /* 0x000000443f447221 */ /* 0x000fe20000010000 */
[----:B------:R-:W-:Y:S01]  /*18020*/  FMUL.FTZ R63, R5, R13 ;  /* 0x0000000d053f7220 */ /* 0x000fe20000410000 */
[----:B------:R-:W2:Y:S01]  /*18030*/  LDL.LU R14, [R1+0x5c8] ;  /* 0x0005c800010e7983 */ /* 0x000ea20000300800 */
[----:B------:R-:W-:Y:S01]  /*18040*/  FFMA.FTZ R67, R7, R65, R67 ;  /* 0x0000004107437223 */ /* 0x000fe20000010043 */
[----:B------:R-:W-:Y:S01]  /*18050*/  FADD.FTZ R65, R65, R68 ;  /* 0x0000004441417221 */ /* 0x000fe20000010000 */
[----:B------:R-:W-:Y:S01]  /*18060*/  FMUL.FTZ R68, R6, R9 ;  /* 0x0000000906447220 */ /* 0x000fe20000410000 */
[----:B------:R-:W2:Y:S01]  /*18070*/  LDL.LU R7, [R1+0x898] ;  /* 0x0008980001077983 */ /* 0x000ea20000300800 */
[----:B------:R-:W-:Y:S01]  /*18080*/  FFMA.FTZ R67, R8, R63, R67 ;  /* 0x0000003f08437223 */ /* 0x000fe20000010043 */
[----:B------:R-:W-:Y:S01]  /*18090*/  FADD.FTZ R63, R65, R63 ;  /* 0x0000003f413f7221 */ /* 0x000fe20000010000 */
[----:B------:R-:W-:-:S02]  /*180a0*/  FMUL.FTZ R65, R5, R12 ;  /* 0x0000000c05417220 */ /* 0x000fc40000410000 */
[----:B------:R-:W-:Y:S01]  /*180b0*/  FFMA.FTZ R67, R4, R68, R67 ;  /* 0x0000004404437223 */ /* 0x000fe20000010043 */
[----:B------:R-:W-:Y:S01]  /*180c0*/  FADD.FTZ R68, R68, R63 ;  /* 0x0000003f44447221 */ /* 0x000fe20000010000 */
[----:B------:R-:W-:Y:S01]  /*180d0*/  FFMA.FTZ R62, R8, R13, R62 ;  /* 0x0000000d083e7223 */ /* 0x000fe2000001003e */
[----:B------:R-:W-:Y:S01]  /*180e0*/  FADD.FTZ R64, R64, R13 ;  /* 0x0000000d40407221 */ /* 0x000fe20000010000 */
[----:B------:R-:W2:Y:S01]  /*180f0*/  LDL.LU R8, [R1+0x894] ;  /* 0x0008940001087983 */ /* 0x000ea20000300800 */
[----:B------:R-:W-:-:S03]  /*18100*/  FFMA.FTZ R66, R4, R9, R66 ;  /* 0x0000000904427223 */ /* 0x000fc60000010042 */
[----:B------:R-:W2:Y:S04]  /*18110*/  LDL.LU R13, [R1+0x5b8] ;  /* 0x0005b800010d7983 */ /* 0x000ea80000300800 */
[----:B------:R-:W2:Y:S04]  /*18120*/  LDL.LU R4, [R1+0x88c] ;  /* 0x00088c0001047983 */ /* 0x000ea80000300800 */
[----:B------:R-:W2:Y:S01]  /*18130*/  LDL.LU R9, [R1+0x5b4] ;  /* 0x0005b40001097983 */ /* 0x000ea20000300800 */
[----:B---3--:R-:W-:Y:S01]  /*18140*/  FFMA.FTZ R67, R0, R65, R67 ;  /* 0x0000004100437223 */ /* 0x008fe20000010043 */
[----:B------:R-:W-:-:S02]  /*18150*/  FADD.FTZ R65, R68, R65 ;  /* 0x0000004144417221 */ /* 0x000fc40000010000 */
[----:B------:R-:W3:Y:S01]  /*18160*/  LDL.LU R68, [R1+0x8a4] ;  /* 0x0008a40001447983 */ /* 0x000ee20000300800 */
[----:B------:R-:W-:-:S03]  /*18170*/  FFMA.FTZ R62, R0, R12, R62 ;  /* 0x0000000c003e7223 */ /* 0x000fc6000001003e */
[----:B------:R-:W3:Y:S01]  /*18180*/  LDL.LU R0, [R1+0x884] ;  /* 0x0008840001007983 */ /* 0x000ee20000300800 */
[----:B----4-:R-:W-:Y:S01]  /*18190*/  FMUL.FTZ R63, R6, R11 ;  /* 0x0000000b063f7220 */ /* 0x010fe20000410000 */
[----:B------:R-:W-:Y:S01]  /*181a0*/  FADD.FTZ R64, R64, R12 ;  /* 0x0000000c40407221 */ /* 0x000fe20000010000 */
[----:B------:R-:W-:Y:S01]  /*181b0*/  FADD.FTZ R69, R69, R11 ;  /* 0x0000000b45457221 */ /* 0x000fe20000010000 */
[----:B------:R-:W4:Y:S03]  /*181c0*/  LDL.LU R12, [R1+0x5a8] ;  /* 0x0005a800010c7983 */ /* 0x000f260000300800 */
[----:B------:R-:W-:Y:S01]  /*181d0*/  FADD.FTZ R69, R69, R10 ;  /* 0x0000000a45457221 */ /* 0x000fe20000010000 */
[----:B--2---:R-:W-:Y:S01]  /*181e0*/  FADD.FTZ R64, R64, R14 ;  /* 0x0000000e40407221 */ /* 0x004fe20000010000 */
[----:B------:R-:W-:-:S03]  /*181f0*/  FFMA.FTZ R62, R7, R14, R62 ;  /* 0x0000000e073e7223 */ /* 0x000fc6000001003e */
[----:B------:R-:W-:Y:S01]  /*18200*/  FADD.FTZ R64, R64, R13 ;  /* 0x0000000d40407221 */ /* 0x000fe20000010000 */
[----:B------:R-:W-:Y:S01]  /*18210*/  FFMA.FTZ R62, R4, R13, R62 ;  /* 0x0000000d043e7223 */ /* 0x000fe2000001003e */
[C---:B---3--:R-:W-:Y:S01]  /*18220*/  FFMA.FTZ R66, R68.reuse, R11, R66 ;  /* 0x0000000b44427223 */ /* 0x048fe20000010042 */
[----:B------:R-:W-:Y:S01]  /*18230*/  FFMA.FTZ R67, R68, R63, R67 ;  /* 0x0000003f44437223 */ /* 0x000fe20000010043 */
[----:B------:R-:W-:Y:S01]  /*18240*/  FMUL.FTZ R68, R5, R14 ;  /* 0x0000000e05447220 */ /* 0x000fe20000410000 */
[----:B------:R-:W-:Y:S01]  /*18250*/  FADD.FTZ R63, R63, R65 ;  /* 0x000000413f3f7221 */ /* 0x000fe20000010000 */
[-C--:B------:R-:W-:Y:S01]  /*18260*/  FMUL.FTZ R65, R6, R10.reuse ;  /* 0x0000000a06417220 */ /* 0x080fe20000410000 */
[C---:B------:R-:W-:Y:S01]  /*18270*/  FFMA.FTZ R66, R8.reuse, R10, R66 ;  /* 0x0000000a08427223 */ /* 0x040fe20000010042 */
[----:B------:R-:W-:Y:S01]  /*18280*/  FFMA.FTZ R67, R7, R68, R67 ;  /* 0x0000004407437223 */ /* 0x000fe20000010043 */
[----:B------:R-:W-:Y:S01]  /*18290*/  FADD.FTZ R68, R63, R68 ;  /* 0x000000443f447221 */ /* 0x000fe20000010000 */
[----:B------:R-:W-:Y:S01]  /*182a0*/  FMUL.FTZ R63, R5, R13 ;  /* 0x0000000d053f7220 */ /* 0x000fe20000410000 */
[----:B------:R-:W2:Y:S01]  /*182b0*/  LDL.LU R11, [R1+0x5a0] ;  /* 0x0005a000010b7983 */ /* 0x000ea20000300800 */
[----:B------:R-:W-:Y:S01]  /*182c0*/  FFMA.FTZ R67, R8, R65, R67 ;  /* 0x0000004108437223 */ /* 0x000fe20000010043 */
[----:B------:R-:W-:Y:S01]  /*182d0*/  FADD.FTZ R65, R65, R68 ;  /* 0x0000004441417221 */ /* 0x000fe20000010000 */
[----:B------:R-:W-:Y:S01]  /*182e0*/  FMUL.FTZ R68, R6, R9 ;  /* 0x0000000906447220 */ /* 0x000fe20000410000 */
[----:B------:R-:W3:Y:S01]  /*182f0*/  LDL.LU R7, [R1+0x870] ;  /* 0x0008700001077983 */ /* 0x000ee20000300800 */
[----:B------:R-:W-:Y:S01]  /*18300*/  FFMA.FTZ R67, R4, R63, R67 ;  /* 0x0000003f04437223 */ /* 0x000fe20000010043 */
[----:B------:R-:W-:-:S02]  /*18310*/  FADD.FTZ R63, R65, R63 ;  /* 0x0000003f413f7221 */ /* 0x000fc40000010000 */
[----:B------:R-:W3:Y:S01]  /*18320*/  LDL.LU R14, [R1+0x594] ;  /* 0x00059400010e7983 */ /* 0x000ee20000300800 */
[----:B------:R-:W-:Y:S01]  /*18330*/  FFMA.FTZ R67, R0, R68, R67 ;  /* 0x0000004400437223 */ /* 0x000fe20000010043 */
[----:B------:R-:W-:Y:S02]  /*18340*/  FADD.FTZ R68, R68, R63 ;  /* 0x0000003f44447221 */ /* 0x000fe40000010000 */
[----:B------:R-:W3:Y:S04]  /*18350*/  LDL.LU R8, [R1+0x86c] ;  /* 0x00086c0001087983 */ /* 0x000ee80000300800 */
[----:B------:R-:W3:Y:S04]  /*18360*/  LDL.LU R10, [R1+0x58c] ;  /* 0x00058c00010a7983 */ /* 0x000ee80000300800 */
[----:B------:R-:W2:Y:S04]  /*18370*/  LDL.LU R63, [R1+0x880] ;  /* 0x00088000013f7983 */ /* 0x000ea80000300800 */
[----:B------:R-:W3:Y:S01]  /*18380*/  LDL.LU R4, [R1+0x860] ;  /* 0x0008600001047983 */ /* 0x000ee20000300800 */
[----:B------:R-:W-:-:S03]  /*18390*/  FFMA.FTZ R66, R0, R9, R66 ;  /* 0x0000000900427223 */ /* 0x000fc60000010042 */
[----:B------:R-:W3:Y:S04]  /*183a0*/  LDL.LU R13, [R1+0x580] ;  /* 0x00058000010d7983 */ /* 0x000ee80000300800 */
[----:B------:R-:W3:Y:S01]  /*183b0*/  LDL.LU R0, [R1+0x85c] ;  /* 0x00085c0001007983 */ /* 0x000ee20000300800 */
[-C--:B----4-:R-:W-:Y:S01]  /*183c0*/  FMUL.FTZ R65, R5, R12.reuse ;  /* 0x0000000c05417220 */ /* 0x090fe20000410000 */
[----:B------:R-:W-:Y:S02]  /*183d0*/  FADD.FTZ R69, R69, R9 ;  /* 0x0000000945457221 */ /* 0x000fe40000010000 */
[----:B------:R-:W4:Y:S01]  /*183e0*/  LDL.LU R9, [R1+0x56c] ;  /* 0x00056c0001097983 */ /* 0x000f220000300800 */
[----:B------:R-:W-:Y:S01]  /*183f0*/  FADD.FTZ R64, R64, R12 ;  /* 0x0000000c40407221 */ /* 0x000fe20000010000 */
[C---:B--2---:R-:W-:Y:S01]  /*18400*/  FFMA.FTZ R62, R63.reuse, R12, R62 ;  /* 0x0000000c3f3e7223 */ /* 0x044fe2000001003e */
[----:B------:R-:W-:Y:S01]  /*18410*/  FFMA.FTZ R67, R63, R65, R67 ;  /* 0x000000413f437223 */ /* 0x000fe20000010043 */
[----:B------:R-:W-:Y:S01]  /*18420*/  FMUL.FTZ R63, R6, R11 ;  /* 0x0000000b063f7220 */ /* 0x000fe20000410000 */
[----:B------:R-:W-:Y:S01]  /*18430*/  FADD.FTZ R65, R68, R65 ;  /* 0x0000004144417221 */ /* 0x000fe20000010000 */
[----:B---3--:R-:W-:Y:S01]  /*18440*/  FMUL.FTZ R68, R5, R14 ;  /* 0x0000000e05447220 */ /* 0x008fe20000410000 */
[----:B------:R-:W2:Y:S01]  /*18450*/  LDL.LU R12, [R1+0x55c] ;  /* 0x00055c00010c7983 */ /* 0x000ea20000300800 */
[----:B------:R-:W-:Y:S01]  /*18460*/  FFMA.FTZ R67, R7, R63, R67 ;  /* 0x0000003f07437223 */ /* 0x000fe20000010043 */
[----:B------:R-:W-:Y:S01]  /*18470*/  FADD.FTZ R63, R63, R65 ;  /* 0x000000413f3f7221 */ /* 0x000fe20000010000 */
[----:B------:R-:W-:-:S02]  /*18480*/  FMUL.FTZ R65, R6, R10 ;  /* 0x0000000a06417220 */ /* 0x000fc40000410000 */
[----:B------:R-:W-:Y:S01]  /*18490*/  FFMA.FTZ R67, R8, R68, R67 ;  /* 0x0000004408437223 */ /* 0x000fe20000010043 */
[----:B------:R-:W-:Y:S01]  /*184a0*/  FADD.FTZ R68, R63, R68 ;  /* 0x000000443f447221 */ /* 0x000fe20000010000 */
[----:B------:R-:W-:Y:S02]  /*184b0*/  FMUL.FTZ R63, R5, R13 ;  /* 0x0000000d053f7220 */ /* 0x000fe40000410000 */
[----:B------:R-:W-:Y:S01]  /*184c0*/  FFMA.FTZ R67, R4, R65, R67 ;  /* 0x0000004104437223 */ /* 0x000fe20000010043 */
[----:B------:R-:W-:-:S03]  /*184d0*/  FADD.FTZ R65, R65, R68 ;  /* 0x0000004441417221 */ /* 0x000fc60000010000 */
[----:B------:R-:W-:Y:S01]  /*184e0*/  FFMA.FTZ R67, R0, R63, R67 ;  /* 0x0000003f00437223 */ /* 0x000fe20000010043 */
[----:B------:R-:W-:Y:S02]  /*184f0*/  FADD.FTZ R63, R65, R63 ;  /* 0x0000003f413f7221 */ /* 0x000fe40000010000 */
[----:B------:R-:W3:Y:S01]  /*18500*/  LDL.LU R65, [R1+0x850] ;  /* 0x0008500001417983 */ /* 0x000ee20000300800 */
[----:B------:R-:W-:Y:S01]  /*18510*/  FFMA.FTZ R66, R7, R11, R66 ;  /* 0x0000000b07427223 */ /* 0x000fe20000010042 */
[----:B------:R-:W-:Y:S02]  /*18520*/  FADD.FTZ R69, R69, R11 ;  /* 0x0000000b45457221 */ /* 0x000fe40000010000 */
[----:B------:R-:W2:Y:S01]  /*18530*/  LDL.LU R7, [R1+0x84c] ;  /* 0x00084c0001077983 */ /* 0x000ea20000300800 */
[----:B------:R-:W-:-:S03]  /*18540*/  FFMA.FTZ R62, R8, R14, R62 ;  /* 0x0000000e083e7223 */ /* 0x000fc6000001003e */
[----:B------:R-:W2:Y:S01]  /*18550*/  LDL.LU R11, [R1+0x558] ;  /* 0x00055800010b7983 */ /* 0x000ea20000300800 */
[----:B------:R-:W-:Y:S01]  /*18560*/  FADD.FTZ R64, R64, R14 ;  /* 0x0000000e40407221 */ /* 0x000fe20000010000 */
[----:B------:R-:W-:Y:S02]  /*18570*/  FFMA.FTZ R66, R4, R10, R66 ;  /* 0x0000000a04427223 */ /* 0x000fe40000010042 */
[----:B------:R-:W2:Y:S01]  /*18580*/  LDL.LU R8, [R1+0x840] ;  /* 0x0008400001087983 */ /* 0x000ea20000300800 */
[----:B------:R-:W-:-:S03]  /*18590*/  FADD.FTZ R69, R69, R10 ;  /* 0x0000000a45457221 */ /* 0x000fc60000010000 */
[----:B------:R-:W2:Y:S04]  /*185a0*/  LDL.LU R14, [R1+0x54c] ;  /* 0x00054c00010e7983 */ /* 0x000ea80000300800 */
[----:B------:R-:W2:Y:S01]  /*185b0*/  LDL.LU R10, [R1+0x548] ;  /* 0x00054800010a7983 */ /* 0x000ea20000300800 */
[----:B------:R-:W-:-:S03]  /*185c0*/  FFMA.FTZ R62, R0, R13, R62 ;  /* 0x0000000d003e7223 */ /* 0x000fc6000001003e */
[----:B------:R-:W2:Y:S04]  /*185d0*/  LDL.LU R4, [R1+0x7ec] ;  /* 0x0007ec0001047983 */ /* 0x000ea80000300800 */
[----:B------:R-:W2:Y:S01]  /*185e0*/  LDL.LU R0, [R1+0x7e8] ;  /* 0x0007e80001007983 */ /* 0x000ea20000300800 */
[-C--:B----4-:R-:W-:Y:S01]  /*185f0*/  FMUL.FTZ R68, R6, R9.reuse ;  /* 0x0000000906447220 */ /* 0x090fe20000410000 */
[----:B------:R-:W-:Y:S02]  /*18600*/  FADD.FTZ R64, R64, R13 ;  /* 0x0000000d40407221 */ /* 0x000fe40000010000 */
[----:B------:R-:W4:Y:S01]  /*18610*/  LDL.LU R13, [R1+0x534] ;  /* 0x00053400010d7983 */ /* 0x000f220000300800 */
[----:B------:R-:W-:Y:S01]  /*18620*/  FADD.FTZ R69, R69, R9 ;  /* 0x0000000945457221 */ /* 0x000fe20000010000 */
[C---:B---3--:R-:W-:Y:S01]  /*18630*/  FFMA.FTZ R66, R65.reuse, R9, R66 ;  /* 0x0000000941427223 */ /* 0x048fe20000010042 */
[----:B------:R-:W-:Y:S01]  /*18640*/  FFMA.FTZ R67, R65, R68, R67 ;  /* 0x0000004441437223 */ /* 0x000fe20000010043 */
[----:B--2---:R-:W-:Y:S01]  /*18650*/  FMUL.FTZ R65, R5, R12 ;  /* 0x0000000c05417220 */ /* 0x004fe20000410000 */
[----:B------:R-:W-:Y:S01]  /*18660*/  FADD.FTZ R68, R68, R63 ;  /* 0x0000003f44447221 */ /* 0x000fe20000010000 */
[----:B------:R-:W2:Y:S02]  /*18670*/  LDL.LU R9, [R1+0x530] ;  /* 0x0005300001097983 */ /* 0x000ea40000300800 */
[----:B------:R-:W-:Y:S01]  /*18680*/  FFMA.FTZ R67, R7, R65, R67 ;  /* 0x0000004107437223 */ /* 0x000fe20000010043 */
[----:B------:R-:W-:Y:S01]  /*18690*/  FADD.FTZ R65, R68, R65 ;  /* 0x0000004144417221 */ /* 0x000fe20000010000 */
[----:B------:R-:W-:-:S04]  /*186a0*/  FMUL.FTZ R63, R6, R11 ;  /* 0x0000000b063f7220 */ /* 0x000fc80000410000 */
[----:B------:R-:W-:Y:S01]  /*186b0*/  FFMA.FTZ R67, R8, R63, R67 ;  /* 0x0000003f08437223 */ /* 0x000fe20000010043 */
[----:B------:R-:W-:Y:S01]  /*186c0*/  FADD.FTZ R65, R63, R65 ;  /* 0x000000413f417221 */ /* 0x000fe20000010000 */
[----:B------:R-:W-:Y:S01]  /*186d0*/  FMUL.FTZ R68, R5, R14 ;  /* 0x0000000e05447220 */ /* 0x000fe20000410000 */
[----:B------:R-:W-:-:S03]  /*186e0*/  FMUL.FTZ R63, R6, R10 ;  /* 0x0000000a063f7220 */ /* 0x000fc60000410000 */
[----:B------:R-:W-:Y:S01]  /*186f0*/  FADD.FTZ R65, R65, R68 ;  /* 0x0000004441417221 */ /* 0x000fe20000010000 */
[----:B------:R-:W-:-:S03]  /*18700*/  FFMA.FTZ R67, R4, R68, R67 ;  /* 0x0000004404437223 */ /* 0x000fc60000010043 */
[----:B------:R-:W-:Y:S01]  /*18710*/  FADD.FTZ R65, R63, R65 ;  /* 0x000000413f417221 */ /* 0x000fe20000010000 */
[----:B------:R-:W-:Y:S02]  /*18720*/  FFMA.FTZ R68, R0, R63, R67 ;  /* 0x0000003f00447223 */ /* 0x000fe40000010043 */
[----:B------:R-:W3:Y:S01]  /*18730*/  LDL.LU R63, [R1+0x7cc] ;  /* 0x0007cc00013f7983 */ /* 0x000ee20000300800 */
[----:B------:R-:W-:Y:S01]  /*18740*/  FFMA.FTZ R62, R7, R12, R62 ;  /* 0x0000000c073e7223 */ /* 0x000fe2000001003e */
[----:B------:R-:W-:Y:S02]  /*18750*/  FADD.FTZ R64, R64, R12 ;  /* 0x0000000c40407221 */ /* 0x000fe40000010000 */
[----:B------:R-:W3:Y:S01]  /*18760*/  LDL.LU R7, [R1+0x7c8] ;  /* 0x0007c80001077983 */ /* 0x000ee20000300800 */
[----:B------:R-:W-:-:S03]  /*18770*/  FFMA.FTZ R66, R8, R11, R66 ;  /* 0x0000000b08427223 */ /* 0x000fc60000010042 */
[----:B------:R-:W3:Y:S01]  /*18780*/  LDL.LU R12, [R1+0x51c] ;  /* 0x00051c00010c7983 */ /* 0x000ee20000300800 */
[----:B------:R-:W-:Y:S01]  /*18790*/  FADD.FTZ R69, R69, R11 ;  /* 0x0000000b45457221 */ /* 0x000fe20000010000 */
[----:B------:R-:W-:Y:S02]  /*187a0*/  FFMA.FTZ R62, R4, R14, R62 ;  /* 0x0000000e043e7223 */ /* 0x000fe4000001003e */
[----:B------:R-:W3:Y:S01]  /*187b0*/  LDL.LU R8, [R1+0x7a4] ;  /* 0x0007a40001087983 */ /* 0x000ee20000300800 */
[----:B------:R-:W-:-:S03]  /*187c0*/  FADD.FTZ R64, R64, R14 ;  /* 0x0000000e40407221 */ /* 0x000fc60000010000 */
[----:B------:R-:W3:Y:S04]  /*187d0*/  LDL.LU R11, [R1+0x518] ;  /* 0x00051800010b7983 */ /* 0x000ee80000300800 */
[----:B------:R-:W3:Y:S01]  /*187e0*/  LDL.LU R14, [R1+0x514] ;  /* 0x00051400010e7983 */ /* 0x000ee20000300800 */
[----:B------:R-:W-:-:S03]  /*187f0*/  FFMA.FTZ R66, R0, R10, R66 ;  /* 0x0000000a00427223 */ /* 0x000fc60000010042 */
[----:B------:R-:W3:Y:S04]  /*18800*/  LDL.LU R4, [R1+0x7a0] ;  /* 0x0007a00001047983 */ /* 0x000ee80000300800 */
[----:B------:R-:W3:Y:S01]  /*18810*/  LDL.LU R0, [R1+0x784] ;  /* 0x0007840001007983 */ /* 0x000ee20000300800 */
[----:B----4-:R-:W-:-:S04]  /*18820*/  FMUL.FTZ R67, R5, R13 ;  /* 0x0000000d05437220 */ /* 0x010fc80000410000 */
[----:B------:R-:W-:Y:S01]  /*18830*/  FADD.FTZ R65, R65, R67 ;  /* 0x0000004341417221 */ /* 0x000fe20000010000 */
[----:B------:R-:W-:Y:S02]  /*18840*/  FADD.FTZ R69, R69, R10 ;  /* 0x0000000a45457221 */ /* 0x000fe40000010000 */
[----:B------:R-:W4:Y:S01]  /*18850*/  LDL.LU R10, [R1+0x510] ;  /* 0x00051000010a7983 */ /* 0x000f220000300800 */
[----:B------:R-:W-:Y:S01]  /*18860*/  FADD.FTZ R64, R64, R13 ;  /* 0x0000000d40407221 */ /* 0x000fe20000010000 */
[----:B--2---:R-:W-:Y:S01]  /*18870*/  FADD.FTZ R69, R69, R9 ;  /* 0x0000000945457221 */ /* 0x004fe20000010000 */
[C---:B---3--:R-:W-:Y:S01]  /*18880*/  FFMA.FTZ R62, R63.reuse, R13, R62 ;  /* 0x0000000d3f3e7223 */ /* 0x048fe2000001003e */
[----:B------:R-:W-:Y:S01]  /*18890*/  FFMA.FTZ R68, R63, R67, R68 ;  /* 0x000000433f447223 */ /* 0x000fe20000010044 */
[----:B------:R-:W-:Y:S01]  /*188a0*/  FMUL.FTZ R63, R6, R9 ;  /* 0x00000009063f7220 */ /* 0x000fe20000410000 */
[----:B------:R-:W2:Y:S03]  /*188b0*/  LDL.LU R13, [R1+0x508] ;  /* 0x00050800010d7983 */ /* 0x000ea60000300800 */
        /* <DEDUP_REMOVED lines=12> */
[----:B------:R-:W-:-:S03]  /*18980*/  FFMA.FTZ R66, R7, R9, R66 ;  /* 0x0000000907427223 */ /* 0x000fc60000010042 */
        /* <DEDUP_REMOVED lines=152> */
[----:B----4-:R-:W-:-:S04]  /*19310*/  FMUL.FTZ R63, R6, R9 ;  /* 0x00000009063f7220 */ /* 0x010fc80000410000 */
[----:B------:R-:W-:Y:S01]  /*19320*/  FADD.FTZ R65, R63, R65 ;  /* 0x000000413f417221 */ /* 0x000fe20000010000 */
[----:B------:R-:W-:Y:S02]  /*19330*/  FADD.FTZ R64, R64, R13 ;  /* 0x0000000d40407221 */ /* 0x000fe40000010000 */
[----:B------:R-:W4:Y:S01]  /*19340*/  LDL.LU R13, [R1+0x448] ;  /* 0x00044800010d7983 */ /* 0x000f220000300800 */
[C---:B---3--:R-:W-:Y:S01]  /*19350*/  FFMA.FTZ R66, R67.reuse, R9, R66 ;  /* 0x0000000943427223 */ /* 0x048fe20000010042 */
[----:B------:R-:W-:Y:S01]  /*19360*/  FFMA.FTZ R68, R67, R63, R68 ;  /* 0x0000003f43447223 */ /* 0x000fe20000010044 */
[----:B--2---:R-:W-:-:S04]  /*19370*/  FMUL.FTZ R67, R5, R12 ;  /* 0x0000000c05437220 */ /* 0x004fc80000410000 */
        /* <DEDUP_REMOVED lines=11> */
[----:B------:R-:W2:Y:S01]  /*19430*/  LDL.LU R63, [R1+0x684] ;  /* 0x00068400013f7983 */ /* 0x000ea20000300800 */
[----:B------:R-:W-:-:S03]  /*19440*/  FADD.FTZ R69, R69, R9 ;  /* 0x0000000945457221 */ /* 0x000fc60000010000 */
[----:B------:R-:W3:Y:S01]  /*19450*/  LDL.LU R9, [R1+0x444] ;  /* 0x0004440001097983 */ /* 0x000ee20000300800 */
[----:B----4-:R-:W-:Y:S01]  /*19460*/  FMUL.FTZ R67, R5, R13 ;  /* 0x0000000d05437220 */ /* 0x010fe20000410000 */
[----:B------:R-:W-:Y:S02]  /*19470*/  FFMA.FTZ R62, R7, R12, R62 ;  /* 0x0000000c073e7223 */ /* 0x000fe4000001003e */
[----:B------:R-:W4:Y:S01]  /*19480*/  LDL.LU R7, [R1+0x440] ;  /* 0x0004400001077983 */ /* 0x000f220000300800 */
[----:B------:R-:W-:Y:S01]  /*19490*/  FADD.FTZ R65, R65, R67 ;  /* 0x0000004341417221 */ /* 0x000fe20000010000 */
[----:B------:R-:W-:Y:S01]  /*194a0*/  FADD.FTZ R64, R64, R12 ;  /* 0x0000000c40407221 */ /* 0x000fe20000010000 */
[----:B------:R-:W-:Y:S01]  /*194b0*/  FFMA.FTZ R66, R8, R11, R66 ;  /* 0x0000000b08427223 */ /* 0x000fe20000010042 */
[----:B------:R-:W4:Y:S01]  /*194c0*/  LDL.LU R12, [R1+0x67c] ;  /* 0x00067c00010c7983 */ /* 0x000f220000300800 */
[----:B------:R-:W-:-:S03]  /*194d0*/  FFMA.FTZ R62, R4, R14, R62 ;  /* 0x0000000e043e7223 */ /* 0x000fc6000001003e */
[----:B------:R-:W4:Y:S01]  /*194e0*/  LDL.LU R8, [R1+0x43c] ;  /* 0x00043c0001087983 */ /* 0x000f220000300800 */
[----:B------:R-:W-:-:S03]  /*194f0*/  FADD.FTZ R69, R69, R11 ;  /* 0x0000000b45457221 */ /* 0x000fc60000010000 */
[----:B------:R-:W4:Y:S01]  /*19500*/  LDL.LU R4, [R1+0x438] ;  /* 0x0004380001047983 */ /* 0x000f220000300800 */
[----:B------:R-:W-:-:S03]  /*19510*/  FFMA.FTZ R66, R0, R10, R66 ;  /* 0x0000000a00427223 */ /* 0x000fc60000010042 */
[----:B------:R-:W4:Y:S04]  /*19520*/  LDL.LU R11, [R1+0x678] ;  /* 0x00067800010b7983 */ /* 0x000f280000300800 */
[----:B------:R-:W4:Y:S01]  /*19530*/  LDL.LU R0, [R1+0x674] ;  /* 0x0006740001007983 */ /* 0x000f220000300800 */
[----:B--2---:R-:W-:-:S03]  /*19540*/  FFMA.FTZ R68, R63, R67, R68 ;  /* 0x000000433f447223 */ /* 0x004fc60000010044 */
[----:B------:R-:W2:Y:S01]  /*19550*/  LDL.LU R67, [R1+0x680] ;  /* 0x0006800001437983 */ /* 0x000ea20000300800 */
[----:B------:R-:W-:Y:S01]  /*19560*/  FFMA.FTZ R62, R63, R13, R62 ;  /* 0x0000000d3f3e7223 */ /* 0x000fe2000001003e */
[----:B---3--:R-:W-:-:S04]  /*19570*/  FMUL.FTZ R63, R6, R9 ;  /* 0x00000009063f7220 */ /* 0x008fc80000410000 */
[----:B------:R-:W-:Y:S01]  /*19580*/  FADD.FTZ R65, R63, R65 ;  /* 0x000000413f417221 */ /* 0x000fe20000010000 */
[----:B------:R-:W-:Y:S02]  /*19590*/  FADD.FTZ R69, R69, R10 ;  /* 0x0000000a45457221 */ /* 0x000fe40000010000 */
[----:B------:R-:W3:Y:S01]  /*195a0*/  LDL.LU R10, [R1+0x434] ;  /* 0x00043400010a7983 */ /* 0x000ee20000300800 */
[C---:B--2---:R-:W-:Y:S01]  /*195b0*/  FFMA.FTZ R66, R67.reuse, R9, R66 ;  /* 0x0000000943427223 */ /* 0x044fe20000010042 */
[----:B------:R-:W-:Y:S01]  /*195c0*/  FFMA.FTZ R68, R67, R63, R68 ;  /* 0x0000003f43447223 */ /* 0x000fe20000010044 */
[----:B----4-:R-:W-:Y:S01]  /*195d0*/  FMUL.FTZ R67, R5, R7 ;  /* 0x0000000705437220 */ /* 0x010fe20000410000 */
[----:B------:R-:W-:-:S03]  /*195e0*/  FMUL.FTZ R63, R6, R8 ;  /* 0x00000008063f7220 */ /* 0x000fc60000410000 */
[----:B------:R-:W-:Y:S01]  /*195f0*/  FFMA.FTZ R68, R12, R67, R68 ;  /* 0x000000430c447223 */ /* 0x000fe20000010044 */
[----:B------:R-:W-:Y:S01]  /*19600*/  FADD.FTZ R65, R65, R67 ;  /* 0x0000004341417221 */ /* 0x000fe20000010000 */
[----:B------:R-:W-:Y:S02]  /*19610*/  FMUL.FTZ R67, R5, R4 ;  /* 0x0000000405437220 */ /* 0x000fe40000410000 */
[----:B------:R-:W-:Y:S01]  /*19620*/  FFMA.FTZ R68, R11, R63, R68 ;  /* 0x0000003f0b447223 */ /* 0x000fe20000010044 */
[----:B------:R-:W-:-:S03]  /*19630*/  FADD.FTZ R65, R63, R65 ;  /* 0x000000413f417221 */ /* 0x000fc60000010000 */
[----:B------:R-:W-:Y:S01]  /*19640*/  FFMA.FTZ R68, R0, R67, R68 ;  /* 0x0000004300447223 */ /* 0x000fe20000010044 */
[----:B------:R-:W-:Y:S02]  /*19650*/  FADD.FTZ R65, R65, R67 ;  /* 0x0000004341417221 */ /* 0x000fe40000010000 */
[----:B------:R-:W2:Y:S01]  /*19660*/  LDL.LU R67, [R1+0x670] ;  /* 0x0006700001437983 */ /* 0x000ea20000300800 */
[----:B------:R-:W-:Y:S01]  /*19670*/  FADD.FTZ R64, R64, R14 ;  /* 0x0000000e40407221 */ /* 0x000fe20000010000 */
[----:B---3--:R-:W-:Y:S01]  /*19680*/  FMUL.FTZ R63, R6, R10 ;  /* 0x0000000a063f7220 */ /* 0x008fe20000410000 */
[----:B------:R-:W-:Y:S01]  /*19690*/  FFMA.FTZ R66, R11, R8, R66 ;  /* 0x000000080b427223 */ /* 0x000fe20000010042 */
[----:B------:R-:W-:Y:S01]  /*196a0*/  FADD.FTZ R69, R69, R9 ;  /* 0x0000000945457221 */ /* 0x000fe20000010000 */
[----:B------:R-:W-:Y:S01]  /*196b0*/  FADD.FTZ R64, R64, R13 ;  /* 0x0000000d40407221 */ /* 0x000fe20000010000 */
[----:B------:R-:W-:Y:S01]  /*196c0*/  FADD.FTZ R65, R63, R65 ;  /* 0x000000413f417221 */ /* 0x000fe20000010000 */
[----:B------:R-:W3:Y:S04]  /*196d0*/  LDL.LU R13, [R1+0x430] ;  /* 0x00043000010d7983 */ /* 0x000ee80000300800 */
[----:B------:R-:W4:Y:S01]  /*196e0*/  LDL.LU R9, [R1+0x42c] ;  /* 0x00042c0001097983 */ /* 0x000f220000300800 */
[----:B------:R-:W-:-:S03]  /*196f0*/  FFMA.FTZ R62, R12, R7, R62 ;  /* 0x000000070c3e7223 */ /* 0x000fc6000001003e */
[----:B------:R-:W4:Y:S04]  /*19700*/  LDL.LU R12, [R1+0x428] ;  /* 0x00042800010c7983 */ /* 0x000f280000300800 */
[----:B------:R-:W4:Y:S01]  /*19710*/  LDL.LU R14, [R1+0x970] ;  /* 0x00097000010e7983 */ /* 0x000f220000300800 */
[----:B--2---:R-:W-:-:S03]  /*19720*/  FFMA.FTZ R68, R67, R63, R68 ;  /* 0x0000003f43447223 */ /* 0x004fc60000010044 */
[----:B------:R-:W2:Y:S04]  /*19730*/  LDL.LU R11, [R1+0x424] ;  /* 0x00042400010b7983 */ /* 0x000ea80000300800 */
[----:B------:R-:W4:Y:S01]  /*19740*/  LDL.LU R63, [R1+0x66c] ;  /* 0x00066c00013f7983 */ /* 0x000f220000300800 */
[----:B------:R-:W-:Y:S01]  /*19750*/  FFMA.FTZ R66, R67, R10, R66 ;  /* 0x0000000a43427223 */ /* 0x000fe20000010042 */
[----:B---3--:R-:W-:-:S04]  /*19760*/  FMUL.FTZ R67, R5, R13 ;  /* 0x0000000d05437220 */ /* 0x008fc80000410000 */
[----:B------:R-:W-:Y:S01]  /*19770*/  FADD.FTZ R65, R65, R67 ;  /* 0x0000004341417221 */ /* 0x000fe20000010000 */
[----:B------:R-:W-:Y:S02]  /*19780*/  FADD.FTZ R64, R64, R7 ;  /* 0x0000000740407221 */ /* 0x000fe40000010000 */
[----:B------:R-:W3:Y:S01]  /*19790*/  LDL.LU R7, [R1+0x664] ;  /* 0x0006640001077983 */ /* 0x000ee20000300800 */
[----:B------:R-:W-:-:S03]  /*197a0*/  FADD.FTZ R69, R69, R8 ;  /* 0x0000000845457221 */ /* 0x000fc60000010000 */
[----:B------:R-:W3:Y:S01]  /*197b0*/  LDL.LU R8, [R1+0x660] ;  /* 0x0006600001087983 */ /* 0x000ee20000300800 */
[----:B----4-:R-:W-:-:S03]  /*197c0*/  FFMA.FTZ R68, R63, R67, R68 ;  /* 0x000000433f447223 */ /* 0x010fc60000010044 */
[----:B------:R-:W4:Y:S01]  /*197d0*/  LDL.LU R67, [R1+0x668] ;  /* 0x0006680001437983 */ /* 0x000f220000300800 */
[----:B------:R-:W-:-:S03]  /*197e0*/  FFMA.FTZ R62, R0, R4, R62 ;  /* 0x00000004003e7223 */ /* 0x000fc6000001003e */
[----:B------:R-:W3:Y:S01]  /*197f0*/  LDL.LU R0, [R1+0x420] ;  /* 0x0004200001007983 */ /* 0x000ee20000300800 */
[----:B------:R-:W-:Y:S01]  /*19800*/  FFMA.FTZ R62, R63, R13, R62 ;  /* 0x0000000d3f3e7223 */ /* 0x000fe2000001003e */
[----:B------:R-:W-:-:S04]  /*19810*/  FMUL.FTZ R63, R6, R9 ;  /* 0x00000009063f7220 */ /* 0x000fc80000410000 */
[----:B------:R-:W-:Y:S01]  /*19820*/  FADD.FTZ R65, R63, R65 ;  /* 0x000000413f417221 */ /* 0x000fe20000010000 */
[C---:B----4-:R-:W-:Y:S01]  /*19830*/  FFMA.FTZ R66, R67.reuse, R9, R66 ;  /* 0x0000000943427223 */ /* 0x050fe20000010042 */
[----:B------:R-:W-:Y:S01]  /*19840*/  FFMA.FTZ R68, R67, R63, R68 ;  /* 0x0000003f43447223 */ /* 0x000fe20000010044 */
[----:B------:R-:W-:Y:S01]  /*19850*/  FMUL.FTZ R67, R5, R12 ;  /* 0x0000000c05437220 */ /* 0x000fe20000410000 */
[----:B--2---:R-:W-:-:S03]  /*19860*/  FMUL.FTZ R63, R6, R11 ;  /* 0x0000000b063f7220 */ /* 0x004fc60000410000 */
[----:B---3--:R-:W-:Y:S01]  /*19870*/  FFMA.FTZ R68, R7, R67, R68 ;  /* 0x0000004307447223 */ /* 0x008fe20000010044 */
[----:B------:R-:W-:-:S03]  /*19880*/  FADD.FTZ R65, R65, R67 ;  /* 0x0000004341417221 */ /* 0x000fc60000010000 */
[----:B------:R-:W-:Y:S01]  /*19890*/  FFMA.FTZ R68, R8, R63, R68 ;  /* 0x0000003f08447223 */ /* 0x000fe20000010044 */
[----:B------:R-:W-:Y:S02]  /*198a0*/  FADD.FTZ R65, R63, R65 ;  /* 0x000000413f417221 */ /* 0x000fe40000010000 */
[----:B------:R-:W2:Y:S01]  /*198b0*/  LDL.LU R63, [R1+0x65c] ;  /* 0x00065c00013f7983 */ /* 0x000ea20000300800 */
[----:B------:R-:W-:Y:S01]  /*198c0*/  FADD.FTZ R64, R64, R4 ;  /* 0x0000000440407221 */ /* 0x000fe20000010000 */
[----:B------:R-:W-:Y:S02]  /*198d0*/  FMUL.FTZ R67, R5, R0 ;  /* 0x0000000005437220 */ /* 0x000fe40000410000 */
[----:B------:R-:W3:Y:S02]  /*198e0*/  LDL.LU R4, [R1+0x41c] ;  /* 0x00041c0001047983 */ /* 0x000ee40000300800 */
[----:B------:R-:W-:Y:S01]  /*198f0*/  FADD.FTZ R65, R65, R67 ;  /* 0x0000004341417221 */ /* 0x000fe20000010000 */
[----:B------:R-:W-:Y:S01]  /*19900*/  FFMA.FTZ R62, R7, R12, R62 ;  /* 0x0000000c073e7223 */ /* 0x000fe2000001003e */
[----:B------:R-:W-:Y:S01]  /*19910*/  FADD.FTZ R69, R69, R10 ;  /* 0x0000000a45457221 */ /* 0x000fe20000010000 */
[----:B------:R-:W-:Y:S01]  /*19920*/  FFMA.FTZ R66, R8, R11, R66 ;  /* 0x0000000b08427223 */ /* 0x000fe20000010042 */
[----:B------:R-:W4:Y:S04]  /*19930*/  LDL.LU R10, [R1+0x418] ;  /* 0x00041800010a7983 */ /* 0x000f280000300800 */
[----:B------:R-:W4:Y:S01]  /*19940*/  LDL.LU R7, [R1+0x47c] ;  /* 0x00047c0001077983 */ /* 0x000f220000300800 */
[C---:B--2---:R-:W-:Y:S01]  /*19950*/  FFMA.FTZ R68, R63.reuse, R67, R68 ;  /* 0x000000433f447223 */ /* 0x044fe20000010044 */
[----:B------:R-:W-:-:S02]  /*19960*/  FFMA.FTZ R62, R63, R0, R62 ;  /* 0x000000003f3e7223 */ /* 0x000fc4000001003e */
[----:B------:R-:W2:Y:S01]  /*19970*/  LDL.LU R67, [R1+0x658] ;  /* 0x0006580001437983 */ /* 0x000ea20000300800 */
[-C--:B---3--:R-:W-:Y:S01]  /*19980*/  FMUL.FTZ R63, R6, R4.reuse ;  /* 0x00000004063f7220 */ /* 0x088fe20000410000 */
[----:B------:R-:W-:Y:S02]  /*19990*/  FADD.FTZ R69, R69, R9 ;  /* 0x0000000945457221 */ /* 0x000fe40000010000 */
[----:B------:R-:W3:Y:S01]  /*199a0*/  LDL.LU R8, [R1+0x480] ;  /* 0x0004800001087983 */ /* 0x000ee20000300800 */
[----:B------:R-:W-:Y:S01]  /*199b0*/  FADD.FTZ R65, R63, R65 ;  /* 0x000000413f417221 */ /* 0x000fe20000010000 */
[C---:B--2---:R-:W-:Y:S01]  /*199c0*/  FFMA.FTZ R68, R67.reuse, R63, R68 ;  /* 0x0000003f43447223 */ /* 0x044fe20000010044 */
[----:B------:R-:W-:Y:S01]  /*199d0*/  FFMA.FTZ R66, R67, R4, R66 ;  /* 0x0000000443427223 */ /* 0x000fe20000010042 */
[----:B------:R-:W2:Y:S01]  /*199e0*/  LDL.LU R63, [R1+0x654] ;  /* 0x00065400013f7983 */ /* 0x000ea20000300800 */
[----:B----4-:R-:W-:Y:S01]  /*199f0*/  FMUL.FTZ R67, R5, R10 ;  /* 0x0000000a05437220 */ /* 0x010fe20000410000 */
[----:B------:R-:W-:-:S02]  /*19a00*/  FADD.FTZ R69, R69, R11 ;  /* 0x0000000b45457221 */ /* 0x000fc40000010000 */
[----:B------:R-:W4:Y:S01]  /*19a10*/  LDL.LU R9, [R1+0x414] ;  /* 0x0004140001097983 */ /* 0x000f220000300800 */
[----:B------:R-:W-:Y:S01]  /*19a20*/  FADD.FTZ R65, R65, R67 ;  /* 0x0000004341417221 */ /* 0x000fe20000010000 */
[----:B------:R-:W-:Y:S02]  /*19a30*/  FADD.FTZ R69, R69, R4 ;  /* 0x0000000445457221 */ /* 0x000fe40000010000 */
[----:B------:R-:W3:Y:S01]  /*19a40*/  LDL.LU R4, [R1+0x95c] ;  /* 0x00095c0001047983 */ /* 0x000ee20000300800 */
[----:B------:R-:W-:-:S03]  /*19a50*/  FADD.FTZ R64, R64, R13 ;  /* 0x0000000d40407221 */ /* 0x000fc60000010000 */
[----:B------:R-:W4:Y:S01]  /*19a60*/  LDL.LU R11, [R1+0x964] ;  /* 0x00096400010b7983 */ /* 0x000f220000300800 */
[C---:B--2---:R-:W-:Y:S01]  /*19a70*/  FFMA.FTZ R68, R63.reuse, R67, R68 ;  /* 0x000000433f447223 */ /* 0x044fe20000010044 */
[----:B------:R-:W-:Y:S02]  /*19a80*/  FFMA.FTZ R62, R63, R10, R62 ;  /* 0x0000000a3f3e7223 */ /* 0x000fe4000001003e */
[----:B------:R-:W2:Y:S04]  /*19a90*/  LDL.LU R67, [R1+0x650] ;  /* 0x0006500001437983 */ /* 0x000ea80000300800 */
[----:B------:R-:W4:Y:S01]  /*19aa0*/  LDL.LU R13, [R1+0x96c] ;  /* 0x00096c00010d7983 */ /* 0x000f220000300800 */
[----:B---3--:R-:W-:Y:S01]  /*19ab0*/  FMUL.FTZ R63, R6, R4 ;  /* 0x00000004063f7220 */ /* 0x008fe20000410000 */
[----:B------:R-:W-:-:S03]  /*19ac0*/  FADD.FTZ R69, R69, R4 ;  /* 0x0000000445457221 */ /* 0x000fc60000010000 */
[----:B------:R-:W-:Y:S01]  /*19ad0*/  FADD.FTZ R65, R63, R65 ;  /* 0x000000413f417221 */ /* 0x000fe20000010000 */
[C---:B--2---:R-:W-:Y:S02]  /*19ae0*/  FFMA.FTZ R66, R67.reuse, R4, R66 ;  /* 0x0000000443427223 */ /* 0x044fe40000010042 */
[----:B------:R-:W2:Y:S01]  /*19af0*/  LDL.LU R4, [R1+0x64c] ;  /* 0x00064c0001047983 */ /* 0x000ea20000300800 */
[----:B------:R-:W-:-:S03]  /*19b00*/  FFMA.FTZ R68, R67, R63, R68 ;  /* 0x0000003f43447223 */ /* 0x000fc60000010044 */
[----:B------:R-:W3:Y:S01]  /*19b10*/  LDL.LU R63, [R1+0x648] ;  /* 0x00064800013f7983 */ /* 0x000ee20000300800 */
[----:B----4-:R-:W-:-:S04]  /*19b20*/  FMUL.FTZ R67, R5, R9 ;  /* 0x0000000905437220 */ /* 0x010fc80000410000 */
[----:B------:R-:W-:Y:S01]  /*19b30*/  FADD.FTZ R65, R65, R67 ;  /* 0x0000004341417221 */ /* 0x000fe20000010000 */
[C---:B--2---:R-:W-:Y:S01]  /*19b40*/  FFMA.FTZ R62, R4.reuse, R9, R62 ;  /* 0x00000009043e7223 */ /* 0x044fe2000001003e */
[----:B------:R-:W-:Y:S01]  /*19b50*/  FFMA.FTZ R68, R4, R67, R68 ;  /* 0x0000004304447223 */ /* 0x000fe20000010044 */
[-C--:B------:R-:W-:Y:S01]  /*19b60*/  FMUL.FTZ R4, R6, R7.reuse ;  /* 0x0000000706047220 */ /* 0x080fe20000410000 */
[----:B------:R-:W-:Y:S01]  /*19b70*/  FADD.FTZ R69, R69, R7 ;  /* 0x0000000745457221 */ /* 0x000fe20000010000 */
[C---:B---3--:R-:W-:Y:S01]  /*19b80*/  FFMA.FTZ R66, R63.reuse, R7, R66 ;  /* 0x000000073f427223 */ /* 0x048fe20000010042 */
[----:B------:R-:W-:Y:S01]  /*19b90*/  FADD.FTZ R64, R64, R12 ;  /* 0x0000000c40407221 */ /* 0x000fe20000010000 */
[----:B------:R-:W-:Y:S01]  /*19ba0*/  FFMA.FTZ R68, R63, R4, R68 ;  /* 0x000000043f447223 */ /* 0x000fe20000010044 */
[----:B------:R-:W-:Y:S01]  /*19bb0*/  FADD.FTZ R65, R4, R65 ;  /* 0x0000004104417221 */ /* 0x000fe20000010000 */
[----:B------:R-:W2:Y:S04]  /*19bc0*/  LDL.LU R7, [R1+0x950] ;  /* 0x0009500001077983 */ /* 0x000ea80000300800 */
[----:B------:R-:W3:Y:S01]  /*19bd0*/  LDL.LU R4, [R1+0x644] ;  /* 0x0006440001047983 */ /* 0x000ee20000300800 */
[----:B------:R-:W-:-:S03]  /*19be0*/  FMUL.FTZ R63, R5, R8 ;  /* 0x00000008053f7220 */ /* 0x000fc60000410000 */
[----:B------:R-:W4:Y:S01]  /*19bf0*/  LDL.LU R67, [R1+0x638] ;  /* 0x0006380001437983 */ /* 0x000f220000300800 */
[----:B------:R-:W-:Y:S01]  /*19c00*/  FADD.FTZ R65, R65, R63 ;  /* 0x0000003f41417221 */ /* 0x000fe20000010000 */
[----:B------:R-:W-:Y:S02]  /*19c10*/  FADD.FTZ R64, R64, R0 ;  /* 0x0000000040407221 */ /* 0x000fe40000010000 */
[----:B------:R-:W4:Y:S02]  /*19c20*/  LDL.LU R0, [R1+0x960] ;  /* 0x0009600001007983 */ /* 0x000f240000300800 */
[----:B------:R-:W-:Y:S02]  /*19c30*/  FADD.FTZ R64, R64, R10 ;  /* 0x0000000a40407221 */ /* 0x000fe40000010000 */
[----:B------:R-:W4:Y:S04]  /*19c40*/  LDL.LU R10, [R1+0x958] ;  /* 0x00095800010a7983 */ /* 0x000f280000300800 */
[----:B------:R-:W4:Y:S01]  /*19c50*/  LDL.LU R12, [R1+0x968] ;  /* 0x00096800010c7983 */ /* 0x000f220000300800 */
[----:B---3--:R-:W-:-:S03]  /*19c60*/  FFMA.FTZ R68, R4, R63, R68 ;  /* 0x0000003f04447223 */ /* 0x008fc60000010044 */
[----:B------:R-:W3:Y:S01]  /*19c70*/  LDL.LU R63, [R1+0x640] ;  /* 0x00064000013f7983 */ /* 0x000ee20000300800 */
[----:B------:R-:W-:Y:S01]  /*19c80*/  FADD.FTZ R64, R64, R9 ;  /* 0x0000000940407221 */ /* 0x000fe20000010000 */
[----:B------:R-:W-:Y:S01]  /*19c90*/  FFMA.FTZ R62, R4, R8, R62 ;  /* 0x00000008043e7223 */ /* 0x000fe2000001003e */
[----:B--2---:R-:W-:Y:S01]  /*19ca0*/  FADD.FTZ R69, R69, R7 ;  /* 0x0000000745457221 */ /* 0x004fe20000010000 */
[----:B------:R-:W2:Y:S01]  /*19cb0*/  LDL.LU R9, [R1+0x954] ;  /* 0x0009540001097983 */ /* 0x000ea20000300800 */
[----:B------:R-:W-:-:S03]  /*19cc0*/  FADD.FTZ R64, R64, R8 ;  /* 0x0000000840407221 */ /* 0x000fc60000010000 */
[----:B------:R-:W4:Y:S01]  /*19cd0*/  LDL.LU R8, [R1+0x94c] ;  /* 0x00094c0001087983 */ /* 0x000f220000300800 */
[-C--:B------:R-:W-:Y:S01]  /*19ce0*/  FMUL.FTZ R4, R6, R7.reuse ;  /* 0x0000000706047220 */ /* 0x080fe20000410000 */
[C---:B---3--:R-:W-:Y:S02]  /*19cf0*/  FFMA.FTZ R66, R63.reuse, R7, R66 ;  /* 0x000000073f427223 */ /* 0x048fe40000010042 */
[----:B------:R-:W3:Y:S01]  /*19d00*/  LDL.LU R7, [R1+0x63c] ;  /* 0x00063c0001077983 */ /* 0x000ee20000300800 */
[----:B------:R-:W-:Y:S01]  /*19d10*/  FFMA.FTZ R68, R63, R4, R68 ;  /* 0x000000043f447223 */ /* 0x000fe20000010044 */
[----:B------:R-:W-:Y:S01]  /*19d20*/  FADD.FTZ R65, R4, R65 ;  /* 0x0000004104417221 */ /* 0x000fe20000010000 */
[----:B--2---:R-:W-:Y:S01]  /*19d30*/  FMUL.FTZ R4, R6, R9 ;  /* 0x0000000906047220 */ /* 0x004fe20000410000 */
[----:B----4-:R-:W-:-:S04]  /*19d40*/  FMUL.FTZ R63, R5, R8 ;  /* 0x00000008053f7220 */ /* 0x010fc80000410000 */
[----:B------:R-:W-:-:S04]  /*19d50*/  FADD.FTZ R65, R65, R63 ;  /* 0x0000003f41417221 */ /* 0x000fc80000010000 */
[----:B------:R-:W-:Y:S01]  /*19d60*/  FADD.FTZ R65, R4, R65 ;  /* 0x0000004104417221 */ /* 0x000fe20000010000 */
[C---:B---3--:R-:W-:Y:S01]  /*19d70*/  FFMA.FTZ R68, R7.reuse, R63, R68 ;  /* 0x0000003f07447223 */ /* 0x048fe20000010044 */
[----:B------:R-:W-:Y:S01]  /*19d80*/  FFMA.FTZ R62, R7, R8, R62 ;  /* 0x00000008073e7223 */ /* 0x000fe2000001003e */
[----:B------:R-:W-:Y:S01]  /*19d90*/  FADD.FTZ R64, R64, R8 ;  /* 0x0000000840407221 */ /* 0x000fe20000010000 */
[C---:B------:R-:W-:Y:S01]  /*19da0*/  FFMA.FTZ R66, R67.reuse, R9, R66 ;  /* 0x0000000943427223 */ /* 0x040fe20000010042 */
[----:B------:R-:W-:Y:S01]  /*19db0*/  FFMA.FTZ R68, R67, R4, R68 ;  /* 0x0000000443447223 */ /* 0x000fe20000010044 */
[----:B------:R-:W2:Y:S04]  /*19dc0*/  LDL.LU R8, [R1+0x628] ;  /* 0x0006280001087983 */ /* 0x000ea80000300800 */
[----:B------:R-:W3:Y:S01]  /*19dd0*/  LDL.LU R4, [R1+0x630] ;  /* 0x0006300001047983 */ /* 0x000ee20000300800 */
[-C--:B------:R-:W-:Y:S01]  /*19de0*/  FMUL.FTZ R7, R5, R10.reuse ;  /* 0x0000000a05077220 */ /* 0x080fe20000410000 */
[----:B------:R-:W-:Y:S01]  /*19df0*/  FADD.FTZ R64, R64, R10 ;  /* 0x0000000a40407221 */ /* 0x000fe20000010000 */
[----:B------:R-:W-:Y:S01]  /*19e00*/  FADD.FTZ R69, R69, R9 ;  /* 0x0000000945457221 */ /* 0x000fe20000010000 */
[----:B------:R-:W4:Y:S04]  /*19e10*/  LDL.LU R63, [R1+0x620] ;  /* 0x00062000013f7983 */ /* 0x000f280000300800 */
[----:B------:R-:W4:Y:S04]  /*19e20*/  LDL.LU R9, [R1+0x624] ;  /* 0x0006240001097983 */ /* 0x000f280000300800 */
[----:B------:R-:W4:Y:S01]  /*19e30*/  LDL.LU R67, [R1+0x614] ;  /* 0x0006140001437983 */ /* 0x000f220000300800 */
[----:B---3--:R-:W-:-:S03]  /*19e40*/  FFMA.FTZ R62, R4, R10, R62 ;  /* 0x0000000a043e7223 */ /* 0x008fc6000001003e */
[----:B------:R-:W3:Y:S01]  /*19e50*/  LDL.LU R10, [R1+0x62c] ;  /* 0x00062c00010a7983 */ /* 0x000ee20000300800 */
[----:B------:R-:W-:Y:S01]  /*19e60*/  FFMA.FTZ R68, R4, R7, R68 ;  /* 0x0000000704447223 */ /* 0x000fe20000010044 */
[----:B------:R-:W-:Y:S01]  /*19e70*/  FADD.FTZ R65, R65, R7 ;  /* 0x0000000741417221 */ /* 0x000fe20000010000 */
[----:B------:R-:W-:Y:S01]  /*19e80*/  FMUL.FTZ R4, R6, R0 ;  /* 0x0000000006047220 */ /* 0x000fe20000410000 */
[-C--:B------:R-:W-:Y:S01]  /*19e90*/  FMUL.FTZ R7, R5, R11.reuse ;  /* 0x0000000b05077220 */ /* 0x080fe20000410000 */
[----:B--2---:R-:W-:Y:S01]  /*19ea0*/  FFMA.FTZ R62, R8, R11, R62 ;  /* 0x0000000b083e7223 */ /* 0x004fe2000001003e */
[----:B------:R-:W-:Y:S02]  /*19eb0*/  FADD.FTZ R64, R64, R11 ;  /* 0x0000000b40407221 */ /* 0x000fe40000010000 */
[----:B------:R-:W2:Y:S01]  /*19ec0*/  LDL.LU R11, [R1+0x60c] ;  /* 0x00060c00010b7983 */ /* 0x000ea20000300800 */
[----:B------:R-:W-:Y:S01]  /*19ed0*/  FADD.FTZ R69, R69, R0 ;  /* 0x0000000045457221 */ /* 0x000fe20000010000 */
[----:B------:R-:W-:-:S04]  /*19ee0*/  FADD.FTZ R65, R4, R65 ;  /* 0x0000004104417221 */ /* 0x000fc80000010000 */
[----:B------:R-:W-:Y:S01]  /*19ef0*/  FADD.FTZ R65, R65, R7 ;  /* 0x0000000741417221 */ /* 0x000fe20000010000 */
[----:B----4-:R-:W-:Y:S01]  /*19f00*/  FFMA.FTZ R62, R63, R13, R62 ;  /* 0x0000000d3f3e7223 */ /* 0x010fe2000001003e */
[C---:B---3--:R-:W-:Y:S01]  /*19f10*/  FFMA.FTZ R66, R10.reuse, R0, R66 ;  /* 0x000000000a427223 */ /* 0x048fe20000010042 */
[----:B------:R-:W-:Y:S02]  /*19f20*/  FFMA.FTZ R68, R10, R4, R68 ;  /* 0x000000040a447223 */ /* 0x000fe40000010044 */
[----:B------:R-:W3:Y:S01]  /*19f30*/  LDL.LU R10, [R1+0x604] ;  /* 0x00060400010a7983 */ /* 0x000ee20000300800 */
[-C--:B------:R-:W-:Y:S01]  /*19f40*/  FMUL.FTZ R0, R6, R12.reuse ;  /* 0x0000000c06007220 */ /* 0x080fe20000410000 */
[----:B------:R-:W-:Y:S02]  /*19f50*/  FFMA.FTZ R68, R8, R7, R68 ;  /* 0x0000000708447223 */ /* 0x000fe40000010044 */
[----:B------:R-:W4:Y:S01]  /*19f60*/  LDL.LU R8, [R1+0x5fc] ;  /* 0x0005fc0001087983 */ /* 0x000f220000300800 */
[C---:B------:R-:W-:Y:S01]  /*19f70*/  FFMA.FTZ R66, R9.reuse, R12, R66 ;  /* 0x0000000c09427223 */ /* 0x040fe20000010042 */
[----:B------:R-:W-:Y:S01]  /*19f80*/  FFMA.FTZ R68, R9, R0, R68 ;  /* 0x0000000009447223 */ /* 0x000fe20000010044 */
[----:B------:R-:W-:Y:S01]  /*19f90*/  FMUL.FTZ R4, R5, R13 ;  /* 0x0000000d05047220 */ /* 0x000fe20000410000 */
[----:B------:R-:W4:Y:S01]  /*19fa0*/  LDL.LU R9, [R1+0x5f4] ;  /* 0x0005f40001097983 */ /* 0x000f220000300800 */
[----:B------:R-:W-:Y:S01]  /*19fb0*/  FADD.FTZ R65, R0, R65 ;  /* 0x0000004100417221 */ /* 0x000fe20000010000 */
[----:B------:R-:W-:Y:S01]  /*19fc0*/  FMUL.FTZ R0, R6, R14 ;  /* 0x0000000e06007220 */ /* 0x000fe20000410000 */
[----:B------:R-:W-:-:S02]  /*19fd0*/  FFMA.FTZ R68, R63, R4, R68 ;  /* 0x000000043f447223 */ /* 0x000fc40000010044 */
[----:B------:R-:W4:Y:S01]  /*19fe0*/  LDL.LU R63, [R1+0x5e4] ;  /* 0x0005e400013f7983 */ /* 0x000f220000300800 */
[C---:B------:R-:W-:Y:S01]  /*19ff0*/  FFMA.FTZ R66, R67.reuse, R14, R66 ;  /* 0x0000000e43427223 */ /* 0x040fe20000010042 */
[----:B------:R-:W-:Y:S02]  /*1a000*/  FFMA.FTZ R68, R67, R0, R68 ;  /* 0x0000000043447223 */ /* 0x000fe40000010044 */
[----:B------:R-:W4:Y:S01]  /*1a010*/  LDL.LU R67, [R1+0x5e0] ;  /* 0x0005e00001437983 */ /* 0x000f220000300800 */
[----:B------:R-:W-:Y:S01]  /*1a020*/  FADD.FTZ R65, R65, R4 ;  /* 0x0000000441417221 */ /* 0x000fe20000010000 */
[-C--:B------:R-:W-:Y:S01]  /*1a030*/  FMUL.FTZ R4, R5, R15.reuse ;  /* 0x0000000f05047220 */ /* 0x080fe20000410000 */
[C---:B--2---:R-:W-:Y:S02]  /*1a040*/  FFMA.FTZ R62, R11.reuse, R15, R62 ;  /* 0x0000000f0b3e7223 */ /* 0x044fe4000001003e */
[----:B------:R-:W-:Y:S01]  /*1a050*/  FADD.FTZ R65, R0, R65 ;  /* 0x0000004100417221 */ /* 0x000fe20000010000 */
[----:B------:R-:W-:Y:S01]  /*1a060*/  FFMA.FTZ R68, R11, R4, R68 ;  /* 0x000000040b447223 */ /* 0x000fe20000010044 */
[----:B------:R-:W-:Y:S01]  /*1a070*/  FMUL.FTZ R0, R6, R16 ;  /* 0x0000001006007220 */ /* 0x000fe20000410000 */
[----:B------:R-:W2:Y:S01]  /*1a080*/  LDL.LU R11, [R1+0x5d0] ;  /* 0x0005d000010b7983 */ /* 0x000ea20000300800 */
[----:B------:R-:W-:Y:S01]  /*1a090*/  FADD.FTZ R65, R65, R4 ;  /* 0x0000000441417221 */ /* 0x000fe20000010000 */
[----:B------:R-:W-:-:S03]  /*1a0a0*/  FMUL.FTZ R4, R5, R17 ;  /* 0x0000001105047220 */ /* 0x000fc60000410000 */
[----:B------:R-:W-:-:S04]  /*1a0b0*/  FADD.FTZ R65, R0, R65 ;  /* 0x0000004100417221 */ /* 0x000fc80000010000 */
[----:B------:R-:W-:Y:S01]  /*1a0c0*/  FADD.FTZ R65, R65, R4 ;  /* 0x0000000441417221 */ /* 0x000fe20000010000 */
[C---:B---3--:R-:W-:Y:S01]  /*1a0d0*/  FFMA.FTZ R66, R10.reuse, R16, R66 ;  /* 0x000000100a427223 */ /* 0x048fe20000010042 */
[----:B------:R-:W-:Y:S02]  /*1a0e0*/  FFMA.FTZ R68, R10, R0, R68 ;  /* 0x000000000a447223 */ /* 0x000fe40000010044 */
[----:B------:R-:W3:Y:S01]  /*1a0f0*/  LDL.LU R10, [R1+0x5cc] ;  /* 0x0005cc00010a7983 */ /* 0x000ee20000300800 */
        /* <DEDUP_REMOVED lines=16> */
[----:B------:R-:W-:Y:S01]  /*1a200*/  FADD.FTZ R65, R65, R4 ;  /* 0x0000000441417221 */ /* 0x000fe20000010000 */
[-C--:B------:R-:W-:Y:S01]  /*1a210*/  FMUL.FTZ R4, R5, R21.reuse ;  /* 0x0000001505047220 */ /* 0x080fe20000410000 */
[----:B--2---:R-:W-:-:S02]  /*1a220*/  FFMA.FTZ R62, R11, R21, R62 ;  /* 0x000000150b3e7223 */ /* 0x004fc4000001003e */
        /* <DEDUP_REMOVED lines=28> */
[----:B------:R-:W-:Y:S01]  /*1a3f0*/  FMUL.FTZ R4, R5, R27 ;  /* 0x0000001b05047220 */ /* 0x000fe20000410000 */
[----:B------:R-:W-:-:S02]  /*1a400*/  FADD.FTZ R64, R64, R13 ;  /* 0x0000000d40407221 */ /* 0x000fc40000010000 */
[----:B------:R-:W-:Y:S01]  /*1a410*/  FADD.FTZ R65, R0, R65 ;  /* 0x0000004100417221 */ /* 0x000fe20000010000 */
[----:B--2---:R-:W-:Y:S01]  /*1a420*/  FFMA.FTZ R68, R11, R4, R68 ;  /* 0x000000040b447223 */ /* 0x004fe20000010044 */
[----:B------:R-:W-:Y:S01]  /*1a430*/  FMUL.FTZ R0, R6, R28 ;  /* 0x0000001c06007220 */ /* 0x000fe20000410000 */
[----:B------:R-:W2:Y:S01]  /*1a440*/  LDL.LU R13, [R1+0x50c] ;  /* 0x00050c00010d7983 */ /* 0x000ea20000300800 */
[----:B------:R-:W-:Y:S01]  /*1a450*/  FADD.FTZ R65, R65, R4 ;  /* 0x0000000441417221 */ /* 0x000fe20000010000 */
[----:B------:R-:W-:Y:S01]  /*1a460*/  FADD.FTZ R69, R69, R12 ;  /* 0x0000000c45457221 */ /* 0x000fe20000010000 */
[----:B------:R-:W-:Y:S01]  /*1a470*/  FFMA.FTZ R62, R11, R27, R62 ;  /* 0x0000001b0b3e7223 */ /* 0x000fe2000001003e */
[----:B------:R-:W-:Y:S01]  /*1a480*/  FMUL.FTZ R4, R5, R29 ;  /* 0x0000001d05047220 */ /* 0x000fe20000410000 */
[----:B------:R-:W2:Y:S01]  /*1a490*/  LDL.LU R12, [R1+0x4f8] ;  /* 0x0004f800010c7983 */ /* 0x000ea20000300800 */
[----:B------:R-:W-:-:S04]  /*1a4a0*/  FADD.FTZ R65, R0, R65 ;  /* 0x0000004100417221 */ /* 0x000fc80000010000 */
[----:B------:R-:W-:Y:S01]  /*1a4b0*/  FADD.FTZ R65, R65, R4 ;  /* 0x0000000441417221 */ /* 0x000fe20000010000 */
[----:B---3--:R-:W-:Y:S01]  /*1a4c0*/  FFMA.FTZ R68, R10, R0, R68 ;  /* 0x000000000a447223 */ /* 0x008fe20000010044 */
[----:B------:R-:W-:Y:S01]  /*1a4d0*/  FMUL.FTZ R0, R6, R30 ;  /* 0x0000001e06007220 */ /* 0x000fe20000410000 */
[C---:B----4-:R-:W-:Y:S02]  /*1a4e0*/  FFMA.FTZ R62, R8.reuse, R29, R62 ;  /* 0x0000001d083e7223 */ /* 0x050fe4000001003e */
[----:B------:R-:W-:Y:S02]  /*1a4f0*/  FFMA.FTZ R68, R8, R4, R68 ;  /* 0x0000000408447223 */ /* 0x000fe40000010044 */
[----:B------:R-:W3:Y:S01]  /*1a500*/  LDL.LU R8, [R1+0x4e0] ;  /* 0x0004e00001087983 */ /* 0x000ee20000300800 */
[----:B------:R-:W-:Y:S01]  /*1a510*/  FFMA.FTZ R66, R10, R28, R66 ;  /* 0x0000001c0a427223 */ /* 0x000fe20000010042 */
[----:B------:R-:W-:Y:S01]  /*1a520*/  FFMA.FTZ R68, R9, R0, R68 ;  /* 0x0000000009447223 */ /* 0x000fe20000010044 */
[-C--:B------:R-:W-:Y:S01]  /*1a530*/  FMUL.FTZ R4, R5, R31.reuse ;  /* 0x0000001f05047220 */ /* 0x080fe20000410000 */
[----:B------:R-:W4:Y:S01]  /*1a540*/  LDL.LU R10, [R1+0x4d0] ;  /* 0x0004d000010a7983 */ /* 0x000f220000300800 */
[----:B------:R-:W-:Y:S01]  /*1a550*/  FADD.FTZ R65, R0, R65 ;  /* 0x0000004100417221 */ /* 0x000fe20000010000 */
[----:B------:R-:W-:Y:S01]  /*1a560*/  FFMA.FTZ R66, R9, R30, R66 ;  /* 0x0000001e09427223 */ /* 0x000fe20000010042 */
        /* <DEDUP_REMOVED lines=8> */
[-C--:B------:R-:W-:Y:S01]  /*1a5f0*/  FMUL.FTZ R4, R5, R61.reuse ;  /* 0x0000003d05047220 */ /* 0x080fe20000410000 */
[----:B------:R-:W-:Y:S02]  /*1a600*/  FADD.FTZ R69, R69, R14 ;  /* 0x0000000e45457221 */ /* 0x000fe40000010000 */
[----:B------:R-:W-:Y:S01]  /*1a610*/  FADD.FTZ R65, R0, R65 ;  /* 0x0000004100417221 */ /* 0x000fe20000010000 */
[----:B--2---:R-:W-:Y:S01]  /*1a620*/  FFMA.FTZ R9, R13, R4, R9 ;  /* 0x000000040d097223 */ /* 0x004fe20000010009 */
[----:B------:R-:W-:Y:S01]  /*1a630*/  FMUL.FTZ R0, R6, R54 ;  /* 0x0000003606007220 */ /* 0x000fe20000410000 */
[----:B------:R-:W2:Y:S01]  /*1a640*/  LDL.LU R14, [R1+0x4c4] ;  /* 0x0004c400010e7983 */ /* 0x000ea20000300800 */
[----:B------:R-:W-:Y:S01]  /*1a650*/  FADD.FTZ R65, R65, R4 ;  /* 0x0000000441417221 */ /* 0x000fe20000010000 */
[----:B------:R-:W-:Y:S01]  /*1a660*/  FFMA.FTZ R11, R13, R61, R62 ;  /* 0x0000003d0d0b7223 */ /* 0x000fe2000001003e */
[----:B------:R-:W-:Y:S01]  /*1a670*/  FFMA.FTZ R9, R12, R0, R9 ;  /* 0x000000000c097223 */ /* 0x000fe20000010009 */
[----:B------:R-:W-:Y:S01]  /*1a680*/  FMUL.FTZ R4, R5, R60 ;  /* 0x0000003c05047220 */ /* 0x000fe20000410000 */
[----:B------:R-:W2:Y:S01]  /*1a690*/  LDL.LU R13, [R1+0x4c0] ;  /* 0x0004c000010d7983 */ /* 0x000ea20000300800 */
[----:B------:R-:W-:Y:S01]  /*1a6a0*/  FADD.FTZ R65, R0, R65 ;  /* 0x0000004100417221 */ /* 0x000fe20000010000 */
[----:B------:R-:W-:-:S02]  /*1a6b0*/  FFMA.FTZ R7, R12, R54, R7 ;  /* 0x000000360c077223 */ /* 0x000fc40000010007 */
[----:B------:R-:W2:Y:S01]  /*1a6c0*/  LDL.LU R12, [R1+0x4bc] ;  /* 0x0004bc00010c7983 */ /* 0x000ea20000300800 */
[----:B------:R-:W-:Y:S01]  /*1a6d0*/  FADD.FTZ R65, R65, R4 ;  /* 0x0000000441417221 */ /* 0x000fe20000010000 */
[C---:B---3--:R-:W-:Y:S01]  /*1a6e0*/  FFMA.FTZ R0, R8.reuse, R60, R11 ;  /* 0x0000003c08007223 */ /* 0x048fe2000001000b */
[----:B------:R-:W-:Y:S01]  /*1a6f0*/  FFMA.FTZ R9, R8, R4, R9 ;  /* 0x0000000408097223 */ /* 0x000fe20000010009 */
[-C--:B------:R-:W-:Y:S01]  /*1a700*/  FMUL.FTZ R8, R6, R52.reuse ;  /* 0x0000003406087220 */ /* 0x080fe20000410000 */
[-C--:B------:R-:W-:Y:S01]  /*1a710*/  FMUL.FTZ R4, R5, R59.reuse ;  /* 0x0000003b05047220 */ /* 0x080fe20000410000 */
[C---:B----4-:R-:W-:Y:S02]  /*1a720*/  FFMA.FTZ R7, R10.reuse, R52, R7 ;  /* 0x000000340a077223 */ /* 0x050fe40000010007 */
[----:B------:R-:W-:Y:S02]  /*1a730*/  FFMA.FTZ R9, R10, R8, R9 ;  /* 0x000000080a097223 */ /* 0x000fe40000010009 */
[----:B------:R-:W3:Y:S01]  /*1a740*/  LDL.LU R10, [R1+0x4b8] ;  /* 0x0004b800010a7983 */ /* 0x000ee20000300800 */
        /* <DEDUP_REMOVED lines=8> */
[----:B------:R-:W-:Y:S02]  /*1a7d0*/  FADD.FTZ R69, R69, R16 ;  /* 0x0000001045457221 */ /* 0x000fe40000010000 */
[----:B------:R-:W4:Y:S01]  /*1a7e0*/  LDL.LU R16, [R1+0x4ac] ;  /* 0x0004ac0001107983 */ /* 0x000f220000300800 */
[----:B------:R-:W-:Y:S01]  /*1a7f0*/  FADD.FTZ R65, R65, R4 ;  /* 0x0000000441417221 */ /* 0x000fe20000010000 */
[----:B------:R-:W-:Y:S01]  /*1a800*/  FMUL.FTZ R4, R5, R58 ;  /* 0x0000003a05047220 */ /* 0x000fe20000410000 */
[----:B------:R-:W-:Y:S02]  /*1a810*/  FADD.FTZ R64, R64, R15 ;  /* 0x0000000f40407221 */ /* 0x000fe40000010000 */
[----:B------:R-:W-:Y:S01]  /*1a820*/  FADD.FTZ R65, R0, R65 ;  /* 0x0000004100417221 */ /* 0x000fe20000010000 */
[----:B--2---:R-:W-:Y:S01]  /*1a830*/  FFMA.FTZ R9, R14, R4, R9 ;  /* 0x000000040e097223 */ /* 0x004fe20000010009 */
[----:B------:R-:W-:Y:S01]  /*1a840*/  FMUL.FTZ R0, R6, R48 ;  /* 0x0000003006007220 */ /* 0x000fe20000410000 */
[----:B------:R-:W2:Y:S01]  /*1a850*/  LDL.LU R15, [R1+0x4a8] ;  /* 0x0004a800010f7983 */ /* 0x000ea20000300800 */
[----:B------:R-:W-:Y:S01]  /*1a860*/  FADD.FTZ R65, R65, R4 ;  /* 0x0000000441417221 */ /* 0x000fe20000010000 */
[----:B------:R-:W-:Y:S01]  /*1a870*/  FMUL.FTZ R4, R5, R56 ;  /* 0x0000003805047220 */ /* 0x000fe20000410000 */
[C---:B------:R-:W-:Y:S01]  /*1a880*/  FFMA.FTZ R9, R13.reuse, R0, R9 ;  /* 0x000000000d097223 */ /* 0x040fe20000010009 */
[----:B------:R-:W-:Y:S01]  /*1a890*/  FFMA.FTZ R11, R14, R58, R11 ;  /* 0x0000003a0e0b7223 */ /* 0x000fe2000001000b */
[----:B------:R-:W-:Y:S01]  /*1a8a0*/  FADD.FTZ R65, R0, R65 ;  /* 0x0000004100417221 */ /* 0x000fe20000010000 */
[----:B------:R-:W2:Y:S01]  /*1a8b0*/  LDL.LU R14, [R1+0x4a4] ;  /* 0x0004a400010e7983 */ /* 0x000ea20000300800 */
        /* <DEDUP_REMOVED lines=10> */
[----:B------:R-:W-:Y:S01]  /*1a960*/  FMUL.FTZ R10, R5, R55 ;  /* 0x00000037050a7220 */ /* 0x000fe20000410000 */
[----:B------:R-:W-:Y:S01]  /*1a970*/  FMUL.FTZ R8, R6, R47 ;  /* 0x0000002f06087220 */ /* 0x000fe20000410000 */
[C---:B----4-:R-:W-:Y:S02]  /*1a980*/  FFMA.FTZ R0, R63.reuse, R55, R0 ;  /* 0x000000373f007223 */ /* 0x050fe40000010000 */
[----:B------:R-:W-:Y:S02]  /*1a990*/  FFMA.FTZ R9, R63, R10, R9 ;  /* 0x0000000a3f097223 */ /* 0x000fe40000010009 */
[----:B------:R-:W3:Y:S01]  /*1a9a0*/  LDL.LU R63, [R1+0x498] ;  /* 0x00049800013f7983 */ /* 0x000ee20000300800 */
        /* <DEDUP_REMOVED lines=10> */
[----:B--2---:R-:W-:Y:S02]  /*1aa50*/  FFMA.FTZ R9, R15, R8, R9 ;  /* 0x000000080f097223 */ /* 0x004fe40000010009 */
        /* <DEDUP_REMOVED lines=8> */
[----:B------:R-:W-:Y:S01]  /*1aae0*/  FFMA.FTZ R9, R12, R4, R9 ;  /* 0x000000040c097223 */ /* 0x000fe20000010009 */
[----:B------:R-:W-:Y:S01]  /*1aaf0*/  FMUL.FTZ R8, R6, R46 ;  /* 0x0000002e06087220 */ /* 0x000fe20000410000 */
[----:B------:R-:W-:Y:S01]  /*1ab00*/  FADD.FTZ R65, R65, R4 ;  /* 0x0000000441417221 */ /* 0x000fe20000010000 */
[----:B------:R-:W-:Y:S01]  /*1ab10*/  FFMA.FTZ R7, R13, R34, R7 ;  /* 0x000000220d077223 */ /* 0x000fe20000010007 */
[----:B------:R-:W-:-:S02]  /*1ab20*/  FMUL.FTZ R10, R5, R33 ;  /* 0x00000021050a7220 */ /* 0x000fc40000410000 */
[----:B------:R-:W-:Y:S01]  /*1ab30*/  FADD.FTZ R65, R8, R65 ;  /* 0x0000004108417221 */ /* 0x000fe20000010000 */
[----:B------:R-:W-:Y:S01]  /*1ab40*/  FFMA.FTZ R0, R16, R53, R0 ;  /* 0x0000003510007223 */ /* 0x000fe20000010000 */
[----:B------:R-:W-:-:S03]  /*1ab50*/  FMUL.FTZ R11, R6, R35 ;  /* 0x00000023060b7220 */ /* 0x000fc60000410000 */
[----:B------:R-:W-:-:S04]  /*1ab60*/  FFMA.FTZ R0, R14, R51, R0 ;  /* 0x000000330e007223 */ /* 0x000fc80000010000 */
[----:B------:R-:W-:Y:S01]  /*1ab70*/  FFMA.FTZ R0, R12, R49, R0 ;  /* 0x000000310c007223 */ /* 0x000fe20000010000 */
[----:B------:R-:W-:Y:S01]  /*1ab80*/  FMUL.FTZ R14, R6, R37 ;  /* 0x00000025060e7220 */ /* 0x000fe20000410000 */
[----:B------:R-:W-:Y:S01]  /*1ab90*/  FADD.FTZ R64, R64, R17 ;  /* 0x0000001140407221 */ /* 0x000fe20000010000 */
[----:B------:R-:W-:-:S03]  /*1aba0*/  FADD.FTZ R69, R69, R18 ;  /* 0x0000001245457221 */ /* 0x000fc60000010000 */
[----:B------:R-:W-:Y:S01]  /*1abb0*/  FADD.FTZ R64, R64, R19 ;  /* 0x0000001340407221 */ /* 0x000fe20000010000 */
[C---:B---3--:R-:W-:Y:S01]  /*1abc0*/  FFMA.FTZ R9, R63.reuse, R8, R9 ;  /* 0x000000083f097223 */ /* 0x048fe20000010009 */
[----:B------:R-:W-:Y:S01]  /*1abd0*/  FFMA.FTZ R4, R63, R46, R7 ;  /* 0x0000002e3f047223 */ /* 0x000fe20000010007 */
[----:B------:R-:W-:Y:S02]  /*1abe0*/  FMUL.FTZ R7, R6, R41 ;  /* 0x0000002906077220 */ /* 0x000fe40000410000 */
[----:B----4-:R-:W-:Y:S01]  /*1abf0*/  FFMA.FTZ R8, R67, R10, R9 ;  /* 0x0000000a43087223 */ /* 0x010fe20000010009 */
[----:B------:R-:W-:Y:S01]  /*1ac00*/  FADD.FTZ R10, R65, R10 ;  /* 0x0000000a410a7221 */ /* 0x000fe20000010000 */
[----:B------:R-:W-:Y:S02]  /*1ac10*/  FMUL.FTZ R9, R5, R39 ;  /* 0x0000002705097220 */ /* 0x000fe40000410000 */
[----:B------:R-:W-:Y:S01]  /*1ac20*/  FFMA.FTZ R8, R57, R7, R8 ;  /* 0x0000000739087223 */ /* 0x000fe20000010008 */
[----:B------:R-:W-:-:S03]  /*1ac30*/  FADD.FTZ R10, R7, R10 ;  /* 0x0000000a070a7221 */ /* 0x000fc60000010000 */
[----:B------:R-:W-:Y:S01]  /*1ac40*/  FFMA.FTZ R8, R45, R9, R8 ;  /* 0x000000092d087223 */ /* 0x000fe20000010008 */
[----:B------:R-:W-:Y:S01]  /*1ac50*/  FADD.FTZ R10, R10, R9 ;  /* 0x000000090a0a7221 */ /* 0x000fe20000010000 */
[----:B------:R-:W-:Y:S02]  /*1ac60*/  FMUL.FTZ R9, R5, R36 ;  /* 0x0000002405097220 */ /* 0x000fe40000410000 */
        /* <DEDUP_REMOVED lines=53> */
[----:B0-----:R-:W-:-:S07]  /*1afc0*/  FADD.FTZ R11, R46, R37 ;  /* 0x000000252e0b7221 */ /* 0x001fce0000010000 */
.L_x_1583:
        /* <DEDUP_REMOVED lines=28> */
[C---:B------:R-:W-:Y:S01]  /*1b190*/  ISETP.GT.U32.AND P3, PT, R0.reuse, 0x37, PT ;  /* 0x000000370000780c */ /* 0x040fe20003f64070 */
        /* <DEDUP_REMOVED lines=18> */
.L_x_1585:
[----:B------:R-:W-:Y:S05]  /*1b2c0*/  BSYNC.RECONVERGENT B0 ;  /* 0x0000000000007941 */ /* 0x000fea0003800200 */
.L_x_1584:
[----:B------:R-:W-:Y:S06]  /*1b2d0*/  BAR.SYNC.DEFER_BLOCKING 0x0 ;  /* 0x0000000000007b1d */ /* 0x000fec0000010000 */
[----:B------:R-:W-:Y:S04]  /*1b2e0*/  BSSY.RECONVERGENT B0, `(.L_x_1586) ;  /* 0x0000024000007945 */ /* 0x000fe80003800200 */
[----:B------:R-:W-:Y:S05]  /*1b2f0*/  @P0 BRA `(.L_x_1587) ;  /* 0x0000000000880947 */ /* 0x000fea0003800000 */
[----:B------:R-:W-:-:S09]  /*1b300*/  ULEA UR5, UR7, UR6, 0x18 ;  /* 0x0000000607057291 */ /* 0x000fd2000f8ec0ff */
[----:B------:R-:W2:Y:S04]  /*1b310*/  LDS.64 R32, [UR5+0x18] ;  /* 0x00001805ff207984 */ /* 0x000ea80008000a00 */
[----:B-1-3--:R-:W1:Y:S04]  /*1b320*/  LDS.128 R12, [UR5+0x20] ;  /* 0x00002005ff0c7984 */ /* 0x00ae680008000c00 */
[----:B------:R-:W3:Y:S04]  /*1b330*/  LDS.128 R28, [UR5+0x30] ;  /* 0x00003005ff1c7984 */ /* 0x000ee80008000c00 */
[----:B------:R-:W4:Y:S04]  /*1b340*/  LDS.128 R24, [UR5+0x40] ;  /* 0x00004005ff187984 */ /* 0x000f280008000c00 */
[----:B------:R-:W0:Y:S04]  /*1b350*/  LDS.128 R20, [UR5+0x50] ;  /* 0x00005005ff147984 */ /* 0x000e280008000c00 */
[----:B------:R-:W0:Y:S01]  /*1b360*/  LDS.128 R16, [UR5+0x60] ;  /* 0x00006005ff107984 */ /* 0x000e220008000c00 */
[----:B--2---:R-:W-:Y:S01]  /*1b370*/  FADD.FTZ R7, R40, R32 ;  /* 0x0000002028077221 */ /* 0x004fe20000010000 */
[----:B------:R-:W-:-:S02]  /*1b380*/  FADD.FTZ R36, R41, R33 ;  /* 0x0000002129247221 */ /* 0x000fc40000010000 */
[----:B------:R-:W2:Y:S01]  /*1b390*/  LDS.128 R32, [UR5+0x70] ;  /* 0x00007005ff207984 */ /* 0x000ea20008000c00 */
        /* <DEDUP_REMOVED lines=8> */
[----:B----4-:R-:W-:Y:S01]  /*1b420*/  FADD.FTZ R7, R7, R24 ;  /* 0x0000001807077221 */ /* 0x010fe20000010000 */
        /* <DEDUP_REMOVED lines=14> */
[----:B------:R-:W-:-:S07]  /*1b510*/  FADD.FTZ R41, R36, R35 ;  /* 0x0000002324297221 */ /* 0x000fce0000010000 */
.L_x_1587:
[----:B------:R-:W-:Y:S05]  /*1b520*/  BSYNC.RECONVERGENT B0 ;  /* 0x0000000000007941 */ /* 0x000fea0003800200 */
.L_x_1586:
[----:B------:R-:W-:Y:S06]  /*1b530*/  BAR.SYNC.DEFER_BLOCKING 0x0 ;  /* 0x0000000000007b1d */ /* 0x000fec0000010000 */
[----:B------:R-:W-:Y:S04]  /*1b540*/  BSSY.RECONVERGENT B0, `(.L_x_1588) ;  /* 0x0000025000007945 */ /* 0x000fe80003800200 */
[----:B------:R-:W-:Y:S05]  /*1b550*/  @P3 BRA `(.L_x_1589) ;  /* 0x00000000008c3947 */ /* 0x000fea0003800000 */
[----:B-1-3--:R-:W2:Y:S04]  /*1b560*/  LDS.128 R12, [R4+0x380] ;  /* 0x00038000040c7984 */ /* 0x00aea80000000c00 */
[----:B------:R-:W1:Y:S04]  /*1b570*/  LDS.128 R16, [R4+0x700] ;  /* 0x0007000004107984 */ /* 0x000e680000000c00 */
        /* <DEDUP_REMOVED lines=33> */
.L_x_1589:
[----:B------:R-:W-:Y:S05]  /*1b790*/  BSYNC.RECONVERGENT B0 ;  /* 0x0000000000007941 */ /* 0x000fea0003800200 */
.L_x_1588:
[----:B------:R-:W-:Y:S04]  /*1b7a0*/  BSSY.RECONVERGENT B0, `(.L_x_1590) ;  /* 0x000001e000007945 */ /* 0x000fe80003800200 */
[----:B------:R-:W-:Y:S05]  /*1b7b0*/  @P3 BRA `(.L_x_1591) ;  /* 0x0000000000703947 */ /* 0x000fea0003800000 */
[----:B------:R-:W1:Y:S01]  /*1b7c0*/  LDC.64 R22, c[0x0][0x3f8] ;  /* 0x0000fe00ff167b82 */ /* 0x000e620000000a00 */
[----:B------:R-:W-:-:S05]  /*1b7d0*/  MOV R17, UR13 ;  /* 0x0000000d00117c02 */ /* 0x000fca0008000f00 */
[----:B------:R-:W-:Y:S02]  /*1b7e0*/  IMAD R17, R17, 0x38, R0 ;  /* 0x0000003811117824 */ /* 0x000fe400078e0200 */
[----:B------:R-:W4:Y:S01]  /*1b7f0*/  LDC.64 R12, c[0x0][0x3d8] ;  /* 0x0000f600ff0c7b82 */ /* 0x000f220000000a00 */
[----:B-1-3--:R-:W-:Y:S01]  /*1b800*/  IMAD.WIDE.U32 R14, R22, 0x3, RZ ;  /* 0x00000003160e7825 */ /* 0x00afe200078e00ff */
[C---:B--2---:R-:W-:Y:S02]  /*1b810*/  LEA R7, R23.reuse, R23, 0x1 ;  /* 0x0000001717077211 */ /* 0x044fe400078e08ff */
[----:B------:R-:W-:Y:S02]  /*1b820*/  LEA.HI R21, P1, R23, R22, RZ, 0x1 ;  /* 0x0000001617157211 */ /* 0x000fe400078308ff */
[----:B------:R-:W-:Y:S02]  /*1b830*/  IADD3 R15, PT, PT, R15, R7, RZ ;  /* 0x000000070f0f7210 */ /* 0x000fe40007ffe0ff */
[----:B0-----:R-:W-:Y:S01]  /*1b840*/  IADD3.X R4, PT, PT, RZ, R23, RZ, P1, !PT ;  /* 0x00000017ff047210 */ /* 0x001fe20000ffe4ff */
[----:B----4-:R-:W-:Y:S01]  /*1b850*/  IMAD.WIDE R12, R17, 0x4, R12 ;  /* 0x00000004110c7825 */ /* 0x010fe200078e020c */
        /* <DEDUP_REMOVED lines=18> */
.L_x_1591:
[----:B------:R-:W-:Y:S05]  /*1b980*/  BSYNC.RECONVERGENT B0 ;  /* 0x0000000000007941 */ /* 0x000fea0003800200 */
.L_x_1590:
        /* <DEDUP_REMOVED lines=34> */
.L_x_1595:
[----:B------:R-:W2:Y:S04]  /*1bbb0*/  LDG.E.STRONG.GPU R4, desc[UR10][R12.64] ;  /* 0x0000000a0c047981 */ /* 0x000ea8000c1ef900 */
[----:B--2---:R-:W-:Y:S04]  /*1bbc0*/  CCTL.IVALL ;  /* 0x00000000ff00798f */ /* 0x004fe80002000000 */
[----:B------:R0:W-:Y:S01]  /*1bbd0*/  STL [R1], R4 ;  /* 0x0000000401007387 */ /* 0x0001e20000100800 */
[----:B------:R-:W-:-:S13]  /*1bbe0*/  ISETP.NE.AND P0, PT, R4, UR5, PT ;  /* 0x0000000504007c0c */ /* 0x000fda000bf05270 */
[----:B0-----:R-:W-:Y:S05]  /*1bbf0*/  @P0 BRA `(.L_x_1595) ;  /* 0xfffffffc00ec0947 */ /* 0x001fea000383ffff */
.L_x_1594:
[----:B------:R-:W-:Y:S05]  /*1bc00*/  BSYNC.RECONVERGENT B0 ;  /* 0x0000000000007941 */ /* 0x000fea0003800200 */
.L_x_1593:
        /* <DEDUP_REMOVED lines=15> */
.L_x_1597:
[----:B------:R-:W-:Y:S02]  /*1bd00*/  ISETP.NE.AND P1, PT, RZ, UR23, PT ;  /* 0x00000017ff007c0c */ /* 0x000fe4000bf25270 */
[----:B------:R-:W-:Y:S02]  /*1bd10*/  MOV R11, UR6 ;  /* 0x00000006000b7c02 */ /* 0x000fe40008000f00 */
        /* <DEDUP_REMOVED lines=8> */
[----:B-1----:R-:W-:Y:S01]  /*1bda0*/  MOV R15, UR13 ;  /* 0x0000000d000f7c02 */ /* 0x002fe20008000f00 */
        /* <DEDUP_REMOVED lines=17> */
[--C-:B---3--:R-:W-:Y:S01]  /*1bec0*/  @!P3 IMAD.WIDE.U32 R14, R15, 0x8, R8.reuse ;  /* 0x000000080f0eb825 */ /* 0x108fe200078e0008 */
        /* <DEDUP_REMOVED lines=48> */
.L_x_1596:
        /* <DEDUP_REMOVED lines=35> */
[----:B-1----:R-:W-:-:S04]  /*1c400*/  MOV R15, UR7 ;  /* 0x00000007000f7c02 */ /* 0x002fc80008000f00 */
[----:B------:R-:W4:Y:S01]  /*1c410*/  @!P0 LDG.E.64 R10, desc[UR10][R10.64] ;  /* 0x0000000a0a0a8981 */ /* 0x000f22000c1e1b00 */
[----:B---3--:R-:W-:-:S04]  /*1c420*/  @!P2 IMAD.WIDE.U32 R14, R15, 0x8, R8 ;  /* 0x000000080f0ea825 */ /* 0x008fc800078e0008 */
[----:B------:R-:W-:Y:S02]  /*1c430*/  @!P3 IMAD.WIDE.U32 R16, R17, 0x8, R8 ;  /* 0x000000081110b825 */ /* 0x000fe400078e0008 */
[----:B------:R-:W3:Y:S04]  /*1c440*/  @!P2 LDG.E.64 R14, desc[UR10][R14.64] ;  /* 0x0000000a0e0ea981 */ /* 0x000ee8000c1e1b00 */
[----:B------:R-:W3:Y:S01]  /*1c450*/  @!P3 LDG.E.64 R16, desc[UR10][R16.64] ;  /* 0x0000000a1010b981 */ /* 0x000ee2000c1e1b00 */
[----:B------:R-:W-:-:S04]  /*1c460*/  MOV R4, UR5 ;  /* 0x0000000500047c02 */ /* 0x000fc80008000f00 */
[----:B------:R-:W-:-:S04]  /*1c470*/  IADD3 R4, PT, PT, R4, 0x4, RZ ;  /* 0x0000000404047810 */ /* 0x000fc80007ffe0ff */
[----:B------:R-:W-:Y:S01]  /*1c480*/  R2UR UR5, R4 ;  /* 0x00000000040572ca */ /* 0x000fe200000e0000 */
[----:B----4-:R-:W-:Y:S01]  /*1c490*/  @!P0 FADD.FTZ R40, R40, R10 ;  /* 0x0000000a28288221 */ /* 0x010fe20000010000 */
[----:B------:R-:W-:-:S03]  /*1c4a0*/  @!P0 FADD.FTZ R41, R41, R11 ;  /* 0x0000000b29298221 */ /* 0x000fc60000010000 */
[----:B--2---:R-:W-:Y:S01]  /*1c4b0*/  @!P1 FADD.FTZ R40, R40, R12 ;  /* 0x0000000c28289221 */ /* 0x004fe20000010000 */
[----:B------:R-:W-:-:S03]  /*1c4c0*/  @!P1 FADD.FTZ R41, R41, R13 ;  /* 0x0000000d29299221 */ /* 0x000fc60000010000 */
[----:B---3--:R-:W-:Y:S01]  /*1c4d0*/  @!P2 FADD.FTZ R40, R40, R14 ;  /* 0x0000000e2828a221 */ /* 0x008fe20000010000 */
[----:B------:R-:W-:-:S03]  /*1c4e0*/  @!P2 FADD.FTZ R41, R41, R15 ;  /* 0x0000000f2929a221 */ /* 0x000fc60000010000 */
[----:B------:R-:W-:Y:S01]  /*1c4f0*/  @!P3 FADD.FTZ R40, R40, R16 ;  /* 0x000000102828b221 */ /* 0x000fe20000010000 */
[----:B------:R-:W-:-:S07]  /*1c500*/  @!P3 FADD.FTZ R41, R41, R17 ;  /* 0x000000112929b221 */ /* 0x000fce0000010000 */
.L_x_1598:
        /* <DEDUP_REMOVED lines=16> */
[----:B------:R-:W-:-:S03]  /*1c610*/  MOV R13, UR5 ;  /* 0x00000005000d7c02 */ /* 0x000fc60008000f00 */
        /* <DEDUP_REMOVED lines=10> */
.L_x_1599:
        /* <DEDUP_REMOVED lines=12> */
.L_x_1600:
[----:B------:R-:W-:Y:S05]  /*1c780*/  BSYNC.RECONVERGENT B0 ;  /* 0x0000000000007941 */ /* 0x000fea0003800200 */
.L_x_1592:
[----:B------:R-:W1:Y:S01]  /*1c790*/  S2UR UR6, SR_CgaCtaId ;  /* 0x00000000000679c3 */ /* 0x000e620000008800 */
[----:B------:R-:W-:Y:S01]  /*1c7a0*/  ISETP.NE.AND P0, PT, R0, RZ, PT ;  /* 0x000000ff0000720c */ /* 0x000fe20003f05270 */
[----:B------:R-:W-:Y:S01]  /*1c7b0*/  UMOV UR5, 0x400 ;  /* 0x0000040000057882 */ /* 0x000fe20000000000 */
[----:B------:R-:W2:Y:S01]  /*1c7c0*/  LDCU.U8 UR12, c[0x0][0x414] ;  /* 0x00008280ff0c77ac */ /* 0x000ea20008000000 */
[----:B0-----:R-:W-:Y:S01]  /*1c7d0*/  HFMA2 R4, -RZ, RZ, 0, 0 ;  /* 0x00000000ff047431 */ /* 0x001fe200000001ff */
[----:B------:R-:W0:Y:S01]  /*1c7e0*/  LDCU.64 UR20, c[0x0][0x3f8] ;  /* 0x00007f00ff1477ac */ /* 0x000e220008000a00 */
[----:B------:R-:W0:Y:S01]  /*1c7f0*/  LDCU.64 UR18, c[0x0][0x400] ;  /* 0x00008000ff1277ac */ /* 0x000e220008000a00 */
[----:B--2---:R-:W-:Y:S02]  /*1c800*/  UISETP.NE.AND UP0, UPT, UR12, URZ, UPT ;  /* 0x000000ff0c00728c */ /* 0x004fe4000bf05270 */
[----:B-1----:R-:W-:Y:S01]  /*1c810*/  ULEA UR5, UR6, UR5, 0x18 ;  /* 0x0000000506057291 */ /* 0x002fe2000f8ec0ff */
[----:B------:R-:W1:Y:S03]  /*1c820*/  LDCU.64 UR6, c[0x0][0x380] ;  /* 0x00007000ff0677ac */ /* 0x000e660008000a00 */
[----:B------:R-:W-:-:S05]  /*1c830*/  PLOP3.LUT P2, PT, PT, PT, UP0, 0x80, 0x8 ;  /* 0x000000000008781c */ /* 0x000fca0003f4f008 */
[----:B------:R-:W-:Y:S01]  /*1c840*/  @!P0 STS.64 [UR5+0x88], R40 ;  /* 0x00008828ff008988 */ /* 0x000fe20008000a05 */
[----:B------:R-:W-:Y:S06]  /*1c850*/  BAR.SYNC.DEFER_BLOCKING 0x0 ;  /* 0x0000000000007b1d */ /* 0x000fec0000010000 */
[----:B----4-:R-:W2:Y:S01]  /*1c860*/  LDS.64 R8, [UR5+0x88] ;  /* 0x00008805ff087984 */ /* 0x010ea20008000a00 */
[----:B------:R-:W2:Y:S02]  /*1c870*/  LDCU UR5, c[0x0][0x42c] ;  /* 0x00008580ff0577ac */ /* 0x000ea40008000800 */
[----:B--2---:R-:W-:Y:S01]  /*1c880*/  FMUL.FTZ R0, R8, UR5 ;  /* 0x0000000508007c20 */ /* 0x004fe20008410000 */
[----:B01----:R-:W-:-:S07]  /*1c890*/  FMUL.FTZ R7, R9, UR5 ;  /* 0x0000000509077c20 */ /* 0x003fce0008410000 */
.L_x_1606:
[----:B------:R-:W-:-:S05]  /*1c8a0*/  LEA R17, R4, UR15, 0x3 ;  /* 0x0000000f04117c11 */ /* 0x000fca000f8e18ff */
[----:B01----:R-:W2:Y:S04]  /*1c8b0*/  LDL.128 R8, [R17+0x10] ;  /* 0x0000100011087983 */ /* 0x003ea80000100c00 */
[----:B---3--:R0:W3:Y:S01]  /*1c8c0*/  LDL.128 R12, [R17+0x210] ;  /* 0x00021000110c7983 */ /* 0x0080e20000100c00 */
[----:B------:R-:W-:Y:S01]  /*1c8d0*/  BSSY.RECONVERGENT B0, `(.L_x_1601) ;  /* 0x0000036000007945 */ /* 0x000fe20003800200 */
[----:B--2---:R-:W-:Y:S01]  /*1c8e0*/  FADD.FTZ R8, R8, -UR28 ;  /* 0x8000001c08087e21 */ /* 0x004fe20008010000 */
        /* <DEDUP_REMOVED lines=12> */
[----:B-1----:R-:W-:Y:S01]  /*1c9b0*/  @P2 FADD.FTZ R19, R18, 1 ;  /* 0x3f80000012132421 */ /* 0x002fe20000010000 */
[----:B------:R-:W-:-:S04]  /*1c9c0*/  FMUL.FTZ R18, R11, UR16 ;  /* 0x000000100b127c20 */ /* 0x000fc80008410000 */
[----:B------:R-:W0:Y:S08]  /*1c9d0*/  @P2 MUFU.RCP R17, R17 ;  /* 0x0000001100112308 */ /* 0x000e300000001000 */
[----:B------:R1:W2:Y:S02]  /*1c9e0*/  @P2 MUFU.RCP R20, R19 ;  /* 0x0000001300142308 */ /* 0x0002a40000001000 */
[----:B-1----:R-:W-:Y:S01]  /*1c9f0*/  FFMA.FTZ R19, R0, R18, R7 ;  /* 0x0000001200137223 */ /* 0x002fe20000010007 */
[----:B0-----:R-:W-:Y:S01]  /*1ca00*/  @P2 FADD.FTZ R23, -R17, 1 ;  /* 0x3f80000011172421 */ /* 0x001fe20000010100 */
[----:B---3--:R-:W-:-:S03]  /*1ca10*/  @P2 FMUL.FTZ R21, R12, R17 ;  /* 0x000000110c152220 */ /* 0x008fc60000410000 */
[----:B------:R-:W-:Y:S01]  /*1ca20*/  @P2 FFMA.FTZ R8, R8, R23, 1 ;  /* 0x3f80000008082423 */ /* 0x000fe20000010017 */
[----:B------:R-:W-:-:S03]  /*1ca30*/  LEA R23, R4, R57, 0x3 ;  /* 0x0000003904177211 */ /* 0x000fc600078e18ff */
[----:B------:R-:W-:Y:S01]  /*1ca40*/  @P2 FMUL.FTZ R12, R21, R8 ;  /* 0x00000008150c2220 */ /* 0x000fe20000410000 */
[----:B------:R-:W-:Y:S01]  /*1ca50*/  FFMA.FTZ R8, R0, R22, R7 ;  /* 0x0000001600087223 */ /* 0x000fe20000010007 */
[----:B------:R-:W-:Y:S01]  /*1ca60*/  ISETP.GE.U32.AND P0, PT, R23, UR18, PT ;  /* 0x0000001217007c0c */ /* 0x000fe2000bf06070 */
[----:B--2---:R-:W-:Y:S01]  /*1ca70*/  @P2 FADD.FTZ R16, -R20, 1 ;  /* 0x3f80000014102421 */ /* 0x004fe20000010100 */
[----:B------:R-:W-:Y:S01]  /*1ca80*/  @P2 FMUL.FTZ R20, R13, R20 ;  /* 0x000000140d142220 */ /* 0x000fe20000410000 */
[----:B------:R-:W-:Y:S01]  /*1ca90*/  FFMA.FTZ R12, R5, R12, -R8 ;  /* 0x0000000c050c7223 */ /* 0x000fe20000010808 */
[----:B------:R-:W-:Y:S01]  /*1caa0*/  SHF.R.S32.HI R8, RZ, 0x1f, R23 ;  /* 0x0000001fff087819 */ /* 0x000fe20000011417 */
[----:B------:R-:W-:Y:S01]  /*1cab0*/  @P2 FFMA.FTZ R9, R9, R16, 1 ;  /* 0x3f80000009092423 */ /* 0x000fe20000010010 */
[----:B------:R-:W-:Y:S01]  /*1cac0*/  IADD3 R21, PT, PT, R23, 0x8, RZ ;  /* 0x0000000817157810 */ /* 0x000fe20007ffe0ff */
[----:B------:R-:W-:Y:S01]  /*1cad0*/  FMUL.FTZ R16, R10, UR16 ;  /* 0x000000100a107c20 */ /* 0x000fe20008410000 */
[----:B------:R-:W-:Y:S01]  /*1cae0*/  ISETP.GE.AND.EX P0, PT, R8, UR19, PT, P0 ;  /* 0x0000001308007c0c */ /* 0x000fe2000bf06300 */
[----:B------:R-:W-:Y:S01]  /*1caf0*/  @P2 FMUL.FTZ R13, R20, R9 ;  /* 0x00000009140d2220 */ /* 0x000fe20000410000 */
[----:B------:R-:W-:Y:S01]  /*1cb00*/  ISETP.GE.U32.AND P1, PT, R21, UR18, PT ;  /* 0x0000001215007c0c */ /* 0x000fe2000bf26070 */
[C---:B------:R-:W-:Y:S01]  /*1cb10*/  FFMA.FTZ R9, R0.reuse, R24, R7 ;  /* 0x0000001800097223 */ /* 0x040fe20000010007 */
[----:B------:R-:W-:Y:S01]  /*1cb20*/  SHF.R.S32.HI R22, RZ, 0x1f, R21 ;  /* 0x0000001fff167819 */ /* 0x000fe20000011415 */
[----:B------:R-:W-:Y:S01]  /*1cb30*/  FFMA.FTZ R20, R0, R16, R7 ;  /* 0x0000001000147223 */ /* 0x000fe20000010007 */
[----:B------:R-:W-:Y:S01]  /*1cb40*/  ISETP.NE.AND P2, PT, RZ, UR12, PT ;  /* 0x0000000cff007c0c */ /* 0x000fe2000bf45270 */
[----:B------:R-:W-:Y:S01]  /*1cb50*/  FFMA.FTZ R13, R6, R13, -R9 ;  /* 0x0000000d060d7223 */ /* 0x000fe20000010809 */
[----:B------:R-:W-:-:S05]  /*1cb60*/  ISETP.GE.AND.EX P1, PT, R22, UR19, PT, P1 ;  /* 0x0000001316007c0c */ /* 0x000fca000bf26310 */
        /* <DEDUP_REMOVED lines=12> */
.L_x_1602:
[----:B------:R-:W-:Y:S05]  /*1cc30*/  BSYNC.RECONVERGENT B0 ;  /* 0x0000000000007941 */ /* 0x000fea0003800200 */
.L_x_1601:
        /* <DEDUP_REMOVED lines=19> */
.L_x_1603:
        /* <DEDUP_REMOVED lines=15> */
.L_x_1605:
[----:B------:R-:W-:Y:S05]  /*1ce60*/  BSYNC.RECONVERGENT B0 ;  /* 0x0000000000007941 */ /* 0x000fea0003800200 */
.L_x_1604:
        /* <DEDUP_REMOVED lines=10> */
.L_x_1581:
        /* <DEDUP_REMOVED lines=16> */
.L_x_1609:
[----:B------:R-:W-:Y:S05]  /*1d010*/  BSYNC.RECONVERGENT B0 ;  /* 0x0000000000007941 */ /* 0x000fea0003800200 */
.L_x_1608:
        /* <DEDUP_REMOVED lines=11> */
.L_x_1611:
[----:B------:R-:W2:Y:S04]  /*1d0d0*/  LDG.E.STRONG.GPU R5, desc[UR10][R2.64] ;  /* 0x0000000a02057981 */ /* 0x000ea8000c1ef900 */
[----:B--2---:R-:W-:Y:S01]  /*1d0e0*/  CCTL.IVALL ;  /* 0x00000000ff00798f */ /* 0x004fe20002000000 */
[----:B------:R-:W-:Y:S05]  /*1d0f0*/  YIELD ;  /* 0x0000000000007946 */ /* 0x000fea0003800000 */
[----:B------:R-:W-:-:S13]  /*1d100*/  ISETP.NE.AND P0, PT, R5, R0, PT ;  /* 0x000000000500720c */ /* 0x000fda0003f05270 */
[----:B------:R-:W-:Y:S05]  /*1d110*/  @P0 BRA `(.L_x_1611) ;  /* 0xfffffffc00ec0947 */ /* 0x000fea000383ffff */
.L_x_1610:
[----:B------:R-:W-:Y:S05]  /*1d120*/  WARPSYNC.ALL ;  /* 0x0000000000007948 */ /* 0x000fea0003800000 */
[----:B01----:R-:W0:Y:S08]  /*1d130*/  LDC.64 R10, c[0x0][0x3f8] ;  /* 0x0000fe00ff0a7b82 */ /* 0x003e300000000a00 */
        /* <DEDUP_REMOVED lines=73> */
.L_x_1614:
        /* <DEDUP_REMOVED lines=31> */
.L_x_1613:
[----:B------:R-:W-:Y:S05]  /*1d7c0*/  BSYNC.RECONVERGENT B0 ;  /* 0x0000000000007941 */ /* 0x000fea0003800200 */
.L_x_1612:
        /* <DEDUP_REMOVED lines=10> */
.L_x_1615:
        /* <DEDUP_REMOVED lines=87> */
.L_x_1616:
        /* <DEDUP_REMOVED lines=10> */
.L_x_4911:


//--------------------- .text._Z35group_norm_nhwc_bwd_one_pass_kernelI11Fp32IOFp16WLi64ELi112ELi448EEv26Group_norm_nhwc_bwd_params --------------------------
	.section	.text._Z35group_norm_nhwc_bwd_one_pass_kernelI11Fp32IOFp16WLi64ELi112ELi448EEv26Group_norm_nhwc_bwd_params,"ax",@progbits
	.align	128
        .global         _Z35group_norm_nhwc_bwd_one_pass_kernelI11Fp32IOFp16WLi64ELi112ELi448EEv26Group_norm_nhwc_bwd_params
        .type           _Z35group_norm_nhwc_bwd_one_pass_kernelI11Fp32IOFp16WLi64ELi112ELi448EEv26Group_norm_nhwc_bwd_params,@function
        .size           _Z35group_norm_nhwc_bwd_one_pass_kernelI11Fp32IOFp16WLi64ELi112ELi448EEv26Group_norm_nhwc_bwd_params,(.L_x_4912 - _Z35group_norm_nhwc_bwd_one_pass_kernelI11Fp32IOFp16WLi64ELi112ELi448EEv26Group_norm_nhwc_bwd_params)
        .other          _Z35group_norm_nhwc_bwd_one_pass_kernelI11Fp32IOFp16WLi64ELi112ELi448EEv26Group_norm_nhwc_bwd_params,@"STO_CUDA_ENTRY STV_DEFAULT"
_Z35group_norm_nhwc_bwd_one_pass_kernelI11Fp32IOFp16WLi64ELi112ELi448EEv26Group_norm_nhwc_bwd_params:
.text._Z35group_norm_nhwc_bwd_one_pass_kernelI11Fp32IOFp16WLi64ELi112ELi448EEv26Group_norm_nhwc_bwd_params:
        /* <DEDUP_REMOVED lines=25> */
.L_x_1660:
        /* <DEDUP_REMOVED lines=258> */
[----:B-1----:R-:W-:Y:S01]  /*11b0*/  @P0 R2UR UR5, R30 ;  /* 0x000000001e0502ca */ /* 0x002fe200000e0000 */
[----:B---3--:R-:W-:-:S12]  /*11c0*/  @P6 HADD2.F32 R60, -RZ, R28.H0_H0 ;  /* 0x2000001cff3c6230 */ /* 0x008fd80000004100 */
[----:B------:R-:W-:Y:S01]  /*11d0*/  @UP0 UMOV UR7, UR5 ;  /* 0x0000000500070c82 */ /* 0x000fe20008000000 */
[----:B------:R-:W-:Y:S02]  /*11e0*/  @P6 HADD2.F32 R59, -RZ, R29.H0_H0 ;  /* 0x2000001dff3b6230 */ /* 0x000fe40000004100 */
[----:B------:R-:W-:Y:S02]  /*11f0*/  HADD2.F32 R52, -RZ, R52.H0_H0 ;  /* 0x20000034ff347230 */ /* 0x000fe40000004100 */
[----:B------:R-:W-:Y:S01]  /*1200*/  HADD2.F32 R0, -RZ, R0.H0_H0 ;  /* 0x20000000ff007230 */ /* 0x000fe20000004100 */
        /* <DEDUP_REMOVED lines=114> */
.L_x_1618:
        /* <DEDUP_REMOVED lines=256> */
.L_x_1619:
        /* <DEDUP_REMOVED lines=46> */
.L_x_1621:
[----:B------:R-:W-:Y:S05]  /*2c10*/  BSYNC.RECONVERGENT B0 ;  /* 0x0000000000007941 */ /* 0x000fea0003800200 */
.L_x_1620:
        /* <DEDUP_REMOVED lines=37> */
.L_x_1623:
[----:B------:R-:W-:Y:S05]  /*2e70*/  BSYNC.RECONVERGENT B0 ;  /* 0x0000000000007941 */ /* 0x000fea0003800200 */
.L_x_1622:
        /* <DEDUP_REMOVED lines=38> */
.L_x_1625:
[----:B------:R-:W-:Y:S05]  /*30e0*/  BSYNC.RECONVERGENT B0 ;  /* 0x0000000000007941 */ /* 0x000fea0003800200 */
.L_x_1624:
        /* <DEDUP_REMOVED lines=29> */
.L_x_1627:
[----:B------:R-:W-:Y:S05]  /*32c0*/  BSYNC.RECONVERGENT B0 ;  /* 0x0000000000007941 */ /* 0x000fea0003800200 */
.L_x_1626:
        /* <DEDUP_REMOVED lines=27> */
.L_x_1630:
[----:B------:R-:W3:Y:S04]  /*3480*/  LDG.E.STRONG.GPU R30, desc[UR8][R28.64] ;  /* 0x000000081c1e7981 */ /* 0x000ee8000c1ef900 */
[----:B---3--:R-:W-:Y:S01]  /*3490*/  CCTL.IVALL ;  /* 0x00000000ff00798f */ /* 0x008fe20002000000 */
[----:B------:R-:W-:Y:S05]  /*34a0*/  YIELD ;  /* 0x0000000000007946 */ /* 0x000fea0003800000 */
[----:B------:R-:W-:-:S13]  /*34b0*/  ISETP.NE.AND P0, PT, R30, R35, PT ;  /* 0x000000231e00720c */ /* 0x000fda0003f05270 */
[----:B------:R-:W-:Y:S05]  /*34c0*/  @P0 BRA `(.L_x_1630) ;  /* 0xfffffffc00ec0947 */ /* 0x000fea000383ffff */
.L_x_1629:
        /* <DEDUP_REMOVED lines=16> */
.L_x_1632:
        /* <DEDUP_REMOVED lines=62> */
.L_x_1631:
        /* <DEDUP_REMOVED lines=38> */
.L_x_1633:
        /* <DEDUP_REMOVED lines=19> */
.L_x_1634:
        /* <DEDUP_REMOVED lines=9> */
.L_x_1635:
[----:B------:R-:W-:Y:S05]  /*3dd0*/  BSYNC.RECONVERGENT B0 ;  /* 0x0000000000007941 */ /* 0x000fea0003800200 */
.L_x_1628:
        /* <DEDUP_REMOVED lines=37> */
.L_x_1636:
        /* <DEDUP_REMOVED lines=43> */
.L_x_1638:
[----:B------:R-:W-:Y:S05]  /*42e0*/  BSYNC.RECONVERGENT B0 ;  /* 0x0000000000007941 */ /* 0x000fea0003800200 */
.L_x_1637:
        /* <DEDUP_REMOVED lines=21> */
.L_x_1639:
        /* <DEDUP_REMOVED lines=21> */
.L_x_1641:
[----:B------:R-:W-:Y:S05]  /*4590*/  BSYNC.RECONVERGENT B0 ;  /* 0x0000000000007941 */ /* 0x000fea0003800200 */
.L_x_1640:
        /* <DEDUP_REMOVED lines=21> */
.L_x_1642:
        /* <DEDUP_REMOVED lines=21> */
.L_x_1644:
[----:B------:R-:W-:Y:S05]  /*4840*/  BSYNC.RECONVERGENT B0 ;  /* 0x0000000000007941 */ /* 0x000fea0003800200 */
.L_x_1643:
        /* <DEDUP_REMOVED lines=21> */
.L_x_1645:
        /* <DEDUP_REMOVED lines=21> */
.L_x_1647:
[----:B------:R-:W-:Y:S05]  /*4af0*/  BSYNC.RECONVERGENT B0 ;  /* 0x0000000000007941 */ /* 0x000fea0003800200 */
.L_x_1646:
        /* <DEDUP_REMOVED lines=21> */
.L_x_1648:
        /* <DEDUP_REMOVED lines=21> */
.L_x_1650:
[----:B------:R-:W-:Y:S05]  /*4da0*/  BSYNC.RECONVERGENT B0 ;  /* 0x0000000000007941 */ /* 0x000fea0003800200 */
.L_x_1649:
        /* <DEDUP_REMOVED lines=21> */
.L_x_1651:
        /* <DEDUP_REMOVED lines=20> */
.L_x_1653:
[----:B------:R-:W-:Y:S05]  /*5040*/  BSYNC.RECONVERGENT B0 ;  /* 0x0000000000007941 */ /* 0x000fea0003800200 */
.L_x_1652:
        /* <DEDUP_REMOVED lines=36> */
.L_x_1654:
        /* <DEDUP_REMOVED lines=18> */
.L_x_1656:
[----:B------:R-:W-:Y:S05]  /*53b0*/  BSYNC.RECONVERGENT B0 ;  /* 0x0000000000007941 */ /* 0x000fea0003800200 */
.L_x_1655:
        /* <DEDUP_REMOVED lines=19> */
.L_x_1657:
        /* <DEDUP_REMOVED lines=17> */
.L_x_1659:
[----:B------:R-:W-:Y:S05]  /*5600*/  BSYNC.RECONVERGENT B0 ;  /* 0x0000000000007941 */ /* 0x000fea0003800200 */
.L_x_1658:
[----:B------:R-:W-:Y:S02]  /*5610*/  IADD3 R61, PT, PT, R56, R61, RZ ;  /* 0x0000003d383d7210 */ /* 0x000fe40007ffe0ff */
[----:B------:R-:W-:Y:S02]  /*5620*/  IADD3 R62, PT, PT, R62, 0x1, RZ ;  /* 0x000000013e3e7810 */ /* 0x000fe40007ffe0ff */
[----:B------:R-:W-:-:S13]  /*5630*/  ISETP.GE.AND P0, PT, R61, UR4, PT ;  /* 0x000000043d007c0c */ /* 0x000fda000bf06270 */
[----:B------:R-:W-:Y:S05]  /*5640*/  @!P0 BRA `(.L_x_1660) ;  /* 0xffffffa800d08947 */ /* 0x000fea000383ffff */
.L_x_1617:
        /* <DEDUP_REMOVED lines=19> */
.L_x_1662:
[----:B------:R-:W-:Y:S05]  /*5780*/  BSYNC.RECONVERGENT B0 ;  /* 0x0000000000007941 */ /* 0x000fea0003800200 */
.L_x_1661:
[----:B------:R-:W-:Y:S05]  /*5790*/  @P0 EXIT ;  /* 0x000000000000094d */ /* 0x000fea0003800000 */
[----:B------:R-:W-:Y:S05]  /*57a0*/  @P2 BRA `(.L_x_1663) ;  /* 0x0000000000202947 */ /* 0x000fea0003800000 */
[----:B------:R-:W-:-:S05]  /*57b0*/  IMAD R0, R4, R7, RZ ;  /* 0x0000000704007224 */ /* 0x000fca00078e02ff */
[----:B------:R-:W-:-:S13]  /*57c0*/  ISETP.NE.AND P0, PT, R0, -0x1, PT ;  /* 0xffffffff0000780c */ /* 0x000fda0003f05270 */
[----:B------:R-:W-:Y:S05]  /*57d0*/  @!P0 BRA `(.L_x_1663) ;  /* 0x0000000000148947 */ /* 0x000fea0003800000 */
.L_x_1664:
[----:B0-----:R-:W2:Y:S04]  /*57e0*/  LDG.E.STRONG.GPU R5, desc[UR8][R2.64] ;  /* 0x0000000802057981 */ /* 0x001ea8000c1ef900 */
[----:B--2---:R-:W-:Y:S01]  /*57f0*/  CCTL.IVALL ;  /* 0x00000000ff00798f */ /* 0x004fe20002000000 */
[----:B------:R-:W-:Y:S05]  /*5800*/  YIELD ;  /* 0x0000000000007946 */ /* 0x000fea0003800000 */
[----:B------:R-:W-:-:S13]  /*5810*/  ISETP.NE.AND P0, PT, R5, R0, PT ;  /* 0x000000000500720c */ /* 0x000fda0003f05270 */
[----:B------:R-:W-:Y:S05]  /*5820*/  @P0 BRA `(.L_x_1664) ;  /* 0xfffffffc00ec0947 */ /* 0x000fea000383ffff */
.L_x_1663:
        /* <DEDUP_REMOVED lines=73> */
.L_x_1667:
        /* <DEDUP_REMOVED lines=31> */
.L_x_1666:
[----:B------:R-:W-:Y:S05]  /*5eb0*/  BSYNC.RECONVERGENT B0 ;  /* 0x0000000000007941 */ /* 0x000fea0003800200 */
.L_x_1665:
        /* <DEDUP_REMOVED lines=10> */
.L_x_1668:
        /* <DEDUP_REMOVED lines=81> */
[----:B----4-:R-:W-:Y:S02]  /*6470*/  F2FP.F16.F32.PACK_AB R23, R23, R4 ;  /* 0x000000041717723e */ /* 0x010fe400000000ff */
[----:B-----5:R-:W-:-:S03]  /*6480*/  F2FP.F16.F32.PACK_AB R5, R7, R8 ;  /* 0x000000080705723e */ /* 0x020fc600000000ff */
[----:B------:R3:W-:Y:S04]  /*6490*/  STG.E desc[UR8][R28.64], R23 ;  /* 0x000000171c007986 */ /* 0x0007e8000c101908 */
[----:B------:R3:W-:Y:S02]  /*64a0*/  STG.E desc[UR8][R26.64], R5 ;  /* 0x000000051a007986 */ /* 0x0007e4000c101908 */
[----:B------:R-:W-:Y:S05]  /*64b0*/  @P0 BRA `(.L_x_1668) ;  /* 0xfffffff800a80947 */ /* 0x000fea000383ffff */
[----:B------:R-:W-:Y:S05]  /*64c0*/  EXIT ;  /* 0x000000000000794d */ /* 0x000fea0003800000 */
.L_x_1669:
        /* <DEDUP_REMOVED lines=11> */
.L_x_4912:


//--------------------- .text._Z35group_norm_nhwc_bwd_one_pass_kernelI11Fp32IOFp16WLi128ELi112ELi448EEv26Group_norm_nhwc_bwd_params --------------------------
	.section	.text._Z35group_norm_nhwc_bwd_one_pass_kernelI11Fp32IOFp16WLi128ELi112ELi448EEv26Group_norm_nhwc_bwd_params,"ax",@progbits
	.align	128
        .global         _Z35group_norm_nhwc_bwd_one_pass_kernelI11Fp32IOFp16WLi128ELi112ELi448EEv26Group_norm_nhwc_bwd_params
        .type           _Z35group_norm_nhwc_bwd_one_pass_kernelI11Fp32IOFp16WLi128ELi112ELi448EEv26Group_norm_nhwc_bwd_params,@function
        .size           _Z35group_norm_nhwc_bwd_one_pass_kernelI11Fp32IOFp16WLi128ELi112ELi448EEv26Group_norm_nhwc_bwd_params,(.L_x_4913 - _Z35group_norm_nhwc_bwd_one_pass_kernelI11Fp32IOFp16WLi128ELi112ELi448EEv26Group_norm_nhwc_bwd_params)
        .other          _Z35group_norm_nhwc_bwd_one_pass_kernelI11Fp32IOFp16WLi128ELi112ELi448EEv26Group_norm_nhwc_bwd_params,@"STO_CUDA_ENTRY STV_DEFAULT"
_Z35group_norm_nhwc_bwd_one_pass_kernelI11Fp32IOFp16WLi128ELi112ELi448EEv26Group_norm_nhwc_bwd_params:
.text._Z35group_norm_nhwc_bwd_one_pass_kernelI11Fp32IOFp16WLi128ELi112ELi448EEv26Group_norm_nhwc_bwd_params:
        /* <DEDUP_REMOVED lines=54> */
.L_x_1737:
        /* <DEDUP_REMOVED lines=418> */
[----:B--2---:R-:W-:Y:S02]  /*1d80*/  @P5 HADD2.F32 R116, -RZ, R113.H0_H0 ;  /* 0x20000071ff745230 */ /* 0x004fe40000004100 */
[----:B----4-:R-:W-:Y:S02]  /*1d90*/  @P5 HADD2.F32 R114, -RZ, R121.H0_H0 ;  /* 0x20000079ff725230 */ /* 0x010fe40000004100 */
[----:B------:R-:W-:Y:S02]  /*1da0*/  HADD2.F32 R113, -RZ, R124.H0_H0 ;  /* 0x2000007cff717230 */ /* 0x000fe40000004100 */
[----:B------:R-:W-:Y:S01]  /*1db0*/  HADD2.F32 R83, -RZ, R120.H0_H0 ;  /* 0x20000078ff537230 */ /* 0x000fe20000004100 */
        /* <DEDUP_REMOVED lines=226> */
.L_x_1671:
        /* <DEDUP_REMOVED lines=512> */
.L_x_1672:
        /* <DEDUP_REMOVED lines=36> */
.L_x_1674:
[----:B------:R-:W-:Y:S05]  /*4e20*/  BSYNC.RECONVERGENT B0 ;  /* 0x0000000000007941 */ /* 0x000fea0003800200 */
.L_x_1673:
        /* <DEDUP_REMOVED lines=39> */
.L_x_1676:
[----:B------:R-:W-:Y:S05]  /*50a0*/  BSYNC.RECONVERGENT B0 ;  /* 0x0000000000007941 */ /* 0x000fea0003800200 */
.L_x_1675:
        /* <DEDUP_REMOVED lines=38> */
.L_x_1678:
[----:B------:R-:W-:Y:S05]  /*5310*/  BSYNC.RECONVERGENT B0 ;  /* 0x0000000000007941 */ /* 0x000fea0003800200 */
.L_x_1677:
        /* <DEDUP_REMOVED lines=29> */
.L_x_1680:
[----:B------:R-:W-:Y:S05]  /*54f0*/  BSYNC.RECONVERGENT B0 ;  /* 0x0000000000007941 */ /* 0x000fea0003800200 */
.L_x_1679:
        /* <DEDUP_REMOVED lines=24> */
.L_x_1683:
[----:B-1----:R-:W2:Y:S04]  /*5680*/  LDG.E.STRONG.GPU R54, desc[UR8][R52.64] ;  /* 0x0000000834367981 */ /* 0x002ea8000c1ef900 */
[----:B--2---:R-:W-:Y:S01]  /*5690*/  CCTL.IVALL ;  /* 0x00000000ff00798f */ /* 0x004fe20002000000 */
[----:B------:R-:W-:Y:S05]  /*56a0*/  YIELD ;  /* 0x0000000000007946 */ /* 0x000fea0003800000 */
[----:B------:R-:W-:-:S13]  /*56b0*/  ISETP.NE.AND P1, PT, R54, R59, PT ;  /* 0x0000003b3600720c */ /* 0x000fda0003f25270 */
[----:B------:R-:W-:Y:S05]  /*56c0*/  @P1 BRA `(.L_x_1683) ;  /* 0xfffffffc00ec1947 */ /* 0x000fea000383ffff */
.L_x_1682:
        /* <DEDUP_REMOVED lines=15> */
.L_x_1685:
        /* <DEDUP_REMOVED lines=59> */
.L_x_1684:
        /* <DEDUP_REMOVED lines=34> */
.L_x_1686:
        /* <DEDUP_REMOVED lines=18> */
.L_x_1687:
        /* <DEDUP_REMOVED lines=9> */
.L_x_1688:
[----:B------:R-:W-:Y:S05]  /*5f40*/  BSYNC.RECONVERGENT B0 ;  /* 0x0000000000007941 */ /* 0x000fea0003800200 */
.L_x_1681:
        /* <DEDUP_REMOVED lines=44> */
.L_x_1689:
        /* <DEDUP_REMOVED lines=21> */
.L_x_1691:
[----:B------:R-:W-:Y:S05]  /*6360*/  BSYNC.RECONVERGENT B0 ;  /* 0x0000000000007941 */ /* 0x000fea0003800200 */
.L_x_1690:
        /* <DEDUP_REMOVED lines=21> */
.L_x_1692:
        /* <DEDUP_REMOVED lines=21> */
.L_x_1694:
[----:B------:R-:W-:Y:S05]  /*6610*/  BSYNC.RECONVERGENT B0 ;  /* 0x0000000000007941 */ /* 0x000fea0003800200 */
.L_x_1693:
        /* <DEDUP_REMOVED lines=21> */
.L_x_1695:
        /* <DEDUP_REMOVED lines=20> */
.L_x_1697:
[----:B------:R-:W-:Y:S05]  /*68b0*/  BSYNC.RECONVERGENT B0 ;  /* 0x0000000000007941 */ /* 0x000fea0003800200 */
.L_x_1696:
        /* <DEDUP_REMOVED lines=67> */
.L_x_1698:
        /* <DEDUP_REMOVED lines=17> */
.L_x_1700:
[----:B------:R-:W-:Y:S05]  /*6e00*/  BSYNC.RECONVERGENT B0 ;  /* 0x0000000000007941 */ /* 0x000fea0003800200 */
.L_x_1699:
        /* <DEDUP_REMOVED lines=21> */
.L_x_1701:
        /* <DEDUP_REMOVED lines=23> */
.L_x_1703:
[----:B------:R-:W-:Y:S05]  /*70d0*/  BSYNC.RECONVERGENT B0 ;  /* 0x0000000000007941 */ /* 0x000fea0003800200 */
.L_x_1702:
        /* <DEDUP_REMOVED lines=19> */
.L_x_1704:
        /* <DEDUP_REMOVED lines=17> */
.L_x_1706:
[----:B------:R-:W-:Y:S05]  /*7320*/  BSYNC.RECONVERGENT B0 ;  /* 0x0000000000007941 */ /* 0x000fea0003800200 */
.L_x_1705:
        /* <DEDUP_REMOVED lines=21> */
.L_x_1707:
        /* <DEDUP_REMOVED lines=23> */
.L_x_1709:
[----:B------:R-:W-:Y:S05]  /*75f0*/  BSYNC.RECONVERGENT B0 ;  /* 0x0000000000007941 */ /* 0x000fea0003800200 */
.L_x_1708:
        /* <DEDUP_REMOVED lines=19> */
.L_x_1710:
        /* <DEDUP_REMOVED lines=17> */
.L_x_1712:
[----:B------:R-:W-:Y:S05]  /*7840*/  BSYNC.RECONVERGENT B0 ;  /* 0x0000000000007941 */ /* 0x000fea0003800200 */
.L_x_1711:
        /* <DEDUP_REMOVED lines=21> */
.L_x_1713:
        /* <DEDUP_REMOVED lines=21> */
.L_x_1715:
[----:B------:R-:W-:Y:S05]  /*7af0*/  BSYNC.RECONVERGENT B0 ;  /* 0x0000000000007941 */ /* 0x000fea0003800200 */
.L_x_1714:
        /* <DEDUP_REMOVED lines=62> */
.L_x_1716:
        /* <DEDUP_REMOVED lines=17> */
.L_x_1718:
[----:B------:R-:W-:Y:S05]  /*7ff0*/  BSYNC.RECONVERGENT B0 ;  /* 0x0000000000007941 */ /* 0x000fea0003800200 */
.L_x_1717:
        /* <DEDUP_REMOVED lines=19> */
.L_x_1719:
        /* <DEDUP_REMOVED lines=17> */
.L_x_1721:
[----:B------:R-:W-:Y:S05]  /*8240*/  BSYNC.RECONVERGENT B0 ;  /* 0x0000000000007941 */ /* 0x000fea0003800200 */
.L_x_1720:
        /* <DEDUP_REMOVED lines=19> */
.L_x_1722:
        /* <DEDUP_REMOVED lines=17> */
.L_x_1724:
[----:B------:R-:W-:Y:S05]  /*8490*/  BSYNC.RECONVERGENT B0 ;  /* 0x0000000000007941 */ /* 0x000fea0003800200 */
.L_x_1723:
        /* <DEDUP_REMOVED lines=19> */
.L_x_1725:
        /* <DEDUP_REMOVED lines=17> */
.L_x_1727:
[----:B------:R-:W-:Y:S05]  /*86e0*/  BSYNC.RECONVERGENT B0 ;  /* 0x0000000000007941 */ /* 0x000fea0003800200 */
.L_x_1726:
        /* <DEDUP_REMOVED lines=19> */
.L_x_1728:
        /* <DEDUP_REMOVED lines=17> */
.L_x_1730:
[----:B------:R-:W-:Y:S05]  /*8930*/  BSYNC.RECONVERGENT B0 ;  /* 0x0000000000007941 */ /* 0x000fea0003800200 */
.L_x_1729:
        /* <DEDUP_REMOVED lines=19> */
.L_x_1731:
        /* <DEDUP_REMOVED lines=17> */
.L_x_1733:
[----:B------:R-:W-:Y:S05]  /*8b80*/  BSYNC.RECONVERGENT B0 ;  /* 0x0000000000007941 */ /* 0x000fea0003800200 */
.L_x_1732:
        /* <DEDUP_REMOVED lines=19> */
.L_x_1734:
        /* <DEDUP_REMOVED lines=17> */
.L_x_1736:
[----:B------:R-:W-:Y:S05]  /*8dd0*/  BSYNC.RECONVERGENT B0 ;  /* 0x0000000000007941 */ /* 0x000fea0003800200 */
.L_x_1735:
[----:B------:R-:W-:Y:S02]  /*8de0*/  IADD3 R95, PT, PT, R92, R95, RZ ;  /* 0x0000005f5c5f7210 */ /* 0x000fe40007ffe0ff */
[----:B------:R-:W-:Y:S02]  /*8df0*/  IADD3 R96, PT, PT, R96, 0x1, RZ ;  /* 0x0000000160607810 */ /* 0x000fe40007ffe0ff */
[----:B------:R-:W-:-:S13]  /*8e00*/  ISETP.GE.AND P0, PT, R95, UR4, PT ;  /* 0x000000045f007c0c */ /* 0x000fda000bf06270 */
[----:B------:R-:W-:Y:S05]  /*8e10*/  @!P0 BRA `(.L_x_1737) ;  /* 0xffffff7400508947 */ /* 0x000fea000383ffff */
.L_x_1670:
        /* <DEDUP_REMOVED lines=19> */
.L_x_1739:
[----:B------:R-:W-:Y:S05]  /*8f50*/  BSYNC.RECONVERGENT B0 ;  /* 0x0000000000007941 */ /* 0x000fea0003800200 */
.L_x_1738:
[----:B------:R-:W-:Y:S05]  /*8f60*/  @P0 EXIT ;  /* 0x000000000000094d */ /* 0x000fea0003800000 */
[----:B------:R-:W-:Y:S05]  /*8f70*/  @P2 BRA `(.L_x_1740) ;  /* 0x0000000000202947 */ /* 0x000fea0003800000 */
[----:B------:R-:W-:-:S05]  /*8f80*/  IMAD R0, R4, R7, RZ ;  /* 0x0000000704007224 */ /* 0x000fca00078e02ff */
[----:B------:R-:W-:-:S13]  /*8f90*/  ISETP.NE.AND P0, PT, R0, -0x1, PT ;  /* 0xffffffff0000780c */ /* 0x000fda0003f05270 */
[----:B------:R-:W-:Y:S05]  /*8fa0*/  @!P0 BRA `(.L_x_1740) ;  /* 0x0000000000148947 */ /* 0x000fea0003800000 */
.L_x_1741:
[----:B0-----:R-:W2:Y:S04]  /*8fb0*/  LDG.E.STRONG.GPU R5, desc[UR8][R2.64] ;  /* 0x0000000802057981 */ /* 0x001ea8000c1ef900 */
[----:B--2---:R-:W-:Y:S01]  /*8fc0*/  CCTL.IVALL ;  /* 0x00000000ff00798f */ /* 0x004fe20002000000 */
[----:B------:R-:W-:Y:S05]  /*8fd0*/  YIELD ;  /* 0x0000000000007946 */ /* 0x000fea0003800000 */
[----:B------:R-:W-:-:S13]  /*8fe0*/  ISETP.NE.AND P0, PT, R5, R0, PT ;  /* 0x000000000500720c */ /* 0x000fda0003f05270 */
[----:B------:R-:W-:Y:S05]  /*8ff0*/  @P0 BRA `(.L_x_1741) ;  /* 0xfffffffc00ec0947 */ /* 0x000fea000383ffff */
.L_x_1740:
        /* <DEDUP_REMOVED lines=73> */
.L_x_1744:
        /* <DEDUP_REMOVED lines=26> */
[----:B----4-:R-:W-:Y:S01]  /*9630*/  F2FP.F16.F32.PACK_AB R19, R15, R12 ;  /* 0x0000000c0f13723e */ /* 0x010fe200000000ff */
[----:B------:R0:W-:Y:S04]  /*9640*/  STG.E desc[UR8][R8.64], R17 ;  /* 0x0000001108007986 */ /* 0x0001e8000c101908 */
[----:B------:R0:W-:Y:S01]  /*9650*/  STG.E desc[UR8][R10.64], R19 ;  /* 0x000000130a007986 */ /* 0x0001e2000c101908 */
[----:B------:R-:W-:Y:S01]  /*9660*/  IADD3.X R23, PT, PT, RZ, R23, RZ, P3, !PT ;  /* 0x00000017ff177210 */ /* 0x000fe20001ffe4ff */
[----:B------:R-:W-:Y:S06]  /*9670*/  @P1 BRA `(.L_x_1744) ;  /* 0xfffffffc00841947 */ /* 0x000fec000383ffff */
.L_x_1743:
[----:B------:R-:W-:Y:S05]  /*9680*/  BSYNC.RECONVERGENT B0 ;  /* 0x0000000000007941 */ /* 0x000fea0003800200 */
.L_x_1742:
        /* <DEDUP_REMOVED lines=10> */
.L_x_1745:
        /* <DEDUP_REMOVED lines=22> */
[----:B-----5:R-:W-:-:S02]  /*9890*/  F2FP.F16.F32.PACK_AB R19, R7, R2 ;  /* 0x000000020713723e */ /* 0x020fc400000000ff */
[----:B------:R-:W-:-:S04]  /*98a0*/  LOP3.LUT R2, R24, 0x3, RZ, 0xc0, !PT ;  /* 0x0000000318027812 */ /* 0x000fc800078ec0ff */
[----:B------:R-:W-:Y:S02]  /*98b0*/  IADD3.X R17, PT, PT, R2, UR5, RZ, P1, !PT ;  /* 0x0000000502117c10 */ /* 0x000fe40008ffe4ff */
[----:B---3--:R-:W-:Y:S02]  /*98c0*/  F2FP.F16.F32.PACK_AB R21, R11, R8 ;  /* 0x000000080b15723e */ /* 0x008fe400000000ff */
        /* <DEDUP_REMOVED lines=56> */
[----:B----4-:R-:W-:-:S03]  /*9c50*/  F2FP.F16.F32.PACK_AB R7, R9, R6 ;  /* 0x000000060907723e */ /* 0x010fc600000000ff */
[----:B------:R1:W-:Y:S04]  /*9c60*/  STG.E desc[UR8][R12.64], R5 ;  /* 0x000000050c007986 */ /* 0x0003e8000c101908 */
[----:B------:R1:W-:Y:S02]  /*9c70*/  STG.E desc[UR8][R14.64], R7 ;  /* 0x000000070e007986 */ /* 0x0003e4000c101908 */
[----:B------:R-:W-:Y:S05]  /*9c80*/  @P0 BRA `(.L_x_1745) ;  /* 0xfffffff800a80947 */ /* 0x000fea000383ffff */
[----:B------:R-:W-:Y:S05]  /*9c90*/  EXIT ;  /* 0x000000000000794d */ /* 0x000fea0003800000 */
.L_x_1746:
        /* <DEDUP_REMOVED lines=14> */
.L_x_4913:


//--------------------- .text._Z35group_norm_nhwc_bwd_one_pass_kernelI11Fp32IOFp16WLi256ELi112ELi448EEv26Group_norm_nhwc_bwd_params --------------------------
	.section	.text._Z35group_norm_nhwc_bwd_one_pass_kernelI11Fp32IOFp16WLi256ELi112ELi448EEv26Group_norm_nhwc_bwd_params,"ax",@progbits
	.align	128
        .global         _Z35group_norm_nhwc_bwd_one_pass_kernelI11Fp32IOFp16WLi256ELi112ELi448EEv26Group_norm_nhwc_bwd_params
        .type           _Z35group_norm_nhwc_bwd_one_pass_kernelI11Fp32IOFp16WLi256ELi112ELi448EEv26Group_norm_nhwc_bwd_params,@function
        .size           _Z35group_norm_nhwc_bwd_one_pass_kernelI11Fp32IOFp16WLi256ELi112ELi448EEv26Group_norm_nhwc_bwd_params,(.L_x_4914 - _Z35group_norm_nhwc_bwd_one_pass_kernelI11Fp32IOFp16WLi256ELi112ELi448EEv26Group_norm_nhwc_bwd_params)
        .other          _Z35group_norm_nhwc_bwd_one_pass_kernelI11Fp32IOFp16WLi256ELi112ELi448EEv26Group_norm_nhwc_bwd_params,@"STO_CUDA_ENTRY STV_DEFAULT"
_Z35group_norm_nhwc_bwd_one_pass_kernelI11Fp32IOFp16WLi256ELi112ELi448EEv26Group_norm_nhwc_bwd_params:
.text._Z35group_norm_nhwc_bwd_one_pass_kernelI11Fp32IOFp16WLi256ELi112ELi448EEv26Group_norm_nhwc_bwd_params:
        /* <DEDUP_REMOVED lines=26> */
.L_x_1773:
        /* <DEDUP_REMOVED lines=13> */
[C---:B------:R-:W-:Y:S01]  /*0270*/  IADD3 R83, PT, PT, R85.reuse, 0xd0, RZ ;  /* 0x000000d055537810 */ /* 0x040fe20007ffe0ff */
[----:B-1----:R-:W-:Y:S02]  /*0280*/  ULOP3.LUT UR12, UR8, UR14, URZ, 0x3c, !UPT ;  /* 0x0000000e080c7292 */ /* 0x002fe4000f8e3cff */
[----:B0-----:R-:W-:Y:S01]  /*0290*/  MOV R0, UR14 ;  /* 0x0000000e00007c02 */ /* 0x001fe20008000f00 */
[----:B------:R-:W-:Y:S01]  /*02a0*/  UISETP.NE.AND UP0, UPT, UR14, URZ, UPT ;  /* 0x000000ff0e00728c */ /* 0x000fe2000bf05270 */
[----:B------:R-:W-:Y:S02]  /*02b0*/  IADD3 R125, PT, PT, R85, 0xd8, RZ ;  /* 0x000000d8557d7810 */ /* 0x000fe40007ffe0ff */
        /* <DEDUP_REMOVED lines=24> */
[----:B------:R-:W3:Y:S08]  /*0440*/  @!P4 LDC.64 R58, c[0x0][0x3a0] ;  /* 0x0000e800ff3acb82 */ /* 0x000ef00000000a00 */
[----:B------:R-:W3:Y:S01]  /*0450*/  @!P6 LDC.64 R56, c[0x0][0x3a0] ;  /* 0x0000e800ff38eb82 */ /* 0x000ee20000000a00 */
[----:B-1----:R-:W-:Y:S01]  /*0460*/  R2UR UR7, R2 ;  /* 0x00000000020772ca */ /* 0x002fe200000e0000 */
[----:B0-----:R-:W-:-:S06]  /*0470*/  @!P6 IMAD R6, R13, R22, RZ ;  /* 0x000000160d06e224 */ /* 0x001fcc00078e02ff */
[----:B------:R-:W0:Y:S01]  /*0480*/  @!P6 LDC.64 R26, c[0x0][0x398] ;  /* 0x0000e600ff1aeb82 */ /* 0x000e220000000a00 */
[----:B------:R-:W-:-:S05]  /*0490*/  @!P6 IMAD R23, R9, R23, R6 ;  /* 0x000000170917e224 */ /* 0x000fca00078e0206 */
        /* <DEDUP_REMOVED lines=29> */
[----:B------:R-:W-:-:S03]  /*0670*/  IADD3 R11, PT, PT, R85, 0x18, RZ ;  /* 0x00000018550b7810 */ /* 0x000fc60007ffe0ff */
[----:B------:R-:W-:Y:S01]  /*0680*/  HFMA2 R94, -RZ, RZ, 0, 0 ;  /* 0x00000000ff5e7431 */ /* 0x000fe200000001ff */
[----:B------:R-:W1:Y:S01]  /*0690*/  LDCU.64 UR6, c[0x0][0x3b8] ;  /* 0x00007700ff0677ac */ /* 0x000e620008000a00 */
[----:B------:R-:W-:Y:S01]  /*06a0*/  @!P3 IMAD R15, R85, R15, R0 ;  /* 0x0000000f550fb224 */ /* 0x000fe200078e0200 */
[----:B------:R-:W-:Y:S01]  /*06b0*/  IADD3 R65, PT, PT, R67, UR5, RZ ;  /* 0x0000000543417c10 */ /* 0x000fe2000fffe0ff */
[----:B----4-:R-:W-:Y:S01]  /*06c0*/  @!P4 IMAD R0, R5, R20, RZ ;  /* 0x000000140500c224 */ /* 0x010fe200078e02ff */
[----:B------:R-:W-:Y:S02]  /*06d0*/  @!P3 MOV R64, R66 ;  /* 0x000000420040b202 */ /* 0x000fe40000000f00 */
[----:B------:R-:W-:Y:S02]  /*06e0*/  ISETP.GE.U32.AND P0, PT, R11, UR16, PT ;  /* 0x000000100b007c0c */ /* 0x000fe4000bf06070 */
[----:B------:R-:W-:Y:S01]  /*06f0*/  SHF.R.S32.HI R17, RZ, 0x1f, R11 ;  /* 0x0000001fff117819 */ /* 0x000fe2000001140b */
[----:B------:R-:W-:-:S03]  /*0700*/  @!P3 IMAD.WIDE.U32 R2, R85, R14, R64 ;  /* 0x0000000e5502b225 */ /* 0x000fc600078e0040 */
[----:B------:R-:W-:Y:S02]  /*0710*/  ISETP.GE.AND.EX P5, PT, R17, UR17, PT, P0 ;  /* 0x0000001111007c0c */ /* 0x000fe4000bfa6300 */
[----:B------:R-:W-:Y:S02]  /*0720*/  @!P3 IADD3 R15, PT, PT, R3, R15, RZ ;  /* 0x0000000f030fb210 */ /* 0x000fe40007ffe0ff */
[C---:B------:R-:W-:Y:S02]  /*0730*/  @!P3 SHF.L.U32 R3, R2.reuse, 0x2, RZ ;  /* 0x000000020203b819 */ /* 0x040fe400000006ff */
[----:B------:R-:W-:Y:S02]  /*0740*/  @!P3 SHF.L.U64.HI R2, R2, 0x2, R15 ;  /* 0x000000020202b819 */ /* 0x000fe4000001020f */
[C---:B---3--:R-:W-:Y:S02]  /*0750*/  @!P3 IADD3 R4, P2, PT, R3.reuse, R18, RZ ;  /* 0x000000120304b210 */ /* 0x048fe40007f5e0ff */
[----:B------:R-:W-:-:S02]  /*0760*/  @!P3 IADD3 R74, P1, PT, R3, R74, RZ ;  /* 0x0000004a034ab210 */ /* 0x000fc40007f3e0ff */
[C---:B------:R-:W-:Y:S01]  /*0770*/  @!P3 IADD3.X R5, PT, PT, R2.reuse, R19, RZ, P2, !PT ;  /* 0x000000130205b210 */ /* 0x040fe200017fe4ff */
[----:B------:R-:W2:Y:S01]  /*0780*/  @!P5 LDC.64 R28, c[0x0][0x3f8] ;  /* 0x0000fe00ff1cdb82 */ /* 0x000ea20000000a00 */
[----:B------:R-:W-:Y:S02]  /*0790*/  LOP3.LUT P2, RZ, R95, 0x800000, RZ, 0xc0, !PT ;  /* 0x008000005fff7812 */ /* 0x000fe4000784c0ff */
[----:B------:R-:W-:Y:S02]  /*07a0*/  @!P3 IADD3.X R75, PT, PT, R2, R75, RZ, P1, !PT ;  /* 0x0000004b024bb210 */ /* 0x000fe40000ffe4ff */
[----:B------:R-:W-:Y:S02]  /*07b0*/  IADD3 R15, PT, PT, R85, 0x20, RZ ;  /* 0x00000020550f7810 */ /* 0x000fe40007ffe0ff */
[----:B------:R-:W-:Y:S01]  /*07c0*/  LOP3.LUT R95, R95, 0xffdfffff, RZ, 0xc0, !PT ;  /* 0xffdfffff5f5f7812 */ /* 0x000fe200078ec0ff */
[----:B------:R-:W3:Y:S01]  /*07d0*/  @!P5 LDC.64 R54, c[0x0][0x3a0] ;  /* 0x0000e800ff36db82 */ /* 0x000ee20000000a00 */
[----:B------:R-:W-:-:S02]  /*07e0*/  ISETP.GE.U32.AND P0, PT, R15, UR16, PT ;  /* 0x000000100f007c0c */ /* 0x000fc4000bf06070 */
[----:B------:R-:W-:Y:S02]  /*07f0*/  SHF.R.S32.HI R19, RZ, 0x1f, R15 ;  /* 0x0000001fff137819 */ /* 0x000fe4000001140f */
[----:B------:R-:W-:Y:S01]  /*0800*/  @P5 LOP3.LUT R95, R95, 0x200000, RZ, 0xfc, !PT ;  /* 0x002000005f5f5812 */ /* 0x000fe200078efcff */
[----:B------:R-:W-:Y:S01]  /*0810*/  @!P2 IMAD R21, R7, R21, R0 ;  /* 0x000000150715a224 */ /* 0x000fe200078e0200 */
[----:B------:R-:W-:Y:S01]  /*0820*/  @!P2 MOV R2, R66 ;  /* 0x000000420002a202 */ /* 0x000fe20000000f00 */
[----:B------:R-:W4:Y:S01]  /*0830*/  @!P2 LDC.64 R24, c[0x0][0x398] ;  /* 0x0000e600ff18ab82 */ /* 0x000f220000000a00 */
[----:B------:R-:W-:Y:S02]  /*0840*/  @!P2 MOV R3, R65 ;  /* 0x000000410003a202 */ /* 0x000fe40000000f00 */
[----:B------:R-:W-:Y:S02]  /*0850*/  ISETP.GE.AND.EX P4, PT, R19, UR17, PT, P0 ;  /* 0x0000001113007c0c */ /* 0x000fe4000bf86300 */
[----:B------:R-:W-:Y:S01]  /*0860*/  LOP3.LUT R95, R95, 0xffefffff, RZ, 0xc0, !PT ;  /* 0xffefffff5f5f7812 */ /* 0x000fe200078ec0ff */
[----:B------:R-:W-:Y:S01]  /*0870*/  @!P2 IMAD.WIDE.U32 R2, R7, R20, R2 ;  /* 0x000000140702a225 */ /* 0x000fe200078e0002 */
[----:B------:R-:W-:-:S04]  /*0880*/  IADD3 R7, PT, PT, R85, 0x28, RZ ;  /* 0x0000002855077810 */ /* 0x000fc80007ffe0ff */
[----:B------:R-:W-:Y:S02]  /*0890*/  @!P2 IADD3 R3, PT, PT, R3, R21, RZ ;  /* 0x000000150303a210 */ /* 0x000fe40007ffe0ff */
[C---:B------:R-:W-:Y:S02]  /*08a0*/  @!P2 SHF.L.U32 R13, R2.reuse, 0x2, RZ ;  /* 0x00000002020da819 */ /* 0x040fe400000006ff */
[----:B------:R-:W-:Y:S01]  /*08b0*/  @!P2 SHF.L.U64.HI R0, R2, 0x2, R3 ;  /* 0x000000020200a819 */ /* 0x000fe20000010203 */
[----:B------:R-:W0:Y:S01]  /*08c0*/  @!P4 LDC.64 R30, c[0x0][0x3f8] ;  /* 0x0000fe00ff1ecb82 */ /* 0x000e220000000a00 */
[----:B------:R-:W-:Y:S02]  /*08d0*/  @!P6 MOV R2, R66 ;  /* 0x000000420002e202 */ /* 0x000fe40000000f00 */
[----:B------:R-:W-:Y:S02]  /*08e0*/  @!P6 MOV R3, R65 ;  /* 0x000000410003e202 */ /* 0x000fe40000000f00 */
[----:B------:R-:W-:-:S02]  /*08f0*/  @!P2 IADD3 R58, P0, PT, R13, R58, RZ ;  /* 0x0000003a0d3aa210 */ /* 0x000fc40007f1e0ff */
[----:B------:R-:W-:Y:S01]  /*0900*/  ISETP.GE.U32.AND P1, PT, R7, UR16, PT ;  /* 0x0000001007007c0c */ /* 0x000fe2000bf26070 */
[----:B------:R-:W-:Y:S01]  /*0910*/  @!P6 IMAD.WIDE.U32 R2, R9, R22, R2 ;  /* 0x000000160902e225 */ /* 0x000fe200078e0002 */
[C---:B------:R-:W-:Y:S01]  /*0920*/  @!P2 IADD3.X R59, PT, PT, R0.reuse, R59, RZ, P0, !PT ;  /* 0x0000003b003ba210 */ /* 0x040fe200007fe4ff */
[----:B------:R-:W1:Y:S01]  /*0930*/  @!P4 LDC.64 R52, c[0x0][0x3a0] ;  /* 0x0000e800ff34cb82 */ /* 0x000e620000000a00 */
[----:B----4-:R-:W-:Y:S02]  /*0940*/  @!P2 IADD3 R12, P0, PT, R13, R24, RZ ;  /* 0x000000180d0ca210 */ /* 0x010fe40007f1e0ff */
[----:B------:R-:W-:Y:S02]  /*0950*/  SHF.R.S32.HI R21, RZ, 0x1f, R7 ;  /* 0x0000001fff157819 */ /* 0x000fe40000011407 */
[----:B------:R-:W-:Y:S02]  /*0960*/  @!P6 IADD3 R3, PT, PT, R3, R23, RZ ;  /* 0x000000170303e210 */ /* 0x000fe40007ffe0ff */
[----:B------:R-:W-:Y:S01]  /*0970*/  @!P2 IADD3.X R13, PT, PT, R0, R25, RZ, P0, !PT ;  /* 0x00000019000da210 */ /* 0x000fe200007fe4ff */
[----:B------:R-:W4:Y:S01]  /*0980*/  @!P5 LDC.64 R22, c[0x0][0x398] ;  /* 0x0000e600ff16db82 */ /* 0x000f220000000a00 */
[----:B------:R-:W-:-:S02]  /*0990*/  ISETP.GE.AND.EX P3, PT, R21, UR17, PT, P1 ;  /* 0x0000001115007c0c */ /* 0x000fc4000bf66310 */
[C---:B------:R-:W-:Y:S02]  /*09a0*/  @!P6 SHF.L.U32 R73, R2.reuse, 0x2, RZ ;  /* 0x000000020249e819 */ /* 0x040fe400000006ff */
[----:B------:R-:W-:Y:S01]  /*09b0*/  @!P6 SHF.L.U64.HI R0, R2, 0x2, R3 ;  /* 0x000000020200e819 */ /* 0x000fe20000010203 */
[----:B--2---:R-:W-:Y:S01]  /*09c0*/  @!P5 IMAD R2, R17, R28, RZ ;  /* 0x0000001c1102d224 */ /* 0x004fe200078e02ff */
[----:B------:R-:W-:Y:S01]  /*09d0*/  @!P5 MOV R3, R65 ;  /* 0x000000410003d202 */ /* 0x000fe20000000f00 */
[----:B0-----:R-:W-:Y:S01]  /*09e0*/  @!P4 IMAD R6, R19, R30, RZ ;  /* 0x0000001e1306c224 */ /* 0x001fe200078e02ff */
[----:B------:R-:W-:Y:S01]  /*09f0*/  @!P6 IADD3 R56, P0, PT, R73, R56, RZ ;  /* 0x000000384938e210 */ /* 0x000fe20007f1e0ff */
[----:B------:R-:W-:Y:S01]  /*0a00*/  @!P5 IMAD R9, R11, R29, R2 ;  /* 0x0000001d0b09d224 */ /* 0x000fe200078e0202 */
[----:B------:R-:W-:Y:S02]  /*0a10*/  @!P5 MOV R2, R66 ;  /* 0x000000420002d202 */ /* 0x000fe40000000f00 */
[----:B------:R-:W-:Y:S01]  /*0a20*/  @!P6 IADD3.X R57, PT, PT, R0, R57, RZ, P0, !PT ;  /* 0x000000390039e210 */ /* 0x000fe200007fe4ff */
[----:B------:R-:W0:Y:S01]  /*0a30*/  @!P3 LDC.64 R16, c[0x0][0x3f8] ;  /* 0x0000fe00ff10bb82 */ /* 0x000e220000000a00 */
[----:B------:R-:W-:Y:S01]  /*0a40*/  @!P6 IADD3 R72, P0, PT, R73, R26, RZ ;  /* 0x0000001a4948e210 */ /* 0x000fe20007f1e0ff */
[----:B------:R-:W-:Y:S01]  /*0a50*/  @!P5 IMAD.WIDE.U32 R2, R11, R28, R2 ;  /* 0x0000001c0b02d225 */ /* 0x000fe200078e0002 */
[----:B------:R-:W-:-:S02]  /*0a60*/  @P4 LOP3.LUT R95, R95, 0x100000, RZ, 0xfc, !PT ;  /* 0x001000005f5f4812 */ /* 0x000fc400078efcff */
[----:B------:R-:W-:Y:S02]  /*0a70*/  @!P6 IADD3.X R73, PT, PT, R0, R27, RZ, P0, !PT ;  /* 0x0000001b0049e210 */ /* 0x000fe400007fe4ff */
[----:B------:R-:W-:Y:S01]  /*0a80*/  @!P5 IADD3 R3, PT, PT, R3, R9, RZ ;  /* 0x000000090303d210 */ /* 0x000fe20007ffe0ff */
[----:B------:R-:W2:Y:S01]  /*0a90*/  @!P4 LDC.64 R10, c[0x0][0x398] ;  /* 0x0000e600ff0acb82 */ /* 0x000ea20000000a00 */
[C---:B------:R-:W-:Y:S01]  /*0aa0*/  @!P5 SHF.L.U32 R63, R2.reuse, 0x2, RZ ;  /* 0x00000002023fd819 */ /* 0x040fe200000006ff */
[----:B------:R-:W-:Y:S01]  /*0ab0*/  @!P4 IMAD R9, R15, R31, R6 ;  /* 0x0000001f0f09c224 */ /* 0x000fe200078e0206 */
[----:B------:R-:W-:Y:S02]  /*0ac0*/  @!P5 SHF.L.U64.HI R0, R2, 0x2, R3 ;  /* 0x000000020200d819 */ /* 0x000fe40000010203 */
[----:B------:R-:W-:Y:S02]  /*0ad0*/  @!P4 MOV R2, R66 ;  /* 0x000000420002c202 */ /* 0x000fe40000000f00 */
[----:B------:R-:W-:Y:S01]  /*0ae0*/  @!P4 MOV R3, R65 ;  /* 0x000000410003c202 */ /* 0x000fe20000000f00 */
[----:B------:R-:W2:Y:S01]  /*0af0*/  @!P3 LDC.64 R50, c[0x0][0x3a0] ;  /* 0x0000e800ff32bb82 */ /* 0x000ea20000000a00 */
[----:B---3--:R-:W-:-:S02]  /*0b00*/  @!P5 IADD3 R54, P0, PT, R63, R54, RZ ;  /* 0x000000363f36d210 */ /* 0x008fc40007f1e0ff */
[----:B------:R-:W-:Y:S01]  /*0b10*/  LOP3.LUT R95, R95, 0xfff7ffff, RZ, 0xc0, !PT ;  /* 0xfff7ffff5f5f7812 */ /* 0x000fe200078ec0ff */
[----:B------:R-:W-:Y:S01]  /*0b20*/  @!P4 IMAD.WIDE.U32 R2, R15, R30, R2 ;  /* 0x0000001e0f02c225 */ /* 0x000fe200078e0002 */
[C---:B------:R-:W-:Y:S02]  /*0b30*/  @!P5 IADD3.X R55, PT, PT, R0.reuse, R55, RZ, P0, !PT ;  /* 0x000000370037d210 */ /* 0x040fe400007fe4ff */
[----:B----4-:R-:W-:Y:S01]  /*0b40*/  @!P5 IADD3 R62, P0, PT, R63, R22, RZ ;  /* 0x000000163f3ed210 */ /* 0x010fe20007f1e0ff */
[----:B------:R-:W3:Y:S01]  /*0b50*/  @!P3 LDC.64 R14, c[0x0][0x398] ;  /* 0x0000e600ff0ebb82 */ /* 0x000ee20000000a00 */
[----:B------:R-:W-:Y:S01]  /*0b60*/  @!P4 IADD3 R3, PT, PT, R3, R9, RZ ;  /* 0x000000090303c210 */ /* 0x000fe20007ffe0ff */
[----:B0-----:R-:W-:Y:S01]  /*0b70*/  @!P3 IMAD R6, R21, R16, RZ ;  /* 0x000000101506b224 */ /* 0x001fe200078e02ff */
[----:B------:R-:W-:Y:S02]  /*0b80*/  @!P5 IADD3.X R63, PT, PT, R0, R23, RZ, P0, !PT ;  /* 0x00000017003fd210 */ /* 0x000fe400007fe4ff */
[C---:B------:R-:W-:Y:S01]  /*0b90*/  @!P4 SHF.L.U32 R119, R2.reuse, 0x2, RZ ;  /* 0x000000020277c819 */ /* 0x040fe200000006ff */
[----:B------:R-:W-:Y:S01]  /*0ba0*/  @!P3 IMAD R9, R7, R17, R6 ;  /* 0x000000110709b224 */ /* 0x000fe200078e0206 */
[----:B------:R-:W-:-:S02]  /*0bb0*/  @!P4 SHF.L.U64.HI R0, R2, 0x2, R3 ;  /* 0x000000020200c819 */ /* 0x000fc40000010203 */
[----:B------:R-:W-:Y:S02]  /*0bc0*/  @!P3 MOV R2, R66 ;  /* 0x000000420002b202 */ /* 0x000fe40000000f00 */
[----:B------:R-:W-:Y:S02]  /*0bd0*/  @!P3 MOV R3, R65 ;  /* 0x000000410003b202 */ /* 0x000fe40000000f00 */
[----:B-1----:R-:W-:Y:S02]  /*0be0*/  @!P4 IADD3 R52, P0, PT, R119, R52, RZ ;  /* 0x000000347734c210 */ /* 0x002fe40007f1e0ff */
[----:B------:R-:W-:Y:S01]  /*0bf0*/  @P3 LOP3.LUT R95, R95, 0x80000, RZ, 0xfc, !PT ;  /* 0x000800005f5f3812 */ /* 0x000fe200078efcff */
[----:B------:R-:W-:Y:S01]  /*0c00*/  @!P3 IMAD.WIDE.U32 R2, R7, R16, R2 ;  /* 0x000000100702b225 */ /* 0x000fe200078e0002 */
[----:B------:R-:W-:Y:S02]  /*0c10*/  @!P4 IADD3.X R53, PT, PT, R0, R53, RZ, P0, !PT ;  /* 0x000000350035c210 */ /* 0x000fe400007fe4ff */
[----:B--2---:R-:W-:-:S02]  /*0c20*/  @!P4 IADD3 R118, P0, PT, R119, R10, RZ ;  /* 0x0000000a7776c210 */ /* 0x004fc40007f1e0ff */
[----:B------:R-:W-:Y:S02]  /*0c30*/  @!P3 IADD3 R3, PT, PT, R3, R9, RZ ;  /* 0x000000090303b210 */ /* 0x000fe40007ffe0ff */
[----:B------:R-:W-:Y:S02]  /*0c40*/  @!P3 SHF.L.U32 R117, R2, 0x2, RZ ;  /* 0x000000020275b819 */ /* 0x000fe400000006ff */
[----:B------:R-:W-:Y:S02]  /*0c50*/  @!P4 IADD3.X R119, PT, PT, R0, R11, RZ, P0, !PT ;  /* 0x0000000b0077c210 */ /* 0x000fe400007fe4ff */
[----:B------:R-:W-:Y:S02]  /*0c60*/  @!P3 SHF.L.U64.HI R2, R2, 0x2, R3 ;  /* 0x000000020202b819 */ /* 0x000fe40000010203 */
[----:B------:R-:W-:Y:S02]  /*0c70*/  @!P3 IADD3 R50, P0, PT, R117, R50, RZ ;  /* 0x000000327532b210 */ /* 0x000fe40007f1e0ff */
[----:B------:R-:W-:-:S02]  /*0c80*/  IADD3 R7, PT, PT, R85, 0x30, RZ ;  /* 0x0000003055077810 */ /* 0x000fc40007ffe0ff */
[C---:B------:R-:W-:Y:S02]  /*0c90*/  @!P3 IADD3.X R51, PT, PT, R2.reuse, R51, RZ, P0, !PT ;  /* 0x000000330233b210 */ /* 0x040fe400007fe4ff */
[----:B---3--:R-:W-:Y:S02]  /*0ca0*/  @!P3 IADD3 R116, P0, PT, R117, R14, RZ ;  /* 0x0000000e7574b210 */ /* 0x008fe40007f1e0ff */
[----:B------:R-:W-:Y:S01]  /*0cb0*/  SHF.R.S32.HI R3, RZ, 0x1f, R7 ;  /* 0x0000001fff037819 */ /* 0x000fe20000011407 */
[----:B------:R-:W-:Y:S01]  /*0cc0*/  STL.64 [R1+0x2e0], R50 ;  /* 0x0002e03201007387 */ /* 0x000fe20000100a00 */
[----:B------:R-:W-:Y:S02]  /*0cd0*/  @!P3 IADD3.X R117, PT, PT, R2, R15, RZ, P0, !PT ;  /* 0x0000000f0275b210 */ /* 0x000fe400007fe4ff */
[----:B------:R-:W-:Y:S02]  /*0ce0*/  ISETP.GE.U32.AND P0, PT, R7, UR16, PT ;  /* 0x0000001007007c0c */ /* 0x000fe4000bf06070 */
[----:B------:R-:W-:-:S02]  /*0cf0*/  LOP3.LUT R95, R95, 0xfffbffff, RZ, 0xc0, !PT ;  /* 0xfffbffff5f5f7812 */ /* 0x000fc400078ec0ff */
        /* <DEDUP_REMOVED lines=382> */
[----:B------:R-:W-:Y:S02]  /*24e0*/  SHF.R.S32.HI R15, RZ, 0x1f, R19 ;  /* 0x0000001fff0f7819 */ /* 0x000fe40000011413 */
[----:B0-----:R-:W-:-:S04]  /*24f0*/  @!P1 IADD3 R24, P0, PT, R25, R16, RZ ;  /* 0x0000001019189210 */ /* 0x001fc80007f1e0ff */
[----:B------:R-:W-:Y:S02]  /*2500*/  @!P1 IADD3.X R25, PT, PT, R14, R17, RZ, P0, !PT ;  /* 0x000000110e199210 */ /* 0x000fe400007fe4ff */
        /* <DEDUP_REMOVED lines=53> */
[----:B------:R-:W-:Y:S01]  /*2860*/  SHF.R.S32.HI R83, RZ, 0x1f, R125 ;  /* 0x0000001fff537819 */ /* 0x000fe2000001147d */
        /* <DEDUP_REMOVED lines=18> */
[----:B------:R-:W-:Y:S02]  /*2990*/  @!P2 IMAD.WIDE.U32 R82, R125, R60, R82 ;  /* 0x0000003c7d52a225 */ /* 0x000fe400078e0052 */
[----:B------:R-:W0:Y:S03]  /*29a0*/  @!P2 LDC.64 R124, c[0x0][0x398] ;  /* 0x0000e600ff7cab82 */ /* 0x000e260000000a00 */
[----:B------:R-:W-:Y:S02]  /*29b0*/  @!P2 IADD3 R83, PT, PT, R83, R61, RZ ;  /* 0x0000003d5353a210 */ /* 0x000fe40007ffe0ff */
[C---:B------:R-:W-:Y:S02]  /*29c0*/  @!P2 SHF.L.U32 R61, R82.reuse, 0x2, RZ ;  /* 0x00000002523da819 */ /* 0x040fe400000006ff */
[----:B------:R-:W-:-:S02]  /*29d0*/  @!P2 SHF.L.U64.HI R82, R82, 0x2, R83 ;  /* 0x000000025252a819 */ /* 0x000fc40000010253 */
[C---:B-1----:R-:W-:Y:S02]  /*29e0*/  @!P2 IADD3 R40, P3, PT, R61.reuse, R14, RZ ;  /* 0x0000000e3d28a210 */ /* 0x042fe40007f7e0ff */
[----:B------:R-:W-:Y:S02]  /*29f0*/  SHF.R.S32.HI R83, RZ, 0x1f, R0 ;  /* 0x0000001fff537819 */ /* 0x000fe40000011400 */
        /* <DEDUP_REMOVED lines=361> */
[----:B0-----:R-:W-:Y:S01]  /*4090*/  CS2R R34, SRZ ;  /* 0x0000000000227805 */ /* 0x001fe2000001ff00 */
[----:B------:R0:W-:Y:S04]  /*40a0*/  STL.64 [R1+0x188], R30 ;  /* 0x0001881e01007387 */ /* 0x0001e80000100a00 */
[----:B------:R1:W-:Y:S01]  /*40b0*/  STL [R1+0x25c], R94 ;  /* 0x00025c5e01007387 */ /* 0x0003e20000100800 */
[----:B0-----:R-:W-:Y:S01]  /*40c0*/  CS2R R30, SRZ ;  /* 0x00000000001e7805 */ /* 0x001fe2000001ff00 */
[----:B-1----:R-:W-:Y:S01]  /*40d0*/  HFMA2 R94, -RZ, RZ, 0, 0 ;  /* 0x00000000ff5e7431 */ /* 0x002fe200000001ff */
[----:B--2---:R-:W-:-:S02]  /*40e0*/  @!P1 MOV R110, R12 ;  /* 0x0000000c006e9202 */ /* 0x004fc40000000f00 */
[----:B------:R-:W-:Y:S01]  /*40f0*/  @!P1 MOV R111, R13 ;  /* 0x0000000d006f9202 */ /* 0x000fe20000000f00 */
[----:B------:R0:W-:Y:S01]  /*4100*/  STL.64 [R1+0x80], R12 ;  /* 0x0000800c01007387 */ /* 0x0001e20000100a00 */
[----:B----4-:R-:W-:Y:S02]  /*4110*/  @!P1 MOV R40, R32 ;  /* 0x0000002000289202 */ /* 0x010fe40000000f00 */
[----:B------:R-:W-:Y:S02]  /*4120*/  @!P1 MOV R39, R33 ;  /* 0x0000002100279202 */ /* 0x000fe40000000f00 */
[----:B------:R-:W-:Y:S02]  /*4130*/  LOP3.LUT P1, RZ, R95, 0x80, RZ, 0xc0, !PT ;  /* 0x000000805fff7812 */ /* 0x000fe4000782c0ff */
[----:B0-----:R-:W-:Y:S02]  /*4140*/  CS2R R12, SRZ ;  /* 0x00000000000c7805 */ /* 0x001fe4000001ff00 */
[----:B---3--:R-:W-:-:S02]  /*4150*/  @!P2 MOV R103, R4 ;  /* 0x000000040067a202 */ /* 0x008fc40000000f00 */
[----:B------:R-:W-:-:S07]  /*4160*/  @!P2 MOV R104, R5 ;  /* 0x000000050068a202 */ /* 0x000fce0000000f00 */
[----:B------:R0:W2:Y:S01]  /*4170*/  @!P1 LDG.E.64 R12, desc[UR10][R68.64] ;  /* 0x0000000a440c9981 */ /* 0x0000a2000c1e1b00 */
[----:B------:R-:W-:Y:S02]  /*4180*/  @!P2 MOV R36, R80 ;  /* 0x000000500024a202 */ /* 0x000fe40000000f00 */
[----:B------:R-:W-:Y:S02]  /*4190*/  @!P2 MOV R35, R81 ;  /* 0x000000510023a202 */ /* 0x000fe40000000f00 */
[----:B------:R-:W-:Y:S02]  /*41a0*/  LOP3.LUT P2, RZ, R95, 0x20, RZ, 0xc0, !PT ;  /* 0x000000205fff7812 */ /* 0x000fe4000784c0ff */
[----:B0-----:R-:W-:Y:S01]  /*41b0*/  CS2R R68, SRZ ;  /* 0x0000000000447805 */ /* 0x001fe2000001ff00 */
[----:B------:R0:W-:Y:S05]  /*41c0*/  STL.64 [R1+0x90], R4 ;  /* 0x0000900401007387 */ /* 0x0001ea0000100a00 */
[----:B------:R1:W3:Y:S01]  /*41d0*/  @!P1 LDG.E.64 R68, desc[UR10][R90.64] ;  /* 0x0000000a5a449981 */ /* 0x0002e2000c1e1b00 */
[----:B0-----:R-:W-:-:S03]  /*41e0*/  CS2R R4, SRZ ;  /* 0x0000000000047805 */ /* 0x001fc6000001ff00 */
[----:B------:R0:W-:Y:S01]  /*41f0*/  STL.64 [R1+0x180], R32 ;  /* 0x0001802001007387 */ /* 0x0001e20000100a00 */
[----:B-1----:R-:W-:Y:S02]  /*4200*/  MOV R90, R92 ;  /* 0x0000005c005a7202 */ /* 0x002fe40000000f00 */
[----:B------:R-:W-:Y:S02]  /*4210*/  MOV R91, R93 ;  /* 0x0000005d005b7202 */ /* 0x000fe40000000f00 */
[----:B------:R-:W-:Y:S02]  /*4220*/  MOV R92, R96 ;  /* 0x00000060005c7202 */ /* 0x000fe40000000f00 */
[----:B------:R-:W-:Y:S02]  /*4230*/  MOV R93, R97 ;  /* 0x00000061005d7202 */ /* 0x000fe40000000f00 */
[----:B------:R-:W-:Y:S02]  /*4240*/  CS2R R96, SRZ ;  /* 0x0000000000607805 */ /* 0x000fe4000001ff00 */
[----:B------:R-:W-:-:S02]  /*4250*/  @!P0 MOV R94, R14 ;  /* 0x0000000e005e8202 */ /* 0x000fc40000000f00 */
[----:B0-----:R-:W-:Y:S02]  /*4260*/  CS2R R32, SRZ ;  /* 0x0000000000207805 */ /* 0x001fe4000001ff00 */
[----:B------:R-:W-:Y:S02]  /*4270*/  @!P0 MOV R96, R15 ;  /* 0x0000000f00608202 */ /* 0x000fe40000000f00 */
[----:B------:R-:W-:Y:S02]  /*4280*/  @!P0 MOV R32, R70 ;  /* 0x0000004600208202 */ /* 0x000fe40000000f00 */
[----:B------:R-:W-:Y:S01]  /*4290*/  @!P0 MOV R31, R71 ;  /* 0x00000047001f8202 */ /* 0x000fe20000000f00 */
[----:B------:R0:W4:Y:S01]  /*42a0*/  @!P2 LDG.E.64 R4, desc[UR10][R10.64] ;  /* 0x0000000a0a04a981 */ /* 0x000122000c1e1b00 */
[----:B------:R-:W-:Y:S02]  /*42b0*/  LOP3.LUT P0, RZ, R95, 0x8, RZ, 0xc0, !PT ;  /* 0x000000085fff7812 */ /* 0x000fe4000780c0ff */
[----:B0-----:R-:W-:-:S06]  /*42c0*/  CS2R R10, SRZ ;  /* 0x00000000000a7805 */ /* 0x001fcc000001ff00 */
[----:B------:R0:W4:Y:S04]  /*42d0*/  @!P2 LDG.E.64 R10, desc[UR10][R86.64] ;  /* 0x0000000a560aa981 */ /* 0x000128000c1e1b00 */
[----:B------:R1:W-:Y:S01]  /*42e0*/  STL.64 [R1+0xa0], R14 ;  /* 0x0000a00e01007387 */ /* 0x0003e20000100a00 */
[----:B0-----:R-:W-:Y:S02]  /*42f0*/  MOV R86, R6 ;  /* 0x0000000600567202 */ /* 0x001fe40000000f00 */
[----:B------:R-:W-:Y:S02]  /*4300*/  MOV R87, R7 ;  /* 0x0000000700577202 */ /* 0x000fe40000000f00 */
[----:B------:R-:W4:Y:S01]  /*4310*/  LDL.LU.64 R6, [R1+0x2a0] ;  /* 0x0002a00001067983 */ /* 0x000f220000300a00 */
[----:B-1----:R-:W-:-:S06]  /*4320*/  CS2R R14, SRZ ;  /* 0x00000000000e7805 */ /* 0x002fcc000001ff00 */
[----:B------:R0:W4:Y:S02]  /*4330*/  @!P0 LDG.E.64 R14, desc[UR10][R2.64] ;  /* 0x0000000a020e8981 */ /* 0x000124000c1e1b00 */
[----:B0-----:R-:W-:-:S06]  /*4340*/  CS2R R2, SRZ ;  /* 0x0000000000027805 */ /* 0x001fcc000001ff00 */
[----:B------:R-:W4:Y:S04]  /*4350*/  @!P0 LDG.E.64 R2, desc[UR10][R76.64] ;  /* 0x0000000a4c028981 */ /* 0x000f28000c1e1b00 */
[----:B------:R0:W-:Y:S02]  /*4360*/  STL.64 [R1+0x1a0], R70 ;  /* 0x0001a04601007387 */ /* 0x0001e40000100a00 */
[----:B0-----:R-:W-:Y:S02]  /*4370*/  CS2R R70, SRZ ;  /* 0x0000000000467805 */ /* 0x001fe4000001ff00 */
[----:B------:R0:W-:Y:S04]  /*4380*/  STL.64 [R1+0x190], R80 ;  /* 0x0001905001007387 */ /* 0x0001e80000100a00 */
[----:B------:R1:W-:Y:S01]  /*4390*/  STL [R1+0x23c], R0 ;  /* 0x00023c0001007387 */ /* 0x0003e20000100800 */
[----:B0-----:R-:W-:-:S02]  /*43a0*/  MOV R80, R88 ;  /* 0x0000005800507202 */ /* 0x001fc40000000f00 */
[----:B------:R-:W-:Y:S02]  /*43b0*/  MOV R81, R89 ;  /* 0x0000005900517202 */ /* 0x000fe40000000f00 */
[----:B------:R-:W-:Y:S01]  /*43c0*/  CS2R R88, SRZ ;  /* 0x0000000000587805 */ /* 0x000fe2000001ff00 */
[----:B-1----:R-:W-:Y:S01]  /*43d0*/  HFMA2 R0, -RZ, RZ, 0, 0 ;  /* 0x00000000ff007431 */ /* 0x002fe200000001ff */
[----:B--2---:R-:W-:Y:S02]  /*43e0*/  @!P1 MOV R97, R12 ;  /* 0x0000000c00619202 */ /* 0x004fe40000000f00 */
[----:B------:R-:W-:Y:S01]  /*43f0*/  @!P1 MOV R102, R13 ;  /* 0x0000000d00669202 */ /* 0x000fe20000000f00 */
[----:B------:R0:W-:Y:S01]  /*4400*/  STL.64 [R1+0x98], R12 ;  /* 0x0000980c01007387 */ /* 0x0001e20000100a00 */
[----:B---3--:R-:W-:Y:S02]  /*4410*/  @!P1 MOV R34, R68 ;  /* 0x0000004400229202 */ /* 0x008fe40000000f00 */
[----:B------:R-:W-:-:S02]  /*4420*/  @!P1 MOV R33, R69 ;  /* 0x0000004500219202 */ /* 0x000fc40000000f00 */
[----:B------:R-:W-:Y:S02]  /*4430*/  LOP3.LUT P1, RZ, R95, 0x10, RZ, 0xc0, !PT ;  /* 0x000000105fff7812 */ /* 0x000fe4000782c0ff */
[----:B0-----:R-:W-:Y:S01]  /*4440*/  CS2R R12, SRZ ;  /* 0x00000000000c7805 */ /* 0x001fe2000001ff00 */
[----:B------:R0:W-:Y:S02]  /*4450*/  STL.64 [R1+0x198], R68 ;  /* 0x0001984401007387 */ /* 0x0001e40000100a00 */
[----:B0-----:R-:W-:-:S08]  /*4460*/  CS2R R68, SRZ ;  /* 0x0000000000447805 */ /* 0x001fd0000001ff00 */
[----:B----4-:R0:W2:Y:S02]  /*4470*/  @!P1 LDG.E.64 R12, desc[UR10][R6.64] ;  /* 0x0000000a060c9981 */ /* 0x0100a4000c1e1b00 */
[----:B0-----:R-:W-:-:S06]  /*4480*/  CS2R R6, SRZ ;  /* 0x0000000000067805 */ /* 0x001fcc000001ff00 */
[----:B------:R-:W3:Y:S01]  /*4490*/  @!P1 LDG.E.64 R6, desc[UR10][R78.64] ;  /* 0x0000000a4e069981 */ /* 0x000ee2000c1e1b00 */
[----:B------:R-:W-:Y:S02]  /*44a0*/  @!P0 MOV R69, R14 ;  /* 0x0000000e00458202 */ /* 0x000fe40000000f00 */
[----:B------:R-:W-:Y:S02]  /*44b0*/  @!P0 MOV R70, R15 ;  /* 0x0000000f00468202 */ /* 0x000fe40000000f00 */
[----:B------:R-:W-:Y:S02]  /*44c0*/  @!P0 MOV R71, R2 ;  /* 0x0000000200478202 */ /* 0x000fe40000000f00 */
[----:B------:R-:W-:Y:S02]  /*44d0*/  @!P0 MOV R72, R3 ;  /* 0x0000000300488202 */ /* 0x000fe40000000f00 */
[----:B------:R-:W-:Y:S01]  /*44e0*/  LOP3.LUT P0, RZ, R95, 0x1, RZ, 0xc0, !PT ;  /* 0x000000015fff7812 */ /* 0x000fe2000780c0ff */
[----:B------:R0:W-:Y:S01]  /*44f0*/  STL.64 [R1+0xb8], R14 ;  /* 0x0000b80e01007387 */ /* 0x0001e20000100a00 */
[----:B------:R-:W-:-:S02]  /*4500*/  @!P2 MOV R88, R4 ;  /* 0x000000040058a202 */ /* 0x000fc40000000f00 */
[----:B------:R-:W-:Y:S02]  /*4510*/  @!P2 MOV R89, R5 ;  /* 0x000000050059a202 */ /* 0x000fe40000000f00 */
[----:B------:R-:W-:Y:S02]  /*4520*/  @!P2 MOV R30, R10 ;  /* 0x0000000a001ea202 */ /* 0x000fe40000000f00 */
[----:B0-----:R-:W-:Y:S02]  /*4530*/  CS2R R14, SRZ ;  /* 0x00000000000e7805 */ /* 0x001fe4000001ff00 */
[----:B------:R-:W-:Y:S02]  /*4540*/  @!P2 MOV R0, R11 ;  /* 0x0000000b0000a202 */ /* 0x000fe40000000f00 */
[----:B------:R-:W-:Y:S02]  /*4550*/  LOP3.LUT P2, RZ, R95, 0x4, RZ, 0xc0, !PT ;  /* 0x000000045fff7812 */ /* 0x000fe4000784c0ff */
[----:B------:R0:W4:Y:S04]  /*4560*/  @!P0 LDG.E.64 R14, desc[UR10][R16.64] ;  /* 0x0000000a100e8981 */ /* 0x000128000c1e1b00 */
[----:B------:R1:W-:Y:S01]  /*4570*/  STL.64 [R1+0xa8], R4 ;  /* 0x0000a80401007387 */ /* 0x0003e20000100a00 */
[----:B0-----:R-:W-:-:S06]  /*4580*/  CS2R R16, SRZ ;  /* 0x0000000000107805 */ /* 0x001fcc000001ff00 */
[----:B------:R-:W4:Y:S01]  /*4590*/  @!P0 LDG.E.64 R16, desc[UR10][R22.64] ;  /* 0x0000000a16108981 */ /* 0x000f22000c1e1b00 */
[----:B-1----:R-:W-:-:S06]  /*45a0*/  CS2R R4, SRZ ;  /* 0x0000000000047805 */ /* 0x002fcc000001ff00 */
[----:B------:R0:W4:Y:S01]  /*45b0*/  @!P2 LDG.E.64 R4, desc[UR10][R8.64] ;  /* 0x0000000a0804a981 */ /* 0x000122000c1e1b00 */
[----:B------:R-:W-:Y:S02]  /*45c0*/  MOV R78, R80 ;  /* 0x00000050004e7202 */ /* 0x000fe40000000f00 */
[----:B------:R-:W-:Y:S02]  /*45d0*/  MOV R79, R81 ;  /* 0x00000051004f7202 */ /* 0x000fe40000000f00 */
[----:B------:R-:W-:Y:S02]  /*45e0*/  MOV R80, R86 ;  /* 0x0000005600507202 */ /* 0x000fe40000000f00 */
[----:B------:R-:W-:Y:S02]  /*45f0*/  MOV R81, R87 ;  /* 0x0000005700517202 */ /* 0x000fe40000000f00 */
[----:B------:R-:W-:Y:S02]  /*4600*/  CS2R R86, SRZ ;  /* 0x0000000000567805 */ /* 0x000fe4000001ff00 */
[----:B0-----:R-:W-:Y:S01]  /*4610*/  CS2R R8, SRZ ;  /* 0x0000000000087805 */ /* 0x001fe2000001ff00 */
[----:B------:R0:W-:Y:S05]  /*4620*/  STL.64 [R1+0x1a8], R10 ;  /* 0x0001a80a01007387 */ /* 0x0001ea0000100a00 */
[----:B------:R-:W4:Y:S01]  /*4630*/  @!P2 LDG.E.64 R8, desc[UR10][R28.64] ;  /* 0x0000000a1c08a981 */ /* 0x000f22000c1e1b00 */
[----:B0-----:R-:W-:Y:S01]  /*4640*/  CS2R R10, SRZ ;  /* 0x00000000000a7805 */ /* 0x001fe2000001ff00 */
[----:B------:R-:W-:Y:S01]  /*4650*/  HFMA2 R23, -RZ, RZ, 0, 0 ;  /* 0x00000000ff177431 */ /* 0x000fe200000001ff */
[----:B------:R-:W-:-:S02]  /*4660*/  MOV R76, R90 ;  /* 0x0000005a004c7202 */ /* 0x000fc40000000f00 */
[----:B------:R-:W-:Y:S02]  /*4670*/  MOV R77, R91 ;  /* 0x0000005b004d7202 */ /* 0x000fe40000000f00 */
[----:B------:R-:W-:Y:S01]  /*4680*/  CS2R R90, SRZ ;  /* 0x00000000005a7805 */ /* 0x000fe2000001ff00 */
[----:B------:R0:W-:Y:S02]  /*4690*/  STL.64 [R1+0x1b8], R2 ;  /* 0x0001b80201007387 */ /* 0x0001e40000100a00 */
[----:B0-----:R-:W-:Y:S02]  /*46a0*/  CS2R R2, SRZ ;  /* 0x0000000000027805 */ /* 0x001fe4000001ff00 */
[----:B--2---:R-:W-:Y:S02]  /*46b0*/  @!P1 MOV R86, R12 ;  /* 0x0000000c00569202 */ /* 0x004fe40000000f00 */
[----:B------:R-:W-:Y:S02]  /*46c0*/  @!P1 MOV R87, R13 ;  /* 0x0000000d00579202 */ /* 0x000fe40000000f00 */
[----:B---3--:R-:W-:-:S02]  /*46d0*/  @!P1 MOV R63, R6 ;  /* 0x00000006003f9202 */ /* 0x008fc40000000f00 */
[----:B------:R-:W-:Y:S02]  /*46e0*/  @!P1 MOV R68, R7 ;  /* 0x0000000700449202 */ /* 0x000fe40000000f00 */
[----:B------:R-:W-:-:S13]  /*46f0*/  LOP3.LUT P1, RZ, R95, 0x2, RZ, 0xc0, !PT ;  /* 0x000000025fff7812 */ /* 0x000fda000782c0ff */
[----:B------:R-:W2:Y:S04]  /*4700*/  @!P1 LDG.E.64 R10, desc[UR10][R24.64] ;  /* 0x0000000a180a9981 */ /* 0x000ea8000c1e1b00 */
[----:B------:R0:W-:Y:S04]  /*4710*/  STL.64 [R1+0x1b0], R6 ;  /* 0x0001b00601007387 */ /* 0x0001e80000100a00 */
[----:B------:R1:W-:Y:S01]  /*4720*/  STL.64 [R1+0xb0], R12 ;  /* 0x0000b00c01007387 */ /* 0x0003e20000100a00 */
[----:B0-----:R-:W-:Y:S02]  /*4730*/  MOV R6, R108 ;  /* 0x0000006c00067202 */ /* 0x001fe40000000f00 */
[----:B------:R-:W-:-:S02]  /*4740*/  MOV R7, R109 ;  /* 0x0000006d00077202 */ /* 0x000fc40000000f00 */
[----:B------:R-:W-:Y:S02]  /*4750*/  CS2R R108, SRZ ;  /* 0x00000000006c7805 */ /* 0x000fe4000001ff00 */
[----:B----4-:R-:W-:Y:S02]  /*4760*/  @!P0 MOV R107, R14 ;  /* 0x0000000e006b8202 */ /* 0x010fe40000000f00 */
[----:B------:R-:W-:Y:S02]  /*4770*/  @!P0 MOV R23, R15 ;  /* 0x0000000f00178202 */ /* 0x000fe40000000f00 */
[----:B-1----:R-:W-:-:S06]  /*4780*/  CS2R R12, SRZ ;  /* 0x00000000000c7805 */ /* 0x002fcc000001ff00 */
[----:B------:R0:W3:Y:S01]  /*4790*/  @!P1 LDG.E.64 R12, desc[UR10][R26.64] ;  /* 0x0000000a1a0c9981 */ /* 0x0000e2000c1e1b00 */
[----:B------:R-:W-:Y:S02]  /*47a0*/  @!P0 MOV R108, R16 ;  /* 0x00000010006c8202 */ /* 0x000fe40000000f00 */
[----:B------:R-:W-:Y:S02]  /*47b0*/  @!P0 MOV R109, R17 ;  /* 0x00000011006d8202 */ /* 0x000fe40000000f00 */
[----:B------:R-:W-:Y:S02]  /*47c0*/  LOP3.LUT P0, RZ, R95, 0x4000000, RZ, 0xc0, !PT ;  /* 0x040000005fff7812 */ /* 0x000fe4000780c0ff */
[----:B------:R-:W-:Y:S01]  /*47d0*/  @!P2 MOV R90, R4 ;  /* 0x00000004005aa202 */ /* 0x000fe20000000f00 */
[----:B------:R1:W-:Y:S01]  /*47e0*/  STL.64 [R1+0xc0], R4 ;  /* 0x0000c00401007387 */ /* 0x0003e20000100a00 */
[----:B------:R-:W-:-:S09]  /*47f0*/  @!P2 MOV R91, R5 ;  /* 0x00000005005ba202 */ /* 0x000fd20000000f00 */
[----:B------:R4:W3:Y:S01]  /*4800*/  @!P0 LDG.E.64 R2, desc[UR10][R20.64] ;  /* 0x0000000a14028981 */ /* 0x0008e2000c1e1b00 */
[----:B-1----:R-:W-:-:S06]  /*4810*/  CS2R R4, SRZ ;  /* 0x0000000000047805 */ /* 0x002fcc000001ff00 */
[----:B------:R-:W3:Y:S01]  /*4820*/  @!P0 LDG.E.64 R4, desc[UR10][R18.64] ;  /* 0x0000000a12048981 */ /* 0x000ee2000c1e1b00 */
[----:B0-----:R-:W-:Y:S02]  /*4830*/  MOV R26, R76 ;  /* 0x0000004c001a7202 */ /* 0x001fe40000000f00 */
[----:B----4-:R-:W-:Y:S02]  /*4840*/  CS2R R20, SRZ ;  /* 0x0000000000147805 */ /* 0x010fe4000001ff00 */
[----:B------:R-:W-:Y:S02]  /*4850*/  MOV R27, R77 ;  /* 0x0000004d001b7202 */ /* 0x000fe40000000f00 */
[----:B------:R-:W-:Y:S02]  /*4860*/  MOV R76, R78 ;  /* 0x0000004e004c7202 */ /* 0x000fe40000000f00 */
[----:B------:R-:W-:Y:S02]  /*4870*/  MOV R77, R79 ;  /* 0x0000004f004d7202 */ /* 0x000fe40000000f00 */
[----:B------:R-:W-:-:S02]  /*4880*/  MOV R78, R98 ;  /* 0x00000062004e7202 */ /* 0x000fc40000000f00 */
[----:B------:R-:W-:Y:S02]  /*4890*/  MOV R79, R99 ;  /* 0x00000063004f7202 */ /* 0x000fe40000000f00 */
[----:B------:R-:W-:Y:S02]  /*48a0*/  MOV R28, R92 ;  /* 0x0000005c001c7202 */ /* 0x000fe40000000f00 */
[----:B------:R-:W-:Y:S01]  /*48b0*/  MOV R29, R93 ;  /* 0x0000005d001d7202 */ /* 0x000fe20000000f00 */
[----:B------:R0:W4:Y:S01]  /*48c0*/  @!P4 LDG.E.64 R20, desc[UR10][R78.64] ;  /* 0x0000000a4e14c981 */ /* 0x000122000c1e1b00 */
[----:B------:R-:W-:Y:S02]  /*48d0*/  CS2R R92, SRZ ;  /* 0x00000000005c7805 */ /* 0x000fe4000001ff00 */
[----:B------:R-:W-:Y:S02]  /*48e0*/  @!P2 MOV R92, R8 ;  /* 0x00000008005ca202 */ /* 0x000fe40000000f00 */
[----:B------:R-:W-:Y:S01]  /*48f0*/  @!P2 MOV R93, R9 ;  /* 0x00000009005da202 */ /* 0x000fe20000000f00 */
[----:B0-----:R-:W0:Y:S01]  /*4900*/  S2R R79, SR_TID.X ;  /* 0x00000000004f7919 */ /* 0x001e220000002100 */
[----:B------:R-:W-:-:S02]  /*4910*/  LOP3.LUT P2, RZ, R95, 0x10000000, RZ, 0xc0, !PT ;  /* 0x100000005fff7812 */ /* 0x000fc4000784c0ff */
[----:B------:R-:W-:Y:S02]  /*4920*/  MOV R24, R28 ;  /* 0x0000001c00187202 */ /* 0x000fe40000000f00 */
[----:B------:R-:W-:Y:S02]  /*4930*/  MOV R25, R29 ;  /* 0x0000001d00197202 */ /* 0x000fe40000000f00 */
[----:B------:R-:W-:Y:S02]  /*4940*/  MOV R28, R100 ;  /* 0x00000064001c7202 */ /* 0x000fe40000000f00 */
[----:B------:R-:W-:Y:S02]  /*4950*/  MOV R29, R101 ;  /* 0x00000065001d7202 */ /* 0x000fe40000000f00 */
[----:B------:R-:W-:Y:S01]  /*4960*/  CS2R R100, SRZ ;  /* 0x0000000000647805 */ /* 0x000fe2000001ff00 */
[----:B------:R1:W-:Y:S01]  /*4970*/  STL [R1+0x298], R23 ;  /* 0x0002981701007387 */ /* 0x0003e20000100800 */
[----:B------:R-:W-:Y:S01]  /*4980*/  MOV R22, R6 ;  /* 0x0000000600167202 */ /* 0x000fe20000000f00 */
[----:B------:R-:W-:Y:S01]  /*4990*/  UIMAD.WIDE UR6, UR8, 0x8, UR6 ;  /* 0x00000008080678a5 */ /* 0x000fe2000f8e0206 */
[----:B-1----:R-:W-:Y:S01]  /*49a0*/  MOV R23, R7 ;  /* 0x0000000700177202 */ /* 0x002fe20000000f00 */
[----:B------:R1:W-:Y:S01]  /*49b0*/  STL.64 [R1+0x1d0], R16 ;  /* 0x0001d01001007387 */ /* 0x0003e20000100a00 */
[----:B------:R-:W-:-:S02]  /*49c0*/  CS2R R18, SRZ ;  /* 0x0000000000127805 */ /* 0x000fc4000001ff00 */
[----:B------:R-:W-:-:S04]  /*49d0*/  CS2R R98, SRZ ;  /* 0x0000000000627805 */ /* 0x000fc8000001ff00 */
[----:B------:R0:W4:Y:S01]  /*49e0*/  @!P4 LDG.E.64 R18, desc[UR10][R28.64] ;  /* 0x0000000a1c12c981 */ /* 0x000122000c1e1b00 */
[----:B-1----:R-:W-:Y:S02]  /*49f0*/  CS2R R16, SRZ ;  /* 0x0000000000107805 */ /* 0x002fe4000001ff00 */
[----:B0-----:R-:W-:-:S04]  /*4a00*/  LOP3.LUT R78, R79, 0xffff, RZ, 0xc0, !PT ;  /* 0x0000ffff4f4e7812 */ /* 0x001fc800078ec0ff */
[----:B------:R0:W4:Y:S01]  /*4a10*/  @!P3 LDG.E.64 R16, desc[UR10][R26.64] ;  /* 0x0000000a1a10b981 */ /* 0x000122000c1e1b00 */
[----:B------:R-:W-:Y:S01]  /*4a20*/  CS2R R28, SRZ ;  /* 0x00000000001c7805 */ /* 0x000fe2000001ff00 */
[----:B------:R-:W-:-:S05]  /*4a30*/  IMAD R78, R78, 0x493, RZ ;  /* 0x000004934e4e7824 */ /* 0x000fca00078e02ff */
[----:B------:R1:W4:Y:S01]  /*4a40*/  @!P6 LDG.E.64 R28, desc[UR10][R114.64] ;  /* 0x0000000a721ce981 */ /* 0x000322000c1e1b00 */
[----:B0-----:R-:W-:Y:S02]  /*4a50*/  CS2R R26, SRZ ;  /* 0x00000000001a7805 */ /* 0x001fe4000001ff00 */
[----:B------:R-:W-:-:S04]  /*4a60*/  SHF.R.U32.HI R78, RZ, 0x10, R78 ;  /* 0x00000010ff4e7819 */ /* 0x000fc8000001164e */
[----:B------:R0:W4:Y:S01]  /*4a70*/  @!P6 LDG.E.64 R26, desc[UR10][R112.64] ;  /* 0x0000000a701ae981 */ /* 0x000122000c1e1b00 */
[----:B-1----:R-:W-:Y:S01]  /*4a80*/  HFMA2 R114, -RZ, RZ, 0, 0 ;  /* 0x00000000ff727431 */ /* 0x002fe200000001ff */
[----:B------:R-:W-:Y:S02]  /*4a90*/  PRMT R78, R78, 0x9910, RZ ;  /* 0x000099104e4e7816 */ /* 0x000fe400000000ff */
[----:B0-----:R-:W-:Y:S02]  /*4aa0*/  CS2R R112, SRZ ;  /* 0x0000000000707805 */ /* 0x001fe4000001ff00 */
[----:B------:R-:W-:Y:S01]  /*4ab0*/  CS2R R6, SRZ ;  /* 0x0000000000067805 */ /* 0x000fe2000001ff00 */
[----:B------:R-:W-:Y:S01]  /*4ac0*/  IMAD R78, R78, 0x38, RZ ;  /* 0x000000384e4e7824 */ /* 0x000fe200078e02ff */
[----:B------:R0:W-:Y:S04]  /*4ad0*/  STL.64 [R1+0xd0], R14 ;  /* 0x0000d00e01007387 */ /* 0x0001e80000100a00 */
[----:B------:R-:W-:-:S04]  /*4ae0*/  IADD3 R78, PT, PT, RZ, -R78, RZ ;  /* 0x8000004eff4e7210 */ /* 0x000fc80007ffe0ff */
[----:B------:R-:W-:Y:S02]  /*4af0*/  PRMT R78, R78, 0x7710, RZ ;  /* 0x000077104e4e7816 */ /* 0x000fe400000000ff */
[----:B0-----:R-:W-:Y:S02]  /*4b00*/  CS2R R14, SRZ ;  /* 0x00000000000e7805 */ /* 0x001fe4000001ff00 */
[----:B------:R-:W-:-:S04]  /*4b10*/  IADD3 R78, PT, PT, R78, R79, RZ ;  /* 0x0000004f4e4e7210 */ /* 0x000fc80007ffe0ff */
[----:B------:R0:W4:Y:S01]  /*4b20*/  @!P3 LDG.E.64 R14, desc[UR10][R24.64] ;  /* 0x0000000a180eb981 */ /* 0x000122000c1e1b00 */
[----:B------:R-:W-:Y:S02]  /*4b30*/  SHF.L.U32 R78, R78, 0x1, RZ ;  /* 0x000000014e4e7819 */ /* 0x000fe400000006ff */
[----:B0-----:R-:W-:-:S06]  /*4b40*/  CS2R R24, SRZ ;  /* 0x0000000000187805 */ /* 0x001fcc000001ff00 */
[----:B------:R0:W4:Y:S02]  /*4b50*/  @!P5 LDG.E.64 R24, desc[UR10][R80.64] ;  /* 0x0000000a5018d981 */ /* 0x000124000c1e1b00 */
[----:B0-----:R-:W-:Y:S02]  /*4b60*/  LOP3.LUT R81, R78, 0xffff, RZ, 0xc0, !PT ;  /* 0x0000ffff4e517812 */ /* 0x001fe400078ec0ff */
[----:B------:R-:W-:-:S05]  /*4b70*/  MOV R80, UR13 ;  /* 0x0000000d00507c02 */ /* 0x000fca0008000f00 */
[----:B------:R-:W-:Y:S01]  /*4b80*/  IMAD R80, R80, 0x70, R81 ;  /* 0x0000007050507824 */ /* 0x000fe200078e0251 */
[----:B--2---:R-:W-:Y:S01]  /*4b90*/  @!P1 MOV R100, R10 ;  /* 0x0000000a00649202 */ /* 0x004fe20000000f00 */
[----:B------:R0:W-:Y:S01]  /*4ba0*/  STL.64 [R1+0x1c8], R10 ;  /* 0x0001c80a01007387 */ /* 0x0001e20000100a00 */
[----:B------:R-:W-:Y:S02]  /*4bb0*/  @!P1 MOV R101, R11 ;  /* 0x0000000b00659202 */ /* 0x000fe40000000f00 */
[----:B0-----:R-:W-:-:S06]  /*4bc0*/  CS2R R10, SRZ ;  /* 0x00000000000a7805 */ /* 0x001fcc000001ff00 */
[----:B------:R0:W2:Y:S02]  /*4bd0*/  @!P2 LDG.E.64 R10, desc[UR10][R22.64] ;  /* 0x0000000a160aa981 */ /* 0x0000a4000c1e1b00 */
[----:B0-----:R-:W-:Y:S01]  /*4be0*/  HFMA2 R22, -RZ, RZ, 0, 0 ;  /* 0x00000000ff167431 */ /* 0x001fe200000001ff */
[----:B------:R-:W-:-:S06]  /*4bf0*/  MOV R23, RZ ;  /* 0x000000ff00177202 */ /* 0x000fcc0000000f00 */
[----:B------:R0:W2:Y:S02]  /*4c00*/  @!P5 LDG.E.64 R22, desc[UR10][R76.64] ;  /* 0x0000000a4c16d981 */ /* 0x0000a4000c1e1b00 */
[----:B0-----:R-:W-:Y:S01]  /*4c10*/  MOV R76, UR6 ;  /* 0x00000006004c7c02 */ /* 0x001fe20008000f00 */
[----:B------:R-:W0:Y:S01]  /*4c20*/  LDCU.U8 UR6, c[0x0][0x414] ;  /* 0x00008280ff0677ac */ /* 0x000e220008000000 */
[----:B---3--:R-:W-:Y:S02]  /*4c30*/  @!P1 MOV R98, R12 ;  /* 0x0000000c00629202 */ /* 0x008fe40000000f00 */
[----:B------:R-:W-:Y:S02]  /*4c40*/  @!P1 MOV R99, R13 ;  /* 0x0000000d00639202 */ /* 0x000fe40000000f00 */
[----:B------:R-:W-:Y:S01]  /*4c50*/  LOP3.LUT P1, RZ, R95, 0x8000000, RZ, 0xc0, !PT ;  /* 0x080000005fff7812 */ /* 0x000fe2000782c0ff */
[----:B------:R-:W-:Y:S01]  /*4c60*/  HFMA2 R95, -RZ, RZ, 0, 0 ;  /* 0x00000000ff5f7431 */ /* 0x000fe200000001ff */
[----:B------:R-:W-:-:S02]  /*4c70*/  @!P0 MOV R95, R2 ;  /* 0x00000002005f8202 */ /* 0x000fc40000000f00 */
[----:B------:R-:W-:Y:S02]  /*4c80*/  @!P0 MOV R112, R3 ;  /* 0x0000000300708202 */ /* 0x000fe40000000f00 */
[----:B------:R-:W-:Y:S02]  /*4c90*/  @!P0 MOV R113, R4 ;  /* 0x0000000400718202 */ /* 0x000fe40000000f00 */
[----:B------:R-:W-:Y:S02]  /*4ca0*/  @!P0 MOV R114, R5 ;  /* 0x0000000500728202 */ /* 0x000fe40000000f00 */
[----:B0-----:R-:W-:-:S03]  /*4cb0*/  ISETP.NE.AND P0, PT, RZ, UR6, PT ;  /* 0x00000006ff007c0c */ /* 0x001fc6000bf05270 */
[----:B------:R0:W3:Y:S10]  /*4cc0*/  @!P1 LDG.E.64 R6, desc[UR10][R120.64] ;  /* 0x0000000a78069981 */ /* 0x0000f4000c1e1b00 */
[----:B0-----:R-:W0:Y:S02]  /*4cd0*/  @P0 LDC.64 R120, c[0x0][0x3b0] ;  /* 0x0000ec00ff780b82 */ /* 0x001e240000000a00 */
[----:B0-----:R-:W-:Y:S01]  /*4ce0*/  @P0 IMAD.WIDE R78, R80, 0x2, R120 ;  /* 0x00000002504e0825 */ /* 0x001fe200078e0278 */
[----:B------:R-:W-:Y:S01]  /*4cf0*/  MOV R77, UR7 ;  /* 0x00000007004d7c02 */ /* 0x000fe20008000f00 */
[----:B------:R0:W-:Y:S04]  /*4d00*/  STL.64 [R1+0x1c0], R8 ;  /* 0x0001c00801007387 */ /* 0x0001e80000100a00 */
[----:B------:R-:W3:Y:S04]  /*4d10*/  @P0 LDG.E.U16 R115, desc[UR10][R78.64] ;  /* 0x0000000a4e730981 */ /* 0x000ee8000c1e1500 */
[----:B------:R-:W3:Y:S01]  /*4d20*/  LDG.E.64 R76, desc[UR10][R76.64] ;  /* 0x0000000a4c4c7981 */ /* 0x000ee2000c1e1b00 */
[----:B0-----:R-:W-:-:S03]  /*4d30*/  CS2R R8, SRZ ;  /* 0x0000000000087805 */ /* 0x001fc6000001ff00 */
[----:B------:R0:W-:Y:S04]  /*4d40*/  STL.64 [R1+0xc8], R12 ;  /* 0x0000c80c01007387 */ /* 0x0001e80000100a00 */
[----:B------:R1:W-:Y:S04]  /*4d50*/  STL.64 [R1+0xd8], R2 ;  /* 0x0000d80201007387 */ /* 0x0003e80000100a00 */
[----:B------:R1:W3:Y:S01]  /*4d60*/  @!P1 LDG.E.64 R8, desc[UR10][R122.64] ;  /* 0x0000000a7a089981 */ /* 0x0002e2000c1e1b00 */
[----:B0-----:R-:W-:-:S03]  /*4d70*/  CS2R R12, SRZ ;  /* 0x00000000000c7805 */ /* 0x001fc6000001ff00 */
[----:B------:R0:W-:Y:S04]  /*4d80*/  STL [R1+0x220], R81 ;  /* 0x0002205101007387 */ /* 0x0001e80000100800 */
[----:B----4-:R-:W-:Y:S01]  /*4d90*/  STL.64 [R1+0xf8], R18 ;  /* 0x0000f81201007387 */ /* 0x010fe20000100a00 */
[----:B-1----:R-:W0:Y:S03]  /*4da0*/  LDC.64 R122, c[0x0][0x3a8] ;  /* 0x0000ea00ff7a7b82 */ /* 0x002e260000000a00 */
[----:B------:R-:W4:Y:S01]  /*4db0*/  @!P2 LDG.E.64 R12, desc[UR10][R124.64] ;  /* 0x0000000a7c0ca981 */ /* 0x000f22000c1e1b00 */
[----:B------:R-:W-:-:S03]  /*4dc0*/  CS2R R2, SRZ ;  /* 0x0000000000027805 */ /* 0x000fc6000001ff00 */
[----:B------:R-:W4:Y:S04]  /*4dd0*/  @P0 LDG.E.U16 R78, desc[UR10][R78.64+0x2] ;  /* 0x0000020a4e4e0981 */ /* 0x000f28000c1e1500 */
[----:B------:R-:W-:Y:S04]  /*4de0*/  STL.64 [R1+0x108], R26 ;  /* 0x0001081a01007387 */ /* 0x000fe80000100a00 */
[----:B------:R1:W5:Y:S04]  /*4df0*/  LDL R125, [R1+0x26c] ;  /* 0x00026c00017d7983 */ /* 0x0003680000100800 */
[----:B------:R1:W5:Y:S04]  /*4e00*/  LDL R124, [R1+0x274] ;  /* 0x00027400017c7983 */ /* 0x0003680000100800 */
[----:B------:R1:W5:Y:S01]  /*4e10*/  LDL R120, [R1+0x238] ;  /* 0x0002380001787983 */ /* 0x0003620000100800 */
[----:B0-----:R-:W-:-:S03]  /*4e20*/  IMAD.WIDE R80, R80, 0x2, R122 ;  /* 0x0000000250507825 */ /* 0x001fc600078e027a */
[----:B------:R1:W5:Y:S04]  /*4e30*/  LDL R121, [R1+0x23c] ;  /* 0x00023c0001797983 */ /* 0x0003680000100800 */
[----:B------:R-:W4:Y:S04]  /*4e40*/  LDG.E.U16 R79, desc[UR10][R80.64] ;  /* 0x0000000a504f7981 */ /* 0x000f28000c1e1500 */
[----:B------:R-:W-:Y:S04]  /*4e50*/  STL.64 [R1+0xf0], R14 ;  /* 0x0000f00e01007387 */ /* 0x000fe80000100a00 */
[----:B------:R1:W5:Y:S04]  /*4e60*/  LDL R122, [R1+0x244] ;  /* 0x00024400017a7983 */ /* 0x0003680000100800 */
[----:B------:R-:W4:Y:S04]  /*4e70*/  LDG.E.U16 R80, desc[UR10][R80.64+0x2] ;  /* 0x0000020a50507981 */ /* 0x000f28000c1e1500 */
[----:B------:R1:W5:Y:S04]  /*4e80*/  LDL R123, [R1+0x298] ;  /* 0x00029800017b7983 */ /* 0x0003680000100800 */
[----:B------:R1:W5:Y:S04]  /*4e90*/  LDL R81, [R1+0x25c] ;  /* 0x00025c0001517983 */ /* 0x0003680000100800 */
[----:B--2---:R-:W-:Y:S04]  /*4ea0*/  STL.64 [R1+0xe8], R10 ;  /* 0x0000e80a01007387 */ /* 0x004fe80000100a00 */
[----:B------:R-:W-:Y:S01]  /*4eb0*/  STL.64 [R1+0x100], R22 ;  /* 0x0001001601007387 */ /* 0x000fe20000100a00 */
[----:B---3--:R-:W-:-:S03]  /*4ec0*/  @!P1 MOV R2, R6 ;  /* 0x0000000600029202 */ /* 0x008fc60000000f00 */
[----:B------:R0:W-:Y:S01]  /*4ed0*/  STL.64 [R1+0xe0], R6 ;  /* 0x0000e00601007387 */ /* 0x0001e20000100a00 */
[----:B------:R-:W-:Y:S02]  /*4ee0*/  @!P1 MOV R3, R7 ;  /* 0x0000000700039202 */ /* 0x000fe40000000f00 */
[----:B0-----:R-:W-:Y:S02]  /*4ef0*/  CS2R R6, SRZ ;  /* 0x0000000000067805 */ /* 0x001fe4000001ff00 */
[----:B------:R-:W-:Y:S02]  /*4f00*/  @!P2 MOV R6, R10 ;  /* 0x0000000a0006a202 */ /* 0x000fe40000000f00 */
[----:B------:R-:W-:Y:S02]  /*4f10*/  @!P2 MOV R7, R11 ;  /* 0x0000000b0007a202 */ /* 0x000fe40000000f00 */
[----:B------:R-:W-:Y:S02]  /*4f20*/  CS2R R10, SRZ ;  /* 0x00000000000a7805 */ /* 0x000fe4000001ff00 */
[----:B------:R-:W-:-:S02]  /*4f30*/  @!P3 MOV R10, R14 ;  /* 0x0000000e000ab202 */ /* 0x000fc40000000f00 */
[----:B------:R-:W-:Y:S02]  /*4f40*/  @!P3 MOV R11, R15 ;  /* 0x0000000f000bb202 */ /* 0x000fe40000000f00 */
[----:B------:R-:W-:Y:S02]  /*4f50*/  CS2R R14, SRZ ;  /* 0x00000000000e7805 */ /* 0x000fe4000001ff00 */
[----:B------:R-:W-:Y:S02]  /*4f60*/  @!P4 MOV R14, R18 ;  /* 0x00000012000ec202 */ /* 0x000fe40000000f00 */
[----:B------:R-:W-:Y:S02]  /*4f70*/  @!P4 MOV R15, R19 ;  /* 0x00000013000fc202 */ /* 0x000fe40000000f00 */
[----:B------:R-:W-:Y:S02]  /*4f80*/  CS2R R18, SRZ ;  /* 0x0000000000127805 */ /* 0x000fe4000001ff00 */
[----:B------:R-:W-:Y:S01]  /*4f90*/  @!P5 MOV R18, R22 ;  /* 0x000000160012d202 */ /* 0x000fe20000000f00 */
[----:B------:R-:W-:Y:S01]  /*4fa0*/  HFMA2 R22, -RZ, RZ, 0, 0 ;  /* 0x00000000ff167431 */ /* 0x000fe200000001ff */
[----:B------:R-:W-:Y:S01]  /*4fb0*/  @!P6 MOV R22, R26 ;  /* 0x0000001a0016e202 */ /* 0x000fe20000000f00 */
[----:B------:R-:W-:-:S02]  /*4fc0*/  HFMA2 R26, -RZ, RZ, 0, 0 ;  /* 0x00000000ff1a7431 */ /* 0x000fc400000001ff */
[----:B------:R-:W-:Y:S02]  /*4fd0*/  @P0 HADD2.F32 R26, -RZ, R115.H0_H0 ;  /* 0x20000073ff1a0230 */ /* 0x000fe40000004100 */
[----:B------:R1:W5:Y:S01]  /*4fe0*/  LDL R115, [R1+0x260] ;  /* 0x0002600001737983 */ /* 0x0003620000100800 */
[----:B------:R-:W-:-:S03]  /*4ff0*/  R2UR UR28, R76 ;  /* 0x000000004c1c72ca */ /* 0x000fc600000e0000 */
[----:B------:R0:W-:Y:S04]  /*5000*/  STL.64 [R1+0x1d8], R4 ;  /* 0x0001d80401007387 */ /* 0x0001e80000100a00 */
[----:B------:R-:W-:Y:S01]  /*5010*/  STL.64 [R1+0x1f0], R16 ;  /* 0x0001f01001007387 */ /* 0x000fe20000100a00 */
[----:B0-----:R-:W-:-:S03]  /*5020*/  CS2R R4, SRZ ;  /* 0x0000000000047805 */ /* 0x001fc6000001ff00 */
[----:B------:R0:W-:Y:S01]  /*5030*/  STL.64 [R1+0x1e0], R8 ;  /* 0x0001e00801007387 */ /* 0x0001e20000100a00 */
[----:B------:R-:W-:Y:S02]  /*5040*/  @!P1 MOV R4, R8 ;  /* 0x0000000800049202 */ /* 0x000fe40000000f00 */
[----:B------:R-:W-:Y:S02]  /*5050*/  @!P1 MOV R5, R9 ;  /* 0x0000000900059202 */ /* 0x000fe40000000f00 */
[----:B0-----:R-:W-:Y:S01]  /*5060*/  CS2R R8, SRZ ;  /* 0x0000000000087805 */ /* 0x001fe2000001ff00 */
[----:B----4-:R0:W-:Y:S01]  /*5070*/  STL.64 [R1+0x1e8], R12 ;  /* 0x0001e80c01007387 */ /* 0x0101e20000100a00 */
[----:B------:R-:W-:Y:S02]  /*5080*/  @!P2 MOV R8, R12 ;  /* 0x0000000c0008a202 */ /* 0x000fe40000000f00 */
[----:B------:R-:W-:Y:S02]  /*5090*/  @!P2 MOV R9, R13 ;  /* 0x0000000d0009a202 */ /* 0x000fe40000000f00 */
[----:B0-----:R-:W-:-:S02]  /*50a0*/  CS2R R12, SRZ ;  /* 0x00000000000c7805 */ /* 0x001fc4000001ff00 */
[----:B------:R-:W-:Y:S02]  /*50b0*/  @!P3 MOV R12, R16 ;  /* 0x00000010000cb202 */ /* 0x000fe40000000f00 */
[----:B------:R-:W-:-:S05]  /*50c0*/  MOV R16, UR28 ;  /* 0x0000001c00107c02 */ /* 0x000fca0008000f00 */
[----:B------:R-:W-:-:S05]  /*50d0*/  FFMA.FTZ R77, -R16, UR28, R77 ;  /* 0x0000001c104d7c23 */ /* 0x000fca000801014d */
[----:B------:R-:W-:-:S13]  /*50e0*/  FSETP.GTU.FTZ.AND P1, PT, R77, RZ, PT ;  /* 0x000000ff4d00720b */ /* 0x000fda0003f3c000 */
[----:B------:R-:W-:-:S05]  /*50f0*/  VOTEU.ANY UP0, P1 ;  /* 0x0000000000ff7886 */ /* 0x000fca0000800100 */
[----:B------:R-:W0:Y:S01]  /*5100*/  @UP0 LDCU UR5, c[0x0][0x3c0] ;  /* 0x00007800ff0507ac */ /* 0x000e220008000800 */
[----:B------:R-:W-:Y:S02]  /*5110*/  PLOP3.LUT P1, PT, PT, PT, UP0, 0x80, 0x8 ;  /* 0x000000000008781c */ /* 0x000fe40003f2f008 */
[----:B------:R-:W-:Y:S01]  /*5120*/  @!P5 MOV R19, R23 ;  /* 0x000000170013d202 */ /* 0x000fe20000000f00 */
[----:B------:R-:W-:Y:S01]  /*5130*/  HFMA2 R23, -RZ, RZ, 0, 0 ;  /* 0x00000000ff177431 */ /* 0x000fe200000001ff */
[----:B------:R-:W-:Y:S01]  /*5140*/  @!P6 MOV R23, R27 ;  /* 0x0000001b0017e202 */ /* 0x000fe20000000f00 */
[----:B------:R-:W-:Y:S08]  /*5150*/  STL.64 [R1+0x208], R28 ;  /* 0x0002081c01007387 */ /* 0x000ff00000100a00 */
[----:B0-----:R-:W-:-:S04]  /*5160*/  @P1 FADD.FTZ R77, R77, UR5 ;  /* 0x000000054d4d1e21 */ /* 0x001fc80008010000 */
[----:B------:R-:W0:Y:S01]  /*5170*/  @P1 MUFU.RSQ R27, R77 ;  /* 0x0000004d001b1308 */ /* 0x000e220000001400 */
[----:B------:R-:W-:Y:S01]  /*5180*/  UISETP.NE.AND UP1, UPT, UR6, URZ, UPT ;  /* 0x000000ff0600728c */ /* 0x000fe2000bf25270 */
[----:B------:R-:W-:Y:S02]  /*5190*/  @!P3 MOV R13, R17 ;  /* 0x00000011000db202 */ /* 0x000fe40000000f00 */
[----:B------:R-:W-:Y:S01]  /*51a0*/  CS2R R16, SRZ ;  /* 0x0000000000107805 */ /* 0x000fe2000001ff00 */
[----:B------:R2:W-:Y:S01]  /*51b0*/  STL.64 [R1+0x1f8], R20 ;  /* 0x0001f81401007387 */ /* 0x0005e20000100a00 */
[----:B------:R-:W-:Y:S02]  /*51c0*/  @!P4 MOV R16, R20 ;  /* 0x000000140010c202 */ /* 0x000fe40000000f00 */
[----:B------:R-:W-:Y:S01]  /*51d0*/  @!P4 MOV R17, R21 ;  /* 0x000000150011c202 */ /* 0x000fe20000000f00 */
[----:B------:R3:W-:Y:S01]  /*51e0*/  STL.64 [R1+0x200], R24 ;  /* 0x0002001801007387 */ /* 0x0007e20000100a00 */
[----:B0-----:R-:W-:-:S02]  /*51f0*/  @P1 R2UR UR5, R27 ;  /* 0x000000001b0512ca */ /* 0x001fc400000e0000 */
[----:B--2---:R-:W-:Y:S02]  /*5200*/  CS2R R20, SRZ ;  /* 0x0000000000147805 */ /* 0x004fe4000001ff00 */
[----:B------:R-:W-:Y:S02]  /*5210*/  @!P5 MOV R20, R24 ;  /* 0x000000180014d202 */ /* 0x000fe40000000f00 */
[----:B------:R-:W-:Y:S02]  /*5220*/  @!P5 MOV R21, R25 ;  /* 0x000000190015d202 */ /* 0x000fe40000000f00 */
[----:B---3--:R-:W-:Y:S02]  /*5230*/  CS2R R24, SRZ ;  /* 0x0000000000187805 */ /* 0x008fe4000001ff00 */
[----:B------:R-:W-:Y:S01]  /*5240*/  MOV R27, RZ ;  /* 0x000000ff001b7202 */ /* 0x000fe20000000f00 */
[----:B------:R-:W-:Y:S01]  /*5250*/  @P0 HADD2.F32 R27, -RZ, R78.H0_H0 ;  /* 0x2000004eff1b0230 */ /* 0x000fe20000004100 */
[----:B------:R-:W-:Y:S01]  /*5260*/  @!P6 MOV R24, R28 ;  /* 0x0000001c0018e202 */ /* 0x000fe20000000f00 */
[----:B------:R-:W-:Y:S01]  /*5270*/  HADD2.F32 R79, -RZ, R79.H0_H0 ;  /* 0x2000004fff4f7230 */ /* 0x000fe20000004100 */
[----:B------:R-:W-:Y:S01]  /*5280*/  @!P6 MOV R25, R29 ;  /* 0x0000001d0019e202 */ /* 0x000fe20000000f00 */
[----:B------:R-:W-:Y:S01]  /*5290*/  HADD2.F32 R80, -RZ, R80.H0_H0 ;  /* 0x20000050ff507230 */ /* 0x000fe20000004100 */
[----:B------:R-:W-:Y:S01]  /*52a0*/  UMOV UR16, 0x3f800000 ;  /* 0x3f80000000107882 */ /* 0x000fe20000000000 */
[----:B------:R-:W-:Y:S01]  /*52b0*/  @UP0 UMOV UR16, UR5 ;  /* 0x0000000500100c82 */ /* 0x000fe20008000000 */
[----:B-1----:R-:W-:Y:S05]  /*52c0*/  BRA.U UP1, `(.L_x_1748) ;  /* 0x0000001d01487547 */ /* 0x002fea000b800000 */
        /* <DEDUP_REMOVED lines=466> */
.L_x_1748:
        /* <DEDUP_REMOVED lines=1075> */
.L_x_1749:
        /* <DEDUP_REMOVED lines=48> */
.L_x_1751:
[----:B------:R-:W-:Y:S05]  /*b620*/  BSYNC.RECONVERGENT B0 ;  /* 0x0000000000007941 */ /* 0x000fea0003800200 */
.L_x_1750:
        /* <DEDUP_REMOVED lines=37> */
.L_x_1753:
[----:B------:R-:W-:Y:S05]  /*b880*/  BSYNC.RECONVERGENT B0 ;  /* 0x0000000000007941 */ /* 0x000fea0003800200 */
.L_x_1752:
        /* <DEDUP_REMOVED lines=38> */
.L_x_1755:
[----:B------:R-:W-:Y:S05]  /*baf0*/  BSYNC.RECONVERGENT B0 ;  /* 0x0000000000007941 */ /* 0x000fea0003800200 */
.L_x_1754:
        /* <DEDUP_REMOVED lines=30> */
.L_x_1757:
[----:B------:R-:W-:Y:S05]  /*bce0*/  BSYNC.RECONVERGENT B0 ;  /* 0x0000000000007941 */ /* 0x000fea0003800200 */
.L_x_1756:
        /* <DEDUP_REMOVED lines=34> */
.L_x_1761:
[----:B------:R-:W2:Y:S04]  /*bf10*/  LDG.E.STRONG.GPU R0, desc[UR10][R10.64] ;  /* 0x0000000a0a007981 */ /* 0x000ea8000c1ef900 */
[----:B--2---:R-:W-:Y:S04]  /*bf20*/  CCTL.IVALL ;  /* 0x00000000ff00798f */ /* 0x004fe80002000000 */
[----:B------:R0:W-:Y:S01]  /*bf30*/  STL [R1], R0 ;  /* 0x0000000001007387 */ /* 0x0001e20000100800 */
[----:B------:R-:W-:-:S13]  /*bf40*/  ISETP.NE.AND P0, PT, R0, UR5, PT ;  /* 0x0000000500007c0c */ /* 0x000fda000bf05270 */
[----:B0-----:R-:W-:Y:S05]  /*bf50*/  @P0 BRA `(.L_x_1761) ;  /* 0xfffffffc00ec0947 */ /* 0x001fea000383ffff */
.L_x_1760:
[----:B------:R-:W-:Y:S05]  /*bf60*/  BSYNC.RECONVERGENT B0 ;  /* 0x0000000000007941 */ /* 0x000fea0003800200 */
.L_x_1759:
        /* <DEDUP_REMOVED lines=15> */
.L_x_1763:
        /* <DEDUP_REMOVED lines=77> */
.L_x_1762:
        /* <DEDUP_REMOVED lines=52> */
.L_x_1764:
        /* <DEDUP_REMOVED lines=27> */
.L_x_1765:
        /* <DEDUP_REMOVED lines=12> */
.L_x_1766:
[----:B------:R-:W-:Y:S05]  /*cae0*/  BSYNC.RECONVERGENT B0 ;  /* 0x0000000000007941 */ /* 0x000fea0003800200 */
.L_x_1758:
        /* <DEDUP_REMOVED lines=17> */
.L_x_1772:
        /* <DEDUP_REMOVED lines=57> */
.L_x_1768:
[----:B------:R-:W-:Y:S05]  /*cf90*/  BSYNC.RECONVERGENT B0 ;  /* 0x0000000000007941 */ /* 0x000fea0003800200 */
.L_x_1767:
        /* <DEDUP_REMOVED lines=19> */
.L_x_1769:
        /* <DEDUP_REMOVED lines=15> */
.L_x_1771:
[----:B------:R-:W-:Y:S05]  /*d1c0*/  BSYNC.RECONVERGENT B0 ;  /* 0x0000000000007941 */ /* 0x000fea0003800200 */
.L_x_1770:
        /* <DEDUP_REMOVED lines=10> */
.L_x_1747:
        /* <DEDUP_REMOVED lines=16> */
.L_x_1775:
[----:B------:R-:W-:Y:S05]  /*d370*/  BSYNC.RECONVERGENT B0 ;  /* 0x0000000000007941 */ /* 0x000fea0003800200 */
.L_x_1774:
        /* <DEDUP_REMOVED lines=11> */
.L_x_1777:
[----:B------:R-:W2:Y:S04]  /*d430*/  LDG.E.STRONG.GPU R5, desc[UR10][R2.64] ;  /* 0x0000000a02057981 */ /* 0x000ea8000c1ef900 */
[----:B--2---:R-:W-:Y:S01]  /*d440*/  CCTL.IVALL ;  /* 0x00000000ff00798f */ /* 0x004fe20002000000 */
[----:B------:R-:W-:Y:S05]  /*d450*/  YIELD ;  /* 0x0000000000007946 */ /* 0x000fea0003800000 */
[----:B------:R-:W-:-:S13]  /*d460*/  ISETP.NE.AND P0, PT, R5, R0, PT ;  /* 0x000000000500720c */ /* 0x000fda0003f05270 */
[----:B------:R-:W-:Y:S05]  /*d470*/  @P0 BRA `(.L_x_1777) ;  /* 0xfffffffc00ec0947 */ /* 0x000fea000383ffff */
.L_x_1776:
        /* <DEDUP_REMOVED lines=76> */
.L_x_1780:
        /* <DEDUP_REMOVED lines=31> */
.L_x_1779:
[----:B------:R-:W-:Y:S05]  /*db30*/  BSYNC.RECONVERGENT B0 ;  /* 0x0000000000007941 */ /* 0x000fea0003800200 */
.L_x_1778:
        /* <DEDUP_REMOVED lines=10> */
.L_x_1781:
        /* <DEDUP_REMOVED lines=87> */
.L_x_1782:
        /* <DEDUP_REMOVED lines=11> */
.L_x_4914:


//--------------------- .text._Z35group_norm_nhwc_bwd_one_pass_kernelI11Fp32IOFp16WLi512ELi112ELi448EEv26Group_norm_nhwc_bwd_params --------------------------
	.section	.text._Z35group_norm_nhwc_bwd_one_pass_kernelI11Fp32IOFp16WLi512ELi112ELi448EEv26Group_norm_nhwc_bwd_params,"ax",@progbits
	.align	128
        .global         _Z35group_norm_nhwc_bwd_one_pass_kernelI11Fp32IOFp16WLi512ELi112ELi448EEv26Group_norm_nhwc_bwd_params
        .type           _Z35group_norm_nhwc_bwd_one_pass_kernelI11Fp32IOFp16WLi512ELi112ELi448EEv26Group_norm_nhwc_bwd_params,@function
        .size           _Z35group_norm_nhwc_bwd_one_pass_kernelI11Fp32IOFp16WLi512ELi112ELi448EEv26Group_norm_nhwc_bwd_params,(.L_x_4915 - _Z35group_norm_nhwc_bwd_one_pass_kernelI11Fp32IOFp16WLi512ELi112ELi448EEv26Group_norm_nhwc_bwd_params)
        .other          _Z35group_norm_nhwc_bwd_one_pass_kernelI11Fp32IOFp16WLi512ELi112ELi448EEv26Group_norm_nhwc_bwd_params,@"STO_CUDA_ENTRY STV_DEFAULT"
_Z35group_norm_nhwc_bwd_one_pass_kernelI11Fp32IOFp16WLi512ELi112ELi448EEv26Group_norm_nhwc_bwd_params:
.text._Z35group_norm_nhwc_bwd_one_pass_kernelI11Fp32IOFp16WLi512ELi112ELi448EEv26Group_norm_nhwc_bwd_params:
        /* <DEDUP_REMOVED lines=28> */
.L_x_1809:
        /* <DEDUP_REMOVED lines=1196> */
[----:B------:R0:W-:Y:S01]  /*4c80*/  STL [R1+0xa0c], R22 ;  /* 0x000a0c1601007387 */ /* 0x0001e20000100800 */
[----:B--2---:R-:W-:-:S03]  /*4c90*/  @!P2 IADD3.X R27, PT, PT, R66, R65, RZ, P1, !PT ;  /* 0x00000041421ba210 */ /* 0x004fc60000ffe4ff */
[----:B------:R1:W-:Y:S01]  /*4ca0*/  STL [R1+0xa08], R23 ;  /* 0x000a081701007387 */ /* 0x0003e20000100800 */
[----:B------:R-:W-:Y:S02]  /*4cb0*/  LOP3.LUT R17, R17, 0xffffff7f, RZ, 0xc0, !PT ;  /* 0xffffff7f11117812 */ /* 0x000fe400078ec0ff */
[----:B0-----:R-:W-:Y:S02]  /*4cc0*/  @!P2 IADD3 R22, P1, PT, R0, R12, RZ ;  /* 0x0000000c0016a210 */ /* 0x001fe40007f3e0ff */
[----:B------:R-:W-:Y:S02]  /*4cd0*/  IADD3 R0, PT, PT, R57, 0x198, RZ ;  /* 0x0000019839007810 */ /* 0x000fe40007ffe0ff */
[----:B-1----:R-:W-:Y:S02]  /*4ce0*/  @!P2 IADD3.X R23, PT, PT, R66, R13, RZ, P1, !PT ;  /* 0x0000000d4217a210 */ /* 0x002fe40000ffe4ff */
        /* <DEDUP_REMOVED lines=156> */
[----:B-1----:R-:W-:Y:S01]  /*56b0*/  @!P2 IADD3 R2, P1, PT, R0, R64, RZ ;  /* 0x000000400002a210 */ /* 0x002fe20007f3e0ff */
[----:B------:R0:W-:Y:S03]  /*56c0*/  STL [R1+0xa4c], R14 ;  /* 0x000a4c0e01007387 */ /* 0x0001e60000100800 */
[----:B------:R-:W-:Y:S01]  /*56d0*/  @!P2 IADD3.X R3, PT, PT, R66, R65, RZ, P1, !PT ;  /* 0x000000414203a210 */ /* 0x000fe20000ffe4ff */
[----:B------:R1:W-:Y:S01]  /*56e0*/  STL [R1+0xa48], R15 ;  /* 0x000a480f01007387 */ /* 0x0003e20000100800 */
[----:B0-----:R-:W-:Y:S02]  /*56f0*/  @!P2 IADD3 R14, P1, PT, R0, R12, RZ ;  /* 0x0000000c000ea210 */ /* 0x001fe40007f3e0ff */
[----:B------:R-:W-:-:S02]  /*5700*/  IADD3 R0, PT, PT, R57, 0x1d0, RZ ;  /* 0x000001d039007810 */ /* 0x000fc40007ffe0ff */
[----:B-1----:R-:W-:Y:S02]  /*5710*/  @!P2 IADD3.X R15, PT, PT, R66, R13, RZ, P1, !PT ;  /* 0x0000000d420fa210 */ /* 0x002fe40000ffe4ff */
        /* <DEDUP_REMOVED lines=104> */
[----:B------:R-:W-:Y:S01]  /*5da0*/  STL.64 [R1+0x948], R44 ;  /* 0x0009482c01007387 */ /* 0x000fe20000100a00 */
[----:B------:R-:W-:Y:S02]  /*5db0*/  MOV R67, R65 ;  /* 0x0000004100437202 */ /* 0x000fe40000000f00 */
[----:B------:R-:W-:Y:S01]  /*5dc0*/  @!P5 IADD3.X R65, PT, PT, R0, R13, RZ, P6, !PT ;  /* 0x0000000d0041d210 */ /* 0x000fe200037fe4ff */
[----:B------:R-:W2:Y:S01]  /*5dd0*/  LDL.LU.64 R10, [R1+0xa70] ;  /* 0x000a7000010a7983 */ /* 0x000ea20000300a00 */
        /* <DEDUP_REMOVED lines=26> */
[----:B------:R-:W-:-:S04]  /*5f80*/  LOP3.LUT R16, R16, 0xfbffffff, RZ, 0xc0, !PT ;  /* 0xfbffffff10107812 */ /* 0x000fc800078ec0ff */
[----:B------:R-:W-:Y:S02]  /*5f90*/  @P1 LOP3.LUT R16, R16, 0x4000000, RZ, 0xfc, !PT ;  /* 0x0400000010101812 */ /* 0x000fe400078efcff */
[----:B-1----:R-:W-:Y:S02]  /*5fa0*/  @!P6 IADD3 R64, P1, PT, R56, R64, RZ ;  /* 0x000000403840e210 */ /* 0x002fe40007f3e0ff */
[----:B------:R-:W-:Y:S02]  /*5fb0*/  MOV R42, R4 ;  /* 0x00000004002a7202 */ /* 0x000fe40000000f00 */
[----:B------:R-:W-:Y:S01]  /*5fc0*/  @!P6 IADD3.X R65, PT, PT, R0, R65, RZ, P1, !PT ;  /* 0x000000410041e210 */ /* 0x000fe20000ffe4ff */
[----:B------:R1:W-:Y:S01]  /*5fd0*/  STL [R1+0x954], R64 ;  /* 0x0009544001007387 */ /* 0x0003e20000100800 */
[----:B------:R-:W-:Y:S02]  /*5fe0*/  MOV R57, R3 ;  /* 0x0000000300397202 */ /* 0x000fe40000000f00 */
[----:B-1----:R-:W-:-:S02]  /*5ff0*/  MOV R64, R42 ;  /* 0x0000002a00407202 */ /* 0x002fc40000000f00 */
[----:B0-----:R-:W-:Y:S02]  /*6000*/  @!P6 IADD3 R42, P1, PT, R56, R12, RZ ;  /* 0x0000000c382ae210 */ /* 0x001fe40007f3e0ff */
[----:B------:R-:W-:Y:S02]  /*6010*/  MOV R56, R2 ;  /* 0x0000000200387202 */ /* 0x000fe40000000f00 */
[----:B------:R-:W3:Y:S01]  /*6020*/  LDL.LU.64 R2, [R1+0xa58] ;  /* 0x000a580001027983 */ /* 0x000ee20000300a00 */
[----:B------:R-:W-:-:S03]  /*6030*/  MOV R43, R5 ;  /* 0x00000005002b7202 */ /* 0x000fc60000000f00 */
[----:B------:R-:W4:Y:S04]  /*6040*/  LDL.LU.64 R4, [R1+0xa60] ;  /* 0x000a600001047983 */ /* 0x000f280000300a00 */
[----:B------:R0:W-:Y:S02]  /*6050*/  STL [R1+0x950], R65 ;  /* 0x0009504101007387 */ /* 0x0001e40000100800 */
[----:B0-----:R-:W-:Y:S02]  /*6060*/  MOV R65, R43 ;  /* 0x0000002b00417202 */ /* 0x001fe40000000f00 */
[----:B------:R-:W-:Y:S02]  /*6070*/  @!P6 IADD3.X R43, PT, PT, R0, R13, RZ, P1, !PT ;  /* 0x0000000d002be210 */ /* 0x000fe40000ffe4ff */
[----:B------:R-:W-:Y:S01]  /*6080*/  CS2R R12, SRZ ;  /* 0x00000000000c7805 */ /* 0x000fe2000001ff00 */
[----:B------:R0:W-:Y:S04]  /*6090*/  STL [R1+0x95c], R42 ;  /* 0x00095c2a01007387 */ /* 0x0001e80000100800 */
[----:B------:R1:W-:Y:S01]  /*60a0*/  STL [R1+0x958], R43 ;  /* 0x0009582b01007387 */ /* 0x0003e20000100800 */
[----:B0-----:R-:W-:-:S02]  /*60b0*/  MOV R42, R6 ;  /* 0x00000006002a7202 */ /* 0x001fc40000000f00 */
[----:B-1----:R-:W-:Y:S02]  /*60c0*/  MOV R43, R7 ;  /* 0x00000007002b7202 */ /* 0x002fe40000000f00 */
[----:B------:R-:W2:Y:S01]  /*60d0*/  LDL.LU.64 R6, [R1+0xa50] ;  /* 0x000a500001067983 */ /* 0x000ea20000300a00 */
[----:B------:R-:W-:Y:S02]  /*60e0*/  MOV R44, R8 ;  /* 0x00000008002c7202 */ /* 0x000fe40000000f00 */
        /* <DEDUP_REMOVED lines=308> */
[----:B------:R-:W4:Y:S04]  /*7430*/  LDL.LU.64 R46, [R1+0x6d8] ;  /* 0x0006d800012e7983 */ /* 0x000f280000300a00 */
[----:B------:R4:W-:Y:S04]  /*7440*/  STL.64 [R1+0x258], R10 ;  /* 0x0002580a01007387 */ /* 0x0009e80000100a00 */
[----:B------:R-:W-:Y:S01]  /*7450*/  STL [R1+0x530], R0 ;  /* 0x0005300001007387 */ /* 0x000fe20000100800 */
[----:B----4-:R-:W-:-:S02]  /*7460*/  MOV R10, R46 ;  /* 0x0000002e000a7202 */ /* 0x010fc40000000f00 */
[----:B------:R-:W-:Y:S02]  /*7470*/  MOV R11, R47 ;  /* 0x0000002f000b7202 */ /* 0x000fe40000000f00 */
[----:B0-----:R-:W-:Y:S02]  /*7480*/  MOV R46, R52 ;  /* 0x00000034002e7202 */ /* 0x001fe40000000f00 */
[----:B------:R-:W-:Y:S02]  /*7490*/  MOV R47, R53 ;  /* 0x00000035002f7202 */ /* 0x000fe40000000f00 */
[----:B------:R-:W-:Y:S02]  /*74a0*/  MOV R52, R48 ;  /* 0x0000003000347202 */ /* 0x000fe40000000f00 */
[----:B------:R-:W-:Y:S02]  /*74b0*/  MOV R53, R49 ;  /* 0x0000003100357202 */ /* 0x000fe40000000f00 */
[----:B------:R-:W-:-:S02]  /*74c0*/  CS2R R48, SRZ ;  /* 0x0000000000307805 */ /* 0x000fc4000001ff00 */
[----:B--2---:R-:W-:Y:S02]  /*74d0*/  @!P0 MOV R48, R7 ;  /* 0x0000000700308202 */ /* 0x004fe40000000f00 */
[----:B---3--:R-:W-:-:S03]  /*74e0*/  @!P0 MOV R49, R8 ;  /* 0x0000000800318202 */ /* 0x008fc60000000f00 */
[----:B------:R0:W-:Y:S04]  /*74f0*/  STL [R1+0x7c8], R48 ;  /* 0x0007c83001007387 */ /* 0x0001e80000100800 */
[----:B------:R1:W-:Y:S04]  /*7500*/  STL [R1+0x55c], R49 ;  /* 0x00055c3101007387 */ /* 0x0003e80000100800 */
[----:B0-----:R-:W2:Y:S04]  /*7510*/  LDL.LU R48, [R1+0x9b4] ;  /* 0x0009b40001307983 */ /* 0x001ea80000300800 */
[----:B-1----:R-:W2:Y:S01]  /*7520*/  LDL.LU R49, [R1+0x9b0] ;  /* 0x0009b00001317983 */ /* 0x002ea20000300800 */
        /* <DEDUP_REMOVED lines=8> */
[----:B--2---:R-:W2:Y:S04]  /*75b0*/  @!P2 LDG.E.64 R2, desc[UR10][R48.64] ;  /* 0x0000000a3002a981 */ /* 0x004ea8000c1e1b00 */
[----:B------:R-:W3:Y:S04]  /*75c0*/  LDL.LU.64 R48, [R1+0x598] ;  /* 0x0005980001307983 */ /* 0x000ee80000300a00 */
        /* <DEDUP_REMOVED lines=15> */
[----:B------:R-:W-:Y:S01]  /*76c0*/  CS2R R10, SRZ ;  /* 0x00000000000a7805 */ /* 0x000fe2000001ff00 */
[----:B------:R0:W-:Y:S04]  /*76d0*/  STL.64 [R1+0x68], R4 ;  /* 0x0000680401007387 */ /* 0x0001e80000100a00 */
[----:B0-----:R-:W4:Y:S04]  /*76e0*/  LDL.LU.64 R4, [R1+0x838] ;  /* 0x0008380001047983 */ /* 0x001f280000300a00 */
[----:B---3--:R-:W3:Y:S04]  /*76f0*/  @!P2 LDG.E.64 R10, desc[UR10][R48.64] ;  /* 0x0000000a300aa981 */ /* 0x008ee8000c1e1b00 */
[----:B------:R-:W4:Y:S01]  /*7700*/  LDL.LU.64 R48, [R1+0x810] ;  /* 0x0008100001307983 */ /* 0x000f220000300a00 */
[----:B------:R-:W-:-:S03]  /*7710*/  LOP3.LUT P1, RZ, R16, 0x800, RZ, 0xc0, !PT ;  /* 0x0000080010ff7812 */ /* 0x000fc6000782c0ff */
[----:B------:R0:W-:Y:S02]  /*7720*/  STL.64 [R1+0x260], R12 ;  /* 0x0002600c01007387 */ /* 0x0001e40000100a00 */
[----:B0-----:R-:W-:Y:S02]  /*7730*/  CS2R R12, SRZ ;  /* 0x00000000000c7805 */ /* 0x001fe4000001ff00 */
[----:B--2---:R-:W-:-:S05]  /*7740*/  @!P2 MOV R13, R3 ;  /* 0x00000003000da202 */ /* 0x004fca0000000f00 */
[----:B------:R-:W-:Y:S04]  /*7750*/  STL [R1+0x7e8], R13 ;  /* 0x0007e80d01007387 */ /* 0x000fe80000100800 */
[----:B------:R0:W-:Y:S04]  /*7760*/  STL.64 [R1+0x70], R6 ;  /* 0x0000700601007387 */ /* 0x0001e80000100a00 */
[----:B0-----:R-:W2:Y:S01]  /*7770*/  LDL.LU.64 R6, [R1+0x830] ;  /* 0x0008300001067983 */ /* 0x001ea20000300a00 */
[----:B---3--:R-:W-:-:S05]  /*7780*/  @!P2 MOV R12, R10 ;  /* 0x0000000a000ca202 */ /* 0x008fca0000000f00 */
[----:B------:R0:W-:Y:S02]  /*7790*/  STL [R1+0x584], R12 ;  /* 0x0005840c01007387 */ /* 0x0001e40000100800 */
[----:B0-----:R-:W-:-:S06]  /*77a0*/  CS2R R12, SRZ ;  /* 0x00000000000c7805 */ /* 0x001fcc000001ff00 */
[----:B----4-:R0:W3:Y:S02]  /*77b0*/  @!P1 LDG.E.64 R12, desc[UR10][R4.64] ;  /* 0x0000000a040c9981 */ /* 0x0100e4000c1e1b00 */
[----:B0-----:R-:W-:-:S06]  /*77c0*/  CS2R R4, SRZ ;  /* 0x0000000000047805 */ /* 0x001fcc000001ff00 */
[----:B------:R0:W4:Y:S02]  /*77d0*/  @!P1 LDG.E.64 R4, desc[UR10][R48.64] ;  /* 0x0000000a30049981 */ /* 0x000124000c1e1b00 */
[----:B0-----:R-:W-:Y:S02]  /*77e0*/  MOV R48, R8 ;  /* 0x0000000800307202 */ /* 0x001fe40000000f00 */
[----:B------:R-:W-:Y:S02]  /*77f0*/  MOV R49, R9 ;  /* 0x0000000900317202 */ /* 0x000fe40000000f00 */
[----:B------:R-:W2:Y:S01]  /*7800*/  LDL.LU.64 R8, [R1+0x5e0] ;  /* 0x0005e00001087983 */ /* 0x000ea20000300a00 */
[----:B------:R-:W-:-:S03]  /*7810*/  LOP3.LUT P0, RZ, R16, 0x400, RZ, 0xc0, !PT ;  /* 0x0000040010ff7812 */ /* 0x000fc6000780c0ff */
[----:B------:R0:W-:Y:S02]  /*7820*/  STL.64 [R1+0x268], R14 ;  /* 0x0002680e01007387 */ /* 0x0001e40000100a00 */
        /* <DEDUP_REMOVED lines=35> */
[----:B------:R-:W-:Y:S02]  /*7a60*/  @!P0 MOV R9, R15 ;  /* 0x0000000f00098202 */ /* 0x000fe40000000f00 */
[----:B------:R-:W-:Y:S01]  /*7a70*/  LOP3.LUT P2, RZ, R16, 0x200, RZ, 0xc0, !PT ;  /* 0x0000020010ff7812 */ /* 0x000fe2000784c0ff */
[----:B------:R0:W-:Y:S04]  /*7a80*/  STL [R1+0x5d0], R8 ;  /* 0x0005d00801007387 */ /* 0x0001e80000100800 */
[----:B------:R1:W-:Y:S01]  /*7a90*/  STL [R1+0x830], R9 ;  /* 0x0008300901007387 */ /* 0x0003e20000100800 */
[----:B0-----:R-:W-:-:S02]  /*7aa0*/  MOV R8, R48 ;  /* 0x0000003000087202 */ /* 0x001fc40000000f00 */
[----:B------:R-:W-:Y:S02]  /*7ab0*/  MOV R48, R46 ;  /* 0x0000002e00307202 */ /* 0x000fe40000000f00 */
[----:B-1----:R-:W-:Y:S02]  /*7ac0*/  MOV R9, R49 ;  /* 0x0000003100097202 */ /* 0x002fe40000000f00 */
        /* <DEDUP_REMOVED lines=8> */
[----:B------:R0:W3:Y:S02]  /*7b50*/  @!P2 LDG.E.64 R18, desc[UR10][R2.64] ;  /* 0x0000000a0212a981 */ /* 0x0000e4000c1e1b00 */
[----:B0-----:R-:W-:-:S06]  /*7b60*/  CS2R R2, SRZ ;  /* 0x0000000000027805 */ /* 0x001fcc000001ff00 */
[----:B--2---:R0:W2:Y:S02]  /*7b70*/  @!P2 LDG.E.64 R2, desc[UR10][R6.64] ;  /* 0x0000000a0602a981 */ /* 0x0040a4000c1e1b00 */
[----:B0-----:R-:W-:Y:S02]  /*7b80*/  CS2R R6, SRZ ;  /* 0x0000000000067805 */ /* 0x001fe4000001ff00 */
[----:B------:R0:W-:Y:S04]  /*7b90*/  STL.64 [R1+0x80], R12 ;  /* 0x0000800c01007387 */ /* 0x0001e80000100a00 */
[----:B0-----:R-:W4:Y:S01]  /*7ba0*/  LDL.LU.64 R12, [R1+0x628] ;  /* 0x00062800010c7983 */ /* 0x001f220000300a00 */
        /* <DEDUP_REMOVED lines=11> */
[----:B------:R-:W-:-:S06]  /*7c60*/  CS2R R8, SRZ ;  /* 0x0000000000087805 */ /* 0x000fcc000001ff00 */
        /* <DEDUP_REMOVED lines=17> */
[----:B------:R-:W-:Y:S01]  /*7d80*/  CS2R R4, SRZ ;  /* 0x0000000000047805 */ /* 0x000fe2000001ff00 */
[----:B------:R0:W-:Y:S05]  /*7d90*/  STL [R1+0x5e0], R0 ;  /* 0x0005e00001007387 */ /* 0x0001ea0000100800 */
[----:B--2---:R-:W2:Y:S04]  /*7da0*/  @!P0 LDG.E.64 R4, desc[UR10][R6.64] ;  /* 0x0000000a06048981 */ /* 0x004ea8000c1e1b00 */
[----:B------:R-:W4:Y:S01]  /*7db0*/  LDL.LU.64 R6, [R1+0x9a0] ;  /* 0x0009a00001067983 */ /* 0x000f220000300a00 */
        /* <DEDUP_REMOVED lines=15> */
[----:B0-----:R-:W-:Y:S02]  /*7eb0*/  HFMA2 R0, -RZ, RZ, 0, 0 ;  /* 0x00000000ff007431 */ /* 0x001fe400000001ff */
[----:B------:R0:W-:Y:S04]  /*7ec0*/  STL.64 [R1+0x90], R18 ;  /* 0x0000901201007387 */ /* 0x0001e80000100a00 */
[----:B0-----:R-:W3:Y:S01]  /*7ed0*/  LDL.LU.64 R18, [R1+0x7f8] ;  /* 0x0007f80001127983 */ /* 0x001ee20000300a00 */
[----:B--2---:R-:W-:-:S03]  /*7ee0*/  @!P0 MOV R0, R5 ;  /* 0x0000000500008202 */ /* 0x004fc60000000f00 */
[----:B------:R-:W-:Y:S04]  /*7ef0*/  STL.64 [R1+0x998], R4 ;  /* 0x0009980401007387 */ /* 0x000fe80000100a00 */
[----:B----4-:R0:W-:Y:S02]  /*7f00*/  STL.64 [R1+0x288], R6 ;  /* 0x0002880601007387 */ /* 0x0101e40000100a00 */
[----:B0-----:R-:W-:Y:S02]  /*7f10*/  CS2R R6, SRZ ;  /* 0x0000000000067805 */ /* 0x001fe4000001ff00 */
[----:B------:R-:W-:Y:S02]  /*7f20*/  @!P0 MOV R6, R4 ;  /* 0x0000000400068202 */ /* 0x000fe40000000f00 */
[----:B------:R-:W2:Y:S01]  /*7f30*/  LDL.LU.64 R4, [R1+0x800] ;  /* 0x0008000001047983 */ /* 0x000ea20000300a00 */
[----:B------:R-:W-:-:S02]  /*7f40*/  LOP3.LUT P2, RZ, R16, 0x40, RZ, 0xc0, !PT ;  /* 0x0000004010ff7812 */ /* 0x000fc4000784c0ff */
[----:B------:R-:W-:Y:S01]  /*7f50*/  @!P0 MOV R7, R13 ;  /* 0x0000000d00078202 */ /* 0x000fe20000000f00 */
[----:B------:R0:W-:Y:S04]  /*7f60*/  STL [R1+0x62c], R6 ;  /* 0x00062c0601007387 */ /* 0x0001e80000100800 */
[----:B------:R1:W-:Y:S01]  /*7f70*/  STL [R1+0x80c], R7 ;  /* 0x00080c0701007387 */ /* 0x0003e20000100800 */
[----:B0-----:R-:W-:Y:S02]  /*7f80*/  MOV R6, R14 ;  /* 0x0000000e00067202 */ /* 0x001fe40000000f00 */
[----:B-1----:R-:W-:Y:S02]  /*7f90*/  MOV R7, R15 ;  /* 0x0000000f00077202 */ /* 0x002fe40000000f00 */
[----:B------:R-:W-:-:S06]  /*7fa0*/  CS2R R14, SRZ ;  /* 0x00000000000e7805 */ /* 0x000fcc000001ff00 */
[----:B--2---:R0:W2:Y:S02]  /*7fb0*/  @!P2 LDG.E.64 R14, desc[UR10][R4.64] ;  /* 0x0000000a040ea981 */ /* 0x0040a4000c1e1b00 */
[----:B0-----:R-:W-:Y:S02]  /*7fc0*/  MOV R4, R6 ;  /* 0x0000000600047202 */ /* 0x001fe40000000f00 */
[----:B------:R-:W-:Y:S02]  /*7fd0*/  MOV R5, R7 ;  /* 0x0000000700057202 */ /* 0x000fe40000000f00 */
[----:B------:R-:W-:-:S06]  /*7fe0*/  CS2R R6, SRZ ;  /* 0x0000000000067805 */ /* 0x000fcc000001ff00 */
[----:B---3--:R-:W3:Y:S04]  /*7ff0*/  @!P2 LDG.E.64 R6, desc[UR10][R18.64] ;  /* 0x0000000a1206a981 */ /* 0x008ee8000c1e1b00 */
[----:B------:R0:W-:Y:S04]  /*8000*/  STL.64 [R1+0x290], R2 ;  /* 0x0002900201007387 */ /* 0x0001e80000100a00 */
[----:B------:R1:W-:Y:S01]  /*8010*/  STL [R1+0x658], R0 ;  /* 0x0006580001007387 */ /* 0x0003e20000100800 */
[----:B0-----:R-:W-:Y:S01]  /*8020*/  CS2R R2, SRZ ;  /* 0x0000000000027805 */ /* 0x001fe2000001ff00 */
[----:B-1----:R-:W-:Y:S01]  /*8030*/  HFMA2 R0, -RZ, RZ, 0, 0 ;  /* 0x00000000ff007431 */ /* 0x002fe200000001ff */
[----:B--2---:R-:W-:-:S02]  /*8040*/  @!P2 MOV R0, R14 ;  /* 0x0000000e0000a202 */ /* 0x004fc40000000f00 */
[----:B------:R-:W-:-:S03]  /*8050*/  @!P2 MOV R3, R15 ;  /* 0x0000000f0003a202 */ /* 0x000fc60000000f00 */
[----:B------:R-:W-:Y:S04]  /*8060*/  STL [R1+0x7f8], R0 ;  /* 0x0007f80001007387 */ /* 0x000fe80000100800 */
[----:B------:R-:W-:Y:S01]  /*8070*/  STL [R1+0x7fc], R3 ;  /* 0x0007fc0301007387 */ /* 0x000fe20000100800 */
[----:B---3--:R-:W-:-:S05]  /*8080*/  @!P2 MOV R2, R6 ;  /* 0x000000060002a202 */ /* 0x008fca0000000f00 */
[----:B------:R0:W-:Y:S04]  /*8090*/  STL [R1+0x65c], R2 ;  /* 0x00065c0201007387 */ /* 0x0001e80000100800 */
[----:B------:R-:W2:Y:S04]  /*80a0*/  LDL.LU.64 R18, [R1+0x6a0] ;  /* 0x0006a00001127983 */ /* 0x000ea80000300a00 */
[----:B0-----:R-:W3:Y:S01]  /*80b0*/  LDL.LU.64 R2, [R1+0x7f0] ;  /* 0x0007f00001027983 */ /* 0x001ee20000300a00 */
[----:B------:R-:W-:-:S03]  /*80c0*/  LOP3.LUT P1, RZ, R16, 0x20, RZ, 0xc0, !PT ;  /* 0x0000002010ff7812 */ /* 0x000fc6000782c0ff */
[----:B------:R0:W-:Y:S02]  /*80d0*/  STL.64 [R1+0x98], R10 ;  /* 0x0000980a01007387 */ /* 0x0001e40000100a00 */
[----:B0-----:R-:W-:-:S08]  /*80e0*/  CS2R R10, SRZ ;  /* 0x00000000000a7805 */ /* 0x001fd0000001ff00 */
[----:B---3--:R0:W3:Y:S02]  /*80f0*/  @!P1 LDG.E.64 R10, desc[UR10][R2.64] ;  /* 0x0000000a020a9981 */ /* 0x0080e4000c1e1b00 */
[----:B0-----:R-:W-:-:S06]  /*8100*/  CS2R R2, SRZ ;  /* 0x0000000000027805 */ /* 0x001fcc000001ff00 */
[----:B--2---:R0:W2:Y:S04]  /*8110*/  @!P1 LDG.E.64 R2, desc[UR10][R18.64] ;  /* 0x0000000a12029981 */ /* 0x0040a8000c1e1b00 */
[----:B------:R1:W-:Y:S02]  /*8120*/  STL.64 [R1+0x298], R8 ;  /* 0x0002980801007387 */ /* 0x0003e40000100a00 */
[----:B-1----:R-:W-:Y:S02]  /*8130*/  CS2R R8, SRZ ;  /* 0x0000000000087805 */ /* 0x002fe4000001ff00 */
[----:B0-----:R-:W-:Y:S02]  /*8140*/  MOV R18, R4 ;  /* 0x0000000400127202 */ /* 0x001fe40000000f00 */
[----:B------:R-:W-:-:S02]  /*8150*/  MOV R19, R5 ;  /* 0x0000000500137202 */ /* 0x000fc40000000f00 */
[----:B------:R-:W4:Y:S01]  /*8160*/  LDL.LU.64 R4, [R1+0x6c0] ;  /* 0x0006c00001047983 */ /* 0x000f220000300a00 */
        /* <DEDUP_REMOVED lines=51> */
[----:B0-----:R-:W-:Y:S02]  /*84a0*/  CS2R R10, SRZ ;  /* 0x00000000000a7805 */ /* 0x001fe4000001ff00 */
[----:B------:R0:W-:Y:S04]  /*84b0*/  STL.64 [R1+0xb8], R12 ;  /* 0x0000b80c01007387 */ /* 0x0001e80000100a00 */
[----:B0-----:R-:W3:Y:S04]  /*84c0*/  LDL.LU.64 R12, [R1+0x7b8] ;  /* 0x0007b800010c7983 */ /* 0x001ee80000300a00 */
[----:B--2---:R0:W2:Y:S02]  /*84d0*/  @!P1 LDG.E.64 R10, desc[UR10][R6.64] ;  /* 0x0000000a060a9981 */ /* 0x0040a4000c1e1b00 */
[----:B0-----:R-:W-:-:S06]  /*84e0*/  CS2R R6, SRZ ;  /* 0x0000000000067805 */ /* 0x001fcc000001ff00 */
[----:B----4-:R-:W4:Y:S04]  /*84f0*/  @!P1 LDG.E.64 R6, desc[UR10][R8.64] ;  /* 0x0000000a08069981 */ /* 0x010f28000c1e1b00 */
[----:B------:R-:W3:Y:S04]  /*8500*/  LDL.LU.64 R8, [R1+0x7b0] ;  /* 0x0007b00001087983 */ /* 0x000ee80000300a00 */
[----:B------:R0:W-:Y:S01]  /*8510*/  STL.64 [R1+0x2b0], R2 ;  /* 0x0002b00201007387 */ /* 0x0001e20000100a00 */
[----:B------:R-:W-:Y:S02]  /*8520*/  LOP3.LUT P0, RZ, R16, 0x2, RZ, 0xc0, !PT ;  /* 0x0000000210ff7812 */ /* 0x000fe4000780c0ff */
[----:B0-----:R-:W-:-:S02]  /*8530*/  CS2R R2, SRZ ;  /* 0x0000000000027805 */ /* 0x001fc4000001ff00 */
[----:B--2---:R-:W-:-:S05]  /*8540*/  @!P1 MOV R3, R11 ;  /* 0x0000000b00039202 */ /* 0x004fca0000000f00 */
[----:B------:R0:W-:Y:S01]  /*8550*/  STL [R1+0x7c4], R3 ;  /* 0x0007c40301007387 */ /* 0x0001e20000100800 */
[----:B----4-:R-:W-:Y:S02]  /*8560*/  @!P1 MOV R2, R6 ;  /* 0x0000000600029202 */ /* 0x010fe40000000f00 */
[----:B0-----:R-:W-:-:S03]  /*8570*/  MOV R3, R19 ;  /* 0x0000001300037202 */ /* 0x001fc60000000f00 */
[----:B------:R0:W-:Y:S01]  /*8580*/  STL [R1+0x6f8], R2 ;  /* 0x0006f80201007387 */ /* 0x0001e20000100800 */
[----:B------:R-:W-:Y:S02]  /*8590*/  MOV R19, R21 ;  /* 0x0000001500137202 */ /* 0x000fe40000000f00 */
[----:B0-----:R-:W-:Y:S02]  /*85a0*/  MOV R2, R18 ;  /* 0x0000001200027202 */ /* 0x001fe40000000f00 */
[----:B------:R-:W-:Y:S02]  /*85b0*/  MOV R18, R20 ;  /* 0x0000001400127202 */ /* 0x000fe40000000f00 */
[----:B------:R-:W-:-:S06]  /*85c0*/  CS2R R20, SRZ ;  /* 0x0000000000147805 */ /* 0x000fcc000001ff00 */
[----:B---3--:R0:W2:Y:S02]  /*85d0*/  @!P0 LDG.E.64 R20, desc[UR10][R12.64] ;  /* 0x0000000a0c148981 */ /* 0x0080a4000c1e1b00 */
        /* <DEDUP_REMOVED lines=36> */
[----:B------:R-:W-:-:S06]  /*8820*/  CS2R R18, SRZ ;  /* 0x0000000000127805 */ /* 0x000fcc000001ff00 */
[----:B------:R0:W3:Y:S02]  /*8830*/  @!P2 LDG.E.64 R18, desc[UR10][R14.64] ;  /* 0x0000000a0e12a981 */ /* 0x0000e4000c1e1b00 */
[----:B0-----:R-:W-:-:S06]  /*8840*/  CS2R R14, SRZ ;  /* 0x00000000000e7805 */ /* 0x001fcc000001ff00 */
[----:B--2---:R-:W2:Y:S04]  /*8850*/  @!P2 LDG.E.64 R14, desc[UR10][R12.64] ;  /* 0x0000000a0c0ea981 */ /* 0x004ea8000c1e1b00 */
[----:B------:R0:W-:Y:S04]  /*8860*/  STL.64 [R1+0x2c0], R4 ;  /* 0x0002c00401007387 */ /* 0x0001e80000100a00 */
        /* <DEDUP_REMOVED lines=8> */
[----:B------:R-:W-:Y:S02]  /*88f0*/  LOP3.LUT P1, RZ, R17, 0x80000000, RZ, 0xc0, !PT ;  /* 0x8000000011ff7812 */ /* 0x000fe4000782c0ff */
[----:B------:R-:W-:Y:S02]  /*8900*/  MOV R12, R8 ;  /* 0x00000008000c7202 */ /* 0x000fe40000000f00 */
[----:B------:R-:W-:Y:S02]  /*8910*/  MOV R13, R9 ;  /* 0x00000009000d7202 */ /* 0x000fe40000000f00 */
[----:B------:R-:W-:-:S02]  /*8920*/  MOV R8, R2 ;  /* 0x0000000200087202 */ /* 0x000fc40000000f00 */
        /* <DEDUP_REMOVED lines=17> */
[----:B0-----:R-:W-:-:S08]  /*8a40*/  CS2R R6, SRZ ;  /* 0x0000000000067805 */ /* 0x001fd0000001ff00 */
[----:B----4-:R0:W3:Y:S02]  /*8a50*/  @!P0 LDG.E.64 R6, desc[UR10][R20.64] ;  /* 0x0000000a14068981 */ /* 0x0100e4000c1e1b00 */
[----:B0-----:R-:W-:Y:S02]  /*8a60*/  MOV R20, R4 ;  /* 0x0000000400147202 */ /* 0x001fe40000000f00 */
[----:B------:R-:W-:Y:S02]  /*8a70*/  MOV R21, R5 ;  /* 0x0000000500157202 */ /* 0x000fe40000000f00 */
[----:B------:R-:W-:Y:S02]  /*8a80*/  MOV R4, R8 ;  /* 0x0000000800047202 */ /* 0x000fe40000000f00 */
        /* <DEDUP_REMOVED lines=55> */
[----:B------:R1:W-:Y:S02]  /*8e00*/  STL.64 [R1+0x2e0], R10 ;  /* 0x0002e00a01007387 */ /* 0x0003e40000100a00 */
[----:B-1----:R-:W-:Y:S02]  /*8e10*/  CS2R R10, SRZ ;  /* 0x00000000000a7805 */ /* 0x002fe4000001ff00 */
[----:B0-----:R-:W-:Y:S02]  /*8e20*/  MOV R18, R8 ;  /* 0x0000000800127202 */ /* 0x001fe40000000f00 */
[----:B------:R-:W-:-:S02]  /*8e30*/  MOV R19, R9 ;  /* 0x0000000900137202 */ /* 0x000fc40000000f00 */
[----:B------:R-:W4:Y:S01]  /*8e40*/  LDL.LU.64 R8, [R1+0x440] ;  /* 0x0004400001087983 */ /* 0x000f220000300a00 */
        /* <DEDUP_REMOVED lines=145> */
[----:B----4-:R0:W-:Y:S02]  /*9760*/  STL.64 [R1+0x318], R14 ;  /* 0x0003180e01007387 */ /* 0x0101e40000100a00 */
[----:B0-----:R-:W-:-:S02]  /*9770*/  CS2R R14, SRZ ;  /* 0x00000000000e7805 */ /* 0x001fc4000001ff00 */
[----:B--2---:R-:W-:Y:S02]  /*9780*/  @!P0 MOV R15, R7 ;  /* 0x00000007000f8202 */ /* 0x004fe40000000f00 */
[----:B---3--:R-:W-:-:S03]  /*9790*/  @!P0 MOV R14, R12 ;  /* 0x0000000c000e8202 */ /* 0x008fc60000000f00 */
[----:B------:R0:W-:Y:S04]  /*97a0*/  STL [R1+0x70c], R15 ;  /* 0x00070c0f01007387 */ /* 0x0001e80000100800 */
[----:B------:R1:W-:Y:S01]  /*97b0*/  STL [R1+0x418], R14 ;  /* 0x0004180e01007387 */ /* 0x0003e20000100800 */
[----:B0-----:R-:W-:Y:S02]  /*97c0*/  MOV R15, R19 ;  /* 0x00000013000f7202 */ /* 0x001fe40000000f00 */
[----:B-1----:R-:W-:Y:S02]  /*97d0*/  MOV R14, R18 ;  /* 0x00000012000e7202 */ /* 0x002fe40000000f00 */
[----:B------:R-:W2:Y:S04]  /*97e0*/  LDL.LU.64 R18, [R1+0x6e0] ;  /* 0x0006e00001127983 */ /* 0x000ea80000300a00 */
[----:B------:R0:W3:Y:S04]  /*97f0*/  @!P2 LDG.E.64 R4, desc[UR10][R14.64] ;  /* 0x0000000a0e04a981 */ /* 0x0000e8000c1e1b00 */
[----:B------:R1:W-:Y:S01]  /*9800*/  STL.64 [R1+0x320], R10 ;  /* 0x0003200a01007387 */ /* 0x0003e20000100a00 */
[----:B0-----:R-:W-:Y:S01]  /*9810*/  CS2R R14, SRZ ;  /* 0x00000000000e7805 */ /* 0x001fe2000001ff00 */
[----:B-1----:R-:W-:-:S02]  /*9820*/  HFMA2 R10, -RZ, RZ, 0, 0 ;  /* 0x00000000ff0a7431 */ /* 0x002fc400000001ff */
[----:B------:R-:W-:Y:S04]  /*9830*/  STL [R1+0x424], R0 ;  /* 0x0004240001007387 */ /* 0x000fe80000100800 */
[----:B--2---:R0:W2:Y:S01]  /*9840*/  @!P2 LDG.E.64 R14, desc[UR10][R18.64] ;  /* 0x0000000a120ea981 */ /* 0x0040a2000c1e1b00 */
[----:B---3--:R-:W-:Y:S02]  /*9850*/  @!P2 MOV R10, R5 ;  /* 0x00000005000aa202 */ /* 0x008fe40000000f00 */
[----:B0-----:R-:W-:Y:S02]  /*9860*/  MOV R18, R20 ;  /* 0x0000001400127202 */ /* 0x001fe40000000f00 */
[----:B------:R-:W-:Y:S01]  /*9870*/  MOV R19, R21 ;  /* 0x0000001500137202 */ /* 0x000fe20000000f00 */
[----:B------:R0:W-:Y:S03]  /*9880*/  STL [R1+0x6e4], R10 ;  /* 0x0006e40a01007387 */ /* 0x0001e60000100800 */
[----:B------:R-:W-:-:S02]  /*9890*/  MOV R11, R19 ;  /* 0x00000013000b7202 */ /* 0x000fc40000000f00 */
[----:B0-----:R-:W-:Y:S02]  /*98a0*/  MOV R10, R18 ;  /* 0x00000012000a7202 */ /* 0x001fe40000000f00 */
[----:B------:R-:W3:Y:S01]  /*98b0*/  LDL.LU.64 R18, [R1+0x6d0] ;  /* 0x0006d00001127983 */ /* 0x000ee20000300a00 */
[----:B------:R-:W-:Y:S01]  /*98c0*/  HFMA2 R0, -RZ, RZ, 0, 0 ;  /* 0x00000000ff007431 */ /* 0x000fe200000001ff */
[----:B------:R-:W-:-:S05]  /*98d0*/  @!P1 MOV R0, R2 ;  /* 0x0000000200009202 */ /* 0x000fca0000000f00 */
[----:B------:R0:W-:Y:S02]  /*98e0*/  STL [R1+0x718], R0 ;  /* 0x0007180001007387 */ /* 0x0001e40000100800 */
[----:B0-----:R-:W-:Y:S01]  /*98f0*/  HFMA2 R0, -RZ, RZ, 0, 0 ;  /* 0x00000000ff007431 */ /* 0x001fe200000001ff */
[----:B------:R-:W-:Y:S02]  /*9900*/  @!P1 MOV R0, R9 ;  /* 0x0000000900009202 */ /* 0x000fe40000000f00 */
[----:B------:R-:W-:-:S03]  /*9910*/  LOP3.LUT P1, RZ, R17, 0x80000, RZ, 0xc0, !PT ;  /* 0x0008000011ff7812 */ /* 0x000fc6000782c0ff */
[----:B------:R0:W-:Y:S04]  /*9920*/  STL [R1+0x41c], R0 ;  /* 0x00041c0001007387 */ /* 0x0001e80000100800 */
[----:B------:R1:W-:Y:S01]  /*9930*/  STL.64 [R1+0x128], R2 ;  /* 0x0001280201007387 */ /* 0x0003e20000100a00 */
[----:B0-----:R-:W-:Y:S01]  /*9940*/  HFMA2 R0, -RZ, RZ, 0, 0 ;  /* 0x00000000ff007431 */ /* 0x001fe200000001ff */
[----:B------:R-:W-:Y:S02]  /*9950*/  @!P0 MOV R0, R6 ;  /* 0x0000000600008202 */ /* 0x000fe40000000f00 */
[----:B-1----:R-:W-:-:S03]  /*9960*/  CS2R R2, SRZ ;  /* 0x0000000000027805 */ /* 0x002fc6000001ff00 */
[----:B------:R0:W-:Y:S01]  /*9970*/  STL [R1+0x708], R0 ;  /* 0x0007080001007387 */ /* 0x0001e20000100800 */
[----:B------:R-:W-:-:S03]  /*9980*/  MOV R20, R48 ;  /* 0x0000003000147202 */ /* 0x000fc60000000f00 */
[----:B------:R1:W4:Y:S01]  /*9990*/  @!P1 LDG.E.64 R2, desc[UR10][R10.64] ;  /* 0x0000000a0a029981 */ /* 0x000322000c1e1b00 */
[----:B0-----:R-:W-:Y:S01]  /*99a0*/  HFMA2 R0, -RZ, RZ, 0, 0 ;  /* 0x00000000ff007431 */ /* 0x001fe200000001ff */
[----:B------:R-:W-:Y:S02]  /*99b0*/  @!P0 MOV R0, R13 ;  /* 0x0000000d00008202 */ /* 0x000fe40000000f00 */
[----:B-1----:R-:W-:-:S03]  /*99c0*/  CS2R R10, SRZ ;  /* 0x00000000000a7805 */ /* 0x002fc6000001ff00 */
[----:B------:R0:W-:Y:S01]  /*99d0*/  STL [R1+0x414], R0 ;  /* 0x0004140001007387 */ /* 0x0001e20000100800 */
[----:B------:R-:W-:Y:S02]  /*99e0*/  LOP3.LUT P0, RZ, R17, 0x40000, RZ, 0xc0, !PT ;  /* 0x0004000011ff7812 */ /* 0x000fe4000780c0ff */
[----:B------:R-:W-:Y:S02]  /*99f0*/  MOV R21, R49 ;  /* 0x0000003100157202 */ /* 0x000fe40000000f00 */
[----:B------:R-:W-:Y:S01]  /*9a00*/  MOV R48, R36 ;  /* 0x0000002400307202 */ /* 0x000fe20000000f00 */
[----:B0-----:R-:W-:Y:S01]  /*9a10*/  HFMA2 R0, -RZ, RZ, 0, 0 ;  /* 0x00000000ff007431 */ /* 0x001fe200000001ff */
[----:B------:R-:W-:Y:S02]  /*9a20*/  @!P2 MOV R0, R4 ;  /* 0x000000040000a202 */ /* 0x000fe40000000f00 */
[----:B------:R-:W-:Y:S02]  /*9a30*/  MOV R49, R37 ;  /* 0x0000002500317202 */ /* 0x000fe40000000f00 */
[----:B------:R-:W-:Y:S01]  /*9a40*/  MOV R36, R68 ;  /* 0x0000004400247202 */ /* 0x000fe20000000f00 */
[----:B------:R0:W-:Y:S01]  /*9a50*/  STL [R1+0x6e0], R0 ;  /* 0x0006e00001007387 */ /* 0x0001e20000100800 */
[----:B------:R-:W-:-:S02]  /*9a60*/  MOV R37, R69 ;  /* 0x0000004500257202 */ /* 0x000fc40000000f00 */
[----:B------:R-:W-:Y:S01]  /*9a70*/  CS2R R68, SRZ ;  /* 0x0000000000447805 */ /* 0x000fe2000001ff00 */
[----:B------:R1:W-:Y:S04]  /*9a80*/  STL.64 [R1+0x130], R6 ;  /* 0x0001300601007387 */ /* 0x0003e80000100a00 */
[----:B------:R1:W-:Y:S01]  /*9a90*/  STL.64 [R1+0x330], R12 ;  /* 0x0003300c01007387 */ /* 0x0003e20000100a00 */
[----:B0-----:R-:W-:Y:S02]  /*9aa0*/  MOV R0, RZ ;  /* 0x000000ff00007202 */ /* 0x001fe40000000f00 */
[----:B-1----:R-:W-:Y:S01]  /*9ab0*/  CS2R R6, SRZ ;  /* 0x0000000000067805 */ /* 0x002fe2000001ff00 */
[----:B------:R-:W4:Y:S01]  /*9ac0*/  LDL.LU.64 R12, [R1+0x6a8] ;  /* 0x0006a800010c7983 */ /* 0x000f220000300a00 */
[----:B--2---:R-:W-:-:S03]  /*9ad0*/  @!P2 MOV R0, R14 ;  /* 0x0000000e0000a202 */ /* 0x004fc60000000f00 */
[----:B------:R0:W-:Y:S01]  /*9ae0*/  STL.64 [R1+0x968], R14 ;  /* 0x0009680e01007387 */ /* 0x0001e20000100a00 */
[----:B------:R-:W-:-:S03]  /*9af0*/  @!P2 MOV R69, R15 ;  /* 0x0000000f0045a202 */ /* 0x000fc60000000f00 */
[----:B---3--:R1:W2:Y:S02]  /*9b00*/  @!P1 LDG.E.64 R10, desc[UR10][R18.64] ;  /* 0x0000000a120a9981 */ /* 0x0082a4000c1e1b00 */
[----:B-1----:R-:W-:Y:S02]  /*9b10*/  MOV R18, R20 ;  /* 0x0000001400127202 */ /* 0x002fe40000000f00 */
[----:B------:R-:W-:Y:S02]  /*9b20*/  MOV R19, R21 ;  /* 0x0000001500137202 */ /* 0x000fe40000000f00 */
[----:B0-----:R-:W-:Y:S02]  /*9b30*/  MOV R14, R18 ;  /* 0x00000012000e7202 */ /* 0x001fe40000000f00 */
[----:B------:R-:W-:Y:S02]  /*9b40*/  MOV R15, R19 ;  /* 0x00000013000f7202 */ /* 0x000fe40000000f00 */
[----:B------:R-:W-:Y:S01]  /*9b50*/  LOP3.LUT P2, RZ, R17, 0x20000, RZ, 0xc0, !PT ;  /* 0x0002000011ff7812 */ /* 0x000fe2000784c0ff */
[----:B------:R0:W-:Y:S04]  /*9b60*/  STL.64 [R1+0x138], R4 ;  /* 0x0001380401007387 */ /* 0x0001e80000100a00 */
[----:B------:R-:W3:Y:S04]  /*9b70*/  @!P0 LDG.E.64 R6, desc[UR10][R14.64] ;  /* 0x0000000a0e068981 */ /* 0x000ee8000c1e1b00 */
[----:B------:R-:W2:Y:S04]  /*9b80*/  LDL.LU.64 R18, [R1+0x6b0] ;  /* 0x0006b00001127983 */ /* 0x000ea80000300a00 */
[----:B------:R-:W3:Y:S01]  /*9b90*/  LDL.LU.64 R14, [R1+0x698] ;  /* 0x00069800010e7983 */ /* 0x000ee20000300a00 */
[----:B0-----:R-:W-:-:S06]  /*9ba0*/  CS2R R4, SRZ ;  /* 0x0000000000047805 */ /* 0x001fcc000001ff00 */
[----:B----4-:R0:W4:Y:S02]  /*9bb0*/  @!P2 LDG.E.64 R4, desc[UR10][R12.64] ;  /* 0x0000000a0c04a981 */ /* 0x010124000c1e1b00 */
[----:B0-----:R-:W-:-:S06]  /*9bc0*/  CS2R R12, SRZ ;  /* 0x00000000000c7805 */ /* 0x001fcc000001ff00 */
[----:B---3--:R-:W3:Y:S04]  /*9bd0*/  @!P2 LDG.E.64 R12, desc[UR10][R14.64] ;  /* 0x0000000a0e0ca981 */ /* 0x008ee8000c1e1b00 */
[----:B------:R-:W4:Y:S04]  /*9be0*/  LDL.LU.64 R14, [R1+0x968] ;  /* 0x00096800010e7983 */ /* 0x000f280000300a00 */
[----:B------:R0:W-:Y:S01]  /*9bf0*/  STL.64 [R1+0x328], R8 ;  /* 0x0003280801007387 */ /* 0x0001e20000100a00 */
[----:B------:R-:W-:Y:S02]  /*9c00*/  MOV R20, R48 ;  /* 0x0000003000147202 */ /* 0x000fe40000000f00 */
[----:B------:R-:W-:-:S02]  /*9c10*/  MOV R21, R49 ;  /* 0x0000003100157202 */ /* 0x000fc40000000f00 */
[----:B0-----:R-:W-:-:S06]  /*9c20*/  CS2R R8, SRZ ;  /* 0x0000000000087805 */ /* 0x001fcc000001ff00 */
[----:B--2---:R0:W2:Y:S02]  /*9c30*/  @!P0 LDG.E.64 R8, desc[UR10][R18.64] ;  /* 0x0000000a12088981 */ /* 0x0040a4000c1e1b00 */
[----:B0-----:R-:W-:Y:S02]  /*9c40*/  MOV R18, R20 ;  /* 0x0000001400127202 */ /* 0x001fe40000000f00 */
[----:B------:R-:W-:Y:S01]  /*9c50*/  MOV R19, R21 ;  /* 0x0000001500137202 */ /* 0x000fe20000000f00 */
[----:B----4-:R0:W-:Y:S02]  /*9c60*/  STL.64 [R1+0x338], R14 ;  /* 0x0003380e01007387 */ /* 0x0101e40000100a00 */
[----:B0-----:R-:W-:Y:S02]  /*9c70*/  MOV R14, R18 ;  /* 0x00000012000e7202 */ /* 0x001fe40000000f00 */
[----:B------:R-:W-:Y:S02]  /*9c80*/  MOV R15, R19 ;  /* 0x00000013000f7202 */ /* 0x000fe40000000f00 */
[----:B------:R-:W4:Y:S01]  /*9c90*/  LDL.LU.64 R18, [R1+0x680] ;  /* 0x0006800001127983 */ /* 0x000f220000300a00 */
[----:B------:R-:W-:-:S03]  /*9ca0*/  MOV R48, R32 ;  /* 0x0000002000307202 */ /* 0x000fc60000000f00 */
[----:B------:R0:W-:Y:S01]  /*9cb0*/  STL [R1+0x410], R0 ;  /* 0x0004100001007387 */ /* 0x0001e20000100800 */
[----:B------:R-:W-:Y:S02]  /*9cc0*/  MOV R49, R33 ;  /* 0x0000002100317202 */ /* 0x000fe40000000f00 */
        /* <DEDUP_REMOVED lines=8> */
[----:B------:R-:W-:Y:S02]  /*9d50*/  MOV R59, R67 ;  /* 0x00000043003b7202 */ /* 0x000fe40000000f00 */
[----:B------:R-:W-:Y:S02]  /*9d60*/  CS2R R66, SRZ ;  /* 0x0000000000427805 */ /* 0x000fe4000001ff00 */
        /* <DEDUP_REMOVED lines=8> */
[----:B0-----:R-:W-:Y:S02]  /*9df0*/  CS2R R14, SRZ ;  /* 0x00000000000e7805 */ /* 0x001fe4000001ff00 */
[----:B------:R0:W-:Y:S02]  /*9e00*/  STL [R1+0x6d4], R0 ;  /* 0x0006d40001007387 */ /* 0x0001e40000100800 */
[----:B0-----:R-:W-:Y:S01]  /*9e10*/  HFMA2 R0, -RZ, RZ, 0, 0 ;  /* 0x00000000ff007431 */ /* 0x001fe200000001ff */
[----:B------:R-:W-:-:S05]  /*9e20*/  @!P0 MOV R0, R6 ;  /* 0x0000000600008202 */ /* 0x000fca0000000f00 */
        /* <DEDUP_REMOVED lines=8> */
[----:B------:R-:W-:Y:S02]  /*9eb0*/  @!P2 MOV R0, R4 ;  /* 0x000000040000a202 */ /* 0x000fe40000000f00 */
[----:B------:R-:W-:Y:S02]  /*9ec0*/  MOV R29, R59 ;  /* 0x0000003b001d7202 */ /* 0x000fe40000000f00 */
[----:B------:R-:W-:Y:S01]  /*9ed0*/  CS2R R58, SRZ ;  /* 0x00000000003a7805 */ /* 0x000fe2000001ff00 */
[----:B------:R0:W-:Y:S01]  /*9ee0*/  STL [R1+0x6cc], R0 ;  /* 0x0006cc0001007387 */ /* 0x0001e20000100800 */
[----:B---3--:R-:W-:-:S03]  /*9ef0*/  @!P2 MOV R58, R12 ;  /* 0x0000000c003aa202 */ /* 0x008fc60000000f00 */
[----:B------:R1:W-:Y:S01]  /*9f00*/  STL.64 [R1+0x350], R12 ;  /* 0x0003500c01007387 */ /* 0x0003e20000100a00 */
[----:B0-----:R-:W-:Y:S02]  /*9f10*/  MOV R0, RZ ;  /* 0x000000ff00007202 */ /* 0x001fe40000000f00 */
[----:B------:R-:W-:Y:S02]  /*9f20*/  @!P2 MOV R0, R13 ;  /* 0x0000000d0000a202 */ /* 0x000fe40000000f00 */
[----:B-1----:R-:W3:Y:S04]  /*9f30*/  LDL.LU.64 R12, [R1+0x648] ;  /* 0x00064800010c7983 */ /* 0x002ee80000300a00 */
[----:B----4-:R-:W4:Y:S04]  /*9f40*/  @!P1 LDG.E.64 R14, desc[UR10][R18.64] ;  /* 0x0000000a120e9981 */ /* 0x010f28000c1e1b00 */
[----:B------:R-:W3:Y:S01]  /*9f50*/  LDL.LU.64 R18, [R1+0x668] ;  /* 0x0006680001127983 */ /* 0x000ee20000300a00 */
[----:B--2---:R-:W-:-:S02]  /*9f60*/  @!P0 MOV R66, R8 ;  /* 0x0000000800428202 */ /* 0x004fc40000000f00 */
[----:B------:R-:W-:Y:S02]  /*9f70*/  @!P0 MOV R59, R9 ;  /* 0x00000009003b8202 */ /* 0x000fe40000000f00 */
[----:B------:R-:W-:Y:S01]  /*9f80*/  LOP3.LUT P0, RZ, R17, 0x8000, RZ, 0xc0, !PT ;  /* 0x0000800011ff7812 */ /* 0x000fe2000780c0ff */
[----:B------:R0:W-:Y:S04]  /*9f90*/  STL.64 [R1+0x148], R6 ;  /* 0x0001480601007387 */ /* 0x0001e80000100a00 */
[----:B------:R1:W-:Y:S01]  /*9fa0*/  STL.64 [R1+0x340], R10 ;  /* 0x0003400a01007387 */ /* 0x0003e20000100a00 */
[----:B0-----:R-:W-:Y:S02]  /*9fb0*/  CS2R R6, SRZ ;  /* 0x0000000000067805 */ /* 0x001fe4000001ff00 */
[----:B-1----:R-:W-:-:S02]  /*9fc0*/  MOV R10, R30 ;  /* 0x0000001e000a7202 */ /* 0x002fc40000000f00 */
[----:B------:R-:W-:Y:S01]  /*9fd0*/  MOV R11, R31 ;  /* 0x0000001f000b7202 */ /* 0x000fe20000000f00 */
[----:B------:R0:W-:Y:S04]  /*9fe0*/  STL [R1+0x960], R16 ;  /* 0x0009601001007387 */ /* 0x0001e80000100800 */
[----:B------:R1:W2:Y:S01]  /*9ff0*/  @!P0 LDG.E.64 R6, desc[UR10][R10.64] ;  /* 0x0000000a0a068981 */ /* 0x0002a2000c1e1b00 */
[----:B0-----:R-:W-:Y:S01]  /*a000*/  HFMA2 R16, -RZ, RZ, 0, 0 ;  /* 0x00000000ff107431 */ /* 0x001fe200000001ff */
[----:B------:R-:W-:Y:S02]  /*a010*/  @!P2 MOV R16, R5 ;  /* 0x000000050010a202 */ /* 0x000fe40000000f00 */
[----:B------:R-:W-:Y:S02]  /*a020*/  LOP3.LUT P2, RZ, R17, 0x4000, RZ, 0xc0, !PT ;  /* 0x0000400011ff7812 */ /* 0x000fe4000784c0ff */
[----:B-1----:R-:W-:Y:S01]  /*a030*/  CS2R R10, SRZ ;  /* 0x00000000000a7805 */ /* 0x002fe2000001ff00 */
[----:B------:R0:W-:Y:S04]  /*a040*/  STL.64 [R1+0x150], R4 ;  /* 0x0001500401007387 */ /* 0x0001e80000100a00 */
[----:B------:R1:W-:Y:S01]  /*a050*/  STL [R1+0x6d8], R16 ;  /* 0x0006d81001007387 */ /* 0x0003e20000100800 */
[----:B0-----:R-:W-:Y:S01]  /*a060*/  CS2R R4, SRZ ;  /* 0x0000000000047805 */ /* 0x001fe2000001ff00 */
[----:B-1----:R-:W-:Y:S01]  /*a070*/  HFMA2 R16, -RZ, RZ, 0, 0 ;  /* 0x00000000ff107431 */ /* 0x002fe200000001ff */
[----:B------:R-:W-:-:S02]  /*a080*/  @!P1 MOV R16, R2 ;  /* 0x0000000200109202 */ /* 0x000fc40000000f00 */
[----:B------:R-:W-:-:S03]  /*a090*/  CS2R R30, SRZ ;  /* 0x00000000001e7805 */ /* 0x000fc6000001ff00 */
[----:B------:R0:W-:Y:S02]  /*a0a0*/  STL [R1+0x6dc], R16 ;  /* 0x0006dc1001007387 */ /* 0x0001e40000100800 */
[----:B0-----:R-:W-:Y:S01]  /*a0b0*/  HFMA2 R16, -RZ, RZ, 0, 0 ;  /* 0x00000000ff107431 */ /* 0x001fe200000001ff */
[----:B------:R-:W-:Y:S01]  /*a0c0*/  @!P1 MOV R16, R3 ;  /* 0x0000000300109202 */ /* 0x000fe20000000f00 */
[----:B------:R0:W-:Y:S02]  /*a0d0*/  STL.64 [R1+0x158], R2 ;  /* 0x0001580201007387 */ /* 0x0001e40000100a00 */
[----:B0-----:R-:W-:Y:S02]  /*a0e0*/  CS2R R2, SRZ ;  /* 0x0000000000027805 */ /* 0x001fe4000001ff00 */
[----:B---3--:R0:W3:Y:S01]  /*a0f0*/  @!P0 LDG.E.64 R10, desc[UR10][R18.64] ;  /* 0x0000000a120a8981 */ /* 0x0080e2000c1e1b00 */
[----:B----4-:R-:W-:Y:S02]  /*a100*/  @!P1 MOV R30, R14 ;  /* 0x0000000e001e9202 */ /* 0x010fe40000000f00 */
[----:B0-----:R-:W-:-:S02]  /*a110*/  MOV R18, R20 ;  /* 0x0000001400127202 */ /* 0x001fc40000000f00 */
[----:B------:R-:W-:-:S05]  /*a120*/  MOV R19, R21 ;  /* 0x0000001500137202 */ /* 0x000fca0000000f00 */
[----:B------:R-:W4:Y:S01]  /*a130*/  @!P2 LDG.E.64 R4, desc[UR10][R18.64] ;  /* 0x0000000a1204a981 */ /* 0x000f22000c1e1b00 */
[----:B------:R-:W-:Y:S02]  /*a140*/  @!P1 MOV R31, R15 ;  /* 0x0000000f001f9202 */ /* 0x000fe40000000f00 */
[----:B------:R-:W-:Y:S01]  /*a150*/  LOP3.LUT P1, RZ, R17, 0x2000, RZ, 0xc0, !PT ;  /* 0x0000200011ff7812 */ /* 0x000fe2000782c0ff */
[----:B------:R-:W4:-:S12]  /*a160*/  LDL.LU.64 R18, [R1+0x638] ;  /* 0x0006380001127983 */ /* 0x000f180000300a00 */
[----:B------:R0:W4:Y:S04]  /*a170*/  @!P1 LDG.E.64 R2, desc[UR10][R12.64] ;  /* 0x0000000a0c029981 */ /* 0x000128000c1e1b00 */
[----:B------:R1:W-:Y:S01]  /*a180*/  STL.64 [R1+0x348], R8 ;  /* 0x0003480801007387 */ /* 0x0003e20000100a00 */
[----:B------:R-:W-:Y:S02]  /*a190*/  MOV R20, R48 ;  /* 0x0000003000147202 */ /* 0x000fe40000000f00 */
[----:B------:R-:W-:Y:S02]  /*a1a0*/  MOV R21, R49 ;  /* 0x0000003100157202 */ /* 0x000fe40000000f00 */
[----:B------:R-:W-:Y:S02]  /*a1b0*/  MOV R48, R36 ;  /* 0x0000002400307202 */ /* 0x000fe40000000f00 */
[----:B------:R-:W-:Y:S01]  /*a1c0*/  MOV R49, R37 ;  /* 0x0000002500317202 */ /* 0x000fe20000000f00 */
[----:B-1----:R-:W-:Y:S01]  /*a1d0*/  HFMA2 R8, -RZ, RZ, 0, 0 ;  /* 0x00000000ff087431 */ /* 0x002fe200000001ff */
[----:B--2---:R-:W-:Y:S01]  /*a1e0*/  @!P0 MOV R8, R7 ;  /* 0x0000000700088202 */ /* 0x004fe20000000f00 */
[----:B------:R1:W-:Y:S01]  /*a1f0*/  STL [R1+0x6f4], R16 ;  /* 0x0006f41001007387 */ /* 0x0003e20000100800 */
[----:B------:R-:W-:-:S02]  /*a200*/  MOV R36, R32 ;  /* 0x0000002000247202 */ /* 0x000fc40000000f00 */
[----:B------:R-:W-:Y:S01]  /*a210*/  MOV R37, R33 ;  /* 0x0000002100257202 */ /* 0x000fe20000000f00 */
[----:B------:R2:W-:Y:S01]  /*a220*/  STL [R1+0x7ac], R8 ;  /* 0x0007ac0801007387 */ /* 0x0005e20000100800 */
[----:B------:R-:W-:Y:S02]  /*a230*/  CS2R R32, SRZ ;  /* 0x0000000000207805 */ /* 0x000fe4000001ff00 */
[----:B0-----:R-:W-:Y:S01]  /*a240*/  CS2R R12, SRZ ;  /* 0x00000000000c7805 */ /* 0x001fe2000001ff00 */
[----:B-1----:R-:W-:Y:S01]  /*a250*/  HFMA2 R16, -RZ, RZ, 0, 0 ;  /* 0x00000000ff107431 */ /* 0x002fe200000001ff */
[----:B------:R-:W-:Y:S02]  /*a260*/  @!P0 MOV R16, R6 ;  /* 0x0000000600108202 */ /* 0x000fe40000000f00 */
[----:B--2---:R-:W-:Y:S01]  /*a270*/  CS2R R8, SRZ ;  /* 0x0000000000087805 */ /* 0x004fe2000001ff00 */
[----:B------:R0:W-:Y:S05]  /*a280*/  STL.64 [R1+0x160], R6 ;  /* 0x0001600601007387 */ /* 0x0001ea0000100a00 */
[----:B------:R1:W2:Y:S01]  /*a290*/  @!P2 LDG.E.64 R8, desc[UR10][R36.64] ;  /* 0x0000000a2408a981 */ /* 0x0002a2000c1e1b00 */
[----:B0-----:R-:W-:-:S02]  /*a2a0*/  CS2R R6, SRZ ;  /* 0x0000000000067805 */ /* 0x001fc4000001ff00 */
[----:B-1----:R-:W-:Y:S02]  /*a2b0*/  MOV R36, R34 ;  /* 0x0000002200247202 */ /* 0x002fe40000000f00 */
[----:B------:R-:W-:Y:S01]  /*a2c0*/  MOV R37, R35 ;  /* 0x0000002300257202 */ /* 0x000fe20000000f00 */
[----:B------:R0:W-:Y:S04]  /*a2d0*/  STL.64 [R1+0x358], R14 ;  /* 0x0003580e01007387 */ /* 0x0001e80000100a00 */
[----:B------:R1:W-:Y:S01]  /*a2e0*/  STL [R1+0x7a8], R16 ;  /* 0x0007a81001007387 */ /* 0x0003e20000100800 */
[----:B0-----:R-:W-:Y:S02]  /*a2f0*/  HFMA2 R14, -RZ, RZ, 0, 0 ;  /* 0x00000000ff0e7431 */ /* 0x001fe400000001ff */
[----:B-1----:R-:W-:Y:S01]  /*a300*/  HFMA2 R16, -RZ, RZ, 0, 0 ;  /* 0x00000000ff107431 */ /* 0x002fe200000001ff */
[----:B---3--:R-:W-:-:S02]  /*a310*/  @!P0 MOV R32, R10 ;  /* 0x0000000a00208202 */ /* 0x008fc40000000f00 */
[----:B------:R-:W-:Y:S02]  /*a320*/  @!P0 MOV R33, R11 ;  /* 0x0000000b00218202 */ /* 0x000fe40000000f00 */
[----:B------:R-:W-:Y:S01]  /*a330*/  LOP3.LUT P0, RZ, R17, 0x1000, RZ, 0xc0, !PT ;  /* 0x0000100011ff7812 */ /* 0x000fe2000780c0ff */
[----:B----4-:R0:W3:Y:S02]  /*a340*/  @!P1 LDG.E.64 R12, desc[UR10][R18.64] ;  /* 0x0000000a120c9981 */ /* 0x0100e4000c1e1b00 */
[----:B0-----:R-:W-:Y:S02]  /*a350*/  MOV R18, R36 ;  /* 0x0000002400127202 */ /* 0x001fe40000000f00 */
[----:B------:R-:W-:-:S08]  /*a360*/  MOV R19, R37 ;  /* 0x0000002500137202 */ /* 0x000fd00000000f00 */
[----:B------:R-:W4:Y:S01]  /*a370*/  @!P0 LDG.E.64 R6, desc[UR10][R18.64] ;  /* 0x0000000a12068981 */ /* 0x000f22000c1e1b00 */
[----:B------:R-:W-:Y:S02]  /*a380*/  @!P1 MOV R14, R3 ;  /* 0x00000003000e9202 */ /* 0x000fe40000000f00 */
[----:B------:R-:W-:-:S03]  /*a390*/  @!P2 MOV R16, R4 ;  /* 0x000000040010a202 */ /* 0x000fc60000000f00 */
[----:B------:R0:W-:Y:S04]  /*a3a0*/  STL [R1+0x7dc], R14 ;  /* 0x0007dc0e01007387 */ /* 0x0001e80000100800 */
[----:B------:R1:W-:Y:S01]  /*a3b0*/  STL [R1+0x7b8], R16 ;  /* 0x0007b81001007387 */ /* 0x0003e20000100800 */
[----:B0-----:R-:W-:-:S03]  /*a3c0*/  CS2R R14, SRZ ;  /* 0x00000000000e7805 */ /* 0x001fc6000001ff00 */
[----:B------:R0:W-:Y:S01]  /*a3d0*/  STL.64 [R1+0x168], R4 ;  /* 0x0001680401007387 */ /* 0x0001e20000100a00 */
[----:B-1----:R-:W-:Y:S01]  /*a3e0*/  HFMA2 R16, -RZ, RZ, 0, 0 ;  /* 0x00000000ff107431 */ /* 0x002fe200000001ff */
[----:B------:R-:W-:Y:S02]  /*a3f0*/  @!P2 MOV R16, R5 ;  /* 0x000000050010a202 */ /* 0x000fe40000000f00 */
[----:B------:R1:W4:Y:S04]  /*a400*/  @!P0 LDG.E.64 R14, desc[UR10][R28.64] ;  /* 0x0000000a1c0e8981 */ /* 0x000328000c1e1b00 */
[----:B0-----:R-:W4:Y:S01]  /*a410*/  LDL.LU.64 R4, [R1+0x618] ;  /* 0x0006180001047983 */ /* 0x001f220000300a00 */
[----:B-1----:R-:W-:Y:S02]  /*a420*/  MOV R28, R24 ;  /* 0x00000018001c7202 */ /* 0x002fe40000000f00 */
[----:B------:R-:W-:-:S02]  /*a430*/  MOV R29, R25 ;  /* 0x00000019001d7202 */ /* 0x000fc40000000f00 */
[----:B------:R-:W-:Y:S02]  /*a440*/  MOV R24, R22 ;  /* 0x0000001600187202 */ /* 0x000fe40000000f00 */
[----:B------:R-:W-:Y:S02]  /*a450*/  MOV R25, R23 ;  /* 0x0000001700197202 */ /* 0x000fe40000000f00 */
[----:B------:R-:W-:Y:S02]  /*a460*/  MOV R22, R54 ;  /* 0x0000003600167202 */ /* 0x000fe40000000f00 */
[----:B------:R-:W-:Y:S02]  /*a470*/  MOV R23, R55 ;  /* 0x0000003700177202 */ /* 0x000fe40000000f00 */
[----:B------:R-:W-:Y:S02]  /*a480*/  MOV R54, R42 ;  /* 0x0000002a00367202 */ /* 0x000fe40000000f00 */
[----:B------:R-:W-:-:S02]  /*a490*/  MOV R55, R43 ;  /* 0x0000002b00377202 */ /* 0x000fc40000000f00 */
[----:B------:R-:W4:Y:S01]  /*a4a0*/  LDL.LU.64 R42, [R1+0x600] ;  /* 0x00060000012a7983 */ /* 0x000f220000300a00 */
[----:B------:R-:W-:Y:S01]  /*a4b0*/  HFMA2 R36, -RZ, RZ, 0, 0 ;  /* 0x00000000ff247431 */ /* 0x000fe200000001ff */
[----:B------:R-:W-:Y:S01]  /*a4c0*/  @!P1 MOV R36, R2 ;  /* 0x0000000200249202 */ /* 0x000fe20000000f00 */
[----:B------:R-:W-:-:S04]  /*a4d0*/  HFMA2 R18, -RZ, RZ, 0, 0 ;  /* 0x00000000ff127431 */ /* 0x000fc800000001ff */
[----:B------:R0:W-:Y:S01]  /*a4e0*/  STL [R1+0x7d8], R36 ;  /* 0x0007d82401007387 */ /* 0x0001e20000100800 */
[----:B------:R-:W-:Y:S02]  /*a4f0*/  CS2R R34, SRZ ;  /* 0x0000000000227805 */ /* 0x000fe4000001ff00 */
[----:B------:R-:W-:Y:S02]  /*a500*/  MOV R19, R21 ;  /* 0x0000001500137202 */ /* 0x000fe40000000f00 */
[----:B--2---:R-:W-:Y:S02]  /*a510*/  @!P2 MOV R34, R8 ;  /* 0x000000080022a202 */ /* 0x004fe40000000f00 */
[----:B0-----:R-:W-:Y:S02]  /*a520*/  CS2R R36, SRZ ;  /* 0x0000000000247805 */ /* 0x001fe4000001ff00 */
[----:B------:R-:W-:Y:S01]  /*a530*/  @!P2 MOV R35, R9 ;  /* 0x000000090023a202 */ /* 0x000fe20000000f00 */
[----:B------:R0:W-:Y:S01]  /*a540*/  STL.64 [R1+0x360], R10 ;  /* 0x0003600a01007387 */ /* 0x0001e20000100a00 */
[----:B------:R-:W-:-:S02]  /*a550*/  MOV R21, R49 ;  /* 0x0000003100157202 */ /* 0x000fc40000000f00 */
[----:B------:R-:W-:Y:S02]  /*a560*/  LOP3.LUT P2, RZ, R17, 0x800, RZ, 0xc0, !PT ;  /* 0x0000080011ff7812 */ /* 0x000fe4000784c0ff */
[----:B------:R-:W-:Y:S01]  /*a570*/  MOV R49, R47 ;  /* 0x0000002f00317202 */ /* 0x000fe20000000f00 */
[----:B------:R1:W-:Y:S01]  /*a580*/  STL.64 [R1+0x170], R2 ;  /* 0x0001700201007387 */ /* 0x0003e20000100a00 */
[----:B0-----:R-:W-:-:S03]  /*a590*/  HFMA2 R10, -RZ, RZ, 0, 0 ;  /* 0x00000000ff0a7431 */ /* 0x001fc600000001ff */
[----:B------:R0:W-:Y:S01]  /*a5a0*/  STL.64 [R1+0x368], R8 ;  /* 0x0003680801007387 */ /* 0x0001e20000100a00 */
[----:B-1----:R-:W-:Y:S02]  /*a5b0*/  CS2R R2, SRZ ;  /* 0x0000000000027805 */ /* 0x002fe4000001ff00 */
[----:B0-----:R-:W-:Y:S02]  /*a5c0*/  MOV R9, R49 ;  /* 0x0000003100097202 */ /* 0x001fe40000000f00 */
[----:B------:R-:W-:Y:S02]  /*a5d0*/  MOV R47, R39 ;  /* 0x00000027002f7202 */ /* 0x000fe40000000f00 */
[----:B---3--:R-:W-:Y:S02]  /*a5e0*/  @!P1 MOV R36, R12 ;  /* 0x0000000c00249202 */ /* 0x008fe40000000f00 */
[----:B------:R-:W-:Y:S02]  /*a5f0*/  @!P1 MOV R37, R13 ;  /* 0x0000000d00259202 */ /* 0x000fe40000000f00 */
[----:B------:R-:W-:-:S02]  /*a600*/  LOP3.LUT P1, RZ, R17, 0x400, RZ, 0xc0, !PT ;  /* 0x0000040011ff7812 */ /* 0x000fc4000782c0ff */
[----:B----4-:R-:W-:-:S05]  /*a610*/  @!P0 MOV R18, R6 ;  /* 0x0000000600128202 */ /* 0x010fca0000000f00 */
[----:B------:R0:W-:Y:S01]  /*a620*/  STL [R1+0x800], R18 ;  /* 0x0008001201007387 */ /* 0x0001e20000100800 */
[----:B------:R-:W-:Y:S02]  /*a630*/  @!P0 MOV R10, R7 ;  /* 0x00000007000a8202 */ /* 0x000fe40000000f00 */
[----:B0-----:R-:W-:Y:S02]  /*a640*/  MOV R18, R20 ;  /* 0x0000001400127202 */ /* 0x001fe40000000f00 */
[----:B------:R-:W-:Y:S02]  /*a650*/  MOV R20, R48 ;  /* 0x0000003000147202 */ /* 0x000fe40000000f00 */
[----:B------:R-:W-:Y:S01]  /*a660*/  MOV R48, R46 ;  /* 0x0000002e00307202 */ /* 0x000fe20000000f00 */
[----:B------:R0:W-:Y:S03]  /*a670*/  STL [R1+0x804], R10 ;  /* 0x0008040a01007387 */ /* 0x0001e60000100800 */
[----:B------:R-:W-:-:S05]  /*a680*/  MOV R8, R48 ;  /* 0x0000003000087202 */ /* 0x000fca0000000f00 */
[----:B------:R1:W2:Y:S01]  /*a690*/  @!P1 LDG.E.64 R2, desc[UR10][R8.64] ;  /* 0x0000000a08029981 */ /* 0x0002a2000c1e1b00 */
[----:B0-----:R-:W-:-:S06]  /*a6a0*/  CS2R R10, SRZ ;  /* 0x00000000000a7805 */ /* 0x001fcc000001ff00 */
[----:B------:R0:W3:Y:S01]  /*a6b0*/  @!P2 LDG.E.64 R10, desc[UR10][R4.64] ;  /* 0x0000000a040aa981 */ /* 0x0000e2000c1e1b00 */
[----:B-1----:R-:W-:-:S06]  /*a6c0*/  CS2R R8, SRZ ;  /* 0x0000000000087805 */ /* 0x002fcc000001ff00 */
[----:B------:R1:W4:Y:S01]  /*a6d0*/  @!P1 LDG.E.64 R8, desc[UR10][R18.64] ;  /* 0x0000000a12089981 */ /* 0x000322000c1e1b00 */
[----:B0-----:R-:W-:-:S06]  /*a6e0*/  CS2R R4, SRZ ;  /* 0x0000000000047805 */ /* 0x001fcc000001ff00 */
[----:B------:R0:W4:Y:S01]  /*a6f0*/  @!P2 LDG.E.64 R4, desc[UR10][R42.64] ;  /* 0x0000000a2a04a981 */ /* 0x000122000c1e1b00 */
[----:B------:R-:W-:Y:S02]  /*a700*/  MOV R46, R38 ;  /* 0x00000026002e7202 */ /* 0x000fe40000000f00 */
[----:B------:R-:W-:Y:S02]  /*a710*/  CS2R R38, SRZ ;  /* 0x0000000000267805 */ /* 0x000fe4000001ff00 */
[----:B------:R-:W-:Y:S01]  /*a720*/  @!P0 MOV R38, R14 ;  /* 0x0000000e00268202 */ /* 0x000fe20000000f00 */
[----:B------:R0:W-:Y:S01]  /*a730*/  STL.64 [R1+0x378], R14 ;  /* 0x0003780e01007387 */ /* 0x0001e20000100a00 */
[----:B------:R-:W-:Y:S02]  /*a740*/  @!P0 MOV R39, R15 ;  /* 0x0000000f00278202 */ /* 0x000fe40000000f00 */
[----:B-1----:R-:W-:Y:S02]  /*a750*/  MOV R18, R20 ;  /* 0x0000001400127202 */ /* 0x002fe40000000f00 */
[----:B------:R-:W-:Y:S01]  /*a760*/  MOV R49, R47 ;  /* 0x0000002f00317202 */ /* 0x000fe20000000f00 */
[----:B0-----:R-:W-:Y:S01]  /*a770*/  HFMA2 R43, -RZ, RZ, 0, 0 ;  /* 0x00000000ff2b7431 */ /* 0x001fe200000001ff */
[----:B------:R0:W-:Y:S01]  /*a780*/  STL.64 [R1+0x178], R6 ;  /* 0x0001780601007387 */ /* 0x0001e20000100a00 */
[----:B------:R-:W-:-:S03]  /*a790*/  MOV R19, R21 ;  /* 0x0000001500137202 */ /* 0x000fc60000000f00 */
[----:B------:R1:W-:Y:S04]  /*a7a0*/  STL.64 [R1+0x370], R12 ;  /* 0x0003700c01007387 */ /* 0x0003e80000100a00 */
[----:B------:R-:W4:Y:S01]  /*a7b0*/  LDL.LU.64 R14, [R1+0x5c8] ;  /* 0x0005c800010e7983 */ /* 0x000f220000300a00 */
[----:B------:R-:W-:Y:S01]  /*a7c0*/  LOP3.LUT P0, RZ, R17, 0x200, RZ, 0xc0, !PT ;  /* 0x0000020011ff7812 */ /* 0x000fe2000780c0ff */
[----:B------:R-:W-:Y:S01]  /*a7d0*/  HFMA2 R20, -RZ, RZ, 0, 0 ;  /* 0x00000000ff147431 */ /* 0x000fe200000001ff */
[----:B------:R-:W-:Y:S01]  /*a7e0*/  MOV R48, R46 ;  /* 0x0000002e00307202 */ /* 0x000fe20000000f00 */
[----:B------:R1:W-:Y:S01]  /*a7f0*/  STL [R1+0x7bc], R16 ;  /* 0x0007bc1001007387 */ /* 0x0003e20000100800 */
[----:B------:R-:W-:Y:S02]  /*a800*/  MOV R46, R40 ;  /* 0x00000028002e7202 */ /* 0x000fe40000000f00 */
[----:B------:R-:W-:-:S02]  /*a810*/  MOV R47, R41 ;  /* 0x00000029002f7202 */ /* 0x000fc40000000f00 */
[----:B0-----:R-:W-:Y:S01]  /*a820*/  CS2R R6, SRZ ;  /* 0x0000000000067805 */ /* 0x001fe2000001ff00 */
[----:B-1----:R-:W-:Y:S01]  /*a830*/  HFMA2 R12, -RZ, RZ, 0, 0 ;  /* 0x00000000ff0c7431 */ /* 0x002fe200000001ff */
[----:B------:R-:W4:Y:S01]  /*a840*/  LDL.LU R42, [R1+0x95c] ;  /* 0x00095c00012a7983 */ /* 0x000f220000300800 */
[----:B------:R-:W-:Y:S02]  /*a850*/  MOV R21, R47 ;  /* 0x0000002f00157202 */ /* 0x000fe40000000f00 */
[----:B------:R-:W-:Y:S01]  /*a860*/  CS2R R40, SRZ ;  /* 0x0000000000287805 */ /* 0x000fe2000001ff00 */
[----:B------:R0:W4:Y:S04]  /*a870*/  @!P0 LDG.E.64 R6, desc[UR10][R28.64] ;  /* 0x0000000a1c068981 */ /* 0x000128000c1e1b00 */
[----:B------:R-:W4:Y:S01]  /*a880*/  LDL.LU R16, [R1+0x960] ;  /* 0x0009600001107983 */ /* 0x000f220000300800 */
        /* <DEDUP_REMOVED lines=10> */
[----:B------:R-:W4:Y:S01]  /*a930*/  LDL.LU.64 R64, [R1+0x5b8] ;  /* 0x0005b80001407983 */ /* 0x000f220000300a00 */
[----:B--2---:R-:W-:-:S05]  /*a940*/  @!P1 MOV R20, R2 ;  /* 0x0000000200149202 */ /* 0x004fca0000000f00 */
[----:B------:R0:W-:Y:S01]  /*a950*/  STL [R1+0x834], R20 ;  /* 0x0008341401007387 */ /* 0x0001e20000100800 */
[----:B---3--:R-:W-:Y:S02]  /*a960*/  @!P2 MOV R43, R10 ;  /* 0x0000000a002ba202 */ /* 0x008fe40000000f00 */
[----:B------:R-:W-:Y:S02]  /*a970*/  @!P1 MOV R12, R3 ;  /* 0x00000003000c9202 */ /* 0x000fe40000000f00 */
[----:B0-----:R-:W-:Y:S02]  /*a980*/  MOV R20, R46 ;  /* 0x0000002e00147202 */ /* 0x001fe40000000f00 */
[----:B------:R-:W-:Y:S01]  /*a990*/  CS2R R46, SRZ ;  /* 0x00000000002e7805 */ /* 0x000fe2000001ff00 */
[----:B------:R0:W-:Y:S01]  /*a9a0*/  STL [R1+0x828], R43 ;  /* 0x0008282b01007387 */ /* 0x0001e20000100800 */
[----:B----4-:R-:W-:Y:S02]  /*a9b0*/  @!P1 MOV R46, R8 ;  /* 0x00000008002e9202 */ /* 0x010fe40000000f00 */
[----:B------:R-:W-:-:S02]  /*a9c0*/  @!P1 MOV R47, R9 ;  /* 0x00000009002f9202 */ /* 0x000fc40000000f00 */
[C---:B------:R-:W-:Y:S02]  /*a9d0*/  LOP3.LUT P1, RZ, R17.reuse, 0x80, RZ, 0xc0, !PT ;  /* 0x0000008011ff7812 */ /* 0x040fe4000782c0ff */
[----:B------:R-:W-:Y:S02]  /*a9e0*/  @!P2 MOV R40, R4 ;  /* 0x000000040028a202 */ /* 0x000fe40000000f00 */
[----:B------:R-:W-:Y:S01]  /*a9f0*/  @!P2 MOV R41, R5 ;  /* 0x000000050029a202 */ /* 0x000fe20000000f00 */
[----:B0-----:R-:W-:Y:S01]  /*aa00*/  HFMA2 R43, -RZ, RZ, 0, 0 ;  /* 0x00000000ff2b7431 */ /* 0x001fe200000001ff */
[----:B------:R-:W-:Y:S02]  /*aa10*/  @!P2 MOV R43, R11 ;  /* 0x0000000b002ba202 */ /* 0x000fe40000000f00 */
[----:B------:R-:W-:Y:S01]  /*aa20*/  LOP3.LUT P2, RZ, R17, 0x100, RZ, 0xc0, !PT ;  /* 0x0000010011ff7812 */ /* 0x000fe2000784c0ff */
[----:B------:R0:W-:Y:S04]  /*aa30*/  STL.64 [R1+0x188], R2 ;  /* 0x0001880201007387 */ /* 0x0001e80000100a00 */
[----:B------:R1:W-:Y:S04]  /*aa40*/  STL.64 [R1+0x380], R4 ;  /* 0x0003800401007387 */ /* 0x0003e80000100a00 */
[----:B------:R2:W-:Y:S01]  /*aa50*/  STL.64 [R1+0x180], R10 ;  /* 0x0001800a01007387 */ /* 0x0005e20000100a00 */
[----:B0-----:R-:W-:-:S02]  /*aa60*/  CS2R R2, SRZ ;  /* 0x0000000000027805 */ /* 0x001fc4000001ff00 */
[----:B-1----:R-:W-:Y:S02]  /*aa70*/  MOV R4, R26 ;  /* 0x0000001a00047202 */ /* 0x002fe40000000f00 */
[----:B------:R-:W-:Y:S02]  /*aa80*/  MOV R5, R27 ;  /* 0x0000001b00057202 */ /* 0x000fe40000000f00 */
[----:B--2---:R-:W-:Y:S01]  /*aa90*/  CS2R R10, SRZ ;  /* 0x00000000000a7805 */ /* 0x004fe2000001ff00 */
[----:B------:R0:W-:Y:S04]  /*aaa0*/  STL [R1+0x838], R12 ;  /* 0x0008380c01007387 */ /* 0x0001e80000100800 */
[----:B------:R-:W2:Y:S04]  /*aab0*/  @!P1 LDG.E.64 R2, desc[UR10][R4.64] ;  /* 0x0000000a04029981 */ /* 0x000ea8000c1e1b00 */
[----:B------:R1:W3:Y:S01]  /*aac0*/  @!P2 LDG.E.64 R10, desc[UR10][R14.64] ;  /* 0x0000000a0e0aa981 */ /* 0x0002e2000c1e1b00 */
[----:B0-----:R-:W-:-:S06]  /*aad0*/  CS2R R12, SRZ ;  /* 0x00000000000c7805 */ /* 0x001fcc000001ff00 */
[----:B------:R0:W4:Y:S01]  /*aae0*/  @!P0 LDG.E.64 R12, desc[UR10][R18.64] ;  /* 0x0000000a120c8981 */ /* 0x000122000c1e1b00 */
[----:B-1----:R-:W-:Y:S02]  /*aaf0*/  CS2R R14, SRZ ;  /* 0x00000000000e7805 */ /* 0x002fe4000001ff00 */
[----:B------:R-:W-:Y:S01]  /*ab00*/  CS2R R4, SRZ ;  /* 0x0000000000047805 */ /* 0x000fe2000001ff00 */
[----:B------:R-:W-:-:S05]  /*ab10*/  HFMA2 R26, -RZ, RZ, 0, 0 ;  /* 0x00000000ff1a7431 */ /* 0x000fca00000001ff */
[----:B------:R1:W2:Y:S01]  /*ab20*/  @!P1 LDG.E.64 R4, desc[UR10][R28.64] ;  /* 0x0000000a1c049981 */ /* 0x0002a2000c1e1b00 */
[----:B0-----:R-:W-:Y:S01]  /*ab30*/  HFMA2 R18, -RZ, RZ, 0, 0 ;  /* 0x00000000ff127431 */ /* 0x001fe200000001ff */
[----:B------:R-:W-:Y:S02]  /*ab40*/  @!P0 MOV R18, R6 ;  /* 0x0000000600128202 */ /* 0x000fe40000000f00 */
[----:B------:R0:W2:Y:S01]  /*ab50*/  @!P2 LDG.E.64 R14, desc[UR10][R64.64] ;  /* 0x0000000a400ea981 */ /* 0x0000a2000c1e1b00 */
[----:B-1----:R-:W-:Y:S01]  /*ab60*/  HFMA2 R28, -RZ, RZ, 0, 0 ;  /* 0x00000000ff1c7431 */ /* 0x002fe200000001ff */
[----:B------:R-:W-:Y:S02]  /*ab70*/  MOV R19, R21 ;  /* 0x0000001500137202 */ /* 0x000fe40000000f00 */
[----:B------:R1:W-:Y:S01]  /*ab80*/  STL [R1+0x83c], R18 ;  /* 0x00083c1201007387 */ /* 0x0003e20000100800 */
[----:B------:R-:W-:Y:S02]  /*ab90*/  MOV R21, R49 ;  /* 0x0000003100157202 */ /* 0x000fe40000000f00 */
[----:B------:R-:W-:-:S02]  /*aba0*/  MOV R27, R61 ;  /* 0x0000003d001b7202 */ /* 0x000fc40000000f00 */
[----:B---3--:R-:W-:Y:S01]  /*abb0*/  @!P2 MOV R26, R10 ;  /* 0x0000000a001aa202 */ /* 0x008fe20000000f00 */
[----:B----4-:R3:W-:Y:S01]  /*abc0*/  STL.64 [R1+0x390], R12 ;  /* 0x0003900c01007387 */ /* 0x0107e20000100a00 */
[----:B--2---:R-:W-:Y:S02]  /*abd0*/  @!P1 MOV R28, R2 ;  /* 0x00000002001c9202 */ /* 0x004fe40000000f00 */
[----:B-1----:R-:W-:Y:S01]  /*abe0*/  MOV R18, R20 ;  /* 0x0000001400127202 */ /* 0x002fe20000000f00 */
[----:B0-----:R-:W-:Y:S01]  /*abf0*/  HFMA2 R65, -RZ, RZ, 0, 0 ;  /* 0x00000000ff417431 */ /* 0x001fe200000001ff */
[----:B------:R-:W-:Y:S02]  /*ac00*/  MOV R20, R48 ;  /* 0x0000003000147202 */ /* 0x000fe40000000f00 */
[----:B------:R-:W-:Y:S01]  /*ac10*/  CS2R R48, SRZ ;  /* 0x0000000000307805 */ /* 0x000fe2000001ff00 */
[----:B------:R0:W-:Y:S01]  /*ac20*/  STL [R1+0x858], R28 ;  /* 0x0008581c01007387 */ /* 0x0001e20000100800 */
[----:B------:R-:W-:-:S02]  /*ac30*/  @!P0 MOV R48, R12 ;  /* 0x0000000c00308202 */ /* 0x000fc40000000f00 */
[----:B------:R-:W-:Y:S01]  /*ac40*/  @!P0 MOV R49, R13 ;  /* 0x0000000d00318202 */ /* 0x000fe20000000f00 */
[----:B------:R1:W-:Y:S04]  /*ac50*/  STL [R1+0x848], R26 ;  /* 0x0008481a01007387 */ /* 0x0003e80000100800 */
[----:B---3--:R-:W2:Y:S01]  /*ac60*/  LDL.LU.64 R12, [R1+0x588] ;  /* 0x00058800010c7983 */ /* 0x008ea20000300a00 */
[----:B0-----:R-:W-:Y:S01]  /*ac70*/  HFMA2 R28, -RZ, RZ, 0, 0 ;  /* 0x00000000ff1c7431 */ /* 0x001fe200000001ff */
[----:B------:R-:W-:Y:S02]  /*ac80*/  @!P1 MOV R28, R3 ;  /* 0x00000003001c9202 */ /* 0x000fe40000000f00 */
[----:B------:R-:W-:Y:S01]  /*ac90*/  STL.64 [R1+0x198], R10 ;  /* 0x0001980a01007387 */ /* 0x000fe20000100a00 */
[----:B-1----:R-:W-:-:S03]  /*aca0*/  MOV R26, R60 ;  /* 0x0000003c001a7202 */ /* 0x002fc60000000f00 */
[----:B------:R0:W-:Y:S01]  /*acb0*/  STL [R1+0x864], R28 ;  /* 0x0008641c01007387 */ /* 0x0001e20000100800 */
[----:B------:R-:W-:-:S03]  /*acc0*/  MOV R29, R27 ;  /* 0x0000001b001d7202 */ /* 0x000fc60000000f00 */
[----:B------:R1:W-:Y:S04]  /*acd0*/  STL.64 [R1+0x1a0], R2 ;  /* 0x0001a00201007387 */ /* 0x0003e80000100a00 */
[----:B------:R3:W-:Y:S01]  /*ace0*/  STL [R1+0x82c], R43 ;  /* 0x00082c2b01007387 */ /* 0x0007e20000100800 */
[----:B0-----:R-:W-:-:S03]  /*acf0*/  MOV R28, R26 ;  /* 0x0000001a001c7202 */ /* 0x001fc60000000f00 */
[----:B------:R-:W4:Y:S01]  /*ad00*/  LDL.LU.64 R26, [R1+0x578] ;  /* 0x00057800011a7983 */ /* 0x000f220000300a00 */
[----:B------:R-:W-:Y:S02]  /*ad10*/  MOV R60, R50 ;  /* 0x00000032003c7202 */ /* 0x000fe40000000f00 */
[----:B------:R-:W-:Y:S02]  /*ad20*/  MOV R61, R51 ;  /* 0x00000033003d7202 */ /* 0x000fe40000000f00 */
[----:B------:R-:W-:Y:S02]  /*ad30*/  CS2R R50, SRZ ;  /* 0x0000000000327805 */ /* 0x000fe4000001ff00 */
[----:B------:R-:W-:Y:S01]  /*ad40*/  @!P2 MOV R65, R11 ;  /* 0x0000000b0041a202 */ /* 0x000fe20000000f00 */
[----:B-1----:R-:W4:Y:S01]  /*ad50*/  LDL.LU.64 R2, [R1+0x570] ;  /* 0x0005700001027983 */ /* 0x002f220000300a00 */
[----:B------:R-:W-:Y:S02]  /*ad60*/  @!P2 MOV R50, R14 ;  /* 0x0000000e0032a202 */ /* 0x000fe40000000f00 */
[----:B------:R-:W-:Y:S01]  /*ad70*/  @!P2 MOV R51, R15 ;  /* 0x0000000f0033a202 */ /* 0x000fe20000000f00 */
[----:B------:R0:W-:Y:S01]  /*ad80*/  STL.64 [R1+0x190], R6 ;  /* 0x0001900601007387 */ /* 0x0001e20000100a00 */
[----:B------:R-:W-:-:S02]  /*ad90*/  LOP3.LUT P2, RZ, R17, 0x20, RZ, 0xc0, !PT ;  /* 0x0000002011ff7812 */ /* 0x000fc4000784c0ff */
[----:B------:R-:W-:Y:S01]  /*ada0*/  CS2R R10, SRZ ;  /* 0x00000000000a7805 */ /* 0x000fe2000001ff00 */
[----:B---3--:R-:W-:Y:S01]  /*adb0*/  HFMA2 R43, -RZ, RZ, 0, 0 ;  /* 0x00000000ff2b7431 */ /* 0x008fe200000001ff */
[----:B------:R-:W-:Y:S01]  /*adc0*/  @!P0 MOV R43, R7 ;  /* 0x00000007002b8202 */ /* 0x000fe20000000f00 */
[----:B------:R1:W-:Y:S01]  /*add0*/  STL.64 [R1+0x388], R8 ;  /* 0x0003880801007387 */ /* 0x0003e20000100a00 */
[----:B------:R-:W-:-:S03]  /*ade0*/  LOP3.LUT P0, RZ, R17, 0x40, RZ, 0xc0, !PT ;  /* 0x0000004011ff7812 */ /* 0x000fc6000780c0ff */
[----:B------:R-:W-:Y:S01]  /*adf0*/  STL.64 [R1+0x3a0], R4 ;  /* 0x0003a00401007387 */ /* 0x000fe20000100a00 */
[----:B0-----:R-:W-:-:S03]  /*ae00*/  CS2R R6, SRZ ;  /* 0x0000000000067805 */ /* 0x001fc6000001ff00 */
[----:B------:R-:W3:Y:S01]  /*ae10*/  LDL.LU R64, [R1+0x954] ;  /* 0x0009540001407983 */ /* 0x000ee20000300800 */
[----:B-1----:R-:W-:Y:S02]  /*ae20*/  MOV R8, R52 ;  /* 0x0000003400087202 */ /* 0x002fe40000000f00 */
[----:B------:R-:W-:-:S05]  /*ae30*/  MOV R9, R53 ;  /* 0x0000003500097202 */ /* 0x000fca0000000f00 */
[----:B------:R0:W3:Y:S02]  /*ae40*/  @!P0 LDG.E.64 R6, desc[UR10][R8.64] ;  /* 0x0000000a08068981 */ /* 0x0000e4000c1e1b00 */
[----:B0-----:R-:W-:-:S06]  /*ae50*/  CS2R R8, SRZ ;  /* 0x0000000000087805 */ /* 0x001fcc000001ff00 */
[----:B------:R-:W3:Y:S04]  /*ae60*/  @!P0 LDG.E.64 R8, desc[UR10][R18.64] ;  /* 0x0000000a12088981 */ /* 0x000ee8000c1e1b00 */
[----:B--2---:R0:W2:Y:S02]  /*ae70*/  @!P2 LDG.E.64 R10, desc[UR10][R12.64] ;  /* 0x0000000a0c0aa981 */ /* 0x0040a4000c1e1b00 */
[----:B0-----:R-:W-:-:S06]  /*ae80*/  CS2R R12, SRZ ;  /* 0x00000000000c7805 */ /* 0x001fcc000001ff00 */
[----:B----4-:R0:W4:Y:S01]  /*ae90*/  @!P2 LDG.E.64 R12, desc[UR10][R26.64] ;  /* 0x0000000a1a0ca981 */ /* 0x010122000c1e1b00 */
[----:B------:R-:W-:Y:S02]  /*aea0*/  CS2R R52, SRZ ;  /* 0x0000000000347805 */ /* 0x000fe4000001ff00 */
[----:B------:R-:W-:Y:S01]  /*aeb0*/  @!P1 MOV R52, R4 ;  /* 0x0000000400349202 */ /* 0x000fe20000000f00 */
[----:B------:R1:W-:Y:S01]  /*aec0*/  STL.64 [R1+0x398], R14 ;  /* 0x0003980e01007387 */ /* 0x0003e20000100a00 */
[----:B------:R-:W-:Y:S02]  /*aed0*/  @!P1 MOV R53, R5 ;  /* 0x0000000500359202 */ /* 0x000fe40000000f00 */
[----:B------:R-:W-:Y:S02]  /*aee0*/  LOP3.LUT P1, RZ, R17, 0x10, RZ, 0xc0, !PT ;  /* 0x0000001011ff7812 */ /* 0x000fe4000782c0ff */
[----:B-1----:R-:W-:Y:S02]  /*aef0*/  CS2R R14, SRZ ;  /* 0x00000000000e7805 */ /* 0x002fe4000001ff00 */
[----:B------:R-:W-:Y:S01]  /*af00*/  MOV R18, R20 ;  /* 0x0000001400127202 */ /* 0x000fe20000000f00 */
[----:B------:R-:W-:Y:S01]  /*af10*/  HFMA2 R20, -RZ, RZ, 0, 0 ;  /* 0x00000000ff147431 */ /* 0x000fe200000001ff */
[----:B------:R-:W-:-:S02]  /*af20*/  MOV R19, R21 ;  /* 0x0000001500137202 */ /* 0x000fc40000000f00 */
[----:B------:R-:W-:Y:S01]  /*af30*/  MOV R21, R23 ;  /* 0x0000001700157202 */ /* 0x000fe20000000f00 */
[----:B------:R1:W-:Y:S01]  /*af40*/  STL [R1+0x854], R65 ;  /* 0x0008544101007387 */ /* 0x0003e20000100800 */
[----:B------:R-:W-:Y:S02]  /*af50*/  MOV R23, R55 ;  /* 0x0000003700177202 */ /* 0x000fe40000000f00 */
[----:B---3--:R-:W-:Y:S01]  /*af60*/  @!P0 MOV R20, R6 ;  /* 0x0000000600148202 */ /* 0x008fe20000000f00 */
[----:B-1----:R-:W-:-:S04]  /*af70*/  HFMA2 R65, -RZ, RZ, 0, 0 ;  /* 0x00000000ff417431 */ /* 0x002fc800000001ff */
[----:B------:R1:W-:Y:S01]  /*af80*/  STL [R1+0x868], R20 ;  /* 0x0008681401007387 */ /* 0x0003e20000100800 */
[----:B------:R-:W-:Y:S02]  /*af90*/  @!P0 MOV R65, R7 ;  /* 0x0000000700418202 */ /* 0x000fe40000000f00 */
[----:B0-----:R-:W-:Y:S02]  /*afa0*/  MOV R26, R60 ;  /* 0x0000003c001a7202 */ /* 0x001fe40000000f00 */
[----:B-1----:R-:W-:Y:S02]  /*afb0*/  MOV R20, R22 ;  /* 0x0000001600147202 */ /* 0x002fe40000000f00 */
[----:B------:R-:W-:Y:S02]  /*afc0*/  MOV R22, R54 ;  /* 0x0000003600167202 */ /* 0x000fe40000000f00 */
[----:B------:R-:W-:Y:S02]  /*afd0*/  CS2R R54, SRZ ;  /* 0x0000000000367805 */ /* 0x000fe4000001ff00 */
[----:B------:R-:W-:-:S02]  /*afe0*/  @!P0 MOV R54, R8 ;  /* 0x0000000800368202 */ /* 0x000fc40000000f00 */
[----:B------:R-:W-:Y:S02]  /*aff0*/  @!P0 MOV R55, R9 ;  /* 0x0000000900378202 */ /* 0x000fe40000000f00 */
[----:B------:R-:W-:Y:S01]  /*b000*/  LOP3.LUT P0, RZ, R17, 0x8, RZ, 0xc0, !PT ;  /* 0x0000000811ff7812 */ /* 0x000fe2000780c0ff */
[----:B------:R-:W-:Y:S01]  /*b010*/  HFMA2 R60, -RZ, RZ, 0, 0 ;  /* 0x00000000ff3c7431 */ /* 0x000fe200000001ff */
[----:B------:R0:W-:Y:S01]  /*b020*/  STL.64 [R1+0x1a8], R6 ;  /* 0x0001a80601007387 */ /* 0x0001e20000100a00 */
[----:B------:R-:W-:Y:S02]  /*b030*/  MOV R27, R61 ;  /* 0x0000003d001b7202 */ /* 0x000fe40000000f00 */
[----:B------:R-:W-:Y:S02]  /*b040*/  MOV R61, R57 ;  /* 0x00000039003d7202 */ /* 0x000fe40000000f00 */
[----:B0-----:R-:W-:-:S06]  /*b050*/  CS2R R6, SRZ ;  /* 0x0000000000067805 */ /* 0x001fcc000001ff00 */
[----:B------:R-:W3:Y:S04]  /*b060*/  @!P0 LDG.E.64 R6, desc[UR10][R20.64] ;  /* 0x0000000a14068981 */ /* 0x000ee8000c1e1b00 */
[----:B--2---:R-:W-:Y:S01]  /*b070*/  STL.64 [R1+0x1b0], R10 ;  /* 0x0001b00a01007387 */ /* 0x004fe20000100a00 */
[----:B------:R-:W-:Y:S02]  /*b080*/  @!P2 MOV R15, R11 ;  /* 0x0000000b000fa202 */ /* 0x000fe40000000f00 */
[----:B----4-:R-:W-:-:S03]  /*b090*/  @!P2 MOV R14, R13 ;  /* 0x0000000d000ea202 */ /* 0x010fc60000000f00 */
[----:B------:R-:W-:Y:S04]  /*b0a0*/  STL [R1+0x888], R15 ;  /* 0x0008880f01007387 */ /* 0x000fe80000100800 */
[----:B------:R0:W-:Y:S01]  /*b0b0*/  STL [R1+0x578], R14 ;  /* 0x0005780e01007387 */ /* 0x0001e20000100800 */
[----:B------:R-:W-:Y:S02]  /*b0c0*/  @!P2 MOV R60, R10 ;  /* 0x0000000a003ca202 */ /* 0x000fe40000000f00 */
[----:B------:R-:W-:Y:S01]  /*b0d0*/  CS2R R4, SRZ ;  /* 0x0000000000047805 */ /* 0x000fe2000001ff00 */
[----:B------:R1:W-:Y:S04]  /*b0e0*/  STL.64 [R1+0x3a8], R8 ;  /* 0x0003a80801007387 */ /* 0x0003e80000100a00 */
[----:B------:R-:W-:Y:S01]  /*b0f0*/  STL.64 [R1+0x3b0], R12 ;  /* 0x0003b00c01007387 */ /* 0x000fe20000100a00 */
[----:B0-----:R-:W-:-:S03]  /*b100*/  CS2R R14, SRZ ;  /* 0x00000000000e7805 */ /* 0x001fc6000001ff00 */
[----:B------:R-:W2:Y:S04]  /*b110*/  LDL.LU.64 R20, [R1+0x4c8] ;  /* 0x0004c80001147983 */ /* 0x000ea80000300a00 */
[----:B------:R0:W4:Y:S02]  /*b120*/  @!P1 LDG.E.64 R14, desc[UR10][R2.64] ;  /* 0x0000000a020e9981 */ /* 0x000124000c1e1b00 */
[----:B0-----:R-:W-:-:S06]  /*b130*/  CS2R R2, SRZ ;  /* 0x0000000000027805 */ /* 0x001fcc000001ff00 */
[----:B------:R-:W2:Y:S04]  /*b140*/  @!P1 LDG.E.64 R2, desc[UR10][R44.64] ;  /* 0x0000000a2c029981 */ /* 0x000ea8000c1e1b00 */
[----:B------:R0:W-:Y:S01]  /*b150*/  STL [R1+0x87c], R60 ;  /* 0x00087c3c01007387 */ /* 0x0001e20000100800 */
[----:B------:R-:W-:Y:S02]  /*b160*/  CS2R R10, SRZ ;  /* 0x00000000000a7805 */ /* 0x000fe4000001ff00 */
[----:B-1----:R-:W-:Y:S01]  /*b170*/  CS2R R8, SRZ ;  /* 0x0000000000087805 */ /* 0x002fe2000001ff00 */
[----:B------:R1:W-:Y:S04]  /*b180*/  STL [R1+0x844], R43 ;  /* 0x0008442b01007387 */ /* 0x0003e80000100800 */
[----:B------:R1:W-:Y:S01]  /*b190*/  STL [R1+0x878], R65 ;  /* 0x0008784101007387 */ /* 0x0003e20000100800 */
[----:B0-----:R-:W-:-:S02]  /*b1a0*/  MOV R60, R56 ;  /* 0x00000038003c7202 */ /* 0x001fc40000000f00 */
[----:B------:R-:W-:Y:S01]  /*b1b0*/  CS2R R56, SRZ ;  /* 0x0000000000387805 */ /* 0x000fe2000001ff00 */
[----:B------:R-:W-:Y:S01]  /*b1c0*/  UIMAD.WIDE UR6, UR8, 0x8, UR6 ;  /* 0x00000008080678a5 */ /* 0x000fe2000f8e0206 */
[----:B------:R-:W-:Y:S01]  /*b1d0*/  @!P2 MOV R56, R12 ;  /* 0x0000000c0038a202 */ /* 0x000fe20000000f00 */
[----:B-1----:R-:W4:Y:S01]  /*b1e0*/  LDL.LU R43, [R1+0x958] ;  /* 0x00095800012b7983 */ /* 0x002f220000300800 */
[----:B------:R-:W-:-:S03]  /*b1f0*/  LOP3.LUT P2, RZ, R17, 0x4, RZ, 0xc0, !PT ;  /* 0x0000000411ff7812 */ /* 0x000fc6000784c0ff */
[----:B------:R-:W4:Y:S04]  /*b200*/  LDL.LU R65, [R1+0x950] ;  /* 0x0009500001417983 */ /* 0x000f280000300800 */
[----:B------:R-:W5:Y:S06]  /*b210*/  LDL.LU.64 R44, [R1+0x948] ;  /* 0x00094800012c7983 */ /* 0x000f6c0000300a00 */
[----:B------:R-:W4:Y:S01]  /*b220*/  @!P2 LDG.E.64 R10, desc[UR10][R26.64] ;  /* 0x0000000a1a0aa981 */ /* 0x000f22000c1e1b00 */
[----:B---3--:R-:W-:-:S02]  /*b230*/  @!P0 MOV R9, R6 ;  /* 0x0000000600098202 */ /* 0x008fc40000000f00 */
[----:B------:R-:W-:Y:S02]  /*b240*/  @!P0 MOV R8, R7 ;  /* 0x0000000700088202 */ /* 0x000fe40000000f00 */
[----:B------:R-:W-:Y:S01]  /*b250*/  CS2R R12, SRZ ;  /* 0x00000000000c7805 */ /* 0x000fe2000001ff00 */
[----:B------:R-:W3:Y:S04]  /*b260*/  LDL.LU.64 R26, [R1+0x4b8] ;  /* 0x0004b800011a7983 */ /* 0x000ee80000300a00 */
[----:B------:R-:W-:Y:S04]  /*b270*/  STL [R1+0x540], R9 ;  /* 0x0005400901007387 */ /* 0x000fe80000100800 */
[----:B------:R0:W-:Y:S02]  /*b280*/  STL [R1+0x544], R8 ;  /* 0x0005440801007387 */ /* 0x0001e40000100800 */
[----:B0-----:R-:W-:-:S06]  /*b290*/  CS2R R8, SRZ ;  /* 0x0000000000087805 */ /* 0x001fcc000001ff00 */
[----:B------:R-:W3:Y:S04]  /*b2a0*/  @!P2 LDG.E.64 R8, desc[UR10][R28.64] ;  /* 0x0000000a1c08a981 */ /* 0x000ee8000c1e1b00 */
[----:B------:R-:W3:Y:S01]  /*b2b0*/  LDL.LU.64 R28, [R1+0x4c0] ;  /* 0x0004c000011c7983 */ /* 0x000ee20000300a00 */
[----:B--2---:R-:W-:Y:S02]  /*b2c0*/  @!P1 MOV R5, R2 ;  /* 0x0000000200059202 */ /* 0x004fe40000000f00 */
[----:B------:R-:W-:-:S03]  /*b2d0*/  @!P1 MOV R4, R3 ;  /* 0x0000000300049202 */ /* 0x000fc60000000f00 */
[----:B------:R-:W-:Y:S04]  /*b2e0*/  STL [R1+0x560], R5 ;  /* 0x0005600501007387 */ /* 0x000fe80000100800 */
[----:B------:R0:W-:Y:S02]  /*b2f0*/  STL [R1+0x564], R4 ;  /* 0x0005640401007387 */ /* 0x0001e40000100800 */
[----:B0-----:R-:W-:-:S06]  /*b300*/  CS2R R4, SRZ ;  /* 0x0000000000047805 */ /* 0x001fcc000001ff00 */
[----:B------:R0:W2:Y:S01]  /*b310*/  @!P0 LDG.E.64 R4, desc[UR10][R18.64] ;  /* 0x0000000a12048981 */ /* 0x0000a2000c1e1b00 */
[----:B----4-:R-:W-:-:S05]  /*b320*/  @!P1 MOV R57, R14 ;  /* 0x0000000e00399202 */ /* 0x010fca0000000f00 */
[----:B------:R1:W-:Y:S02]  /*b330*/  STL [R1+0x890], R57 ;  /* 0x0008903901007387 */ /* 0x0003e40000100800 */
[----:B-1----:R-:W-:Y:S01]  /*b340*/  HFMA2 R57, -RZ, RZ, 0, 0 ;  /* 0x00000000ff397431 */ /* 0x002fe200000001ff */
[----:B------:R-:W-:Y:S02]  /*b350*/  @!P1 MOV R57, R15 ;  /* 0x0000000f00399202 */ /* 0x000fe40000000f00 */
[----:B------:R-:W-:Y:S01]  /*b360*/  LOP3.LUT P1, RZ, R17, 0x2, RZ, 0xc0, !PT ;  /* 0x0000000211ff7812 */ /* 0x000fe2000782c0ff */
[----:B------:R1:W-:Y:S02]  /*b370*/  STL.64 [R1+0x1b8], R14 ;  /* 0x0001b80e01007387 */ /* 0x0003e40000100a00 */
[----:B-1----:R-:W-:-:S10]  /*b380*/  CS2R R14, SRZ ;  /* 0x00000000000e7805 */ /* 0x002fd4000001ff00 */
[----:B------:R-:W4:Y:S01]  /*b390*/  @!P1 LDG.E.64 R14, desc[UR10][R22.64] ;  /* 0x0000000a160e9981 */ /* 0x000f22000c1e1b00 */
[----:B------:R-:W-:Y:S02]  /*b3a0*/  @!P2 MOV R13, R10 ;  /* 0x0000000a000da202 */ /* 0x000fe40000000f00 */
[----:B------:R-:W-:-:S03]  /*b3b0*/  @!P2 MOV R12, R11 ;  /* 0x0000000b000ca202 */ /* 0x000fc60000000f00 */
[----:B------:R-:W-:Y:S04]  /*b3c0*/  STL [R1+0x528], R13 ;  /* 0x0005280d01007387 */ /* 0x000fe80000100800 */
[----:B------:R1:W-:Y:S01]  /*b3d0*/  STL [R1+0x52c], R12 ;  /* 0x00052c0c01007387 */ /* 0x0003e20000100800 */
[----:B0-----:R-:W-:-:S03]  /*b3e0*/  HFMA2 R18, -RZ, RZ, 0, 0 ;  /* 0x00000000ff127431 */ /* 0x001fc600000001ff */
[----:B------:R-:W4:Y:S01]  /*b3f0*/  LDL.LU.64 R22, [R1+0x4a8] ;  /* 0x0004a80001167983 */ /* 0x000f220000300a00 */
[----:B-1----:R-:W-:-:S06]  /*b400*/  CS2R R12, SRZ ;  /* 0x00000000000c7805 */ /* 0x002fcc000001ff00 */
[----:B------:R-:W4:Y:S04]  /*b410*/  @!P1 LDG.E.64 R12, desc[UR10][R24.64] ;  /* 0x0000000a180c9981 */ /* 0x000f28000c1e1b00 */
[----:B------:R0:W-:Y:S04]  /*b420*/  STL.64 [R1+0x3b8], R2 ;  /* 0x0003b80201007387 */ /* 0x0001e80000100a00 */
[----:B------:R-:W4:Y:S01]  /*b430*/  LDL.LU.64 R24, [R1+0x498] ;  /* 0x0004980001187983 */ /* 0x000f220000300a00 */
[----:B0-----:R-:W-:-:S03]  /*b440*/  CS2R R2, SRZ ;  /* 0x0000000000027805 */ /* 0x001fc6000001ff00 */
[----:B---3--:R-:W-:Y:S01]  /*b450*/  STL.64 [R1+0x1c8], R8 ;  /* 0x0001c80801007387 */ /* 0x008fe20000100a00 */
[----:B--2---:R-:W-:-:S05]  /*b460*/  @!P0 MOV R18, R4 ;  /* 0x0000000400128202 */ /* 0x004fca0000000f00 */
[----:B------:R0:W-:Y:S02]  /*b470*/  STL [R1+0x8a0], R18 ;  /* 0x0008a01201007387 */ /* 0x0001e40000100800 */
[----:B0-----:R-:W-:Y:S01]  /*b480*/  HFMA2 R18, -RZ, RZ, 0, 0 ;  /* 0x00000000ff127431 */ /* 0x001fe200000001ff */
[----:B------:R-:W-:Y:S02]  /*b490*/  @!P0 MOV R18, R5 ;  /* 0x0000000500128202 */ /* 0x000fe40000000f00 */
[----:B------:R-:W-:Y:S01]  /*b4a0*/  LOP3.LUT P0, RZ, R17, 0x1, RZ, 0xc0, !PT ;  /* 0x0000000111ff7812 */ /* 0x000fe2000780c0ff */
[----:B------:R0:W-:Y:S02]  /*b4b0*/  STL.64 [R1+0x1c0], R4 ;  /* 0x0001c00401007387 */ /* 0x0001e40000100a00 */
[----:B0-----:R-:W-:-:S10]  /*b4c0*/  CS2R R4, SRZ ;  /* 0x0000000000047805 */ /* 0x001fd4000001ff00 */
[----:B------:R-:W2:Y:S01]  /*b4d0*/  @!P0 LDG.E.64 R4, desc[UR10][R62.64] ;  /* 0x0000000a3e048981 */ /* 0x000ea2000c1e1b00 */
[----:B----4-:R-:W-:-:S03]  /*b4e0*/  @!P1 MOV R3, R14 ;  /* 0x0000000e00039202 */ /* 0x010fc60000000f00 */
[----:B------:R0:W-:Y:S04]  /*b4f0*/  STL [R1+0x8b0], R18 ;  /* 0x0008b01201007387 */ /* 0x0001e80000100800 */
[----:B------:R-:W3:Y:S01]  /*b500*/  LDL.LU.64 R62, [R1+0x480] ;  /* 0x00048000013e7983 */ /* 0x000ee20000300a00 */
[----:B------:R-:W-:-:S03]  /*b510*/  @!P1 MOV R2, R15 ;  /* 0x0000000f00029202 */ /* 0x000fc60000000f00 */
[----:B0-----:R-:W4:Y:S04]  /*b520*/  LDL.LU.64 R18, [R1+0x4d8] ;  /* 0x0004d80001127983 */ /* 0x001f280000300a00 */
[----:B------:R-:W-:Y:S04]  /*b530*/  STL [R1+0x520], R3 ;  /* 0x0005200301007387 */ /* 0x000fe80000100800 */
[----:B------:R0:W-:Y:S02]  /*b540*/  STL [R1+0x538], R2 ;  /* 0x0005380201007387 */ /* 0x0001e40000100800 */
[----:B0-----:R-:W-:-:S06]  /*b550*/  CS2R R2, SRZ ;  /* 0x0000000000027805 */ /* 0x001fcc000001ff00 */
[----:B------:R-:W2:Y:S04]  /*b560*/  @!P0 LDG.E.64 R2, desc[UR10][R60.64] ;  /* 0x0000000a3c028981 */ /* 0x000ea8000c1e1b00 */
[----:B------:R-:W2:Y:S01]  /*b570*/  LDL.LU.64 R60, [R1+0x488] ;  /* 0x00048800013c7983 */ /* 0x000ea20000300a00 */
[----:B------:R-:W-:Y:S01]  /*b580*/  HFMA2 R17, -RZ, RZ, 0, 0 ;  /* 0x00000000ff117431 */ /* 0x000fe200000001ff */
[----:B------:R-:W-:-:S05]  /*b590*/  @!P2 MOV R17, R8 ;  /* 0x000000080011a202 */ /* 0x000fca0000000f00 */
[----:B------:R0:W-:Y:S02]  /*b5a0*/  STL [R1+0x8b4], R17 ;  /* 0x0008b41101007387 */ /* 0x0001e40000100800 */
[----:B0-----:R-:W-:Y:S01]  /*b5b0*/  HFMA2 R17, -RZ, RZ, 0, 0 ;  /* 0x00000000ff117431 */ /* 0x001fe200000001ff */
[----:B------:R-:W-:Y:S02]  /*b5c0*/  @!P2 MOV R17, R9 ;  /* 0x000000090011a202 */ /* 0x000fe40000000f00 */
[----:B------:R-:W2:Y:S04]  /*b5d0*/  LDL.LU.64 R8, [R1+0x4f0] ;  /* 0x0004f00001087983 */ /* 0x000ea80000300a00 */
[----:B------:R0:W-:Y:S02]  /*b5e0*/  STL [R1+0x8c8], R17 ;  /* 0x0008c81101007387 */ /* 0x0001e40000100800 */
[----:B0-----:R-:W-:Y:S01]  /*b5f0*/  HFMA2 R17, -RZ, RZ, 0, 0 ;  /* 0x00000000ff117431 */ /* 0x001fe200000001ff */
[----:B------:R-:W-:-:S05]  /*b600*/  @!P1 MOV R17, R12 ;  /* 0x0000000c00119202 */ /* 0x000fca0000000f00 */
[----:B------:R0:W-:Y:S01]  /*b610*/  STL [R1+0x8d4], R17 ;  /* 0x0008d41101007387 */ /* 0x0001e20000100800 */
[C---:B------:R-:W-:Y:S01]  /*b620*/  LOP3.LUT P2, RZ, R16.reuse, 0x8000000, RZ, 0xc0, !PT ;  /* 0x0800000010ff7812 */ /* 0x040fe2000784c0ff */
[----:B0-----:R-:W-:Y:S01]  /*b630*/  HFMA2 R17, -RZ, RZ, 0, 0 ;  /* 0x00000000ff117431 */ /* 0x001fe200000001ff */
[----:B------:R-:W-:Y:S02]  /*b640*/  @!P1 MOV R17, R13 ;  /* 0x0000000d00119202 */ /* 0x000fe40000000f00 */
[----:B------:R-:W-:-:S03]  /*b650*/  LOP3.LUT P1, RZ, R16, 0x4000000, RZ, 0xc0, !PT ;  /* 0x0400000010ff7812 */ /* 0x000fc6000782c0ff */
[----:B------:R0:W-:Y:S04]  /*b660*/  STL [R1+0x8e4], R17 ;  /* 0x0008e41101007387 */ /* 0x0001e80000100800 */
[----:B0-----:R-:W2:Y:S04]  /*b670*/  LDL.LU.64 R16, [R1+0x4e0] ;  /* 0x0004e00001107983 */ /* 0x001ea80000300a00 */
[----:B------:R0:W-:Y:S02]  /*b680*/  STL.64 [R1+0x1d0], R12 ;  /* 0x0001d00c01007387 */ /* 0x0001e40000100a00 */
[----:B0-----:R-:W-:-:S06]  /*b690*/  CS2R R12, SRZ ;  /* 0x00000000000c7805 */ /* 0x001fcc000001ff00 */
[----:B------:R0:W2:Y:S02]  /*b6a0*/  @!P2 LDG.E.64 R12, desc[UR10][R20.64] ;  /* 0x0000000a140ca981 */ /* 0x0000a4000c1e1b00 */
[----:B0-----:R-:W-:-:S06]  /*b6b0*/  CS2R R20, SRZ ;  /* 0x0000000000147805 */ /* 0x001fcc000001ff00 */
[----:B------:R0:W2:Y:S04]  /*b6c0*/  @!P4 LDG.E.64 R20, desc[UR10][R22.64] ;  /* 0x0000000a1614c981 */ /* 0x0000a8000c1e1b00 */
[----:B------:R1:W-:Y:S01]  /*b6d0*/  STL.64 [R1+0x3c8], R10 ;  /* 0x0003c80a01007387 */ /* 0x0003e20000100a00 */
[----:B0-----:R-:W-:Y:S02]  /*b6e0*/  CS2R R22, SRZ ;  /* 0x0000000000167805 */ /* 0x001fe4000001ff00 */
[----:B-1----:R-:W-:Y:S01]  /*b6f0*/  CS2R R10, SRZ ;  /* 0x00000000000a7805 */ /* 0x002fe2000001ff00 */
[----:B------:R0:W-:Y:S02]  /*b700*/  STL.64 [R1+0x3d0], R14 ;  /* 0x0003d00e01007387 */ /* 0x0001e40000100a00 */
[----:B0-----:R-:W-:-:S06]  /*b710*/  CS2R R14, SRZ ;  /* 0x00000000000e7805 */ /* 0x001fcc000001ff00 */
[----:B------:R0:W2:Y:S02]  /*b720*/  @!P3 LDG.E.64 R14, desc[UR10][R28.64] ;  /* 0x0000000a1c0eb981 */ /* 0x0000a4000c1e1b00 */
[----:B0-----:R-:W-:-:S06]  /*b730*/  CS2R R28, SRZ ;  /* 0x00000000001c7805 */ /* 0x001fcc000001ff00 */
[----:B------:R0:W2:Y:S02]  /*b740*/  @!P6 LDG.E.64 R28, desc[UR10][R42.64] ;  /* 0x0000000a2a1ce981 */ /* 0x0000a4000c1e1b00 */
[----:B0-----:R-:W-:Y:S02]  /*b750*/  HFMA2 R42, -RZ, RZ, 0, 0 ;  /* 0x00000000ff2a7431 */ /* 0x001fe400000001ff */
[----:B------:R0:W-:Y:S04]  /*b760*/  STL [R1+0x89c], R57 ;  /* 0x00089c3901007387 */ /* 0x0001e80000100800 */
[----:B------:R1:W-:Y:S01]  /*b770*/  STL.64 [R1+0x3c0], R6 ;  /* 0x0003c00601007387 */ /* 0x0003e20000100a00 */
[----:B0-----:R-:W-:Y:S01]  /*b780*/  HFMA2 R57, -RZ, RZ, 0, 0 ;  /* 0x00000000ff397431 */ /* 0x001fe200000001ff */
[----:B-1----:R-:W-:-:S02]  /*b790*/  CS2R R6, SRZ ;  /* 0x0000000000067805 */ /* 0x002fc4000001ff00 */
[----:B---3--:R0:W3:Y:S04]  /*b7a0*/  @!P5 LDG.E.64 R22, desc[UR10][R62.64] ;  /* 0x0000000a3e16d981 */ /* 0x0080e8000c1e1b00 */
[----:B----4-:R1:W4:Y:S01]  /*b7b0*/  @!P2 LDG.E.64 R10, desc[UR10][R18.64] ;  /* 0x0000000a120aa981 */ /* 0x010322000c1e1b00 */
[----:B0-----:R-:W0:Y:S01]  /*b7c0*/  S2R R63, SR_TID.X ;  /* 0x00000000003f7919 */ /* 0x001e220000002100 */
[----:B-1----:R-:W-:-:S06]  /*b7d0*/  CS2R R18, SRZ ;  /* 0x0000000000127805 */ /* 0x002fcc000001ff00 */
[----:B------:R1:W3:Y:S02]  /*b7e0*/  @!P4 LDG.E.64 R18, desc[UR10][R24.64] ;  /* 0x0000000a1812c981 */ /* 0x0002e4000c1e1b00 */
[----:B-1----:R-:W-:-:S06]  /*b7f0*/  CS2R R24, SRZ ;  /* 0x0000000000187805 */ /* 0x002fcc000001ff00 */
[----:B--2---:R1:W2:Y:S02]  /*b800*/  @!P5 LDG.E.64 R24, desc[UR10][R60.64] ;  /* 0x0000000a3c18d981 */ /* 0x0042a4000c1e1b00 */
[----:B-1----:R-:W-:Y:S01]  /*b810*/  MOV R60, UR6 ;  /* 0x00000006003c7c02 */ /* 0x002fe20008000f00 */
[----:B------:R-:W1:Y:S01]  /*b820*/  LDCU.U8 UR6, c[0x0][0x414] ;  /* 0x00008280ff0677ac */ /* 0x000e620008000000 */
[----:B------:R-:W-:Y:S02]  /*b830*/  @!P0 MOV R42, R2 ;  /* 0x00000002002a8202 */ /* 0x000fe40000000f00 */
[----:B0-----:R-:W-:-:S03]  /*b840*/  LOP3.LUT R62, R63, 0xffff, RZ, 0xc0, !PT ;  /* 0x0000ffff3f3e7812 */ /* 0x001fc600078ec0ff */
[----:B------:R0:W-:Y:S01]  /*b850*/  STL [R1+0x4a8], R42 ;  /* 0x0004a82a01007387 */ /* 0x0001e20000100800 */
[----:B------:R-:W-:Y:S01]  /*b860*/  @!P0 MOV R57, R3 ;  /* 0x0000000300398202 */ /* 0x000fe20000000f00 */
[----:B------:R-:W-:Y:S02]  /*b870*/  IMAD R62, R62, 0x493, RZ ;  /* 0x000004933e3e7824 */ /* 0x000fe400078e02ff */
[----:B------:R1:W4:Y:S01]  /*b880*/  @!P1 LDG.E.64 R6, desc[UR10][R8.64] ;  /* 0x0000000a08069981 */ /* 0x000322000c1e1b00 */
[----:B0-----:R-:W-:Y:S02]  /*b890*/  CS2R R42, SRZ ;  /* 0x00000000002a7805 */ /* 0x001fe4000001ff00 */
[----:B------:R-:W-:Y:S02]  /*b8a0*/  @!P0 MOV R43, R4 ;  /* 0x00000004002b8202 */ /* 0x000fe40000000f00 */
[----:B------:R-:W-:Y:S02]  /*b8b0*/  @!P0 MOV R42, R5 ;  /* 0x00000005002a8202 */ /* 0x000fe40000000f00 */
[----:B-1----:R-:W-:-:S02]  /*b8c0*/  ISETP.NE.AND P0, PT, RZ, UR6, PT ;  /* 0x00000006ff007c0c */ /* 0x002fc4000bf05270 */
[----:B------:R-:W-:-:S04]  /*b8d0*/  SHF.R.U32.HI R62, RZ, 0x10, R62 ;  /* 0x00000010ff3e7819 */ /* 0x000fc8000001163e */
[----:B------:R-:W-:Y:S02]  /*b8e0*/  PRMT R62, R62, 0x9910, RZ ;  /* 0x000099103e3e7816 */ /* 0x000fe400000000ff */
[----:B------:R-:W-:Y:S01]  /*b8f0*/  CS2R R8, SRZ ;  /* 0x0000000000087805 */ /* 0x000fe2000001ff00 */
[----:B------:R-:W-:Y:S02]  /*b900*/  STL [R1+0x484], R43 ;  /* 0x0004842b01007387 */ /* 0x000fe40000100800 */
[----:B------:R-:W-:Y:S02]  /*b910*/  IMAD R62, R62, 0x38, RZ ;  /* 0x000000383e3e7824 */ /* 0x000fe400078e02ff */
[----:B------:R0:W-:Y:S03]  /*b920*/  STL [R1+0x488], R42 ;  /* 0x0004882a01007387 */ /* 0x0001e60000100800 */
[----:B------:R-:W-:Y:S01]  /*b930*/  IADD3 R62, PT, PT, RZ, -R62, RZ ;  /* 0x8000003eff3e7210 */ /* 0x000fe20007ffe0ff */
[----:B0-----:R-:W0:Y:S03]  /*b940*/  @P0 LDC.64 R42, c[0x0][0x3b0] ;  /* 0x0000ec00ff2a0b82 */ /* 0x001e260000000a00 */
[----:B------:R-:W-:Y:S01]  /*b950*/  PRMT R62, R62, 0x7710, RZ ;  /* 0x000077103e3e7816 */ /* 0x000fe200000000ff */
[----:B------:R1:W3:Y:S03]  /*b960*/  @!P1 LDG.E.64 R8, desc[UR10][R16.64] ;  /* 0x0000000a10089981 */ /* 0x0002e6000c1e1b00 */
[----:B------:R-:W-:Y:S01]  /*b970*/  IADD3 R62, PT, PT, R62, R63, RZ ;  /* 0x0000003f3e3e7210 */ /* 0x000fe20007ffe0ff */
[----:B-1----:R-:W-:Y:S01]  /*b980*/  HFMA2 R16, -RZ, RZ, 0, 0 ;  /* 0x00000000ff107431 */ /* 0x002fe200000001ff */
[----:B------:R-:W-:-:S02]  /*b990*/  MOV R17, RZ ;  /* 0x000000ff00117202 */ /* 0x000fc40000000f00 */
[----:B------:R-:W-:-:S04]  /*b9a0*/  SHF.L.U32 R62, R62, 0x1, RZ ;  /* 0x000000013e3e7819 */ /* 0x000fc800000006ff */
[----:B------:R1:W2:Y:S04]  /*b9b0*/  @!P3 LDG.E.64 R16, desc[UR10][R26.64] ;  /* 0x0000000a1a10b981 */ /* 0x0002a8000c1e1b00 */
[----:B------:R1:W-:Y:S02]  /*b9c0*/  STL [R1+0x8bc], R57 ;  /* 0x0008bc3901007387 */ /* 0x0003e40000100800 */
[----:B-1----:R-:W-:Y:S02]  /*b9d0*/  CS2R R26, SRZ ;  /* 0x00000000001a7805 */ /* 0x002fe4000001ff00 */
[----:B------:R-:W-:-:S04]  /*b9e0*/  LOP3.LUT R57, R62, 0xffff, RZ, 0xc0, !PT ;  /* 0x0000ffff3e397812 */ /* 0x000fc800078ec0ff */
[----:B------:R1:W2:Y:S01]  /*b9f0*/  @!P6 LDG.E.64 R26, desc[UR10][R64.64] ;  /* 0x0000000a401ae981 */ /* 0x0002a2000c1e1b00 */
[----:B0-----:R-:W-:Y:S02]  /*ba00*/  MOV R62, R42 ;  /* 0x0000002a003e7202 */ /* 0x001fe40000000f00 */
[----:B------:R-:W-:Y:S01]  /*ba10*/  MOV R63, R43 ;  /* 0x0000002b003f7202 */ /* 0x000fe20000000f00 */
[----:B------:R0:W-:Y:S01]  /*ba20*/  STL [R1+0x930], R57 ;  /* 0x0009303901007387 */ /* 0x0001e20000100800 */
[----:B------:R-:W-:Y:S01]  /*ba30*/  MOV R61, UR7 ;  /* 0x00000007003d7c02 */ /* 0x000fe20008000f00 */
[----:B------:R-:W0:Y:S01]  /*ba40*/  LDC.64 R42, c[0x0][0x3a8] ;  /* 0x0000ea00ff2a7b82 */ /* 0x000e220000000a00 */
[----:B-1----:R-:W-:-:S04]  /*ba50*/  MOV R64, UR13 ;  /* 0x0000000d00407c02 */ /* 0x002fc80008000f00 */
[----:B------:R-:W2:Y:S01]  /*ba60*/  LDG.E.64 R60, desc[UR10][R60.64] ;  /* 0x0000000a3c3c7981 */ /* 0x000ea2000c1e1b00 */
[----:B------:R-:W-:-:S04]  /*ba70*/  IMAD R64, R64, 0x70, R57 ;  /* 0x0000007040407824 */ /* 0x000fc800078e0239 */
[----:B------:R-:W-:-:S05]  /*ba80*/  @P0 IMAD.WIDE R62, R64, 0x2, R62 ;  /* 0x00000002403e0825 */ /* 0x000fca00078e023e */
[----:B0-----:R-:W3:Y:S01]  /*ba90*/  @P0 LDG.E.U16 R57, desc[UR10][R62.64] ;  /* 0x0000000a3e390981 */ /* 0x001ee2000c1e1500 */
[----:B------:R-:W-:-:S03]  /*baa0*/  IMAD.WIDE R64, R64, 0x2, R42 ;  /* 0x0000000240407825 */ /* 0x000fc600078e022a */
[----:B------:R-:W5:Y:S04]  /*bab0*/  LDL.LU.64 R42, [R1+0x940] ;  /* 0x00094000012a7983 */ /* 0x000f680000300a00 */
[----:B------:R-:W2:Y:S04]  /*bac0*/  @P0 LDG.E.U16 R62, desc[UR10][R62.64+0x2] ;  /* 0x0000020a3e3e0981 */ /* 0x000ea8000c1e1500 */
[----:B------:R-:W2:Y:S04]  /*bad0*/  LDG.E.U16 R63, desc[UR10][R64.64] ;  /* 0x0000000a403f7981 */ /* 0x000ea8000c1e1500 */
[----:B------:R3:W2:Y:S04]  /*bae0*/  LDG.E.U16 R64, desc[UR10][R64.64+0x2] ;  /* 0x0000020a40407981 */ /* 0x0006a8000c1e1500 */
[----:B------:R0:W-:Y:S02]  /*baf0*/  STL.64 [R1+0x1d8], R2 ;  /* 0x0001d80201007387 */ /* 0x0001e40000100a00 */
[----:B0-----:R-:W-:-:S02]  /*bb00*/  HFMA2 R2, -RZ, RZ, 0, 0 ;  /* 0x00000000ff027431 */ /* 0x001fc400000001ff */
[----:B------:R-:W-:Y:S01]  /*bb10*/  STL.64 [R1+0x3d8], R4 ;  /* 0x0003d80401007387 */ /* 0x000fe20000100a00 */
[----:B----4-:R-:W-:Y:S02]  /*bb20*/  @!P1 MOV R2, R6 ;  /* 0x0000000600029202 */ /* 0x010fe40000000f00 */
[----:B---3--:R-:W-:Y:S02]  /*bb30*/  MOV R65, R57 ;  /* 0x0000003900417202 */ /* 0x008fe40000000f00 */
[----:B------:R0:W5:Y:S04]  /*bb40*/  LDL.LU R57, [R1+0x938] ;  /* 0x0009380001397983 */ /* 0x0001680000300800 */
        /* <DEDUP_REMOVED lines=27> */
[----:B------:R1:W-:Y:S01]  /*bd00*/  STL [R1+0x53c], R2 ;  /* 0x00053c0201007387 */ /* 0x0003e20000100800 */
[----:B------:R-:W-:Y:S02]  /*bd10*/  R2UR UR28, R60 ;  /* 0x000000003c1c72ca */ /* 0x000fe400000e0000 */
[----:B------:R-:W-:Y:S01]  /*bd20*/  MOV R3, R65 ;  /* 0x0000004100037202 */ /* 0x000fe20000000f00 */
[----:B------:R-:W-:Y:S01]  /*bd30*/  HFMA2 R4, -RZ, RZ, 0, 0 ;  /* 0x00000000ff047431 */ /* 0x000fe200000001ff */
[----:B------:R-:W-:Y:S01]  /*bd40*/  STL.64 [R1+0x1e0], R6 ;  /* 0x0001e00601007387 */ /* 0x000fe20000100a00 */
[----:B-1----:R-:W-:Y:S01]  /*bd50*/  HFMA2 R2, -RZ, RZ, 0, 0 ;  /* 0x00000000ff027431 */ /* 0x002fe200000001ff */
[----:B------:R-:W-:Y:S02]  /*bd60*/  @!P3 MOV R2, R17 ;  /* 0x000000110002b202 */ /* 0x000fe40000000f00 */
[----:B------:R0:W5:Y:S04]  /*bd70*/  LDL R60, [R1+0x560] ;  /* 0x00056000013c7983 */ /* 0x0001680000100800 */
[----:B------:R1:W-:Y:S02]  /*bd80*/  STL [R1+0x550], R2 ;  /* 0x0005500201007387 */ /* 0x0003e40000100800 */
[----:B-1----:R-:W-:Y:S01]  /*bd90*/  HFMA2 R2, -RZ, RZ, 0, 0 ;  /* 0x00000000ff027431 */ /* 0x002fe200000001ff */
[----:B------:R-:W-:-:S05]  /*bda0*/  @!P4 MOV R2, R18 ;  /* 0x000000120002c202 */ /* 0x000fca0000000f00 */
[----:B------:R1:W-:Y:S01]  /*bdb0*/  STL [R1+0x8fc], R2 ;  /* 0x0008fc0201007387 */ /* 0x0003e20000100800 */
[----:B------:R-:W-:Y:S01]  /*bdc0*/  MOV R5, R3 ;  /* 0x0000000300057202 */ /* 0x000fe20000000f00 */
[----:B------:R-:W-:Y:S02]  /*bdd0*/  HFMA2 R3, -RZ, RZ, 0, 0 ;  /* 0x00000000ff037431 */ /* 0x000fe400000001ff */
[----:B-1----:R-:W-:Y:S01]  /*bde0*/  HFMA2 R2, -RZ, RZ, 0, 0 ;  /* 0x00000000ff027431 */ /* 0x002fe200000001ff */
[----:B------:R-:W-:Y:S02]  /*bdf0*/  @!P4 MOV R2, R19 ;  /* 0x000000130002c202 */ /* 0x000fe40000000f00 */
[----:B------:R-:W-:-:S03]  /*be00*/  @!P4 MOV R3, R21 ;  /* 0x000000150003c202 */ /* 0x000fc60000000f00 */
[----:B------:R1:W-:Y:S01]  /*be10*/  STL [R1+0x908], R2 ;  /* 0x0009080201007387 */ /* 0x0003e20000100800 */
[----:B------:R-:W-:Y:S01]  /*be20*/  HFMA2 R65, -RZ, RZ, 0, 0 ;  /* 0x00000000ff417431 */ /* 0x000fe200000001ff */
[----:B-1----:R-:W-:Y:S02]  /*be30*/  MOV R2, UR28 ;  /* 0x0000001c00027c02 */ /* 0x002fe40008000f00 */
[----:B------:R1:W-:Y:S03]  /*be40*/  STL [R1+0x574], R3 ;  /* 0x0005740301007387 */ /* 0x0003e60000100800 */
[----:B------:R-:W-:Y:S01]  /*be50*/  FFMA.FTZ R2, -R2, UR28, R61 ;  /* 0x0000001c02027c23 */ /* 0x000fe2000801013d */
[----:B------:R-:W-:Y:S02]  /*be60*/  @!P1 MOV R65, R8 ;  /* 0x0000000800419202 */ /* 0x000fe40000000f00 */
[----:B------:R-:W-:Y:S01]  /*be70*/  @!P4 MOV R4, R20 ;  /* 0x000000140004c202 */ /* 0x000fe20000000f00 */
[----:B------:R-:W-:Y:S01]  /*be80*/  STL.64 [R1+0x1f8], R18 ;  /* 0x0001f81201007387 */ /* 0x000fe20000100a00 */
[----:B-1----:R-:W-:Y:S01]  /*be90*/  HFMA2 R3, -RZ, RZ, 0, 0 ;  /* 0x00000000ff037431 */ /* 0x002fe200000001ff */
[----:B------:R-:W-:-:S02]  /*bea0*/  @!P5 MOV R3, R22 ;  /* 0x000000160003d202 */ /* 0x000fc40000000f00 */
[----:B------:R-:W-:Y:S01]  /*beb0*/  STL.64 [R1+0x3f8], R20 ;  /* 0x0003f81401007387 */ /* 0x000fe20000100a00 */
[----:B------:R-:W-:-:S03]  /*bec0*/  FSETP.GTU.FTZ.AND P1, PT, R2, RZ, PT ;  /* 0x000000ff0200720b */ /* 0x000fc60003f3c000 */
[----:B------:R1:W-:Y:S01]  /*bed0*/  STL [R1+0x90c], R3 ;  /* 0x00090c0301007387 */ /* 0x0003e20000100800 */
[----:B------:R-:W-:-:S03]  /*bee0*/  HADD2.F32 R6, -RZ, R64.H0_H0 ;  /* 0x20000040ff067230 */ /* 0x000fc60000004100 */
[----:B------:R2:W-:Y:S04]  /*bef0*/  STL [R1+0x570], R4 ;  /* 0x0005700401007387 */ /* 0x0005e80000100800 */
[----:B------:R-:W-:Y:S01]  /*bf00*/  STL.64 [R1+0x200], R22 ;  /* 0x0002001601007387 */ /* 0x000fe20000100a00 */
[----:B-1----:R-:W-:Y:S01]  /*bf10*/  HFMA2 R3, -RZ, RZ, 0, 0 ;  /* 0x00000000ff037431 */ /* 0x002fe200000001ff */
[----:B------:R-:W-:Y:S01]  /*bf20*/  @!P5 MOV R3, R23 ;  /* 0x000000170003d202 */ /* 0x000fe20000000f00 */
[----:B------:R-:W-:Y:S01]  /*bf30*/  VOTEU.ANY UP0, P1 ;  /* 0x0000000000ff7886 */ /* 0x000fe20000800100 */
[----:B------:R-:W-:Y:S04]  /*bf40*/  STL.64 [R1+0x400], R24 ;  /* 0x0004001801007387 */ /* 0x000fe80000100a00 */
[----:B------:R1:W-:Y:S01]  /*bf50*/  STL [R1+0x910], R3 ;  /* 0x0009100301007387 */ /* 0x0003e20000100800 */
[----:B------:R-:W3:Y:S01]  /*bf60*/  @UP0 LDCU UR5, c[0x0][0x3c0] ;  /* 0x00007800ff0507ac */ /* 0x000ee20008000800 */
[----:B--2---:R-:W-:-:S02]  /*bf70*/  HFMA2 R4, -RZ, RZ, 0, 0 ;  /* 0x00000000ff047431 */ /* 0x004fc400000001ff */
[----:B------:R-:W-:Y:S04]  /*bf80*/  STL.64 [R1+0x208], R26 ;  /* 0x0002081a01007387 */ /* 0x000fe80000100a00 */
[----:B------:R-:W-:Y:S01]  /*bf90*/  STL.64 [R1+0x408], R28 ;  /* 0x0004081c01007387 */ /* 0x000fe20000100a00 */
[----:B-1----:R-:W-:Y:S01]  /*bfa0*/  HFMA2 R3, -RZ, RZ, 0, 0 ;  /* 0x00000000ff037431 */ /* 0x002fe200000001ff */
[----:B------:R-:W-:Y:S02]  /*bfb0*/  @!P5 MOV R3, R24 ;  /* 0x000000180003d202 */ /* 0x000fe40000000f00 */
[----:B------:R0:W5:Y:S04]  /*bfc0*/  LDL R18, [R1+0x7d8] ;  /* 0x0007d80001127983 */ /* 0x0001680000100800 */
[----:B------:R1:W-:Y:S01]  /*bfd0*/  STL [R1+0x588], R3 ;  /* 0x0005880301007387 */ /* 0x0003e20000100800 */
[----:B------:R-:W-:-:S02]  /*bfe0*/  PLOP3.LUT P1, PT, PT, PT, UP0, 0x80, 0x8 ;  /* 0x000000000008781c */ /* 0x000fc40003f2f008 */
[----:B------:R-:W-:Y:S01]  /*bff0*/  @!P6 MOV R4, R28 ;  /* 0x0000001c0004e202 */ /* 0x000fe20000000f00 */
[----:B------:R0:W5:Y:S04]  /*c000*/  LDL R19, [R1+0x7dc] ;  /* 0x0007dc0001137983 */ /* 0x0001680000100800 */
[----:B------:R0:W5:Y:S01]  /*c010*/  LDL R20, [R1+0x800] ;  /* 0x0008000001147983 */ /* 0x0001620000100800 */
[----:B-1----:R-:W-:Y:S01]  /*c020*/  HFMA2 R3, -RZ, RZ, 0, 0 ;  /* 0x00000000ff037431 */ /* 0x002fe200000001ff */
[----:B------:R-:W-:Y:S02]  /*c030*/  @!P5 MOV R3, R25 ;  /* 0x000000190003d202 */ /* 0x000fe40000000f00 */
[----:B------:R0:W5:Y:S04]  /*c040*/  LDL R21, [R1+0x804] ;  /* 0x0008040001157983 */ /* 0x0001680000100800 */
[----:B------:R1:W-:Y:S01]  /*c050*/  STL [R1+0x590], R3 ;  /* 0x0005900301007387 */ /* 0x0003e20000100800 */
[----:B---3--:R-:W-:-:S03]  /*c060*/  @P1 FADD.FTZ R2, R2, UR5 ;  /* 0x0000000502021e21 */ /* 0x008fc60008010000 */
[----:B------:R0:W5:Y:S04]  /*c070*/  LDL R22, [R1+0x828] ;  /* 0x0008280001167983 */ /* 0x0001680000100800 */
[----:B------:R0:W5:Y:S01]  /*c080*/  LDL R23, [R1+0x82c] ;  /* 0x00082c0001177983 */ /* 0x0001620000100800 */
[----:B-1----:R-:W-:Y:S01]  /*c090*/  HFMA2 R3, -RZ, RZ, 0, 0 ;  /* 0x00000000ff037431 */ /* 0x002fe200000001ff */
[----:B------:R-:W-:Y:S02]  /*c0a0*/  @!P6 MOV R3, R26 ;  /* 0x0000001a0003e202 */ /* 0x000fe40000000f00 */
[----:B------:R0:W5:Y:S04]  /*c0b0*/  LDL R24, [R1+0x834] ;  /* 0x0008340001187983 */ /* 0x0001680000100800 */
[----:B------:R1:W-:Y:S04]  /*c0c0*/  STL [R1+0x914], R3 ;  /* 0x0009140301007387 */ /* 0x0003e80000100800 */
[----:B------:R0:W5:Y:S04]  /*c0d0*/  LDL R25, [R1+0x838] ;  /* 0x0008380001197983 */ /* 0x0001680000100800 */
[----:B------:R0:W5:Y:S01]  /*c0e0*/  LDL R26, [R1+0x83c] ;  /* 0x00083c00011a7983 */ /* 0x0001620000100800 */
[----:B-1----:R-:W-:Y:S01]  /*c0f0*/  HFMA2 R3, -RZ, RZ, 0, 0 ;  /* 0x00000000ff037431 */ /* 0x002fe200000001ff */
[----:B------:R-:W-:-:S02]  /*c100*/  @!P6 MOV R3, R27 ;  /* 0x0000001b0003e202 */ /* 0x000fc40000000f00 */
[----:B------:R0:W5:Y:S04]  /*c110*/  LDL R28, [R1+0x848] ;  /* 0x00084800011c7983 */ /* 0x0001680000100800 */
[----:B------:R1:W-:Y:S04]  /*c120*/  STL [R1+0x91c], R3 ;  /* 0x00091c0301007387 */ /* 0x0003e80000100800 */
[----:B------:R0:W5:Y:S04]  /*c130*/  LDL R27, [R1+0x844] ;  /* 0x00084400011b7983 */ /* 0x0001680000100800 */
[----:B------:R0:W5:Y:S01]  /*c140*/  LDL R61, [R1+0x87c] ;  /* 0x00087c00013d7983 */ /* 0x0001620000100800 */
[----:B-1----:R1:W2:Y:S03]  /*c150*/  @P1 MUFU.RSQ R3, R2 ;  /* 0x0000000200031308 */ /* 0x0022a60000001400 */
[----:B------:R0:W5:Y:S01]  /*c160*/  LDL R64, [R1+0x5d4] ;  /* 0x0005d40001407983 */ /* 0x0001620000100800 */
[----:B-1----:R-:W-:Y:S01]  /*c170*/  HFMA2 R2, -RZ, RZ, 0, 0 ;  /* 0x00000000ff027431 */ /* 0x002fe200000001ff */
[----:B------:R-:W-:-:S02]  /*c180*/  @!P6 MOV R2, R29 ;  /* 0x0000001d0002e202 */ /* 0x000fc40000000f00 */
[----:B------:R0:W5:Y:S04]  /*c190*/  LDL R29, [R1+0x854] ;  /* 0x00085400011d7983 */ /* 0x0001680000100800 */
[----:B------:R1:W-:Y:S01]  /*c1a0*/  STL [R1+0x5ac], R2 ;  /* 0x0005ac0201007387 */ /* 0x0003e20000100800 */
[----:B--2---:R-:W-:Y:S02]  /*c1b0*/  @P1 R2UR UR5, R3 ;  /* 0x00000000030512ca */ /* 0x004fe400000e0000 */
[----:B------:R-:W-:Y:S01]  /*c1c0*/  MOV R3, RZ ;  /* 0x000000ff00037202 */ /* 0x000fe20000000f00 */
[----:B------:R-:W-:Y:S02]  /*c1d0*/  @P0 HADD2.F32 R3, -RZ, R62.H0_H0 ;  /* 0x2000003eff030230 */ /* 0x000fe40000004100 */
[----:B------:R0:W5:Y:S01]  /*c1e0*/  LDL R62, [R1+0x914] ;  /* 0x00091400013e7983 */ /* 0x0001620000100800 */
[----:B-1----:R-:W-:-:S02]  /*c1f0*/  HFMA2 R2, -RZ, RZ, 0, 0 ;  /* 0x00000000ff027431 */ /* 0x002fc400000001ff */
[----:B------:R-:W-:Y:S02]  /*c200*/  @P0 HADD2.F32 R2, -RZ, R5.H0_H0 ;  /* 0x20000005ff020230 */ /* 0x000fe40000004100 */
[----:B------:R-:W-:Y:S02]  /*c210*/  HADD2.F32 R5, -RZ, R63.H0_H0 ;  /* 0x2000003fff057230 */ /* 0x000fe40000004100 */
        /* <DEDUP_REMOVED lines=1137> */
.L_x_1784:
        /* <DEDUP_REMOVED lines=2686> */
.L_x_1785:
        /* <DEDUP_REMOVED lines=47> */
.L_x_1787:
[----:B------:R-:W-:Y:S05]  /*1b400*/  BSYNC.RECONVERGENT B0 ;  /* 0x0000000000007941 */ /* 0x000fea0003800200 */
.L_x_1786:
        /* <DEDUP_REMOVED lines=37> */
.L_x_1789:
[----:B------:R-:W-:Y:S05]  /*1b660*/  BSYNC.RECONVERGENT B0 ;  /* 0x0000000000007941 */ /* 0x000fea0003800200 */
.L_x_1788:
        /* <DEDUP_REMOVED lines=38> */
.L_x_1791:
[----:B------:R-:W-:Y:S05]  /*1b8d0*/  BSYNC.RECONVERGENT B0 ;  /* 0x0000000000007941 */ /* 0x000fea0003800200 */
.L_x_1790:
        /* <DEDUP_REMOVED lines=30> */
.L_x_1793:
[----:B------:R-:W-:Y:S05]  /*1bac0*/  BSYNC.RECONVERGENT B0 ;  /* 0x0000000000007941 */ /* 0x000fea0003800200 */
.L_x_1792:
        /* <DEDUP_REMOVED lines=34> */
.L_x_1797:
[----:B------:R-:W2:Y:S04]  /*1bcf0*/  LDG.E.STRONG.GPU R4, desc[UR10][R12.64] ;  /* 0x0000000a0c047981 */ /* 0x000ea8000c1ef900 */
[----:B--2---:R-:W-:Y:S04]  /*1bd00*/  CCTL.IVALL ;  /* 0x00000000ff00798f */ /* 0x004fe80002000000 */
[----:B------:R0:W-:Y:S01]  /*1bd10*/  STL [R1], R4 ;  /* 0x0000000401007387 */ /* 0x0001e20000100800 */
[----:B------:R-:W-:-:S13]  /*1bd20*/  ISETP.NE.AND P0, PT, R4, UR5, PT ;  /* 0x0000000504007c0c */ /* 0x000fda000bf05270 */
[----:B0-----:R-:W-:Y:S05]  /*1bd30*/  @P0 BRA `(.L_x_1797) ;  /* 0xfffffffc00ec0947 */ /* 0x001fea000383ffff */
.L_x_1796:
[----:B------:R-:W-:Y:S05]  /*1bd40*/  BSYNC.RECONVERGENT B0 ;  /* 0x0000000000007941 */ /* 0x000fea0003800200 */
.L_x_1795:
        /* <DEDUP_REMOVED lines=15> */
.L_x_1799:
        /* <DEDUP_REMOVED lines=77> */
.L_x_1798:
        /* <DEDUP_REMOVED lines=52> */
.L_x_1800:
        /* <DEDUP_REMOVED lines=27> */
.L_x_1801:
        /* <DEDUP_REMOVED lines=12> */
.L_x_1802:
[----:B------:R-:W-:Y:S05]  /*1c8c0*/  BSYNC.RECONVERGENT B0 ;  /* 0x0000000000007941 */ /* 0x000fea0003800200 */
.L_x_1794:
        /* <DEDUP_REMOVED lines=17> */
.L_x_1808:
        /* <DEDUP_REMOVED lines=57> */
.L_x_1804:
[----:B------:R-:W-:Y:S05]  /*1cd70*/  BSYNC.RECONVERGENT B0 ;  /* 0x0000000000007941 */ /* 0x000fea0003800200 */
.L_x_1803:
        /* <DEDUP_REMOVED lines=19> */
.L_x_1805:
        /* <DEDUP_REMOVED lines=15> */
.L_x_1807:
[----:B------:R-:W-:Y:S05]  /*1cfa0*/  BSYNC.RECONVERGENT B0 ;  /* 0x0000000000007941 */ /* 0x000fea0003800200 */
.L_x_1806:
        /* <DEDUP_REMOVED lines=10> */
.L_x_1783:
        /* <DEDUP_REMOVED lines=16> */
.L_x_1811:
[----:B------:R-:W-:Y:S05]  /*1d150*/  BSYNC.RECONVERGENT B0 ;  /* 0x0000000000007941 */ /* 0x000fea0003800200 */
.L_x_1810:
        /* <DEDUP_REMOVED lines=11> */
.L_x_1813:
[----:B------:R-:W2:Y:S04]  /*1d210*/  LDG.E.STRONG.GPU R5, desc[UR10][R2.64] ;  /* 0x0000000a02057981 */ /* 0x000ea8000c1ef900 */
[----:B--2---:R-:W-:Y:S01]  /*1d220*/  CCTL.IVALL ;  /* 0x00000000ff00798f */ /* 0x004fe20002000000 */
[----:B------:R-:W-:Y:S05]  /*1d230*/  YIELD ;  /* 0x0000000000007946 */ /* 0x000fea0003800000 */
[----:B------:R-:W-:-:S13]  /*1d240*/  ISETP.NE.AND P0, PT, R5, R0, PT ;  /* 0x000000000500720c */ /* 0x000fda0003f05270 */
[----:B------:R-:W-:Y:S05]  /*1d250*/  @P0 BRA `(.L_x_1813) ;  /* 0xfffffffc00ec0947 */ /* 0x000fea000383ffff */
.L_x_1812:
        /* <DEDUP_REMOVED lines=75> */
.L_x_1816:
        /* <DEDUP_REMOVED lines=31> */
.L_x_1815:
[----:B------:R-:W-:Y:S05]  /*1d900*/  BSYNC.RECONVERGENT B0 ;  /* 0x0000000000007941 */ /* 0x000fea0003800200 */
.L_x_1814:
        /* <DEDUP_REMOVED lines=10> */
.L_x_1817:
        /* <DEDUP_REMOVED lines=87> */
.L_x_1818:
        /* <DEDUP_REMOVED lines=14> */
.L_x_4915:


//--------------------- .text._Z35group_norm_nhwc_fwd_one_pass_kernelI11Bf16IOFp32WLi64ELi112ELi448EEv26Group_norm_nhwc_fwd_params --------------------------
	.section	.text._Z35group_norm_nhwc_fwd_one_pass_kernelI11Bf16IOFp32WLi64ELi112ELi448EEv26Group_norm_nhwc_fwd_params,"ax",@progbits
	.align	128
        .global         _Z35group_norm_nhwc_fwd_one_pass_kernelI11Bf16IOFp32WLi64ELi112ELi448EEv26Group_norm_nhwc_fwd_params
        .type           _Z35group_norm_nhwc_fwd_one_pass_kernelI11Bf16IOFp32WLi64ELi112ELi448EEv26Group_norm_nhwc_fwd_params,@function
        .size           _Z35group_norm_nhwc_fwd_one_pass_kernelI11Bf16IOFp32WLi64ELi112ELi448EEv26Group_norm_nhwc_fwd_params,(.L_x_4916 - _Z35group_norm_nhwc_fwd_one_pass_kernelI11Bf16IOFp32WLi64ELi112ELi448EEv26Group_norm_nhwc_fwd_params)
        .other          _Z35group_norm_nhwc_fwd_one_pass_kernelI11Bf16IOFp32WLi64ELi112ELi448EEv26Group_norm_nhwc_fwd_params,@"STO_CUDA_ENTRY STV_DEFAULT"
_Z35group_norm_nhwc_fwd_one_pass_kernelI11Bf16IOFp32WLi64ELi112ELi448EEv26Group_norm_nhwc_fwd_params:
.text._Z35group_norm_nhwc_fwd_one_pass_kernelI11Bf16IOFp32WLi64ELi112ELi448EEv26Group_norm_nhwc_fwd_params:
[----:B------:R-:W-:Y:S01]  /*0000*/  LDC R1, c[0x0][0x37c] ;  /* 0x0000df00ff017b82 */ /* 0x000fe20000000800 */
[----:B------:R-:W0:Y:S01]  /*0010*/  S2R R0, SR_CTAID.Y ;  /* 0x0000000000007919 */ /* 0x000e220000002600 */
[----:B------:R-:W1:Y:S01]  /*0020*/  LDCU UR4, c[0x0][0x3f8] ;  /* 0x00007f00ff0477ac */ /* 0x000e620008000800 */
[----:B------:R-:W1:Y:S02]  /*0030*/  LDCU UR5, c[0x0][0x3c8] ;  /* 0x00007900ff0577ac */ /* 0x000e640008000800 */
[----:B-1----:R-:W-:-:S06]  /*0040*/  UIMAD UR4, UR4, UR5, URZ ;  /* 0x00000005040472a4 */ /* 0x002fcc000f8e02ff */
[----:B0-----:R-:W-:-:S13]  /*0050*/  ISETP.GE.AND P0, PT, R0, UR4, PT ;  /* 0x0000000400007c0c */ /* 0x001fda000bf06270 */
[----:B------:R-:W-:Y:S05]  /*0060*/  @P0 EXIT ;  /* 0x000000000000094d */ /* 0x000fea0003800000 */
[----:B------:R-:W0:Y:S01]  /*0070*/  S2R R2, SR_TID.X ;  /* 0x0000000000027919 */ /* 0x000e220000002100 */
[----:B------:R-:W1:Y:S01]  /*0080*/  LDCU UR4, c[0x0][0x404] ;  /* 0x00008080ff0477ac */ /* 0x000e620008000800 */
[----:B------:R-:W2:Y:S01]  /*0090*/  LDC R5, c[0x0][0x374] ;  /* 0x0000dd00ff057b82 */ /* 0x000ea20000000800 */
[----:B------:R-:W-:Y:S01]  /*00a0*/  HFMA2 R6, -RZ, RZ, 0, 0 ;  /* 0x00000000ff067431 */ /* 0x000fe200000001ff */
[----:B------:R-:W3:Y:S01]  /*00b0*/  S2R R3, SR_CTAID.X ;  /* 0x0000000000037919 */ /* 0x000ee20000002500 */
[----:B------:R-:W4:Y:S01]  /*00c0*/  LDCU.64 UR6, c[0x0][0x388] ;  /* 0x00007100ff0677ac */ /* 0x000f220008000a00 */
[----:B------:R-:W-:Y:S02]  /*00d0*/  MOV R8, R0 ;  /* 0x0000000000087202 */ /* 0x000fe40000000f00 */
[----:B----4-:R-:W-:Y:S02]  /*00e0*/  ISETP.NE.U32.AND P1, PT, RZ, UR6, PT ;  /* 0x00000006ff007c0c */ /* 0x010fe4000bf25070 */
[----:B0-----:R-:W-:-:S02]  /*00f0*/  LOP3.LUT R4, R2, 0xffff, RZ, 0xc0, !PT ;  /* 0x0000ffff02047812 */ /* 0x001fc400078ec0ff */
[----:B---3--:R-:W-:-:S03]  /*0100*/  LOP3.LUT P0, RZ, R2, R3, RZ, 0xfc, !PT ;  /* 0x0000000302ff7212 */ /* 0x008fc6000780fcff */
[----:B------:R-:W-:Y:S01]  /*0110*/  IMAD R4, R4, 0x493, RZ ;  /* 0x0000049304047824 */ /* 0x000fe200078e02ff */
[----:B------:R-:W-:Y:S01]  /*0120*/  ISETP.NE.AND.EX P0, PT, RZ, UR7, !P0, P1 ;  /* 0x00000007ff007c0c */ /* 0x000fe2000c705310 */
[----:B------:R-:W0:Y:S03]  /*0130*/  LDCU.64 UR6, c[0x0][0x358] ;  /* 0x00006b00ff0677ac */ /* 0x000e260008000a00 */
[----:B------:R-:W-:Y:S02]  /*0140*/  SHF.R.U32.HI R54, RZ, 0x10, R4 ;  /* 0x00000010ff367819 */ /* 0x000fe40000011604 */
[----:B------:R-:W3:Y:S02]  /*0150*/  S2R R4, SR_LANEID ;  /* 0x0000000000047919 */ /* 0x000ee40000000000 */
[----:B------:R-:W-:Y:S01]  /*0160*/  PRMT R9, R54, 0x9910, RZ ;  /* 0x0000991036097816 */ /* 0x000fe200000000ff */
[----:B-1----:R-:W-:-:S04]  /*0170*/  IMAD R7, R3, UR4, R54 ;  /* 0x0000000403077c24 */ /* 0x002fc8000f8e0236 */
[----:B------:R-:W-:Y:S01]  /*0180*/  IMAD R9, R9, 0x38, RZ ;  /* 0x0000003809097824 */ /* 0x000fe200078e02ff */
[C---:B------:R-:W-:Y:S02]  /*0190*/  IADD3 R52, PT, PT, R7.reuse, 0x8, RZ ;  /* 0x0000000807347810 */ /* 0x040fe40007ffe0ff */
[C---:B------:R-:W-:Y:S02]  /*01a0*/  IADD3 R50, PT, PT, R7.reuse, 0x18, RZ ;  /* 0x0000001807327810 */ /* 0x040fe40007ffe0ff */
[----:B------:R-:W-:Y:S02]  /*01b0*/  IADD3 R9, PT, PT, RZ, -R9, RZ ;  /* 0x80000009ff097210 */ /* 0x000fe40007ffe0ff */
[----:B------:R-:W-:Y:S02]  /*01c0*/  IADD3 R48, PT, PT, R7, 0x20, RZ ;  /* 0x0000002007307810 */ /* 0x000fe40007ffe0ff */
[----:B------:R-:W-:Y:S02]  /*01d0*/  PRMT R15, R9, 0x7710, RZ ;  /* 0x00007710090f7816 */ /* 0x000fe400000000ff */
[----:B------:R-:W-:-:S02]  /*01e0*/  IADD3 R46, PT, PT, R7, 0x28, RZ ;  /* 0x00000028072e7810 */ /* 0x000fc40007ffe0ff */
        /* <DEDUP_REMOVED lines=9> */
[----:B0-23--:R-:W-:-:S07]  /*0280*/  SHF.L.U32 R10, R10, 0x1, RZ ;  /* 0x000000010a0a7819 */ /* 0x00dfce00000006ff */
.L_x_1862:
[----:B0-234-:R-:W0:Y:S01]  /*0290*/  LDC R23, c[0x0][0x3f8] ;  /* 0x0000fe00ff177b82 */ /* 0x01de220000000800 */
[----:B------:R-:W1:Y:S01]  /*02a0*/  LDCU UR8, c[0x0][0x404] ;  /* 0x00008080ff0877ac */ /* 0x000e620008000800 */
[----:B------:R-:W-:Y:S01]  /*02b0*/  LOP3.LUT R56, R10, 0xffff, RZ, 0xc0, !PT ;  /* 0x0000ffff0a387812 */ /* 0x000fe200078ec0ff */
[----:B------:R-:W2:Y:S01]  /*02c0*/  LDCU.64 UR4, c[0x0][0x3e8] ;  /* 0x00007d00ff0477ac */ /* 0x000ea20008000a00 */
[----:B-1----:R-:W-:Y:S01]  /*02d0*/  IMAD R37, R3, UR8, R54 ;  /* 0x0000000803257c24 */ /* 0x002fe2000f8e0236 */
[----:B------:R-:W1:Y:S01]  /*02e0*/  LDCU.64 UR8, c[0x0][0x3f0] ;  /* 0x00007e00ff0877ac */ /* 0x000e620008000a00 */
[----:B0----5:R-:W-:Y:S02]  /*02f0*/  IABS R19, R23 ;  /* 0x0000001700137213 */ /* 0x021fe40000000000 */
[----:B------:R-:W-:Y:S02]  /*0300*/  ISETP.NE.AND P3, PT, R23, RZ, PT ;  /* 0x000000ff1700720c */ /* 0x000fe40003f65270 */
[----:B------:R-:W0:Y:S01]  /*0310*/  I2F.RP R12, R19 ;  /* 0x00000013000c7306 */ /* 0x000e220000209400 */
[----:B------:R-:W-:-:S02]  /*0320*/  SHF.R.S32.HI R25, RZ, 0x1f, R37 ;  /* 0x0000001fff197819 */ /* 0x000fc40000011425 */
[----:B------:R-:W-:-:S04]  /*0330*/  IADD3 R27, PT, PT, R37, 0x10, RZ ;  /* 0x00000010251b7810 */ /* 0x000fc80007ffe0ff */
[----:B--2---:R-:W-:Y:S02]  /*0340*/  ISETP.GE.U32.AND P5, PT, R27, UR4, PT ;  /* 0x000000041b007c0c */ /* 0x004fe4000bfa6070 */
[----:B------:R-:W-:-:S04]  /*0350*/  SHF.R.S32.HI R29, RZ, 0x1f, R27 ;  /* 0x0000001fff1d7819 */ /* 0x000fc8000001141b */
[----:B------:R-:W-:Y:S01]  /*0360*/  ISETP.GE.AND.EX P5, PT, R29, UR5, PT, P5 ;  /* 0x000000051d007c0c */ /* 0x000fe2000bfa6350 */
[----:B0-----:R-:W0:Y:S02]  /*0370*/  MUFU.RCP R12, R12 ;  /* 0x0000000c000c7308 */ /* 0x001e240000001000 */
[----:B0-----:R-:W-:-:S06]  /*0380*/  IADD3 R16, PT, PT, R12, 0xffffffe, RZ ;  /* 0x0ffffffe0c107810 */ /* 0x001fcc0007ffe0ff */
[----:B------:R0:W2:Y:S02]  /*0390*/  F2I.FTZ.U32.TRUNC.NTZ R17, R16 ;  /* 0x0000001000117305 */ /* 0x0000a4000021f000 */
[----:B0-----:R-:W-:Y:S02]  /*03a0*/  MOV R16, RZ ;  /* 0x000000ff00107202 */ /* 0x001fe40000000f00 */
[----:B--2---:R-:W-:-:S05]  /*03b0*/  IADD3 R14, PT, PT, RZ, -R17, RZ ;  /* 0x80000011ff0e7210 */ /* 0x004fca0007ffe0ff */
[----:B------:R-:W-:Y:S01]  /*03c0*/  IMAD R21, R14, R19, RZ ;  /* 0x000000130e157224 */ /* 0x000fe200078e02ff */
[----:B------:R-:W-:-:S03]  /*03d0*/  IABS R14, R8 ;  /* 0x00000008000e7213 */ /* 0x000fc60000000000 */
[----:B------:R-:W-:Y:S02]  /*03e0*/  IMAD.HI.U32 R17, R17, R21, R16 ;  /* 0x0000001511117227 */ /* 0x000fe400078e0010 */
[----:B------:R-:W0:Y:S04]  /*03f0*/  @!P5 LDC.64 R20, c[0x0][0x3e0] ;  /* 0x0000f800ff14db82 */ /* 0x000e280000000a00 */
[----:B------:R-:W-:-:S05]  /*0400*/  IMAD.HI.U32 R17, R17, R14, RZ ;  /* 0x0000000e11117227 */ /* 0x000fca00078e00ff */
[----:B------:R-:W-:-:S05]  /*0410*/  IADD3 R12, PT, PT, -R17, RZ, RZ ;  /* 0x000000ff110c7210 */ /* 0x000fca0007ffe1ff */
[----:B------:R-:W-:-:S05]  /*0420*/  IMAD R12, R19, R12, R14 ;  /* 0x0000000c130c7224 */ /* 0x000fca00078e020e */
[----:B------:R-:W-:Y:S01]  /*0430*/  ISETP.GT.U32.AND P2, PT, R19, R12, PT ;  /* 0x0000000c1300720c */ /* 0x000fe20003f44070 */
[----:B0-----:R-:W-:-:S04]  /*0440*/  @!P5 IMAD R14, R29, R20, RZ ;  /* 0x000000141d0ed224 */ /* 0x001fc800078e02ff */
[----:B------:R-:W-:-:S08]  /*0450*/  @!P5 IMAD R29, R27, R21, R14 ;  /* 0x000000151b1dd224 */ /* 0x000fd000078e020e */
[-C--:B------:R-:W-:Y:S02]  /*0460*/  @!P2 IADD3 R12, PT, PT, R12, -R19.reuse, RZ ;  /* 0x800000130c0ca210 */ /* 0x080fe40007ffe0ff */
[----:B------:R-:W-:Y:S02]  /*0470*/  @!P2 IADD3 R17, PT, PT, R17, 0x1, RZ ;  /* 0x000000011111a810 */ /* 0x000fe40007ffe0ff */
[----:B------:R-:W-:Y:S02]  /*0480*/  ISETP.GE.U32.AND P1, PT, R12, R19, PT ;  /* 0x000000130c00720c */ /* 0x000fe40003f26070 */
[----:B------:R-:W-:Y:S02]  /*0490*/  LOP3.LUT R12, R8, R23, RZ, 0x3c, !PT ;  /* 0x00000017080c7212 */ /* 0x000fe400078e3cff */
[----:B------:R-:W-:Y:S02]  /*04a0*/  ISETP.GE.U32.AND P2, PT, R37, UR4, PT ;  /* 0x0000000425007c0c */ /* 0x000fe4000bf46070 */
[----:B------:R-:W-:-:S02]  /*04b0*/  ISETP.GE.AND P4, PT, R12, RZ, PT ;  /* 0x000000ff0c00720c */ /* 0x000fc40003f86270 */
[----:B------:R-:W-:-:S05]  /*04c0*/  ISETP.GE.AND.EX P2, PT, R25, UR5, PT, P2 ;  /* 0x0000000519007c0c */ /* 0x000fca000bf46320 */
[----:B------:R-:W-:Y:S02]  /*04d0*/  @P1 IADD3 R17, PT, PT, R17, 0x1, RZ ;  /* 0x0000000111111810 */ /* 0x000fe40007ffe0ff */
[----:B------:R-:W-:-:S04]  /*04e0*/  ISETP.GE.U32.AND P1, PT, R52, UR4, PT ;  /* 0x0000000434007c0c */ /* 0x000fc8000bf26070 */
[----:B------:R-:W-:Y:S02]  /*04f0*/  @!P4 IADD3 R17, PT, PT, -R17, RZ, RZ ;  /* 0x000000ff1111c210 */ /* 0x000fe40007ffe1ff */
[----:B------:R-:W-:Y:S01]  /*0500*/  @!P3 LOP3.LUT R17, RZ, R23, RZ, 0x33, !PT ;  /* 0x00000017ff11b212 */ /* 0x000fe200078e33ff */
[----:B------:R-:W0:Y:S01]  /*0510*/  @!P2 LDC.64 R18, c[0x0][0x3e0] ;  /* 0x0000f800ff12ab82 */ /* 0x000e220000000a00 */
[----:B------:R-:W-:Y:S02]  /*0520*/  ISETP.GE.AND.EX P1, PT, R9, UR5, PT, P1 ;  /* 0x0000000509007c0c */ /* 0x000fe4000bf26310 */
[----:B------:R-:W-:Y:S02]  /*0530*/  IADD3 R53, PT, PT, -R17, RZ, RZ ;  /* 0x000000ff11357210 */ /* 0x000fe40007ffe1ff */
[----:B------:R-:W-:Y:S02]  /*0540*/  SHF.R.S32.HI R12, RZ, 0x1f, R17 ;  /* 0x0000001fff0c7819 */ /* 0x000fe40000011411 */
[----:B------:R-:W-:Y:S01]  /*0550*/  ISETP.GE.U32.AND P4, PT, R50, UR4, PT ;  /* 0x0000000432007c0c */ /* 0x000fe2000bf86070 */
[----:B------:R-:W-:-:S02]  /*0560*/  IMAD R53, R23, R53, R8 ;  /* 0x0000003517357224 */ /* 0x000fc400078e0208 */
[----:B------:R-:W2:Y:S01]  /*0570*/  @!P2 LDC.64 R22, c[0x0][0x390] ;  /* 0x0000e400ff16ab82 */ /* 0x000ea20000000a00 */
[----:B-1----:R-:W-:Y:S01]  /*0580*/  IMAD R12, R12, UR8, RZ ;  /* 0x000000080c0c7c24 */ /* 0x002fe2000f8e02ff */
[----:B------:R-:W-:Y:S01]  /*0590*/  ISETP.GE.AND.EX P4, PT, R11, UR5, PT, P4 ;  /* 0x000000050b007c0c */ /* 0x000fe2000bf86340 */
[----:B------:R-:W-:Y:S02]  /*05a0*/  IMAD R53, R53, 0x70, RZ ;  /* 0x0000007035357824 */ /* 0x000fe400078e02ff */
[----:B------:R-:W-:-:S03]  /*05b0*/  IMAD R59, R17, UR9, R12 ;  /* 0x00000009113b7c24 */ /* 0x000fc6000f8e020c */
[----:B------:R-:W-:-:S04]  /*05c0*/  IADD3 R56, P3, PT, R53, R56, RZ ;  /* 0x0000003835387210 */ /* 0x000fc80007f7e0ff */
[----:B------:R-:W-:Y:S01]  /*05d0*/  LEA.HI.X.SX32 R57, R53, RZ, 0x1, P3 ;  /* 0x000000ff35397211 */ /* 0x000fe200018f0eff */
[----:B0-----:R-:W-:Y:S02]  /*05e0*/  @!P2 IMAD R12, R25, R18, RZ ;  /* 0x00000012190ca224 */ /* 0x001fe400078e02ff */
[----:B------:R-:W-:Y:S02]  /*05f0*/  IMAD.WIDE.U32 R56, R17, UR8, R56 ;  /* 0x0000000811387c25 */ /* 0x000fe4000f8e0038 */
[----:B------:R-:W0:Y:S02]  /*0600*/  @!P5 LDC.64 R16, c[0x0][0x390] ;  /* 0x0000e400ff10db82 */ /* 0x000e240000000a00 */
[----:B------:R-:W-:Y:S01]  /*0610*/  @!P2 IMAD R31, R37, R19, R12 ;  /* 0x00000013251fa224 */ /* 0x000fe200078e020c */
[----:B------:R-:W-:Y:S02]  /*0620*/  IADD3 R59, PT, PT, R57, R59, RZ ;  /* 0x0000003b393b7210 */ /* 0x000fe40007ffe0ff */
[----:B------:R-:W-:-:S05]  /*0630*/  @!P2 MOV R58, R56 ;  /* 0x00000038003aa202 */ /* 0x000fca0000000f00 */
[----:B------:R-:W-:Y:S02]  /*0640*/  @!P2 IMAD.WIDE.U32 R24, R37, R18, R58 ;  /* 0x000000122518a225 */ /* 0x000fe400078e003a */
[----:B------:R-:W1:Y:S03]  /*0650*/  @!P1 LDC.64 R18, c[0x0][0x3e0] ;  /* 0x0000f800ff129b82 */ /* 0x000e660000000a00 */
[----:B------:R-:W-:Y:S02]  /*0660*/  @!P2 IADD3 R12, PT, PT, R25, R31, RZ ;  /* 0x0000001f190ca210 */ /* 0x000fe40007ffe0ff */
[C---:B--2---:R-:W-:Y:S02]  /*0670*/  @!P2 LEA R22, P3, R24.reuse, R22, 0x1 ;  /* 0x000000161816a211 */ /* 0x044fe400078608ff */
[----:B------:R-:W-:Y:S01]  /*0680*/  @!P5 MOV R25, R59 ;  /* 0x0000003b0019d202 */ /* 0x000fe20000000f00 */
[----:B------:R-:W2:Y:S01]  /*0690*/  @!P1 LDC.64 R36, c[0x0][0x390] ;  /* 0x0000e400ff249b82 */ /* 0x000ea20000000a00 */
[----:B------:R-:W-:-:S02]  /*06a0*/  @!P2 LEA.HI.X R23, R24, R23, R12, 0x1, P3 ;  /* 0x000000171817a211 */ /* 0x000fc400018f0c0c */
[----:B------:R-:W-:Y:S02]  /*06b0*/  @!P5 MOV R24, R56 ;  /* 0x000000380018d202 */ /* 0x000fe40000000f00 */
[----:B------:R-:W-:Y:S02]  /*06c0*/  ISETP.GE.U32.AND P3, PT, R48, UR4, PT ;  /* 0x0000000430007c0c */ /* 0x000fe4000bf66070 */
[----:B------:R-:W-:Y:S01]  /*06d0*/  MOV R12, RZ ;  /* 0x000000ff000c7202 */ /* 0x000fe20000000f00 */
[----:B------:R-:W-:Y:S02]  /*06e0*/  @!P5 IMAD.WIDE.U32 R20, R27, R20, R24 ;  /* 0x000000141b14d225 */ /* 0x000fe400078e0018 */
[----:B------:R-:W3:Y:S03]  /*06f0*/  @!P4 LDC.64 R26, c[0x0][0x3e0] ;  /* 0x0000f800ff1acb82 */ /* 0x000ee60000000a00 */
[----:B------:R-:W-:Y:S01]  /*0700*/  @!P5 IADD3 R14, PT, PT, R21, R29, RZ ;  /* 0x0000001d150ed210 */ /* 0x000fe20007ffe0ff */
[----:B------:R4:W5:Y:S01]  /*0710*/  @!P2 LDG.E R12, desc[UR6][R22.64] ;  /* 0x00000006160ca981 */ /* 0x000962000c1e1900 */
[----:B0-----:R-:W-:Y:S01]  /*0720*/  @!P5 LEA R16, P6, R20, R16, 0x1 ;  /* 0x000000101410d211 */ /* 0x001fe200078c08ff */
[----:B-1----:R-:W-:Y:S01]  /*0730*/  @!P1 IMAD R21, R9, R18, RZ ;  /* 0x0000001209159224 */ /* 0x002fe200078e02ff */
[----:B------:R-:W-:-:S02]  /*0740*/  ISETP.GE.AND.EX P3, PT, R13, UR5, PT, P3 ;  /* 0x000000050d007c0c */ /* 0x000fc4000bf66330 */
[----:B------:R-:W-:Y:S01]  /*0750*/  @!P5 LEA.HI.X R17, R20, R17, R14, 0x1, P6 ;  /* 0x000000111411d211 */ /* 0x000fe200030f0c0e */
[----:B------:R-:W-:Y:S01]  /*0760*/  @!P1 IMAD R25, R52, R19, R21 ;  /* 0x0000001334199224 */ /* 0x000fe200078e0215 */
[----:B------:R-:W-:Y:S02]  /*0770*/  @!P1 MOV R20, R56 ;  /* 0x0000003800149202 */ /* 0x000fe40000000f00 */
[----:B------:R-:W-:Y:S01]  /*0780*/  @!P1 MOV R21, R59 ;  /* 0x0000003b00159202 */ /* 0x000fe20000000f00 */
[----:B----4-:R-:W0:Y:S01]  /*0790*/  @!P4 LDC.64 R22, c[0x0][0x390] ;  /* 0x0000e400ff16cb82 */ /* 0x010e220000000a00 */
[----:B------:R-:W-:Y:S02]  /*07a0*/  MOV R41, RZ ;  /* 0x000000ff00297202 */ /* 0x000fe40000000f00 */
[----:B------:R-:W-:Y:S01]  /*07b0*/  ISETP.GE.U32.AND P2, PT, R46, UR4, PT ;  /* 0x000000042e007c0c */ /* 0x000fe2000bf46070 */
[----:B------:R-:W-:-:S03]  /*07c0*/  @!P1 IMAD.WIDE.U32 R18, R52, R18, R20 ;  /* 0x0000001234129225 */ /* 0x000fc600078e0014 */
[----:B------:R-:W-:Y:S01]  /*07d0*/  ISETP.GE.AND.EX P2, PT, R15, UR5, PT, P2 ;  /* 0x000000050f007c0c */ /* 0x000fe2000bf46320 */
[----:B------:R1:W4:Y:S01]  /*07e0*/  @!P5 LDG.E R41, desc[UR6][R16.64] ;  /* 0x000000061029d981 */ /* 0x000322000c1e1900 */
[----:B------:R-:W-:Y:S01]  /*07f0*/  @!P1 IADD3 R14, PT, PT, R19, R25, RZ ;  /* 0x00000019130e9210 */ /* 0x000fe20007ffe0ff */
[----:B------:R-:W0:Y:S01]  /*0800*/  @!P3 LDC.64 R28, c[0x0][0x3e0] ;  /* 0x0000f800ff1cbb82 */ /* 0x000e220000000a00 */
[----:B--2---:R-:W-:Y:S02]  /*0810*/  @!P1 LEA R36, P5, R18, R36, 0x1 ;  /* 0x0000002412249211 */ /* 0x004fe400078a08ff */
[----:B------:R-:W-:Y:S02]  /*0820*/  ISETP.GE.U32.AND P6, PT, R44, UR4, PT ;  /* 0x000000042c007c0c */ /* 0x000fe4000bfc6070 */
[----:B------:R-:W-:Y:S01]  /*0830*/  @!P1 LEA.HI.X R37, R18, R37, R14, 0x1, P5 ;  /* 0x0000002512259211 */ /* 0x000fe200028f0c0e */
[----:B---3--:R-:W-:Y:S01]  /*0840*/  @!P4 IMAD R18, R11, R26, RZ ;  /* 0x0000001a0b12c224 */ /* 0x008fe200078e02ff */
[----:B------:R-:W-:Y:S01]  /*0850*/  @!P4 MOV R19, R59 ;  /* 0x0000003b0013c202 */ /* 0x000fe20000000f00 */
[----:B-1----:R-:W1:Y:S01]  /*0860*/  @!P3 LDC.64 R16, c[0x0][0x390] ;  /* 0x0000e400ff10bb82 */ /* 0x002e620000000a00 */
[----:B------:R-:W-:Y:S01]  /*0870*/  ISETP.GE.AND.EX P6, PT, R33, UR5, PT, P6 ;  /* 0x0000000521007c0c */ /* 0x000fe2000bfc6360 */
[----:B------:R-:W-:Y:S01]  /*0880*/  @!P4 IMAD R25, R50, R27, R18 ;  /* 0x0000001b3219c224 */ /* 0x000fe200078e0212 */
[----:B------:R-:W-:-:S02]  /*0890*/  @!P4 MOV R18, R56 ;  /* 0x000000380012c202 */ /* 0x000fc40000000f00 */
[----:B------:R-:W-:Y:S02]  /*08a0*/  MOV R14, RZ ;  /* 0x000000ff000e7202 */ /* 0x000fe40000000f00 */
[----:B------:R-:W-:Y:S01]  /*08b0*/  ISETP.GE.U32.AND P5, PT, R7, UR4, PT ;  /* 0x0000000407007c0c */ /* 0x000fe2000bfa6070 */
[----:B------:R-:W2:Y:S01]  /*08c0*/  @!P2 LDC.64 R30, c[0x0][0x3e0] ;  /* 0x0000f800ff1eab82 */ /* 0x000ea20000000a00 */
[----:B------:R-:W-:Y:S02]  /*08d0*/  @!P4 IMAD.WIDE.U32 R26, R50, R26, R18 ;  /* 0x0000001a321ac225 */ /* 0x000fe400078e0012 */
[----:B------:R-:W-:Y:S01]  /*08e0*/  ISETP.GE.AND.EX P5, PT, R35, UR5, PT, P5 ;  /* 0x0000000523007c0c */ /* 0x000fe2000bfa6350 */
[----:B------:R3:W4:Y:S01]  /*08f0*/  @!P1 LDG.E R14, desc[UR6][R36.64] ;  /* 0x00000006240e9981 */ /* 0x000722000c1e1900 */
[----:B------:R-:W-:Y:S02]  /*0900*/  MOV R43, RZ ;  /* 0x000000ff002b7202 */ /* 0x000fe40000000f00 */
[----:B------:R-:W-:Y:S01]  /*0910*/  @!P4 IADD3 R27, PT, PT, R27, R25, RZ ;  /* 0x000000191b1bc210 */ /* 0x000fe20007ffe0ff */
[----:B------:R-:W1:Y:S01]  /*0920*/  @!P2 LDC.64 R18, c[0x0][0x390] ;  /* 0x0000e400ff12ab82 */ /* 0x000e620000000a00 */
[----:B0-----:R-:W-:Y:S01]  /*0930*/  @!P4 LEA R22, P1, R26, R22, 0x1 ;  /* 0x000000161a16c211 */ /* 0x001fe200078208ff */
[----:B------:R-:W-:-:S03]  /*0940*/  @!P3 IMAD R32, R13, R28, RZ ;  /* 0x0000001c0d20b224 */ /* 0x000fc600078e02ff */
[----:B------:R-:W-:Y:S01]  /*0950*/  @!P4 LEA.HI.X R23, R26, R23, R27, 0x1, P1 ;  /* 0x000000171a17c211 */ /* 0x000fe200008f0c1b */
[C---:B------:R-:W-:Y:S01]  /*0960*/  @!P3 IMAD R39, R48.reuse, R29, R32 ;  /* 0x0000001d3027b224 */ /* 0x040fe200078e0220 */
[-C--:B------:R-:W-:Y:S01]  /*0970*/  @!P3 MOV R26, R56.reuse ;  /* 0x00000038001ab202 */ /* 0x080fe20000000f00 */
[----:B------:R-:W0:Y:S01]  /*0980*/  @!P6 LDC.64 R20, c[0x0][0x3e0] ;  /* 0x0000f800ff14eb82 */ /* 0x000e220000000a00 */
[-C--:B------:R-:W-:Y:S01]  /*0990*/  @!P3 MOV R27, R59.reuse ;  /* 0x0000003b001bb202 */ /* 0x080fe20000000f00 */
[----:B------:R-:W4:Y:S01]  /*09a0*/  @!P4 LDG.E R43, desc[UR6][R22.64] ;  /* 0x00000006162bc981 */ /* 0x000f22000c1e1900 */
[----:B---3--:R-:W-:Y:S02]  /*09b0*/  @!P2 MOV R36, R56 ;  /* 0x000000380024a202 */ /* 0x008fe40000000f00 */
[----:B------:R-:W-:Y:S01]  /*09c0*/  @!P2 MOV R37, R59 ;  /* 0x0000003b0025a202 */ /* 0x000fe20000000f00 */
[----:B------:R-:W-:Y:S02]  /*09d0*/  @!P3 IMAD.WIDE.U32 R28, R48, R28, R26 ;  /* 0x0000001c301cb225 */ /* 0x000fe400078e001a */
[----:B------:R-:W3:Y:S02]  /*09e0*/  @!P5 LDC.64 R24, c[0x0][0x3e0] ;  /* 0x0000f800ff18db82 */ /* 0x000ee40000000a00 */
[----:B--2---:R-:W-:Y:S01]  /*09f0*/  @!P2 IMAD R34, R15, R30, RZ ;  /* 0x0000001e0f22a224 */ /* 0x004fe200078e02ff */
[----:B------:R-:W-:-:S02]  /*0a00*/  @!P3 IADD3 R29, PT, PT, R29, R39, RZ ;  /* 0x000000271d1db210 */ /* 0x000fc40007ffe0ff */
[----:B-1----:R-:W-:Y:S01]  /*0a10*/  @!P3 LEA R16, P1, R28, R16, 0x1 ;  /* 0x000000101c10b211 */ /* 0x002fe200078208ff */
[----:B------:R-:W-:Y:S02]  /*0a20*/  @!P2 IMAD R45, R46, R31, R34 ;  /* 0x0000001f2e2da224 */ /* 0x000fe400078e0222 */
[----:B------:R-:W1:Y:S01]  /*0a30*/  @!P6 LDC.64 R26, c[0x0][0x390] ;  /* 0x0000e400ff1aeb82 */ /* 0x000e620000000a00 */
[----:B------:R-:W-:Y:S01]  /*0a40*/  @!P3 LEA.HI.X R17, R28, R17, R29, 0x1, P1 ;  /* 0x000000111c11b211 */ /* 0x000fe200008f0c1d */
[----:B------:R-:W-:Y:S01]  /*0a50*/  @!P2 IMAD.WIDE.U32 R30, R46, R30, R36 ;  /* 0x0000001e2e1ea225 */ /* 0x000fe200078e0024 */
[----:B------:R-:W-:-:S05]  /*0a60*/  MOV R36, RZ ;  /* 0x000000ff00247202 */ /* 0x000fca0000000f00 */
[----:B------:R-:W2:Y:S01]  /*0a70*/  @!P5 LDC.64 R28, c[0x0][0x390] ;  /* 0x0000e400ff1cdb82 */ /* 0x000ea20000000a00 */
[----:B------:R-:W-:Y:S01]  /*0a80*/  @!P2 IADD3 R31, PT, PT, R31, R45, RZ ;  /* 0x0000002d1f1fa210 */ /* 0x000fe20007ffe0ff */
[----:B------:R0:W4:Y:S01]  /*0a90*/  @!P3 LDG.E R36, desc[UR6][R16.64] ;  /* 0x000000061024b981 */ /* 0x000122000c1e1900 */
[----:B------:R-:W-:Y:S01]  /*0aa0*/  @!P2 LEA R18, P1, R30, R18, 0x1 ;  /* 0x000000121e12a211 */ /* 0x000fe200078208ff */
[----:B0-----:R-:W-:-:S03]  /*0ab0*/  @!P6 IMAD R32, R33, R20, RZ ;  /* 0x000000142120e224 */ /* 0x001fc600078e02ff */
[----:B------:R-:W-:Y:S01]  /*0ac0*/  @!P2 LEA.HI.X R19, R30, R19, R31, 0x1, P1 ;  /* 0x000000131e13a211 */ /* 0x000fe200008f0c1f */
[C---:B------:R-:W-:Y:S01]  /*0ad0*/  @!P6 IMAD R31, R44.reuse, R21, R32 ;  /* 0x000000152c1fe224 */ /* 0x040fe200078e0220 */
[----:B------:R-:W-:Y:S02]  /*0ae0*/  @!P6 MOV R16, R56 ;  /* 0x000000380010e202 */ /* 0x000fe40000000f00 */
[-C--:B------:R-:W-:Y:S01]  /*0af0*/  @!P6 MOV R17, R59.reuse ;  /* 0x0000003b0011e202 */ /* 0x080fe20000000f00 */
[----:B---3--:R-:W-:Y:S02]  /*0b00*/  @!P5 IMAD R30, R35, R24, RZ ;  /* 0x00000018231ed224 */ /* 0x008fe400078e02ff */
[----:B------:R-:W-:Y:S01]  /*0b10*/  @!P6 IMAD.WIDE.U32 R20, R44, R20, R16 ;  /* 0x000000142c14e225 */ /* 0x000fe200078e0010 */
[----:B------:R-:W-:Y:S02]  /*0b20*/  @!P5 MOV R16, R56 ;  /* 0x000000380010d202 */ /* 0x000fe40000000f00 */
[----:B------:R-:W-:Y:S01]  /*0b30*/  @!P5 MOV R17, R59 ;  /* 0x0000003b0011d202 */ /* 0x000fe20000000f00 */
[----:B------:R-:W-:Y:S01]  /*0b40*/  @!P5 IMAD R23, R7, R25, R30 ;  /* 0x000000190717d224 */ /* 0x000fe200078e021e */
[----:B------:R-:W-:-:S02]  /*0b50*/  MOV R47, RZ ;  /* 0x000000ff002f7202 */ /* 0x000fc40000000f00 */
[----:B------:R-:W-:Y:S01]  /*0b60*/  @!P6 IADD3 R21, PT, PT, R21, R31, RZ ;  /* 0x0000001f1515e210 */ /* 0x000fe20007ffe0ff */
[----:B------:R-:W-:Y:S01]  /*0b70*/  @!P5 IMAD.WIDE.U32 R24, R7, R24, R16 ;  /* 0x000000180718d225 */ /* 0x000fe200078e0010 */
[C---:B-1----:R-:W-:Y:S02]  /*0b80*/  @!P6 LEA R26, P1, R20.reuse, R26, 0x1 ;  /* 0x0000001a141ae211 */ /* 0x042fe400078208ff */
[----:B------:R-:W-:Y:S01]  /*0b90*/  MOV R49, RZ ;  /* 0x000000ff00317202 */ /* 0x000fe20000000f00 */
[----:B------:R0:W3:Y:S01]  /*0ba0*/  @!P2 LDG.E R47, desc[UR6][R18.64] ;  /* 0x00000006122fa981 */ /* 0x0000e2000c1e1900 */
[----:B------:R-:W-:Y:S02]  /*0bb0*/  @!P6 LEA.HI.X R27, R20, R27, R21, 0x1, P1 ;  /* 0x0000001b141be211 */ /* 0x000fe400008f0c15 */
[----:B------:R-:W-:Y:S02]  /*0bc0*/  @!P5 IADD3 R16, PT, PT, R25, R23, RZ ;  /* 0x000000171910d210 */ /* 0x000fe40007ffe0ff */
[----:B--2---:R-:W-:Y:S01]  /*0bd0*/  @!P5 LEA R28, P1, R24, R28, 0x1 ;  /* 0x0000001c181cd211 */ /* 0x004fe200078208ff */
[----:B------:R-:W2:Y:S01]  /*0be0*/  @!P6 LDG.E R49, desc[UR6][R26.64] ;  /* 0x000000061a31e981 */ /* 0x000ea2000c1e1900 */
[----:B------:R-:W-:-:S02]  /*0bf0*/  MOV R51, RZ ;  /* 0x000000ff00337202 */ /* 0x000fc40000000f00 */
[----:B------:R-:W-:-:S05]  /*0c00*/  @!P5 LEA.HI.X R29, R24, R29, R16, 0x1, P1 ;  /* 0x0000001d181dd211 */ /* 0x000fca00008f0c10 */
[----:B------:R-:W2:Y:S01]  /*0c10*/  @!P5 LDG.E R51, desc[UR6][R28.64] ;  /* 0x000000061c33d981 */ /* 0x000ea2000c1e1900 */
[C---:B------:R-:W-:Y:S02]  /*0c20*/  ISETP.GT.AND P1, PT, R4.reuse, 0x1e, PT ;  /* 0x0000001e0400780c */ /* 0x040fe40003f24270 */
[----:B------:R-:W-:Y:S01]  /*0c30*/  ISETP.GT.AND P3, PT, R4, 0xf, PT ;  /* 0x0000000f0400780c */ /* 0x000fe20003f64270 */
[----:B------:R-:W-:Y:S01]  /*0c40*/  BSSY.RECONVERGENT B0, `(.L_x_1819) ;  /* 0x0000064000007945 */ /* 0x000fe20003800200 */
[C---:B-----5:R-:W-:Y:S02]  /*0c50*/  PRMT R37, R12.reuse, 0x7632, R37 ;  /* 0x000076320c257816 */ /* 0x060fe40000000025 */
[----:B------:R-:W-:Y:S02]  /*0c60*/  SHF.L.U32 R12, R12, 0x10, RZ ;  /* 0x000000100c0c7819 */ /* 0x000fe400000006ff */
[----:B------:R-:W-:-:S05]  /*0c70*/  SHF.L.U32 R37, R37, 0x10, RZ ;  /* 0x0000001025257819 */ /* 0x000fca00000006ff */
[----:B------:R-:W-:Y:S01]  /*0c80*/  FMUL.FTZ R17, R37, R37 ;  /* 0x0000002525117220 */ /* 0x000fe20000410000 */
[----:B------:R-:W-:-:S03]  /*0c90*/  FADD.FTZ R16, R12, R37 ;  /* 0x000000250c107221 */ /* 0x000fc60000010000 */
[----:B------:R-:W-:Y:S01]  /*0ca0*/  FFMA.FTZ R17, R12, R12, R17 ;  /* 0x0000000c0c117223 */ /* 0x000fe20000010011 */
[C---:B----4-:R-:W-:Y:S01]  /*0cb0*/  PRMT R32, R41.reuse, 0x7632, R32 ;  /* 0x0000763229207816 */ /* 0x050fe20000000020 */
[----:B------:R-:W-:Y:S01]  /*0cc0*/  FADD.FTZ R16, RZ, R16 ;  /* 0x00000010ff107221 */ /* 0x000fe20000010000 */
[----:B------:R-:W-:Y:S02]  /*0cd0*/  SHF.L.U32 R41, R41, 0x10, RZ ;  /* 0x0000001029297819 */ /* 0x000fe400000006ff */
[----:B------:R-:W-:Y:S01]  /*0ce0*/  SHF.L.U32 R32, R32, 0x10, RZ ;  /* 0x0000001020207819 */ /* 0x000fe200000006ff */
[----:B------:R-:W-:Y:S01]  /*0cf0*/  FADD.FTZ R17, RZ, R17 ;  /* 0x00000011ff117221 */ /* 0x000fe20000010000 */
[C---:B------:R-:W-:Y:S02]  /*0d00*/  PRMT R39, R14.reuse, 0x7632, R39 ;  /* 0x000076320e277816 */ /* 0x040fe40000000027 */
[----:B------:R-:W-:Y:S02]  /*0d10*/  SHF.L.U32 R14, R14, 0x10, RZ ;  /* 0x000000100e0e7819 */ /* 0x000fe400000006ff */
[----:B------:R-:W-:-:S05]  /*0d20*/  SHF.L.U32 R39, R39, 0x10, RZ ;  /* 0x0000001027277819 */ /* 0x000fca00000006ff */
[----:B------:R-:W-:Y:S01]  /*0d30*/  FMUL.FTZ R21, R39, R39 ;  /* 0x0000002727157220 */ /* 0x000fe20000410000 */
[C---:B0-----:R-:W-:Y:S01]  /*0d40*/  FADD.FTZ R19, R14.reuse, R39 ;  /* 0x000000270e137221 */ /* 0x041fe20000010000 */
[----:B------:R-:W-:Y:S02]  /*0d50*/  PRMT R34, R43, 0x7632, R34 ;  /* 0x000076322b227816 */ /* 0x000fe40000000022 */
[----:B------:R-:W-:Y:S01]  /*0d60*/  FFMA.FTZ R18, R14, R14, R21 ;  /* 0x0000000e0e127223 */ /* 0x000fe20000010015 */
[----:B------:R-:W-:Y:S01]  /*0d70*/  FADD.FTZ R16, R16, R19 ;  /* 0x0000001310107221 */ /* 0x000fe20000010000 */
[----:B------:R-:W-:Y:S01]  /*0d80*/  FMUL.FTZ R20, R32, R32 ;  /* 0x0000002020147220 */ /* 0x000fe20000410000 */
[----:B------:R-:W-:Y:S01]  /*0d90*/  SHF.L.U32 R34, R34, 0x10, RZ ;  /* 0x0000001022227819 */ /* 0x000fe200000006ff */
[----:B------:R-:W-:Y:S01]  /*0da0*/  FADD.FTZ R19, R41, R32 ;  /* 0x0000002029137221 */ /* 0x000fe20000010000 */
[----:B------:R-:W-:Y:S01]  /*0db0*/  SHF.L.U32 R43, R43, 0x10, RZ ;  /* 0x000000102b2b7819 */ /* 0x000fe200000006ff */
[----:B------:R-:W-:Y:S01]  /*0dc0*/  FADD.FTZ R17, R17, R18 ;  /* 0x0000001211117221 */ /* 0x000fe20000010000 */
[----:B------:R-:W-:Y:S01]  /*0dd0*/  FFMA.FTZ R20, R41, R41, R20 ;  /* 0x0000002929147223 */ /* 0x000fe20000010014 */
[----:B------:R-:W-:Y:S01]  /*0de0*/  FMUL.FTZ R18, R34, R34 ;  /* 0x0000002222127220 */ /* 0x000fe20000410000 */
[----:B------:R-:W-:Y:S01]  /*0df0*/  FADD.FTZ R16, R16, R19 ;  /* 0x0000001310107221 */ /* 0x000fe20000010000 */
[----:B------:R-:W-:Y:S01]  /*0e00*/  FADD.FTZ R19, R43, R34 ;  /* 0x000000222b137221 */ /* 0x000fe20000010000 */
[----:B------:R-:W-:Y:S01]  /*0e10*/  FADD.FTZ R17, R17, R20 ;  /* 0x0000001411117221 */ /* 0x000fe20000010000 */
[----:B------:R-:W-:Y:S01]  /*0e20*/  FFMA.FTZ R18, R43, R43, R18 ;  /* 0x0000002b2b127223 */ /* 0x000fe20000010012 */
[----:B------:R-:W-:-:S02]  /*0e30*/  PRMT R45, R36, 0x7632, R45 ;  /* 0x00007632242d7816 */ /* 0x000fc4000000002d */
[----:B------:R-:W-:Y:S02]  /*0e40*/  SHF.L.U32 R36, R36, 0x10, RZ ;  /* 0x0000001024247819 */ /* 0x000fe400000006ff */
[----:B------:R-:W-:Y:S01]  /*0e50*/  SHF.L.U32 R45, R45, 0x10, RZ ;  /* 0x000000102d2d7819 */ /* 0x000fe200000006ff */
[----:B------:R-:W-:Y:S01]  /*0e60*/  FADD.FTZ R16, R16, R19 ;  /* 0x0000001310107221 */ /* 0x000fe20000010000 */
[----:B------:R-:W-:-:S03]  /*0e70*/  FADD.FTZ R17, R17, R18 ;  /* 0x0000001211117221 */ /* 0x000fc60000010000 */
[----:B------:R-:W-:Y:S01]  /*0e80*/  FMUL.FTZ R21, R45, R45 ;  /* 0x0000002d2d157220 */ /* 0x000fe20000410000 */
[----:B------:R-:W-:-:S03]  /*0e90*/  FADD.FTZ R19, R36, R45 ;  /* 0x0000002d24137221 */ /* 0x000fc60000010000 */
[----:B------:R-:W-:Y:S01]  /*0ea0*/  FFMA.FTZ R18, R36, R36, R21 ;  /* 0x0000002424127223 */ /* 0x000fe20000010015 */
[----:B------:R-:W-:Y:S01]  /*0eb0*/  FADD.FTZ R16, R16, R19 ;  /* 0x0000001310107221 */ /* 0x000fe20000010000 */
[----:B---3--:R-:W-:-:S04]  /*0ec0*/  PRMT R38, R47, 0x7632, R38 ;  /* 0x000076322f267816 */ /* 0x008fc80000000026 */
[----:B------:R-:W-:Y:S02]  /*0ed0*/  SHF.L.U32 R38, R38, 0x10, RZ ;  /* 0x0000001026267819 */ /* 0x000fe400000006ff */
[----:B--2---:R-:W-:Y:S02]  /*0ee0*/  PRMT R40, R49, 0x7632, R40 ;  /* 0x0000763231287816 */ /* 0x004fe40000000028 */
[----:B------:R-:W-:Y:S01]  /*0ef0*/  SHF.L.U32 R47, R47, 0x10, RZ ;  /* 0x000000102f2f7819 */ /* 0x000fe200000006ff */
[----:B------:R-:W-:Y:S01]  /*0f00*/  FMUL.FTZ R20, R38, R38 ;  /* 0x0000002626147220 */ /* 0x000fe20000410000 */
[----:B------:R-:W-:Y:S02]  /*0f10*/  SHF.L.U32 R40, R40, 0x10, RZ ;  /* 0x0000001028287819 */ /* 0x000fe400000006ff */
[----:B------:R-:W-:Y:S01]  /*0f20*/  PRMT R42, R51, 0x7632, R42 ;  /* 0x00007632332a7816 */ /* 0x000fe2000000002a */
[----:B------:R-:W-:Y:S01]  /*0f30*/  FADD.FTZ R19, R47, R38 ;  /* 0x000000262f137221 */ /* 0x000fe20000010000 */
[----:B------:R-:W-:Y:S01]  /*0f40*/  SHF.L.U32 R49, R49, 0x10, RZ ;  /* 0x0000001031317819 */ /* 0x000fe200000006ff */
[----:B------:R-:W-:Y:S01]  /*0f50*/  FADD.FTZ R17, R17, R18 ;  /* 0x0000001211117221 */ /* 0x000fe20000010000 */
[----:B------:R-:W-:Y:S01]  /*0f60*/  FFMA.FTZ R20, R47, R47, R20 ;  /* 0x0000002f2f147223 */ /* 0x000fe20000010014 */
[----:B------:R-:W-:Y:S01]  /*0f70*/  SHF.L.U32 R42, R42, 0x10, RZ ;  /* 0x000000102a2a7819 */ /* 0x000fe200000006ff */
[----:B------:R-:W-:Y:S01]  /*0f80*/  FMUL.FTZ R18, R40, R40 ;  /* 0x0000002828127220 */ /* 0x000fe20000410000 */
[----:B------:R-:W-:Y:S01]  /*0f90*/  FADD.FTZ R16, R16, R19 ;  /* 0x0000001310107221 */ /* 0x000fe20000010000 */
[----:B------:R-:W-:Y:S01]  /*0fa0*/  FADD.FTZ R17, R17, R20 ;  /* 0x0000001411117221 */ /* 0x000fe20000010000 */
[----:B------:R-:W-:Y:S01]  /*0fb0*/  SHF.L.U32 R51, R51, 0x10, RZ ;  /* 0x0000001033337819 */ /* 0x000fe200000006ff */
[C---:B------:R-:W-:Y:S01]  /*0fc0*/  FADD.FTZ R19, R49.reuse, R40 ;  /* 0x0000002831137221 */ /* 0x040fe20000010000 */
[----:B------:R-:W-:Y:S01]  /*0fd0*/  FFMA.FTZ R18, R49, R49, R18 ;  /* 0x0000003131127223 */ /* 0x000fe20000010012 */
[----:B------:R-:W-:-:S02]  /*0fe0*/  FMUL.FTZ R20, R42, R42 ;  /* 0x0000002a2a147220 */ /* 0x000fc40000410000 */
[----:B------:R-:W-:Y:S01]  /*0ff0*/  FADD.FTZ R16, R16, R19 ;  /* 0x0000001310107221 */ /* 0x000fe20000010000 */
[----:B------:R-:W-:Y:S01]  /*1000*/  FADD.FTZ R17, R17, R18 ;  /* 0x0000001211117221 */ /* 0x000fe20000010000 */
[C---:B------:R-:W-:Y:S01]  /*1010*/  FADD.FTZ R19, R51.reuse, R42 ;  /* 0x0000002a33137221 */ /* 0x040fe20000010000 */
[----:B------:R-:W-:-:S03]  /*1020*/  FFMA.FTZ R20, R51, R51, R20 ;  /* 0x0000003333147223 */ /* 0x000fc60000010014 */
[----:B------:R-:W-:Y:S01]  /*1030*/  FADD.FTZ R16, R16, R19 ;  /* 0x0000001310107221 */ /* 0x000fe20000010000 */
[----:B------:R-:W-:-:S04]  /*1040*/  FADD.FTZ R17, R17, R20 ;  /* 0x0000001411117221 */ /* 0x000fc80000010000 */
[----:B------:R-:W0:Y:S04]  /*1050*/  SHFL.DOWN PT, R19, R16, 0x1, 0x1f ;  /* 0x08201f0010137f89 */ /* 0x000e2800000e0000 */
[----:B------:R-:W1:Y:S01]  /*1060*/  SHFL.DOWN PT, R18, R17, 0x1, 0x1f ;  /* 0x08201f0011127f89 */ /* 0x000e6200000e0000 */
[----:B0-----:R-:W-:Y:S01]  /*1070*/  @!P1 FADD.FTZ R16, R16, R19 ;  /* 0x0000001310109221 */ /* 0x001fe20000010000 */
[----:B-1----:R-:W-:-:S04]  /*1080*/  @!P1 FADD.FTZ R17, R17, R18 ;  /* 0x0000001211119221 */ /* 0x002fc80000010000 */
[----:B------:R-:W0:Y:S04]  /*1090*/  SHFL.DOWN PT, R19, R16, 0x2, 0x1f ;  /* 0x08401f0010137f89 */ /* 0x000e2800000e0000 */
[----:B------:R-:W1:Y:S01]  /*10a0*/  SHFL.DOWN PT, R18, R17, 0x2, 0x1f ;  /* 0x08401f0011127f89 */ /* 0x000e6200000e0000 */
[----:B------:R-:W-:-:S13]  /*10b0*/  ISETP.GT.AND P1, PT, R4, 0x1d, PT ;  /* 0x0000001d0400780c */ /* 0x000fda0003f24270 */
        /* <DEDUP_REMOVED lines=9> */
[----:B------:R-:W-:Y:S02]  /*1150*/  ISETP.GT.AND P1, PT, R4, 0x17, PT ;  /* 0x000000170400780c */ /* 0x000fe40003f24270 */
[----:B------:R-:W-:Y:S01]  /*1160*/  ISETP.NE.AND P2, PT, R2, RZ, PT ;  /* 0x000000ff0200720c */ /* 0x000fe20003f45270 */
        /* <DEDUP_REMOVED lines=10> */
[----:B------:R-:W0:Y:S01]  /*1210*/  @!P1 S2R R18, SR_CgaCtaId ;  /* 0x0000000000129919 */ /* 0x000e220000008800 */
[----:B------:R-:W-:Y:S02]  /*1220*/  @!P1 MOV R17, 0x400 ;  /* 0x0000040000119802 */ /* 0x000fe40000000f00 */
[----:B------:R-:W-:-:S04]  /*1230*/  @!P1 SHF.R.U32.HI R16, RZ, 0x2, R2 ;  /* 0x00000002ff109819 */ /* 0x000fc80000011602 */
[----:B------:R-:W-:Y:S02]  /*1240*/  @!P1 LOP3.LUT R16, R16, 0xf8, RZ, 0xc0, !PT ;  /* 0x000000f810109812 */ /* 0x000fe400078ec0ff */
[----:B0-----:R-:W-:-:S04]  /*1250*/  @!P1 LEA R17, R18, R17, 0x18 ;  /* 0x0000001112119211 */ /* 0x001fc800078ec0ff */
[----:B------:R-:W-:-:S05]  /*1260*/  @!P1 IADD3 R16, PT, PT, R16, R17, RZ ;  /* 0x0000001110109210 */ /* 0x000fca0007ffe0ff */
[----:B------:R3:W-:Y:S02]  /*1270*/  @!P1 STS.64 [R16+0x10], R24 ;  /* 0x0000101810009388 */ /* 0x0007e40000000a00 */
.L_x_1820:
[----:B------:R-:W-:Y:S05]  /*1280*/  BSYNC.RECONVERGENT B0 ;  /* 0x0000000000007941 */ /* 0x000fea0003800200 */
.L_x_1819:
[----:B------:R-:W-:Y:S06]  /*1290*/  BAR.SYNC.DEFER_BLOCKING 0x0 ;  /* 0x0000000000007b1d */ /* 0x000fec0000010000 */
[----:B------:R-:W-:Y:S04]  /*12a0*/  BSSY.RECONVERGENT B0, `(.L_x_1821) ;  /* 0x0000026000007945 */ /* 0x000fe80003800200 */
[----:B------:R-:W-:Y:S05]  /*12b0*/  @P2 BRA `(.L_x_1822) ;  /* 0x0000000000902947 */ /* 0x000fea0003800000 */
[----:B------:R-:W4:Y:S01]  /*12c0*/  S2UR UR5, SR_CgaCtaId ;  /* 0x00000000000579c3 */ /* 0x000f220000008800 */
[----:B------:R-:W-:Y:S02]  /*12d0*/  UMOV UR4, 0x400 ;  /* 0x0000040000047882 */ /* 0x000fe40000000000 */
[----:B----4-:R-:W-:-:S09]  /*12e0*/  ULEA UR4, UR5, UR4, 0x18 ;  /* 0x0000000405047291 */ /* 0x010fd2000f8ec0ff */
[----:B------:R-:W4:Y:S04]  /*12f0*/  LDS.64 R26, [UR4+0x18] ;  /* 0x00001804ff1a7984 */ /* 0x000f280008000a00 */
[----:B-12---:R-:W1:Y:S04]  /*1300*/  LDS.128 R20, [UR4+0x20] ;  /* 0x00002004ff147984 */ /* 0x006e680008000c00 */
[----:B------:R-:W2:Y:S04]  /*1310*/  LDS.128 R28, [UR4+0x30] ;  /* 0x00003004ff1c7984 */ /* 0x000ea80008000c00 */
[----:B---3--:R-:W3:Y:S01]  /*1320*/  LDS.128 R16, [UR4+0x40] ;  /* 0x00004004ff107984 */ /* 0x008ee20008000c00 */
[----:B----4-:R-:W-:Y:S01]  /*1330*/  FADD.FTZ R55, R24, R26 ;  /* 0x0000001a18377221 */ /* 0x010fe20000010000 */
[----:B0-----:R-:W-:-:S03]  /*1340*/  FADD.FTZ R24, R25, R27 ;  /* 0x0000001b19187221 */ /* 0x001fc60000010000 */
[----:B-1----:R-:W-:Y:S01]  /*1350*/  FADD.FTZ R55, R55, R20 ;  /* 0x0000001437377221 */ /* 0x002fe20000010000 */
[----:B------:R-:W-:-:S03]  /*1360*/  FADD.FTZ R24, R24, R21 ;  /* 0x0000001518187221 */ /* 0x000fc60000010000 */
[----:B------:R-:W-:Y:S01]  /*1370*/  FADD.FTZ R55, R55, R22 ;  /* 0x0000001637377221 */ /* 0x000fe20000010000 */
[----:B------:R-:W-:Y:S02]  /*1380*/  FADD.FTZ R20, R24, R23 ;  /* 0x0000001718147221 */ /* 0x000fe40000010000 */
[----:B------:R-:W0:Y:S01]  /*1390*/  LDS.128 R24, [UR4+0x50] ;  /* 0x00005004ff187984 */ /* 0x000e220008000c00 */
[----:B--2---:R-:W-:Y:S01]  /*13a0*/  FADD.FTZ R55, R55, R28 ;  /* 0x0000001c37377221 */ /* 0x004fe20000010000 */
[----:B------:R-:W-:Y:S02]  /*13b0*/  FADD.FTZ R28, R20, R29 ;  /* 0x0000001d141c7221 */ /* 0x000fe40000010000 */
[----:B------:R-:W1:Y:S01]  /*13c0*/  LDS.128 R20, [UR4+0x60] ;  /* 0x00006004ff147984 */ /* 0x000e620008000c00 */
[----:B------:R-:W-:Y:S01]  /*13d0*/  FADD.FTZ R55, R55, R30 ;  /* 0x0000001e37377221 */ /* 0x000fe20000010000 */
[----:B------:R-:W-:Y:S02]  /*13e0*/  FADD.FTZ R60, R28, R31 ;  /* 0x0000001f1c3c7221 */ /* 0x000fe40000010000 */
[----:B------:R-:W2:Y:S01]  /*13f0*/  LDS.128 R28, [UR4+0x70] ;  /* 0x00007004ff1c7984 */ /* 0x000ea20008000c00 */
        /* <DEDUP_REMOVED lines=16> */
.L_x_1822:
[----:B------:R-:W-:Y:S05]  /*1500*/  BSYNC.RECONVERGENT B0 ;  /* 0x0000000000007941 */ /* 0x000fea0003800200 */
.L_x_1821:
[----:B------:R-:W4:Y:S02]  /*1510*/  LDC R23, c[0x0][0x370] ;  /* 0x0000dc00ff177b82 */ /* 0x000f240000000800 */
[----:B----4-:R-:W-:-:S13]  /*1520*/  ISETP.GE.U32.AND P1, PT, R23, 0x2, PT ;  /* 0x000000021700780c */ /* 0x010fda0003f26070 */
[----:B------:R-:W-:Y:S05]  /*1530*/  @!P1 BRA `(.L_x_1823) ;  /* 0x0000000800a09947 */ /* 0x000fea0003800000 */
[----:B------:R-:W4:Y:S01]  /*1540*/  LDC.64 R66, c[0x0][0x3b8] ;  /* 0x0000ee00ff427b82 */ /* 0x000f220000000a00 */
[----:B------:R-:W-:Y:S02]  /*1550*/  LOP3.LUT R18, R6, 0x1, RZ, 0xc0, !PT ;  /* 0x0000000106127812 */ /* 0x000fe400078ec0ff */
[----:B------:R-:W-:-:S03]  /*1560*/  ISETP.GE.U32.AND P3, PT, R23, 0x8, PT ;  /* 0x000000081700780c */ /* 0x000fc60003f66070 */
[----:B---3--:R-:W-:-:S04]  /*1570*/  IMAD R16, R18, R5, RZ ;  /* 0x0000000512107224 */ /* 0x008fc800078e02ff */
[----:B------:R-:W-:-:S05]  /*1580*/  IMAD R16, R16, R23, RZ ;  /* 0x0000001710107224 */ /* 0x000fca00078e02ff */
[----:B------:R-:W-:-:S05]  /*1590*/  SHF.L.U32 R17, R16, 0x1, RZ ;  /* 0x0000000110117819 */ /* 0x000fca00000006ff */
[----:B----4-:R-:W-:Y:S01]  /*15a0*/  IMAD.WIDE R66, R17, 0x4, R66 ;  /* 0x0000000411427825 */ /* 0x010fe200078e0242 */
[----:B------:R-:W-:Y:S06]  /*15b0*/  @P2 BRA `(.L_x_1824) ;  /* 0x0000000000502947 */ /* 0x000fec0003800000 */
[----:B------:R-:W3:Y:S01]  /*15c0*/  LDC.64 R16, c[0x0][0x3b0] ;  /* 0x0000ec00ff107b82 */ /* 0x000ee20000000a00 */
[----:B------:R-:W-:Y:S01]  /*15d0*/  LOP3.LUT P1, R20, R6, 0x2, RZ, 0xc0, !PT ;  /* 0x0000000206147812 */ /* 0x000fe2000782c0ff */
[-CC-:B------:R-:W-:Y:S02]  /*15e0*/  IMAD R19, R18, R5.reuse, R0.reuse ;  /* 0x0000000512137224 */ /* 0x180fe400078e0200 */
[----:B--2---:R-:W-:Y:S01]  /*15f0*/  IMAD R21, R3, R5, R0 ;  /* 0x0000000503157224 */ /* 0x004fe200078e0200 */
[----:B------:R-:W-:-:S04]  /*1600*/  SEL R23, R23, RZ, !P1 ;  /* 0x000000ff17177207 */ /* 0x000fc80004800000 */
[----:B------:R-:W-:Y:S01]  /*1610*/  ISETP.NE.AND P1, PT, R23, -0x1, PT ;  /* 0xffffffff1700780c */ /* 0x000fe20003f25270 */
[----:B---3--:R-:W-:-:S04]  /*1620*/  IMAD.WIDE.U32 R16, R19, 0x4, R16 ;  /* 0x0000000413107825 */ /* 0x008fc800078e0010 */
        /* <DEDUP_REMOVED lines=8> */
.L_x_1825:
[----:B---3--:R-:W2:Y:S04]  /*16b0*/  LDG.E.STRONG.GPU R18, desc[UR6][R16.64] ;  /* 0x0000000610127981 */ /* 0x008ea8000c1ef900 */
[----:B--2---:R-:W-:Y:S01]  /*16c0*/  CCTL.IVALL ;  /* 0x00000000ff00798f */ /* 0x004fe20002000000 */
[----:B------:R-:W-:Y:S05]  /*16d0*/  YIELD ;  /* 0x0000000000007946 */ /* 0x000fea0003800000 */
[----:B------:R-:W-:-:S13]  /*16e0*/  ISETP.NE.AND P1, PT, R18, R23, PT ;  /* 0x000000171200720c */ /* 0x000fda0003f25270 */
[----:B------:R-:W-:Y:S05]  /*16f0*/  @P1 BRA `(.L_x_1825) ;  /* 0xfffffffc00ec1947 */ /* 0x000fea000383ffff */
.L_x_1824:
[----:B------:R-:W-:Y:S05]  /*1700*/  WARPSYNC.ALL ;  /* 0x0000000000007948 */ /* 0x000fea0003800000 */
[----:B------:R-:W-:Y:S01]  /*1710*/  BAR.SYNC.DEFER_BLOCKING 0x0 ;  /* 0x0000000000007b1d */ /* 0x000fe20000010000 */
[----:B------:R-:W-:-:S05]  /*1720*/  HFMA2 R26, -RZ, RZ, 0, 0 ;  /* 0x00000000ff1a7431 */ /* 0x000fca00000001ff */
[----:B------:R-:W-:Y:S05]  /*1730*/  @!P3 BRA `(.L_x_1826) ;  /* 0x000000040020b947 */ /* 0x000fea0003800000 */
[CC--:B------:R-:W-:Y:S01]  /*1740*/  LEA R20, R5.reuse, R0.reuse, 0x1 ;  /* 0x0000000005147211 */ /* 0x0c0fe200078e08ff */
[C-C-:B------:R-:W-:Y:S01]  /*1750*/  IMAD R26, R5.reuse, 0x6, R0.reuse ;  /* 0x00000006051a7824 */ /* 0x140fe200078e0200 */
[CC--:B-1----:R-:W-:Y:S01]  /*1760*/  LEA R22, R5.reuse, R0.reuse, 0x2 ;  /* 0x0000000005167211 */ /* 0x0c2fe200078e10ff */
[C-C-:B------:R-:W-:Y:S01]  /*1770*/  IMAD R28, R5.reuse, 0x5, R0.reuse ;  /* 0x00000005051c7824 */ /* 0x140fe200078e0200 */
[----:B------:R-:W-:Y:S01]  /*1780*/  IADD3 R62, PT, PT, R0, R5, RZ ;  /* 0x00000005003e7210 */ /* 0x000fe20007ffe0ff */
[--C-:B------:R-:W-:Y:S01]  /*1790*/  IMAD R30, R5, 0x3, R0.reuse ;  /* 0x00000003051e7824 */ /* 0x100fe200078e0200 */
[----:B--23--:R-:W-:Y:S01]  /*17a0*/  IADD3 R21, PT, PT, -R3, RZ, RZ ;  /* 0x000000ff03157210 */ /* 0x00cfe20007ffe1ff */
[----:B------:R-:W-:Y:S01]  /*17b0*/  IMAD R60, R5, 0x7, R0 ;  /* 0x00000007053c7824 */ /* 0x000fe200078e0200 */
[----:B------:R-:W-:Y:S01]  /*17c0*/  MOV R64, R0 ;  /* 0x0000000000407202 */ /* 0x000fe20000000f00 */
[----:B------:R-:W-:-:S06]  /*17d0*/  UMOV UR4, URZ ;  /* 0x000000ff00047c82 */ /* 0x000fcc0008000000 */
.L_x_1827:
[----:B------:R-:W-:Y:S01]  /*17e0*/  ISETP.EQ.OR P1, PT, R21, RZ, P2 ;  /* 0x000000ff1500720c */ /* 0x000fe20001722670 */
[----:B------:R-:W-:-:S06]  /*17f0*/  UIADD3 UR5, UPT, UPT, UR4, 0x1, URZ ;  /* 0x0000000104057890 */ /* 0x000fcc000fffe0ff */
[----:B------:R-:W-:-:S06]  /*1800*/  ISETP.EQ.OR P3, PT, R3, UR5, P2 ;  /* 0x0000000503007c0c */ /* 0x000fcc0009762670 */
[----:B------:R-:W-:-:S05]  /*1810*/  @!P1 IMAD.WIDE.U32 R68, R64, 0x8, R66 ;  /* 0x0000000840449825 */ /* 0x000fca00078e0042 */
[----:B------:R-:W0:Y:S02]  /*1820*/  @!P1 LDG.E.64 R18, desc[UR6][R68.64] ;  /* 0x0000000644129981 */ /* 0x000e24000c1e1b00 */
[----:B------:R-:W-:-:S06]  /*1830*/  @!P3 IMAD.WIDE.U32 R16, R62, 0x8, R66 ;  /* 0x000000083e10b825 */ /* 0x000fcc00078e0042 */
[----:B------:R-:W2:Y:S01]  /*1840*/  @!P3 LDG.E.64 R16, desc[UR6][R16.64] ;  /* 0x000000061010b981 */ /* 0x000ea2000c1e1b00 */
[----:B------:R-:W-:-:S06]  /*1850*/  UIADD3 UR5, UPT, UPT, UR4, 0x2, URZ ;  /* 0x0000000204057890 */ /* 0x000fcc000fffe0ff */
[----:B------:R-:W-:Y:S01]  /*1860*/  ISETP.EQ.OR P4, PT, R3, UR5, P2 ;  /* 0x0000000503007c0c */ /* 0x000fe20009782670 */
[----:B------:R-:W-:Y:S01]  /*1870*/  UIADD3 UR5, UPT, UPT, UR4, 0x3, URZ ;  /* 0x0000000304057890 */ /* 0x000fe2000fffe0ff */
[----:B0-----:R-:W-:Y:S01]  /*1880*/  @!P1 FADD.FTZ R24, R24, R18 ;  /* 0x0000001218189221 */ /* 0x001fe20000010000 */
[----:B------:R-:W-:-:S10]  /*1890*/  @!P1 FADD.FTZ R25, R25, R19 ;  /* 0x0000001319199221 */ /* 0x000fd40000010000 */
[----:B------:R-:W-:Y:S01]  /*18a0*/  @!P4 IMAD.WIDE.U32 R18, R20, 0x8, R66 ;  /* 0x000000081412c825 */ /* 0x000fe200078e0042 */
[----:B------:R-:W-:-:S05]  /*18b0*/  ISETP.EQ.OR P1, PT, R3, UR5, P2 ;  /* 0x0000000503007c0c */ /* 0x000fca0009722670 */
[----:B------:R-:W3:Y:S01]  /*18c0*/  @!P4 LDG.E.64 R18, desc[UR6][R18.64] ;  /* 0x000000061212c981 */ /* 0x000ee2000c1e1b00 */
[----:B--2---:R-:W-:Y:S01]  /*18d0*/  @!P3 FADD.FTZ R24, R24, R16 ;  /* 0x000000101818b221 */ /* 0x004fe20000010000 */
[----:B------:R-:W-:-:S06]  /*18e0*/  @!P3 FADD.FTZ R25, R25, R17 ;  /* 0x000000111919b221 */ /* 0x000fcc0000010000 */
[----:B------:R-:W-:-:S06]  /*18f0*/  @!P1 IMAD.WIDE.U32 R16, R30, 0x8, R66 ;  /* 0x000000081e109825 */ /* 0x000fcc00078e0042 */
[----:B------:R-:W2:Y:S01]  /*1900*/  @!P1 LDG.E.64 R16, desc[UR6][R16.64] ;  /* 0x0000000610109981 */ /* 0x000ea2000c1e1b00 */
[----:B------:R-:W-:-:S06]  /*1910*/  UIADD3 UR5, UPT, UPT, UR4, 0x4, URZ ;  /* 0x0000000404057890 */ /* 0x000fcc000fffe0ff */
[----:B------:R-:W-:Y:S01]  /*1920*/  ISETP.EQ.OR P3, PT, R3, UR5, P2 ;  /* 0x0000000503007c0c */ /* 0x000fe20009762670 */
[----:B------:R-:W-:Y:S01]  /*1930*/  UIADD3 UR5, UPT, UPT, UR4, 0x5, URZ ;  /* 0x0000000504057890 */ /* 0x000fe2000fffe0ff */
[----:B---3--:R-:W-:Y:S01]  /*1940*/  @!P4 FADD.FTZ R24, R24, R18 ;  /* 0x000000121818c221 */ /* 0x008fe20000010000 */
        /* <DEDUP_REMOVED lines=20> */
[----:B------:R-:W0:Y:S01]  /*1a90*/  LDC R23, c[0x0][0x370] ;  /* 0x0000dc00ff177b82 */ /* 0x000e220000000800 */
        /* <DEDUP_REMOVED lines=10> */
[----:B---3--:R-:W-:Y:S01]  /*1b40*/  @!P1 FADD.FTZ R24, R24, R18 ;  /* 0x0000001218189221 */ /* 0x008fe20000010000 */
[----:B0-----:R-:W-:Y:S01]  /*1b50*/  LOP3.LUT R18, R23, 0x7ffffff8, RZ, 0xc0, !PT ;  /* 0x7ffffff817127812 */ /* 0x001fe200078ec0ff */
[----:B------:R-:W-:-:S03]  /*1b60*/  @!P1 FADD.FTZ R25, R25, R19 ;  /* 0x0000001319199221 */ /* 0x000fc60000010000 */
[----:B------:R-:W-:Y:S01]  /*1b70*/  ISETP.NE.AND P1, PT, R18, UR4, PT ;  /* 0x0000000412007c0c */ /* 0x000fe2000bf25270 */
[----:B--2---:R-:W-:Y:S01]  /*1b80*/  @!P3 FADD.FTZ R24, R24, R16 ;  /* 0x000000101818b221 */ /* 0x004fe20000010000 */
[----:B------:R-:W-:-:S11]  /*1b90*/  @!P3 FADD.FTZ R25, R25, R17 ;  /* 0x000000111919b221 */ /* 0x000fd60000010000 */
[----:B------:R-:W-:Y:S05]  /*1ba0*/  @P1 BRA `(.L_x_1827) ;  /* 0xfffffffc000c1947 */ /* 0x000fea000383ffff */
[----:B------:R-:W-:-:S07]  /*1bb0*/  MOV R26, R18 ;  /* 0x00000012001a7202 */ /* 0x000fce0000000f00 */
.L_x_1826:
[----:B------:R-:W4:Y:S02]  /*1bc0*/  LDC R27, c[0x0][0x370] ;  /* 0x0000dc00ff1b7b82 */ /* 0x000f240000000800 */
[----:B----4-:R-:W-:-:S13]  /*1bd0*/  LOP3.LUT P1, RZ, R27, 0x7, RZ, 0xc0, !PT ;  /* 0x000000071bff7812 */ /* 0x010fda000782c0ff */
[----:B------:R-:W-:Y:S05]  /*1be0*/  @!P1 BRA `(.L_x_1823) ;  /* 0x0000000000f49947 */ /* 0x000fea0003800000 */
[C---:B---3--:R-:W-:Y:S02]  /*1bf0*/  LOP3.LUT R16, R27.reuse, 0x7, RZ, 0xc0, !PT ;  /* 0x000000071b107812 */ /* 0x048fe400078ec0ff */
[----:B------:R-:W-:Y:S02]  /*1c00*/  LOP3.LUT P1, R28, R27, 0x3, RZ, 0xc0, !PT ;  /* 0x000000031b1c7812 */ /* 0x000fe4000782c0ff */
[----:B------:R-:W-:-:S04]  /*1c10*/  IADD3 R16, PT, PT, R16, -0x1, RZ ;  /* 0xffffffff10107810 */ /* 0x000fc80007ffe0ff */
[----:B------:R-:W-:-:S13]  /*1c20*/  ISETP.GE.U32.AND P3, PT, R16, 0x3, PT ;  /* 0x000000031000780c */ /* 0x000fda0003f66070 */
[----:B------:R-:W-:Y:S05]  /*1c30*/  @!P3 BRA `(.L_x_1828) ;  /* 0x000000000070b947 */ /* 0x000fea0003800000 */
[C---:B------:R-:W-:Y:S02]  /*1c40*/  IADD3 R16, PT, PT, R26.reuse, 0x1, RZ ;  /* 0x000000011a107810 */ /* 0x040fe40007ffe0ff */
[CC--:B------:R-:W-:Y:S02]  /*1c50*/  ISETP.EQ.OR P3, PT, R26.reuse, R3.reuse, P2 ;  /* 0x000000031a00720c */ /* 0x0c0fe40001762670 */
[----:B------:R-:W-:Y:S02]  /*1c60*/  IADD3 R18, PT, PT, R26, 0x2, RZ ;  /* 0x000000021a127810 */ /* 0x000fe40007ffe0ff */
[-C--:B------:R-:W-:Y:S02]  /*1c70*/  ISETP.EQ.OR P4, PT, R16, R3.reuse, P2 ;  /* 0x000000031000720c */ /* 0x080fe40001782670 */
[----:B------:R-:W-:Y:S02]  /*1c80*/  ISETP.EQ.OR P5, PT, R18, R3, P2 ;  /* 0x000000031200720c */ /* 0x000fe400017a2670 */
[----:B-1----:R-:W-:-:S04]  /*1c90*/  IADD3 R22, PT, PT, R26, 0x3, RZ ;  /* 0x000000031a167810 */ /* 0x002fc80007ffe0ff */
[----:B------:R-:W-:Y:S01]  /*1ca0*/  ISETP.EQ.OR P6, PT, R22, R3, P2 ;  /* 0x000000031600720c */ /* 0x000fe200017c2670 */
[----:B------:R-:W-:-:S04]  /*1cb0*/  @!P3 IMAD R17, R26, R5, R0 ;  /* 0x000000051a11b224 */ /* 0x000fc800078e0200 */
[----:B------:R-:W-:Y:S02]  /*1cc0*/  @!P4 IMAD R19, R16, R5, R0 ;  /* 0x000000051013c224 */ /* 0x000fe400078e0200 */
[----:B------:R-:W-:-:S04]  /*1cd0*/  @!P3 IMAD.WIDE.U32 R16, R17, 0x8, R66 ;  /* 0x000000081110b825 */ /* 0x000fc800078e0042 */
[-C--:B--2---:R-:W-:Y:S02]  /*1ce0*/  @!P5 IMAD R21, R18, R5.reuse, R0 ;  /* 0x000000051215d224 */ /* 0x084fe400078e0200 */
[--C-:B------:R-:W-:Y:S01]  /*1cf0*/  @!P4 IMAD.WIDE.U32 R18, R19, 0x8, R66.reuse ;  /* 0x000000081312c825 */ /* 0x100fe200078e0042 */
[----:B------:R-:W0:Y:S03]  /*1d00*/  @!P3 LDG.E.64 R16, desc[UR6][R16.64] ;  /* 0x000000061010b981 */ /* 0x000e26000c1e1b00 */
[----:B------:R-:W-:Y:S02]  /*1d10*/  @!P5 IMAD.WIDE.U32 R20, R21, 0x8, R66 ;  /* 0x000000081514d825 */ /* 0x000fe400078e0042 */
[----:B------:R-:W2:Y:S02]  /*1d20*/  @!P4 LDG.E.64 R18, desc[UR6][R18.64] ;  /* 0x000000061212c981 */ /* 0x000ea4000c1e1b00 */
[----:B------:R-:W-:-:S02]  /*1d30*/  @!P6 IMAD R23, R22, R5, R0 ;  /* 0x000000051617e224 */ /* 0x000fc400078e0200 */
[----:B------:R-:W3:Y:S02]  /*1d40*/  @!P5 LDG.E.64 R20, desc[UR6][R20.64] ;  /* 0x000000061414d981 */ /* 0x000ee4000c1e1b00 */
[----:B------:R-:W-:-:S06]  /*1d50*/  @!P6 IMAD.WIDE.U32 R22, R23, 0x8, R66 ;  /* 0x000000081716e825 */ /* 0x000fcc00078e0042 */
        /* <DEDUP_REMOVED lines=10> */
.L_x_1828:
        /* <DEDUP_REMOVED lines=18> */
.L_x_1829:
[----:B------:R-:W-:Y:S01]  /*1f20*/  ISETP.EQ.OR P1, PT, R26, R3, P2 ;  /* 0x000000031a00720c */ /* 0x000fe20001722670 */
        /* <DEDUP_REMOVED lines=8> */
.L_x_1830:
[----:B------:R-:W-:Y:S05]  /*1fb0*/  BSYNC.RECONVERGENT B0 ;  /* 0x0000000000007941 */ /* 0x000fea0003800200 */
.L_x_1823:
[----:B------:R-:W4:Y:S01]  /*1fc0*/  S2UR UR5, SR_CgaCtaId ;  /* 0x00000000000579c3 */ /* 0x000f220000008800 */
[----:B------:R-:W1:Y:S01]  /*1fd0*/  LDCU UR8, c[0x0][0x414] ;  /* 0x00008280ff0877ac */ /* 0x000e620008000800 */
[----:B------:R-:W-:Y:S01]  /*1fe0*/  LOP3.LUT R20, R10, 0xffff, RZ, 0xc0, !PT ;  /* 0x0000ffff0a147812 */ /* 0x000fe200078ec0ff */
[----:B------:R-:W-:-:S03]  /*1ff0*/  UMOV UR4, 0x400 ;  /* 0x0000040000047882 */ /* 0x000fc60000000000 */
[----:B------:R-:W-:Y:S02]  /*2000*/  IADD3 R53, PT, PT, R53, R20, RZ ;  /* 0x0000001435357210 */ /* 0x000fe40007ffe0ff */
[----:B------:R-:W0:Y:S08]  /*2010*/  @P0 LDC.64 R26, c[0x0][0x388] ;  /* 0x0000e200ff1a0b82 */ /* 0x000e300000000a00 */
[----:B---3--:R-:W3:Y:S01]  /*2020*/  LDC.64 R18, c[0x0][0x398] ;  /* 0x0000e600ff127b82 */ /* 0x008ee20000000a00 */
[----:B-1----:R-:W-:Y:S01]  /*2030*/  @P0 FMUL.FTZ R22, R24, UR8 ;  /* 0x0000000818160c20 */ /* 0x002fe20008410000 */
[----:B------:R-:W-:Y:S01]  /*2040*/  @P0 FMUL.FTZ R23, R25, UR8 ;  /* 0x0000000819170c20 */ /* 0x000fe20008410000 */
[----:B----4-:R-:W-:-:S05]  /*2050*/  ULEA UR4, UR5, UR4, 0x18 ;  /* 0x0000000405047291 */ /* 0x010fca000f8ec0ff */
[----:B------:R-:W1:Y:S01]  /*2060*/  LDC.64 R16, c[0x0][0x3a0] ;  /* 0x0000e800ff107b82 */ /* 0x000e620000000a00 */
[----:B------:R-:W4:Y:S01]  /*2070*/  LDCU UR5, c[0x0][0x404] ;  /* 0x00008080ff0577ac */ /* 0x000f220008000800 */
[----:B0-----:R-:W-:Y:S02]  /*2080*/  @P0 IMAD.WIDE R26, R8, 0x8, R26 ;  /* 0x00000008081a0825 */ /* 0x001fe400078e021a */
[----:B------:R0:W-:Y:S04]  /*2090*/  @!P2 STS.64 [UR4+0x88], R24 ;  /* 0x00008818ff00a988 */ /* 0x0001e80008000a04 */
[----:B------:R4:W-:Y:S01]  /*20a0*/  @P0 STG.E.64 desc[UR6][R26.64], R22 ;  /* 0x000000161a000986 */ /* 0x0009e2000c101b06 */
[C---:B---3--:R-:W-:Y:S01]  /*20b0*/  IMAD.WIDE R28, R53.reuse, 0x4, R18 ;  /* 0x00000004351c7825 */ /* 0x048fe200078e0212 */
[----:B------:R-:W-:Y:S03]  /*20c0*/  BAR.SYNC.DEFER_BLOCKING 0x0 ;  /* 0x0000000000007b1d */ /* 0x000fe60000010000 */
[----:B-1----:R-:W-:-:S03]  /*20d0*/  IMAD.WIDE R18, R53, 0x4, R16 ;  /* 0x0000000435127825 */ /* 0x002fc600078e0210 */
[----:B------:R1:W5:Y:S04]  /*20e0*/  LDG.E.64 R16, desc[UR6][R28.64] ;  /* 0x000000061c107981 */ /* 0x000368000c1e1b00 */
[----:B------:R-:W5:Y:S01]  /*20f0*/  LDG.E.64 R18, desc[UR6][R18.64] ;  /* 0x0000000612127981 */ /* 0x000f62000c1e1b00 */
[----:B0-----:R-:W-:Y:S02]  /*2100*/  HFMA2 R24, -RZ, RZ, 1.875, 0 ;  /* 0x3f800000ff187431 */ /* 0x001fe400000001ff */
[----:B----4-:R-:W-:Y:S01]  /*2110*/  IMAD R27, R3, UR5, R54 ;  /* 0x00000005031b7c24 */ /* 0x010fe2000f8e0236 */
[----:B------:R-:W-:Y:S01]  /*2120*/  BSSY.RECONVERGENT B0, `(.L_x_1831) ;  /* 0x00001cc000007945 */ /* 0x000fe20003800200 */
[----:B--2---:R-:W0:Y:S01]  /*2130*/  LDS.64 R20, [UR4+0x88] ;  /* 0x00008804ff147984 */ /* 0x004e220008000a00 */
[----:B------:R-:W2:Y:S02]  /*2140*/  LDCU.U8 UR4, c[0x0][0x3fc] ;  /* 0x00007f80ff0477ac */ /* 0x000ea40008000000 */
[----:B------:R-:W-:-:S02]  /*2150*/  IADD3 R25, PT, PT, R27, 0x10, RZ ;  /* 0x000000101b197810 */ /* 0x000fc40007ffe0ff */
[----:B------:R-:W-:Y:S02]  /*2160*/  SHF.R.S32.HI R22, RZ, 0x1f, R27 ;  /* 0x0000001fff167819 */ /* 0x000fe4000001141b */
[----:B------:R-:W-:Y:S01]  /*2170*/  SHF.R.S32.HI R26, RZ, 0x1f, R25 ;  /* 0x0000001fff1a7819 */ /* 0x000fe20000011419 */
[----:B--2---:R-:W-:Y:S01]  /*2180*/  UISETP.NE.AND UP0, UPT, UR4, URZ, UPT ;  /* 0x000000ff0400728c */ /* 0x004fe2000bf05270 */
[----:B0-----:R-:W-:-:S04]  /*2190*/  FMUL.FTZ R30, R20, UR8 ;  /* 0x00000008141e7c20 */ /* 0x001fc80008410000 */
[----:B------:R-:W-:-:S04]  /*21a0*/  FMUL.FTZ R20, R30, R30 ;  /* 0x0000001e1e147220 */ /* 0x000fc80000410000 */
[----:B------:R-:W-:-:S05]  /*21b0*/  FFMA.FTZ R20, R21, UR8, -R20 ;  /* 0x0000000815147c23 */ /* 0x000fca0008010814 */
[----:B------:R-:W-:-:S13]  /*21c0*/  FSETP.GTU.FTZ.AND P1, PT, R20, RZ, PT ;  /* 0x000000ff1400720b */ /* 0x000fda0003f3c000 */
[----:B------:R-:W0:Y:S02]  /*21d0*/  @P1 LDC R21, c[0x0][0x3a8] ;  /* 0x0000ea00ff151b82 */ /* 0x000e240000000800 */
[----:B0-----:R-:W-:-:S04]  /*21e0*/  @P1 FADD.FTZ R20, R20, R21 ;  /* 0x0000001514141221 */ /* 0x001fc80000010000 */
[----:B------:R1:W0:Y:S01]  /*21f0*/  @P1 MUFU.RSQ R24, R20 ;  /* 0x0000001400181308 */ /* 0x0002220000001400 */
[----:B------:R-:W-:Y:S05]  /*2200*/  BRA.U UP0, `(.L_x_1832) ;  /* 0x0000000900dc7547 */ /* 0x000fea000b800000 */
[----:B------:R-:W2:Y:S01]  /*2210*/  LDCU.64 UR8, c[0x0][0x3e8] ;  /* 0x00007d00ff0877ac */ /* 0x000ea20008000a00 */
[----:B------:R-:W-:Y:S01]  /*2220*/  BSSY.RECONVERGENT B1, `(.L_x_1833) ;  /* 0x000001a000017945 */ /* 0x000fe20003800200 */
[----:B--2---:R-:W-:Y:S02]  /*2230*/  ISETP.GE.U32.AND P2, PT, R27, UR8, PT ;  /* 0x000000081b007c0c */ /* 0x004fe4000bf46070 */
[----:B------:R-:W-:Y:S02]  /*2240*/  ISETP.GE.U32.AND P3, PT, R52, UR8, PT ;  /* 0x0000000834007c0c */ /* 0x000fe4000bf66070 */
[----:B------:R-:W-:Y:S02]  /*2250*/  ISETP.GE.AND.EX P2, PT, R22, UR9, PT, P2 ;  /* 0x0000000916007c0c */ /* 0x000fe4000bf46320 */
[----:B------:R-:W-:Y:S02]  /*2260*/  ISETP.GE.U32.AND P5, PT, R25, UR8, PT ;  /* 0x0000000819007c0c */ /* 0x000fe4000bfa6070 */
[----:B------:R-:W-:-:S02]  /*2270*/  ISETP.GE.U32.AND P1, PT, R50, UR8, PT ;  /* 0x0000000832007c0c */ /* 0x000fc4000bf26070 */
[----:B------:R-:W-:-:S07]  /*2280*/  ISETP.GE.AND.EX P3, PT, R9, UR9, PT, P3 ;  /* 0x0000000909007c0c */ /* 0x000fce000bf66330 */
[----:B------:R-:W-:Y:S06]  /*2290*/  @P2 BRA `(.L_x_1834) ;  /* 0x0000000000482947 */ /* 0x000fec0003800000 */
[----:B------:R-:W2:Y:S01]  /*22a0*/  LDCU.64 UR10, c[0x0][0x3e0] ;  /* 0x00007c00ff0a77ac */ /* 0x000ea20008000a00 */
[----:B-1----:R-:W-:Y:S01]  /*22b0*/  MOV R20, R56 ;  /* 0x0000003800147202 */ /* 0x002fe20000000f00 */
[--C-:B------:R-:W-:Y:S01]  /*22c0*/  FADD.FTZ R23, R12, -R30.reuse ;  /* 0x8000001e0c177221 */ /* 0x100fe20000010000 */
[----:B------:R-:W-:Y:S01]  /*22d0*/  MOV R21, R59 ;  /* 0x0000003b00157202 */ /* 0x000fe20000000f00 */
[----:B------:R-:W1:Y:S01]  /*22e0*/  LDCU.64 UR4, c[0x0][0x380] ;  /* 0x00007000ff0477ac */ /* 0x000e620008000a00 */
[----:B------:R-:W-:Y:S01]  /*22f0*/  FADD.FTZ R37, R37, -R30 ;  /* 0x8000001e25257221 */ /* 0x000fe20000010000 */
[----:B0-----:R-:W-:-:S03]  /*2300*/  FMUL.FTZ R23, R23, R24 ;  /* 0x0000001817177220 */ /* 0x001fc60000410000 */
[----:B------:R-:W-:-:S04]  /*2310*/  FMUL.FTZ R12, R37, R24 ;  /* 0x00000018250c7220 */ /* 0x000fc80000410000 */
[----:B-----5:R-:W-:Y:S01]  /*2320*/  FFMA.FTZ R12, R17, R12, R19 ;  /* 0x0000000c110c7223 */ /* 0x020fe20000010013 */
[----:B--2---:R-:W-:Y:S02]  /*2330*/  IMAD R22, R22, UR10, RZ ;  /* 0x0000000a16167c24 */ /* 0x004fe4000f8e02ff */
[----:B------:R-:W-:-:S04]  /*2340*/  IMAD.WIDE.U32 R20, R27, UR10, R20 ;  /* 0x0000000a1b147c25 */ /* 0x000fc8000f8e0014 */
[----:B------:R-:W-:Y:S02]  /*2350*/  IMAD R29, R27, UR11, R22 ;  /* 0x0000000b1b1d7c24 */ /* 0x000fe4000f8e0216 */
[----:B------:R-:W-:Y:S01]  /*2360*/  FFMA.FTZ R27, R16, R23, R18 ;  /* 0x00000017101b7223 */ /* 0x000fe20000010012 */
[----:B-1----:R-:W-:Y:S02]  /*2370*/  LEA R22, P2, R20, UR4, 0x1 ;  /* 0x0000000414167c11 */ /* 0x002fe4000f8408ff */
[----:B------:R-:W-:Y:S02]  /*2380*/  IADD3 R29, PT, PT, R21, R29, RZ ;  /* 0x0000001d151d7210 */ /* 0x000fe40007ffe0ff */
[----:B------:R-:W-:Y:S02]  /*2390*/  F2FP.BF16.F32.PACK_AB R21, R12, R27 ;  /* 0x0000001b0c15723e */ /* 0x000fe400000010ff */
[----:B------:R-:W-:-:S05]  /*23a0*/  LEA.HI.X R23, R20, UR5, R29, 0x1, P2 ;  /* 0x0000000514177c11 */ /* 0x000fca00090f0c1d */
[----:B------:R2:W-:Y:S02]  /*23b0*/  STG.E desc[UR6][R22.64], R21 ;  /* 0x0000001516007986 */ /* 0x0005e4000c101906 */
.L_x_1834:
[----:B------:R-:W-:Y:S05]  /*23c0*/  BSYNC.RECONVERGENT B1 ;  /* 0x0000000000017941 */ /* 0x000fea0003800200 */
.L_x_1833:
[----:B------:R-:W-:Y:S04]  /*23d0*/  BSSY.RECONVERGENT B1, `(.L_x_1835) ;  /* 0x0000014000017945 */ /* 0x000fe80003800200 */
[----:B------:R-:W-:Y:S05]  /*23e0*/  @P3 BRA `(.L_x_1836) ;  /* 0x0000000000483947 */ /* 0x000fea0003800000 */
[----:B------:R-:W3:Y:S01]  /*23f0*/  LDCU.64 UR4, c[0x0][0x3e0] ;  /* 0x00007c00ff0477ac */ /* 0x000ee20008000a00 */
[----:B-1----:R-:W-:Y:S01]  /*2400*/  MOV R20, R56 ;  /* 0x0000003800147202 */ /* 0x002fe20000000f00 */
[--C-:B--2---:R-:W-:Y:S01]  /*2410*/  FADD.FTZ R23, R14, -R30.reuse ;  /* 0x8000001e0e177221 */ /* 0x104fe20000010000 */
[----:B------:R-:W-:Y:S01]  /*2420*/  MOV R21, R59 ;  /* 0x0000003b00157202 */ /* 0x000fe20000000f00 */
[----:B------:R-:W1:Y:S01]  /*2430*/  LDCU.64 UR10, c[0x0][0x380] ;  /* 0x00007000ff0a77ac */ /* 0x000e620008000a00 */
[----:B------:R-:W-:Y:S01]  /*2440*/  FADD.FTZ R39, R39, -R30 ;  /* 0x8000001e27277221 */ /* 0x000fe20000010000 */
[----:B0-----:R-:W-:-:S03]  /*2450*/  FMUL.FTZ R23, R23, R24 ;  /* 0x0000001817177220 */ /* 0x001fc60000410000 */
[----:B------:R-:W-:Y:S01]  /*2460*/  FMUL.FTZ R12, R39, R24 ;  /* 0x00000018270c7220 */ /* 0x000fe20000410000 */
[----:B-----5:R-:W-:Y:S01]  /*2470*/  FFMA.FTZ R14, R16, R23, R18 ;  /* 0x00000017100e7223 */ /* 0x020fe20000010012 */
[----:B---3--:R-:W-:Y:S02]  /*2480*/  IMAD R27, R9, UR4, RZ ;  /* 0x00000004091b7c24 */ /* 0x008fe4000f8e02ff */
[----:B------:R-:W-:-:S04]  /*2490*/  IMAD.WIDE.U32 R20, R52, UR4, R20 ;  /* 0x0000000434147c25 */ /* 0x000fc8000f8e0014 */
[----:B------:R-:W-:Y:S02]  /*24a0*/  IMAD R29, R52, UR5, R27 ;  /* 0x00000005341d7c24 */ /* 0x000fe4000f8e021b */
[----:B------:R-:W-:Y:S01]  /*24b0*/  FFMA.FTZ R27, R17, R12, R19 ;  /* 0x0000000c111b7223 */ /* 0x000fe20000010013 */
[C---:B-1----:R-:W-:Y:S02]  /*24c0*/  LEA R22, P2, R20.reuse, UR10, 0x1 ;  /* 0x0000000a14167c11 */ /* 0x042fe4000f8408ff */
[----:B------:R-:W-:Y:S02]  /*24d0*/  IADD3 R29, PT, PT, R21, R29, RZ ;  /* 0x0000001d151d7210 */ /* 0x000fe40007ffe0ff */
[----:B------:R-:W-:Y:S02]  /*24e0*/  F2FP.BF16.F32.PACK_AB R21, R27, R14 ;  /* 0x0000000e1b15723e */ /* 0x000fe400000010ff */
[----:B------:R-:W-:-:S05]  /*24f0*/  LEA.HI.X R23, R20, UR11, R29, 0x1, P2 ;  /* 0x0000000b14177c11 */ /* 0x000fca00090f0c1d */
[----:B------:R3:W-:Y:S02]  /*2500*/  STG.E desc[UR6][R22.64], R21 ;  /* 0x0000001516007986 */ /* 0x0007e4000c101906 */
.L_x_1836:
[----:B------:R-:W-:Y:S05]  /*2510*/  BSYNC.RECONVERGENT B1 ;  /* 0x0000000000017941 */ /* 0x000fea0003800200 */
.L_x_1835:
[----:B------:R-:W-:Y:S01]  /*2520*/  ISETP.GE.AND.EX P5, PT, R26, UR9, PT, P5 ;  /* 0x000000091a007c0c */ /* 0x000fe2000bfa6350 */
[----:B------:R-:W-:Y:S01]  /*2530*/  BSSY.RECONVERGENT B1, `(.L_x_1837) ;  /* 0x000001d000017945 */ /* 0x000fe20003800200 */
[----:B------:R-:W-:Y:S02]  /*2540*/  ISETP.GE.U32.AND P6, PT, R48, UR8, PT ;  /* 0x0000000830007c0c */ /* 0x000fe4000bfc6070 */
[----:B------:R-:W-:Y:S02]  /*2550*/  ISETP.GE.U32.AND P2, PT, R46, UR8, PT ;  /* 0x000000082e007c0c */ /* 0x000fe4000bf46070 */
[----:B------:R-:W-:Y:S02]  /*2560*/  ISETP.GE.U32.AND P3, PT, R44, UR8, PT ;  /* 0x000000082c007c0c */ /* 0x000fe4000bf66070 */
[----:B------:R-:W-:Y:S02]  /*2570*/  ISETP.GE.U32.AND P4, PT, R7, UR8, PT ;  /* 0x0000000807007c0c */ /* 0x000fe4000bf86070 */
[----:B------:R-:W-:-:S02]  /*2580*/  ISETP.GE.AND.EX P1, PT, R11, UR9, PT, P1 ;  /* 0x000000090b007c0c */ /* 0x000fc4000bf26310 */
[----:B------:R-:W-:Y:S02]  /*2590*/  ISETP.GE.AND.EX P6, PT, R13, UR9, PT, P6 ;  /* 0x000000090d007c0c */ /* 0x000fe4000bfc6360 */
[----:B------:R-:W-:Y:S02]  /*25a0*/  ISETP.GE.AND.EX P2, PT, R15, UR9, PT, P2 ;  /* 0x000000090f007c0c */ /* 0x000fe4000bf46320 */
[----:B------:R-:W-:Y:S02]  /*25b0*/  ISETP.GE.AND.EX P3, PT, R33, UR9, PT, P3 ;  /* 0x0000000921007c0c */ /* 0x000fe4000bf66330 */
[----:B------:R-:W-:Y:S01]  /*25c0*/  ISETP.GE.AND.EX P4, PT, R35, UR9, PT, P4 ;  /* 0x0000000923007c0c */ /* 0x000fe2000bf86340 */
[----:B------:R-:W-:-:S12]  /*25d0*/  @P5 BRA `(.L_x_1838) ;  /* 0x0000000000485947 */ /* 0x000fd80003800000 */
[----:B------:R-:W4:Y:S01]  /*25e0*/  LDCU.64 UR4, c[0x0][0x3e0] ;  /* 0x00007c00ff0477ac */ /* 0x000f220008000a00 */
[----:B-1----:R-:W-:Y:S01]  /*25f0*/  MOV R20, R56 ;  /* 0x0000003800147202 */ /* 0x002fe20000000f00 */
[--C-:B------:R-:W-:Y:S01]  /*2600*/  FADD.FTZ R41, R41, -R30.reuse ;  /* 0x8000001e29297221 */ /* 0x100fe20000010000 */
[----:B--23--:R-:W-:Y:S01]  /*2610*/  MOV R21, R59 ;  /* 0x0000003b00157202 */ /* 0x00cfe20000000f00 */
[----:B------:R-:W1:Y:S01]  /*2620*/  LDCU.64 UR10, c[0x0][0x380] ;  /* 0x00007000ff0a77ac */ /* 0x000e620008000a00 */
[----:B------:R-:W-:Y:S01]  /*2630*/  FADD.FTZ R23, R32, -R30 ;  /* 0x8000001e20177221 */ /* 0x000fe20000010000 */
[----:B0-----:R-:W-:-:S03]  /*2640*/  FMUL.FTZ R41, R41, R24 ;  /* 0x0000001829297220 */ /* 0x001fc60000410000 */
[----:B------:R-:W-:Y:S01]  /*2650*/  FMUL.FTZ R12, R23, R24 ;  /* 0x00000018170c7220 */ /* 0x000fe20000410000 */
[----:B-----5:R-:W-:-:S03]  /*2660*/  FFMA.FTZ R41, R16, R41, R18 ;  /* 0x0000002910297223 */ /* 0x020fc60000010012 */
[----:B------:R-:W-:Y:S01]  /*2670*/  FFMA.FTZ R12, R17, R12, R19 ;  /* 0x0000000c110c7223 */ /* 0x000fe20000010013 */
[----:B----4-:R-:W-:Y:S02]  /*2680*/  IMAD R26, R26, UR4, RZ ;  /* 0x000000041a1a7c24 */ /* 0x010fe4000f8e02ff */
[----:B------:R-:W-:-:S04]  /*2690*/  IMAD.WIDE.U32 R20, R25, UR4, R20 ;  /* 0x0000000419147c25 */ /* 0x000fc8000f8e0014 */
[----:B------:R-:W-:Y:S01]  /*26a0*/  IMAD R25, R25, UR5, R26 ;  /* 0x0000000519197c24 */ /* 0x000fe2000f8e021a */
[----:B-1----:R-:W-:-:S04]  /*26b0*/  LEA R22, P5, R20, UR10, 0x1 ;  /* 0x0000000a14167c11 */ /* 0x002fc8000f8a08ff */
[----:B------:R-:W-:Y:S02]  /*26c0*/  IADD3 R25, PT, PT, R21, R25, RZ ;  /* 0x0000001915197210 */ /* 0x000fe40007ffe0ff */
[----:B------:R-:W-:Y:S02]  /*26d0*/  F2FP.BF16.F32.PACK_AB R21, R12, R41 ;  /* 0x000000290c15723e */ /* 0x000fe400000010ff */
[----:B------:R-:W-:-:S05]  /*26e0*/  LEA.HI.X R23, R20, UR11, R25, 0x1, P5 ;  /* 0x0000000b14177c11 */ /* 0x000fca000a8f0c19 */
[----:B------:R4:W-:Y:S02]  /*26f0*/  STG.E desc[UR6][R22.64], R21 ;  /* 0x0000001516007986 */ /* 0x0009e4000c101906 */
.L_x_1838:
[----:B------:R-:W-:Y:S05]  /*2700*/  BSYNC.RECONVERGENT B1 ;  /* 0x0000000000017941 */ /* 0x000fea0003800200 */
.L_x_1837:
[----:B------:R-:W-:Y:S04]  /*2710*/  BSSY.RECONVERGENT B1, `(.L_x_1839) ;  /* 0x0000014000017945 */ /* 0x000fe80003800200 */
[----:B------:R-:W-:Y:S05]  /*2720*/  @P1 BRA `(.L_x_1840) ;  /* 0x0000000000481947 */ /* 0x000fea0003800000 */
[----:B------:R-:W0:Y:S01]  /*2730*/  LDCU.64 UR4, c[0x0][0x3e0] ;  /* 0x00007c00ff0477ac */ /* 0x000e220008000a00 */
[----:B-1----:R-:W-:Y:S01]  /*2740*/  MOV R20, R56 ;  /* 0x0000003800147202 */ /* 0x002fe20000000f00 */
[--C-:B------:R-:W-:Y:S01]  /*2750*/  FADD.FTZ R43, R43, -R30.reuse ;  /* 0x8000001e2b2b7221 */ /* 0x100fe20000010000 */
[----:B--234-:R-:W-:Y:S01]  /*2760*/  MOV R21, R59 ;  /* 0x0000003b00157202 */ /* 0x01cfe20000000f00 */
[----:B------:R-:W1:Y:S01]  /*2770*/  LDCU.64 UR10, c[0x0][0x380] ;  /* 0x00007000ff0a77ac */ /* 0x000e620008000a00 */
[----:B------:R-:W-:Y:S01]  /*2780*/  FADD.FTZ R23, R34, -R30 ;  /* 0x8000001e22177221 */ /* 0x000fe20000010000 */
[----:B0-----:R-:W-:-:S03]  /*2790*/  FMUL.FTZ R43, R43, R24 ;  /* 0x000000182b2b7220 */ /* 0x001fc60000410000 */
[----:B------:R-:W-:Y:S01]  /*27a0*/  FMUL.FTZ R12, R23, R24 ;  /* 0x00000018170c7220 */ /* 0x000fe20000410000 */
[----:B-----5:R-:W-:-:S03]  /*27b0*/  FFMA.FTZ R43, R16, R43, R18 ;  /* 0x0000002b102b7223 */ /* 0x020fc60000010012 */
[----:B------:R-:W-:Y:S01]  /*27c0*/  FFMA.FTZ R12, R17, R12, R19 ;  /* 0x0000000c110c7223 */ /* 0x000fe20000010013 */
[----:B------:R-:W-:Y:S02]  /*27d0*/  IMAD R25, R11, UR4, RZ ;  /* 0x000000040b197c24 */ /* 0x000fe4000f8e02ff */
[----:B------:R-:W-:-:S04]  /*27e0*/  IMAD.WIDE.U32 R20, R50, UR4, R20 ;  /* 0x0000000432147c25 */ /* 0x000fc8000f8e0014 */
[----:B------:R-:W-:Y:S01]  /*27f0*/  IMAD R25, R50, UR5, R25 ;  /* 0x0000000532197c24 */ /* 0x000fe2000f8e0219 */
[----:B-1----:R-:W-:-:S04]  /*2800*/  LEA R22, P1, R20, UR10, 0x1 ;  /* 0x0000000a14167c11 */ /* 0x002fc8000f8208ff */
[----:B------:R-:W-:Y:S02]  /*2810*/  IADD3 R25, PT, PT, R21, R25, RZ ;  /* 0x0000001915197210 */ /* 0x000fe40007ffe0ff */
[----:B------:R-:W-:Y:S02]  /*2820*/  F2FP.BF16.F32.PACK_AB R21, R12, R43 ;  /* 0x0000002b0c15723e */ /* 0x000fe400000010ff */
[----:B------:R-:W-:-:S05]  /*2830*/  LEA.HI.X R23, R20, UR11, R25, 0x1, P1 ;  /* 0x0000000b14177c11 */ /* 0x000fca00088f0c19 */
[----:B------:R0:W-:Y:S02]  /*2840*/  STG.E desc[UR6][R22.64], R21 ;  /* 0x0000001516007986 */ /* 0x0001e4000c101906 */
.L_x_1840:
[----:B------:R-:W-:Y:S05]  /*2850*/  BSYNC.RECONVERGENT B1 ;  /* 0x0000000000017941 */ /* 0x000fea0003800200 */
.L_x_1839:
[----:B------:R-:W-:Y:S04]  /*2860*/  BSSY.RECONVERGENT B1, `(.L_x_1841) ;  /* 0x0000014000017945 */ /* 0x000fe80003800200 */
[----:B------:R-:W-:Y:S05]  /*2870*/  @P6 BRA `(.L_x_1842) ;  /* 0x0000000000486947 */ /* 0x000fea0003800000 */
[----:B------:R-:W0:Y:S01]  /*2880*/  LDCU.64 UR4, c[0x0][0x3e0] ;  /* 0x00007c00ff0477ac */ /* 0x000e220008000a00 */
[----:B-1----:R-:W-:Y:S01]  /*2890*/  MOV R20, R56 ;  /* 0x0000003800147202 */ /* 0x002fe20000000f00 */
[--C-:B0-234-:R-:W-:Y:S01]  /*28a0*/  FADD.FTZ R23, R36, -R30.reuse ;  /* 0x8000001e24177221 */ /* 0x11dfe20000010000 */
[----:B------:R-:W-:Y:S01]  /*28b0*/  MOV R21, R59 ;  /* 0x0000003b00157202 */ /* 0x000fe20000000f00 */
[----:B------:R-:W0:Y:S01]  /*28c0*/  LDCU.64 UR10, c[0x0][0x380] ;  /* 0x00007000ff0a77ac */ /* 0x000e220008000a00 */
[----:B------:R-:W-:Y:S01]  /*28d0*/  FADD.FTZ R45, R45, -R30 ;  /* 0x8000001e2d2d7221 */ /* 0x000fe20000010000 */
[----:B------:R-:W-:-:S03]  /*28e0*/  FMUL.FTZ R23, R23, R24 ;  /* 0x0000001817177220 */ /* 0x000fc60000410000 */
[----:B------:R-:W-:Y:S01]  /*28f0*/  FMUL.FTZ R12, R45, R24 ;  /* 0x000000182d0c7220 */ /* 0x000fe20000410000 */
[----:B-----5:R-:W-:Y:S01]  /*2900*/  FFMA.FTZ R14, R16, R23, R18 ;  /* 0x00000017100e7223 */ /* 0x020fe20000010012 */
[----:B------:R-:W-:Y:S02]  /*2910*/  IMAD R25, R13, UR4, RZ ;  /* 0x000000040d197c24 */ /* 0x000fe4000f8e02ff */
[----:B------:R-:W-:-:S04]  /*2920*/  IMAD.WIDE.U32 R20, R48, UR4, R20 ;  /* 0x0000000430147c25 */ /* 0x000fc8000f8e0014 */
[----:B------:R-:W-:Y:S02]  /*2930*/  IMAD R27, R48, UR5, R25 ;  /* 0x00000005301b7c24 */ /* 0x000fe4000f8e0219 */
[----:B------:R-:W-:Y:S01]  /*2940*/  FFMA.FTZ R25, R17, R12, R19 ;  /* 0x0000000c11197223 */ /* 0x000fe20000010013 */
[C---:B0-----:R-:W-:Y:S02]  /*2950*/  LEA R22, P1, R20.reuse, UR10, 0x1 ;  /* 0x0000000a14167c11 */ /* 0x041fe4000f8208ff */
[----:B------:R-:W-:Y:S02]  /*2960*/  IADD3 R27, PT, PT, R21, R27, RZ ;  /* 0x0000001b151b7210 */ /* 0x000fe40007ffe0ff */
[----:B------:R-:W-:Y:S02]  /*2970*/  F2FP.BF16.F32.PACK_AB R21, R25, R14 ;  /* 0x0000000e1915723e */ /* 0x000fe400000010ff */
[----:B------:R-:W-:-:S05]  /*2980*/  LEA.HI.X R23, R20, UR11, R27, 0x1, P1 ;  /* 0x0000000b14177c11 */ /* 0x000fca00088f0c1b */
[----:B------:R0:W-:Y:S02]  /*2990*/  STG.E desc[UR6][R22.64], R21 ;  /* 0x0000001516007986 */ /* 0x0001e4000c101906 */
.L_x_1842:
[----:B------:R-:W-:Y:S05]  /*29a0*/  BSYNC.RECONVERGENT B1 ;  /* 0x0000000000017941 */ /* 0x000fea0003800200 */
.L_x_1841:
[----:B------:R-:W-:Y:S04]  /*29b0*/  BSSY.RECONVERGENT B1, `(.L_x_1843) ;  /* 0x0000014000017945 */ /* 0x000fe80003800200 */
[----:B------:R-:W-:Y:S05]  /*29c0*/  @P2 BRA `(.L_x_1844) ;  /* 0x0000000000482947 */ /* 0x000fea0003800000 */
[----:B------:R-:W0:Y:S01]  /*29d0*/  LDCU.64 UR4, c[0x0][0x3e0] ;  /* 0x00007c00ff0477ac */ /* 0x000e220008000a00 */
[----:B-1----:R-:W-:Y:S01]  /*29e0*/  MOV R20, R56 ;  /* 0x0000003800147202 */ /* 0x002fe20000000f00 */
[--C-:B------:R-:W-:Y:S01]  /*29f0*/  FADD.FTZ R47, R47, -R30.reuse ;  /* 0x8000001e2f2f7221 */ /* 0x100fe20000010000 */
[----:B0-234-:R-:W-:Y:S01]  /*2a00*/  MOV R21, R59 ;  /* 0x0000003b00157202 */ /* 0x01dfe20000000f00 */
[----:B------:R-:W0:Y:S01]  /*2a10*/  LDCU.64 UR10, c[0x0][0x380] ;  /* 0x00007000ff0a77ac */ /* 0x000e220008000a00 */
[----:B------:R-:W-:Y:S01]  /*2a20*/  FADD.FTZ R23, R38, -R30 ;  /* 0x8000001e26177221 */ /* 0x000fe20000010000 */
[----:B------:R-:W-:-:S03]  /*2a30*/  FMUL.FTZ R47, R47, R24 ;  /* 0x000000182f2f7220 */ /* 0x000fc60000410000 */
[----:B------:R-:W-:Y:S01]  /*2a40*/  FMUL.FTZ R12, R23, R24 ;  /* 0x00000018170c7220 */ /* 0x000fe20000410000 */
[----:B-----5:R-:W-:-:S03]  /*2a50*/  FFMA.FTZ R47, R16, R47, R18 ;  /* 0x0000002f102f7223 */ /* 0x020fc60000010012 */
[----:B------:R-:W-:Y:S01]  /*2a60*/  FFMA.FTZ R12, R17, R12, R19 ;  /* 0x0000000c110c7223 */ /* 0x000fe20000010013 */
[----:B------:R-:W-:Y:S02]  /*2a70*/  IMAD R25, R15, UR4, RZ ;  /* 0x000000040f197c24 */ /* 0x000fe4000f8e02ff */
[----:B------:R-:W-:-:S04]  /*2a80*/  IMAD.WIDE.U32 R20, R46, UR4, R20 ;  /* 0x000000042e147c25 */ /* 0x000fc8000f8e0014 */
[----:B------:R-:W-:Y:S01]  /*2a90*/  IMAD R25, R46, UR5, R25 ;  /* 0x000000052e197c24 */ /* 0x000fe2000f8e0219 */
[----:B0-----:R-:W-:-:S04]  /*2aa0*/  LEA R22, P1, R20, UR10, 0x1 ;  /* 0x0000000a14167c11 */ /* 0x001fc8000f8208ff */
[----:B------:R-:W-:Y:S02]  /*2ab0*/  IADD3 R25, PT, PT, R21, R25, RZ ;  /* 0x0000001915197210 */ /* 0x000fe40007ffe0ff */
[----:B------:R-:W-:Y:S02]  /*2ac0*/  F2FP.BF16.F32.PACK_AB R21, R12, R47 ;  /* 0x0000002f0c15723e */ /* 0x000fe400000010ff */
[----:B------:R-:W-:-:S05]  /*2ad0*/  LEA.HI.X R23, R20, UR11, R25, 0x1, P1 ;  /* 0x0000000b14177c11 */ /* 0x000fca00088f0c19 */
[----:B------:R0:W-:Y:S02]  /*2ae0*/  STG.E desc[UR6][R22.64], R21 ;  /* 0x0000001516007986 */ /* 0x0001e4000c101906 */
.L_x_1844:
[----:B------:R-:W-:Y:S05]  /*2af0*/  BSYNC.RECONVERGENT B1 ;  /* 0x0000000000017941 */ /* 0x000fea0003800200 */
.L_x_1843:
        /* <DEDUP_REMOVED lines=20> */
.L_x_1846:
[----:B------:R-:W-:Y:S05]  /*2c40*/  BSYNC.RECONVERGENT B1 ;  /* 0x0000000000017941 */ /* 0x000fea0003800200 */
.L_x_1845:
[----:B------:R-:W-:Y:S05]  /*2c50*/  @P4 BRA `(.L_x_1847) ;  /* 0x0000001000604947 */ /* 0x000fea0003800000 */
[----:B------:R-:W1:Y:S01]  /*2c60*/  LDCU.64 UR4, c[0x0][0x3e0] ;  /* 0x00007c00ff0477ac */ /* 0x000e620008000a00 */
[--C-:B------:R-:W-:Y:S01]  /*2c70*/  FADD.FTZ R51, R51, -R30.reuse ;  /* 0x8000001e33337221 */ /* 0x100fe20000010000 */
[----:B0-234-:R-:W-:Y:S01]  /*2c80*/  FADD.FTZ R21, R42, -R30 ;  /* 0x8000001e2a157221 */ /* 0x01dfe20000010000 */
[----:B------:R-:W-:Y:S01]  /*2c90*/  MOV R57, R59 ;  /* 0x0000003b00397202 */ /* 0x000fe20000000f00 */
[----:B------:R-:W0:Y:S01]  /*2ca0*/  LDCU.64 UR8, c[0x0][0x380] ;  /* 0x00007000ff0877ac */ /* 0x000e220008000a00 */
[-C--:B------:R-:W-:Y:S01]  /*2cb0*/  FMUL.FTZ R51, R51, R24.reuse ;  /* 0x0000001833337220 */ /* 0x080fe20000410000 */
[----:B------:R-:W-:-:S03]  /*2cc0*/  FMUL.FTZ R24, R21, R24 ;  /* 0x0000001815187220 */ /* 0x000fc60000410000 */
[----:B-----5:R-:W-:Y:S01]  /*2cd0*/  FFMA.FTZ R51, R16, R51, R18 ;  /* 0x0000003310337223 */ /* 0x020fe20000010012 */
[----:B------:R-:W-:-:S05]  /*2ce0*/  FFMA.FTZ R24, R17, R24, R19 ;  /* 0x0000001811187223 */ /* 0x000fca0000010013 */
[----:B------:R-:W-:Y:S01]  /*2cf0*/  F2FP.BF16.F32.PACK_AB R19, R24, R51 ;  /* 0x000000331813723e */ /* 0x000fe200000010ff */
[----:B-1----:R-:W-:Y:S02]  /*2d00*/  IMAD R12, R35, UR4, RZ ;  /* 0x00000004230c7c24 */ /* 0x002fe4000f8e02ff */
[----:B------:R-:W-:-:S04]  /*2d10*/  IMAD.WIDE.U32 R56, R7, UR4, R56 ;  /* 0x0000000407387c25 */ /* 0x000fc8000f8e0038 */
[----:B------:R-:W-:Y:S01]  /*2d20*/  IMAD R21, R7, UR5, R12 ;  /* 0x0000000507157c24 */ /* 0x000fe2000f8e020c */
[----:B0-----:R-:W-:-:S04]  /*2d30*/  LEA R16, P1, R56, UR8, 0x1 ;  /* 0x0000000838107c11 */ /* 0x001fc8000f8208ff */
[----:B------:R-:W-:-:S04]  /*2d40*/  IADD3 R21, PT, PT, R57, R21, RZ ;  /* 0x0000001539157210 */ /* 0x000fc80007ffe0ff */
[----:B------:R-:W-:-:S05]  /*2d50*/  LEA.HI.X R17, R56, UR9, R21, 0x1, P1 ;  /* 0x0000000938117c11 */ /* 0x000fca00088f0c15 */
[----:B------:R0:W-:Y:S01]  /*2d60*/  STG.E desc[UR6][R16.64], R19 ;  /* 0x0000001310007986 */ /* 0x0001e2000c101906 */
[----:B------:R-:W-:Y:S05]  /*2d70*/  BRA `(.L_x_1847) ;  /* 0x0000001000187947 */ /* 0x000fea0003800000 */
.L_x_1832:
        /* <DEDUP_REMOVED lines=9> */
[--C-:B------:R-:W-:Y:S01]  /*2e10*/  FADD.FTZ R21, R12, -R30.reuse ;  /* 0x8000001e0c157221 */ /* 0x100fe20000010000 */
[----:B------:R-:W-:Y:S01]  /*2e20*/  FADD.FTZ R37, R37, -R30 ;  /* 0x8000001e25257221 */ /* 0x000fe20000010000 */
[----:B------:R-:W2:Y:S01]  /*2e30*/  LDCU.64 UR8, c[0x0][0x3e0] ;  /* 0x00007c00ff0877ac */ /* 0x000ea20008000a00 */
[----:B------:R-:W-:Y:S01]  /*2e40*/  MOV R23, R59 ;  /* 0x0000003b00177202 */ /* 0x000fe20000000f00 */
[-C--:B0-----:R-:W-:Y:S01]  /*2e50*/  FMUL.FTZ R21, R21, R24.reuse ;  /* 0x0000001815157220 */ /* 0x081fe20000410000 */
[----:B-1----:R-:W-:Y:S01]  /*2e60*/  FMUL.FTZ R20, R37, R24 ;  /* 0x0000001825147220 */ /* 0x002fe20000410000 */
[----:B------:R-:W0:Y:S02]  /*2e70*/  LDCU.64 UR10, c[0x0][0x380] ;  /* 0x00007000ff0a77ac */ /* 0x000e240008000a00 */
[----:B-----5:R-:W-:Y:S01]  /*2e80*/  FFMA.FTZ R29, R16, R21, R18 ;  /* 0x00000015101d7223 */ /* 0x020fe20000010012 */
[----:B------:R-:W-:-:S03]  /*2e90*/  FFMA.FTZ R31, R17, R20, R19 ;  /* 0x00000014111f7223 */ /* 0x000fc60000010013 */
[----:B------:R-:W-:Y:S01]  /*2ea0*/  FMUL.FTZ R12, R29, -1.4426950216293334961 ;  /* 0xbfb8aa3b1d0c7820 */ /* 0x000fe20000410000 */
[----:B------:R-:W-:-:S05]  /*2eb0*/  FMUL.FTZ R21, R31, -1.4426950216293334961 ;  /* 0xbfb8aa3b1f157820 */ /* 0x000fca0000410000 */
[----:B------:R-:W1:Y:S01]  /*2ec0*/  MUFU.EX2 R12, R12 ;  /* 0x0000000c000c7308 */ /* 0x000e620000000800 */
[----:B--2---:R-:W-:Y:S01]  /*2ed0*/  IMAD R60, R22, UR8, RZ ;  /* 0x00000008163c7c24 */ /* 0x004fe2000f8e02ff */
[----:B------:R-:W-:Y:S02]  /*2ee0*/  MOV R22, R56 ;  /* 0x0000003800167202 */ /* 0x000fe40000000f00 */
[----:B------:R-:W2:Y:S01]  /*2ef0*/  MUFU.EX2 R21, R21 ;  /* 0x0000001500157308 */ /* 0x000ea20000000800 */
[C---:B------:R-:W-:Y:S02]  /*2f00*/  IMAD R37, R27.reuse, UR9, R60 ;  /* 0x000000091b257c24 */ /* 0x040fe4000f8e023c */
[----:B------:R-:W-:-:S05]  /*2f10*/  IMAD.WIDE.U32 R22, R27, UR8, R22 ;  /* 0x000000081b167c25 */ /* 0x000fca000f8e0016 */
[----:B------:R-:W-:Y:S01]  /*2f20*/  IADD3 R37, PT, PT, R23, R37, RZ ;  /* 0x0000002517257210 */ /* 0x000fe20007ffe0ff */
[----:B-1----:R-:W-:Y:S01]  /*2f30*/  FADD.FTZ R20, R12, 1 ;  /* 0x3f8000000c147421 */ /* 0x002fe20000010000 */
[----:B--2---:R-:W-:-:S05]  /*2f40*/  FADD.FTZ R28, R21, 1 ;  /* 0x3f800000151c7421 */ /* 0x004fca0000010000 */
[----:B------:R-:W1:Y:S08]  /*2f50*/  MUFU.RCP R20, R20 ;  /* 0x0000001400147308 */ /* 0x000e700000001000 */
[----:B------:R-:W2:Y:S01]  /*2f60*/  MUFU.RCP R28, R28 ;  /* 0x0000001c001c7308 */ /* 0x000ea20000001000 */
[----:B-1----:R-:W-:Y:S01]  /*2f70*/  FMUL.FTZ R12, R29, R20 ;  /* 0x000000141d0c7220 */ /* 0x002fe20000410000 */
[----:B0-----:R-:W-:-:S04]  /*2f80*/  LEA R20, P2, R22, UR10, 0x1 ;  /* 0x0000000a16147c11 */ /* 0x001fc8000f8408ff */
[----:B------:R-:W-:Y:S01]  /*2f90*/  LEA.HI.X R21, R22, UR11, R37, 0x1, P2 ;  /* 0x0000000b16157c11 */ /* 0x000fe200090f0c25 */
[----:B--2---:R-:W-:-:S05]  /*2fa0*/  FMUL.FTZ R27, R31, R28 ;  /* 0x0000001c1f1b7220 */ /* 0x004fca0000410000 */
[----:B------:R-:W-:-:S05]  /*2fb0*/  F2FP.BF16.F32.PACK_AB R27, R27, R12 ;  /* 0x0000000c1b1b723e */ /* 0x000fca00000010ff */
[----:B------:R2:W-:Y:S02]  /*2fc0*/  STG.E desc[UR6][R20.64], R27 ;  /* 0x0000001b14007986 */ /* 0x0005e4000c101906 */
.L_x_1849:
[----:B------:R-:W-:Y:S05]  /*2fd0*/  BSYNC.RECONVERGENT B1 ;  /* 0x0000000000017941 */ /* 0x000fea0003800200 */
.L_x_1848:
[----:B------:R-:W-:Y:S04]  /*2fe0*/  BSSY.RECONVERGENT B1, `(.L_x_1850) ;  /* 0x000001e000017945 */ /* 0x000fe80003800200 */
[----:B------:R-:W-:Y:S05]  /*2ff0*/  @P3 BRA `(.L_x_1851) ;  /* 0x0000000000703947 */ /* 0x000fea0003800000 */
[--C-:B--2---:R-:W-:Y:S01]  /*3000*/  FADD.FTZ R21, R14, -R30.reuse ;  /* 0x8000001e0e157221 */ /* 0x104fe20000010000 */
[----:B------:R-:W-:Y:S01]  /*3010*/  FADD.FTZ R39, R39, -R30 ;  /* 0x8000001e27277221 */ /* 0x000fe20000010000 */
[----:B------:R-:W2:Y:S01]  /*3020*/  LDCU.64 UR8, c[0x0][0x3e0] ;  /* 0x00007c00ff0877ac */ /* 0x000ea20008000a00 */
[----:B------:R-:W-:Y:S01]  /*3030*/  MOV R22, R56 ;  /* 0x0000003800167202 */ /* 0x000fe20000000f00 */
[-C--:B0-----:R-:W-:Y:S01]  /*3040*/  FMUL.FTZ R21, R21, R24.reuse ;  /* 0x0000001815157220 */ /* 0x081fe20000410000 */
[----:B------:R-:W-:Y:S01]  /*3050*/  FMUL.FTZ R14, R39, R24 ;  /* 0x00000018270e7220 */ /* 0x000fe20000410000 */
[----:B------:R-:W0:Y:S01]  /*3060*/  LDCU.64 UR10, c[0x0][0x380] ;  /* 0x00007000ff0a77ac */ /* 0x000e220008000a00 */
[----:B------:R-:W-:Y:S01]  /*3070*/  MOV R23, R59 ;  /* 0x0000003b00177202 */ /* 0x000fe20000000f00 */
[----:B-----5:R-:W-:Y:S01]  /*3080*/  FFMA.FTZ R21, R16, R21, R18 ;  /* 0x0000001510157223 */ /* 0x020fe20000010012 */
[----:B-1----:R-:W-:-:S03]  /*3090*/  FFMA.FTZ R28, R17, R14, R19 ;  /* 0x0000000e111c7223 */ /* 0x002fc60000010013 */
[----:B------:R-:W-:Y:S01]  /*30a0*/  FMUL.FTZ R12, R21, -1.4426950216293334961 ;  /* 0xbfb8aa3b150c7820 */ /* 0x000fe20000410000 */
[----:B------:R-:W-:-:S05]  /*30b0*/  FMUL.FTZ R20, R28, -1.4426950216293334961 ;  /* 0xbfb8aa3b1c147820 */ /* 0x000fca0000410000 */
[----:B------:R-:W1:Y:S01]  /*30c0*/  MUFU.EX2 R12, R12 ;  /* 0x0000000c000c7308 */ /* 0x000e620000000800 */
[----:B--2---:R-:W-:-:S03]  /*30d0*/  IMAD R29, R9, UR8, RZ ;  /* 0x00000008091d7c24 */ /* 0x004fc6000f8e02ff */
[----:B------:R-:W2:Y:S01]  /*30e0*/  MUFU.EX2 R20, R20 ;  /* 0x0000001400147308 */ /* 0x000ea20000000800 */
[----:B------:R-:W-:-:S04]  /*30f0*/  IMAD.WIDE.U32 R22, R52, UR8, R22 ;  /* 0x0000000834167c25 */ /* 0x000fc8000f8e0016 */
[----:B------:R-:W-:Y:S02]  /*3100*/  IMAD R31, R52, UR9, R29 ;  /* 0x00000009341f7c24 */ /* 0x000fe4000f8e021d */
[----:B-1----:R-:W-:-:S03]  /*3110*/  FADD.FTZ R14, R12, 1 ;  /* 0x3f8000000c0e7421 */ /* 0x002fc60000010000 */
[----:B------:R-:W-:Y:S01]  /*3120*/  IADD3 R31, PT, PT, R23, R31, RZ ;  /* 0x0000001f171f7210 */ /* 0x000fe20007ffe0ff */
[----:B--2---:R-:W-:Y:S01]  /*3130*/  FADD.FTZ R27, R20, 1 ;  /* 0x3f800000141b7421 */ /* 0x004fe20000010000 */
[C---:B0-----:R-:W-:Y:S01]  /*3140*/  LEA R20, P2, R22.reuse, UR10, 0x1 ;  /* 0x0000000a16147c11 */ /* 0x041fe2000f8408ff */
[----:B------:R-:W0:Y:S08]  /*3150*/  MUFU.RCP R14, R14 ;  /* 0x0000000e000e7308 */ /* 0x000e300000001000 */
[----:B------:R-:W1:Y:S01]  /*3160*/  MUFU.RCP R27, R27 ;  /* 0x0000001b001b7308 */ /* 0x000e620000001000 */
[----:B0-----:R-:W-:Y:S01]  /*3170*/  FMUL.FTZ R12, R21, R14 ;  /* 0x0000000e150c7220 */ /* 0x001fe20000410000 */
[----:B------:R-:W-:Y:S01]  /*3180*/  LEA.HI.X R21, R22, UR11, R31, 0x1, P2 ;  /* 0x0000000b16157c11 */ /* 0x000fe200090f0c1f */
[----:B-1----:R-:W-:-:S05]  /*3190*/  FMUL.FTZ R29, R28, R27 ;  /* 0x0000001b1c1d7220 */ /* 0x002fca0000410000 */
[----:B------:R-:W-:-:S05]  /*31a0*/  F2FP.BF16.F32.PACK_AB R29, R29, R12 ;  /* 0x0000000c1d1d723e */ /* 0x000fca00000010ff */
[----:B------:R3:W-:Y:S02]  /*31b0*/  STG.E desc[UR6][R20.64], R29 ;  /* 0x0000001d14007986 */ /* 0x0007e4000c101906 */
.L_x_1851:
[----:B------:R-:W-:Y:S05]  /*31c0*/  BSYNC.RECONVERGENT B1 ;  /* 0x0000000000017941 */ /* 0x000fea0003800200 */
.L_x_1850:
        /* <DEDUP_REMOVED lines=12> */
[--C-:B------:R-:W-:Y:S01]  /*3290*/  FADD.FTZ R41, R41, -R30.reuse ;  /* 0x8000001e29297221 */ /* 0x100fe20000010000 */
[----:B--23--:R-:W-:Y:S01]  /*32a0*/  FADD.FTZ R21, R32, -R30 ;  /* 0x8000001e20157221 */ /* 0x00cfe20000010000 */
[----:B------:R-:W2:Y:S01]  /*32b0*/  LDCU.64 UR8, c[0x0][0x3e0] ;  /* 0x00007c00ff0877ac */ /* 0x000ea20008000a00 */
[----:B-1----:R-:W-:Y:S01]  /*32c0*/  MOV R20, R56 ;  /* 0x0000003800147202 */ /* 0x002fe20000000f00 */
[-C--:B0-----:R-:W-:Y:S01]  /*32d0*/  FMUL.FTZ R41, R41, R24.reuse ;  /* 0x0000001829297220 */ /* 0x081fe20000410000 */
[----:B------:R-:W-:Y:S01]  /*32e0*/  FMUL.FTZ R14, R21, R24 ;  /* 0x00000018150e7220 */ /* 0x000fe20000410000 */
[----:B------:R-:W0:Y:S01]  /*32f0*/  LDCU.64 UR10, c[0x0][0x380] ;  /* 0x00007000ff0a77ac */ /* 0x000e220008000a00 */
[----:B------:R-:W-:Y:S01]  /*3300*/  MOV R21, R59 ;  /* 0x0000003b00157202 */ /* 0x000fe20000000f00 */
[----:B-----5:R-:W-:Y:S01]  /*3310*/  FFMA.FTZ R41, R16, R41, R18 ;  /* 0x0000002910297223 */ /* 0x020fe20000010012 */
[----:B------:R-:W-:-:S03]  /*3320*/  FFMA.FTZ R28, R17, R14, R19 ;  /* 0x0000000e111c7223 */ /* 0x000fc60000010013 */
        /* <DEDUP_REMOVED lines=11> */
[----:B------:R-:W0:Y:S03]  /*33e0*/  MUFU.RCP R14, R14 ;  /* 0x0000000e000e7308 */ /* 0x000e260000001000 */
[----:B------:R-:W-:-:S05]  /*33f0*/  LEA.HI.X R23, R20, UR11, R23, 0x1, P5 ;  /* 0x0000000b14177c11 */ /* 0x000fca000a8f0c17 */
[----:B------:R-:W1:Y:S01]  /*3400*/  MUFU.RCP R27, R27 ;  /* 0x0000001b001b7308 */ /* 0x000e620000001000 */
[----:B0-----:R-:W-:Y:S01]  /*3410*/  FMUL.FTZ R12, R41, R14 ;  /* 0x0000000e290c7220 */ /* 0x001fe20000410000 */
[----:B-1----:R-:W-:-:S05]  /*3420*/  FMUL.FTZ R25, R28, R27 ;  /* 0x0000001b1c197220 */ /* 0x002fca0000410000 */
[----:B------:R-:W-:-:S05]  /*3430*/  F2FP.BF16.F32.PACK_AB R25, R25, R12 ;  /* 0x0000000c1919723e */ /* 0x000fca00000010ff */
[----:B------:R4:W-:Y:S02]  /*3440*/  STG.E desc[UR6][R22.64], R25 ;  /* 0x0000001916007986 */ /* 0x0009e4000c101906 */
.L_x_1853:
[----:B------:R-:W-:Y:S05]  /*3450*/  BSYNC.RECONVERGENT B1 ;  /* 0x0000000000017941 */ /* 0x000fea0003800200 */
.L_x_1852:
[----:B------:R-:W-:Y:S04]  /*3460*/  BSSY.RECONVERGENT B1, `(.L_x_1854) ;  /* 0x000001e000017945 */ /* 0x000fe80003800200 */
[----:B------:R-:W-:Y:S05]  /*3470*/  @P1 BRA `(.L_x_1855) ;  /* 0x0000000000701947 */ /* 0x000fea0003800000 */
[--C-:B------:R-:W-:Y:S01]  /*3480*/  FADD.FTZ R43, R43, -R30.reuse ;  /* 0x8000001e2b2b7221 */ /* 0x100fe20000010000 */
[----:B--23--:R-:W-:Y:S01]  /*3490*/  FADD.FTZ R21, R34, -R30 ;  /* 0x8000001e22157221 */ /* 0x00cfe20000010000 */
[----:B------:R-:W2:Y:S01]  /*34a0*/  LDCU.64 UR8, c[0x0][0x3e0] ;  /* 0x00007c00ff0877ac */ /* 0x000ea20008000a00 */
[----:B----4-:R-:W-:Y:S01]  /*34b0*/  MOV R22, R56 ;  /* 0x0000003800167202 */ /* 0x010fe20000000f00 */
[-C--:B0-----:R-:W-:Y:S01]  /*34c0*/  FMUL.FTZ R43, R43, R24.reuse ;  /* 0x000000182b2b7220 */ /* 0x081fe20000410000 */
[----:B------:R-:W-:Y:S01]  /*34d0*/  FMUL.FTZ R14, R21, R24 ;  /* 0x00000018150e7220 */ /* 0x000fe20000410000 */
[----:B------:R-:W0:Y:S01]  /*34e0*/  LDCU.64 UR10, c[0x0][0x380] ;  /* 0x00007000ff0a77ac */ /* 0x000e220008000a00 */
[----:B------:R-:W-:Y:S01]  /*34f0*/  MOV R23, R59 ;  /* 0x0000003b00177202 */ /* 0x000fe20000000f00 */
[----:B-----5:R-:W-:Y:S01]  /*3500*/  FFMA.FTZ R43, R16, R43, R18 ;  /* 0x0000002b102b7223 */ /* 0x020fe20000010012 */
[----:B------:R-:W-:-:S03]  /*3510*/  FFMA.FTZ R26, R17, R14, R19 ;  /* 0x0000000e111a7223 */ /* 0x000fc60000010013 */
[----:B------:R-:W-:Y:S01]  /*3520*/  FMUL.FTZ R12, R43, -1.4426950216293334961 ;  /* 0xbfb8aa3b2b0c7820 */ /* 0x000fe20000410000 */
[----:B-1----:R-:W-:-:S05]  /*3530*/  FMUL.FTZ R20, R26, -1.4426950216293334961 ;  /* 0xbfb8aa3b1a147820 */ /* 0x002fca0000410000 */
        /* <DEDUP_REMOVED lines=16> */
.L_x_1855:
[----:B------:R-:W-:Y:S05]  /*3640*/  BSYNC.RECONVERGENT B1 ;  /* 0x0000000000017941 */ /* 0x000fea0003800200 */
.L_x_1854:
[----:B------:R-:W-:Y:S04]  /*3650*/  BSSY.RECONVERGENT B1, `(.L_x_1856) ;  /* 0x000001e000017945 */ /* 0x000fe80003800200 */
[----:B------:R-:W-:Y:S05]  /*3660*/  @P6 BRA `(.L_x_1857) ;  /* 0x0000000000706947 */ /* 0x000fea0003800000 */
[--C-:B0-23--:R-:W-:Y:S01]  /*3670*/  FADD.FTZ R21, R36, -R30.reuse ;  /* 0x8000001e24157221 */ /* 0x10dfe20000010000 */
[----:B------:R-:W-:Y:S01]  /*3680*/  FADD.FTZ R45, R45, -R30 ;  /* 0x8000001e2d2d7221 */ /* 0x000fe20000010000 */
[----:B------:R-:W0:Y:S01]  /*3690*/  LDCU.64 UR8, c[0x0][0x3e0] ;  /* 0x00007c00ff0877ac */ /* 0x000e220008000a00 */
[----:B----4-:R-:W-:Y:S01]  /*36a0*/  MOV R22, R56 ;  /* 0x0000003800167202 */ /* 0x010fe20000000f00 */
[-C--:B------:R-:W-:Y:S01]  /*36b0*/  FMUL.FTZ R21, R21, R24.reuse ;  /* 0x0000001815157220 */ /* 0x080fe20000410000 */
[----:B------:R-:W-:Y:S01]  /*36c0*/  FMUL.FTZ R14, R45, R24 ;  /* 0x000000182d0e7220 */ /* 0x000fe20000410000 */
[----:B------:R-:W2:Y:S01]  /*36d0*/  LDCU.64 UR10, c[0x0][0x380] ;  /* 0x00007000ff0a77ac */ /* 0x000ea20008000a00 */
[----:B------:R-:W-:Y:S01]  /*36e0*/  MOV R23, R59 ;  /* 0x0000003b00177202 */ /* 0x000fe20000000f00 */
[----:B-----5:R-:W-:Y:S01]  /*36f0*/  FFMA.FTZ R21, R16, R21, R18 ;  /* 0x0000001510157223 */ /* 0x020fe20000010012 */
[----:B------:R-:W-:-:S03]  /*3700*/  FFMA.FTZ R26, R17, R14, R19 ;  /* 0x0000000e111a7223 */ /* 0x000fc60000010013 */
[----:B------:R-:W-:Y:S01]  /*3710*/  FMUL.FTZ R12, R21, -1.4426950216293334961 ;  /* 0xbfb8aa3b150c7820 */ /* 0x000fe20000410000 */
[----:B-1----:R-:W-:-:S05]  /*3720*/  FMUL.FTZ R20, R26, -1.4426950216293334961 ;  /* 0xbfb8aa3b1a147820 */ /* 0x002fca0000410000 */
[----:B------:R-:W1:Y:S01]  /*3730*/  MUFU.EX2 R12, R12 ;  /* 0x0000000c000c7308 */ /* 0x000e620000000800 */
[----:B0-----:R-:W-:-:S03]  /*3740*/  IMAD R27, R13, UR8, RZ ;  /* 0x000000080d1b7c24 */ /* 0x001fc6000f8e02ff */
[----:B------:R-:W0:Y:S01]  /*3750*/  MUFU.EX2 R20, R20 ;  /* 0x0000001400147308 */ /* 0x000e220000000800 */
[----:B------:R-:W-:-:S04]  /*3760*/  IMAD.WIDE.U32 R22, R48, UR8, R22 ;  /* 0x0000000830167c25 */ /* 0x000fc8000f8e0016 */
[----:B------:R-:W-:Y:S02]  /*3770*/  IMAD R29, R48, UR9, R27 ;  /* 0x00000009301d7c24 */ /* 0x000fe4000f8e021b */
[----:B-1----:R-:W-:-:S03]  /*3780*/  FADD.FTZ R14, R12, 1 ;  /* 0x3f8000000c0e7421 */ /* 0x002fc60000010000 */
[----:B------:R-:W-:Y:S01]  /*3790*/  IADD3 R29, PT, PT, R23, R29, RZ ;  /* 0x0000001d171d7210 */ /* 0x000fe20007ffe0ff */
[----:B0-----:R-:W-:Y:S01]  /*37a0*/  FADD.FTZ R25, R20, 1 ;  /* 0x3f80000014197421 */ /* 0x001fe20000010000 */
[C---:B--2---:R-:W-:Y:S01]  /*37b0*/  LEA R20, P1, R22.reuse, UR10, 0x1 ;  /* 0x0000000a16147c11 */ /* 0x044fe2000f8208ff */
[----:B------:R-:W0:Y:S08]  /*37c0*/  MUFU.RCP R14, R14 ;  /* 0x0000000e000e7308 */ /* 0x000e300000001000 */
[----:B------:R-:W1:Y:S01]  /*37d0*/  MUFU.RCP R25, R25 ;  /* 0x0000001900197308 */ /* 0x000e620000001000 */
[----:B0-----:R-:W-:Y:S01]  /*37e0*/  FMUL.FTZ R12, R21, R14 ;  /* 0x0000000e150c7220 */ /* 0x001fe20000410000 */
[----:B------:R-:W-:Y:S01]  /*37f0*/  LEA.HI.X R21, R22, UR11, R29, 0x1, P1 ;  /* 0x0000000b16157c11 */ /* 0x000fe200088f0c1d */
[----:B-1----:R-:W-:-:S05]  /*3800*/  FMUL.FTZ R27, R26, R25 ;  /* 0x000000191a1b7220 */ /* 0x002fca0000410000 */
[----:B------:R-:W-:-:S05]  /*3810*/  F2FP.BF16.F32.PACK_AB R27, R27, R12 ;  /* 0x0000000c1b1b723e */ /* 0x000fca00000010ff */
[----:B------:R0:W-:Y:S02]  /*3820*/  STG.E desc[UR6][R20.64], R27 ;  /* 0x0000001b14007986 */ /* 0x0001e4000c101906 */
.L_x_1857:
[----:B------:R-:W-:Y:S05]  /*3830*/  BSYNC.RECONVERGENT B1 ;  /* 0x0000000000017941 */ /* 0x000fea0003800200 */
.L_x_1856:
[----:B------:R-:W-:Y:S04]  /*3840*/  BSSY.RECONVERGENT B1, `(.L_x_1858) ;  /* 0x000001e000017945 */ /* 0x000fe80003800200 */
[----:B------:R-:W-:Y:S05]  /*3850*/  @P2 BRA `(.L_x_1859) ;  /* 0x0000000000702947 */ /* 0x000fea0003800000 */
[--C-:B------:R-:W-:Y:S01]  /*3860*/  FADD.FTZ R47, R47, -R30.reuse ;  /* 0x8000001e2f2f7221 */ /* 0x100fe20000010000 */
[----:B0-23--:R-:W-:Y:S01]  /*3870*/  FADD.FTZ R21, R38, -R30 ;  /* 0x8000001e26157221 */ /* 0x00dfe20000010000 */
[----:B------:R-:W0:Y:S01]  /*3880*/  LDCU.64 UR8, c[0x0][0x3e0] ;  /* 0x00007c00ff0877ac */ /* 0x000e220008000a00 */
[----:B-1----:R-:W-:Y:S01]  /*3890*/  MOV R20, R56 ;  /* 0x0000003800147202 */ /* 0x002fe20000000f00 */
[-C--:B------:R-:W-:Y:S01]  /*38a0*/  FMUL.FTZ R47, R47, R24.reuse ;  /* 0x000000182f2f7220 */ /* 0x080fe20000410000 */
[----:B------:R-:W-:Y:S01]  /*38b0*/  FMUL.FTZ R14, R21, R24 ;  /* 0x00000018150e7220 */ /* 0x000fe20000410000 */
[----:B------:R-:W1:Y:S01]  /*38c0*/  LDCU.64 UR10, c[0x0][0x380] ;  /* 0x00007000ff0a77ac */ /* 0x000e620008000a00 */
[----:B------:R-:W-:Y:S01]  /*38d0*/  MOV R21, R59 ;  /* 0x0000003b00157202 */ /* 0x000fe20000000f00 */
[----:B-----5:R-:W-:Y:S01]  /*38e0*/  FFMA.FTZ R47, R16, R47, R18 ;  /* 0x0000002f102f7223 */ /* 0x020fe20000010012 */
[----:B------:R-:W-:-:S03]  /*38f0*/  FFMA.FTZ R26, R17, R14, R19 ;  /* 0x0000000e111a7223 */ /* 0x000fc60000010013 */
[----:B------:R-:W-:Y:S01]  /*3900*/  FMUL.FTZ R12, R47, -1.4426950216293334961 ;  /* 0xbfb8aa3b2f0c7820 */ /* 0x000fe20000410000 */
[----:B----4-:R-:W-:-:S05]  /*3910*/  FMUL.FTZ R22, R26, -1.4426950216293334961 ;  /* 0xbfb8aa3b1a167820 */ /* 0x010fca0000410000 */
[----:B------:R-:W2:Y:S01]  /*3920*/  MUFU.EX2 R12, R12 ;  /* 0x0000000c000c7308 */ /* 0x000ea20000000800 */
[----:B0-----:R-:W-:-:S03]  /*3930*/  IMAD R23, R15, UR8, RZ ;  /* 0x000000080f177c24 */ /* 0x001fc6000f8e02ff */
[----:B------:R-:W0:Y:S01]  /*3940*/  MUFU.EX2 R22, R22 ;  /* 0x0000001600167308 */ /* 0x000e220000000800 */
[----:B------:R-:W-:-:S04]  /*3950*/  IMAD.WIDE.U32 R20, R46, UR8, R20 ;  /* 0x000000082e147c25 */ /* 0x000fc8000f8e0014 */
[----:B------:R-:W-:Y:S02]  /*3960*/  IMAD R23, R46, UR9, R23 ;  /* 0x000000092e177c24 */ /* 0x000fe4000f8e0217 */
[----:B--2---:R-:W-:-:S03]  /*3970*/  FADD.FTZ R14, R12, 1 ;  /* 0x3f8000000c0e7421 */ /* 0x004fc60000010000 */
[----:B------:R-:W-:Y:S01]  /*3980*/  IADD3 R23, PT, PT, R21, R23, RZ ;  /* 0x0000001715177210 */ /* 0x000fe20007ffe0ff */
[----:B0-----:R-:W-:Y:S01]  /*3990*/  FADD.FTZ R25, R22, 1 ;  /* 0x3f80000016197421 */ /* 0x001fe20000010000 */
[C---:B-1----:R-:W-:Y:S01]  /*39a0*/  LEA R22, P1, R20.reuse, UR10, 0x1 ;  /* 0x0000000a14167c11 */ /* 0x042fe2000f8208ff */
[----:B------:R-:W0:Y:S03]  /*39b0*/  MUFU.RCP R14, R14 ;  /* 0x0000000e000e7308 */ /* 0x000e260000001000 */
[----:B------:R-:W-:-:S05]  /*39c0*/  LEA.HI.X R23, R20, UR11, R23, 0x1, P1 ;  /* 0x0000000b14177c11 */ /* 0x000fca00088f0c17 */
[----:B------:R-:W1:Y:S01]  /*39d0*/  MUFU.RCP R25, R25 ;  /* 0x0000001900197308 */ /* 0x000e620000001000 */
[----:B0-----:R-:W-:Y:S01]  /*39e0*/  FMUL.FTZ R12, R47, R14 ;  /* 0x0000000e2f0c7220 */ /* 0x001fe20000410000 */
[----:B-1----:R-:W-:-:S05]  /*39f0*/  FMUL.FTZ R27, R26, R25 ;  /* 0x000000191a1b7220 */ /* 0x002fca0000410000 */
[----:B------:R-:W-:-:S05]  /*3a00*/  F2FP.BF16.F32.PACK_AB R27, R27, R12 ;  /* 0x0000000c1b1b723e */ /* 0x000fca00000010ff */
[----:B------:R0:W-:Y:S02]  /*3a10*/  STG.E desc[UR6][R22.64], R27 ;  /* 0x0000001b16007986 */ /* 0x0001e4000c101906 */
.L_x_1859:
[----:B------:R-:W-:Y:S05]  /*3a20*/  BSYNC.RECONVERGENT B1 ;  /* 0x0000000000017941 */ /* 0x000fea0003800200 */
.L_x_1858:
        /* <DEDUP_REMOVED lines=30> */
.L_x_1861:
[----:B------:R-:W-:Y:S05]  /*3c10*/  BSYNC.RECONVERGENT B1 ;  /* 0x0000000000017941 */ /* 0x000fea0003800200 */
.L_x_1860:
[----:B------:R-:W-:Y:S05]  /*3c20*/  @P4 BRA `(.L_x_1847) ;  /* 0x00000000006c4947 */ /* 0x000fea0003800000 */
[--C-:B------:R-:W-:Y:S01]  /*3c30*/  FADD.FTZ R51, R51, -R30.reuse ;  /* 0x8000001e33337221 */ /* 0x100fe20000010000 */
[----:B0-23--:R-:W-:Y:S01]  /*3c40*/  FADD.FTZ R21, R42, -R30 ;  /* 0x8000001e2a157221 */ /* 0x00dfe20000010000 */
[----:B------:R-:W1:Y:S01]  /*3c50*/  LDCU.64 UR4, c[0x0][0x3e0] ;  /* 0x00007c00ff0477ac */ /* 0x000e620008000a00 */
[----:B------:R-:W-:Y:S01]  /*3c60*/  MOV R57, R59 ;  /* 0x0000003b00397202 */ /* 0x000fe20000000f00 */
[-C--:B------:R-:W-:Y:S01]  /*3c70*/  FMUL.FTZ R51, R51, R24.reuse ;  /* 0x0000001833337220 */ /* 0x080fe20000410000 */
[----:B------:R-:W-:Y:S01]  /*3c80*/  FMUL.FTZ R24, R21, R24 ;  /* 0x0000001815187220 */ /* 0x000fe20000410000 */
[----:B------:R-:W0:Y:S02]  /*3c90*/  LDCU.64 UR8, c[0x0][0x380] ;  /* 0x00007000ff0877ac */ /* 0x000e240008000a00 */
[----:B-----5:R-:W-:Y:S01]  /*3ca0*/  FFMA.FTZ R51, R16, R51, R18 ;  /* 0x0000003310337223 */ /* 0x020fe20000010012 */
[----:B------:R-:W-:-:S03]  /*3cb0*/  FFMA.FTZ R19, R17, R24, R19 ;  /* 0x0000001811137223 */ /* 0x000fc60000010013 */
[----:B------:R-:W-:Y:S01]  /*3cc0*/  FMUL.FTZ R12, R51, -1.4426950216293334961 ;  /* 0xbfb8aa3b330c7820 */ /* 0x000fe20000410000 */
[----:B------:R-:W-:-:S05]  /*3cd0*/  FMUL.FTZ R16, R19, -1.4426950216293334961 ;  /* 0xbfb8aa3b13107820 */ /* 0x000fca0000410000 */
[----:B------:R-:W2:Y:S01]  /*3ce0*/  MUFU.EX2 R12, R12 ;  /* 0x0000000c000c7308 */ /* 0x000ea20000000800 */
[----:B-1----:R-:W-:-:S03]  /*3cf0*/  IMAD R20, R35, UR4, RZ ;  /* 0x0000000423147c24 */ /* 0x002fc6000f8e02ff */
[----:B------:R-:W1:Y:S01]  /*3d00*/  MUFU.EX2 R16, R16 ;  /* 0x0000001000107308 */ /* 0x000e620000000800 */
[----:B------:R-:W-:-:S04]  /*3d10*/  IMAD.WIDE.U32 R56, R7, UR4, R56 ;  /* 0x0000000407387c25 */ /* 0x000fc8000f8e0038 */
[----:B------:R-:W-:Y:S02]  /*3d20*/  IMAD R17, R7, UR5, R20 ;  /* 0x0000000507117c24 */ /* 0x000fe4000f8e0214 */
[----:B--2---:R-:W-:-:S03]  /*3d30*/  FADD.FTZ R14, R12, 1 ;  /* 0x3f8000000c0e7421 */ /* 0x004fc60000010000 */
[----:B------:R-:W-:Y:S01]  /*3d40*/  IADD3 R17, PT, PT, R57, R17, RZ ;  /* 0x0000001139117210 */ /* 0x000fe20007ffe0ff */
[----:B-1----:R-:W-:Y:S01]  /*3d50*/  FADD.FTZ R18, R16, 1 ;  /* 0x3f80000010127421 */ /* 0x002fe20000010000 */
        /* <DEDUP_REMOVED lines=8> */
.L_x_1847:
[----:B------:R-:W-:Y:S05]  /*3de0*/  BSYNC.RECONVERGENT B0 ;  /* 0x0000000000007941 */ /* 0x000fea0003800200 */
.L_x_1831:
[----:B------:R-:W1:Y:S01]  /*3df0*/  LDCU UR4, c[0x0][0x3f8] ;  /* 0x00007f00ff0477ac */ /* 0x000e620008000800 */
[----:B------:R-:W-:Y:S02]  /*3e00*/  IADD3 R8, PT, PT, R5, R8, RZ ;  /* 0x0000000805087210 */ /* 0x000fe40007ffe0ff */
[----:B------:R-:W-:Y:S01]  /*3e10*/  IADD3 R6, PT, PT, R6, 0x1, RZ ;  /* 0x0000000106067810 */ /* 0x000fe20007ffe0ff */
[----:B------:R-:W1:Y:S02]  /*3e20*/  LDCU UR5, c[0x0][0x3c8] ;  /* 0x00007900ff0577ac */ /* 0x000e640008000800 */
[----:B-1----:R-:W-:-:S06]  /*3e30*/  UIMAD UR4, UR4, UR5, URZ ;  /* 0x00000005040472a4 */ /* 0x002fcc000f8e02ff */
[----:B------:R-:W-:-:S13]  /*3e40*/  ISETP.GE.AND P1, PT, R8, UR4, PT ;  /* 0x0000000408007c0c */ /* 0x000fda000bf26270 */
[----:B------:R-:W-:Y:S05]  /*3e50*/  @!P1 BRA `(.L_x_1862) ;  /* 0xffffffc4000c9947 */ /* 0x000fea000383ffff */
[----:B------:R-:W-:Y:S05]  /*3e60*/  EXIT ;  /* 0x000000000000794d */ /* 0x000fea0003800000 */
.L_x_1863:
        /* <DEDUP_REMOVED lines=9> */
.L_x_4916:


//--------------------- .text._Z35group_norm_nhwc_fwd_one_pass_kernelI11Bf16IOFp32WLi128ELi112ELi448EEv26Group_norm_nhwc_fwd_params --------------------------
	.section	.text._Z35group_norm_nhwc_fwd_one_pass_kernelI11Bf16IOFp32WLi128ELi112ELi448EEv26Group_norm_nhwc_fwd_params,"ax",@progbits
	.align	128
        .global         _Z35group_norm_nhwc_fwd_one_pass_kernelI11Bf16IOFp32WLi128ELi112ELi448EEv26Group_norm_nhwc_fwd_params
        .type           _Z35group_norm_nhwc_fwd_one_pass_kernelI11Bf16IOFp32WLi128ELi112ELi448EEv26Group_norm_nhwc_fwd_params,@function
        .size           _Z35group_norm_nhwc_fwd_one_pass_kernelI11Bf16IOFp32WLi128ELi112ELi448EEv26Group_norm_nhwc_fwd_params,(.L_x_4917 - _Z35group_norm_nhwc_fwd_one_pass_kernelI11Bf16IOFp32WLi128ELi112ELi448EEv26Group_norm_nhwc_fwd_params)
        .other          _Z35group_norm_nhwc_fwd_one_pass_kernelI11Bf16IOFp32WLi128ELi112ELi448EEv26Group_norm_nhwc_fwd_params,@"STO_CUDA_ENTRY STV_DEFAULT"
_Z35group_norm_nhwc_fwd_one_pass_kernelI11Bf16IOFp32WLi128ELi112ELi448EEv26Group_norm_nhwc_fwd_params:
.text._Z35group_norm_nhwc_fwd_one_pass_kernelI11Bf16IOFp32WLi128ELi112ELi448EEv26Group_norm_nhwc_fwd_params:
        /* <DEDUP_REMOVED lines=10> */
[----:B------:R-:W-:Y:S01]  /*00a0*/  MOV R8, R0 ;  /* 0x0000000000087202 */ /* 0x000fe20000000f00 */
[----:B------:R-:W3:Y:S01]  /*00b0*/  S2R R3, SR_CTAID.X ;  /* 0x0000000000037919 */ /* 0x000ee20000002500 */
[----:B------:R-:W4:Y:S05]  /*00c0*/  LDCU.64 UR6, c[0x0][0x388] ;  /* 0x00007100ff0677ac */ /* 0x000f2a0008000a00 */
[----:B------:R-:W2:Y:S01]  /*00d0*/  LDC R7, c[0x0][0x370] ;  /* 0x0000dc00ff077b82 */ /* 0x000ea20000000800 */
[----:B----4-:R-:W-:-:S02]  /*00e0*/  ISETP.NE.U32.AND P1, PT, RZ, UR6, PT ;  /* 0x00000006ff007c0c */ /* 0x010fc4000bf25070 */
[C---:B0-----:R-:W-:Y:S02]  /*00f0*/  LOP3.LUT R4, R2.reuse, 0xffff, RZ, 0xc0, !PT ;  /* 0x0000ffff02047812 */ /* 0x041fe400078ec0ff */
[----:B---3--:R-:W-:-:S03]  /*0100*/  LOP3.LUT P0, RZ, R2, R3, RZ, 0xfc, !PT ;  /* 0x0000000302ff7212 */ /* 0x008fc6000780fcff */
[----:B------:R-:W-:Y:S01]  /*0110*/  IMAD R4, R4, 0x493, RZ ;  /* 0x0000049304047824 */ /* 0x000fe200078e02ff */
[----:B------:R-:W-:Y:S01]  /*0120*/  ISETP.NE.AND.EX P0, PT, RZ, UR7, !P0, P1 ;  /* 0x00000007ff007c0c */ /* 0x000fe2000c705310 */
[----:B------:R-:W0:Y:S03]  /*0130*/  LDCU.64 UR6, c[0x0][0x358] ;  /* 0x00006b00ff0677ac */ /* 0x000e260008000a00 */
[----:B------:R-:W-:Y:S02]  /*0140*/  SHF.R.U32.HI R6, RZ, 0x10, R4 ;  /* 0x00000010ff067819 */ /* 0x000fe40000011604 */
[----:B------:R-:W3:Y:S02]  /*0150*/  S2R R4, SR_LANEID ;  /* 0x0000000000047919 */ /* 0x000ee40000000000 */
[----:B------:R-:W-:Y:S01]  /*0160*/  PRMT R14, R6, 0x9910, RZ ;  /* 0x00009910060e7816 */ /* 0x000fe200000000ff */
[----:B-1----:R-:W-:-:S02]  /*0170*/  IMAD R96, R3, UR4, R6 ;  /* 0x0000000403607c24 */ /* 0x002fc4000f8e0206 */
[----:B------:R-:W-:Y:S02]  /*0180*/  HFMA2 R6, -RZ, RZ, 0, 0 ;  /* 0x00000000ff067431 */ /* 0x000fe400000001ff */
[----:B------:R-:W-:Y:S01]  /*0190*/  IMAD R14, R14, 0x38, RZ ;  /* 0x000000380e0e7824 */ /* 0x000fe200078e02ff */
[C---:B------:R-:W-:Y:S02]  /*01a0*/  IADD3 R94, PT, PT, R96.reuse, 0x8, RZ ;  /* 0x00000008605e7810 */ /* 0x040fe40007ffe0ff */
[C---:B------:R-:W-:Y:S02]  /*01b0*/  IADD3 R92, PT, PT, R96.reuse, 0x10, RZ ;  /* 0x00000010605c7810 */ /* 0x040fe40007ffe0ff */
[----:B------:R-:W-:Y:S02]  /*01c0*/  IADD3 R14, PT, PT, RZ, -R14, RZ ;  /* 0x8000000eff0e7210 */ /* 0x000fe40007ffe0ff */
[----:B------:R-:W-:Y:S02]  /*01d0*/  IADD3 R90, PT, PT, R96, 0x18, RZ ;  /* 0x00000018605a7810 */ /* 0x000fe40007ffe0ff */
[----:B------:R-:W-:-:S02]  /*01e0*/  PRMT R37, R14, 0x7710, RZ ;  /* 0x000077100e257816 */ /* 0x000fc400000000ff */
[C---:B------:R-:W-:Y:S02]  /*01f0*/  IADD3 R88, PT, PT, R96.reuse, 0x20, RZ ;  /* 0x0000002060587810 */ /* 0x040fe40007ffe0ff */
[C---:B------:R-:W-:Y:S02]  /*0200*/  IADD3 R86, PT, PT, R96.reuse, 0x28, RZ ;  /* 0x0000002860567810 */ /* 0x040fe40007ffe0ff */
[C---:B------:R-:W-:Y:S02]  /*0210*/  IADD3 R84, PT, PT, R96.reuse, 0x30, RZ ;  /* 0x0000003060547810 */ /* 0x040fe40007ffe0ff */
[C---:B------:R-:W-:Y:S02]  /*0220*/  IADD3 R82, PT, PT, R96.reuse, 0x38, RZ ;  /* 0x0000003860527810 */ /* 0x040fe40007ffe0ff */
        /* <DEDUP_REMOVED lines=8> */
[----:B------:R-:W-:Y:S02]  /*02b0*/  IADD3 R14, PT, PT, R37, R2, RZ ;  /* 0x00000002250e7210 */ /* 0x000fe40007ffe0ff */
        /* <DEDUP_REMOVED lines=16> */
[----:B0-23--:R-:W-:-:S07]  /*03c0*/  SHF.L.U32 R14, R14, 0x1, RZ ;  /* 0x000000010e0e7819 */ /* 0x00dfce00000006ff */
.L_x_1939:
[----:B01-34-:R-:W0:Y:S01]  /*03d0*/  LDC R43, c[0x0][0x3f8] ;  /* 0x0000fe00ff2b7b82 */ /* 0x01be220000000800 */
[----:B------:R-:W1:Y:S01]  /*03e0*/  LDCU.64 UR4, c[0x0][0x3e8] ;  /* 0x00007d00ff0477ac */ /* 0x000e620008000a00 */
[----:B------:R-:W-:Y:S01]  /*03f0*/  LOP3.LUT R103, R14, 0xffff, RZ, 0xc0, !PT ;  /* 0x0000ffff0e677812 */ /* 0x000fe200078ec0ff */
[----:B------:R-:W2:Y:S01]  /*0400*/  LDCU.64 UR8, c[0x0][0x3f0] ;  /* 0x00007e00ff0877ac */ /* 0x000ea20008000a00 */
[----:B-1----:R-:W-:Y:S02]  /*0410*/  ISETP.GE.U32.AND P4, PT, R94, UR4, PT ;  /* 0x000000045e007c0c */ /* 0x002fe4000bf86070 */
[----:B------:R-:W-:Y:S02]  /*0420*/  ISETP.GE.U32.AND P5, PT, R92, UR4, PT ;  /* 0x000000045c007c0c */ /* 0x000fe4000bfa6070 */
[----:B------:R-:W-:Y:S02]  /*0430*/  ISETP.GE.AND.EX P4, PT, R13, UR5, PT, P4 ;  /* 0x000000050d007c0c */ /* 0x000fe4000bf86340 */
[----:B0----5:R-:W-:-:S02]  /*0440*/  IABS R39, R43 ;  /* 0x0000002b00277213 */ /* 0x021fc40000000000 */
[----:B------:R-:W-:Y:S02]  /*0450*/  ISETP.GE.AND.EX P5, PT, R15, UR5, PT, P5 ;  /* 0x000000050f007c0c */ /* 0x000fe4000bfa6350 */
[----:B------:R-:W0:Y:S07]  /*0460*/  I2F.RP R16, R39 ;  /* 0x0000002700107306 */ /* 0x000e2e0000209400 */
[----:B------:R-:W1:Y:S01]  /*0470*/  @!P4 LDC.64 R44, c[0x0][0x3e0] ;  /* 0x0000f800ff2ccb82 */ /* 0x000e620000000a00 */
[----:B0-----:R-:W0:Y:S07]  /*0480*/  MUFU.RCP R16, R16 ;  /* 0x0000001000107308 */ /* 0x001e2e0000001000 */
[----:B------:R-:W3:Y:S01]  /*0490*/  @!P4 LDC.64 R48, c[0x0][0x390] ;  /* 0x0000e400ff30cb82 */ /* 0x000ee20000000a00 */
[----:B0-----:R-:W-:-:S04]  /*04a0*/  IADD3 R36, PT, PT, R16, 0xffffffe, RZ ;  /* 0x0ffffffe10247810 */ /* 0x001fc80007ffe0ff */
[----:B------:R0:W4:Y:S02]  /*04b0*/  F2I.FTZ.U32.TRUNC.NTZ R37, R36 ;  /* 0x0000002400257305 */ /* 0x000124000021f000 */
[----:B0-----:R-:W-:Y:S02]  /*04c0*/  MOV R36, RZ ;  /* 0x000000ff00247202 */ /* 0x001fe40000000f00 */
[----:B----4-:R-:W-:-:S05]  /*04d0*/  IADD3 R18, PT, PT, RZ, -R37, RZ ;  /* 0x80000025ff127210 */ /* 0x010fca0007ffe0ff */
[----:B------:R-:W-:Y:S01]  /*04e0*/  IMAD R41, R18, R39, RZ ;  /* 0x0000002712297224 */ /* 0x000fe200078e02ff */
[----:B------:R-:W-:-:S03]  /*04f0*/  IABS R18, R8 ;  /* 0x0000000800127213 */ /* 0x000fc60000000000 */
[----:B------:R-:W-:-:S06]  /*0500*/  IMAD.HI.U32 R37, R37, R41, R36 ;  /* 0x0000002925257227 */ /* 0x000fcc00078e0024 */
[----:B------:R-:W-:-:S05]  /*0510*/  IMAD.HI.U32 R37, R37, R18, RZ ;  /* 0x0000001225257227 */ /* 0x000fca00078e00ff */
[----:B------:R-:W-:-:S05]  /*0520*/  IADD3 R16, PT, PT, -R37, RZ, RZ ;  /* 0x000000ff25107210 */ /* 0x000fca0007ffe1ff */
[----:B------:R-:W-:-:S05]  /*0530*/  IMAD R16, R39, R16, R18 ;  /* 0x0000001027107224 */ /* 0x000fca00078e0212 */
[----:B------:R-:W-:-:S13]  /*0540*/  ISETP.GT.U32.AND P2, PT, R39, R16, PT ;  /* 0x000000102700720c */ /* 0x000fda0003f44070 */
[-C--:B------:R-:W-:Y:S02]  /*0550*/  @!P2 IADD3 R16, PT, PT, R16, -R39.reuse, RZ ;  /* 0x800000271010a210 */ /* 0x080fe40007ffe0ff */
[----:B------:R-:W-:Y:S02]  /*0560*/  @!P2 IADD3 R37, PT, PT, R37, 0x1, RZ ;  /* 0x000000012525a810 */ /* 0x000fe40007ffe0ff */
[----:B------:R-:W-:Y:S02]  /*0570*/  ISETP.GE.U32.AND P1, PT, R16, R39, PT ;  /* 0x000000271000720c */ /* 0x000fe40003f26070 */
[----:B------:R-:W-:Y:S02]  /*0580*/  LOP3.LUT R16, R8, R43, RZ, 0x3c, !PT ;  /* 0x0000002b08107212 */ /* 0x000fe400078e3cff */
[----:B------:R-:W-:Y:S02]  /*0590*/  ISETP.NE.AND P2, PT, R43, RZ, PT ;  /* 0x000000ff2b00720c */ /* 0x000fe40003f45270 */
[----:B------:R-:W-:-:S07]  /*05a0*/  ISETP.GE.AND P3, PT, R16, RZ, PT ;  /* 0x000000ff1000720c */ /* 0x000fce0003f66270 */
[----:B------:R-:W-:-:S04]  /*05b0*/  @P1 IADD3 R37, PT, PT, R37, 0x1, RZ ;  /* 0x0000000125251810 */ /* 0x000fc80007ffe0ff */
[----:B------:R-:W-:-:S04]  /*05c0*/  MOV R39, R37 ;  /* 0x0000002500277202 */ /* 0x000fc80000000f00 */
[----:B------:R-:W-:Y:S02]  /*05d0*/  @!P3 IADD3 R39, PT, PT, -R39, RZ, RZ ;  /* 0x000000ff2727b210 */ /* 0x000fe40007ffe1ff */
[----:B------:R-:W-:Y:S02]  /*05e0*/  @!P2 LOP3.LUT R39, RZ, R43, RZ, 0x33, !PT ;  /* 0x0000002bff27a212 */ /* 0x000fe400078e33ff */
[----:B------:R-:W-:Y:S02]  /*05f0*/  ISETP.GE.U32.AND P3, PT, R90, UR4, PT ;  /* 0x000000045a007c0c */ /* 0x000fe4000bf66070 */
[----:B------:R-:W-:Y:S02]  /*0600*/  IADD3 R37, PT, PT, -R39, RZ, RZ ;  /* 0x000000ff27257210 */ /* 0x000fe40007ffe1ff */
[----:B------:R-:W-:Y:S02]  /*0610*/  SHF.R.S32.HI R16, RZ, 0x1f, R39 ;  /* 0x0000001fff107819 */ /* 0x000fe40000011427 */
[----:B------:R-:W-:Y:S01]  /*0620*/  ISETP.GE.AND.EX P3, PT, R17, UR5, PT, P3 ;  /* 0x0000000511007c0c */ /* 0x000fe2000bf66330 */
[----:B------:R-:W-:Y:S01]  /*0630*/  IMAD R98, R43, R37, R8 ;  /* 0x000000252b627224 */ /* 0x000fe200078e0208 */
[----:B------:R-:W-:Y:S01]  /*0640*/  ISETP.GE.U32.AND P2, PT, R86, UR4, PT ;  /* 0x0000000456007c0c */ /* 0x000fe2000bf46070 */
[----:B--2---:R-:W-:Y:S01]  /*0650*/  IMAD R16, R16, UR8, RZ ;  /* 0x0000000810107c24 */ /* 0x004fe2000f8e02ff */
[----:B------:R-:W0:Y:S01]  /*0660*/  @!P5 LDC.64 R36, c[0x0][0x3e0] ;  /* 0x0000f800ff24db82 */ /* 0x000e220000000a00 */
[----:B------:R-:W-:Y:S01]  /*0670*/  IMAD R98, R98, 0x70, RZ ;  /* 0x0000007062627824 */ /* 0x000fe200078e02ff */
[----:B------:R-:W-:Y:S01]  /*0680*/  ISETP.GE.AND.EX P2, PT, R21, UR5, PT, P2 ;  /* 0x0000000515007c0c */ /* 0x000fe2000bf46320 */
[----:B------:R-:W-:-:S02]  /*0690*/  IMAD R101, R39, UR9, R16 ;  /* 0x0000000927657c24 */ /* 0x000fc4000f8e0210 */
[----:B-1----:R-:W-:Y:S01]  /*06a0*/  @!P4 IMAD R16, R13, R44, RZ ;  /* 0x0000002c0d10c224 */ /* 0x002fe200078e02ff */
[----:B------:R-:W-:Y:S02]  /*06b0*/  IADD3 R102, P1, PT, R98, R103, RZ ;  /* 0x0000006762667210 */ /* 0x000fe40007f3e0ff */
[----:B------:R-:W1:Y:S01]  /*06c0*/  @!P5 LDC.64 R42, c[0x0][0x390] ;  /* 0x0000e400ff2adb82 */ /* 0x000e620000000a00 */
[----:B------:R-:W-:Y:S01]  /*06d0*/  @!P4 IMAD R45, R94, R45, R16 ;  /* 0x0000002d5e2dc224 */ /* 0x000fe200078e0210 */
[----:B------:R-:W-:Y:S02]  /*06e0*/  LEA.HI.X.SX32 R103, R98, RZ, 0x1, P1 ;  /* 0x000000ff62677211 */ /* 0x000fe400008f0eff */
[----:B------:R-:W-:Y:S01]  /*06f0*/  ISETP.GE.U32.AND P1, PT, R88, UR4, PT ;  /* 0x0000000458007c0c */ /* 0x000fe2000bf26070 */
[----:B------:R-:W-:-:S03]  /*0700*/  IMAD.WIDE.U32 R102, R39, UR8, R102 ;  /* 0x0000000827667c25 */ /* 0x000fc6000f8e0066 */
[----:B------:R-:W2:Y:S01]  /*0710*/  @!P3 LDC.64 R40, c[0x0][0x3e0] ;  /* 0x0000f800ff28bb82 */ /* 0x000ea20000000a00 */
[----:B------:R-:W-:Y:S02]  /*0720*/  ISETP.GE.AND.EX P1, PT, R19, UR5, PT, P1 ;  /* 0x0000000513007c0c */ /* 0x000fe4000bf26310 */
[----:B------:R-:W-:Y:S02]  /*0730*/  IADD3 R101, PT, PT, R103, R101, RZ ;  /* 0x0000006567657210 */ /* 0x000fe40007ffe0ff */
[----:B------:R-:W-:-:S03]  /*0740*/  @!P4 MOV R100, R102 ;  /* 0x000000660064c202 */ /* 0x000fc60000000f00 */
[----:B------:R-:W4:Y:S01]  /*0750*/  @!P3 LDC.64 R46, c[0x0][0x390] ;  /* 0x0000e400ff2ebb82 */ /* 0x000f220000000a00 */
[----:B0-----:R-:W-:Y:S02]  /*0760*/  @!P5 IMAD R18, R15, R36, RZ ;  /* 0x000000240f12d224 */ /* 0x001fe400078e02ff */
[----:B------:R-:W-:Y:S01]  /*0770*/  @!P4 IMAD.WIDE.U32 R38, R94, R44, R100 ;  /* 0x0000002c5e26c225 */ /* 0x000fe200078e0064 */
[----:B------:R-:W-:-:S03]  /*0780*/  @!P5 MOV R44, R102 ;  /* 0x00000066002cd202 */ /* 0x000fc60000000f00 */
[----:B------:R-:W-:Y:S01]  /*0790*/  @!P5 IMAD R51, R92, R37, R18 ;  /* 0x000000255c33d224 */ /* 0x000fe200078e0212 */
[----:B------:R-:W-:Y:S02]  /*07a0*/  @!P4 IADD3 R16, PT, PT, R39, R45, RZ ;  /* 0x0000002d2710c210 */ /* 0x000fe40007ffe0ff */
[C---:B---3--:R-:W-:Y:S02]  /*07b0*/  @!P4 LEA R48, P6, R38.reuse, R48, 0x1 ;  /* 0x000000302630c211 */ /* 0x048fe400078c08ff */
[----:B------:R-:W-:Y:S02]  /*07c0*/  @!P5 MOV R45, R101 ;  /* 0x00000065002dd202 */ /* 0x000fe40000000f00 */
[----:B------:R-:W-:Y:S02]  /*07d0*/  @!P4 LEA.HI.X R49, R38, R49, R16, 0x1, P6 ;  /* 0x000000312631c211 */ /* 0x000fe400030f0c10 */
[----:B------:R-:W-:Y:S01]  /*07e0*/  MOV R16, RZ ;  /* 0x000000ff00107202 */ /* 0x000fe20000000f00 */
[----:B------:R-:W-:Y:S01]  /*07f0*/  @!P5 IMAD.WIDE.U32 R36, R92, R36, R44 ;  /* 0x000000245c24d225 */ /* 0x000fe200078e002c */
[----:B------:R-:W0:Y:S04]  /*0800*/  @!P1 LDC.64 R38, c[0x0][0x3e0] ;  /* 0x0000f800ff269b82 */ /* 0x000e280000000a00 */
[----:B------:R3:W5:Y:S01]  /*0810*/  @!P4 LDG.E R16, desc[UR6][R48.64] ;  /* 0x000000063010c981 */ /* 0x000762000c1e1900 */
[----:B------:R-:W-:Y:S01]  /*0820*/  ISETP.GE.U32.AND P4, PT, R84, UR4, PT ;  /* 0x0000000454007c0c */ /* 0x000fe2000bf86070 */
[----:B--2---:R-:W-:Y:S01]  /*0830*/  @!P3 IMAD R20, R17, R40, RZ ;  /* 0x000000281114b224 */ /* 0x004fe200078e02ff */
[----:B------:R-:W-:Y:S01]  /*0840*/  @!P5 IADD3 R18, PT, PT, R37, R51, RZ ;  /* 0x000000332512d210 */ /* 0x000fe20007ffe0ff */
[----:B------:R-:W2:Y:S01]  /*0850*/  @!P2 LDC.64 R44, c[0x0][0x3e0] ;  /* 0x0000f800ff2cab82 */ /* 0x000ea20000000a00 */
[----:B------:R-:W-:-:S02]  /*0860*/  ISETP.GE.AND.EX P4, PT, R23, UR5, PT, P4 ;  /* 0x0000000517007c0c */ /* 0x000fc4000bf86340 */
[C---:B-1----:R-:W-:Y:S02]  /*0870*/  @!P5 LEA R50, P6, R36.reuse, R42, 0x1 ;  /* 0x0000002a2432d211 */ /* 0x042fe400078c08ff */
[----:B---3--:R-:W-:Y:S02]  /*0880*/  @!P3 MOV R48, R102 ;  /* 0x000000660030b202 */ /* 0x008fe40000000f00 */
[----:B------:R-:W-:Y:S02]  /*0890*/  @!P3 MOV R49, R101 ;  /* 0x000000650031b202 */ /* 0x000fe40000000f00 */
[----:B------:R-:W-:Y:S01]  /*08a0*/  @!P5 LEA.HI.X R51, R36, R43, R18, 0x1, P6 ;  /* 0x0000002b2433d211 */ /* 0x000fe200030f0c12 */
[C---:B------:R-:W-:Y:S01]  /*08b0*/  @!P3 IMAD R43, R90.reuse, R41, R20 ;  /* 0x000000295a2bb224 */ /* 0x040fe200078e0214 */
[----:B------:R-:W1:Y:S01]  /*08c0*/  @!P1 LDC.64 R36, c[0x0][0x390] ;  /* 0x0000e400ff249b82 */ /* 0x000e620000000a00 */
[----:B------:R-:W-:Y:S01]  /*08d0*/  @!P3 IMAD.WIDE.U32 R48, R90, R40, R48 ;  /* 0x000000285a30b225 */ /* 0x000fe200078e0030 */
[----:B------:R-:W-:-:S04]  /*08e0*/  MOV R20, RZ ;  /* 0x000000ff00147202 */ /* 0x000fc80000000f00 */
[----:B------:R-:W-:Y:S02]  /*08f0*/  @!P3 IADD3 R18, PT, PT, R49, R43, RZ ;  /* 0x0000002b3112b210 */ /* 0x000fe40007ffe0ff */
[----:B------:R-:W3:Y:S01]  /*0900*/  @!P4 LDC.64 R42, c[0x0][0x3e0] ;  /* 0x0000f800ff2acb82 */ /* 0x000ee20000000a00 */
[----:B------:R2:W5:Y:S01]  /*0910*/  @!P5 LDG.E R20, desc[UR6][R50.64] ;  /* 0x000000063214d981 */ /* 0x000562000c1e1900 */
[----:B----4-:R-:W-:Y:S01]  /*0920*/  @!P3 LEA R46, P6, R48, R46, 0x1 ;  /* 0x0000002e302eb211 */ /* 0x010fe200078c08ff */
[----:B0-----:R-:W-:Y:S01]  /*0930*/  @!P1 IMAD R22, R19, R38, RZ ;  /* 0x0000002613169224 */ /* 0x001fe200078e02ff */
[----:B------:R-:W-:Y:S02]  /*0940*/  ISETP.GE.U32.AND P5, PT, R82, UR4, PT ;  /* 0x0000000452007c0c */ /* 0x000fe4000bfa6070 */
[----:B------:R-:W-:Y:S01]  /*0950*/  MOV R73, RZ ;  /* 0x000000ff00497202 */ /* 0x000fe20000000f00 */
[----:B------:R-:W-:Y:S01]  /*0960*/  @!P1 IMAD R39, R88, R39, R22 ;  /* 0x0000002758279224 */ /* 0x000fe200078e0216 */
[----:B------:R-:W0:Y:S01]  /*0970*/  @!P2 LDC.64 R40, c[0x0][0x390] ;  /* 0x0000e400ff28ab82 */ /* 0x000e220000000a00 */
[----:B------:R-:W-:Y:S01]  /*0980*/  @!P3 LEA.HI.X R47, R48, R47, R18, 0x1, P6 ;  /* 0x0000002f302fb211 */ /* 0x000fe200030f0c12 */
[----:B--2---:R-:W-:Y:S01]  /*0990*/  @!P2 IMAD R18, R21, R44, RZ ;  /* 0x0000002c1512a224 */ /* 0x004fe200078e02ff */
[----:B------:R-:W-:-:S02]  /*09a0*/  ISETP.GE.AND.EX P5, PT, R25, UR5, PT, P5 ;  /* 0x0000000519007c0c */ /* 0x000fc4000bfa6350 */
[-C--:B------:R-:W-:Y:S01]  /*09b0*/  @!P1 MOV R48, R102.reuse ;  /* 0x0000006600309202 */ /* 0x080fe20000000f00 */
[----:B------:R2:W4:Y:S01]  /*09c0*/  @!P3 LDG.E R73, desc[UR6][R46.64] ;  /* 0x000000062e49b981 */ /* 0x000522000c1e1900 */
[-C--:B------:R-:W-:Y:S02]  /*09d0*/  @!P1 MOV R49, R101.reuse ;  /* 0x0000006500319202 */ /* 0x080fe40000000f00 */
[----:B------:R-:W-:Y:S02]  /*09e0*/  ISETP.GE.U32.AND P3, PT, R96, UR4, PT ;  /* 0x0000000460007c0c */ /* 0x000fe4000bf66070 */
[----:B------:R-:W-:Y:S01]  /*09f0*/  @!P2 MOV R50, R102 ;  /* 0x000000660032a202 */ /* 0x000fe20000000f00 */
[----:B------:R-:W-:Y:S01]  /*0a00*/  @!P1 IMAD.WIDE.U32 R48, R88, R38, R48 ;  /* 0x0000002658309225 */ /* 0x000fe200078e0030 */
[----:B------:R-:W-:Y:S02]  /*0a10*/  @!P2 MOV R51, R101 ;  /* 0x000000650033a202 */ /* 0x000fe40000000f00 */
[----:B------:R-:W-:Y:S01]  /*0a20*/  ISETP.GE.AND.EX P3, PT, R9, UR5, PT, P3 ;  /* 0x0000000509007c0c */ /* 0x000fe2000bf66330 */
[C---:B------:R-:W-:Y:S01]  /*0a30*/  @!P2 IMAD R53, R86.reuse, R45, R18 ;  /* 0x0000002d5635a224 */ /* 0x040fe200078e0212 */
[----:B------:R-:W-:Y:S01]  /*0a40*/  @!P1 IADD3 R18, PT, PT, R49, R39, RZ ;  /* 0x0000002731129210 */ /* 0x000fe20007ffe0ff */
[----:B------:R-:W-:Y:S01]  /*0a50*/  @!P2 IMAD.WIDE.U32 R50, R86, R44, R50 ;  /* 0x0000002c5632a225 */ /* 0x000fe200078e0032 */
[----:B-1----:R-:W-:Y:S01]  /*0a60*/  @!P1 LEA R36, P6, R48, R36, 0x1 ;  /* 0x0000002430249211 */ /* 0x002fe200078c08ff */
[----:B------:R-:W1:Y:S01]  /*0a70*/  @!P4 LDC.64 R44, c[0x0][0x390] ;  /* 0x0000e400ff2ccb82 */ /* 0x000e620000000a00 */
[----:B------:R-:W-:-:S02]  /*0a80*/  @!P4 MOV R49, R101 ;  /* 0x000000650031c202 */ /* 0x000fc40000000f00 */
[----:B------:R-:W-:-:S05]  /*0a90*/  @!P1 LEA.HI.X R37, R48, R37, R18, 0x1, P6 ;  /* 0x0000002530259211 */ /* 0x000fca00030f0c12 */
[----:B------:R-:W1:Y:S01]  /*0aa0*/  @!P5 LDC.64 R38, c[0x0][0x3e0] ;  /* 0x0000f800ff26db82 */ /* 0x000e620000000a00 */
[----:B------:R-:W-:Y:S01]  /*0ab0*/  @!P4 MOV R48, R102 ;  /* 0x000000660030c202 */ /* 0x000fe20000000f00 */
[-C--:B---3--:R-:W-:Y:S01]  /*0ac0*/  @!P4 IMAD R22, R23, R42.reuse, RZ ;  /* 0x0000002a1716c224 */ /* 0x088fe200078e02ff */
[----:B------:R-:W-:Y:S02]  /*0ad0*/  MOV R75, RZ ;  /* 0x000000ff004b7202 */ /* 0x000fe40000000f00 */
[----:B------:R-:W-:Y:S01]  /*0ae0*/  @!P2 IADD3 R18, PT, PT, R51, R53, RZ ;  /* 0x000000353312a210 */ /* 0x000fe20007ffe0ff */
[C---:B------:R-:W-:Y:S02]  /*0af0*/  @!P4 IMAD R51, R84.reuse, R43, R22 ;  /* 0x0000002b5433c224 */ /* 0x040fe400078e0216 */
[----:B------:R-:W-:Y:S01]  /*0b00*/  @!P4 IMAD.WIDE.U32 R48, R84, R42, R48 ;  /* 0x0000002a5430c225 */ /* 0x000fe200078e0030 */
[----:B--2---:R-:W2:Y:S01]  /*0b10*/  @!P5 LDC.64 R46, c[0x0][0x390] ;  /* 0x0000e400ff2edb82 */ /* 0x004ea20000000a00 */
[----:B0-----:R-:W-:Y:S01]  /*0b20*/  @!P2 LEA R40, P6, R50, R40, 0x1 ;  /* 0x000000283228a211 */ /* 0x001fe200078c08ff */
[----:B------:R0:W3:Y:S01]  /*0b30*/  @!P1 LDG.E R75, desc[UR6][R36.64] ;  /* 0x00000006244b9981 */ /* 0x0000e2000c1e1900 */
[----:B------:R-:W-:-:S05]  /*0b40*/  ISETP.GE.U32.AND P1, PT, R80, UR4, PT ;  /* 0x0000000450007c0c */ /* 0x000fca000bf26070 */
[----:B------:R-:W2:Y:S01]  /*0b50*/  @!P3 LDC.64 R42, c[0x0][0x3e0] ;  /* 0x0000f800ff2abb82 */ /* 0x000ea20000000a00 */
[----:B------:R-:W-:Y:S02]  /*0b60*/  MOV R26, RZ ;  /* 0x000000ff001a7202 */ /* 0x000fe40000000f00 */
[----:B------:R-:W-:Y:S02]  /*0b70*/  @!P2 LEA.HI.X R41, R50, R41, R18, 0x1, P6 ;  /* 0x000000293229a211 */ /* 0x000fe400030f0c12 */
[----:B------:R-:W-:Y:S02]  /*0b80*/  ISETP.GE.U32.AND P6, PT, R78, UR4, PT ;  /* 0x000000044e007c0c */ /* 0x000fe4000bfc6070 */
[----:B------:R-:W-:Y:S01]  /*0b90*/  ISETP.GE.AND.EX P1, PT, R27, UR5, PT, P1 ;  /* 0x000000051b007c0c */ /* 0x000fe2000bf26310 */
[----:B------:R0:W3:Y:S01]  /*0ba0*/  @!P2 LDG.E R26, desc[UR6][R40.64] ;  /* 0x00000006281aa981 */ /* 0x0000e2000c1e1900 */
[----:B------:R-:W-:Y:S01]  /*0bb0*/  ISETP.GE.AND.EX P2, PT, R29, UR5, PT, P6 ;  /* 0x000000051d007c0c */ /* 0x000fe2000bf46360 */
[----:B-1----:R-:W-:Y:S01]  /*0bc0*/  @!P5 IMAD R22, R25, R38, RZ ;  /* 0x000000261916d224 */ /* 0x002fe200078e02ff */
[----:B------:R-:W-:Y:S01]  /*0bd0*/  @!P4 IADD3 R18, PT, PT, R49, R51, RZ ;  /* 0x000000333112c210 */ /* 0x000fe20007ffe0ff */
[----:B0-----:R-:W0:Y:S01]  /*0be0*/  @!P3 LDC.64 R36, c[0x0][0x390] ;  /* 0x0000e400ff24bb82 */ /* 0x001e220000000a00 */
[----:B------:R-:W-:Y:S01]  /*0bf0*/  @!P4 LEA R50, P6, R48, R44, 0x1 ;  /* 0x0000002c3032c211 */ /* 0x000fe200078c08ff */
[----:B------:R-:W-:Y:S01]  /*0c00*/  @!P5 IMAD R49, R82, R39, R22 ;  /* 0x000000275231d224 */ /* 0x000fe200078e0216 */
[----:B------:R-:W-:-:S02]  /*0c10*/  MOV R28, RZ ;  /* 0x000000ff001c7202 */ /* 0x000fc40000000f00 */
[-C--:B------:R-:W-:Y:S02]  /*0c20*/  @!P5 MOV R40, R102.reuse ;  /* 0x000000660028d202 */ /* 0x080fe40000000f00 */
[----:B------:R-:W-:Y:S02]  /*0c30*/  @!P5 MOV R41, R101 ;  /* 0x000000650029d202 */ /* 0x000fe40000000f00 */
[----:B------:R-:W-:Y:S02]  /*0c40*/  @!P4 LEA.HI.X R51, R48, R45, R18, 0x1, P6 ;  /* 0x0000002d3033c211 */ /* 0x000fe400030f0c12 */
[----:B------:R-:W-:Y:S01]  /*0c50*/  @!P3 MOV R52, R102 ;  /* 0x000000660034b202 */ /* 0x000fe20000000f00 */
[----:B------:R-:W-:Y:S01]  /*0c60*/  @!P5 IMAD.WIDE.U32 R38, R82, R38, R40 ;  /* 0x000000265226d225 */ /* 0x000fe200078e0028 */
[----:B------:R-:W-:Y:S01]  /*0c70*/  @!P3 MOV R53, R101 ;  /* 0x000000650035b202 */ /* 0x000fe20000000f00 */
[----:B------:R-:W1:Y:S01]  /*0c80*/  @!P1 LDC.64 R40, c[0x0][0x3e0] ;  /* 0x0000f800ff289b82 */ /* 0x000e620000000a00 */
[----:B------:R0:W3:Y:S01]  /*0c90*/  @!P4 LDG.E R28, desc[UR6][R50.64] ;  /* 0x00000006321cc981 */ /* 0x0000e2000c1e1900 */
[----:B--2---:R-:W-:Y:S01]  /*0ca0*/  @!P3 IMAD R22, R9, R42, RZ ;  /* 0x0000002a0916b224 */ /* 0x004fe200078e02ff */
[----:B------:R-:W-:-:S02]  /*0cb0*/  @!P5 IADD3 R18, PT, PT, R39, R49, RZ ;  /* 0x000000312712d210 */ /* 0x000fc40007ffe0ff */
[----:B------:R-:W-:Y:S02]  /*0cc0*/  @!P5 LEA R48, P6, R38, R46, 0x1 ;  /* 0x0000002e2630d211 */ /* 0x000fe400078c08ff */
[----:B------:R-:W-:Y:S01]  /*0cd0*/  ISETP.GE.U32.AND P4, PT, R76, UR4, PT ;  /* 0x000000044c007c0c */ /* 0x000fe2000bf86070 */
[----:B------:R-:W2:Y:S01]  /*0ce0*/  @!P2 LDC.64 R44, c[0x0][0x3e0] ;  /* 0x0000f800ff2cab82 */ /* 0x000ea20000000a00 */
[----:B------:R-:W-:Y:S01]  /*0cf0*/  @!P5 LEA.HI.X R49, R38, R47, R18, 0x1, P6 ;  /* 0x0000002f2631d211 */ /* 0x000fe200030f0c12 */
[C---:B------:R-:W-:Y:S01]  /*0d00*/  @!P3 IMAD R43, R96.reuse, R43, R22 ;  /* 0x0000002b602bb224 */ /* 0x040fe200078e0216 */
[----:B------:R-:W-:Y:S01]  /*0d10*/  ISETP.GE.AND.EX P4, PT, R31, UR5, PT, P4 ;  /* 0x000000051f007c0c */ /* 0x000fe2000bf86340 */
[----:B------:R-:W-:Y:S01]  /*0d20*/  @!P3 IMAD.WIDE.U32 R52, R96, R42, R52 ;  /* 0x0000002a6034b225 */ /* 0x000fe200078e0034 */
[----:B------:R-:W-:-:S03]  /*0d30*/  MOV R30, RZ ;  /* 0x000000ff001e7202 */ /* 0x000fc60000000f00 */
[----:B------:R-:W2:Y:S01]  /*0d40*/  @!P1 LDC.64 R46, c[0x0][0x390] ;  /* 0x0000e400ff2e9b82 */ /* 0x000ea20000000a00 */
[----:B------:R-:W-:Y:S02]  /*0d50*/  ISETP.GE.U32.AND P6, PT, R74, UR4, PT ;  /* 0x000000044a007c0c */ /* 0x000fe4000bfc6070 */
[----:B------:R-:W-:Y:S01]  /*0d60*/  @!P3 IADD3 R18, PT, PT, R53, R43, RZ ;  /* 0x0000002b3512b210 */ /* 0x000fe20007ffe0ff */
[----:B------:R0:W3:Y:S01]  /*0d70*/  @!P5 LDG.E R30, desc[UR6][R48.64] ;  /* 0x00000006301ed981 */ /* 0x0000e2000c1e1900 */
[----:B------:R-:W-:-:S03]  /*0d80*/  ISETP.GE.AND.EX P5, PT, R33, UR5, PT, P6 ;  /* 0x0000000521007c0c */ /* 0x000fc6000bfa6360 */
[----:B------:R-:W2:Y:S01]  /*0d90*/  @!P2 LDC.64 R42, c[0x0][0x390] ;  /* 0x0000e400ff2aab82 */ /* 0x000ea20000000a00 */
[C---:B0-----:R-:W-:Y:S02]  /*0da0*/  @!P3 LEA R50, P6, R52.reuse, R36, 0x1 ;  /* 0x000000243432b211 */ /* 0x041fe400078c08ff */
[----:B------:R-:W-:Y:S02]  /*0db0*/  MOV R69, RZ ;  /* 0x000000ff00457202 */ /* 0x000fe40000000f00 */
[----:B------:R-:W-:-:S03]  /*0dc0*/  @!P3 LEA.HI.X R51, R52, R37, R18, 0x1, P6 ;  /* 0x000000253433b211 */ /* 0x000fc600030f0c12 */
[----:B------:R-:W0:Y:S01]  /*0dd0*/  @!P4 LDC.64 R38, c[0x0][0x3e0] ;  /* 0x0000f800ff26cb82 */ /* 0x000e220000000a00 */
[----:B------:R-:W-:Y:S01]  /*0de0*/  @!P1 MOV R48, R102 ;  /* 0x0000006600309202 */ /* 0x000fe20000000f00 */
[----:B-1----:R-:W-:Y:S01]  /*0df0*/  @!P1 IMAD R22, R27, R40, RZ ;  /* 0x000000281b169224 */ /* 0x002fe200078e02ff */
[----:B------:R-:W-:Y:S01]  /*0e00*/  @!P1 MOV R49, R101 ;  /* 0x0000006500319202 */ /* 0x000fe20000000f00 */
[----:B------:R1:W3:Y:S01]  /*0e10*/  @!P3 LDG.E R69, desc[UR6][R50.64] ;  /* 0x000000063245b981 */ /* 0x0002e2000c1e1900 */
[----:B--2---:R-:W-:Y:S02]  /*0e20*/  @!P2 IMAD R18, R29, R44, RZ ;  /* 0x0000002c1d12a224 */ /* 0x004fe400078e02ff */
[C---:B------:R-:W-:Y:S01]  /*0e30*/  @!P1 IMAD R53, R80.reuse, R41, R22 ;  /* 0x0000002950359224 */ /* 0x040fe200078e0216 */
[----:B------:R-:W2:Y:S01]  /*0e40*/  @!P5 LDC.64 R36, c[0x0][0x3e0] ;  /* 0x0000f800ff24db82 */ /* 0x000ea20000000a00 */
[----:B------:R-:W-:Y:S01]  /*0e50*/  @!P1 IMAD.WIDE.U32 R48, R80, R40, R48 ;  /* 0x0000002850309225 */ /* 0x000fe200078e0030 */
[----:B-1----:R-:W-:-:S02]  /*0e60*/  @!P2 MOV R50, R102 ;  /* 0x000000660032a202 */ /* 0x002fc40000000f00 */
[----:B------:R-:W-:-:S04]  /*0e70*/  @!P2 MOV R51, R101 ;  /* 0x000000650033a202 */ /* 0x000fc80000000f00 */
[----:B------:R-:W1:Y:S01]  /*0e80*/  @!P4 LDC.64 R40, c[0x0][0x390] ;  /* 0x0000e400ff28cb82 */ /* 0x000e620000000a00 */
[----:B------:R-:W-:Y:S01]  /*0e90*/  @!P2 IMAD R55, R78, R45, R18 ;  /* 0x0000002d4e37a224 */ /* 0x000fe200078e0212 */
[----:B------:R-:W-:Y:S02]  /*0ea0*/  @!P1 IADD3 R18, PT, PT, R49, R53, RZ ;  /* 0x0000003531129210 */ /* 0x000fe40007ffe0ff */
[----:B------:R-:W-:Y:S01]  /*0eb0*/  @!P1 LEA R46, P6, R48, R46, 0x1 ;  /* 0x0000002e302e9211 */ /* 0x000fe200078c08ff */
[----:B------:R-:W-:Y:S01]  /*0ec0*/  @!P2 IMAD.WIDE.U32 R44, R78, R44, R50 ;  /* 0x0000002c4e2ca225 */ /* 0x000fe200078e0032 */
[----:B------:R-:W-:Y:S02]  /*0ed0*/  MOV R32, RZ ;  /* 0x000000ff00207202 */ /* 0x000fe40000000f00 */
[----:B------:R-:W-:Y:S02]  /*0ee0*/  @!P1 LEA.HI.X R47, R48, R47, R18, 0x1, P6 ;  /* 0x0000002f302f9211 */ /* 0x000fe400030f0c12 */
[----:B------:R-:W-:Y:S01]  /*0ef0*/  MOV R34, RZ ;  /* 0x000000ff00227202 */ /* 0x000fe20000000f00 */
[----:B0-----:R-:W-:Y:S01]  /*0f00*/  @!P4 IMAD R22, R31, R38, RZ ;  /* 0x000000261f16c224 */ /* 0x001fe200078e02ff */
[----:B------:R-:W-:Y:S01]  /*0f10*/  @!P2 IADD3 R18, PT, PT, R45, R55, RZ ;  /* 0x000000372d12a210 */ /* 0x000fe20007ffe0ff */
[----:B------:R0:W3:Y:S01]  /*0f20*/  @!P1 LDG.E R32, desc[UR6][R46.64] ;  /* 0x000000062e209981 */ /* 0x0000e2000c1e1900 */
[----:B------:R-:W-:Y:S01]  /*0f30*/  @!P2 LEA R42, P6, R44, R42, 0x1 ;  /* 0x0000002a2c2aa211 */ /* 0x000fe200078c08ff */
[----:B------:R-:W0:Y:S01]  /*0f40*/  @!P5 LDC.64 R50, c[0x0][0x390] ;  /* 0x0000e400ff32db82 */ /* 0x000e220000000a00 */
[----:B------:R-:W-:-:S02]  /*0f50*/  ISETP.GE.U32.AND P1, PT, R72, UR4, PT ;  /* 0x0000000448007c0c */ /* 0x000fc4000bf26070 */
[----:B------:R-:W-:Y:S02]  /*0f60*/  @!P2 LEA.HI.X R43, R44, R43, R18, 0x1, P6 ;  /* 0x0000002b2c2ba211 */ /* 0x000fe400030f0c12 */
[----:B------:R-:W-:Y:S02]  /*0f70*/  @!P4 MOV R44, R102 ;  /* 0x00000066002cc202 */ /* 0x000fe40000000f00 */
[----:B------:R-:W-:Y:S01]  /*0f80*/  @!P4 MOV R45, R101 ;  /* 0x00000065002dc202 */ /* 0x000fe20000000f00 */
[----:B------:R0:W3:Y:S01]  /*0f90*/  @!P2 LDG.E R34, desc[UR6][R42.64] ;  /* 0x000000062a22a981 */ /* 0x0000e2000c1e1900 */
[----:B------:R-:W-:Y:S01]  /*0fa0*/  ISETP.GE.AND.EX P2, PT, R35, UR5, PT, P1 ;  /* 0x0000000523007c0c */ /* 0x000fe2000bf46310 */
[----:B------:R-:W-:Y:S01]  /*0fb0*/  @!P4 IMAD R49, R76, R39, R22 ;  /* 0x000000274c31c224 */ /* 0x000fe200078e0216 */
[----:B------:R-:W-:Y:S01]  /*0fc0*/  ISETP.GE.U32.AND P1, PT, R10, UR4, PT ;  /* 0x000000040a007c0c */ /* 0x000fe2000bf26070 */
[----:B------:R-:W-:-:S03]  /*0fd0*/  @!P4 IMAD.WIDE.U32 R38, R76, R38, R44 ;  /* 0x000000264c26c225 */ /* 0x000fc600078e002c */
[----:B------:R-:W-:Y:S02]  /*0fe0*/  ISETP.GE.AND.EX P1, PT, R61, UR5, PT, P1 ;  /* 0x000000053d007c0c */ /* 0x000fe4000bf26310 */
[----:B------:R-:W-:Y:S02]  /*0ff0*/  @!P4 IADD3 R18, PT, PT, R39, R49, RZ ;  /* 0x000000312712c210 */ /* 0x000fe40007ffe0ff */
[C---:B-1----:R-:W-:Y:S01]  /*1000*/  @!P4 LEA R40, P6, R38.reuse, R40, 0x1 ;  /* 0x000000282628c211 */ /* 0x042fe200078c08ff */
[----:B--2---:R-:W-:Y:S01]  /*1010*/  @!P5 IMAD R22, R33, R36, RZ ;  /* 0x000000242116d224 */ /* 0x004fe200078e02ff */
[----:B------:R-:W-:Y:S01]  /*1020*/  @!P5 MOV R39, R101 ;  /* 0x000000650027d202 */ /* 0x000fe20000000f00 */
[----:B------:R-:W1:Y:S01]  /*1030*/  @!P2 LDC.64 R48, c[0x0][0x3e0] ;  /* 0x0000f800ff30ab82 */ /* 0x000e620000000a00 */
[----:B------:R-:W-:Y:S02]  /*1040*/  @!P4 LEA.HI.X R41, R38, R41, R18, 0x1, P6 ;  /* 0x000000292629c211 */ /* 0x000fe400030f0c12 */
[----:B------:R-:W-:Y:S01]  /*1050*/  @!P5 MOV R38, R102 ;  /* 0x000000660026d202 */ /* 0x000fe20000000f00 */
[----:B------:R-:W-:Y:S01]  /*1060*/  @!P5 IMAD R45, R74, R37, R22 ;  /* 0x000000254a2dd224 */ /* 0x000fe200078e0216 */
[----:B------:R-:W-:-:S03]  /*1070*/  MOV R87, RZ ;  /* 0x000000ff00577202 */ /* 0x000fc60000000f00 */
[----:B------:R-:W-:Y:S01]  /*1080*/  @!P5 IMAD.WIDE.U32 R36, R74, R36, R38 ;  /* 0x000000244a24d225 */ /* 0x000fe200078e0026 */
[----:B0-----:R-:W0:Y:S01]  /*1090*/  @!P1 LDC.64 R46, c[0x0][0x3e0] ;  /* 0x0000f800ff2e9b82 */ /* 0x001e220000000a00 */
[----:B------:R-:W-:Y:S01]  /*10a0*/  ISETP.GE.U32.AND P6, PT, R11, UR4, PT ;  /* 0x000000040b007c0c */ /* 0x000fe2000bfc6070 */
[----:B------:R2:W3:Y:S02]  /*10b0*/  @!P4 LDG.E R87, desc[UR6][R40.64] ;  /* 0x000000062857c981 */ /* 0x0004e4000c1e1900 */
[----:B------:R-:W-:Y:S02]  /*10c0*/  @!P5 IADD3 R18, PT, PT, R37, R45, RZ ;  /* 0x0000002d2512d210 */ /* 0x000fe40007ffe0ff */
[C---:B------:R-:W-:Y:S02]  /*10d0*/  @!P5 LEA R50, P4, R36.reuse, R50, 0x1 ;  /* 0x000000322432d211 */ /* 0x040fe400078808ff */
[----:B------:R-:W-:Y:S01]  /*10e0*/  ISETP.GE.AND.EX P6, PT, R63, UR5, PT, P6 ;  /* 0x000000053f007c0c */ /* 0x000fe2000bfc6360 */
[----:B------:R-:W5:Y:S01]  /*10f0*/  @!P2 LDC.64 R44, c[0x0][0x390] ;  /* 0x0000e400ff2cab82 */ /* 0x000f620000000a00 */
[----:B------:R-:W-:-:S02]  /*1100*/  @!P5 LEA.HI.X R51, R36, R51, R18, 0x1, P4 ;  /* 0x000000332433d211 */ /* 0x000fc400020f0c12 */
[----:B------:R-:W-:-:S04]  /*1110*/  ISETP.GE.U32.AND P4, PT, R12, UR4, PT ;  /* 0x000000040c007c0c */ /* 0x000fc8000bf86070 */
[----:B------:R-:W-:Y:S01]  /*1120*/  ISETP.GE.AND.EX P4, PT, R65, UR5, PT, P4 ;  /* 0x0000000541007c0c */ /* 0x000fe2000bf86340 */
[----:B-1----:R-:W-:Y:S01]  /*1130*/  @!P2 IMAD R18, R35, R48, RZ ;  /* 0x000000302312a224 */ /* 0x002fe200078e02ff */
[----:B------:R-:W-:Y:S01]  /*1140*/  @!P2 MOV R42, R102 ;  /* 0x00000066002aa202 */ /* 0x000fe20000000f00 */
[----:B------:R-:W1:Y:S01]  /*1150*/  @!P1 LDC.64 R38, c[0x0][0x390] ;  /* 0x0000e400ff269b82 */ /* 0x000e620000000a00 */
[----:B------:R-:W-:Y:S01]  /*1160*/  @!P2 MOV R43, R101 ;  /* 0x00000065002ba202 */ /* 0x000fe20000000f00 */
[----:B------:R-:W-:-:S06]  /*1170*/  @!P2 IMAD R53, R72, R49, R18 ;  /* 0x000000314835a224 */ /* 0x000fcc00078e0212 */
[----:B--2---:R-:W2:Y:S01]  /*1180*/  @!P6 LDC.64 R40, c[0x0][0x3e0] ;  /* 0x0000f800ff28eb82 */ /* 0x004ea20000000a00 */
[----:B0-----:R-:W-:Y:S02]  /*1190*/  @!P1 IMAD R18, R61, R46, RZ ;  /* 0x0000002e3d129224 */ /* 0x001fe400078e02ff */
[----:B------:R-:W-:Y:S01]  /*11a0*/  @!P2 IMAD.WIDE.U32 R48, R72, R48, R42 ;  /* 0x000000304830a225 */ /* 0x000fe200078e002a */
[----:B------:R-:W-:-:S04]  /*11b0*/  MOV R89, RZ ;  /* 0x000000ff00597202 */ /* 0x000fc80000000f00 */
[----:B------:R-:W0:Y:S01]  /*11c0*/  @!P4 LDC.64 R36, c[0x0][0x3e0] ;  /* 0x0000f800ff24cb82 */ /* 0x000e220000000a00 */
[----:B------:R-:W-:Y:S01]  /*11d0*/  @!P1 IMAD R55, R10, R47, R18 ;  /* 0x0000002f0a379224 */ /* 0x000fe200078e0212 */
[----:B------:R-:W-:Y:S01]  /*11e0*/  @!P2 IADD3 R18, PT, PT, R49, R53, RZ ;  /* 0x000000353112a210 */ /* 0x000fe20007ffe0ff */
[----:B------:R-:W3:Y:S01]  /*11f0*/  @!P5 LDG.E R89, desc[UR6][R50.64] ;  /* 0x000000063259d981 */ /* 0x000ee2000c1e1900 */
[----:B------:R-:W-:Y:S02]  /*1200*/  @!P1 MOV R52, R102 ;  /* 0x0000006600349202 */ /* 0x000fe40000000f00 */
[----:B------:R-:W-:Y:S02]  /*1210*/  @!P1 MOV R53, R101 ;  /* 0x0000006500359202 */ /* 0x000fe40000000f00 */
[----:B------:R-:W4:Y:S01]  /*1220*/  @!P6 LDC.64 R42, c[0x0][0x390] ;  /* 0x0000e400ff2aeb82 */ /* 0x000f220000000a00 */
[----:B-----5:R-:W-:Y:S01]  /*1230*/  @!P2 LEA R44, P5, R48, R44, 0x1 ;  /* 0x0000002c302ca211 */ /* 0x020fe200078a08ff */
[----:B------:R-:W-:Y:S01]  /*1240*/  @!P1 IMAD.WIDE.U32 R52, R10, R46, R52 ;  /* 0x0000002e0a349225 */ /* 0x000fe200078e0034 */
[----:B------:R-:W-:-:S02]  /*1250*/  MOV R64, RZ ;  /* 0x000000ff00407202 */ /* 0x000fc40000000f00 */
[----:B------:R-:W-:-:S03]  /*1260*/  @!P2 LEA.HI.X R45, R48, R45, R18, 0x1, P5 ;  /* 0x0000002d302da211 */ /* 0x000fc600028f0c12 */
[----:B------:R-:W5:Y:S01]  /*1270*/  @!P4 LDC.64 R46, c[0x0][0x390] ;  /* 0x0000e400ff2ecb82 */ /* 0x000f620000000a00 */
[----:B--2---:R-:W-:Y:S01]  /*1280*/  @!P6 IMAD R22, R63, R40, RZ ;  /* 0x000000283f16e224 */ /* 0x004fe200078e02ff */
[----:B------:R2:W3:Y:S01]  /*1290*/  @!P2 LDG.E R64, desc[UR6][R44.64] ;  /* 0x000000062c40a981 */ /* 0x0004e2000c1e1900 */
[----:B------:R-:W-:Y:S02]  /*12a0*/  @!P1 IADD3 R18, PT, PT, R53, R55, RZ ;  /* 0x0000003735129210 */ /* 0x000fe40007ffe0ff */
[C---:B-1----:R-:W-:Y:S01]  /*12b0*/  @!P1 LEA R38, P5, R52.reuse, R38, 0x1 ;  /* 0x0000002634269211 */ /* 0x042fe200078a08ff */
[----:B------:R-:W-:Y:S01]  /*12c0*/  @!P6 IMAD R49, R11, R41, R22 ;  /* 0x000000290b31e224 */ /* 0x000fe200078e0216 */
[----:B--2---:R-:W-:Y:S02]  /*12d0*/  @!P6 MOV R44, R102 ;  /* 0x00000066002ce202 */ /* 0x004fe40000000f00 */
[----:B------:R-:W-:Y:S02]  /*12e0*/  @!P6 MOV R45, R101 ;  /* 0x00000065002de202 */ /* 0x000fe40000000f00 */
[----:B------:R-:W-:Y:S01]  /*12f0*/  @!P1 LEA.HI.X R39, R52, R39, R18, 0x1, P5 ;  /* 0x0000002734279211 */ /* 0x000fe200028f0c12 */
[----:B0-----:R-:W-:-:S02]  /*1300*/  @!P4 IMAD R18, R65, R36, RZ ;  /* 0x000000244112c224 */ /* 0x001fc400078e02ff */
[----:B------:R-:W-:Y:S01]  /*1310*/  @!P6 IMAD.WIDE.U32 R40, R11, R40, R44 ;  /* 0x000000280b28e225 */ /* 0x000fe200078e002c */
[----:B------:R-:W-:Y:S02]  /*1320*/  @!P4 MOV R44, R102 ;  /* 0x00000066002cc202 */ /* 0x000fe40000000f00 */
[----:B------:R-:W-:Y:S01]  /*1330*/  @!P4 MOV R45, R101 ;  /* 0x00000065002dc202 */ /* 0x000fe20000000f00 */
[C---:B------:R-:W-:Y:S01]  /*1340*/  @!P4 IMAD R51, R12.reuse, R37, R18 ;  /* 0x000000250c33c224 */ /* 0x040fe200078e0212 */
[----:B------:R-:W-:Y:S02]  /*1350*/  MOV R93, RZ ;  /* 0x000000ff005d7202 */ /* 0x000fe40000000f00 */
[----:B------:R-:W-:Y:S01]  /*1360*/  @!P6 IADD3 R18, PT, PT, R41, R49, RZ ;  /* 0x000000312912e210 */ /* 0x000fe20007ffe0ff */
[----:B------:R-:W-:Y:S01]  /*1370*/  @!P4 IMAD.WIDE.U32 R36, R12, R36, R44 ;  /* 0x000000240c24c225 */ /* 0x000fe200078e002c */
[C---:B----4-:R-:W-:Y:S02]  /*1380*/  @!P6 LEA R42, P2, R40.reuse, R42, 0x1 ;  /* 0x0000002a282ae211 */ /* 0x050fe400078408ff */
[----:B------:R-:W-:Y:S01]  /*1390*/  MOV R95, RZ ;  /* 0x000000ff005f7202 */ /* 0x000fe20000000f00 */
[----:B------:R0:W2:Y:S01]  /*13a0*/  @!P1 LDG.E R93, desc[UR6][R38.64] ;  /* 0x00000006265d9981 */ /* 0x0000a2000c1e1900 */
[----:B------:R-:W-:-:S02]  /*13b0*/  @!P6 LEA.HI.X R43, R40, R43, R18, 0x1, P2 ;  /* 0x0000002b282be211 */ /* 0x000fc400010f0c12 */
[----:B------:R-:W-:Y:S02]  /*13c0*/  @!P4 IADD3 R18, PT, PT, R37, R51, RZ ;  /* 0x000000332512c210 */ /* 0x000fe40007ffe0ff */
[C---:B-----5:R-:W-:Y:S01]  /*13d0*/  @!P4 LEA R46, P1, R36.reuse, R46, 0x1 ;  /* 0x0000002e242ec211 */ /* 0x060fe200078208ff */
[----:B------:R-:W4:Y:S01]  /*13e0*/  @!P6 LDG.E R95, desc[UR6][R42.64] ;  /* 0x000000062a5fe981 */ /* 0x000f22000c1e1900 */
[----:B------:R-:W-:Y:S02]  /*13f0*/  MOV R97, RZ ;  /* 0x000000ff00617202 */ /* 0x000fe40000000f00 */
[----:B------:R-:W-:-:S05]  /*1400*/  @!P4 LEA.HI.X R47, R36, R47, R18, 0x1, P1 ;  /* 0x0000002f242fc211 */ /* 0x000fca00008f0c12 */
[----:B------:R-:W5:Y:S01]  /*1410*/  @!P4 LDG.E R97, desc[UR6][R46.64] ;  /* 0x000000062e61c981 */ /* 0x000f62000c1e1900 */
[----:B------:R-:W-:-:S04]  /*1420*/  PRMT R67, R16, 0x7632, R67 ;  /* 0x0000763210437816 */ /* 0x000fc80000000043 */
[----:B------:R-:W-:Y:S02]  /*1430*/  SHF.L.U32 R67, R67, 0x10, RZ ;  /* 0x0000001043437819 */ /* 0x000fe400000006ff */
[----:B------:R-:W-:-:S03]  /*1440*/  SHF.L.U32 R16, R16, 0x10, RZ ;  /* 0x0000001010107819 */ /* 0x000fc600000006ff */
[----:B0-----:R-:W-:Y:S02]  /*1450*/  FMUL.FTZ R39, R67, R67 ;  /* 0x0000004343277220 */ /* 0x001fe40000410000 */
[C---:B------:R-:W-:Y:S02]  /*1460*/  FADD.FTZ R37, R16.reuse, R67 ;  /* 0x0000004310257221 */ /* 0x040fe40000010000 */
[----:B------:R-:W-:Y:S01]  /*1470*/  FFMA.FTZ R39, R16, R16, R39 ;  /* 0x0000001010277223 */ /* 0x000fe20000010027 */
[----:B------:R-:W-:-:S04]  /*1480*/  PRMT R71, R20, 0x7632, R71 ;  /* 0x0000763214477816 */ /* 0x000fc80000000047 */
[----:B------:R-:W-:Y:S02]  /*1490*/  SHF.L.U32 R71, R71, 0x10, RZ ;  /* 0x0000001047477819 */ /* 0x000fe400000006ff */
[----:B------:R-:W-:Y:S02]  /*14a0*/  SHF.L.U32 R20, R20, 0x10, RZ ;  /* 0x0000001014147819 */ /* 0x000fe400000006ff */
[----:B------:R-:W-:-:S04]  /*14b0*/  PRMT R22, R73, 0x7632, R22 ;  /* 0x0000763249167816 */ /* 0x000fc80000000016 */
[----:B------:R-:W-:Y:S02]  /*14c0*/  SHF.L.U32 R22, R22, 0x10, RZ ;  /* 0x0000001016167819 */ /* 0x000fe400000006ff */
[----:B------:R-:W-:-:S03]  /*14d0*/  SHF.L.U32 R73, R73, 0x10, RZ ;  /* 0x0000001049497819 */ /* 0x000fc600000006ff */
[----:B------:R-:W-:Y:S01]  /*14e0*/  FMUL.FTZ R40, R22, R22 ;  /* 0x0000001616287220 */ /* 0x000fe20000410000 */
[----:B------:R-:W-:Y:S01]  /*14f0*/  FADD.FTZ R38, R20, R71 ;  /* 0x0000004714267221 */ /* 0x000fe20000010000 */
[----:B---3--:R-:W-:-:S04]  /*1500*/  PRMT R77, R26, 0x7632, R77 ;  /* 0x000076321a4d7816 */ /* 0x008fc8000000004d */
[----:B------:R-:W-:Y:S02]  /*1510*/  SHF.L.U32 R77, R77, 0x10, RZ ;  /* 0x000000104d4d7819 */ /* 0x000fe400000006ff */
[----:B------:R-:W-:Y:S02]  /*1520*/  SHF.L.U32 R26, R26, 0x10, RZ ;  /* 0x000000101a1a7819 */ /* 0x000fe400000006ff */
[----:B------:R-:W-:-:S04]  /*1530*/  PRMT R18, R69, 0x7632, R18 ;  /* 0x0000763245127816 */ /* 0x000fc80000000012 */
[----:B------:R-:W-:Y:S02]  /*1540*/  SHF.L.U32 R18, R18, 0x10, RZ ;  /* 0x0000001012127819 */ /* 0x000fe400000006ff */
[----:B------:R-:W-:-:S03]  /*1550*/  SHF.L.U32 R69, R69, 0x10, RZ ;  /* 0x0000001045457819 */ /* 0x000fc600000006ff */
[----:B------:R-:W-:Y:S02]  /*1560*/  FMUL.FTZ R36, R18, R18 ;  /* 0x0000001212247220 */ /* 0x000fe40000410000 */
[C---:B------:R-:W-:Y:S02]  /*1570*/  FADD.FTZ R24, R69.reuse, R18 ;  /* 0x0000001245187221 */ /* 0x040fe40000010000 */
[----:B------:R-:W-:Y:S02]  /*1580*/  FFMA.FTZ R36, R69, R69, R36 ;  /* 0x0000004545247223 */ /* 0x000fe40000010024 */
[----:B------:R-:W-:Y:S02]  /*1590*/  FADD.FTZ R24, RZ, R24 ;  /* 0x00000018ff187221 */ /* 0x000fe40000010000 */
[----:B------:R-:W-:Y:S02]  /*15a0*/  FADD.FTZ R36, RZ, R36 ;  /* 0x00000024ff247221 */ /* 0x000fe40000010000 */
[----:B------:R-:W-:-:S02]  /*15b0*/  FADD.FTZ R37, R24, R37 ;  /* 0x0000002518257221 */ /* 0x000fc40000010000 */
[----:B------:R-:W-:Y:S01]  /*15c0*/  FADD.FTZ R36, R36, R39 ;  /* 0x0000002724247221 */ /* 0x000fe20000010000 */
[----:B------:R-:W-:Y:S01]  /*15d0*/  FMUL.FTZ R39, R71, R71 ;  /* 0x0000004747277220 */ /* 0x000fe20000410000 */
[----:B------:R-:W-:-:S03]  /*15e0*/  PRMT R24, R75, 0x7632, R24 ;  /* 0x000076324b187816 */ /* 0x000fc60000000018 */
[----:B------:R-:W-:Y:S01]  /*15f0*/  FFMA.FTZ R39, R20, R20, R39 ;  /* 0x0000001414277223 */ /* 0x000fe20000010027 */
[----:B------:R-:W-:Y:S02]  /*1600*/  SHF.L.U32 R24, R24, 0x10, RZ ;  /* 0x0000001018187819 */ /* 0x000fe400000006ff */
[----:B------:R-:W-:Y:S01]  /*1610*/  SHF.L.U32 R75, R75, 0x10, RZ ;  /* 0x000000104b4b7819 */ /* 0x000fe200000006ff */
[----:B------:R-:W-:Y:S01]  /*1620*/  FADD.FTZ R36, R36, R39 ;  /* 0x0000002724247221 */ /* 0x000fe20000010000 */
[----:B------:R-:W-:Y:S01]  /*1630*/  FFMA.FTZ R39, R73, R73, R40 ;  /* 0x0000004949277223 */ /* 0x000fe20000010028 */
[----:B------:R-:W-:Y:S01]  /*1640*/  FMUL.FTZ R40, R24, R24 ;  /* 0x0000001818287220 */ /* 0x000fe20000410000 */
[----:B------:R-:W-:Y:S02]  /*1650*/  FADD.FTZ R37, R37, R38 ;  /* 0x0000002625257221 */ /* 0x000fe40000010000 */
[----:B------:R-:W-:Y:S01]  /*1660*/  FADD.FTZ R36, R36, R39 ;  /* 0x0000002724247221 */ /* 0x000fe20000010000 */
[----:B------:R-:W-:Y:S01]  /*1670*/  FFMA.FTZ R39, R75, R75, R40 ;  /* 0x0000004b4b277223 */ /* 0x000fe20000010028 */
[----:B------:R-:W-:Y:S01]  /*1680*/  FADD.FTZ R38, R73, R22 ;  /* 0x0000001649267221 */ /* 0x000fe20000010000 */
[----:B------:R-:W-:-:S02]  /*1690*/  PRMT R79, R28, 0x7632, R79 ;  /* 0x000076321c4f7816 */ /* 0x000fc4000000004f */
[----:B------:R-:W-:Y:S01]  /*16a0*/  FADD.FTZ R36, R36, R39 ;  /* 0x0000002724247221 */ /* 0x000fe20000010000 */
[----:B------:R-:W-:Y:S01]  /*16b0*/  FADD.FTZ R37, R37, R38 ;  /* 0x0000002625257221 */ /* 0x000fe20000010000 */
[----:B------:R-:W-:Y:S01]  /*16c0*/  PRMT R81, R30, 0x7632, R81 ;  /* 0x000076321e517816 */ /* 0x000fe20000000051 */
[----:B------:R-:W-:Y:S01]  /*16d0*/  FMUL.FTZ R39, R77, R77 ;  /* 0x0000004d4d277220 */ /* 0x000fe20000410000 */
[----:B------:R-:W-:Y:S01]  /*16e0*/  SHF.L.U32 R79, R79, 0x10, RZ ;  /* 0x000000104f4f7819 */ /* 0x000fe200000006ff */
[----:B------:R-:W-:Y:S01]  /*16f0*/  FADD.FTZ R38, R75, R24 ;  /* 0x000000184b267221 */ /* 0x000fe20000010000 */
[----:B------:R-:W-:Y:S01]  /*1700*/  SHF.L.U32 R28, R28, 0x10, RZ ;  /* 0x000000101c1c7819 */ /* 0x000fe200000006ff */
[----:B------:R-:W-:Y:S01]  /*1710*/  FFMA.FTZ R39, R26, R26, R39 ;  /* 0x0000001a1a277223 */ /* 0x000fe20000010027 */
[----:B------:R-:W-:Y:S01]  /*1720*/  SHF.L.U32 R81, R81, 0x10, RZ ;  /* 0x0000001051517819 */ /* 0x000fe200000006ff */
[----:B------:R-:W-:Y:S01]  /*1730*/  FADD.FTZ R37, R37, R38 ;  /* 0x0000002625257221 */ /* 0x000fe20000010000 */
[----:B------:R-:W-:Y:S01]  /*1740*/  FMUL.FTZ R41, R79, R79 ;  /* 0x0000004f4f297220 */ /* 0x000fe20000410000 */
[----:B------:R-:W-:Y:S01]  /*1750*/  PRMT R83, R32, 0x7632, R83 ;  /* 0x0000763220537816 */ /* 0x000fe20000000053 */
[----:B------:R-:W-:Y:S01]  /*1760*/  FADD.FTZ R38, R26, R77 ;  /* 0x0000004d1a267221 */ /* 0x000fe20000010000 */
[----:B------:R-:W-:Y:S01]  /*1770*/  SHF.L.U32 R30, R30, 0x10, RZ ;  /* 0x000000101e1e7819 */ /* 0x000fe200000006ff */
[----:B------:R-:W-:Y:S01]  /*1780*/  FADD.FTZ R36, R36, R39 ;  /* 0x0000002724247221 */ /* 0x000fe20000010000 */
[----:B------:R-:W-:Y:S01]  /*1790*/  FFMA.FTZ R41, R28, R28, R41 ;  /* 0x0000001c1c297223 */ /* 0x000fe20000010029 */
[----:B------:R-:W-:Y:S01]  /*17a0*/  SHF.L.U32 R83, R83, 0x10, RZ ;  /* 0x0000001053537819 */ /* 0x000fe200000006ff */
[----:B------:R-:W-:Y:S01]  /*17b0*/  FMUL.FTZ R39, R81, R81 ;  /* 0x0000005151277220 */ /* 0x000fe20000410000 */
[----:B------:R-:W-:Y:S01]  /*17c0*/  PRMT R85, R34, 0x7632, R85 ;  /* 0x0000763222557816 */ /* 0x000fe20000000055 */
[----:B------:R-:W-:Y:S01]  /*17d0*/  FADD.FTZ R37, R37, R38 ;  /* 0x0000002625257221 */ /* 0x000fe20000010000 */
[----:B------:R-:W-:Y:S01]  /*17e0*/  FADD.FTZ R38, R28, R79 ;  /* 0x0000004f1c267221 */ /* 0x000fe20000010000 */
[----:B------:R-:W-:Y:S01]  /*17f0*/  FADD.FTZ R36, R36, R41 ;  /* 0x0000002924247221 */ /* 0x000fe20000010000 */
[----:B------:R-:W-:Y:S01]  /*1800*/  SHF.L.U32 R32, R32, 0x10, RZ ;  /* 0x0000001020207819 */ /* 0x000fe200000006ff */
[C---:B------:R-:W-:Y:S01]  /*1810*/  FFMA.FTZ R39, R30.reuse, R30, R39 ;  /* 0x0000001e1e277223 */ /* 0x040fe20000010027 */
[----:B------:R-:W-:Y:S01]  /*1820*/  SHF.L.U32 R85, R85, 0x10, RZ ;  /* 0x0000001055557819 */ /* 0x000fe200000006ff */
[----:B------:R-:W-:Y:S01]  /*1830*/  FMUL.FTZ R41, R83, R83 ;  /* 0x0000005353297220 */ /* 0x000fe20000410000 */
[----:B------:R-:W-:Y:S01]  /*1840*/  PRMT R60, R87, 0x7632, R60 ;  /* 0x00007632573c7816 */ /* 0x000fe2000000003c */
[----:B------:R-:W-:Y:S01]  /*1850*/  FADD.FTZ R37, R37, R38 ;  /* 0x0000002625257221 */ /* 0x000fe20000010000 */
        /* <DEDUP_REMOVED lines=8> */
[----:B------:R-:W-:Y:S01]  /*18e0*/  FADD.FTZ R36, R36, R41 ;  /* 0x0000002924247221 */ /* 0x000fe20000010000 */
[----:B------:R-:W-:Y:S01]  /*18f0*/  SHF.L.U32 R87, R87, 0x10, RZ ;  /* 0x0000001057577819 */ /* 0x000fe200000006ff */
[----:B------:R-:W-:Y:S01]  /*1900*/  FFMA.FTZ R39, R34, R34, R39 ;  /* 0x0000002222277223 */ /* 0x000fe20000010027 */
[----:B------:R-:W-:Y:S01]  /*1910*/  FMUL.FTZ R40, R60, R60 ;  /* 0x0000003c3c287220 */ /* 0x000fe20000410000 */
[----:B------:R-:W-:Y:S01]  /*1920*/  FADD.FTZ R37, R37, R38 ;  /* 0x0000002625257221 */ /* 0x000fe20000010000 */
[----:B------:R-:W-:Y:S01]  /*1930*/  FADD.FTZ R38, R34, R85 ;  /* 0x0000005522267221 */ /* 0x000fe20000010000 */
[----:B------:R-:W-:Y:S01]  /*1940*/  FADD.FTZ R36, R36, R39 ;  /* 0x0000002724247221 */ /* 0x000fe20000010000 */
[----:B------:R-:W-:-:S02]  /*1950*/  FFMA.FTZ R39, R87, R87, R40 ;  /* 0x0000005757277223 */ /* 0x000fc40000010028 */
[----:B------:R-:W-:Y:S01]  /*1960*/  FADD.FTZ R37, R37, R38 ;  /* 0x0000002625257221 */ /* 0x000fe20000010000 */
[----:B------:R-:W-:-:S04]  /*1970*/  PRMT R62, R89, 0x7632, R62 ;  /* 0x00007632593e7816 */ /* 0x000fc8000000003e */
[----:B------:R-:W-:Y:S02]  /*1980*/  SHF.L.U32 R62, R62, 0x10, RZ ;  /* 0x000000103e3e7819 */ /* 0x000fe400000006ff */
[----:B------:R-:W-:-:S03]  /*1990*/  SHF.L.U32 R89, R89, 0x10, RZ ;  /* 0x0000001059597819 */ /* 0x000fc600000006ff */
[----:B------:R-:W-:Y:S01]  /*19a0*/  FMUL.FTZ R40, R62, R62 ;  /* 0x0000003e3e287220 */ /* 0x000fe20000410000 */
[----:B------:R-:W-:Y:S01]  /*19b0*/  FADD.FTZ R38, R87, R60 ;  /* 0x0000003c57267221 */ /* 0x000fe20000010000 */
[----:B------:R-:W-:Y:S01]  /*19c0*/  FADD.FTZ R36, R36, R39 ;  /* 0x0000002724247221 */ /* 0x000fe20000010000 */
[----:B------:R-:W-:Y:S01]  /*19d0*/  PRMT R91, R64, 0x7632, R91 ;  /* 0x00007632405b7816 */ /* 0x000fe2000000005b */
[----:B------:R-:W-:-:S03]  /*19e0*/  FFMA.FTZ R39, R89, R89, R40 ;  /* 0x0000005959277223 */ /* 0x000fc60000010028 */
[----:B------:R-:W-:Y:S01]  /*19f0*/  SHF.L.U32 R91, R91, 0x10, RZ ;  /* 0x000000105b5b7819 */ /* 0x000fe200000006ff */
[----:B------:R-:W-:Y:S01]  /*1a00*/  FADD.FTZ R37, R37, R38 ;  /* 0x0000002625257221 */ /* 0x000fe20000010000 */
[----:B------:R-:W-:Y:S01]  /*1a10*/  SHF.L.U32 R64, R64, 0x10, RZ ;  /* 0x0000001040407819 */ /* 0x000fe200000006ff */
[----:B------:R-:W-:Y:S01]  /*1a20*/  FADD.FTZ R38, R89, R62 ;  /* 0x0000003e59267221 */ /* 0x000fe20000010000 */
[----:B------:R-:W-:Y:S01]  /*1a30*/  FADD.FTZ R36, R36, R39 ;  /* 0x0000002724247221 */ /* 0x000fe20000010000 */
[----:B------:R-:W-:Y:S02]  /*1a40*/  FMUL.FTZ R39, R91, R91 ;  /* 0x0000005b5b277220 */ /* 0x000fe40000410000 */
[----:B------:R-:W-:Y:S01]  /*1a50*/  FADD.FTZ R37, R37, R38 ;  /* 0x0000002625257221 */ /* 0x000fe20000010000 */
[C---:B------:R-:W-:Y:S01]  /*1a60*/  FADD.FTZ R38, R64.reuse, R91 ;  /* 0x0000005b40267221 */ /* 0x040fe20000010000 */
[----:B------:R-:W-:-:S03]  /*1a70*/  FFMA.FTZ R39, R64, R64, R39 ;  /* 0x0000004040277223 */ /* 0x000fc60000010027 */
[----:B------:R-:W-:Y:S01]  /*1a80*/  FADD.FTZ R37, R37, R38 ;  /* 0x0000002625257221 */ /* 0x000fe20000010000 */
[----:B------:R-:W-:Y:S01]  /*1a90*/  FADD.FTZ R36, R36, R39 ;  /* 0x0000002724247221 */ /* 0x000fe20000010000 */
[----:B--2---:R-:W-:-:S04]  /*1aa0*/  PRMT R66, R93, 0x7632, R66 ;  /* 0x000076325d427816 */ /* 0x004fc80000000042 */
[----:B------:R-:W-:Y:S02]  /*1ab0*/  SHF.L.U32 R66, R66, 0x10, RZ ;  /* 0x0000001042427819 */ /* 0x000fe400000006ff */
[----:B----4-:R-:W-:Y:S02]  /*1ac0*/  PRMT R68, R95, 0x7632, R68 ;  /* 0x000076325f447816 */ /* 0x010fe40000000044 */
[----:B------:R-:W-:Y:S01]  /*1ad0*/  SHF.L.U32 R93, R93, 0x10, RZ ;  /* 0x000000105d5d7819 */ /* 0x000fe200000006ff */
[----:B------:R-:W-:Y:S01]  /*1ae0*/  FMUL.FTZ R40, R66, R66 ;  /* 0x0000004242287220 */ /* 0x000fe20000410000 */
[----:B------:R-:W-:Y:S02]  /*1af0*/  SHF.L.U32 R68, R68, 0x10, RZ ;  /* 0x0000001044447819 */ /* 0x000fe400000006ff */
[----:B-----5:R-:W-:Y:S01]  /*1b00*/  PRMT R70, R97, 0x7632, R70 ;  /* 0x0000763261467816 */ /* 0x020fe20000000046 */
[C---:B------:R-:W-:Y:S01]  /*1b10*/  FADD.FTZ R38, R93.reuse, R66 ;  /* 0x000000425d267221 */ /* 0x040fe20000010000 */
[----:B------:R-:W-:Y:S01]  /*1b20*/  FFMA.FTZ R39, R93, R93, R40 ;  /* 0x0000005d5d277223 */ /* 0x000fe20000010028 */
[----:B------:R-:W-:Y:S01]  /*1b30*/  SHF.L.U32 R95, R95, 0x10, RZ ;  /* 0x000000105f5f7819 */ /* 0x000fe200000006ff */
[----:B------:R-:W-:Y:S01]  /*1b40*/  FMUL.FTZ R40, R68, R68 ;  /* 0x0000004444287220 */ /* 0x000fe20000410000 */
[----:B------:R-:W-:Y:S01]  /*1b50*/  SHF.L.U32 R70, R70, 0x10, RZ ;  /* 0x0000001046467819 */ /* 0x000fe200000006ff */
        /* <DEDUP_REMOVED lines=29> */
[C---:B------:R-:W-:Y:S02]  /*1d30*/  ISETP.GT.AND P2, PT, R4.reuse, 0xf, PT ;  /* 0x0000000f0400780c */ /* 0x040fe40003f44270 */
[----:B------:R-:W-:Y:S01]  /*1d40*/  ISETP.GT.AND P1, PT, R4, 0x17, PT ;  /* 0x000000170400780c */ /* 0x000fe20003f24270 */
[----:B------:R-:W-:Y:S01]  /*1d50*/  BSSY.RECONVERGENT B0, `(.L_x_1864) ;  /* 0x0000012000007945 */ /* 0x000fe20003800200 */
        /* <DEDUP_REMOVED lines=17> */
.L_x_1865:
[----:B------:R-:W-:Y:S05]  /*1e70*/  BSYNC.RECONVERGENT B0 ;  /* 0x0000000000007941 */ /* 0x000fea0003800200 */
.L_x_1864:
[----:B------:R-:W-:Y:S01]  /*1e80*/  BAR.SYNC.DEFER_BLOCKING 0x0 ;  /* 0x0000000000007b1d */ /* 0x000fe20000010000 */
[----:B------:R-:W-:Y:S02]  /*1e90*/  ISETP.NE.AND P2, PT, R2, RZ, PT ;  /* 0x000000ff0200720c */ /* 0x000fe40003f45270 */
[----:B------:R-:W-:-:S03]  /*1ea0*/  ISETP.GE.U32.AND P1, PT, R7, 0x2, PT ;  /* 0x000000020700780c */ /* 0x000fc60003f26070 */
[----:B------:R-:W-:Y:S08]  /*1eb0*/  BSSY.RECONVERGENT B0, `(.L_x_1866) ;  /* 0x0000026000007945 */ /* 0x000ff00003800200 */
[----:B------:R-:W-:Y:S05]  /*1ec0*/  @P2 BRA `(.L_x_1867) ;  /* 0x0000000000902947 */ /* 0x000fea0003800000 */
[----:B------:R-:W4:Y:S01]  /*1ed0*/  S2UR UR5, SR_CgaCtaId ;  /* 0x00000000000579c3 */ /* 0x000f220000008800 */
[----:B------:R-:W-:Y:S02]  /*1ee0*/  UMOV UR4, 0x400 ;  /* 0x0000040000047882 */ /* 0x000fe40000000000 */
[----:B----4-:R-:W-:-:S09]  /*1ef0*/  ULEA UR4, UR5, UR4, 0x18 ;  /* 0x0000000405047291 */ /* 0x010fd2000f8ec0ff */
[----:B------:R-:W4:Y:S04]  /*1f00*/  LDS.64 R56, [UR4+0x18] ;  /* 0x00001804ff387984 */ /* 0x000f280008000a00 */
[----:B---3--:R-:W3:Y:S04]  /*1f10*/  LDS.128 R36, [UR4+0x20] ;  /* 0x00002004ff247984 */ /* 0x008ee80008000c00 */
[----:B-12---:R-:W1:Y:S04]  /*1f20*/  LDS.128 R40, [UR4+0x30] ;  /* 0x00003004ff287984 */ /* 0x006e680008000c00 */
[----:B------:R-:W2:Y:S04]  /*1f30*/  LDS.128 R44, [UR4+0x40] ;  /* 0x00004004ff2c7984 */ /* 0x000ea80008000c00 */
[----:B------:R-:W5:Y:S04]  /*1f40*/  LDS.128 R48, [UR4+0x50] ;  /* 0x00005004ff307984 */ /* 0x000f680008000c00 */
[----:B------:R-:W5:Y:S01]  /*1f50*/  LDS.128 R52, [UR4+0x60] ;  /* 0x00006004ff347984 */ /* 0x000f620008000c00 */
[----:B----4-:R-:W-:Y:S01]  /*1f60*/  FADD.FTZ R99, R58, R56 ;  /* 0x000000383a637221 */ /* 0x010fe20000010000 */
[----:B------:R-:W-:-:S02]  /*1f70*/  FADD.FTZ R104, R59, R57 ;  /* 0x000000393b687221 */ /* 0x000fc40000010000 */
[----:B0-----:R-:W0:Y:S01]  /*1f80*/  LDS.128 R56, [UR4+0x70] ;  /* 0x00007004ff387984 */ /* 0x001e220008000c00 */
        /* <DEDUP_REMOVED lines=24> */
.L_x_1867:
[----:B------:R-:W-:Y:S05]  /*2110*/  BSYNC.RECONVERGENT B0 ;  /* 0x0000000000007941 */ /* 0x000fea0003800200 */
.L_x_1866:
        /* <DEDUP_REMOVED lines=12> */
[----:B-1----:R-:W-:Y:S01]  /*21e0*/  IMAD R41, R3, R5, R0 ;  /* 0x0000000503297224 */ /* 0x002fe200078e0200 */
        /* <DEDUP_REMOVED lines=11> */
.L_x_1870:
[----:B---3--:R-:W3:Y:S04]  /*22a0*/  LDG.E.STRONG.GPU R38, desc[UR6][R36.64] ;  /* 0x0000000624267981 */ /* 0x008ee8000c1ef900 */
[----:B---3--:R-:W-:Y:S01]  /*22b0*/  CCTL.IVALL ;  /* 0x00000000ff00798f */ /* 0x008fe20002000000 */
[----:B------:R-:W-:Y:S05]  /*22c0*/  YIELD ;  /* 0x0000000000007946 */ /* 0x000fea0003800000 */
[----:B------:R-:W-:-:S13]  /*22d0*/  ISETP.NE.AND P1, PT, R38, R43, PT ;  /* 0x0000002b2600720c */ /* 0x000fda0003f25270 */
[----:B------:R-:W-:Y:S05]  /*22e0*/  @P1 BRA `(.L_x_1870) ;  /* 0xfffffffc00ec1947 */ /* 0x000fea000383ffff */
.L_x_1869:
[----:B------:R-:W-:Y:S05]  /*22f0*/  WARPSYNC.ALL ;  /* 0x0000000000007948 */ /* 0x000fea0003800000 */
[----:B------:R-:W-:Y:S01]  /*2300*/  BAR.SYNC.DEFER_BLOCKING 0x0 ;  /* 0x0000000000007b1d */ /* 0x000fe20000010000 */
[----:B--2---:R-:W-:-:S05]  /*2310*/  HFMA2 R42, -RZ, RZ, 0, 0 ;  /* 0x00000000ff2a7431 */ /* 0x004fca00000001ff */
        /* <DEDUP_REMOVED lines=12> */
.L_x_1872:
[----:B------:R-:W-:Y:S01]  /*23e0*/  UIADD3 UR5, UPT, UPT, UR4, 0x1, URZ ;  /* 0x0000000104057890 */ /* 0x000fe2000fffe0ff */
[----:B------:R-:W-:Y:S01]  /*23f0*/  ISETP.EQ.OR P5, PT, R53, RZ, P2 ;  /* 0x000000ff3500720c */ /* 0x000fe200017a2670 */
[----:B------:R-:W-:-:S04]  /*2400*/  UIADD3 UR8, UPT, UPT, UR4, 0x2, URZ ;  /* 0x0000000204087890 */ /* 0x000fc8000fffe0ff */
[C---:B------:R-:W-:Y:S01]  /*2410*/  ISETP.EQ.OR P6, PT, R3.reuse, UR5, P2 ;  /* 0x0000000503007c0c */ /* 0x040fe200097c2670 */
[----:B------:R-:W-:Y:S01]  /*2420*/  UIADD3 UR5, UPT, UPT, UR4, 0x3, URZ ;  /* 0x0000000304057890 */ /* 0x000fe2000fffe0ff */
[----:B------:R-:W-:-:S05]  /*2430*/  ISETP.EQ.OR P1, PT, R3, UR8, P2 ;  /* 0x0000000803007c0c */ /* 0x000fca0009722670 */
[----:B------:R-:W-:Y:S01]  /*2440*/  ISETP.EQ.OR P4, PT, R3, UR5, P2 ;  /* 0x0000000503007c0c */ /* 0x000fe20009782670 */
[----:B---3--:R-:W-:-:S05]  /*2450*/  @!P5 IMAD.WIDE.U32 R36, R54, 0x8, R44 ;  /* 0x000000083624d825 */ /* 0x008fca00078e002c */
[--C-:B------:R-:W-:Y:S01]  /*2460*/  @!P6 IMAD.WIDE.U32 R38, R52, 0x8, R44.reuse ;  /* 0x000000083426e825 */ /* 0x100fe200078e002c */
[----:B------:R-:W0:Y:S03]  /*2470*/  @!P5 LDG.E.64 R36, desc[UR6][R36.64] ;  /* 0x000000062424d981 */ /* 0x000e26000c1e1b00 */
[--C-:B-1----:R-:W-:Y:S02]  /*2480*/  @!P1 IMAD.WIDE.U32 R40, R46, 0x8, R44.reuse ;  /* 0x000000082e289825 */ /* 0x102fe400078e002c */
[----:B------:R-:W2:Y:S02]  /*2490*/  @!P6 LDG.E.64 R38, desc[UR6][R38.64] ;  /* 0x000000062626e981 */ /* 0x000ea4000c1e1b00 */
[----:B------:R-:W-:Y:S02]  /*24a0*/  @!P4 IMAD.WIDE.U32 R42, R50, 0x8, R44 ;  /* 0x00000008322ac825 */ /* 0x000fe400078e002c */
[----:B------:R-:W3:Y:S04]  /*24b0*/  @!P1 LDG.E.64 R40, desc[UR6][R40.64] ;  /* 0x0000000628289981 */ /* 0x000ee8000c1e1b00 */
[----:B------:R-:W4:Y:S01]  /*24c0*/  @!P4 LDG.E.64 R42, desc[UR6][R42.64] ;  /* 0x000000062a2ac981 */ /* 0x000f22000c1e1b00 */
[----:B------:R-:W-:-:S02]  /*24d0*/  UIADD3 UR5, UPT, UPT, UR4, 0x4, URZ ;  /* 0x0000000404057890 */ /* 0x000fc4000fffe0ff */
[----:B------:R-:W-:Y:S01]  /*24e0*/  UIADD3 UR8, UPT, UPT, UR4, 0x5, URZ ;  /* 0x0000000504087890 */ /* 0x000fe2000fffe0ff */
[----:B0-----:R-:W-:Y:S01]  /*24f0*/  @!P5 FADD.FTZ R58, R58, R36 ;  /* 0x000000243a3ad221 */ /* 0x001fe20000010000 */
[----:B------:R-:W-:Y:S02]  /*2500*/  @!P5 FADD.FTZ R59, R59, R37 ;  /* 0x000000253b3bd221 */ /* 0x000fe40000010000 */
[----:B------:R-:W-:Y:S01]  /*2510*/  ISETP.EQ.OR P5, PT, R3, UR5, P2 ;  /* 0x0000000503007c0c */ /* 0x000fe200097a2670 */
[----:B------:R-:W-:Y:S01]  /*2520*/  UIADD3 UR5, UPT, UPT, UR4, 0x6, URZ ;  /* 0x0000000604057890 */ /* 0x000fe2000fffe0ff */
[----:B--2---:R-:W-:Y:S01]  /*2530*/  @!P6 FADD.FTZ R58, R58, R38 ;  /* 0x000000263a3ae221 */ /* 0x004fe20000010000 */
[----:B------:R-:W-:Y:S01]  /*2540*/  @!P6 FADD.FTZ R59, R59, R39 ;  /* 0x000000273b3be221 */ /* 0x000fe20000010000 */
[----:B------:R-:W-:Y:S01]  /*2550*/  ISETP.EQ.OR P6, PT, R3, UR8, P2 ;  /* 0x0000000803007c0c */ /* 0x000fe200097c2670 */
[----:B------:R-:W-:Y:S01]  /*2560*/  UIADD3 UR8, UPT, UPT, UR4, 0x7, URZ ;  /* 0x0000000704087890 */ /* 0x000fe2000fffe0ff */
[----:B---3--:R-:W-:Y:S01]  /*2570*/  @!P1 FADD.FTZ R58, R58, R40 ;  /* 0x000000283a3a9221 */ /* 0x008fe20000010000 */
[----:B------:R-:W-:Y:S01]  /*2580*/  @!P1 FADD.FTZ R59, R59, R41 ;  /* 0x000000293b3b9221 */ /* 0x000fe20000010000 */
[----:B------:R-:W-:-:S02]  /*2590*/  ISETP.EQ.OR P1, PT, R3, UR5, P2 ;  /* 0x0000000503007c0c */ /* 0x000fc40009722670 */
[----:B----4-:R-:W-:Y:S01]  /*25a0*/  @!P4 FADD.FTZ R58, R58, R42 ;  /* 0x0000002a3a3ac221 */ /* 0x010fe20000010000 */
[----:B------:R-:W-:Y:S02]  /*25b0*/  @!P4 FADD.FTZ R59, R59, R43 ;  /* 0x0000002b3b3bc221 */ /* 0x000fe40000010000 */
[----:B------:R-:W-:Y:S01]  /*25c0*/  @!P5 IMAD.WIDE.U32 R36, R47, 0x8, R44 ;  /* 0x000000082f24d825 */ /* 0x000fe200078e002c */
[----:B------:R-:W-:-:S03]  /*25d0*/  ISETP.EQ.OR P4, PT, R3, UR8, P2 ;  /* 0x0000000803007c0c */ /* 0x000fc60009782670 */
[--C-:B------:R-:W-:Y:S02]  /*25e0*/  @!P6 IMAD.WIDE.U32 R38, R49, 0x8, R44.reuse ;  /* 0x000000083126e825 */ /* 0x100fe400078e002c */
[----:B------:R-:W2:Y:S02]  /*25f0*/  @!P5 LDG.E.64 R36, desc[UR6][R36.64] ;  /* 0x000000062424d981 */ /* 0x000ea4000c1e1b00 */
[--C-:B------:R-:W-:Y:S02]  /*2600*/  @!P1 IMAD.WIDE.U32 R40, R48, 0x8, R44.reuse ;  /* 0x0000000830289825 */ /* 0x100fe400078e002c */
[----:B------:R-:W3:Y:S04]  /*2610*/  @!P6 LDG.E.64 R38, desc[UR6][R38.64] ;  /* 0x000000062626e981 */ /* 0x000ee8000c1e1b00 */
[----:B------:R-:W-:Y:S01]  /*2620*/  @!P4 IMAD.WIDE.U32 R42, R51, 0x8, R44 ;  /* 0x00000008332ac825 */ /* 0x000fe200078e002c */
[----:B------:R-:W4:Y:S05]  /*2630*/  @!P1 LDG.E.64 R40, desc[UR6][R40.64] ;  /* 0x0000000628289981 */ /* 0x000f2a000c1e1b00 */
[----:B------:R-:W5:Y:S01]  /*2640*/  @!P4 LDG.E.64 R42, desc[UR6][R42.64] ;  /* 0x000000062a2ac981 */ /* 0x000f62000c1e1b00 */
[----:B------:R-:W-:Y:S01]  /*2650*/  UIADD3 UR4, UPT, UPT, UR4, 0x8, URZ ;  /* 0x0000000804047890 */ /* 0x000fe2000fffe0ff */
[----:B------:R-:W-:-:S02]  /*2660*/  IADD3 R53, PT, PT, R53, 0x8, RZ ;  /* 0x0000000835357810 */ /* 0x000fc40007ffe0ff */
[C---:B------:R-:W-:Y:S02]  /*2670*/  LEA R54, R5.reuse, R54, 0x3 ;  /* 0x0000003605367211 */ /* 0x040fe400078e18ff */
[C---:B------:R-:W-:Y:S02]  /*2680*/  LEA R52, R5.reuse, R52, 0x3 ;  /* 0x0000003405347211 */ /* 0x040fe400078e18ff */
[C---:B------:R-:W-:Y:S02]  /*2690*/  LEA R46, R5.reuse, R46, 0x3 ;  /* 0x0000002e052e7211 */ /* 0x040fe400078e18ff */
[C---:B------:R-:W-:Y:S02]  /*26a0*/  LEA R50, R5.reuse, R50, 0x3 ;  /* 0x0000003205327211 */ /* 0x040fe400078e18ff */
[C---:B------:R-:W-:Y:S02]  /*26b0*/  LEA R47, R5.reuse, R47, 0x3 ;  /* 0x0000002f052f7211 */ /* 0x040fe400078e18ff */
[----:B------:R-:W-:-:S02]  /*26c0*/  LEA R49, R5, R49, 0x3 ;  /* 0x0000003105317211 */ /* 0x000fc400078e18ff */
[C---:B------:R-:W-:Y:S02]  /*26d0*/  LEA R48, R5.reuse, R48, 0x3 ;  /* 0x0000003005307211 */ /* 0x040fe400078e18ff */
[----:B------:R-:W-:Y:S01]  /*26e0*/  LEA R51, R5, R51, 0x3 ;  /* 0x0000003305337211 */ /* 0x000fe200078e18ff */
[----:B--2---:R-:W-:Y:S01]  /*26f0*/  @!P5 FADD.FTZ R58, R58, R36 ;  /* 0x000000243a3ad221 */ /* 0x004fe20000010000 */
[----:B------:R-:W-:-:S03]  /*2700*/  @!P5 FADD.FTZ R59, R59, R37 ;  /* 0x000000253b3bd221 */ /* 0x000fc60000010000 */
[----:B---3--:R-:W-:Y:S01]  /*2710*/  @!P6 FADD.FTZ R58, R58, R38 ;  /* 0x000000263a3ae221 */ /* 0x008fe20000010000 */
[----:B------:R-:W-:-:S03]  /*2720*/  @!P6 FADD.FTZ R59, R59, R39 ;  /* 0x000000273b3be221 */ /* 0x000fc60000010000 */
[----:B----4-:R-:W-:Y:S01]  /*2730*/  @!P1 FADD.FTZ R58, R58, R40 ;  /* 0x000000283a3a9221 */ /* 0x010fe20000010000 */
[----:B------:R-:W-:Y:S01]  /*2740*/  @!P1 FADD.FTZ R59, R59, R41 ;  /* 0x000000293b3b9221 */ /* 0x000fe20000010000 */
[----:B------:R-:W-:Y:S02]  /*2750*/  ISETP.NE.AND P1, PT, R55, UR4, PT ;  /* 0x0000000437007c0c */ /* 0x000fe4000bf25270 */
[----:B-----5:R-:W-:Y:S01]  /*2760*/  @!P4 FADD.FTZ R58, R58, R42 ;  /* 0x0000002a3a3ac221 */ /* 0x020fe20000010000 */
[----:B------:R-:W-:-:S10]  /*2770*/  @!P4 FADD.FTZ R59, R59, R43 ;  /* 0x0000002b3b3bc221 */ /* 0x000fd40000010000 */
[----:B------:R-:W-:Y:S05]  /*2780*/  @P1 BRA `(.L_x_1872) ;  /* 0xfffffffc00141947 */ /* 0x000fea000383ffff */
[----:B------:R-:W-:-:S07]  /*2790*/  MOV R42, R55 ;  /* 0x00000037002a7202 */ /* 0x000fce0000000f00 */
.L_x_1871:
[----:B------:R-:W-:-:S13]  /*27a0*/  LOP3.LUT P1, RZ, R7, 0x7, RZ, 0xc0, !PT ;  /* 0x0000000707ff7812 */ /* 0x000fda000782c0ff */
[----:B------:R-:W-:Y:S05]  /*27b0*/  @!P1 BRA `(.L_x_1868) ;  /* 0x0000000000f49947 */ /* 0x000fea0003800000 */
[C---:B---3--:R-:W-:Y:S02]  /*27c0*/  LOP3.LUT R36, R7.reuse, 0x7, RZ, 0xc0, !PT ;  /* 0x0000000707247812 */ /* 0x048fe400078ec0ff */
[----:B------:R-:W-:Y:S02]  /*27d0*/  LOP3.LUT P1, R47, R7, 0x3, RZ, 0xc0, !PT ;  /* 0x00000003072f7812 */ /* 0x000fe4000782c0ff */
[----:B------:R-:W-:-:S04]  /*27e0*/  IADD3 R36, PT, PT, R36, -0x1, RZ ;  /* 0xffffffff24247810 */ /* 0x000fc80007ffe0ff */
[----:B------:R-:W-:-:S13]  /*27f0*/  ISETP.GE.U32.AND P4, PT, R36, 0x3, PT ;  /* 0x000000032400780c */ /* 0x000fda0003f86070 */
[----:B------:R-:W-:Y:S05]  /*2800*/  @!P4 BRA `(.L_x_1873) ;  /* 0x000000000070c947 */ /* 0x000fea0003800000 */
[----:B------:R-:W-:-:S13]  /*2810*/  ISETP.EQ.OR P6, PT, R42, R3, P2 ;  /* 0x000000032a00720c */ /* 0x000fda00017c2670 */
[----:B------:R-:W-:-:S04]  /*2820*/  @!P6 IMAD R37, R42, R5, R0 ;  /* 0x000000052a25e224 */ /* 0x000fc800078e0200 */
[----:B------:R-:W-:-:S06]  /*2830*/  @!P6 IMAD.WIDE.U32 R36, R37, 0x8, R44 ;  /* 0x000000082524e825 */ /* 0x000fcc00078e002c */
[----:B------:R-:W0:Y:S01]  /*2840*/  @!P6 LDG.E.64 R36, desc[UR6][R36.64] ;  /* 0x000000062424e981 */ /* 0x000e22000c1e1b00 */
[C---:B------:R-:W-:Y:S02]  /*2850*/  IADD3 R38, PT, PT, R42.reuse, 0x1, RZ ;  /* 0x000000012a267810 */ /* 0x040fe40007ffe0ff */
[----:B------:R-:W-:Y:S02]  /*2860*/  IADD3 R40, PT, PT, R42, 0x2, RZ ;  /* 0x000000022a287810 */ /* 0x000fe40007ffe0ff */
[-C--:B------:R-:W-:Y:S02]  /*2870*/  ISETP.EQ.OR P5, PT, R38, R3.reuse, P2 ;  /* 0x000000032600720c */ /* 0x080fe400017a2670 */
[----:B------:R-:W-:Y:S02]  /*2880*/  IADD3 R46, PT, PT, R42, 0x3, RZ ;  /* 0x000000032a2e7810 */ /* 0x000fe40007ffe0ff */
[----:B------:R-:W-:-:S09]  /*2890*/  ISETP.EQ.OR P4, PT, R40, R3, P2 ;  /* 0x000000032800720c */ /* 0x000fd20001782670 */
[----:B------:R-:W-:-:S04]  /*28a0*/  @!P5 IMAD R39, R38, R5, R0 ;  /* 0x000000052627d224 */ /* 0x000fc800078e0200 */
[----:B-1----:R-:W-:Y:S02]  /*28b0*/  @!P4 IMAD R41, R40, R5, R0 ;  /* 0x000000052829c224 */ /* 0x002fe400078e0200 */
[----:B0-----:R-:W-:Y:S01]  /*28c0*/  @!P6 FADD.FTZ R58, R58, R36 ;  /* 0x000000243a3ae221 */ /* 0x001fe20000010000 */
[----:B------:R-:W-:Y:S01]  /*28d0*/  @!P6 FADD.FTZ R59, R59, R37 ;  /* 0x000000253b3be221 */ /* 0x000fe20000010000 */
[----:B------:R-:W-:Y:S01]  /*28e0*/  ISETP.EQ.OR P6, PT, R46, R3, P2 ;  /* 0x000000032e00720c */ /* 0x000fe200017c2670 */
        /* <DEDUP_REMOVED lines=14> */
.L_x_1873:
        /* <DEDUP_REMOVED lines=12> */
[----:B------:R-:W2:Y:S01]  /*2a90*/  @!P1 LDG.E.64 R38, desc[UR6][R38.64] ;  /* 0x0000000626269981 */ /* 0x000ea2000c1e1b00 */
[----:B------:R-:W-:Y:S01]  /*2aa0*/  IADD3 R42, PT, PT, R42, 0x2, RZ ;  /* 0x000000022a2a7810 */ /* 0x000fe20007ffe0ff */
[----:B0-----:R-:W-:Y:S01]  /*2ab0*/  @!P4 FADD.FTZ R58, R58, R36 ;  /* 0x000000243a3ac221 */ /* 0x001fe20000010000 */
[----:B------:R-:W-:-:S03]  /*2ac0*/  @!P4 FADD.FTZ R59, R59, R37 ;  /* 0x000000253b3bc221 */ /* 0x000fc60000010000 */
[----:B--2---:R-:W-:Y:S01]  /*2ad0*/  @!P1 FADD.FTZ R58, R58, R38 ;  /* 0x000000263a3a9221 */ /* 0x004fe20000010000 */
[----:B------:R-:W-:-:S07]  /*2ae0*/  @!P1 FADD.FTZ R59, R59, R39 ;  /* 0x000000273b3b9221 */ /* 0x000fce0000010000 */
.L_x_1874:
        /* <DEDUP_REMOVED lines=9> */
.L_x_1875:
[----:B------:R-:W-:Y:S05]  /*2b80*/  BSYNC.RECONVERGENT B0 ;  /* 0x0000000000007941 */ /* 0x000fea0003800200 */
.L_x_1868:
[----:B------:R-:W4:Y:S01]  /*2b90*/  S2UR UR5, SR_CgaCtaId ;  /* 0x00000000000579c3 */ /* 0x000f220000008800 */
[----:B------:R-:W2:Y:S01]  /*2ba0*/  LDCU UR8, c[0x0][0x414] ;  /* 0x00008280ff0877ac */ /* 0x000ea20008000800 */
[----:B-1-3--:R-:W-:Y:S01]  /*2bb0*/  LOP3.LUT R41, R14, 0xffff, RZ, 0xc0, !PT ;  /* 0x0000ffff0e297812 */ /* 0x00afe200078ec0ff */
[----:B------:R-:W-:-:S03]  /*2bc0*/  UMOV UR4, 0x400 ;  /* 0x0000040000047882 */ /* 0x000fc60000000000 */
[----:B------:R-:W-:Y:S02]  /*2bd0*/  IADD3 R41, PT, PT, R98, R41, RZ ;  /* 0x0000002962297210 */ /* 0x000fe40007ffe0ff */
[----:B------:R-:W1:Y:S08]  /*2be0*/  @P0 LDC.64 R44, c[0x0][0x388] ;  /* 0x0000e200ff2c0b82 */ /* 0x000e700000000a00 */
[----:B------:R-:W3:Y:S01]  /*2bf0*/  LDC.64 R38, c[0x0][0x398] ;  /* 0x0000e600ff267b82 */ /* 0x000ee20000000a00 */
[----:B--2---:R-:W-:Y:S01]  /*2c00*/  @P0 FMUL.FTZ R42, R58, UR8 ;  /* 0x000000083a2a0c20 */ /* 0x004fe20008410000 */
[----:B------:R-:W-:Y:S01]  /*2c10*/  @P0 FMUL.FTZ R43, R59, UR8 ;  /* 0x000000083b2b0c20 */ /* 0x000fe20008410000 */
[----:B----4-:R-:W-:-:S05]  /*2c20*/  ULEA UR4, UR5, UR4, 0x18 ;  /* 0x0000000405047291 */ /* 0x010fca000f8ec0ff */
[----:B------:R-:W2:Y:S01]  /*2c30*/  LDC.64 R36, c[0x0][0x3a0] ;  /* 0x0000e800ff247b82 */ /* 0x000ea20000000a00 */
[----:B-1----:R-:W-:-:S03]  /*2c40*/  @P0 IMAD.WIDE R44, R8, 0x8, R44 ;  /* 0x00000008082c0825 */ /* 0x002fc600078e022c */
[----:B------:R-:W-:Y:S04]  /*2c50*/  @!P2 STS.64 [UR4+0x88], R58 ;  /* 0x0000883aff00a988 */ /* 0x000fe80008000a04 */
[----:B------:R1:W-:Y:S01]  /*2c60*/  @P0 STG.E.64 desc[UR6][R44.64], R42 ;  /* 0x0000002a2c000986 */ /* 0x0003e2000c101b06 */
[----:B---3--:R-:W-:-:S04]  /*2c70*/  IMAD.WIDE R46, R41, 0x4, R38 ;  /* 0x00000004292e7825 */ /* 0x008fc800078e0226 */
[----:B--2---:R-:W-:Y:S01]  /*2c80*/  IMAD.WIDE R38, R41, 0x4, R36 ;  /* 0x0000000429267825 */ /* 0x004fe200078e0224 */
[----:B------:R-:W-:Y:S06]  /*2c90*/  BAR.SYNC.DEFER_BLOCKING 0x0 ;  /* 0x0000000000007b1d */ /* 0x000fec0000010000 */
[----:B------:R2:W5:Y:S04]  /*2ca0*/  LDG.E.64 R36, desc[UR6][R46.64] ;  /* 0x000000062e247981 */ /* 0x000568000c1e1b00 */
[----:B------:R-:W5:Y:S01]  /*2cb0*/  LDG.E.64 R38, desc[UR6][R38.64] ;  /* 0x0000000626267981 */ /* 0x000f62000c1e1b00 */
[----:B-1----:R-:W-:Y:S01]  /*2cc0*/  HFMA2 R44, -RZ, RZ, 1.875, 0 ;  /* 0x3f800000ff2c7431 */ /* 0x002fe200000001ff */
[----:B------:R-:W-:Y:S02]  /*2cd0*/  BSSY.RECONVERGENT B0, `(.L_x_1876) ;  /* 0x0000387000007945 */ /* 0x000fe40003800200 */
[----:B------:R-:W1:Y:S01]  /*2ce0*/  LDS.64 R40, [UR4+0x88] ;  /* 0x00008804ff287984 */ /* 0x000e620008000a00 */
[----:B------:R-:W3:Y:S02]  /*2cf0*/  LDCU.U8 UR4, c[0x0][0x3fc] ;  /* 0x00007f80ff0477ac */ /* 0x000ee40008000000 */
[----:B---3--:R-:W-:Y:S01]  /*2d00*/  UISETP.NE.AND UP0, UPT, UR4, URZ, UPT ;  /* 0x000000ff0400728c */ /* 0x008fe2000bf05270 */
[----:B-1----:R-:W-:-:S04]  /*2d10*/  FMUL.FTZ R48, R40, UR8 ;  /* 0x0000000828307c20 */ /* 0x002fc80008410000 */
[----:B------:R-:W-:-:S04]  /*2d20*/  FMUL.FTZ R40, R48, R48 ;  /* 0x0000003030287220 */ /* 0x000fc80000410000 */
[----:B------:R-:W-:-:S05]  /*2d30*/  FFMA.FTZ R40, R41, UR8, -R40 ;  /* 0x0000000829287c23 */ /* 0x000fca0008010828 */
[----:B------:R-:W-:-:S13]  /*2d40*/  FSETP.GTU.FTZ.AND P1, PT, R40, RZ, PT ;  /* 0x000000ff2800720b */ /* 0x000fda0003f3c000 */
[----:B------:R-:W1:Y:S02]  /*2d50*/  @P1 LDC R41, c[0x0][0x3a8] ;  /* 0x0000ea00ff291b82 */ /* 0x000e640000000800 */
[----:B-1----:R-:W-:-:S04]  /*2d60*/  @P1 FADD.FTZ R40, R40, R41 ;  /* 0x0000002928281221 */ /* 0x002fc80000010000 */
[----:B------:R2:W1:Y:S01]  /*2d70*/  @P1 MUFU.RSQ R44, R40 ;  /* 0x00000028002c1308 */ /* 0x0004620000001400 */
[----:B------:R-:W-:Y:S05]  /*2d80*/  BRA.U UP0, `(.L_x_1877) ;  /* 0x0000001500bc7547 */ /* 0x000fea000b800000 */
[----:B------:R-:W3:Y:S01]  /*2d90*/  LDCU.64 UR8, c[0x0][0x3e8] ;  /* 0x00007d00ff0877ac */ /* 0x000ee20008000a00 */
[----:B------:R-:W-:Y:S01]  /*2da0*/  BSSY.RECONVERGENT B1, `(.L_x_1878) ;  /* 0x000001a000017945 */ /* 0x000fe20003800200 */
[----:B---3--:R-:W-:Y:S02]  /*2db0*/  ISETP.GE.U32.AND P1, PT, R96, UR8, PT ;  /* 0x0000000860007c0c */ /* 0x008fe4000bf26070 */
[----:B------:R-:W-:Y:S02]  /*2dc0*/  ISETP.GE.U32.AND P2, PT, R94, UR8, PT ;  /* 0x000000085e007c0c */ /* 0x000fe4000bf46070 */
[----:B------:R-:W-:Y:S02]  /*2dd0*/  ISETP.GE.AND.EX P1, PT, R9, UR9, PT, P1 ;  /* 0x0000000909007c0c */ /* 0x000fe4000bf26310 */
[----:B------:R-:W-:Y:S02]  /*2de0*/  ISETP.GE.U32.AND P5, PT, R92, UR8, PT ;  /* 0x000000085c007c0c */ /* 0x000fe4000bfa6070 */
[----:B------:R-:W-:-:S02]  /*2df0*/  ISETP.GE.U32.AND P6, PT, R90, UR8, PT ;  /* 0x000000085a007c0c */ /* 0x000fc4000bfc6070 */
[----:B------:R-:W-:-:S07]  /*2e00*/  ISETP.GE.AND.EX P2, PT, R13, UR9, PT, P2 ;  /* 0x000000090d007c0c */ /* 0x000fce000bf46320 */
[----:B------:R-:W-:Y:S06]  /*2e10*/  @P1 BRA `(.L_x_1879) ;  /* 0x0000000000481947 */ /* 0x000fec0003800000 */
[----:B------:R-:W3:Y:S01]  /*2e20*/  LDCU.64 UR10, c[0x0][0x3e0] ;  /* 0x00007c00ff0a77ac */ /* 0x000ee20008000a00 */
[----:B--2---:R-:W-:Y:S01]  /*2e30*/  MOV R40, R102 ;  /* 0x0000006600287202 */ /* 0x004fe20000000f00 */
[--C-:B------:R-:W-:Y:S01]  /*2e40*/  FADD.FTZ R69, R69, -R48.reuse ;  /* 0x8000003045457221 */ /* 0x100fe20000010000 */
[----:B------:R-:W-:Y:S01]  /*2e50*/  MOV R41, R101 ;  /* 0x0000006500297202 */ /* 0x000fe20000000f00 */
[----:B------:R-:W2:Y:S01]  /*2e60*/  LDCU.64 UR4, c[0x0][0x380] ;  /* 0x00007000ff0477ac */ /* 0x000ea20008000a00 */
[----:B------:R-:W-:Y:S01]  /*2e70*/  FADD.FTZ R43, R18, -R48 ;  /* 0x80000030122b7221 */ /* 0x000fe20000010000 */
[----:B-1----:R-:W-:-:S03]  /*2e80*/  FMUL.FTZ R69, R69, R44 ;  /* 0x0000002c45457220 */ /* 0x002fc60000410000 */
[----:B------:R-:W-:Y:S01]  /*2e90*/  FMUL.FTZ R18, R43, R44 ;  /* 0x0000002c2b127220 */ /* 0x000fe20000410000 */
[----:B-----5:R-:W-:-:S03]  /*2ea0*/  FFMA.FTZ R69, R36, R69, R38 ;  /* 0x0000004524457223 */ /* 0x020fc60000010026 */
[----:B------:R-:W-:Y:S01]  /*2eb0*/  FFMA.FTZ R18, R37, R18, R39 ;  /* 0x0000001225127223 */ /* 0x000fe20000010027 */
[----:B---3--:R-:W-:Y:S02]  /*2ec0*/  IMAD R45, R9, UR10, RZ ;  /* 0x0000000a092d7c24 */ /* 0x008fe4000f8e02ff */
[----:B------:R-:W-:-:S04]  /*2ed0*/  IMAD.WIDE.U32 R40, R96, UR10, R40 ;  /* 0x0000000a60287c25 */ /* 0x000fc8000f8e0028 */
[----:B------:R-:W-:Y:S01]  /*2ee0*/  IMAD R45, R96, UR11, R45 ;  /* 0x0000000b602d7c24 */ /* 0x000fe2000f8e022d */
[----:B--2---:R-:W-:-:S04]  /*2ef0*/  LEA R42, P1, R40, UR4, 0x1 ;  /* 0x00000004282a7c11 */ /* 0x004fc8000f8208ff */
[----:B------:R-:W-:Y:S02]  /*2f00*/  IADD3 R45, PT, PT, R41, R45, RZ ;  /* 0x0000002d292d7210 */ /* 0x000fe40007ffe0ff */
[----:B------:R-:W-:Y:S02]  /*2f10*/  F2FP.BF16.F32.PACK_AB R41, R18, R69 ;  /* 0x000000451229723e */ /* 0x000fe400000010ff */
[----:B------:R-:W-:-:S05]  /*2f20*/  LEA.HI.X R43, R40, UR5, R45, 0x1, P1 ;  /* 0x00000005282b7c11 */ /* 0x000fca00088f0c2d */
[----:B------:R3:W-:Y:S02]  /*2f30*/  STG.E desc[UR6][R42.64], R41 ;  /* 0x000000292a007986 */ /* 0x0007e4000c101906 */
.L_x_1879:
[----:B------:R-:W-:Y:S05]  /*2f40*/  BSYNC.RECONVERGENT B1 ;  /* 0x0000000000017941 */ /* 0x000fea0003800200 */
.L_x_1878:
[----:B------:R-:W-:Y:S04]  /*2f50*/  BSSY.RECONVERGENT B1, `(.L_x_1880) ;  /* 0x0000014000017945 */ /* 0x000fe80003800200 */
[----:B------:R-:W-:Y:S05]  /*2f60*/  @P2 BRA `(.L_x_1881) ;  /* 0x0000000000482947 */ /* 0x000fea0003800000 */
[----:B------:R-:W4:Y:S01]  /*2f70*/  LDCU.64 UR4, c[0x0][0x3e0] ;  /* 0x00007c00ff0477ac */ /* 0x000f220008000a00 */
[----:B--2---:R-:W-:Y:S01]  /*2f80*/  MOV R40, R102 ;  /* 0x0000006600287202 */ /* 0x004fe20000000f00 */
[--C-:B---3--:R-:W-:Y:S01]  /*2f90*/  FADD.FTZ R43, R16, -R48.reuse ;  /* 0x80000030102b7221 */ /* 0x108fe20000010000 */
[----:B------:R-:W-:Y:S01]  /*2fa0*/  MOV R41, R101 ;  /* 0x0000006500297202 */ /* 0x000fe20000000f00 */
[----:B------:R-:W2:Y:S01]  /*2fb0*/  LDCU.64 UR10, c[0x0][0x380] ;  /* 0x00007000ff0a77ac */ /* 0x000ea20008000a00 */
[----:B------:R-:W-:Y:S01]  /*2fc0*/  FADD.FTZ R67, R67, -R48 ;  /* 0x8000003043437221 */ /* 0x000fe20000010000 */
[----:B-1----:R-:W-:-:S03]  /*2fd0*/  FMUL.FTZ R43, R43, R44 ;  /* 0x0000002c2b2b7220 */ /* 0x002fc60000410000 */
[----:B------:R-:W-:Y:S01]  /*2fe0*/  FMUL.FTZ R16, R67, R44 ;  /* 0x0000002c43107220 */ /* 0x000fe20000410000 */
[----:B-----5:R-:W-:Y:S01]  /*2ff0*/  FFMA.FTZ R18, R36, R43, R38 ;  /* 0x0000002b24127223 */ /* 0x020fe20000010026 */
[----:B----4-:R-:W-:Y:S02]  /*3000*/  IMAD R45, R13, UR4, RZ ;  /* 0x000000040d2d7c24 */ /* 0x010fe4000f8e02ff */
[----:B------:R-:W-:-:S04]  /*3010*/  IMAD.WIDE.U32 R40, R94, UR4, R40 ;  /* 0x000000045e287c25 */ /* 0x000fc8000f8e0028 */
[----:B------:R-:W-:Y:S02]  /*3020*/  IMAD R47, R94, UR5, R45 ;  /* 0x000000055e2f7c24 */ /* 0x000fe4000f8e022d */
[----:B------:R-:W-:Y:S01]  /*3030*/  FFMA.FTZ R45, R37, R16, R39 ;  /* 0x00000010252d7223 */ /* 0x000fe20000010027 */
[C---:B--2---:R-:W-:Y:S02]  /*3040*/  LEA R42, P1, R40.reuse, UR10, 0x1 ;  /* 0x0000000a282a7c11 */ /* 0x044fe4000f8208ff */
[----:B------:R-:W-:Y:S02]  /*3050*/  IADD3 R47, PT, PT, R41, R47, RZ ;  /* 0x0000002f292f7210 */ /* 0x000fe40007ffe0ff */
[----:B------:R-:W-:Y:S02]  /*3060*/  F2FP.BF16.F32.PACK_AB R41, R45, R18 ;  /* 0x000000122d29723e */ /* 0x000fe400000010ff */
[----:B------:R-:W-:-:S05]  /*3070*/  LEA.HI.X R43, R40, UR11, R47, 0x1, P1 ;  /* 0x0000000b282b7c11 */ /* 0x000fca00088f0c2f */
[----:B------:R4:W-:Y:S02]  /*3080*/  STG.E desc[UR6][R42.64], R41 ;  /* 0x000000292a007986 */ /* 0x0009e4000c101906 */
.L_x_1881:
[----:B------:R-:W-:Y:S05]  /*3090*/  BSYNC.RECONVERGENT B1 ;  /* 0x0000000000017941 */ /* 0x000fea0003800200 */
.L_x_1880:
        /* <DEDUP_REMOVED lines=8> */
[----:B------:R-:W-:Y:S01]  /*3120*/  ISETP.GE.AND.EX P2, PT, R21, UR9, PT, P2 ;  /* 0x0000000915007c0c */ /* 0x000fe2000bf46320 */
[----:B------:R-:W-:-:S12]  /*3130*/  @P5 BRA `(.L_x_1883) ;  /* 0x0000000000485947 */ /* 0x000fd80003800000 */
[----:B------:R-:W0:Y:S01]  /*3140*/  LDCU.64 UR4, c[0x0][0x3e0] ;  /* 0x00007c00ff0477ac */ /* 0x000e220008000a00 */
[----:B--2---:R-:W-:Y:S01]  /*3150*/  MOV R40, R102 ;  /* 0x0000006600287202 */ /* 0x004fe20000000f00 */
[--C-:B---34-:R-:W-:Y:S01]  /*3160*/  FADD.FTZ R43, R20, -R48.reuse ;  /* 0x80000030142b7221 */ /* 0x118fe20000010000 */
[----:B------:R-:W-:Y:S01]  /*3170*/  MOV R41, R101 ;  /* 0x0000006500297202 */ /* 0x000fe20000000f00 */
[----:B------:R-:W2:Y:S01]  /*3180*/  LDCU.64 UR10, c[0x0][0x380] ;  /* 0x00007000ff0a77ac */ /* 0x000ea20008000a00 */
[----:B------:R-:W-:Y:S01]  /*3190*/  FADD.FTZ R71, R71, -R48 ;  /* 0x8000003047477221 */ /* 0x000fe20000010000 */
[----:B-1----:R-:W-:-:S03]  /*31a0*/  FMUL.FTZ R43, R43, R44 ;  /* 0x0000002c2b2b7220 */ /* 0x002fc60000410000 */
[----:B------:R-:W-:Y:S01]  /*31b0*/  FMUL.FTZ R16, R71, R44 ;  /* 0x0000002c47107220 */ /* 0x000fe20000410000 */
[----:B-----5:R-:W-:Y:S01]  /*31c0*/  FFMA.FTZ R18, R36, R43, R38 ;  /* 0x0000002b24127223 */ /* 0x020fe20000010026 */
[----:B0-----:R-:W-:Y:S02]  /*31d0*/  IMAD R45, R15, UR4, RZ ;  /* 0x000000040f2d7c24 */ /* 0x001fe4000f8e02ff */
        /* <DEDUP_REMOVED lines=8> */
.L_x_1883:
[----:B------:R-:W-:Y:S05]  /*3260*/  BSYNC.RECONVERGENT B1 ;  /* 0x0000000000017941 */ /* 0x000fea0003800200 */
.L_x_1882:
[----:B------:R-:W-:Y:S04]  /*3270*/  BSSY.RECONVERGENT B1, `(.L_x_1884) ;  /* 0x0000014000017945 */ /* 0x000fe80003800200 */
[----:B------:R-:W-:Y:S05]  /*3280*/  @P6 BRA `(.L_x_1885) ;  /* 0x0000000000486947 */ /* 0x000fea0003800000 */
[----:B------:R-:W1:Y:S01]  /*3290*/  LDCU.64 UR4, c[0x0][0x3e0] ;  /* 0x00007c00ff0477ac */ /* 0x000e620008000a00 */
[----:B--2---:R-:W-:Y:S01]  /*32a0*/  MOV R40, R102 ;  /* 0x0000006600287202 */ /* 0x004fe20000000f00 */
[--C-:B------:R-:W-:Y:S01]  /*32b0*/  FADD.FTZ R73, R73, -R48.reuse ;  /* 0x8000003049497221 */ /* 0x100fe20000010000 */
[----:B0--34-:R-:W-:Y:S01]  /*32c0*/  MOV R41, R101 ;  /* 0x0000006500297202 */ /* 0x019fe20000000f00 */
[----:B------:R-:W0:Y:S01]  /*32d0*/  LDCU.64 UR10, c[0x0][0x380] ;  /* 0x00007000ff0a77ac */ /* 0x000e220008000a00 */
[----:B------:R-:W-:Y:S01]  /*32e0*/  FADD.FTZ R43, R22, -R48 ;  /* 0x80000030162b7221 */ /* 0x000fe20000010000 */
[----:B-1----:R-:W-:-:S03]  /*32f0*/  FMUL.FTZ R73, R73, R44 ;  /* 0x0000002c49497220 */ /* 0x002fc60000410000 */
        /* <DEDUP_REMOVED lines=11> */
.L_x_1885:
[----:B------:R-:W-:Y:S05]  /*33b0*/  BSYNC.RECONVERGENT B1 ;  /* 0x0000000000017941 */ /* 0x000fea0003800200 */
.L_x_1884:
        /* <DEDUP_REMOVED lines=20> */
.L_x_1887:
[----:B------:R-:W-:Y:S05]  /*3500*/  BSYNC.RECONVERGENT B1 ;  /* 0x0000000000017941 */ /* 0x000fea0003800200 */
.L_x_1886:
[----:B------:R-:W-:Y:S04]  /*3510*/  BSSY.RECONVERGENT B1, `(.L_x_1888) ;  /* 0x0000014000017945 */ /* 0x000fe80003800200 */
[----:B------:R-:W-:Y:S05]  /*3520*/  @P2 BRA `(.L_x_1889) ;  /* 0x0000000000482947 */ /* 0x000fea0003800000 */
[----:B------:R-:W1:Y:S01]  /*3530*/  LDCU.64 UR4, c[0x0][0x3e0] ;  /* 0x00007c00ff0477ac */ /* 0x000e620008000a00 */
[----:B--2---:R-:W-:Y:S01]  /*3540*/  MOV R40, R102 ;  /* 0x0000006600287202 */ /* 0x004fe20000000f00 */
[--C-:B0--34-:R-:W-:Y:S01]  /*3550*/  FADD.FTZ R43, R26, -R48.reuse ;  /* 0x800000301a2b7221 */ /* 0x119fe20000010000 */
[----:B------:R-:W-:Y:S01]  /*3560*/  MOV R41, R101 ;  /* 0x0000006500297202 */ /* 0x000fe20000000f00 */
[----:B------:R-:W0:Y:S01]  /*3570*/  LDCU.64 UR10, c[0x0][0x380] ;  /* 0x00007000ff0a77ac */ /* 0x000e220008000a00 */
[----:B------:R-:W-:Y:S01]  /*3580*/  FADD.FTZ R77, R77, -R48 ;  /* 0x800000304d4d7221 */ /* 0x000fe20000010000 */
[----:B-1----:R-:W-:-:S03]  /*3590*/  FMUL.FTZ R43, R43, R44 ;  /* 0x0000002c2b2b7220 */ /* 0x002fc60000410000 */
        /* <DEDUP_REMOVED lines=11> */
.L_x_1889:
[----:B------:R-:W-:Y:S05]  /*3650*/  BSYNC.RECONVERGENT B1 ;  /* 0x0000000000017941 */ /* 0x000fea0003800200 */
.L_x_1888:
        /* <DEDUP_REMOVED lines=28> */
.L_x_1891:
[----:B------:R-:W-:Y:S05]  /*3820*/  BSYNC.RECONVERGENT B1 ;  /* 0x0000000000017941 */ /* 0x000fea0003800200 */
.L_x_1890:
        /* <DEDUP_REMOVED lines=20> */
.L_x_1893:
[----:B------:R-:W-:Y:S05]  /*3970*/  BSYNC.RECONVERGENT B1 ;  /* 0x0000000000017941 */ /* 0x000fea0003800200 */
.L_x_1892:
        /* <DEDUP_REMOVED lines=20> */
.L_x_1895:
[----:B------:R-:W-:Y:S05]  /*3ac0*/  BSYNC.RECONVERGENT B1 ;  /* 0x0000000000017941 */ /* 0x000fea0003800200 */
.L_x_1894:
        /* <DEDUP_REMOVED lines=20> */
.L_x_1897:
[----:B------:R-:W-:Y:S05]  /*3c10*/  BSYNC.RECONVERGENT B1 ;  /* 0x0000000000017941 */ /* 0x000fea0003800200 */
.L_x_1896:
        /* <DEDUP_REMOVED lines=30> */
.L_x_1899:
[----:B------:R-:W-:Y:S05]  /*3e00*/  BSYNC.RECONVERGENT B1 ;  /* 0x0000000000017941 */ /* 0x000fea0003800200 */
.L_x_1898:
        /* <DEDUP_REMOVED lines=20> */
.L_x_1901:
[----:B------:R-:W-:Y:S05]  /*3f50*/  BSYNC.RECONVERGENT B1 ;  /* 0x0000000000017941 */ /* 0x000fea0003800200 */
.L_x_1900:
[----:B------:R-:W-:Y:S04]  /*3f60*/  BSSY.RECONVERGENT B1, `(.L_x_1902) ;  /* 0x0000014000017945 */ /* 0x000fe80003800200 */
[----:B------:R-:W-:Y:S05]  /*3f70*/  @P1 BRA `(.L_x_1903) ;  /* 0x0000000000481947 */ /* 0x000fea0003800000 */
[----:B------:R-:W1:Y:S01]  /*3f80*/  LDCU.64 UR4, c[0x0][0x3e0] ;  /* 0x00007c00ff0477ac */ /* 0x000e620008000a00 */
[--C-:B0--34-:R-:W-:Y:S01]  /*3f90*/  FADD.FTZ R43, R64, -R48.reuse ;  /* 0x80000030402b7221 */ /* 0x119fe20000010000 */
[----:B--2---:R-:W-:Y:S01]  /*3fa0*/  MOV R40, R102 ;  /* 0x0000006600287202 */ /* 0x004fe20000000f00 */
[----:B------:R-:W-:Y:S01]  /*3fb0*/  FADD.FTZ R91, R91, -R48 ;  /* 0x800000305b5b7221 */ /* 0x000fe20000010000 */
[----:B------:R-:W0:Y:S01]  /*3fc0*/  LDCU.64 UR10, c[0x0][0x380] ;  /* 0x00007000ff0a77ac */ /* 0x000e220008000a00 */
[----:B------:R-:W-:Y:S01]  /*3fd0*/  MOV R41, R101 ;  /* 0x0000006500297202 */ /* 0x000fe20000000f00 */
[-C--:B-1----:R-:W-:Y:S01]  /*3fe0*/  FMUL.FTZ R45, R43, R44.reuse ;  /* 0x0000002c2b2d7220 */ /* 0x082fe20000410000 */
[----:B------:R-:W-:-:S03]  /*3ff0*/  FMUL.FTZ R16, R91, R44 ;  /* 0x0000002c5b107220 */ /* 0x000fc60000410000 */
[----:B-----5:R-:W-:Y:S01]  /*4000*/  FFMA.FTZ R45, R36, R45, R38 ;  /* 0x0000002d242d7223 */ /* 0x020fe20000010026 */
        /* <DEDUP_REMOVED lines=9> */
.L_x_1903:
[----:B------:R-:W-:Y:S05]  /*40a0*/  BSYNC.RECONVERGENT B1 ;  /* 0x0000000000017941 */ /* 0x000fea0003800200 */
.L_x_1902:
        /* <DEDUP_REMOVED lines=20> */
.L_x_1905:
[----:B------:R-:W-:Y:S05]  /*41f0*/  BSYNC.RECONVERGENT B1 ;  /* 0x0000000000017941 */ /* 0x000fea0003800200 */
.L_x_1904:
        /* <DEDUP_REMOVED lines=20> */
.L_x_1907:
[----:B------:R-:W-:Y:S05]  /*4340*/  BSYNC.RECONVERGENT B1 ;  /* 0x0000000000017941 */ /* 0x000fea0003800200 */
.L_x_1906:
[----:B------:R-:W-:Y:S05]  /*4350*/  @P4 BRA `(.L_x_1908) ;  /* 0x0000002000784947 */ /* 0x000fea0003800000 */
[----:B------:R-:W2:Y:S01]  /*4360*/  LDCU.64 UR4, c[0x0][0x3e0] ;  /* 0x00007c00ff0477ac */ /* 0x000ea20008000a00 */
[--C-:B------:R-:W-:Y:S01]  /*4370*/  FADD.FTZ R97, R97, -R48.reuse ;  /* 0x8000003061617221 */ /* 0x100fe20000010000 */
[----:B------:R-:W-:Y:S01]  /*4380*/  MOV R100, R102 ;  /* 0x0000006600647202 */ /* 0x000fe20000000f00 */
[----:B0--34-:R-:W-:Y:S01]  /*4390*/  FADD.FTZ R41, R70, -R48 ;  /* 0x8000003046297221 */ /* 0x019fe20000010000 */
[----:B------:R-:W0:Y:S01]  /*43a0*/  LDCU.64 UR8, c[0x0][0x380] ;  /* 0x00007000ff0877ac */ /* 0x000e220008000a00 */
[-C--:B-1----:R-:W-:Y:S02]  /*43b0*/  FMUL.FTZ R97, R97, R44.reuse ;  /* 0x0000002c61617220 */ /* 0x082fe40000410000 */
[----:B------:R-:W-:Y:S02]  /*43c0*/  FMUL.FTZ R44, R41, R44 ;  /* 0x0000002c292c7220 */ /* 0x000fe40000410000 */
[----:B-----5:R-:W-:Y:S02]  /*43d0*/  FFMA.FTZ R97, R36, R97, R38 ;  /* 0x0000006124617223 */ /* 0x020fe40000010026 */
[----:B------:R-:W-:-:S05]  /*43e0*/  FFMA.FTZ R44, R37, R44, R39 ;  /* 0x0000002c252c7223 */ /* 0x000fca0000010027 */
[----:B------:R-:W-:Y:S01]  /*43f0*/  F2FP.BF16.F32.PACK_AB R39, R44, R97 ;  /* 0x000000612c27723e */ /* 0x000fe200000010ff */
[----:B--2---:R-:W-:Y:S02]  /*4400*/  IMAD R43, R65, UR4, RZ ;  /* 0x00000004412b7c24 */ /* 0x004fe4000f8e02ff */
[----:B------:R-:W-:-:S04]  /*4410*/  IMAD.WIDE.U32 R100, R12, UR4, R100 ;  /* 0x000000040c647c25 */ /* 0x000fc8000f8e0064 */
[----:B------:R-:W-:Y:S01]  /*4420*/  IMAD R43, R12, UR5, R43 ;  /* 0x000000050c2b7c24 */ /* 0x000fe2000f8e022b */
[----:B0-----:R-:W-:-:S04]  /*4430*/  LEA R36, P1, R100, UR8, 0x1 ;  /* 0x0000000864247c11 */ /* 0x001fc8000f8208ff */
[----:B------:R-:W-:-:S04]  /*4440*/  IADD3 R43, PT, PT, R101, R43, RZ ;  /* 0x0000002b652b7210 */ /* 0x000fc80007ffe0ff */
[----:B------:R-:W-:-:S05]  /*4450*/  LEA.HI.X R37, R100, UR9, R43, 0x1, P1 ;  /* 0x0000000964257c11 */ /* 0x000fca00088f0c2b */
[----:B------:R0:W-:Y:S01]  /*4460*/  STG.E desc[UR6][R36.64], R39 ;  /* 0x0000002724007986 */ /* 0x0001e2000c101906 */
[----:B------:R-:W-:Y:S05]  /*4470*/  BRA `(.L_x_1908) ;  /* 0x0000002000307947 */ /* 0x000fea0003800000 */
.L_x_1877:
[----:B------:R-:W3:Y:S01]  /*4480*/  LDCU.64 UR10, c[0x0][0x3e8] ;  /* 0x00007d00ff0a77ac */ /* 0x000ee20008000a00 */
[----:B------:R-:W-:Y:S01]  /*4490*/  BSSY.RECONVERGENT B1, `(.L_x_1909) ;  /* 0x0000022000017945 */ /* 0x000fe20003800200 */
[----:B---3--:R-:W-:Y:S02]  /*44a0*/  ISETP.GE.U32.AND P4, PT, R94, UR10, PT ;  /* 0x0000000a5e007c0c */ /* 0x008fe4000bf86070 */
[----:B------:R-:W-:Y:S02]  /*44b0*/  ISETP.GE.U32.AND P2, PT, R92, UR10, PT ;  /* 0x0000000a5c007c0c */ /* 0x000fe4000bf46070 */
[----:B------:R-:W-:Y:S02]  /*44c0*/  ISETP.GE.U32.AND P1, PT, R90, UR10, PT ;  /* 0x0000000a5a007c0c */ /* 0x000fe4000bf26070 */
[----:B------:R-:W-:Y:S01]  /*44d0*/  ISETP.GE.AND.EX P4, PT, R13, UR11, PT, P4 ;  /* 0x0000000b0d007c0c */ /* 0x000fe2000bf86340 */
[----:B------:R-:W-:-:S12]  /*44e0*/  @P3 BRA `(.L_x_1910) ;  /* 0x0000000000703947 */ /* 0x000fd80003800000 */
[--C-:B------:R-:W-:Y:S01]  /*44f0*/  FADD.FTZ R69, R69, -R48.reuse ;  /* 0x8000003045457221 */ /* 0x100fe20000010000 */
[----:B------:R-:W-:Y:S01]  /*4500*/  FADD.FTZ R41, R18, -R48 ;  /* 0x8000003012297221 */ /* 0x000fe20000010000 */
[----:B------:R-:W3:Y:S01]  /*4510*/  LDCU.64 UR4, c[0x0][0x3e0] ;  /* 0x00007c00ff0477ac */ /* 0x000ee20008000a00 */
[----:B------:R-:W-:Y:S01]  /*4520*/  MOV R42, R102 ;  /* 0x00000066002a7202 */ /* 0x000fe20000000f00 */
[-C--:B-1----:R-:W-:Y:S01]  /*4530*/  FMUL.FTZ R69, R69, R44.reuse ;  /* 0x0000002c45457220 */ /* 0x082fe20000410000 */
[----:B--2---:R-:W-:Y:S01]  /*4540*/  FMUL.FTZ R40, R41, R44 ;  /* 0x0000002c29287220 */ /* 0x004fe20000410000 */
[----:B------:R-:W1:Y:S01]  /*4550*/  LDCU.64 UR8, c[0x0][0x380] ;  /* 0x00007000ff0877ac */ /* 0x000e620008000a00 */
[----:B------:R-:W-:Y:S01]  /*4560*/  MOV R43, R101 ;  /* 0x00000065002b7202 */ /* 0x000fe20000000f00 */
[----:B-----5:R-:W-:Y:S01]  /*4570*/  FFMA.FTZ R69, R36, R69, R38 ;  /* 0x0000004524457223 */ /* 0x020fe20000010026 */
[----:B------:R-:W-:-:S03]  /*4580*/  FFMA.FTZ R46, R37, R40, R39 ;  /* 0x00000028252e7223 */ /* 0x000fc60000010027 */
[----:B------:R-:W-:Y:S01]  /*4590*/  FMUL.FTZ R18, R69, -1.4426950216293334961 ;  /* 0xbfb8aa3b45127820 */ /* 0x000fe20000410000 */
[----:B------:R-:W-:-:S05]  /*45a0*/  FMUL.FTZ R41, R46, -1.4426950216293334961 ;  /* 0xbfb8aa3b2e297820 */ /* 0x000fca0000410000 */
[----:B------:R-:W2:Y:S01]  /*45b0*/  MUFU.EX2 R18, R18 ;  /* 0x0000001200127308 */ /* 0x000ea20000000800 */
[----:B---3--:R-:W-:-:S03]  /*45c0*/  IMAD R47, R9, UR4, RZ ;  /* 0x00000004092f7c24 */ /* 0x008fc6000f8e02ff */
[----:B------:R-:W3:Y:S01]  /*45d0*/  MUFU.EX2 R41, R41 ;  /* 0x0000002900297308 */ /* 0x000ee20000000800 */
[----:B------:R-:W-:-:S04]  /*45e0*/  IMAD.WIDE.U32 R42, R96, UR4, R42 ;  /* 0x00000004602a7c25 */ /* 0x000fc8000f8e002a */
[----:B------:R-:W-:Y:S02]  /*45f0*/  IMAD R49, R96, UR5, R47 ;  /* 0x0000000560317c24 */ /* 0x000fe4000f8e022f */
[----:B--2---:R-:W-:-:S03]  /*4600*/  FADD.FTZ R40, R18, 1 ;  /* 0x3f80000012287421 */ /* 0x004fc60000010000 */
[----:B------:R-:W-:Y:S01]  /*4610*/  IADD3 R49, PT, PT, R43, R49, RZ ;  /* 0x000000312b317210 */ /* 0x000fe20007ffe0ff */
[----:B---3--:R-:W-:Y:S02]  /*4620*/  FADD.FTZ R45, R41, 1 ;  /* 0x3f800000292d7421 */ /* 0x008fe40000010000 */
[----:B------:R-:W2:Y:S08]  /*4630*/  MUFU.RCP R40, R40 ;  /* 0x0000002800287308 */ /* 0x000eb00000001000 */
[----:B------:R-:W3:Y:S01]  /*4640*/  MUFU.RCP R45, R45 ;  /* 0x0000002d002d7308 */ /* 0x000ee20000001000 */
[----:B--2---:R-:W-:Y:S01]  /*4650*/  FMUL.FTZ R18, R69, R40 ;  /* 0x0000002845127220 */ /* 0x004fe20000410000 */
[----:B-1----:R-:W-:-:S04]  /*4660*/  LEA R40, P3, R42, UR8, 0x1 ;  /* 0x000000082a287c11 */ /* 0x002fc8000f8608ff */
[----:B------:R-:W-:Y:S01]  /*4670*/  LEA.HI.X R41, R42, UR9, R49, 0x1, P3 ;  /* 0x000000092a297c11 */ /* 0x000fe200098f0c31 */
[----:B---3--:R-:W-:-:S05]  /*4680*/  FMUL.FTZ R47, R46, R45 ;  /* 0x0000002d2e2f7220 */ /* 0x008fca0000410000 */
[----:B------:R-:W-:-:S05]  /*4690*/  F2FP.BF16.F32.PACK_AB R47, R47, R18 ;  /* 0x000000122f2f723e */ /* 0x000fca00000010ff */
[----:B------:R3:W-:Y:S02]  /*46a0*/  STG.E desc[UR6][R40.64], R47 ;  /* 0x0000002f28007986 */ /* 0x0007e4000c101906 */
.L_x_1910:
[----:B------:R-:W-:Y:S05]  /*46b0*/  BSYNC.RECONVERGENT B1 ;  /* 0x0000000000017941 */ /* 0x000fea0003800200 */
.L_x_1909:
[----:B------:R-:W-:Y:S04]  /*46c0*/  BSSY.RECONVERGENT B1, `(.L_x_1911) ;  /* 0x000001e000017945 */ /* 0x000fe80003800200 */
[----:B------:R-:W-:Y:S05]  /*46d0*/  @P4 BRA `(.L_x_1912) ;  /* 0x0000000000704947 */ /* 0x000fea0003800000 */
[--C-:B---3--:R-:W-:Y:S01]  /*46e0*/  FADD.FTZ R41, R16, -R48.reuse ;  /* 0x8000003010297221 */ /* 0x108fe20000010000 */
[----:B------:R-:W-:Y:S01]  /*46f0*/  FADD.FTZ R67, R67, -R48 ;  /* 0x8000003043437221 */ /* 0x000fe20000010000 */
[----:B------:R-:W3:Y:S01]  /*4700*/  LDCU.64 UR4, c[0x0][0x3e0] ;  /* 0x00007c00ff0477ac */ /* 0x000ee20008000a00 */
[----:B------:R-:W-:Y:S01]  /*4710*/  MOV R42, R102 ;  /* 0x00000066002a7202 */ /* 0x000fe20000000f00 */
[-C--:B-1----:R-:W-:Y:S01]  /*4720*/  FMUL.FTZ R41, R41, R44.reuse ;  /* 0x0000002c29297220 */ /* 0x082fe20000410000 */
[----:B------:R-:W-:Y:S01]  /*4730*/  FMUL.FTZ R18, R67, R44 ;  /* 0x0000002c43127220 */ /* 0x000fe20000410000 */
[----:B------:R-:W1:Y:S01]  /*4740*/  LDCU.64 UR8, c[0x0][0x380] ;  /* 0x00007000ff0877ac */ /* 0x000e620008000a00 */
[----:B------:R-:W-:Y:S01]  /*4750*/  MOV R43, R101 ;  /* 0x00000065002b7202 */ /* 0x000fe20000000f00 */
[----:B-----5:R-:W-:Y:S01]  /*4760*/  FFMA.FTZ R41, R36, R41, R38 ;  /* 0x0000002924297223 */ /* 0x020fe20000010026 */
[----:B--2---:R-:W-:-:S03]  /*4770*/  FFMA.FTZ R46, R37, R18, R39 ;  /* 0x00000012252e7223 */ /* 0x004fc60000010027 */
        /* <DEDUP_REMOVED lines=9> */
[----:B---3--:R-:W-:Y:S01]  /*4810*/  FADD.FTZ R45, R40, 1 ;  /* 0x3f800000282d7421 */ /* 0x008fe20000010000 */
[C---:B-1----:R-:W-:Y:S01]  /*4820*/  LEA R40, P3, R42.reuse, UR8, 0x1 ;  /* 0x000000082a287c11 */ /* 0x042fe2000f8608ff */
[----:B------:R-:W1:Y:S08]  /*4830*/  MUFU.RCP R18, R18 ;  /* 0x0000001200127308 */ /* 0x000e700000001000 */
[----:B------:R-:W2:Y:S01]  /*4840*/  MUFU.RCP R45, R45 ;  /* 0x0000002d002d7308 */ /* 0x000ea20000001000 */
[----:B-1----:R-:W-:Y:S01]  /*4850*/  FMUL.FTZ R16, R41, R18 ;  /* 0x0000001229107220 */ /* 0x002fe20000410000 */
[----:B------:R-:W-:Y:S01]  /*4860*/  LEA.HI.X R41, R42, UR9, R49, 0x1, P3 ;  /* 0x000000092a297c11 */ /* 0x000fe200098f0c31 */
[----:B--2---:R-:W-:-:S05]  /*4870*/  FMUL.FTZ R47, R46, R45 ;  /* 0x0000002d2e2f7220 */ /* 0x004fca0000410000 */
[----:B------:R-:W-:-:S05]  /*4880*/  F2FP.BF16.F32.PACK_AB R47, R47, R16 ;  /* 0x000000102f2f723e */ /* 0x000fca00000010ff */
[----:B------:R4:W-:Y:S02]  /*4890*/  STG.E desc[UR6][R40.64], R47 ;  /* 0x0000002f28007986 */ /* 0x0009e4000c101906 */
.L_x_1912:
[----:B------:R-:W-:Y:S05]  /*48a0*/  BSYNC.RECONVERGENT B1 ;  /* 0x0000000000017941 */ /* 0x000fea0003800200 */
.L_x_1911:
        /* <DEDUP_REMOVED lines=10> */
[--C-:B---34-:R-:W-:Y:S01]  /*4950*/  FADD.FTZ R41, R20, -R48.reuse ;  /* 0x8000003014297221 */ /* 0x118fe20000010000 */
        /* <DEDUP_REMOVED lines=22> */
[----:B---3--:R-:W-:Y:S01]  /*4ac0*/  FMUL.FTZ R47, R40, R45 ;  /* 0x0000002d282f7220 */ /* 0x008fe20000410000 */
[----:B-1----:R-:W-:-:S04]  /*4ad0*/  LEA R40, P2, R42, UR8, 0x1 ;  /* 0x000000082a287c11 */ /* 0x002fc8000f8408ff */
[----:B------:R-:W-:Y:S02]  /*4ae0*/  LEA.HI.X R41, R42, UR9, R49, 0x1, P2 ;  /* 0x000000092a297c11 */ /* 0x000fe400090f0c31 */
[----:B------:R-:W-:-:S05]  /*4af0*/  F2FP.BF16.F32.PACK_AB R47, R47, R16 ;  /* 0x000000102f2f723e */ /* 0x000fca00000010ff */
[----:B------:R1:W-:Y:S02]  /*4b00*/  STG.E desc[UR6][R40.64], R47 ;  /* 0x0000002f28007986 */ /* 0x0003e4000c101906 */
.L_x_1914:
[----:B------:R-:W-:Y:S05]  /*4b10*/  BSYNC.RECONVERGENT B1 ;  /* 0x0000000000017941 */ /* 0x000fea0003800200 */
.L_x_1913:
[----:B------:R-:W-:Y:S04]  /*4b20*/  BSSY.RECONVERGENT B1, `(.L_x_1915) ;  /* 0x000001e000017945 */ /* 0x000fe80003800200 */
[----:B------:R-:W-:Y:S05]  /*4b30*/  @P1 BRA `(.L_x_1916) ;  /* 0x0000000000701947 */ /* 0x000fea0003800000 */
[--C-:B------:R-:W-:Y:S01]  /*4b40*/  FADD.FTZ R73, R73, -R48.reuse ;  /* 0x8000003049497221 */ /* 0x100fe20000010000 */
[----:B-1-34-:R-:W-:Y:S01]  /*4b50*/  FADD.FTZ R41, R22, -R48 ;  /* 0x8000003016297221 */ /* 0x01afe20000010000 */
[----:B------:R-:W1:Y:S01]  /*4b60*/  LDCU.64 UR4, c[0x0][0x3e0] ;  /* 0x00007c00ff0477ac */ /* 0x000e620008000a00 */
[----:B------:R-:W-:Y:S01]  /*4b70*/  MOV R42, R102 ;  /* 0x00000066002a7202 */ /* 0x000fe20000000f00 */
[-C--:B------:R-:W-:Y:S01]  /*4b80*/  FMUL.FTZ R73, R73, R44.reuse ;  /* 0x0000002c49497220 */ /* 0x080fe20000410000 */
[----:B------:R-:W-:Y:S01]  /*4b90*/  FMUL.FTZ R18, R41, R44 ;  /* 0x0000002c29127220 */ /* 0x000fe20000410000 */
[----:B------:R-:W2:Y:S01]  /*4ba0*/  LDCU.64 UR8, c[0x0][0x380] ;  /* 0x00007000ff0877ac */ /* 0x000ea20008000a00 */
[----:B------:R-:W-:Y:S01]  /*4bb0*/  MOV R43, R101 ;  /* 0x00000065002b7202 */ /* 0x000fe20000000f00 */
[----:B-----5:R-:W-:Y:S01]  /*4bc0*/  FFMA.FTZ R73, R36, R73, R38 ;  /* 0x0000004924497223 */ /* 0x020fe20000010026 */
[----:B------:R-:W-:-:S03]  /*4bd0*/  FFMA.FTZ R45, R37, R18, R39 ;  /* 0x00000012252d7223 */ /* 0x000fc60000010027 */
[----:B------:R-:W-:Y:S01]  /*4be0*/  FMUL.FTZ R16, R73, -1.4426950216293334961 ;  /* 0xbfb8aa3b49107820 */ /* 0x000fe20000410000 */
[----:B------:R-:W-:-:S05]  /*4bf0*/  FMUL.FTZ R20, R45, -1.4426950216293334961 ;  /* 0xbfb8aa3b2d147820 */ /* 0x000fca0000410000 */
[----:B------:R-:W3:Y:S01]  /*4c00*/  MUFU.EX2 R16, R16 ;  /* 0x0000001000107308 */ /* 0x000ee20000000800 */
[----:B-1----:R-:W-:-:S03]  /*4c10*/  IMAD R41, R17, UR4, RZ ;  /* 0x0000000411297c24 */ /* 0x002fc6000f8e02ff */
[----:B------:R-:W1:Y:S01]  /*4c20*/  MUFU.EX2 R20, R20 ;  /* 0x0000001400147308 */ /* 0x000e620000000800 */
[----:B------:R-:W-:-:S04]  /*4c30*/  IMAD.WIDE.U32 R42, R90, UR4, R42 ;  /* 0x000000045a2a7c25 */ /* 0x000fc8000f8e002a */
[----:B------:R-:W-:Y:S01]  /*4c40*/  IMAD R41, R90, UR5, R41 ;  /* 0x000000055a297c24 */ /* 0x000fe2000f8e0229 */
[----:B--2---:R-:W-:Y:S01]  /*4c50*/  LEA R40, P1, R42, UR8, 0x1 ;  /* 0x000000082a287c11 */ /* 0x004fe2000f8208ff */
[----:B---3--:R-:W-:-:S03]  /*4c60*/  FADD.FTZ R18, R16, 1 ;  /* 0x3f80000010127421 */ /* 0x008fc60000010000 */
[----:B------:R-:W-:Y:S01]  /*4c70*/  IADD3 R41, PT, PT, R43, R41, RZ ;  /* 0x000000292b297210 */ /* 0x000fe20007ffe0ff */
[----:B-1----:R-:W-:-:S03]  /*4c80*/  FADD.FTZ R22, R20, 1 ;  /* 0x3f80000014167421 */ /* 0x002fc60000010000 */
[----:B------:R-:W-:Y:S01]  /*4c90*/  LEA.HI.X R41, R42, UR9, R41, 0x1, P1 ;  /* 0x000000092a297c11 */ /* 0x000fe200088f0c29 */
[----:B------:R-:W1:Y:S08]  /*4ca0*/  MUFU.RCP R18, R18 ;  /* 0x0000001200127308 */ /* 0x000e700000001000 */
[----:B------:R-:W2:Y:S01]  /*4cb0*/  MUFU.RCP R22, R22 ;  /* 0x0000001600167308 */ /* 0x000ea20000001000 */
[----:B-1----:R-:W-:Y:S01]  /*4cc0*/  FMUL.FTZ R16, R73, R18 ;  /* 0x0000001249107220 */ /* 0x002fe20000410000 */
[----:B--2---:R-:W-:-:S05]  /*4cd0*/  FMUL.FTZ R45, R45, R22 ;  /* 0x000000162d2d7220 */ /* 0x004fca0000410000 */
[----:B------:R-:W-:-:S05]  /*4ce0*/  F2FP.BF16.F32.PACK_AB R45, R45, R16 ;  /* 0x000000102d2d723e */ /* 0x000fca00000010ff */
[----:B------:R1:W-:Y:S02]  /*4cf0*/  STG.E desc[UR6][R40.64], R45 ;  /* 0x0000002d28007986 */ /* 0x0003e4000c101906 */
.L_x_1916:
[----:B------:R-:W-:Y:S05]  /*4d00*/  BSYNC.RECONVERGENT B1 ;  /* 0x0000000000017941 */ /* 0x000fea0003800200 */
.L_x_1915:
        /* <DEDUP_REMOVED lines=30> */
.L_x_1918:
[----:B------:R-:W-:Y:S05]  /*4ef0*/  BSYNC.RECONVERGENT B1 ;  /* 0x0000000000017941 */ /* 0x000fea0003800200 */
.L_x_1917:
[----:B------:R-:W-:Y:S04]  /*4f00*/  BSSY.RECONVERGENT B1, `(.L_x_1919) ;  /* 0x000001e000017945 */ /* 0x000fe80003800200 */
[----:B------:R-:W-:Y:S05]  /*4f10*/  @P6 BRA `(.L_x_1920) ;  /* 0x0000000000706947 */ /* 0x000fea0003800000 */
[--C-:B-1-34-:R-:W-:Y:S01]  /*4f20*/  FADD.FTZ R41, R26, -R48.reuse ;  /* 0x800000301a297221 */ /* 0x11afe20000010000 */
[----:B------:R-:W-:Y:S01]  /*4f30*/  FADD.FTZ R77, R77, -R48 ;  /* 0x800000304d4d7221 */ /* 0x000fe20000010000 */
[----:B------:R-:W2:Y:S01]  /*4f40*/  LDCU.64 UR4, c[0x0][0x3e0] ;  /* 0x00007c00ff0477ac */ /* 0x000ea20008000a00 */
[----:B------:R-:W-:Y:S01]  /*4f50*/  MOV R42, R102 ;  /* 0x00000066002a7202 */ /* 0x000fe20000000f00 */
[-C--:B------:R-:W-:Y:S01]  /*4f60*/  FMUL.FTZ R41, R41, R44.reuse ;  /* 0x0000002c29297220 */ /* 0x080fe20000410000 */
[----:B------:R-:W-:Y:S01]  /*4f70*/  FMUL.FTZ R18, R77, R44 ;  /* 0x0000002c4d127220 */ /* 0x000fe20000410000 */
[----:B------:R-:W1:Y:S01]  /*4f80*/  LDCU.64 UR8, c[0x0][0x380] ;  /* 0x00007000ff0877ac */ /* 0x000e620008000a00 */
[----:B------:R-:W-:Y:S01]  /*4f90*/  MOV R43, R101 ;  /* 0x00000065002b7202 */ /* 0x000fe20000000f00 */
[----:B-----5:R-:W-:Y:S01]  /*4fa0*/  FFMA.FTZ R41, R36, R41, R38 ;  /* 0x0000002924297223 */ /* 0x020fe20000010026 */
[----:B------:R-:W-:-:S03]  /*4fb0*/  FFMA.FTZ R45, R37, R18, R39 ;  /* 0x00000012252d7223 */ /* 0x000fc60000010027 */
[----:B------:R-:W-:Y:S01]  /*4fc0*/  FMUL.FTZ R16, R41, -1.4426950216293334961 ;  /* 0xbfb8aa3b29107820 */ /* 0x000fe20000410000 */
[----:B------:R-:W-:-:S05]  /*4fd0*/  FMUL.FTZ R20, R45, -1.4426950216293334961 ;  /* 0xbfb8aa3b2d147820 */ /* 0x000fca0000410000 */
[----:B------:R-:W3:Y:S01]  /*4fe0*/  MUFU.EX2 R16, R16 ;  /* 0x0000001000107308 */ /* 0x000ee20000000800 */
[----:B--2---:R-:W-:-:S03]  /*4ff0*/  IMAD R47, R21, UR4, RZ ;  /* 0x00000004152f7c24 */ /* 0x004fc6000f8e02ff */
[----:B------:R-:W2:Y:S01]  /*5000*/  MUFU.EX2 R20, R20 ;  /* 0x0000001400147308 */ /* 0x000ea20000000800 */
[----:B------:R-:W-:-:S04]  /*5010*/  IMAD.WIDE.U32 R42, R86, UR4, R42 ;  /* 0x00000004562a7c25 */ /* 0x000fc8000f8e002a */
[----:B------:R-:W-:Y:S01]  /*5020*/  IMAD R47, R86, UR5, R47 ;  /* 0x00000005562f7c24 */ /* 0x000fe2000f8e022f */
[----:B-1----:R-:W-:Y:S01]  /*5030*/  LEA R40, P1, R42, UR8, 0x1 ;  /* 0x000000082a287c11 */ /* 0x002fe2000f8208ff */
[----:B---3--:R-:W-:-:S03]  /*5040*/  FADD.FTZ R18, R16, 1 ;  /* 0x3f80000010127421 */ /* 0x008fc60000010000 */
[----:B------:R-:W-:Y:S01]  /*5050*/  IADD3 R47, PT, PT, R43, R47, RZ ;  /* 0x0000002f2b2f7210 */ /* 0x000fe20007ffe0ff */
[----:B--2---:R-:W-:Y:S02]  /*5060*/  FADD.FTZ R22, R20, 1 ;  /* 0x3f80000014167421 */ /* 0x004fe40000010000 */
[----:B------:R-:W1:Y:S08]  /*5070*/  MUFU.RCP R18, R18 ;  /* 0x0000001200127308 */ /* 0x000e700000001000 */
[----:B------:R-:W2:Y:S01]  /*5080*/  MUFU.RCP R22, R22 ;  /* 0x0000001600167308 */ /* 0x000ea20000001000 */
[----:B-1----:R-:W-:Y:S01]  /*5090*/  FMUL.FTZ R16, R41, R18 ;  /* 0x0000001229107220 */ /* 0x002fe20000410000 */
[----:B------:R-:W-:Y:S01]  /*50a0*/  LEA.HI.X R41, R42, UR9, R47, 0x1, P1 ;  /* 0x000000092a297c11 */ /* 0x000fe200088f0c2f */
[----:B--2---:R-:W-:-:S05]  /*50b0*/  FMUL.FTZ R45, R45, R22 ;  /* 0x000000162d2d7220 */ /* 0x004fca0000410000 */
[----:B------:R-:W-:-:S05]  /*50c0*/  F2FP.BF16.F32.PACK_AB R45, R45, R16 ;  /* 0x000000102d2d723e */ /* 0x000fca00000010ff */
[----:B------:R1:W-:Y:S02]  /*50d0*/  STG.E desc[UR6][R40.64], R45 ;  /* 0x0000002d28007986 */ /* 0x0003e4000c101906 */
.L_x_1920:
[----:B------:R-:W-:Y:S05]  /*50e0*/  BSYNC.RECONVERGENT B1 ;  /* 0x0000000000017941 */ /* 0x000fea0003800200 */
.L_x_1919:
        /* <DEDUP_REMOVED lines=38> */
.L_x_1922:
[----:B------:R-:W-:Y:S05]  /*5350*/  BSYNC.RECONVERGENT B1 ;  /* 0x0000000000017941 */ /* 0x000fea0003800200 */
.L_x_1921:
        /* <DEDUP_REMOVED lines=30> */
.L_x_1924:
[----:B------:R-:W-:Y:S05]  /*5540*/  BSYNC.RECONVERGENT B1 ;  /* 0x0000000000017941 */ /* 0x000fea0003800200 */
.L_x_1923:
        /* <DEDUP_REMOVED lines=30> */
.L_x_1926:
[----:B------:R-:W-:Y:S05]  /*5730*/  BSYNC.RECONVERGENT B1 ;  /* 0x0000000000017941 */ /* 0x000fea0003800200 */
.L_x_1925:
[----:B------:R-:W-:Y:S04]  /*5740*/  BSSY.RECONVERGENT B1, `(.L_x_1927) ;  /* 0x000001e000017945 */ /* 0x000fe80003800200 */
[----:B------:R-:W-:Y:S05]  /*5750*/  @P6 BRA `(.L_x_1928) ;  /* 0x0000000000706947 */ /* 0x000fea0003800000 */
[--C-:B-1-34-:R-:W-:Y:S01]  /*5760*/  FADD.FTZ R41, R34, -R48.reuse ;  /* 0x8000003022297221 */ /* 0x11afe20000010000 */
[----:B------:R-:W-:Y:S01]  /*5770*/  FADD.FTZ R85, R85, -R48 ;  /* 0x8000003055557221 */ /* 0x000fe20000010000 */
[----:B------:R-:W1:Y:S01]  /*5780*/  LDCU.64 UR4, c[0x0][0x3e0] ;  /* 0x00007c00ff0477ac */ /* 0x000e620008000a00 */
[----:B--2---:R-:W-:Y:S01]  /*5790*/  MOV R40, R102 ;  /* 0x0000006600287202 */ /* 0x004fe20000000f00 */
[-C--:B------:R-:W-:Y:S01]  /*57a0*/  FMUL.FTZ R41, R41, R44.reuse ;  /* 0x0000002c29297220 */ /* 0x080fe20000410000 */
[----:B------:R-:W-:Y:S01]  /*57b0*/  FMUL.FTZ R18, R85, R44 ;  /* 0x0000002c55127220 */ /* 0x000fe20000410000 */
[----:B------:R-:W2:Y:S02]  /*57c0*/  LDCU.64 UR8, c[0x0][0x380] ;  /* 0x00007000ff0877ac */ /* 0x000ea40008000a00 */
[----:B-----5:R-:W-:Y:S01]  /*57d0*/  FFMA.FTZ R43, R36, R41, R38 ;  /* 0x00000029242b7223 */ /* 0x020fe20000010026 */
[----:B------:R-:W-:Y:S01]  /*57e0*/  FFMA.FTZ R45, R37, R18, R39 ;  /* 0x00000012252d7223 */ /* 0x000fe20000010027 */
[----:B------:R-:W-:-:S02]  /*57f0*/  MOV R41, R101 ;  /* 0x0000006500297202 */ /* 0x000fc40000000f00 */
        /* <DEDUP_REMOVED lines=10> */
[----:B-1----:R-:W-:Y:S02]  /*58a0*/  FADD.FTZ R22, R20, 1 ;  /* 0x3f80000014167421 */ /* 0x002fe40000010000 */
[----:B------:R-:W1:Y:S08]  /*58b0*/  MUFU.RCP R18, R18 ;  /* 0x0000001200127308 */ /* 0x000e700000001000 */
[----:B------:R-:W2:Y:S01]  /*58c0*/  MUFU.RCP R22, R22 ;  /* 0x0000001600167308 */ /* 0x000ea20000001000 */
[----:B-1----:R-:W-:Y:S01]  /*58d0*/  FMUL.FTZ R16, R43, R18 ;  /* 0x000000122b107220 */ /* 0x002fe20000410000 */
[----:B------:R-:W-:Y:S01]  /*58e0*/  LEA.HI.X R43, R40, UR9, R47, 0x1, P3 ;  /* 0x00000009282b7c11 */ /* 0x000fe200098f0c2f */
[----:B--2---:R-:W-:-:S05]  /*58f0*/  FMUL.FTZ R45, R45, R22 ;  /* 0x000000162d2d7220 */ /* 0x004fca0000410000 */
[----:B------:R-:W-:-:S05]  /*5900*/  F2FP.BF16.F32.PACK_AB R45, R45, R16 ;  /* 0x000000102d2d723e */ /* 0x000fca00000010ff */
[----:B------:R1:W-:Y:S02]  /*5910*/  STG.E desc[UR6][R42.64], R45 ;  /* 0x0000002d2a007986 */ /* 0x0003e4000c101906 */
.L_x_1928:
[----:B------:R-:W-:Y:S05]  /*5920*/  BSYNC.RECONVERGENT B1 ;  /* 0x0000000000017941 */ /* 0x000fea0003800200 */
.L_x_1927:
        /* <DEDUP_REMOVED lines=13> */
[----:B-1-34-:R-:W-:Y:S01]  /*5a00*/  FADD.FTZ R41, R60, -R48 ;  /* 0x800000303c297221 */ /* 0x01afe20000010000 */
[----:B------:R-:W1:Y:S01]  /*5a10*/  LDCU.64 UR4, c[0x0][0x3e0] ;  /* 0x00007c00ff0477ac */ /* 0x000e620008000a00 */
[----:B--2---:R-:W-:Y:S01]  /*5a20*/  MOV R40, R102 ;  /* 0x0000006600287202 */ /* 0x004fe20000000f00 */
        /* <DEDUP_REMOVED lines=24> */
.L_x_1930:
[----:B------:R-:W-:Y:S05]  /*5bb0*/  BSYNC.RECONVERGENT B1 ;  /* 0x0000000000017941 */ /* 0x000fea0003800200 */
.L_x_1929:
[----:B------:R-:W-:Y:S04]  /*5bc0*/  BSSY.RECONVERGENT B1, `(.L_x_1931) ;  /* 0x000001e000017945 */ /* 0x000fe80003800200 */
[----:B------:R-:W-:Y:S05]  /*5bd0*/  @P2 BRA `(.L_x_1932) ;  /* 0x0000000000702947 */ /* 0x000fea0003800000 */
        /* <DEDUP_REMOVED lines=28> */
.L_x_1932:
[----:B------:R-:W-:Y:S05]  /*5da0*/  BSYNC.RECONVERGENT B1 ;  /* 0x0000000000017941 */ /* 0x000fea0003800200 */
.L_x_1931:
        /* <DEDUP_REMOVED lines=30> */
.L_x_1934:
[----:B------:R-:W-:Y:S05]  /*5f90*/  BSYNC.RECONVERGENT B1 ;  /* 0x0000000000017941 */ /* 0x000fea0003800200 */
.L_x_1933:
        /* <DEDUP_REMOVED lines=30> */
.L_x_1936:
[----:B------:R-:W-:Y:S05]  /*6180*/  BSYNC.RECONVERGENT B1 ;  /* 0x0000000000017941 */ /* 0x000fea0003800200 */
.L_x_1935:
        /* <DEDUP_REMOVED lines=30> */
.L_x_1938:
[----:B------:R-:W-:Y:S05]  /*6370*/  BSYNC.RECONVERGENT B1 ;  /* 0x0000000000017941 */ /* 0x000fea0003800200 */
.L_x_1937:
[----:B------:R-:W-:Y:S05]  /*6380*/  @P6 BRA `(.L_x_1908) ;  /* 0x00000000006c6947 */ /* 0x000fea0003800000 */
[--C-:B------:R-:W-:Y:S01]  /*6390*/  FADD.FTZ R97, R97, -R48.reuse ;  /* 0x8000003061617221 */ /* 0x100fe20000010000 */
[----:B-1-34-:R-:W-:Y:S01]  /*63a0*/  FADD.FTZ R41, R70, -R48 ;  /* 0x8000003046297221 */ /* 0x01afe20000010000 */
[----:B------:R-:W1:Y:S01]  /*63b0*/  LDCU.64 UR4, c[0x0][0x3e0] ;  /* 0x00007c00ff0477ac */ /* 0x000e620008000a00 */
[----:B------:R-:W-:Y:S01]  /*63c0*/  MOV R100, R102 ;  /* 0x0000006600647202 */ /* 0x000fe20000000f00 */
[-C--:B------:R-:W-:Y:S01]  /*63d0*/  FMUL.FTZ R97, R97, R44.reuse ;  /* 0x0000002c61617220 */ /* 0x080fe20000410000 */
[----:B------:R-:W-:Y:S01]  /*63e0*/  FMUL.FTZ R44, R41, R44 ;  /* 0x0000002c292c7220 */ /* 0x000fe20000410000 */
[----:B------:R-:W3:Y:S02]  /*63f0*/  LDCU.64 UR8, c[0x0][0x380] ;  /* 0x00007000ff0877ac */ /* 0x000ee40008000a00 */
[----:B-----5:R-:W-:Y:S01]  /*6400*/  FFMA.FTZ R97, R36, R97, R38 ;  /* 0x0000006124617223 */ /* 0x020fe20000010026 */
[----:B------:R-:W-:-:S03]  /*6410*/  FFMA.FTZ R39, R37, R44, R39 ;  /* 0x0000002c25277223 */ /* 0x000fc60000010027 */
[----:B------:R-:W-:Y:S01]  /*6420*/  FMUL.FTZ R16, R97, -1.4426950216293334961 ;  /* 0xbfb8aa3b61107820 */ /* 0x000fe20000410000 */
[----:B------:R-:W-:-:S05]  /*6430*/  FMUL.FTZ R20, R39, -1.4426950216293334961 ;  /* 0xbfb8aa3b27147820 */ /* 0x000fca0000410000 */
[----:B------:R-:W4:Y:S01]  /*6440*/  MUFU.EX2 R16, R16 ;  /* 0x0000001000107308 */ /* 0x000f220000000800 */
[----:B-1----:R-:W-:-:S03]  /*6450*/  IMAD R37, R65, UR4, RZ ;  /* 0x0000000441257c24 */ /* 0x002fc6000f8e02ff */
[----:B------:R-:W1:Y:S01]  /*6460*/  MUFU.EX2 R20, R20 ;  /* 0x0000001400147308 */ /* 0x000e620000000800 */
[----:B------:R-:W-:-:S04]  /*6470*/  IMAD.WIDE.U32 R100, R12, UR4, R100 ;  /* 0x000000040c647c25 */ /* 0x000fc8000f8e0064 */
[----:B------:R-:W-:Y:S01]  /*6480*/  IMAD R37, R12, UR5, R37 ;  /* 0x000000050c257c24 */ /* 0x000fe2000f8e0225 */
[----:B---3--:R-:W-:Y:S01]  /*6490*/  LEA R36, P1, R100, UR8, 0x1 ;  /* 0x0000000864247c11 */ /* 0x008fe2000f8208ff */
[----:B----4-:R-:W-:-:S03]  /*64a0*/  FADD.FTZ R18, R16, 1 ;  /* 0x3f80000010127421 */ /* 0x010fc60000010000 */
[----:B------:R-:W-:Y:S01]  /*64b0*/  IADD3 R37, PT, PT, R101, R37, RZ ;  /* 0x0000002565257210 */ /* 0x000fe20007ffe0ff */
[----:B-1----:R-:W-:-:S03]  /*64c0*/  FADD.FTZ R22, R20, 1 ;  /* 0x3f80000014167421 */ /* 0x002fc60000010000 */
[----:B------:R-:W-:Y:S01]  /*64d0*/  LEA.HI.X R37, R100, UR9, R37, 0x1, P1 ;  /* 0x0000000964257c11 */ /* 0x000fe200088f0c25 */
[----:B------:R-:W1:Y:S08]  /*64e0*/  MUFU.RCP R18, R18 ;  /* 0x0000001200127308 */ /* 0x000e700000001000 */
[----:B------:R-:W3:Y:S01]  /*64f0*/  MUFU.RCP R22, R22 ;  /* 0x0000001600167308 */ /* 0x000ee20000001000 */
[----:B-1----:R-:W-:Y:S01]  /*6500*/  FMUL.FTZ R16, R97, R18 ;  /* 0x0000001261107220 */ /* 0x002fe20000410000 */
[----:B---3--:R-:W-:-:S05]  /*6510*/  FMUL.FTZ R39, R39, R22 ;  /* 0x0000001627277220 */ /* 0x008fca0000410000 */
[----:B------:R-:W-:-:S05]  /*6520*/  F2FP.BF16.F32.PACK_AB R39, R39, R16 ;  /* 0x000000102727723e */ /* 0x000fca00000010ff */
[----:B------:R1:W-:Y:S02]  /*6530*/  STG.E desc[UR6][R36.64], R39 ;  /* 0x0000002724007986 */ /* 0x0003e4000c101906 */
.L_x_1908:
[----:B------:R-:W-:Y:S05]  /*6540*/  BSYNC.RECONVERGENT B0 ;  /* 0x0000000000007941 */ /* 0x000fea0003800200 */
.L_x_1876:
[----:B------:R-:W2:Y:S01]  /*6550*/  LDCU UR4, c[0x0][0x3f8] ;  /* 0x00007f00ff0477ac */ /* 0x000ea20008000800 */
[----:B------:R-:W-:Y:S02]  /*6560*/  IADD3 R8, PT, PT, R5, R8, RZ ;  /* 0x0000000805087210 */ /* 0x000fe40007ffe0ff */
[----:B------:R-:W-:Y:S01]  /*6570*/  IADD3 R6, PT, PT, R6, 0x1, RZ ;  /* 0x0000000106067810 */ /* 0x000fe20007ffe0ff */
[----:B------:R-:W2:Y:S02]  /*6580*/  LDCU UR5, c[0x0][0x3c8] ;  /* 0x00007900ff0577ac */ /* 0x000ea40008000800 */
[----:B--2---:R-:W-:-:S06]  /*6590*/  UIMAD UR4, UR4, UR5, URZ ;  /* 0x00000005040472a4 */ /* 0x004fcc000f8e02ff */
[----:B------:R-:W-:-:S13]  /*65a0*/  ISETP.GE.AND P1, PT, R8, UR4, PT ;  /* 0x0000000408007c0c */ /* 0x000fda000bf26270 */
[----:B------:R-:W-:Y:S05]  /*65b0*/  @!P1 BRA `(.L_x_1939) ;  /* 0xffffff9c00849947 */ /* 0x000fea000383ffff */
[----:B------:R-:W-:Y:S05]  /*65c0*/  EXIT ;  /* 0x000000000000794d */ /* 0x000fea0003800000 */
.L_x_1940:
        /* <DEDUP_REMOVED lines=11> */
.L_x_4917:


//--------------------- .text._Z35group_norm_nhwc_fwd_one_pass_kernelI11Bf16IOFp32WLi256ELi112ELi448EEv26Group_norm_nhwc_fwd_params --------------------------
	.section	.text._Z35group_norm_nhwc_fwd_one_pass_kernelI11Bf16IOFp32WLi256ELi112ELi448EEv26Group_norm_nhwc_fwd_params,"ax",@progbits
	.align	128
        .global         _Z35group_norm_nhwc_fwd_one_pass_kernelI11Bf16IOFp32WLi256ELi112ELi448EEv26Group_norm_nhwc_fwd_params
        .type           _Z35group_norm_nhwc_fwd_one_pass_kernelI11Bf16IOFp32WLi256ELi112ELi448EEv26Group_norm_nhwc_fwd_params,@function
        .size           _Z35group_norm_nhwc_fwd_one_pass_kernelI11Bf16IOFp32WLi256ELi112ELi448EEv26Group_norm_nhwc_fwd_params,(.L_x_4918 - _Z35group_norm_nhwc_fwd_one_pass_kernelI11Bf16IOFp32WLi256ELi112ELi448EEv26Group_norm_nhwc_fwd_params)
        .other          _Z35group_norm_nhwc_fwd_one_pass_kernelI11Bf16IOFp32WLi256ELi112ELi448EEv26Group_norm_nhwc_fwd_params,@"STO_CUDA_ENTRY STV_DEFAULT"
_Z35group_norm_nhwc_fwd_one_pass_kernelI11Bf16IOFp32WLi256ELi112ELi448EEv26Group_norm_nhwc_fwd_params:
.text._Z35group_norm_nhwc_fwd_one_pass_kernelI11Bf16IOFp32WLi256ELi112ELi448EEv26Group_norm_nhwc_fwd_params:
        /* <DEDUP_REMOVED lines=13> */
[----:B------:R-:W-:Y:S01]  /*00d0*/  MOV R102, R101 ;  /* 0x0000006500667202 */ /* 0x000fe20000000f00 */
[----:B------:R-:W1:Y:S01]  /*00e0*/  S2R R97, SR_LANEID ;  /* 0x0000000000617919 */ /* 0x000e620000000000 */
[----:B----4-:R-:W-:Y:S02]  /*00f0*/  ISETP.NE.U32.AND P1, PT, RZ, UR6, PT ;  /* 0x00000006ff007c0c */ /* 0x010fe4000bf25070 */
[----:B0-----:R-:W-:-:S02]  /*0100*/  LOP3.LUT R0, R100, 0xffff, RZ, 0xc0, !PT ;  /* 0x0000ffff64007812 */ /* 0x001fc400078ec0ff */
[----:B---3--:R-:W-:-:S03]  /*0110*/  LOP3.LUT P0, RZ, R100, R99, RZ, 0xfc, !PT ;  /* 0x0000006364ff7212 */ /* 0x008fc6000780fcff */
[----:B------:R-:W-:Y:S01]  /*0120*/  IMAD R0, R0, 0x493, RZ ;  /* 0x0000049300007824 */ /* 0x000fe200078e02ff */
[----:B------:R-:W-:Y:S01]  /*0130*/  ISETP.NE.AND.EX P0, PT, RZ, UR7, !P0, P1 ;  /* 0x00000007ff007c0c */ /* 0x000fe2000c705310 */
[----:B------:R-:W0:Y:S03]  /*0140*/  LDCU.64 UR6, c[0x0][0x358] ;  /* 0x00006b00ff0677ac */ /* 0x000e260008000a00 */
[----:B------:R-:W-:-:S04]  /*0150*/  SHF.R.U32.HI R117, RZ, 0x10, R0 ;  /* 0x00000010ff757819 */ /* 0x000fc80000011600 */
[----:B------:R-:W-:Y:S01]  /*0160*/  PRMT R0, R117, 0x9910, RZ ;  /* 0x0000991075007816 */ /* 0x000fe200000000ff */
[----:B-1----:R-:W-:-:S04]  /*0170*/  IMAD R105, R99, UR4, R117 ;  /* 0x0000000463697c24 */ /* 0x002fc8000f8e0275 */
[----:B------:R-:W-:Y:S01]  /*0180*/  IMAD R0, R0, 0x38, RZ ;  /* 0x0000003800007824 */ /* 0x000fe200078e02ff */
[C---:B------:R-:W-:Y:S02]  /*0190*/  IADD3 R116, PT, PT, R105.reuse, 0x10, RZ ;  /* 0x0000001069747810 */ /* 0x040fe40007ffe0ff */
[C---:B------:R-:W-:Y:S02]  /*01a0*/  IADD3 R115, PT, PT, R105.reuse, 0x38, RZ ;  /* 0x0000003869737810 */ /* 0x040fe40007ffe0ff */
[----:B------:R-:W-:Y:S02]  /*01b0*/  IADD3 R0, PT, PT, RZ, -R0, RZ ;  /* 0x80000000ff007210 */ /* 0x000fe40007ffe0ff */
[C---:B------:R-:W-:Y:S02]  /*01c0*/  IADD3 R114, PT, PT, R105.reuse, 0x40, RZ ;  /* 0x0000004069727810 */ /* 0x040fe40007ffe0ff */
[----:B------:R-:W-:Y:S02]  /*01d0*/  PRMT R3, R0, 0x7710, RZ ;  /* 0x0000771000037816 */ /* 0x000fe400000000ff */
[----:B------:R-:W-:-:S02]  /*01e0*/  IADD3 R113, PT, PT, R105, 0x78, RZ ;  /* 0x0000007869717810 */ /* 0x000fc40007ffe0ff */
[C---:B------:R-:W-:Y:S02]  /*01f0*/  IADD3 R112, PT, PT, R105.reuse, 0x80, RZ ;  /* 0x0000008069707810 */ /* 0x040fe40007ffe0ff */
[C---:B------:R-:W-:Y:S02]  /*0200*/  IADD3 R111, PT, PT, R105.reuse, 0x90, RZ ;  /* 0x00000090696f7810 */ /* 0x040fe40007ffe0ff */
[C---:B------:R-:W-:Y:S02]  /*0210*/  IADD3 R110, PT, PT, R105.reuse, 0x98, RZ ;  /* 0x00000098696e7810 */ /* 0x040fe40007ffe0ff */
[C---:B------:R-:W-:Y:S02]  /*0220*/  IADD3 R109, PT, PT, R105.reuse, 0xb0, RZ ;  /* 0x000000b0696d7810 */ /* 0x040fe40007ffe0ff */
[C---:B------:R-:W-:Y:S02]  /*0230*/  IADD3 R108, PT, PT, R105.reuse, 0xc0, RZ ;  /* 0x000000c0696c7810 */ /* 0x040fe40007ffe0ff */
        /* <DEDUP_REMOVED lines=16> */
[----:B0-2---:R-:W-:-:S07]  /*0340*/  SHF.L.U32 R104, R104, 0x1, RZ ;  /* 0x0000000168687819 */ /* 0x005fce00000006ff */
.L_x_2080:
[----:B0-----:R-:W0:Y:S01]  /*0350*/  LDC R9, c[0x0][0x3f8] ;  /* 0x0000fe00ff097b82 */ /* 0x001e220000000800 */
[----:B------:R-:W1:Y:S01]  /*0360*/  LDCU UR8, c[0x0][0x404] ;  /* 0x00008080ff0877ac */ /* 0x000e620008000800 */
[----:B------:R-:W-:Y:S02]  /*0370*/  LOP3.LUT R121, R104, 0xffff, RZ, 0xc0, !PT ;  /* 0x0000ffff68797812 */ /* 0x000fe400078ec0ff */
[----:B------:R-:W-:Y:S01]  /*0380*/  MOV R84, RZ ;  /* 0x000000ff00547202 */ /* 0x000fe20000000f00 */
[----:B--2---:R-:W2:Y:S01]  /*0390*/  LDCU.64 UR4, c[0x0][0x3e8] ;  /* 0x00007d00ff0477ac */ /* 0x004ea20008000a00 */
[----:B-1---5:R-:W-:Y:S01]  /*03a0*/  IMAD R28, R99, UR8, R117 ;  /* 0x00000008631c7c24 */ /* 0x022fe2000f8e0275 */
[----:B------:R-:W1:Y:S01]  /*03b0*/  LDCU.64 UR8, c[0x0][0x3f0] ;  /* 0x00007e00ff0877ac */ /* 0x000e620008000a00 */
[----:B0--3--:R-:W-:-:S03]  /*03c0*/  IABS R5, R9 ;  /* 0x0000000900057213 */ /* 0x009fc60000000000 */
[C---:B------:R-:W-:Y:S01]  /*03d0*/  IADD3 R15, PT, PT, R28.reuse, 0x8, RZ ;  /* 0x000000081c0f7810 */ /* 0x040fe20007ffe0ff */
[----:B------:R-:W0:Y:S01]  /*03e0*/  I2F.RP R0, R5 ;  /* 0x0000000500007306 */ /* 0x000e220000209400 */
[C---:B------:R-:W-:Y:S02]  /*03f0*/  IADD3 R17, PT, PT, R28.reuse, 0x18, RZ ;  /* 0x000000181c117810 */ /* 0x040fe40007ffe0ff */
[----:B------:R-:W-:Y:S02]  /*0400*/  SHF.R.S32.HI R11, RZ, 0x1f, R15 ;  /* 0x0000001fff0b7819 */ /* 0x000fe4000001140f */
[----:B--2---:R-:W-:Y:S02]  /*0410*/  ISETP.GE.U32.AND P4, PT, R17, UR4, PT ;  /* 0x0000000411007c0c */ /* 0x004fe4000bf86070 */
[----:B------:R-:W-:Y:S02]  /*0420*/  SHF.R.S32.HI R25, RZ, 0x1f, R17 ;  /* 0x0000001fff197819 */ /* 0x000fe40000011411 */
[----:B------:R-:W-:-:S02]  /*0430*/  IADD3 R19, PT, PT, R28, 0x20, RZ ;  /* 0x000000201c137810 */ /* 0x000fc40007ffe0ff */
[----:B------:R-:W-:Y:S02]  /*0440*/  ISETP.GE.AND.EX P4, PT, R25, UR5, PT, P4 ;  /* 0x0000000519007c0c */ /* 0x000fe4000bf86340 */
[----:B------:R-:W-:Y:S01]  /*0450*/  ISETP.GE.U32.AND P5, PT, R19, UR4, PT ;  /* 0x0000000413007c0c */ /* 0x000fe2000bfa6070 */
[----:B0-----:R-:W0:Y:S01]  /*0460*/  MUFU.RCP R0, R0 ;  /* 0x0000000000007308 */ /* 0x001e220000001000 */
[----:B------:R-:W-:-:S04]  /*0470*/  SHF.R.S32.HI R27, RZ, 0x1f, R19 ;  /* 0x0000001fff1b7819 */ /* 0x000fc80000011413 */
[----:B------:R-:W-:Y:S02]  /*0480*/  ISETP.GE.AND.EX P5, PT, R27, UR5, PT, P5 ;  /* 0x000000051b007c0c */ /* 0x000fe4000bfa6350 */
[----:B0-----:R-:W-:-:S04]  /*0490*/  IADD3 R2, PT, PT, R0, 0xffffffe, RZ ;  /* 0x0ffffffe00027810 */ /* 0x001fc80007ffe0ff */
[----:B----4-:R0:W2:Y:S02]  /*04a0*/  F2I.FTZ.U32.TRUNC.NTZ R3, R2 ;  /* 0x0000000200037305 */ /* 0x0100a4000021f000 */
[----:B0-----:R-:W-:Y:S02]  /*04b0*/  MOV R2, RZ ;  /* 0x000000ff00027202 */ /* 0x001fe40000000f00 */
[----:B--2---:R-:W-:-:S05]  /*04c0*/  IADD3 R4, PT, PT, RZ, -R3, RZ ;  /* 0x80000003ff047210 */ /* 0x004fca0007ffe0ff */
        /* <DEDUP_REMOVED lines=12> */
[----:B------:R-:W-:-:S02]  /*0590*/  ISETP.GE.AND P3, PT, R0, RZ, PT ;  /* 0x000000ff0000720c */ /* 0x000fc40003f66270 */
[----:B------:R-:W-:-:S05]  /*05a0*/  SHF.R.S32.HI R5, RZ, 0x1f, R28 ;  /* 0x0000001fff057819 */ /* 0x000fca000001141c */
[----:B------:R-:W-:Y:S02]  /*05b0*/  @P1 IADD3 R3, PT, PT, R3, 0x1, RZ ;  /* 0x0000000103031810 */ /* 0x000fe40007ffe0ff */
[----:B------:R-:W-:-:S04]  /*05c0*/  ISETP.GE.U32.AND P1, PT, R28, UR4, PT ;  /* 0x000000041c007c0c */ /* 0x000fc8000bf26070 */
[----:B------:R-:W-:Y:S02]  /*05d0*/  ISETP.GE.AND.EX P1, PT, R5, UR5, PT, P1 ;  /* 0x0000000505007c0c */ /* 0x000fe4000bf26310 */
[----:B------:R-:W-:Y:S02]  /*05e0*/  @!P3 IADD3 R3, PT, PT, -R3, RZ, RZ ;  /* 0x000000ff0303b210 */ /* 0x000fe40007ffe1ff */
[----:B------:R-:W-:Y:S02]  /*05f0*/  @!P2 LOP3.LUT R3, RZ, R9, RZ, 0x33, !PT ;  /* 0x00000009ff03a212 */ /* 0x000fe400078e33ff */
[----:B------:R-:W-:Y:S02]  /*0600*/  ISETP.GE.U32.AND P2, PT, R15, UR4, PT ;  /* 0x000000040f007c0c */ /* 0x000fe4000bf46070 */
[----:B------:R-:W-:Y:S02]  /*0610*/  IADD3 R7, PT, PT, -R3, RZ, RZ ;  /* 0x000000ff03077210 */ /* 0x000fe40007ffe1ff */
[----:B------:R-:W-:-:S02]  /*0620*/  ISETP.GE.AND.EX P2, PT, R11, UR5, PT, P2 ;  /* 0x000000050b007c0c */ /* 0x000fc4000bf46320 */
[----:B------:R-:W-:Y:S01]  /*0630*/  SHF.R.S32.HI R0, RZ, 0x1f, R3 ;  /* 0x0000001fff007819 */ /* 0x000fe20000011403 */
[----:B------:R-:W0:Y:S01]  /*0640*/  @!P1 LDC.64 R12, c[0x0][0x3e0] ;  /* 0x0000f800ff0c9b82 */ /* 0x000e220000000a00 */
[----:B------:R-:W-:-:S03]  /*0650*/  IMAD R118, R9, R7, R102 ;  /* 0x0000000709767224 */ /* 0x000fc600078e0266 */
[----:B-1----:R-:W-:Y:S02]  /*0660*/  IMAD R0, R0, UR8, RZ ;  /* 0x0000000800007c24 */ /* 0x002fe4000f8e02ff */
[----:B------:R-:W-:Y:S02]  /*0670*/  IMAD R118, R118, 0x70, RZ ;  /* 0x0000007076767824 */ /* 0x000fe400078e02ff */
[----:B------:R-:W1:Y:S01]  /*0680*/  @!P1 LDC.64 R20, c[0x0][0x390] ;  /* 0x0000e400ff149b82 */ /* 0x000e620000000a00 */
[----:B------:R-:W-:Y:S02]  /*0690*/  IMAD R123, R3, UR9, R0 ;  /* 0x00000009037b7c24 */ /* 0x000fe4000f8e0200 */
[----:B------:R-:W-:-:S04]  /*06a0*/  IADD3 R120, P3, PT, R118, R121, RZ ;  /* 0x0000007976787210 */ /* 0x000fc80007f7e0ff */
[----:B------:R-:W-:Y:S01]  /*06b0*/  LEA.HI.X.SX32 R121, R118, RZ, 0x1, P3 ;  /* 0x000000ff76797211 */ /* 0x000fe200018f0eff */
[----:B------:R-:W2:Y:S02]  /*06c0*/  @!P2 LDC.64 R8, c[0x0][0x3e0] ;  /* 0x0000f800ff08ab82 */ /* 0x000ea40000000a00 */
[----:B------:R-:W-:-:S06]  /*06d0*/  IMAD.WIDE.U32 R120, R3, UR8, R120 ;  /* 0x0000000803787c25 */ /* 0x000fcc000f8e0078 */
[----:B------:R-:W3:Y:S01]  /*06e0*/  @!P2 LDC.64 R6, c[0x0][0x390] ;  /* 0x0000e400ff06ab82 */ /* 0x000ee20000000a00 */
[----:B------:R-:W-:Y:S01]  /*06f0*/  IADD3 R123, PT, PT, R121, R123, RZ ;  /* 0x0000007b797b7210 */ /* 0x000fe20007ffe0ff */
[----:B0-----:R-:W-:Y:S01]  /*0700*/  @!P1 IMAD R5, R5, R12, RZ ;  /* 0x0000000c05059224 */ /* 0x001fe200078e02ff */
[----:B------:R-:W-:-:S03]  /*0710*/  @!P1 MOV R122, R120 ;  /* 0x00000078007a9202 */ /* 0x000fc60000000f00 */
[C---:B------:R-:W-:Y:S02]  /*0720*/  @!P1 IMAD R5, R28.reuse, R13, R5 ;  /* 0x0000000d1c059224 */ /* 0x040fe400078e0205 */
[----:B------:R-:W-:-:S05]  /*0730*/  @!P1 IMAD.WIDE.U32 R2, R28, R12, R122 ;  /* 0x0000000c1c029225 */ /* 0x000fca00078e007a */
[----:B------:R-:W-:Y:S02]  /*0740*/  @!P1 IADD3 R0, PT, PT, R3, R5, RZ ;  /* 0x0000000503009210 */ /* 0x000fe40007ffe0ff */
[----:B------:R-:W0:Y:S01]  /*0750*/  @!P4 LDC.64 R4, c[0x0][0x3e0] ;  /* 0x0000f800ff04cb82 */ /* 0x000e220000000a00 */
[----:B--2---:R-:W-:Y:S01]  /*0760*/  @!P2 IMAD R10, R11, R8, RZ ;  /* 0x000000080b0aa224 */ /* 0x004fe200078e02ff */
[C---:B-1----:R-:W-:Y:S02]  /*0770*/  @!P1 LEA R12, P3, R2.reuse, R20, 0x1 ;  /* 0x00000014020c9211 */ /* 0x042fe400078608ff */
[----:B------:R-:W-:Y:S01]  /*0780*/  @!P2 MOV R11, R123 ;  /* 0x0000007b000ba202 */ /* 0x000fe20000000f00 */
[----:B------:R-:W-:Y:S01]  /*0790*/  @!P2 IMAD R31, R15, R9, R10 ;  /* 0x000000090f1fa224 */ /* 0x000fe200078e020a */
[----:B------:R-:W-:Y:S02]  /*07a0*/  @!P2 MOV R10, R120 ;  /* 0x00000078000aa202 */ /* 0x000fe40000000f00 */
[----:B------:R-:W-:-:S02]  /*07b0*/  @!P1 LEA.HI.X R13, R2, R21, R0, 0x1, P3 ;  /* 0x00000015020d9211 */ /* 0x000fc400018f0c00 */
[----:B------:R-:W1:Y:S01]  /*07c0*/  @!P5 LDC.64 R2, c[0x0][0x3e0] ;  /* 0x0000f800ff02db82 */ /* 0x000e620000000a00 */
[----:B------:R-:W-:Y:S01]  /*07d0*/  @!P2 IMAD.WIDE.U32 R8, R15, R8, R10 ;  /* 0x000000080f08a225 */ /* 0x000fe200078e000a */
[----:B------:R-:W-:Y:S01]  /*07e0*/  IADD3 R21, PT, PT, R28, 0x28, RZ ;  /* 0x000000281c157810 */ /* 0x000fe20007ffe0ff */
[----:B------:R2:W4:Y:S03]  /*07f0*/  @!P1 LDG.E R84, desc[UR6][R12.64] ;  /* 0x000000060c549981 */ /* 0x000526000c1e1900 */
[----:B------:R-:W-:Y:S02]  /*0800*/  @!P2 IADD3 R0, PT, PT, R9, R31, RZ ;  /* 0x0000001f0900a210 */ /* 0x000fe40007ffe0ff */
[----:B------:R-:W5:Y:S01]  /*0810*/  @!P4 LDC.64 R10, c[0x0][0x390] ;  /* 0x0000e400ff0acb82 */ /* 0x000f620000000a00 */
[----:B---3--:R-:W-:Y:S02]  /*0820*/  @!P2 LEA R14, P6, R8, R6, 0x1 ;  /* 0x00000006080ea211 */ /* 0x008fe400078c08ff */
[----:B------:R-:W-:-:S02]  /*0830*/  ISETP.GE.U32.AND P3, PT, R21, UR4, PT ;  /* 0x0000000415007c0c */ /* 0x000fc4000bf66070 */
[----:B------:R-:W-:Y:S02]  /*0840*/  SHF.R.S32.HI R29, RZ, 0x1f, R21 ;  /* 0x0000001fff1d7819 */ /* 0x000fe40000011415 */
[----:B------:R-:W-:Y:S02]  /*0850*/  IADD3 R23, PT, PT, R28, 0x30, RZ ;  /* 0x000000301c177810 */ /* 0x000fe40007ffe0ff */
[----:B------:R-:W-:Y:S02]  /*0860*/  @!P2 LEA.HI.X R15, R8, R7, R0, 0x1, P6 ;  /* 0x00000007080fa211 */ /* 0x000fe400030f0c00 */
[----:B------:R-:W-:Y:S01]  /*0870*/  ISETP.GE.AND.EX P1, PT, R29, UR5, PT, P3 ;  /* 0x000000051d007c0c */ /* 0x000fe2000bf26330 */
[----:B------:R-:W3:Y:S01]  /*0880*/  @!P5 LDC.64 R8, c[0x0][0x390] ;  /* 0x0000e400ff08db82 */ /* 0x000ee20000000a00 */
[----:B------:R-:W-:Y:S02]  /*0890*/  ISETP.GE.U32.AND P3, PT, R23, UR4, PT ;  /* 0x0000000417007c0c */ /* 0x000fe4000bf66070 */
[----:B------:R-:W-:-:S02]  /*08a0*/  SHF.R.S32.HI R31, RZ, 0x1f, R23 ;  /* 0x0000001fff1f7819 */ /* 0x000fc40000011417 */
[----:B------:R-:W-:Y:S01]  /*08b0*/  MOV R82, RZ ;  /* 0x000000ff00527202 */ /* 0x000fe20000000f00 */
[----:B0-----:R-:W-:Y:S01]  /*08c0*/  @!P4 IMAD R0, R25, R4, RZ ;  /* 0x000000041900c224 */ /* 0x001fe200078e02ff */
[----:B------:R-:W-:Y:S02]  /*08d0*/  ISETP.GE.AND.EX P3, PT, R31, UR5, PT, P3 ;  /* 0x000000051f007c0c */ /* 0x000fe4000bf66330 */
[----:B------:R-:W-:Y:S02]  /*08e0*/  IADD3 R25, PT, PT, R28, 0x48, RZ ;  /* 0x000000481c197810 */ /* 0x000fe40007ffe0ff */
[----:B--2---:R-:W-:Y:S01]  /*08f0*/  @!P4 MOV R12, R120 ;  /* 0x00000078000cc202 */ /* 0x004fe20000000f00 */
[----:B------:R5:W2:Y:S01]  /*0900*/  @!P2 LDG.E R82, desc[UR6][R14.64] ;  /* 0x000000060e52a981 */ /* 0x000aa2000c1e1900 */
[----:B------:R-:W-:Y:S01]  /*0910*/  @!P4 MOV R13, R123 ;  /* 0x0000007b000dc202 */ /* 0x000fe20000000f00 */
[----:B------:R-:W-:Y:S01]  /*0920*/  @!P4 IMAD R35, R17, R5, R0 ;  /* 0x000000051123c224 */ /* 0x000fe200078e0200 */
[----:B------:R-:W-:Y:S01]  /*0930*/  ISETP.GE.U32.AND P2, PT, R25, UR4, PT ;  /* 0x0000000419007c0c */ /* 0x000fe2000bf46070 */
[----:B------:R-:W0:Y:S01]  /*0940*/  @!P1 LDC.64 R6, c[0x0][0x3e0] ;  /* 0x0000f800ff069b82 */ /* 0x000e220000000a00 */
[----:B------:R-:W-:Y:S01]  /*0950*/  SHF.R.S32.HI R33, RZ, 0x1f, R25 ;  /* 0x0000001fff217819 */ /* 0x000fe20000011419 */
[----:B------:R-:W-:Y:S01]  /*0960*/  @!P4 IMAD.WIDE.U32 R12, R17, R4, R12 ;  /* 0x00000004110cc225 */ /* 0x000fe200078e000c */
[----:B------:R-:W-:-:S02]  /*0970*/  @!P5 MOV R16, R120 ;  /* 0x000000780010d202 */ /* 0x000fc40000000f00 */
[----:B------:R-:W-:Y:S01]  /*0980*/  @!P5 MOV R17, R123 ;  /* 0x0000007b0011d202 */ /* 0x000fe20000000f00 */
[----:B-1----:R-:W-:Y:S01]  /*0990*/  @!P5 IMAD R0, R27, R2, RZ ;  /* 0x000000021b00d224 */ /* 0x002fe200078e02ff */
[----:B------:R-:W-:Y:S01]  /*09a0*/  ISETP.GE.AND.EX P2, PT, R33, UR5, PT, P2 ;  /* 0x0000000521007c0c */ /* 0x000fe2000bf46320 */
[----:B------:R-:W1:Y:S01]  /*09b0*/  @!P3 LDC.64 R4, c[0x0][0x3e0] ;  /* 0x0000f800ff04bb82 */ /* 0x000e620000000a00 */
[----:B-----5:R-:W-:Y:S01]  /*09c0*/  @!P4 LEA R14, P6, R12, R10, 0x1 ;  /* 0x0000000a0c0ec211 */ /* 0x020fe200078c08ff */
[----:B------:R-:W-:Y:S01]  /*09d0*/  @!P5 IMAD R37, R19, R3, R0 ;  /* 0x000000031325d224 */ /* 0x000fe200078e0200 */
[----:B------:R-:W-:Y:S01]  /*09e0*/  @!P4 IADD3 R0, PT, PT, R13, R35, RZ ;  /* 0x000000230d00c210 */ /* 0x000fe20007ffe0ff */
[----:B------:R-:W-:-:S03]  /*09f0*/  @!P5 IMAD.WIDE.U32 R2, R19, R2, R16 ;  /* 0x000000021302d225 */ /* 0x000fc600078e0010 */
[----:B------:R-:W-:Y:S02]  /*0a00*/  @!P4 LEA.HI.X R15, R12, R11, R0, 0x1, P6 ;  /* 0x0000000b0c0fc211 */ /* 0x000fe400030f0c00 */
[----:B------:R-:W-:Y:S01]  /*0a10*/  @!P5 IADD3 R0, PT, PT, R3, R37, RZ ;  /* 0x000000250300d210 */ /* 0x000fe20007ffe0ff */
[----:B------:R-:W5:Y:S01]  /*0a20*/  @!P1 LDC.64 R10, c[0x0][0x390] ;  /* 0x0000e400ff0a9b82 */ /* 0x000f620000000a00 */
[C---:B---3--:R-:W-:Y:S02]  /*0a30*/  @!P5 LEA R12, P6, R2.reuse, R8, 0x1 ;  /* 0x00000008020cd211 */ /* 0x048fe400078c08ff */
[----:B------:R-:W-:Y:S02]  /*0a40*/  CS2R R26, SRZ ;  /* 0x00000000001a7805 */ /* 0x000fe4000001ff00 */
[----:B------:R-:W-:-:S03]  /*0a50*/  @!P5 LEA.HI.X R13, R2, R9, R0, 0x1, P6 ;  /* 0x00000009020dd211 */ /* 0x000fc600030f0c00 */
[----:B------:R-:W3:Y:S01]  /*0a60*/  @!P2 LDC.64 R2, c[0x0][0x3e0] ;  /* 0x0000f800ff02ab82 */ /* 0x000ee20000000a00 */
[----:B0-----:R-:W-:Y:S01]  /*0a70*/  @!P1 IMAD R0, R29, R6, RZ ;  /* 0x000000061d009224 */ /* 0x001fe200078e02ff */
[----:B------:R0:W2:Y:S01]  /*0a80*/  @!P5 LDG.E R26, desc[UR6][R12.64] ;  /* 0x000000060c1ad981 */ /* 0x0000a2000c1e1900 */
[C---:B------:R-:W-:Y:S02]  /*0a90*/  IADD3 R29, PT, PT, R28.reuse, 0x58, RZ ;  /* 0x000000581c1d7810 */ /* 0x040fe40007ffe0ff */
[----:B------:R-:W-:Y:S01]  /*0aa0*/  IADD3 R17, PT, PT, R28, 0x50, RZ ;  /* 0x000000501c117810 */ /* 0x000fe20007ffe0ff */
[----:B------:R5:W2:Y:S02]  /*0ab0*/  @!P4 LDG.E R27, desc[UR6][R14.64] ;  /* 0x000000060e1bc981 */ /* 0x000aa4000c1e1900 */
[----:B------:R-:W3:Y:S01]  /*0ac0*/  @!P3 LDC.64 R8, c[0x0][0x390] ;  /* 0x0000e400ff08bb82 */ /* 0x000ee20000000a00 */
[----:B0-----:R-:W-:Y:S02]  /*0ad0*/  @!P1 MOV R12, R120 ;  /* 0x00000078000c9202 */ /* 0x001fe40000000f00 */
[----:B------:R-:W-:Y:S01]  /*0ae0*/  @!P1 MOV R13, R123 ;  /* 0x0000007b000d9202 */ /* 0x000fe20000000f00 */
[----:B------:R-:W-:Y:S01]  /*0af0*/  @!P1 IMAD R35, R21, R7, R0 ;  /* 0x0000000715239224 */ /* 0x000fe200078e0200 */
[----:B------:R-:W-:Y:S01]  /*0b00*/  ISETP.GE.U32.AND P5, PT, R29, UR4, PT ;  /* 0x000000041d007c0c */ /* 0x000fe2000bfa6070 */
[----:B-1----:R-:W-:Y:S01]  /*0b10*/  @!P3 IMAD R0, R31, R4, RZ ;  /* 0x000000041f00b224 */ /* 0x002fe200078e02ff */
[----:B------:R-:W-:Y:S01]  /*0b20*/  SHF.R.S32.HI R19, RZ, 0x1f, R29 ;  /* 0x0000001fff137819 */ /* 0x000fe2000001141d */
[----:B------:R-:W-:Y:S01]  /*0b30*/  @!P1 IMAD.WIDE.U32 R6, R21, R6, R12 ;  /* 0x0000000615069225 */ /* 0x000fe200078e000c */
[----:B------:R-:W-:-:S02]  /*0b40*/  ISETP.GE.U32.AND P4, PT, R17, UR4, PT ;  /* 0x0000000411007c0c */ /* 0x000fc4000bf86070 */
[----:B-----5:R-:W-:Y:S01]  /*0b50*/  SHF.R.S32.HI R15, RZ, 0x1f, R17 ;  /* 0x0000001fff0f7819 */ /* 0x020fe20000011411 */
[----:B------:R-:W-:Y:S01]  /*0b60*/  @!P3 IMAD R21, R23, R5, R0 ;  /* 0x000000051715b224 */ /* 0x000fe200078e0200 */
[----:B------:R-:W-:Y:S02]  /*0b70*/  ISETP.GE.AND.EX P5, PT, R19, UR5, PT, P5 ;  /* 0x0000000513007c0c */ /* 0x000fe4000bfa6350 */
[----:B------:R-:W-:Y:S02]  /*0b80*/  @!P3 MOV R12, R120 ;  /* 0x00000078000cb202 */ /* 0x000fe40000000f00 */
[----:B------:R-:W-:Y:S02]  /*0b90*/  @!P3 MOV R13, R123 ;  /* 0x0000007b000db202 */ /* 0x000fe40000000f00 */
[----:B------:R-:W-:Y:S02]  /*0ba0*/  @!P1 IADD3 R0, PT, PT, R7, R35, RZ ;  /* 0x0000002307009210 */ /* 0x000fe40007ffe0ff */
[----:B------:R-:W-:-:S02]  /*0bb0*/  @!P1 LEA R10, P6, R6, R10, 0x1 ;  /* 0x0000000a060a9211 */ /* 0x000fc400078c08ff */
[----:B------:R-:W-:Y:S01]  /*0bc0*/  ISETP.GE.AND.EX P4, PT, R15, UR5, PT, P4 ;  /* 0x000000050f007c0c */ /* 0x000fe2000bf86340 */
[----:B------:R-:W-:Y:S01]  /*0bd0*/  @!P3 IMAD.WIDE.U32 R12, R23, R4, R12 ;  /* 0x00000004170cb225 */ /* 0x000fe200078e000c */
[----:B------:R-:W-:Y:S01]  /*0be0*/  @!P1 LEA.HI.X R11, R6, R11, R0, 0x1, P6 ;  /* 0x0000000b060b9211 */ /* 0x000fe200030f0c00 */
[----:B------:R-:W0:Y:S02]  /*0bf0*/  @!P2 LDC.64 R4, c[0x0][0x390] ;  /* 0x0000e400ff04ab82 */ /* 0x000e240000000a00 */
[----:B---3--:R-:W-:Y:S01]  /*0c00*/  @!P2 IMAD R6, R33, R2, RZ ;  /* 0x000000022106a224 */ /* 0x008fe200078e02ff */
[----:B------:R-:W-:Y:S02]  /*0c10*/  @!P3 IADD3 R0, PT, PT, R13, R21, RZ ;  /* 0x000000150d00b210 */ /* 0x000fe40007ffe0ff */
[----:B------:R-:W-:Y:S02]  /*0c20*/  CS2R R22, SRZ ;  /* 0x0000000000167805 */ /* 0x000fe4000001ff00 */
[----:B------:R-:W-:Y:S01]  /*0c30*/  @!P3 LEA R8, P6, R12, R8, 0x1 ;  /* 0x000000080c08b211 */ /* 0x000fe200078c08ff */
[----:B------:R-:W-:-:S02]  /*0c40*/  @!P2 IMAD R35, R25, R3, R6 ;  /* 0x000000031923a224 */ /* 0x000fc400078e0206 */
[----:B------:R-:W1:Y:S01]  /*0c50*/  @!P5 LDC.64 R6, c[0x0][0x3e0] ;  /* 0x0000f800ff06db82 */ /* 0x000e620000000a00 */
[----:B------:R-:W-:Y:S01]  /*0c60*/  @!P3 LEA.HI.X R9, R12, R9, R0, 0x1, P6 ;  /* 0x000000090c09b211 */ /* 0x000fe200030f0c00 */
[----:B------:R3:W5:Y:S01]  /*0c70*/  @!P1 LDG.E R23, desc[UR6][R10.64] ;  /* 0x000000060a179981 */ /* 0x000762000c1e1900 */
[----:B------:R-:W-:Y:S02]  /*0c80*/  IADD3 R31, PT, PT, R28, 0x60, RZ ;  /* 0x000000601c1f7810 */ /* 0x000fe40007ffe0ff */
[----:B------:R-:W-:-:S03]  /*0c90*/  CS2R R20, SRZ ;  /* 0x0000000000147805 */ /* 0x000fc6000001ff00 */
[----:B------:R-:W1:Y:S01]  /*0ca0*/  @!P4 LDC.64 R12, c[0x0][0x3e0] ;  /* 0x0000f800ff0ccb82 */ /* 0x000e620000000a00 */
[----:B------:R-:W-:Y:S02]  /*0cb0*/  ISETP.GE.U32.AND P1, PT, R31, UR4, PT ;  /* 0x000000041f007c0c */ /* 0x000fe4000bf26070 */
[----:B------:R0:W5:Y:S01]  /*0cc0*/  @!P3 LDG.E R21, desc[UR6][R8.64] ;  /* 0x000000060815b981 */ /* 0x000162000c1e1900 */
[----:B------:R-:W-:Y:S02]  /*0cd0*/  SHF.R.S32.HI R37, RZ, 0x1f, R31 ;  /* 0x0000001fff257819 */ /* 0x000fe4000001141f */
[----:B---3--:R-:W-:Y:S02]  /*0ce0*/  @!P2 MOV R10, R120 ;  /* 0x00000078000aa202 */ /* 0x008fe40000000f00 */
[----:B------:R-:W-:Y:S02]  /*0cf0*/  @!P2 MOV R11, R123 ;  /* 0x0000007b000ba202 */ /* 0x000fe40000000f00 */
[----:B------:R-:W-:-:S02]  /*0d00*/  IADD3 R33, PT, PT, R28, 0x68, RZ ;  /* 0x000000681c217810 */ /* 0x000fc40007ffe0ff */
[----:B------:R-:W-:Y:S01]  /*0d10*/  ISETP.GE.AND.EX P1, PT, R37, UR5, PT, P1 ;  /* 0x0000000525007c0c */ /* 0x000fe2000bf26310 */
[----:B------:R-:W-:Y:S01]  /*0d20*/  @!P2 IMAD.WIDE.U32 R2, R25, R2, R10 ;  /* 0x000000021902a225 */ /* 0x000fe200078e000a */
[----:B------:R-:W-:Y:S01]  /*0d30*/  ISETP.GE.U32.AND P3, PT, R33, UR4, PT ;  /* 0x0000000421007c0c */ /* 0x000fe2000bf66070 */
[----:B------:R-:W3:Y:S01]  /*0d40*/  @!P4 LDC.64 R10, c[0x0][0x390] ;  /* 0x0000e400ff0acb82 */ /* 0x000ee20000000a00 */
[----:B------:R-:W-:Y:S02]  /*0d50*/  SHF.R.S32.HI R39, RZ, 0x1f, R33 ;  /* 0x0000001fff277819 */ /* 0x000fe40000011421 */
[----:B------:R-:W-:Y:S02]  /*0d60*/  @!P2 IADD3 R0, PT, PT, R3, R35, RZ ;  /* 0x000000230300a210 */ /* 0x000fe40007ffe0ff */
[----:B------:R-:W-:Y:S02]  /*0d70*/  ISETP.GE.AND.EX P3, PT, R39, UR5, PT, P3 ;  /* 0x0000000527007c0c */ /* 0x000fe4000bf66330 */
[----:B0-----:R-:W-:Y:S01]  /*0d80*/  @!P2 LEA R24, P6, R2, R4, 0x1 ;  /* 0x000000040218a211 */ /* 0x001fe200078c08ff */
[----:B------:R-:W0:Y:S01]  /*0d90*/  @!P5 LDC.64 R8, c[0x0][0x390] ;  /* 0x0000e400ff08db82 */ /* 0x000e220000000a00 */
[----:B-1----:R-:W-:-:S02]  /*0da0*/  @!P5 IMAD R4, R19, R6, RZ ;  /* 0x000000061304d224 */ /* 0x002fc400078e02ff */
[----:B------:R-:W-:Y:S01]  /*0db0*/  @!P2 LEA.HI.X R25, R2, R5, R0, 0x1, P6 ;  /* 0x000000050219a211 */ /* 0x000fe200030f0c00 */
[----:B------:R-:W-:Y:S01]  /*0dc0*/  @!P4 IMAD R0, R15, R12, RZ ;  /* 0x0000000c0f00c224 */ /* 0x000fe200078e02ff */
[----:B------:R-:W-:-:S03]  /*0dd0*/  @!P4 MOV R18, R120 ;  /* 0x000000780012c202 */ /* 0x000fc60000000f00 */
[----:B------:R-:W1:Y:S01]  /*0de0*/  @!P1 LDC.64 R2, c[0x0][0x3e0] ;  /* 0x0000f800ff029b82 */ /* 0x000e620000000a00 */
[----:B------:R-:W-:Y:S01]  /*0df0*/  @!P4 MOV R19, R123 ;  /* 0x0000007b0013c202 */ /* 0x000fe20000000f00 */
[----:B------:R-:W-:Y:S01]  /*0e00*/  @!P5 IMAD R7, R29, R7, R4 ;  /* 0x000000071d07d224 */ /* 0x000fe200078e0204 */
[----:B------:R-:W-:Y:S01]  /*0e10*/  MOV R16, RZ ;  /* 0x000000ff00107202 */ /* 0x000fe20000000f00 */
[C---:B------:R-:W-:Y:S01]  /*0e20*/  @!P4 IMAD R13, R17.reuse, R13, R0 ;  /* 0x0000000d110dc224 */ /* 0x040fe200078e0200 */
[----:B------:R-:W-:Y:S01]  /*0e30*/  @!P5 MOV R14, R120 ;  /* 0x00000078000ed202 */ /* 0x000fe20000000f00 */
[----:B------:R-:W-:Y:S01]  /*0e40*/  @!P4 IMAD.WIDE.U32 R18, R17, R12, R18 ;  /* 0x0000000c1112c225 */ /* 0x000fe200078e0012 */
[----:B------:R-:W-:Y:S01]  /*0e50*/  @!P5 MOV R15, R123 ;  /* 0x0000007b000fd202 */ /* 0x000fe20000000f00 */
[----:B------:R-:W1:Y:S01]  /*0e60*/  @!P3 LDC.64 R4, c[0x0][0x3e0] ;  /* 0x0000f800ff04bb82 */ /* 0x000e620000000a00 */
[----:B------:R-:W-:Y:S01]  /*0e70*/  IADD3 R35, PT, PT, R28, 0x70, RZ ;  /* 0x000000701c237810 */ /* 0x000fe20007ffe0ff */
[----:B------:R0:W5:Y:S01]  /*0e80*/  @!P2 LDG.E R16, desc[UR6][R24.64] ;  /* 0x000000061810a981 */ /* 0x000162000c1e1900 */
[----:B------:R-:W-:Y:S01]  /*0e90*/  @!P4 IADD3 R0, PT, PT, R19, R13, RZ ;  /* 0x0000000d1300c210 */ /* 0x000fe20007ffe0ff */
[----:B------:R-:W-:Y:S01]  /*0ea0*/  @!P5 IMAD.WIDE.U32 R14, R29, R6, R14 ;  /* 0x000000061d0ed225 */ /* 0x000fe200078e000e */
[----:B---3--:R-:W-:-:S02]  /*0eb0*/  @!P4 LEA R12, P6, R18, R10, 0x1 ;  /* 0x0000000a120cc211 */ /* 0x008fc400078c08ff */
[----:B------:R-:W-:Y:S02]  /*0ec0*/  ISETP.GE.U32.AND P2, PT, R35, UR4, PT ;  /* 0x0000000423007c0c */ /* 0x000fe4000bf46070 */
[----:B------:R-:W-:Y:S02]  /*0ed0*/  @!P4 LEA.HI.X R13, R18, R11, R0, 0x1, P6 ;  /* 0x0000000b120dc211 */ /* 0x000fe400030f0c00 */
[----:B0-----:R-:W-:Y:S01]  /*0ee0*/  SHF.R.S32.HI R25, RZ, 0x1f, R35 ;  /* 0x0000001fff197819 */ /* 0x001fe20000011423 */
[----:B------:R-:W0:Y:S01]  /*0ef0*/  @!P3 LDC.64 R10, c[0x0][0x390] ;  /* 0x0000e400ff0abb82 */ /* 0x000e220000000a00 */
[----:B------:R-:W-:Y:S02]  /*0f00*/  MOV R17, RZ ;  /* 0x000000ff00117202 */ /* 0x000fe40000000f00 */
[----:B------:R-:W-:Y:S02]  /*0f10*/  ISETP.GE.AND.EX P2, PT, R25, UR5, PT, P2 ;  /* 0x0000000519007c0c */ /* 0x000fe4000bf46320 */
[----:B------:R-:W-:-:S02]  /*0f20*/  @!P5 IADD3 R0, PT, PT, R15, R7, RZ ;  /* 0x000000070f00d210 */ /* 0x000fc40007ffe0ff */
[C---:B------:R-:W-:Y:S01]  /*0f30*/  @!P5 LEA R18, P6, R14.reuse, R8, 0x1 ;  /* 0x000000080e12d211 */ /* 0x040fe200078c08ff */
[----:B------:R-:W3:Y:S01]  /*0f40*/  @!P1 LDC.64 R6, c[0x0][0x390] ;  /* 0x0000e400ff069b82 */ /* 0x000ee20000000a00 */
[----:B------:R1:W5:Y:S02]  /*0f50*/  @!P4 LDG.E R17, desc[UR6][R12.64] ;  /* 0x000000060c11c981 */ /* 0x000364000c1e1900 */
[----:B------:R-:W-:Y:S01]  /*0f60*/  @!P5 LEA.HI.X R19, R14, R9, R0, 0x1, P6 ;  /* 0x000000090e13d211 */ /* 0x000fe200030f0c00 */
[----:B-1----:R-:W-:Y:S01]  /*0f70*/  @!P1 IMAD R0, R37, R2, RZ ;  /* 0x0000000225009224 */ /* 0x002fe200078e02ff */
[----:B------:R-:W-:Y:S02]  /*0f80*/  IADD3 R29, PT, PT, R28, 0x88, RZ ;  /* 0x000000881c1d7810 */ /* 0x000fe40007ffe0ff */
[----:B------:R-:W-:Y:S02]  /*0f90*/  @!P1 MOV R12, R120 ;  /* 0x00000078000c9202 */ /* 0x000fe40000000f00 */
[----:B------:R-:W-:Y:S01]  /*0fa0*/  @!P1 MOV R13, R123 ;  /* 0x0000007b000d9202 */ /* 0x000fe20000000f00 */
[----:B------:R-:W-:Y:S01]  /*0fb0*/  @!P1 IMAD R15, R31, R3, R0 ;  /* 0x000000031f0f9224 */ /* 0x000fe200078e0200 */
[----:B------:R-:W1:Y:S01]  /*0fc0*/  @!P2 LDC.64 R8, c[0x0][0x3e0] ;  /* 0x0000f800ff08ab82 */ /* 0x000e620000000a00 */
[----:B------:R-:W-:Y:S01]  /*0fd0*/  @!P3 IMAD R0, R39, R4, RZ ;  /* 0x000000042700b224 */ /* 0x000fe200078e02ff */
[----:B------:R0:W5:Y:S01]  /*0fe0*/  @!P5 LDG.E R20, desc[UR6][R18.64] ;  /* 0x000000061214d981 */ /* 0x000162000c1e1900 */
[----:B------:R-:W-:Y:S01]  /*0ff0*/  @!P1 IMAD.WIDE.U32 R2, R31, R2, R12 ;  /* 0x000000021f029225 */ /* 0x000fe200078e000c */
[----:B------:R-:W-:-:S02]  /*1000*/  @!P3 MOV R12, R120 ;  /* 0x00000078000cb202 */ /* 0x000fc40000000f00 */
[----:B------:R-:W-:Y:S01]  /*1010*/  @!P3 MOV R13, R123 ;  /* 0x0000007b000db202 */ /* 0x000fe20000000f00 */
[----:B------:R-:W-:Y:S01]  /*1020*/  @!P3 IMAD R5, R33, R5, R0 ;  /* 0x000000052105b224 */ /* 0x000fe200078e0200 */
[----:B------:R-:W-:Y:S02]  /*1030*/  ISETP.GE.U32.AND P4, PT, R29, UR4, PT ;  /* 0x000000041d007c0c */ /* 0x000fe4000bf86070 */
[----:B------:R-:W-:Y:S01]  /*1040*/  SHF.R.S32.HI R37, RZ, 0x1f, R29 ;  /* 0x0000001fff257819 */ /* 0x000fe2000001141d */
[----:B------:R-:W-:-:S03]  /*1050*/  @!P3 IMAD.WIDE.U32 R12, R33, R4, R12 ;  /* 0x00000004210cb225 */ /* 0x000fc600078e000c */
[----:B------:R-:W-:Y:S02]  /*1060*/  ISETP.GE.AND.EX P4, PT, R37, UR5, PT, P4 ;  /* 0x0000000525007c0c */ /* 0x000fe4000bf86340 */
[----:B------:R-:W-:Y:S02]  /*1070*/  @!P3 IADD3 R0, PT, PT, R13, R5, RZ ;  /* 0x000000050d00b210 */ /* 0x000fe40007ffe0ff */
[----:B------:R-:W4:Y:S01]  /*1080*/  @!P2 LDC.64 R4, c[0x0][0x390] ;  /* 0x0000e400ff04ab82 */ /* 0x000f220000000a00 */
[----:B------:R-:W-:Y:S02]  /*1090*/  @!P1 IADD3 R3, PT, PT, R3, R15, RZ ;  /* 0x0000000f03039210 */ /* 0x000fe40007ffe0ff */
[----:B---3--:R-:W-:Y:S02]  /*10a0*/  @!P1 LEA R14, P5, R2, R6, 0x1 ;  /* 0x00000006020e9211 */ /* 0x008fe400078a08ff */
[----:B------:R-:W-:Y:S02]  /*10b0*/  IADD3 R31, PT, PT, R28, 0xa0, RZ ;  /* 0x000000a01c1f7810 */ /* 0x000fe40007ffe0ff */
[----:B------:R-:W-:-:S02]  /*10c0*/  @!P1 LEA.HI.X R15, R2, R7, R3, 0x1, P5 ;  /* 0x00000007020f9211 */ /* 0x000fc400028f0c03 */
[----:B------:R-:W-:Y:S01]  /*10d0*/  ISETP.GE.U32.AND P5, PT, R31, UR4, PT ;  /* 0x000000041f007c0c */ /* 0x000fe2000bfa6070 */
[----:B------:R-:W3:Y:S01]  /*10e0*/  @!P4 LDC.64 R6, c[0x0][0x3e0] ;  /* 0x0000f800ff06cb82 */ /* 0x000ee20000000a00 */
[----:B0-----:R-:W-:Y:S01]  /*10f0*/  SHF.R.S32.HI R19, RZ, 0x1f, R31 ;  /* 0x0000001fff137819 */ /* 0x001fe2000001141f */
[----:B------:R0:W5:Y:S01]  /*1100*/  @!P1 LDG.E R22, desc[UR6][R14.64] ;  /* 0x000000060e169981 */ /* 0x000162000c1e1900 */
[C---:B------:R-:W-:Y:S02]  /*1110*/  @!P3 LEA R10, P6, R12.reuse, R10, 0x1 ;  /* 0x0000000a0c0ab211 */ /* 0x040fe400078c08ff */
[----:B------:R-:W-:Y:S02]  /*1120*/  ISETP.GE.AND.EX P5, PT, R19, UR5, PT, P5 ;  /* 0x0000000513007c0c */ /* 0x000fe4000bfa6350 */
[----:B------:R-:W-:Y:S01]  /*1130*/  @!P3 LEA.HI.X R11, R12, R11, R0, 0x1, P6 ;  /* 0x0000000b0c0bb211 */ /* 0x000fe200030f0c00 */
[----:B-1----:R-:W-:Y:S01]  /*1140*/  @!P2 IMAD R0, R25, R8, RZ ;  /* 0x000000081900a224 */ /* 0x002fe200078e02ff */
[----:B------:R-:W-:Y:S01]  /*1150*/  @!P2 MOV R2, R120 ;  /* 0x000000780002a202 */ /* 0x000fe20000000f00 */
[----:B------:R-:W1:Y:S01]  /*1160*/  @!P4 LDC.64 R12, c[0x0][0x390] ;  /* 0x0000e400ff0ccb82 */ /* 0x000e620000000a00 */
[----:B------:R-:W-:Y:S01]  /*1170*/  @!P2 MOV R3, R123 ;  /* 0x0000007b0003a202 */ /* 0x000fe20000000f00 */
[----:B------:R-:W-:Y:S01]  /*1180*/  @!P2 IMAD R25, R35, R9, R0 ;  /* 0x000000092319a224 */ /* 0x000fe200078e0200 */
[----:B------:R-:W-:-:S02]  /*1190*/  MOV R24, RZ ;  /* 0x000000ff00187202 */ /* 0x000fc40000000f00 */
[C---:B------:R-:W-:Y:S01]  /*11a0*/  IADD3 R33, PT, PT, R28.reuse, 0xa8, RZ ;  /* 0x000000a81c217810 */ /* 0x040fe20007ffe0ff */
[----:B------:R-:W-:Y:S01]  /*11b0*/  @!P2 IMAD.WIDE.U32 R8, R35, R8, R2 ;  /* 0x000000082308a225 */ /* 0x000fe200078e0002 */
[----:B------:R-:W-:Y:S01]  /*11c0*/  IADD3 R35, PT, PT, R28, 0xb8, RZ ;  /* 0x000000b81c237810 */ /* 0x000fe20007ffe0ff */
[----:B------:R-:W1:Y:S01]  /*11d0*/  @!P5 LDC.64 R2, c[0x0][0x3e0] ;  /* 0x0000f800ff02db82 */ /* 0x000e620000000a00 */
[----:B------:R-:W-:Y:S01]  /*11e0*/  ISETP.GE.U32.AND P6, PT, R33, UR4, PT ;  /* 0x0000000421007c0c */ /* 0x000fe2000bfc6070 */
[----:B------:R-:W5:Y:S01]  /*11f0*/  @!P3 LDG.E R24, desc[UR6][R10.64] ;  /* 0x000000060a18b981 */ /* 0x000f62000c1e1900 */
[----:B------:R-:W-:Y:S02]  /*1200*/  SHF.R.S32.HI R39, RZ, 0x1f, R33 ;  /* 0x0000001fff277819 */ /* 0x000fe40000011421 */
[----:B------:R-:W-:Y:S02]  /*1210*/  @!P2 IADD3 R0, PT, PT, R9, R25, RZ ;  /* 0x000000190900a210 */ /* 0x000fe40007ffe0ff */
[----:B----4-:R-:W-:-:S02]  /*1220*/  @!P2 LEA R4, P3, R8, R4, 0x1 ;  /* 0x000000040804a211 */ /* 0x010fc400078608ff */
[----:B------:R-:W-:Y:S02]  /*1230*/  ISETP.GE.AND.EX P6, PT, R39, UR5, PT, P6 ;  /* 0x0000000527007c0c */ /* 0x000fe4000bfc6360 */
[----:B------:R-:W-:Y:S02]  /*1240*/  ISETP.GE.U32.AND P1, PT, R35, UR4, PT ;  /* 0x0000000423007c0c */ /* 0x000fe4000bf26070 */
[----:B------:R-:W-:Y:S02]  /*1250*/  SHF.R.S32.HI R41, RZ, 0x1f, R35 ;  /* 0x0000001fff297819 */ /* 0x000fe40000011423 */
[----:B------:R-:W-:Y:S02]  /*1260*/  MOV R25, RZ ;  /* 0x000000ff00197202 */ /* 0x000fe40000000f00 */
[----:B------:R-:W-:Y:S02]  /*1270*/  @!P2 LEA.HI.X R5, R8, R5, R0, 0x1, P3 ;  /* 0x000000050805a211 */ /* 0x000fe400018f0c00 */
[----:B------:R-:W-:Y:S01]  /*1280*/  ISETP.GE.AND.EX P1, PT, R41, UR5, PT, P1 ;  /* 0x0000000529007c0c */ /* 0x000fe2000bf26310 */
[----:B---3--:R-:W-:Y:S01]  /*1290*/  @!P4 IMAD R0, R37, R6, RZ ;  /* 0x000000062500c224 */ /* 0x008fe200078e02ff */
[----:B------:R-:W3:Y:S01]  /*12a0*/  @!P5 LDC.64 R8, c[0x0][0x390] ;  /* 0x0000e400ff08db82 */ /* 0x000ee20000000a00 */
[----:B------:R4:W5:Y:S02]  /*12b0*/  @!P2 LDG.E R25, desc[UR6][R4.64] ;  /* 0x000000060419a981 */ /* 0x000964000c1e1900 */
[----:B------:R-:W-:Y:S01]  /*12c0*/  @!P4 IMAD R37, R29, R7, R0 ;  /* 0x000000071d25c224 */ /* 0x000fe200078e0200 */
[----:B------:R-:W-:-:S04]  /*12d0*/  IADD3 R0, PT, PT, R28, 0xc8, RZ ;  /* 0x000000c81c007810 */ /* 0x000fc80007ffe0ff */
[----:B0-----:R-:W0:Y:S01]  /*12e0*/  @!P6 LDC.64 R14, c[0x0][0x3e0] ;  /* 0x0000f800ff0eeb82 */ /* 0x001e220000000a00 */
[----:B----4-:R-:W-:Y:S02]  /*12f0*/  @!P4 MOV R4, R120 ;  /* 0x000000780004c202 */ /* 0x010fe40000000f00 */
[----:B------:R-:W-:-:S05]  /*1300*/  @!P4 MOV R5, R123 ;  /* 0x0000007b0005c202 */ /* 0x000fca0000000f00 */
[----:B------:R-:W4:Y:S01]  /*1310*/  @!P1 LDC.64 R10, c[0x0][0x3e0] ;  /* 0x0000f800ff0a9b82 */ /* 0x000f220000000a00 */
[----:B------:R-:W-:Y:S01]  /*1320*/  @!P4 IMAD.WIDE.U32 R6, R29, R6, R4 ;  /* 0x000000061d06c225 */ /* 0x000fe200078e0004 */
[----:B------:R-:W-:Y:S02]  /*1330*/  ISETP.GE.U32.AND P2, PT, R0, UR4, PT ;  /* 0x0000000400007c0c */ /* 0x000fe4000bf46070 */
[----:B------:R-:W-:Y:S02]  /*1340*/  SHF.R.S32.HI R29, RZ, 0x1f, R0 ;  /* 0x0000001fff1d7819 */ /* 0x000fe40000011400 */
[----:B------:R-:W-:Y:S02]  /*1350*/  @!P4 IADD3 R7, PT, PT, R7, R37, RZ ;  /* 0x000000250707c210 */ /* 0x000fe40007ffe0ff */
[----:B-1----:R-:W-:Y:S01]  /*1360*/  @!P4 LEA R18, P3, R6, R12, 0x1 ;  /* 0x0000000c0612c211 */ /* 0x002fe200078608ff */
[----:B------:R-:W-:Y:S01]  /*1370*/  @!P5 IMAD R4, R19, R2, RZ ;  /* 0x000000021304d224 */ /* 0x000fe200078e02ff */
[----:B------:R-:W-:-:S02]  /*1380*/  ISETP.GE.AND.EX P2, PT, R29, UR5, PT, P2 ;  /* 0x000000051d007c0c */ /* 0x000fc4000bf46320 */
[----:B------:R-:W-:Y:S02]  /*1390*/  @!P4 LEA.HI.X R19, R6, R13, R7, 0x1, P3 ;  /* 0x0000000d0613c211 */ /* 0x000fe400018f0c07 */
[----:B------:R-:W1:Y:S01]  /*13a0*/  @!P6 LDC.64 R6, c[0x0][0x390] ;  /* 0x0000e400ff06eb82 */ /* 0x000e620000000a00 */
[----:B------:R-:W-:Y:S01]  /*13b0*/  ISETP.GE.U32.AND P3, PT, R116, UR4, PT ;  /* 0x0000000474007c0c */ /* 0x000fe2000bf66070 */
[C---:B------:R-:W-:Y:S01]  /*13c0*/  @!P5 IMAD R37, R31.reuse, R3, R4 ;  /* 0x000000031f25d224 */ /* 0x040fe200078e0204 */
[----:B------:R-:W-:Y:S02]  /*13d0*/  @!P5 MOV R4, R120 ;  /* 0x000000780004d202 */ /* 0x000fe40000000f00 */
[----:B------:R-:W-:Y:S02]  /*13e0*/  CS2R R52, SRZ ;  /* 0x0000000000347805 */ /* 0x000fe4000001ff00 */
[----:B------:R-:W-:Y:S02]  /*13f0*/  @!P5 MOV R5, R123 ;  /* 0x0000007b0005d202 */ /* 0x000fe40000000f00 */
[----:B------:R-:W-:Y:S01]  /*1400*/  ISETP.GE.AND.EX P3, PT, R96, UR5, PT, P3 ;  /* 0x0000000560007c0c */ /* 0x000fe2000bf66330 */
[----:B------:R-:W2:Y:S01]  /*1410*/  @!P1 LDC.64 R12, c[0x0][0x390] ;  /* 0x0000e400ff0c9b82 */ /* 0x000ea20000000a00 */
[----:B------:R-:W-:Y:S01]  /*1420*/  @!P5 IMAD.WIDE.U32 R4, R31, R2, R4 ;  /* 0x000000021f04d225 */ /* 0x000fe200078e0004 */
[----:B------:R3:W5:Y:S03]  /*1430*/  @!P4 LDG.E R52, desc[UR6][R18.64] ;  /* 0x000000061234c981 */ /* 0x000766000c1e1900 */
[----:B0-----:R-:W-:-:S03]  /*1440*/  @!P6 IMAD R30, R39, R14, RZ ;  /* 0x0000000e271ee224 */ /* 0x001fc600078e02ff */
[----:B------:R-:W0:Y:S01]  /*1450*/  @!P2 LDC.64 R2, c[0x0][0x3e0] ;  /* 0x0000f800ff02ab82 */ /* 0x000e220000000a00 */
[----:B------:R-:W-:Y:S02]  /*1460*/  @!P5 IADD3 R5, PT, PT, R5, R37, RZ ;  /* 0x000000250505d210 */ /* 0x000fe40007ffe0ff */
[----:B---3--:R-:W-:Y:S02]  /*1470*/  @!P6 MOV R18, R120 ;  /* 0x000000780012e202 */ /* 0x008fe40000000f00 */
[----:B------:R-:W-:Y:S01]  /*1480*/  @!P6 MOV R19, R123 ;  /* 0x0000007b0013e202 */ /* 0x000fe20000000f00 */
[----:B------:R-:W-:Y:S01]  /*1490*/  @!P6 IMAD R31, R33, R15, R30 ;  /* 0x0000000f211fe224 */ /* 0x000fe200078e021e */
[----:B------:R-:W-:Y:S01]  /*14a0*/  @!P5 LEA R8, P4, R4, R8, 0x1 ;  /* 0x000000080408d211 */ /* 0x000fe200078808ff */
[----:B----4-:R-:W-:Y:S02]  /*14b0*/  @!P1 IMAD R32, R41, R10, RZ ;  /* 0x0000000a29209224 */ /* 0x010fe400078e02ff */
[----:B------:R-:W-:Y:S01]  /*14c0*/  @!P6 IMAD.WIDE.U32 R14, R33, R14, R18 ;  /* 0x0000000e210ee225 */ /* 0x000fe200078e0012 */
[----:B------:R-:W-:-:S02]  /*14d0*/  @!P1 MOV R18, R120 ;  /* 0x0000007800129202 */ /* 0x000fc40000000f00 */
[----:B------:R-:W-:Y:S02]  /*14e0*/  @!P1 MOV R19, R123 ;  /* 0x0000007b00139202 */ /* 0x000fe40000000f00 */
[----:B------:R-:W-:Y:S02]  /*14f0*/  @!P5 LEA.HI.X R9, R4, R9, R5, 0x1, P4 ;  /* 0x000000090409d211 */ /* 0x000fe400020f0c05 */
[----:B------:R-:W3:Y:S01]  /*1500*/  @!P3 LDC.64 R4, c[0x0][0x3e0] ;  /* 0x0000f800ff04bb82 */ /* 0x000ee20000000a00 */
[----:B------:R-:W-:Y:S01]  /*1510*/  @!P1 IMAD R33, R35, R11, R32 ;  /* 0x0000000b23219224 */ /* 0x000fe200078e0220 */
[----:B------:R-:W-:Y:S01]  /*1520*/  @!P6 IADD3 R15, PT, PT, R15, R31, RZ ;  /* 0x0000001f0f0fe210 */ /* 0x000fe20007ffe0ff */
[----:B------:R-:W-:Y:S01]  /*1530*/  @!P1 IMAD.WIDE.U32 R10, R35, R10, R18 ;  /* 0x0000000a230a9225 */ /* 0x000fe200078e0012 */
[----:B-1----:R-:W-:-:S04]  /*1540*/  @!P6 LEA R6, P4, R14, R6, 0x1 ;  /* 0x000000060e06e211 */ /* 0x002fc800078808ff */
[----:B------:R-:W1:Y:S01]  /*1550*/  @!P2 LDC.64 R18, c[0x0][0x390] ;  /* 0x0000e400ff12ab82 */ /* 0x000e620000000a00 */
[----:B------:R-:W-:Y:S02]  /*1560*/  @!P6 LEA.HI.X R7, R14, R7, R15, 0x1, P4 ;  /* 0x000000070e07e211 */ /* 0x000fe400020f0c0f */
[----:B------:R-:W-:Y:S02]  /*1570*/  CS2R R58, SRZ ;  /* 0x00000000003a7805 */ /* 0x000fe4000001ff00 */
[----:B------:R-:W-:-:S03]  /*1580*/  @!P1 IADD3 R11, PT, PT, R11, R33, RZ ;  /* 0x000000210b0b9210 */ /* 0x000fc60007ffe0ff */
[----:B------:R-:W4:Y:S01]  /*1590*/  @!P3 LDC.64 R14, c[0x0][0x390] ;  /* 0x0000e400ff0ebb82 */ /* 0x000f220000000a00 */
[C---:B--2---:R-:W-:Y:S01]  /*15a0*/  @!P1 LEA R12, P4, R10.reuse, R12, 0x1 ;  /* 0x0000000c0a0c9211 */ /* 0x044fe200078808ff */
[----:B0-----:R-:W-:Y:S01]  /*15b0*/  @!P2 IMAD R29, R29, R2, RZ ;  /* 0x000000021d1da224 */ /* 0x001fe200078e02ff */
[----:B------:R0:W2:Y:S02]  /*15c0*/  @!P6 LDG.E R59, desc[UR6][R6.64] ;  /* 0x00000006063be981 */ /* 0x0000a4000c1e1900 */
[----:B------:R-:W-:Y:S01]  /*15d0*/  @!P1 LEA.HI.X R13, R10, R13, R11, 0x1, P4 ;  /* 0x0000000d0a0d9211 */ /* 0x000fe200020f0c0b */
[----:B------:R-:W-:Y:S01]  /*15e0*/  @!P2 IMAD R11, R0, R3, R29 ;  /* 0x00000003000ba224 */ /* 0x000fe200078e021d */
[----:B------:R-:W-:Y:S01]  /*15f0*/  IADD3 R29, PT, PT, R28, 0xe0, RZ ;  /* 0x000000e01c1d7810 */ /* 0x000fe20007ffe0ff */
[----:B------:R4:W2:Y:S01]  /*1600*/  @!P5 LDG.E R58, desc[UR6][R8.64] ;  /* 0x00000006083ad981 */ /* 0x0008a2000c1e1900 */
[----:B0-----:R-:W-:Y:S02]  /*1610*/  @!P2 MOV R6, R120 ;  /* 0x000000780006a202 */ /* 0x001fe40000000f00 */
[----:B------:R-:W-:Y:S01]  /*1620*/  @!P2 MOV R7, R123 ;  /* 0x0000007b0007a202 */ /* 0x000fe20000000f00 */
[----:B---3--:R-:W-:Y:S01]  /*1630*/  @!P3 IMAD R10, R96, R4, RZ ;  /* 0x00000004600ab224 */ /* 0x008fe200078e02ff */
[----:B------:R-:W-:-:S02]  /*1640*/  ISETP.GE.U32.AND P5, PT, R29, UR4, PT ;  /* 0x000000041d007c0c */ /* 0x000fc4000bfa6070 */
[----:B------:R-:W-:Y:S01]  /*1650*/  SHF.R.S32.HI R31, RZ, 0x1f, R29 ;  /* 0x0000001fff1f7819 */ /* 0x000fe2000001141d */
[----:B------:R-:W-:Y:S01]  /*1660*/  @!P2 IMAD.WIDE.U32 R2, R0, R2, R6 ;  /* 0x000000020002a225 */ /* 0x000fe200078e0006 */
[----:B------:R-:W-:Y:S02]  /*1670*/  @!P3 MOV R6, R120 ;  /* 0x000000780006b202 */ /* 0x000fe40000000f00 */
[----:B------:R-:W-:Y:S01]  /*1680*/  @!P3 MOV R7, R123 ;  /* 0x0000007b0007b202 */ /* 0x000fe20000000f00 */
[C---:B------:R-:W-:Y:S01]  /*1690*/  @!P3 IMAD R5, R116.reuse, R5, R10 ;  /* 0x000000057405b224 */ /* 0x040fe200078e020a */
[----:B------:R-:W-:Y:S02]  /*16a0*/  ISETP.GE.AND.EX P5, PT, R31, UR5, PT, P5 ;  /* 0x000000051f007c0c */ /* 0x000fe4000bfa6350 */
[----:B------:R-:W-:Y:S01]  /*16b0*/  ISETP.GE.U32.AND P4, PT, R115, UR4, PT ;  /* 0x0000000473007c0c */ /* 0x000fe2000bf86070 */
[----:B------:R-:W-:Y:S01]  /*16c0*/  @!P3 IMAD.WIDE.U32 R6, R116, R4, R6 ;  /* 0x000000047406b225 */ /* 0x000fe200078e0006 */
[----:B------:R-:W-:-:S02]  /*16d0*/  @!P2 IADD3 R0, PT, PT, R3, R11, RZ ;  /* 0x0000000b0300a210 */ /* 0x000fc40007ffe0ff */
[C---:B-1----:R-:W-:Y:S02]  /*16e0*/  @!P2 LEA R18, P6, R2.reuse, R18, 0x1 ;  /* 0x000000120212a211 */ /* 0x042fe400078c08ff */
[----:B------:R-:W-:Y:S02]  /*16f0*/  ISETP.GE.AND.EX P4, PT, R95, UR5, PT, P4 ;  /* 0x000000055f007c0c */ /* 0x000fe4000bf86340 */
[----:B------:R-:W-:Y:S02]  /*1700*/  @!P2 LEA.HI.X R19, R2, R19, R0, 0x1, P6 ;  /* 0x000000130213a211 */ /* 0x000fe400030f0c00 */
[----:B------:R-:W-:Y:S02]  /*1710*/  @!P3 IADD3 R0, PT, PT, R7, R5, RZ ;  /* 0x000000050700b210 */ /* 0x000fe40007ffe0ff */
[----:B----4-:R-:W-:-:S04]  /*1720*/  @!P3 LEA R4, P6, R6, R14, 0x1 ;  /* 0x0000000e0604b211 */ /* 0x010fc800078c08ff */
[----:B------:R-:W-:Y:S02]  /*1730*/  @!P3 LEA.HI.X R5, R6, R15, R0, 0x1, P6 ;  /* 0x0000000f0605b211 */ /* 0x000fe400030f0c00 */
[----:B------:R-:W-:Y:S01]  /*1740*/  ISETP.GE.U32.AND P6, PT, R114, UR4, PT ;  /* 0x0000000472007c0c */ /* 0x000fe2000bfc6070 */
[----:B------:R-:W0:Y:S03]  /*1750*/  @!P5 LDC.64 R14, c[0x0][0x3e0] ;  /* 0x0000f800ff0edb82 */ /* 0x000e260000000a00 */
[----:B------:R-:W-:-:S05]  /*1760*/  ISETP.GE.AND.EX P6, PT, R94, UR5, PT, P6 ;  /* 0x000000055e007c0c */ /* 0x000fca000bfc6360 */
[----:B------:R-:W1:Y:S01]  /*1770*/  @!P4 LDC.64 R10, c[0x0][0x3e0] ;  /* 0x0000f800ff0acb82 */ /* 0x000e620000000a00 */
[----:B------:R-:W-:Y:S02]  /*1780*/  MOV R0, RZ ;  /* 0x000000ff00007202 */ /* 0x000fe40000000f00 */
[----:B------:R-:W-:-:S04]  /*1790*/  MOV R63, RZ ;  /* 0x000000ff003f7202 */ /* 0x000fc80000000f00 */
[----:B------:R3:W4:Y:S01]  /*17a0*/  @!P3 LDG.E R0, desc[UR6][R4.64] ;  /* 0x000000060400b981 */ /* 0x000722000c1e1900 */
[----:B------:R-:W1:Y:S01]  /*17b0*/  @!P5 LDC.64 R6, c[0x0][0x390] ;  /* 0x0000e400ff06db82 */ /* 0x000e620000000a00 */
[----:B------:R-:W-:Y:S02]  /*17c0*/  MOV R67, RZ ;  /* 0x000000ff00437202 */ /* 0x000fe40000000f00 */
[----:B------:R3:W2:Y:S04]  /*17d0*/  @!P1 LDG.E R63, desc[UR6][R12.64] ;  /* 0x000000060c3f9981 */ /* 0x0006a8000c1e1900 */
[----:B------:R1:W2:Y:S01]  /*17e0*/  @!P2 LDG.E R67, desc[UR6][R18.64] ;  /* 0x000000061243a981 */ /* 0x0002a2000c1e1900 */
[----:B------:R-:W1:Y:S08]  /*17f0*/  @!P6 LDC.64 R2, c[0x0][0x3e0] ;  /* 0x0000f800ff02eb82 */ /* 0x000e700000000a00 */
[----:B------:R-:W1:Y:S01]  /*1800*/  @!P4 LDC.64 R8, c[0x0][0x390] ;  /* 0x0000e400ff08cb82 */ /* 0x000e620000000a00 */
[----:B0-----:R-:W-:Y:S01]  /*1810*/  @!P5 IMAD R32, R31, R14, RZ ;  /* 0x0000000e1f20d224 */ /* 0x001fe200078e02ff */
[----:B---3--:R-:W-:-:S02]  /*1820*/  @!P5 MOV R4, R120 ;  /* 0x000000780004d202 */ /* 0x008fc40000000f00 */
[----:B------:R-:W-:Y:S01]  /*1830*/  @!P5 MOV R5, R123 ;  /* 0x0000007b0005d202 */ /* 0x000fe20000000f00 */
[----:B------:R-:W-:Y:S01]  /*1840*/  @!P5 IMAD R31, R29, R15, R32 ;  /* 0x0000000f1d1fd224 */ /* 0x000fe200078e0220 */
[----:B------:R-:W-:Y:S01]  /*1850*/  @!P4 MOV R12, R120 ;  /* 0x00000078000cc202 */ /* 0x000fe20000000f00 */
[----:B-1----:R-:W-:Y:S01]  /*1860*/  @!P4 IMAD R30, R95, R10, RZ ;  /* 0x0000000a5f1ec224 */ /* 0x002fe200078e02ff */
[----:B------:R-:W-:Y:S01]  /*1870*/  @!P4 MOV R13, R123 ;  /* 0x0000007b000dc202 */ /* 0x000fe20000000f00 */
[----:B------:R-:W-:Y:S01]  /*1880*/  @!P5 IMAD.WIDE.U32 R14, R29, R14, R4 ;  /* 0x0000000e1d0ed225 */ /* 0x000fe200078e0004 */
[----:B------:R-:W-:Y:S01]  /*1890*/  ISETP.GE.U32.AND P2, PT, R113, UR4, PT ;  /* 0x0000000471007c0c */ /* 0x000fe2000bf46070 */
[----:B------:R-:W0:Y:S02]  /*18a0*/  @!P6 LDC.64 R4, c[0x0][0x390] ;  /* 0x0000e400ff04eb82 */ /* 0x000e240000000a00 */
[----:B------:R-:W-:Y:S01]  /*18b0*/  @!P4 IMAD R29, R115, R11, R30 ;  /* 0x0000000b731dc224 */ /* 0x000fe200078e021e */
[----:B------:R-:W-:Y:S01]  /*18c0*/  @!P5 IADD3 R11, PT, PT, R15, R31, RZ ;  /* 0x0000001f0f0bd210 */ /* 0x000fe20007ffe0ff */
[----:B------:R-:W-:Y:S01]  /*18d0*/  @!P4 IMAD.WIDE.U32 R12, R115, R10, R12 ;  /* 0x0000000a730cc225 */ /* 0x000fe200078e000c */
[----:B------:R-:W-:-:S02]  /*18e0*/  @!P5 LEA R6, P1, R14, R6, 0x1 ;  /* 0x000000060e06d211 */ /* 0x000fc400078208ff */
[----:B------:R-:W-:Y:S02]  /*18f0*/  ISETP.GE.AND.EX P2, PT, R93, UR5, PT, P2 ;  /* 0x000000055d007c0c */ /* 0x000fe4000bf46320 */
[----:B------:R-:W-:Y:S01]  /*1900*/  @!P5 LEA.HI.X R7, R14, R7, R11, 0x1, P1 ;  /* 0x000000070e07d211 */ /* 0x000fe200008f0c0b */
[----:B------:R-:W-:Y:S01]  /*1910*/  @!P6 IMAD R11, R94, R2, RZ ;  /* 0x000000025e0be224 */ /* 0x000fe200078e02ff */
[----:B------:R-:W-:Y:S02]  /*1920*/  @!P4 IADD3 R10, PT, PT, R13, R29, RZ ;  /* 0x0000001d0d0ac210 */ /* 0x000fe40007ffe0ff */
[----:B------:R-:W-:Y:S01]  /*1930*/  @!P4 LEA R8, P1, R12, R8, 0x1 ;  /* 0x000000080c08c211 */ /* 0x000fe200078208ff */
[----:B------:R-:W-:Y:S01]  /*1940*/  @!P6 IMAD R13, R114, R3, R11 ;  /* 0x00000003720de224 */ /* 0x000fe200078e020b */
[----:B------:R-:W-:Y:S02]  /*1950*/  @!P6 MOV R11, R123 ;  /* 0x0000007b000be202 */ /* 0x000fe40000000f00 */
[----:B------:R-:W-:-:S02]  /*1960*/  @!P4 LEA.HI.X R9, R12, R9, R10, 0x1, P1 ;  /* 0x000000090c09c211 */ /* 0x000fc400008f0c0a */
[----:B------:R-:W-:Y:S02]  /*1970*/  @!P6 MOV R10, R120 ;  /* 0x00000078000ae202 */ /* 0x000fe40000000f00 */
[----:B------:R-:W-:-:S03]  /*1980*/  ISETP.GE.U32.AND P1, PT, R112, UR4, PT ;  /* 0x0000000470007c0c */ /* 0x000fc6000bf26070 */
[----:B------:R-:W-:Y:S01]  /*1990*/  @!P6 IMAD.WIDE.U32 R10, R114, R2, R10 ;  /* 0x00000002720ae225 */ /* 0x000fe200078e000a */
[----:B------:R-:W-:Y:S01]  /*19a0*/  ISETP.GE.AND.EX P1, PT, R92, UR5, PT, P1 ;  /* 0x000000055c007c0c */ /* 0x000fe2000bf26310 */
[----:B------:R-:W1:Y:S01]  /*19b0*/  @!P2 LDC.64 R2, c[0x0][0x3e0] ;  /* 0x0000f800ff02ab82 */ /* 0x000e620000000a00 */
[----:B------:R-:W-:Y:S02]  /*19c0*/  CS2R R18, SRZ ;  /* 0x0000000000127805 */ /* 0x000fe4000001ff00 */
[----:B------:R-:W-:Y:S02]  /*19d0*/  @!P6 IADD3 R11, PT, PT, R11, R13, RZ ;  /* 0x0000000d0b0be210 */ /* 0x000fe40007ffe0ff */
[C---:B0-----:R-:W-:Y:S02]  /*19e0*/  @!P6 LEA R12, P3, R10.reuse, R4, 0x1 ;  /* 0x000000040a0ce211 */ /* 0x041fe400078608ff */
[----:B------:R0:W3:Y:S02]  /*19f0*/  @!P4 LDG.E R19, desc[UR6][R8.64] ;  /* 0x000000060813c981 */ /* 0x0000e4000c1e1900 */
[----:B------:R-:W-:-:S03]  /*1a00*/  @!P6 LEA.HI.X R13, R10, R5, R11, 0x1, P3 ;  /* 0x000000050a0de211 */ /* 0x000fc600018f0c0b */
[----:B------:R-:W5:Y:S01]  /*1a10*/  @!P1 LDC.64 R4, c[0x0][0x3e0] ;  /* 0x0000f800ff049b82 */ /* 0x000f620000000a00 */
[----:B------:R-:W-:Y:S02]  /*1a20*/  ISETP.GE.U32.AND P3, PT, R111, UR4, PT ;  /* 0x000000046f007c0c */ /* 0x000fe4000bf66070 */
[----:B------:R-:W-:Y:S01]  /*1a30*/  CS2R R72, SRZ ;  /* 0x0000000000487805 */ /* 0x000fe2000001ff00 */
[----:B------:R1:W2:Y:S04]  /*1a40*/  @!P6 LDG.E R18, desc[UR6][R12.64] ;  /* 0x000000060c12e981 */ /* 0x0002a8000c1e1900 */
[----:B0-----:R-:W0:Y:S01]  /*1a50*/  @!P2 LDC.64 R8, c[0x0][0x390] ;  /* 0x0000e400ff08ab82 */ /* 0x001e220000000a00 */
[----:B------:R-:W-:Y:S01]  /*1a60*/  ISETP.GE.AND.EX P3, PT, R91, UR5, PT, P3 ;  /* 0x000000055b007c0c */ /* 0x000fe2000bf66330 */
[----:B------:R1:W2:Y:S02]  /*1a70*/  @!P5 LDG.E R73, desc[UR6][R6.64] ;  /* 0x000000060649d981 */ /* 0x0002a4000c1e1900 */
[----:B-1----:R-:W-:Y:S01]  /*1a80*/  @!P2 IMAD R10, R93, R2, RZ ;  /* 0x000000025d0aa224 */ /* 0x002fe200078e02ff */
[----:B------:R-:W-:-:S02]  /*1a90*/  @!P2 MOV R12, R120 ;  /* 0x00000078000ca202 */ /* 0x000fc40000000f00 */
[----:B------:R-:W-:Y:S01]  /*1aa0*/  @!P2 MOV R13, R123 ;  /* 0x0000007b000da202 */ /* 0x000fe20000000f00 */
[C---:B------:R-:W-:Y:S01]  /*1ab0*/  @!P2 IMAD R15, R113.reuse, R3, R10 ;  /* 0x00000003710fa224 */ /* 0x040fe200078e020a */
[----:B------:R-:W-:Y:S01]  /*1ac0*/  ISETP.GE.U32.AND P5, PT, R110, UR4, PT ;  /* 0x000000046e007c0c */ /* 0x000fe2000bfa6070 */
[----:B------:R-:W1:Y:S01]  /*1ad0*/  @!P1 LDC.64 R6, c[0x0][0x390] ;  /* 0x0000e400ff069b82 */ /* 0x000e620000000a00 */
[----:B------:R-:W-:Y:S02]  /*1ae0*/  @!P2 IMAD.WIDE.U32 R2, R113, R2, R12 ;  /* 0x000000027102a225 */ /* 0x000fe400078e000c */
[----:B------:R-:W-:-:S05]  /*1af0*/  ISETP.GE.AND.EX P5, PT, R90, UR5, PT, P5 ;  /* 0x000000055a007c0c */ /* 0x000fca000bfa6350 */
[----:B------:R-:W1:Y:S01]  /*1b00*/  @!P3 LDC.64 R10, c[0x0][0x3e0] ;  /* 0x0000f800ff0abb82 */ /* 0x000e620000000a00 */
[----:B------:R-:W-:Y:S02]  /*1b10*/  @!P2 IADD3 R3, PT, PT, R3, R15, RZ ;  /* 0x0000000f0303a210 */ /* 0x000fe40007ffe0ff */
[----:B0-----:R-:W-:Y:S01]  /*1b20*/  @!P2 LEA R12, P6, R2, R8, 0x1 ;  /* 0x00000008020ca211 */ /* 0x001fe200078c08ff */
[----:B-----5:R-:W-:-:S03]  /*1b30*/  @!P1 IMAD R8, R92, R4, RZ ;  /* 0x000000045c089224 */ /* 0x020fc600078e02ff */
[----:B------:R-:W-:Y:S01]  /*1b40*/  @!P2 LEA.HI.X R13, R2, R9, R3, 0x1, P6 ;  /* 0x00000009020da211 */ /* 0x000fe200030f0c03 */
[C---:B------:R-:W-:Y:S01]  /*1b50*/  @!P1 IMAD R15, R112.reuse, R5, R8 ;  /* 0x00000005700f9224 */ /* 0x040fe200078e0208 */
[----:B------:R-:W-:Y:S01]  /*1b60*/  @!P1 MOV R8, R120 ;  /* 0x0000007800089202 */ /* 0x000fe20000000f00 */
[----:B------:R-:W0:Y:S01]  /*1b70*/  @!P3 LDC.64 R2, c[0x0][0x390] ;  /* 0x0000e400ff02bb82 */ /* 0x000e220000000a00 */
[----:B------:R-:W-:Y:S02]  /*1b80*/  @!P1 MOV R9, R123 ;  /* 0x0000007b00099202 */ /* 0x000fe40000000f00 */
[----:B------:R-:W-:Y:S01]  /*1b90*/  MOV R48, RZ ;  /* 0x000000ff00307202 */ /* 0x000fe20000000f00 */
[----:B------:R-:W-:-:S04]  /*1ba0*/  @!P1 IMAD.WIDE.U32 R8, R112, R4, R8 ;  /* 0x0000000470089225 */ /* 0x000fc800078e0008 */
[----:B------:R-:W5:Y:S01]  /*1bb0*/  @!P5 LDC.64 R4, c[0x0][0x3e0] ;  /* 0x0000f800ff04db82 */ /* 0x000f620000000a00 */
[----:B------:R-:W2:Y:S01]  /*1bc0*/  @!P2 LDG.E R48, desc[UR6][R12.64] ;  /* 0x000000060c30a981 */ /* 0x000ea2000c1e1900 */
[----:B------:R-:W-:Y:S02]  /*1bd0*/  ISETP.GE.U32.AND P2, PT, R109, UR4, PT ;  /* 0x000000046d007c0c */ /* 0x000fe4000bf46070 */
[----:B------:R-:W-:Y:S02]  /*1be0*/  @!P1 IADD3 R9, PT, PT, R9, R15, RZ ;  /* 0x0000000f09099210 */ /* 0x000fe40007ffe0ff */
[C---:B-1----:R-:W-:Y:S01]  /*1bf0*/  @!P1 LEA R6, P6, R8.reuse, R6, 0x1 ;  /* 0x0000000608069211 */ /* 0x042fe200078c08ff */
[----:B------:R-:W-:Y:S01]  /*1c00*/  @!P3 IMAD R14, R91, R10, RZ ;  /* 0x0000000a5b0eb224 */ /* 0x000fe200078e02ff */
[----:B------:R-:W-:Y:S02]  /*1c10*/  ISETP.GE.AND.EX P2, PT, R89, UR5, PT, P2 ;  /* 0x0000000559007c0c */ /* 0x000fe4000bf46320 */
[----:B------:R-:W-:-:S02]  /*1c20*/  @!P1 LEA.HI.X R7, R8, R7, R9, 0x1, P6 ;  /* 0x0000000708079211 */ /* 0x000fc400030f0c09 */
[----:B------:R-:W-:Y:S02]  /*1c30*/  @!P3 MOV R8, R120 ;  /* 0x000000780008b202 */ /* 0x000fe40000000f00 */
[----:B------:R-:W-:Y:S01]  /*1c40*/  @!P3 MOV R9, R123 ;  /* 0x0000007b0009b202 */ /* 0x000fe20000000f00 */
[C---:B------:R-:W-:Y:S01]  /*1c50*/  @!P3 IMAD R15, R111.reuse, R11, R14 ;  /* 0x0000000b6f0fb224 */ /* 0x040fe200078e020e */
[----:B------:R-:W-:Y:S01]  /*1c60*/  MOV R50, RZ ;  /* 0x000000ff00327202 */ /* 0x000fe20000000f00 */
[----:B------:R-:W-:-:S03]  /*1c70*/  @!P3 IMAD.WIDE.U32 R10, R111, R10, R8 ;  /* 0x0000000a6f0ab225 */ /* 0x000fc600078e0008 */
[----:B------:R-:W1:Y:S02]  /*1c80*/  @!P5 LDC.64 R8, c[0x0][0x390] ;  /* 0x0000e400ff08db82 */ /* 0x000e640000000a00 */
[----:B------:R0:W2:Y:S01]  /*1c90*/  @!P1 LDG.E R50, desc[UR6][R6.64] ;  /* 0x0000000606329981 */ /* 0x0000a2000c1e1900 */
[----:B------:R-:W-:Y:S02]  /*1ca0*/  ISETP.GE.U32.AND P6, PT, R108, UR4, PT ;  /* 0x000000046c007c0c */ /* 0x000fe4000bfc6070 */
[----:B------:R-:W-:Y:S02]  /*1cb0*/  @!P3 IADD3 R11, PT, PT, R11, R15, RZ ;  /* 0x0000000f0b0bb210 */ /* 0x000fe40007ffe0ff */
[----:B0-----:R-:W-:Y:S02]  /*1cc0*/  @!P3 LEA R14, P1, R10, R2, 0x1 ;  /* 0x000000020a0eb211 */ /* 0x001fe400078208ff */
[----:B------:R-:W-:Y:S01]  /*1cd0*/  ISETP.GE.AND.EX P6, PT, R88, UR5, PT, P6 ;  /* 0x0000000558007c0c */ /* 0x000fe2000bfc6360 */
[----:B------:R-:W0:Y:S01]  /*1ce0*/  @!P2 LDC.64 R6, c[0x0][0x3e0] ;  /* 0x0000f800ff06ab82 */ /* 0x000e220000000a00 */
[----:B------:R-:W-:Y:S01]  /*1cf0*/  @!P3 LEA.HI.X R15, R10, R3, R11, 0x1, P1 ;  /* 0x000000030a0fb211 */ /* 0x000fe200008f0c0b */
[----:B-----5:R-:W-:Y:S01]  /*1d00*/  @!P5 IMAD R2, R90, R4, RZ ;  /* 0x000000045a02d224 */ /* 0x020fe200078e02ff */
[----:B------:R-:W-:-:S02]  /*1d10*/  ISETP.GE.U32.AND P1, PT, R107, UR4, PT ;  /* 0x000000046b007c0c */ /* 0x000fc4000bf26070 */
[----:B------:R-:W-:Y:S01]  /*1d20*/  @!P5 MOV R12, R120 ;  /* 0x00000078000cd202 */ /* 0x000fe20000000f00 */
[C---:B------:R-:W-:Y:S01]  /*1d30*/  @!P5 IMAD R29, R110.reuse, R5, R2 ;  /* 0x000000056e1dd224 */ /* 0x040fe200078e0202 */
[----:B------:R-:W-:Y:S01]  /*1d40*/  ISETP.GE.AND.EX P1, PT, R87, UR5, PT, P1 ;  /* 0x0000000557007c0c */ /* 0x000fe2000bf26310 */
[----:B------:R-:W5:Y:S01]  /*1d50*/  @!P2 LDC.64 R2, c[0x0][0x390] ;  /* 0x0000e400ff02ab82 */ /* 0x000f620000000a00 */
[----:B------:R-:W-:Y:S01]  /*1d60*/  @!P5 MOV R13, R123 ;  /* 0x0000007b000dd202 */ /* 0x000fe20000000f00 */
[----:B------:R1:W2:Y:S02]  /*1d70*/  @!P3 LDG.E R53, desc[UR6][R14.64] ;  /* 0x000000060e35b981 */ /* 0x0002a4000c1e1900 */
[----:B------:R-:W-:-:S04]  /*1d80*/  @!P5 IMAD.WIDE.U32 R12, R110, R4, R12 ;  /* 0x000000046e0cd225 */ /* 0x000fc800078e000c */
[----:B------:R-:W5:Y:S01]  /*1d90*/  @!P6 LDC.64 R10, c[0x0][0x3e0] ;  /* 0x0000f800ff0aeb82 */ /* 0x000f620000000a00 */
[----:B------:R-:W-:Y:S02]  /*1da0*/  @!P5 IADD3 R13, PT, PT, R13, R29, RZ ;  /* 0x0000001d0d0dd210 */ /* 0x000fe40007ffe0ff */
[----:B-1----:R-:W-:-:S05]  /*1db0*/  @!P5 LEA R14, P3, R12, R8, 0x1 ;  /* 0x000000080c0ed211 */ /* 0x002fca00078608ff */
[----:B------:R-:W1:Y:S01]  /*1dc0*/  @!P1 LDC.64 R4, c[0x0][0x3e0] ;  /* 0x0000f800ff049b82 */ /* 0x000e620000000a00 */
[----:B------:R-:W-:Y:S01]  /*1dd0*/  @!P5 LEA.HI.X R15, R12, R9, R13, 0x1, P3 ;  /* 0x000000090c0fd211 */ /* 0x000fe200018f0c0d */
[----:B0-----:R-:W-:Y:S01]  /*1de0*/  @!P2 IMAD R8, R89, R6, RZ ;  /* 0x000000065908a224 */ /* 0x001fe200078e02ff */
[----:B------:R-:W-:Y:S02]  /*1df0*/  @!P2 MOV R12, R120 ;  /* 0x00000078000ca202 */ /* 0x000fe40000000f00 */
[----:B------:R-:W-:Y:S02]  /*1e00*/  @!P2 MOV R13, R123 ;  /* 0x0000007b000da202 */ /* 0x000fe40000000f00 */
[----:B------:R-:W-:Y:S01]  /*1e10*/  MOV R56, RZ ;  /* 0x000000ff00387202 */ /* 0x000fe20000000f00 */
[C---:B------:R-:W-:Y:S01]  /*1e20*/  @!P2 IMAD R7, R109.reuse, R7, R8 ;  /* 0x000000076d07a224 */ /* 0x040fe200078e0208 */
[----:B------:R-:W-:Y:S01]  /*1e30*/  ISETP.GE.U32.AND P3, PT, R106, UR4, PT ;  /* 0x000000046a007c0c */ /* 0x000fe2000bf66070 */
[----:B------:R-:W-:Y:S01]  /*1e40*/  @!P2 IMAD.WIDE.U32 R12, R109, R6, R12 ;  /* 0x000000066d0ca225 */ /* 0x000fe200078e000c */
[----:B------:R-:W0:Y:S02]  /*1e50*/  @!P6 LDC.64 R8, c[0x0][0x390] ;  /* 0x0000e400ff08eb82 */ /* 0x000e240000000a00 */
[----:B------:R1:W2:Y:S01]  /*1e60*/  @!P5 LDG.E R56, desc[UR6][R14.64] ;  /* 0x000000060e38d981 */ /* 0x0002a2000c1e1900 */
[----:B------:R-:W-:-:S02]  /*1e70*/  ISETP.GE.AND.EX P3, PT, R86, UR5, PT, P3 ;  /* 0x0000000556007c0c */ /* 0x000fc4000bf66330 */
[----:B------:R-:W-:Y:S02]  /*1e80*/  @!P2 IADD3 R13, PT, PT, R13, R7, RZ ;  /* 0x000000070d0da210 */ /* 0x000fe40007ffe0ff */
[----:B-----5:R-:W-:Y:S01]  /*1e90*/  @!P2 LEA R2, P5, R12, R2, 0x1 ;  /* 0x000000020c02a211 */ /* 0x020fe200078a08ff */
[----:B------:R-:W5:Y:S01]  /*1ea0*/  @!P1 LDC.64 R6, c[0x0][0x390] ;  /* 0x0000e400ff069b82 */ /* 0x000f620000000a00 */
[----:B------:R-:W-:Y:S02]  /*1eb0*/  @!P6 IMAD R29, R88, R10, RZ ;  /* 0x0000000a581de224 */ /* 0x000fe400078e02ff */
[----:B------:R-:W-:Y:S02]  /*1ec0*/  @!P2 LEA.HI.X R3, R12, R3, R13, 0x1, P5 ;  /* 0x000000030c03a211 */ /* 0x000fe400028f0c0d */
[----:B------:R-:W-:Y:S02]  /*1ed0*/  @!P6 MOV R12, R120 ;  /* 0x00000078000ce202 */ /* 0x000fe40000000f00 */
[----:B------:R-:W-:-:S02]  /*1ee0*/  @!P6 MOV R13, R123 ;  /* 0x0000007b000de202 */ /* 0x000fc40000000f00 */
[----:B------:R-:W-:Y:S01]  /*1ef0*/  MOV R61, RZ ;  /* 0x000000ff003d7202 */ /* 0x000fe20000000f00 */
[C---:B------:R-:W-:Y:S02]  /*1f00*/  @!P6 IMAD R31, R108.reuse, R11, R29 ;  /* 0x0000000b6c1fe224 */ /* 0x040fe400078e021d */
[----:B------:R-:W-:Y:S01]  /*1f10*/  @!P6 IMAD.WIDE.U32 R10, R108, R10, R12 ;  /* 0x0000000a6c0ae225 */ /* 0x000fe200078e000c */
[----:B------:R-:W-:Y:S02]  /*1f20*/  IADD3 R29, PT, PT, R28, 0xe8, RZ ;  /* 0x000000e81c1d7810 */ /* 0x000fe40007ffe0ff */
[----:B------:R4:W2:Y:S01]  /*1f30*/  @!P2 LDG.E R61, desc[UR6][R2.64] ;  /* 0x00000006023da981 */ /* 0x0008a2000c1e1900 */
[----:B-1----:R-:W-:Y:S01]  /*1f40*/  @!P1 IMAD R12, R87, R4, RZ ;  /* 0x00000004570c9224 */ /* 0x002fe200078e02ff */
[----:B------:R-:W-:Y:S02]  /*1f50*/  ISETP.GE.U32.AND P5, PT, R29, UR4, PT ;  /* 0x000000041d007c0c */ /* 0x000fe4000bfa6070 */
[----:B------:R-:W-:Y:S01]  /*1f60*/  SHF.R.S32.HI R33, RZ, 0x1f, R29 ;  /* 0x0000001fff217819 */ /* 0x000fe2000001141d */
[----:B------:R-:W-:Y:S01]  /*1f70*/  @!P1 IMAD R15, R107, R5, R12 ;  /* 0x000000056b0f9224 */ /* 0x000fe200078e020c */
[----:B------:R-:W-:Y:S01]  /*1f80*/  @!P1 MOV R12, R120 ;  /* 0x00000078000c9202 */ /* 0x000fe20000000f00 */
[----:B----4-:R-:W1:Y:S01]  /*1f90*/  @!P3 LDC.64 R2, c[0x0][0x3e0] ;  /* 0x0000f800ff02bb82 */ /* 0x010e620000000a00 */
[----:B------:R-:W-:-:S02]  /*1fa0*/  @!P1 MOV R13, R123 ;  /* 0x0000007b000d9202 */ /* 0x000fc40000000f00 */
[----:B------:R-:W-:Y:S02]  /*1fb0*/  ISETP.GE.AND.EX P2, PT, R33, UR5, PT, P5 ;  /* 0x0000000521007c0c */ /* 0x000fe4000bf46350 */
[----:B------:R-:W-:Y:S01]  /*1fc0*/  @!P6 IADD3 R11, PT, PT, R11, R31, RZ ;  /* 0x0000001f0b0be210 */ /* 0x000fe20007ffe0ff */
[----:B------:R-:W-:Y:S01]  /*1fd0*/  @!P1 IMAD.WIDE.U32 R4, R107, R4, R12 ;  /* 0x000000046b049225 */ /* 0x000fe200078e000c */
[----:B0-----:R-:W-:-:S04]  /*1fe0*/  @!P6 LEA R8, P5, R10, R8, 0x1 ;  /* 0x000000080a08e211 */ /* 0x001fc800078a08ff */
[----:B------:R-:W-:Y:S02]  /*1ff0*/  @!P6 LEA.HI.X R9, R10, R9, R11, 0x1, P5 ;  /* 0x000000090a09e211 */ /* 0x000fe400028f0c0b */
[----:B------:R-:W-:Y:S02]  /*2000*/  @!P1 IADD3 R5, PT, PT, R5, R15, RZ ;  /* 0x0000000f05059210 */ /* 0x000fe40007ffe0ff */
[C---:B-----5:R-:W-:Y:S01]  /*2010*/  @!P1 LEA R6, P5, R4.reuse, R6, 0x1 ;  /* 0x0000000604069211 */ /* 0x060fe200078a08ff */
[----:B------:R-:W0:Y:S01]  /*2020*/  @!P3 LDC.64 R14, c[0x0][0x390] ;  /* 0x0000e400ff0ebb82 */ /* 0x000e220000000a00 */
[----:B------:R-:W-:Y:S02]  /*2030*/  MOV R65, RZ ;  /* 0x000000ff00417202 */ /* 0x000fe40000000f00 */
[----:B------:R-:W-:Y:S02]  /*2040*/  @!P1 LEA.HI.X R7, R4, R7, R5, 0x1, P5 ;  /* 0x0000000704079211 */ /* 0x000fe400028f0c05 */
[----:B------:R-:W-:-:S02]  /*2050*/  ISETP.GE.U32.AND P5, PT, R105, UR4, PT ;  /* 0x0000000469007c0c */ /* 0x000fc4000bfa6070 */
[----:B------:R-:W-:Y:S01]  /*2060*/  IADD3 R31, PT, PT, R28, 0xf8, RZ ;  /* 0x000000f81c1f7810 */ /* 0x000fe20007ffe0ff */
[----:B------:R-:W4:Y:S01]  /*2070*/  @!P2 LDC.64 R12, c[0x0][0x3e0] ;  /* 0x0000f800ff0cab82 */ /* 0x000f220000000a00 */
[----:B------:R-:W-:Y:S01]  /*2080*/  ISETP.GE.AND.EX P5, PT, R85, UR5, PT, P5 ;  /* 0x0000000555007c0c */ /* 0x000fe2000bfa6350 */
[----:B------:R5:W2:Y:S01]  /*2090*/  @!P6 LDG.E R65, desc[UR6][R8.64] ;  /* 0x000000060841e981 */ /* 0x000aa2000c1e1900 */
[----:B------:R-:W-:Y:S01]  /*20a0*/  ISETP.GE.U32.AND P6, PT, R31, UR4, PT ;  /* 0x000000041f007c0c */ /* 0x000fe2000bfc6070 */
[----:B-1----:R-:W-:Y:S01]  /*20b0*/  @!P3 IMAD R4, R86, R2, RZ ;  /* 0x000000025604b224 */ /* 0x002fe200078e02ff */
[----:B------:R-:W-:Y:S02]  /*20c0*/  SHF.R.S32.HI R35, RZ, 0x1f, R31 ;  /* 0x0000001fff237819 */ /* 0x000fe4000001141f */
[----:B------:R-:W-:Y:S01]  /*20d0*/  @!P3 MOV R5, R123 ;  /* 0x0000007b0005b202 */ /* 0x000fe20000000f00 */
[----:B------:R-:W-:Y:S01]  /*20e0*/  @!P3 IMAD R37, R106, R3, R4 ;  /* 0x000000036a25b224 */ /* 0x000fe200078e0204 */
[----:B------:R-:W-:-:S02]  /*20f0*/  ISETP.GE.AND.EX P6, PT, R35, UR5, PT, P6 ;  /* 0x0000000523007c0c */ /* 0x000fc4000bfc6360 */
[----:B------:R-:W-:Y:S01]  /*2100*/  @!P3 MOV R4, R120 ;  /* 0x000000780004b202 */ /* 0x000fe20000000f00 */
[----:B-----5:R-:W1:Y:S01]  /*2110*/  @!P2 LDC.64 R8, c[0x0][0x390] ;  /* 0x0000e400ff08ab82 */ /* 0x020e620000000a00 */
[----:B------:R-:W-:-:S03]  /*2120*/  MOV R70, RZ ;  /* 0x000000ff00467202 */ /* 0x000fc60000000f00 */
[----:B------:R-:W-:-:S03]  /*2130*/  @!P3 IMAD.WIDE.U32 R2, R106, R2, R4 ;  /* 0x000000026a02b225 */ /* 0x000fc600078e0004 */
[----:B------:R5:W2:Y:S01]  /*2140*/  @!P1 LDG.E R70, desc[UR6][R6.64] ;  /* 0x0000000606469981 */ /* 0x000aa2000c1e1900 */
[----:B------:R-:W3:Y:S01]  /*2150*/  @!P5 LDC.64 R10, c[0x0][0x3e0] ;  /* 0x0000f800ff0adb82 */ /* 0x000ee20000000a00 */
[----:B------:R-:W-:Y:S02]  /*2160*/  @!P3 IADD3 R3, PT, PT, R3, R37, RZ ;  /* 0x000000250303b210 */ /* 0x000fe40007ffe0ff */
[----:B0-----:R-:W-:Y:S01]  /*2170*/  @!P3 LEA R14, P1, R2, R14, 0x1 ;  /* 0x0000000e020eb211 */ /* 0x001fe200078208ff */
[----:B----4-:R-:W-:-:S04]  /*2180*/  @!P2 IMAD R28, R33, R12, RZ ;  /* 0x0000000c211ca224 */ /* 0x010fc800078e02ff */
[----:B------:R-:W0:Y:S01]  /*2190*/  @!P6 LDC.64 R4, c[0x0][0x3e0] ;  /* 0x0000f800ff04eb82 */ /* 0x000e220000000a00 */
[----:B------:R-:W-:Y:S02]  /*21a0*/  @!P3 LEA.HI.X R15, R2, R15, R3, 0x1, P1 ;  /* 0x0000000f020fb211 */ /* 0x000fe400008f0c03 */
[----:B------:R-:W-:Y:S02]  /*21b0*/  @!P2 MOV R2, R120 ;  /* 0x000000780002a202 */ /* 0x000fe40000000f00 */
[----:B------:R-:W-:Y:S01]  /*21c0*/  @!P2 MOV R3, R123 ;  /* 0x0000007b0003a202 */ /* 0x000fe20000000f00 */
[C---:B------:R-:W-:Y:S01]  /*21d0*/  @!P2 IMAD R33, R29.reuse, R13, R28 ;  /* 0x0000000d1d21a224 */ /* 0x040fe200078e021c */
[----:B------:R-:W4:Y:S01]  /*21e0*/  @!P3 LDG.E R72, desc[UR6][R14.64] ;  /* 0x000000060e48b981 */ /* 0x000f22000c1e1900 */
[----:B-----5:R-:W5:Y:S01]  /*21f0*/  @!P5 LDC.64 R6, c[0x0][0x390] ;  /* 0x0000e400ff06db82 */ /* 0x020f620000000a00 */
[----:B------:R-:W-:-:S07]  /*2200*/  @!P2 IMAD.WIDE.U32 R12, R29, R12, R2 ;  /* 0x0000000c1d0ca225 */ /* 0x000fce00078e0002 */
[----:B------:R-:W5:Y:S01]  /*2210*/  @!P6 LDC.64 R2, c[0x0][0x390] ;  /* 0x0000e400ff02eb82 */ /* 0x000f620000000a00 */
[----:B------:R-:W-:Y:S02]  /*2220*/  @!P2 IADD3 R13, PT, PT, R13, R33, RZ ;  /* 0x000000210d0da210 */ /* 0x000fe40007ffe0ff */
[----:B-1----:R-:W-:Y:S01]  /*2230*/  @!P2 LEA R8, P1, R12, R8, 0x1 ;  /* 0x000000080c08a211 */ /* 0x002fe200078208ff */
[----:B---3--:R-:W-:-:S03]  /*2240*/  @!P5 IMAD R28, R85, R10, RZ ;  /* 0x0000000a551cd224 */ /* 0x008fc600078e02ff */
[----:B------:R-:W-:Y:S02]  /*2250*/  @!P2 LEA.HI.X R9, R12, R9, R13, 0x1, P1 ;  /* 0x000000090c09a211 */ /* 0x000fe400008f0c0d */
[----:B------:R-:W-:Y:S02]  /*2260*/  @!P5 MOV R12, R120 ;  /* 0x00000078000cd202 */ /* 0x000fe40000000f00 */
[----:B------:R-:W-:Y:S01]  /*2270*/  @!P5 MOV R13, R123 ;  /* 0x0000007b000dd202 */ /* 0x000fe20000000f00 */
[----:B------:R-:W-:Y:S02]  /*2280*/  @!P5 IMAD R29, R105, R11, R28 ;  /* 0x0000000b691dd224 */ /* 0x000fe400078e021c */
[----:B0-----:R-:W-:Y:S02]  /*2290*/  @!P6 IMAD R30, R35, R4, RZ ;  /* 0x00000004231ee224 */ /* 0x001fe400078e02ff */
[----:B------:R-:W-:Y:S01]  /*22a0*/  @!P5 IMAD.WIDE.U32 R10, R105, R10, R12 ;  /* 0x0000000a690ad225 */ /* 0x000fe200078e000c */
[----:B------:R-:W-:-:S02]  /*22b0*/  @!P6 MOV R12, R120 ;  /* 0x00000078000ce202 */ /* 0x000fc40000000f00 */
[----:B------:R-:W-:Y:S01]  /*22c0*/  @!P6 MOV R13, R123 ;  /* 0x0000007b000de202 */ /* 0x000fe20000000f00 */
[----:B------:R-:W-:Y:S01]  /*22d0*/  @!P6 IMAD R33, R31, R5, R30 ;  /* 0x000000051f21e224 */ /* 0x000fe200078e021e */
[----:B------:R-:W-:Y:S02]  /*22e0*/  MOV R76, RZ ;  /* 0x000000ff004c7202 */ /* 0x000fe40000000f00 */
[----:B------:R-:W-:Y:S01]  /*22f0*/  @!P5 IADD3 R11, PT, PT, R11, R29, RZ ;  /* 0x0000001d0b0bd210 */ /* 0x000fe20007ffe0ff */
[----:B------:R-:W-:Y:S01]  /*2300*/  @!P6 IMAD.WIDE.U32 R4, R31, R4, R12 ;  /* 0x000000041f04e225 */ /* 0x000fe200078e000c */
[C---:B-----5:R-:W-:Y:S02]  /*2310*/  @!P5 LEA R6, P1, R10.reuse, R6, 0x1 ;  /* 0x000000060a06d211 */ /* 0x060fe400078208ff */
[----:B------:R-:W-:Y:S01]  /*2320*/  MOV R78, RZ ;  /* 0x000000ff004e7202 */ /* 0x000fe20000000f00 */
[----:B------:R-:W3:Y:S01]  /*2330*/  @!P2 LDG.E R76, desc[UR6][R8.64] ;  /* 0x00000006084ca981 */ /* 0x000ee2000c1e1900 */
[----:B------:R-:W-:-:S02]  /*2340*/  @!P5 LEA.HI.X R7, R10, R7, R11, 0x1, P1 ;  /* 0x000000070a07d211 */ /* 0x000fc400008f0c0b */
[----:B------:R-:W-:Y:S02]  /*2350*/  @!P6 IADD3 R5, PT, PT, R5, R33, RZ ;  /* 0x000000210505e210 */ /* 0x000fe40007ffe0ff */
[C---:B------:R-:W-:Y:S01]  /*2360*/  @!P6 LEA R2, P1, R4.reuse, R2, 0x1 ;  /* 0x000000020402e211 */ /* 0x040fe200078208ff */
[----:B------:R-:W5:Y:S01]  /*2370*/  @!P5 LDG.E R78, desc[UR6][R6.64] ;  /* 0x00000006064ed981 */ /* 0x000f62000c1e1900 */
[----:B------:R-:W-:Y:S02]  /*2380*/  MOV R80, RZ ;  /* 0x000000ff00507202 */ /* 0x000fe40000000f00 */
[----:B------:R-:W-:-:S05]  /*2390*/  @!P6 LEA.HI.X R3, R4, R3, R5, 0x1, P1 ;  /* 0x000000030403e211 */ /* 0x000fca00008f0c05 */
[----:B------:R0:W5:Y:S01]  /*23a0*/  @!P6 LDG.E R80, desc[UR6][R2.64] ;  /* 0x000000060250e981 */ /* 0x000162000c1e1900 */
[C---:B------:R-:W-:Y:S02]  /*23b0*/  PRMT R83, R84.reuse, 0x7632, R83 ;  /* 0x0000763254537816 */ /* 0x040fe40000000053 */
[----:B------:R-:W-:Y:S02]  /*23c0*/  SHF.L.U32 R84, R84, 0x10, RZ ;  /* 0x0000001054547819 */ /* 0x000fe400000006ff */
[----:B------:R-:W-:Y:S02]  /*23d0*/  SHF.L.U32 R83, R83, 0x10, RZ ;  /* 0x0000001053537819 */ /* 0x000fe400000006ff */
[C---:B------:R-:W-:Y:S02]  /*23e0*/  PRMT R81, R82.reuse, 0x7632, R81 ;  /* 0x0000763252517816 */ /* 0x040fe40000000051 */
[----:B------:R-:W-:Y:S01]  /*23f0*/  SHF.L.U32 R82, R82, 0x10, RZ ;  /* 0x0000001052527819 */ /* 0x000fe200000006ff */
[----:B0-----:R-:W-:Y:S01]  /*2400*/  FADD.FTZ R2, R84, R83 ;  /* 0x0000005354027221 */ /* 0x001fe20000010000 */
[----:B------:R-:W-:-:S02]  /*2410*/  SHF.L.U32 R81, R81, 0x10, RZ ;  /* 0x0000001051517819 */ /* 0x000fc400000006ff */
[C---:B------:R-:W-:Y:S01]  /*2420*/  PRMT R4, R0.reuse, 0x7632, R4 ;  /* 0x0000763200047816 */ /* 0x040fe20000000004 */
[----:B------:R-:W-:Y:S01]  /*2430*/  FMUL.FTZ R7, R83, R83 ;  /* 0x0000005353077220 */ /* 0x000fe20000410000 */
[----:B------:R-:W-:Y:S01]  /*2440*/  FADD.FTZ R3, RZ, R2 ;  /* 0x00000002ff037221 */ /* 0x000fe20000010000 */
[----:B------:R-:W-:Y:S01]  /*2450*/  SHF.L.U32 R0, R0, 0x10, RZ ;  /* 0x0000001000007819 */ /* 0x000fe200000006ff */
[----:B------:R-:W-:Y:S01]  /*2460*/  FMUL.FTZ R9, R81, R81 ;  /* 0x0000005151097220 */ /* 0x000fe20000410000 */
[----:B------:R-:W-:Y:S01]  /*2470*/  SHF.L.U32 R2, R4, 0x10, RZ ;  /* 0x0000001004027819 */ /* 0x000fe200000006ff */
[----:B------:R-:W-:Y:S01]  /*2480*/  FADD.FTZ R6, R82, R81 ;  /* 0x0000005152067221 */ /* 0x000fe20000010000 */
[----:B------:R-:W-:Y:S01]  /*2490*/  PRMT R5, R27, 0x7632, R5 ;  /* 0x000076321b057816 */ /* 0x000fe20000000005 */
[----:B------:R-:W-:Y:S01]  /*24a0*/  FFMA.FTZ R7, R84, R84, R7 ;  /* 0x0000005454077223 */ /* 0x000fe20000010007 */
[----:B------:R-:W-:Y:S01]  /*24b0*/  FFMA.FTZ R8, R82, R82, R9 ;  /* 0x0000005252087223 */ /* 0x000fe20000010009 */
[----:B------:R-:W-:Y:S01]  /*24c0*/  FADD.FTZ R6, R3, R6 ;  /* 0x0000000603067221 */ /* 0x000fe20000010000 */
[----:B------:R-:W-:Y:S01]  /*24d0*/  FADD.FTZ R9, R0, R2 ;  /* 0x0000000200097221 */ /* 0x000fe20000010000 */
[----:B------:R-:W-:Y:S01]  /*24e0*/  SHF.L.U32 R3, R5, 0x10, RZ ;  /* 0x0000001005037819 */ /* 0x000fe200000006ff */
[----:B------:R-:W-:Y:S01]  /*24f0*/  FMUL.FTZ R11, R2, R2 ;  /* 0x00000002020b7220 */ /* 0x000fe20000410000 */
[----:B------:R-:W-:Y:S01]  /*2500*/  FADD.FTZ R7, RZ, R7 ;  /* 0x00000007ff077221 */ /* 0x000fe20000010000 */
[----:B------:R-:W-:Y:S01]  /*2510*/  FADD.FTZ R9, R6, R9 ;  /* 0x0000000906097221 */ /* 0x000fe20000010000 */
[----:B------:R-:W-:Y:S01]  /*2520*/  SHF.L.U32 R4, R27, 0x10, RZ ;  /* 0x000000101b047819 */ /* 0x000fe200000006ff */
[----:B------:R-:W-:Y:S01]  /*2530*/  FFMA.FTZ R6, R0, R0, R11 ;  /* 0x0000000000067223 */ /* 0x000fe2000001000b */
[----:B------:R-:W-:Y:S01]  /*2540*/  PRMT R5, R26, 0x7632, R5 ;  /* 0x000076321a057816 */ /* 0x000fe20000000005 */
[----:B------:R-:W-:Y:S01]  /*2550*/  FADD.FTZ R7, R7, R8 ;  /* 0x0000000807077221 */ /* 0x000fe20000010000 */
[----:B------:R-:W-:-:S02]  /*2560*/  FMUL.FTZ R11, R3, R3 ;  /* 0x00000003030b7220 */ /* 0x000fc40000410000 */
[----:B------:R-:W-:Y:S01]  /*2570*/  SHF.L.U32 R5, R5, 0x10, RZ ;  /* 0x0000001005057819 */ /* 0x000fe200000006ff */
[----:B------:R-:W-:Y:S01]  /*2580*/  FADD.FTZ R7, R7, R6 ;  /* 0x0000000607077221 */ /* 0x000fe20000010000 */
[C---:B------:R-:W-:Y:S01]  /*2590*/  FFMA.FTZ R10, R4.reuse, R4, R11 ;  /* 0x00000004040a7223 */ /* 0x040fe2000001000b */
[----:B------:R-:W-:Y:S01]  /*25a0*/  FADD.FTZ R8, R4, R3 ;  /* 0x0000000304087221 */ /* 0x000fe20000010000 */
[----:B------:R-:W-:Y:S01]  /*25b0*/  SHF.L.U32 R6, R26, 0x10, RZ ;  /* 0x000000101a067819 */ /* 0x000fe200000006ff */
[----:B------:R-:W-:Y:S01]  /*25c0*/  FMUL.FTZ R11, R5, R5 ;  /* 0x00000005050b7220 */ /* 0x000fe20000410000 */
[----:B------:R-:W-:Y:S01]  /*25d0*/  FADD.FTZ R10, R7, R10 ;  /* 0x0000000a070a7221 */ /* 0x000fe20000010000 */
[----:B------:R-:W-:Y:S01]  /*25e0*/  PRMT R7, R23, 0x7632, R7 ;  /* 0x0000763217077816 */ /* 0x000fe20000000007 */
[----:B------:R-:W-:Y:S01]  /*25f0*/  FADD.FTZ R8, R9, R8 ;  /* 0x0000000809087221 */ /* 0x000fe20000010000 */
[C---:B------:R-:W-:Y:S01]  /*2600*/  FADD.FTZ R9, R6.reuse, R5 ;  /* 0x0000000506097221 */ /* 0x040fe20000010000 */
[----:B------:R-:W-:Y:S01]  /*2610*/  FFMA.FTZ R11, R6, R6, R11 ;  /* 0x00000006060b7223 */ /* 0x000fe2000001000b */
[----:B------:R-:W-:-:S02]  /*2620*/  SHF.L.U32 R7, R7, 0x10, RZ ;  /* 0x0000001007077819 */ /* 0x000fc400000006ff */
[----:B------:R-:W-:Y:S01]  /*2630*/  FADD.FTZ R12, R8, R9 ;  /* 0x00000009080c7221 */ /* 0x000fe20000010000 */
[----:B------:R-:W-:Y:S01]  /*2640*/  FADD.FTZ R13, R10, R11 ;  /* 0x0000000b0a0d7221 */ /* 0x000fe20000010000 */
[----:B------:R-:W-:Y:S01]  /*2650*/  SHF.L.U32 R8, R23, 0x10, RZ ;  /* 0x0000001017087819 */ /* 0x000fe200000006ff */
[----:B------:R-:W-:Y:S01]  /*2660*/  FMUL.FTZ R23, R7, R7 ;  /* 0x0000000707177220 */ /* 0x000fe20000410000 */
[C---:B------:R-:W-:Y:S02]  /*2670*/  PRMT R10, R21.reuse, 0x7632, R10 ;  /* 0x00007632150a7816 */ /* 0x040fe4000000000a */
[----:B------:R-:W-:Y:S01]  /*2680*/  SHF.L.U32 R9, R21, 0x10, RZ ;  /* 0x0000001015097819 */ /* 0x000fe200000006ff */
[----:B------:R-:W-:Y:S01]  /*2690*/  FADD.FTZ R15, R8, R7 ;  /* 0x00000007080f7221 */ /* 0x000fe20000010000 */
[----:B------:R-:W-:Y:S01]  /*26a0*/  SHF.L.U32 R10, R10, 0x10, RZ ;  /* 0x000000100a0a7819 */ /* 0x000fe200000006ff */
[----:B------:R-:W-:Y:S01]  /*26b0*/  FFMA.FTZ R14, R8, R8, R23 ;  /* 0x00000008080e7223 */ /* 0x000fe20000010017 */
[C---:B------:R-:W-:Y:S01]  /*26c0*/  PRMT R11, R19.reuse, 0x7632, R11 ;  /* 0x00007632130b7816 */ /* 0x040fe2000000000b */
[----:B------:R-:W-:Y:S01]  /*26d0*/  FADD.FTZ R15, R12, R15 ;  /* 0x0000000f0c0f7221 */ /* 0x000fe20000010000 */
[----:B------:R-:W-:Y:S01]  /*26e0*/  SHF.L.U32 R12, R19, 0x10, RZ ;  /* 0x00000010130c7819 */ /* 0x000fe200000006ff */
[----:B------:R-:W-:Y:S01]  /*26f0*/  FADD.FTZ R14, R13, R14 ;  /* 0x0000000e0d0e7221 */ /* 0x000fe20000010000 */
[----:B------:R-:W-:Y:S01]  /*2700*/  SHF.L.U32 R11, R11, 0x10, RZ ;  /* 0x000000100b0b7819 */ /* 0x000fe200000006ff */
[----:B------:R-:W-:Y:S01]  /*2710*/  FADD.FTZ R26, R9, R10 ;  /* 0x0000000a091a7221 */ /* 0x000fe20000010000 */
[----:B------:R-:W-:Y:S01]  /*2720*/  FMUL.FTZ R28, R10, R10 ;  /* 0x0000000a0a1c7220 */ /* 0x000fe20000410000 */
[----:B--2---:R-:W-:-:S02]  /*2730*/  PRMT R13, R18, 0x7632, R13 ;  /* 0x00007632120d7816 */ /* 0x004fc4000000000d */
[----:B------:R-:W-:Y:S01]  /*2740*/  FADD.FTZ R15, R15, R26 ;  /* 0x0000001a0f0f7221 */ /* 0x000fe20000010000 */
[----:B------:R-:W-:Y:S01]  /*2750*/  FFMA.FTZ R19, R9, R9, R28 ;  /* 0x0000000909137223 */ /* 0x000fe2000001001c */
[----:B------:R-:W-:Y:S01]  /*2760*/  SHF.L.U32 R13, R13, 0x10, RZ ;  /* 0x000000100d0d7819 */ /* 0x000fe200000006ff */
[----:B------:R-:W-:Y:S01]  /*2770*/  FADD.FTZ R26, R12, R11 ;  /* 0x0000000b0c1a7221 */ /* 0x000fe20000010000 */
[----:B------:R-:W-:Y:S01]  /*2780*/  FMUL.FTZ R21, R11, R11 ;  /* 0x0000000b0b157220 */ /* 0x000fe20000410000 */
[----:B------:R-:W-:Y:S01]  /*2790*/  FADD.FTZ R19, R14, R19 ;  /* 0x000000130e137221 */ /* 0x000fe20000010000 */
[----:B------:R-:W-:Y:S01]  /*27a0*/  SHF.L.U32 R14, R18, 0x10, RZ ;  /* 0x00000010120e7819 */ /* 0x000fe200000006ff */
[----:B------:R-:W-:Y:S01]  /*27b0*/  FADD.FTZ R26, R15, R26 ;  /* 0x0000001a0f1a7221 */ /* 0x000fe20000010000 */
[----:B------:R-:W-:Y:S01]  /*27c0*/  FFMA.FTZ R28, R12, R12, R21 ;  /* 0x0000000c0c1c7223 */ /* 0x000fe20000010015 */
[----:B------:R-:W-:Y:S01]  /*27d0*/  FMUL.FTZ R23, R13, R13 ;  /* 0x0000000d0d177220 */ /* 0x000fe20000410000 */
[----:B------:R-:W-:-:S02]  /*27e0*/  PRMT R15, R16, 0x7632, R15 ;  /* 0x00007632100f7816 */ /* 0x000fc4000000000f */
[----:B------:R-:W-:Y:S01]  /*27f0*/  FADD.FTZ R19, R19, R28 ;  /* 0x0000001c13137221 */ /* 0x000fe20000010000 */
[----:B------:R-:W-:Y:S01]  /*2800*/  FFMA.FTZ R18, R14, R14, R23 ;  /* 0x0000000e0e127223 */ /* 0x000fe20000010017 */
[----:B------:R-:W-:Y:S02]  /*2810*/  SHF.L.U32 R15, R15, 0x10, RZ ;  /* 0x000000100f0f7819 */ /* 0x000fe400000006ff */
[----:B------:R-:W-:Y:S01]  /*2820*/  SHF.L.U32 R16, R16, 0x10, RZ ;  /* 0x0000001010107819 */ /* 0x000fe200000006ff */
[--C-:B------:R-:W-:Y:S01]  /*2830*/  FADD.FTZ R23, R19, R18.reuse ;  /* 0x0000001213177221 */ /* 0x100fe20000010000 */
[----:B------:R-:W-:Y:S01]  /*2840*/  PRMT R18, R17, 0x7632, R18 ;  /* 0x0000763211127816 */ /* 0x000fe20000000012 */
[----:B------:R-:W-:Y:S01]  /*2850*/  FMUL.FTZ R27, R15, R15 ;  /* 0x0000000f0f1b7220 */ /* 0x000fe20000410000 */
[----:B------:R-:W-:Y:S01]  /*2860*/  FADD.FTZ R21, R14, R13 ;  /* 0x0000000d0e157221 */ /* 0x000fe20000010000 */
[----:B------:R-:W-:Y:S02]  /*2870*/  PRMT R19, R20, 0x7632, R19 ;  /* 0x0000763214137816 */ /* 0x000fe40000000013 */
[----:B------:R-:W-:Y:S01]  /*2880*/  FFMA.FTZ R28, R16, R16, R27 ;  /* 0x00000010101c7223 */ /* 0x000fe2000001001b */
[----:B------:R-:W-:Y:S01]  /*2890*/  SHF.L.U32 R18, R18, 0x10, RZ ;  /* 0x0000001012127819 */ /* 0x000fe200000006ff */
[----:B------:R-:W-:Y:S01]  /*28a0*/  FADD.FTZ R21, R26, R21 ;  /* 0x000000151a157221 */ /* 0x000fe20000010000 */
[----:B------:R-:W-:Y:S01]  /*28b0*/  SHF.L.U32 R17, R17, 0x10, RZ ;  /* 0x0000001011117819 */ /* 0x000fe200000006ff */
[----:B------:R-:W-:Y:S01]  /*28c0*/  FADD.FTZ R26, R16, R15 ;  /* 0x0000000f101a7221 */ /* 0x000fe20000010000 */
[----:B------:R-:W-:Y:S01]  /*28d0*/  FADD.FTZ R23, R23, R28 ;  /* 0x0000001c17177221 */ /* 0x000fe20000010000 */
[----:B------:R-:W-:Y:S01]  /*28e0*/  SHF.L.U32 R19, R19, 0x10, RZ ;  /* 0x0000001013137819 */ /* 0x000fe200000006ff */
[----:B------:R-:W-:Y:S01]  /*28f0*/  FMUL.FTZ R28, R18, R18 ;  /* 0x00000012121c7220 */ /* 0x000fe20000410000 */
[----:B------:R-:W-:Y:S01]  /*2900*/  FADD.FTZ R26, R21, R26 ;  /* 0x0000001a151a7221 */ /* 0x000fe20000010000 */
[C---:B------:R-:W-:Y:S01]  /*2910*/  FADD.FTZ R27, R17.reuse, R18 ;  /* 0x00000012111b7221 */ /* 0x040fe20000010000 */
[----:B------:R-:W-:Y:S01]  /*2920*/  SHF.L.U32 R20, R20, 0x10, RZ ;  /* 0x0000001014147819 */ /* 0x000fe200000006ff */
[----:B------:R-:W-:Y:S01]  /*2930*/  FFMA.FTZ R28, R17, R17, R28 ;  /* 0x00000011111c7223 */ /* 0x000fe2000001001c */
[----:B------:R-:W-:Y:S01]  /*2940*/  PRMT R21, R22, 0x7632, R21 ;  /* 0x0000763216157816 */ /* 0x000fe20000000015 */
[----:B------:R-:W-:Y:S01]  /*2950*/  FMUL.FTZ R29, R19, R19 ;  /* 0x00000013131d7220 */ /* 0x000fe20000410000 */
[----:B------:R-:W-:Y:S01]  /*2960*/  FADD.FTZ R26, R26, R27 ;  /* 0x0000001b1a1a7221 */ /* 0x000fe20000010000 */
[----:B------:R-:W-:Y:S01]  /*2970*/  FADD.FTZ R23, R23, R28 ;  /* 0x0000001c17177221 */ /* 0x000fe20000010000 */
[----:B------:R-:W-:Y:S01]  /*2980*/  SHF.L.U32 R21, R21, 0x10, RZ ;  /* 0x0000001015157819 */ /* 0x000fe200000006ff */
[C---:B------:R-:W-:Y:S01]  /*2990*/  FADD.FTZ R27, R20.reuse, R19 ;  /* 0x00000013141b7221 */ /* 0x040fe20000010000 */
[----:B------:R-:W-:Y:S01]  /*29a0*/  FFMA.FTZ R28, R20, R20, R29 ;  /* 0x00000014141c7223 */ /* 0x000fe2000001001d */
[----:B------:R-:W-:-:S02]  /*29b0*/  SHF.L.U32 R22, R22, 0x10, RZ ;  /* 0x0000001016167819 */ /* 0x000fc400000006ff */
[----:B------:R-:W-:Y:S01]  /*29c0*/  FADD.FTZ R26, R26, R27 ;  /* 0x0000001b1a1a7221 */ /* 0x000fe20000010000 */
[----:B------:R-:W-:Y:S01]  /*29d0*/  FMUL.FTZ R29, R21, R21 ;  /* 0x00000015151d7220 */ /* 0x000fe20000410000 */
[----:B------:R-:W-:Y:S01]  /*29e0*/  FADD.FTZ R28, R23, R28 ;  /* 0x0000001c171c7221 */ /* 0x000fe20000010000 */
[----:B------:R-:W-:Y:S01]  /*29f0*/  PRMT R23, R24, 0x7632, R23 ;  /* 0x0000763218177816 */ /* 0x000fe20000000017 */
[C---:B------:R-:W-:Y:S01]  /*2a00*/  FADD.FTZ R27, R22.reuse, R21 ;  /* 0x00000015161b7221 */ /* 0x040fe20000010000 */
[----:B------:R-:W-:Y:S01]  /*2a10*/  FFMA.FTZ R31, R22, R22, R29 ;  /* 0x00000016161f7223 */ /* 0x000fe2000001001d */
[----:B------:R-:W-:Y:S02]  /*2a20*/  SHF.L.U32 R24, R24, 0x10, RZ ;  /* 0x0000001018187819 */ /* 0x000fe400000006ff */
[----:B------:R-:W-:Y:S01]  /*2a30*/  SHF.L.U32 R23, R23, 0x10, RZ ;  /* 0x0000001017177819 */ /* 0x000fe200000006ff */
[----:B------:R-:W-:Y:S01]  /*2a40*/  FADD.FTZ R29, R26, R27 ;  /* 0x0000001b1a1d7221 */ /* 0x000fe20000010000 */
[----:B------:R-:W-:-:S02]  /*2a50*/  PRMT R26, R25, 0x7632, R26 ;  /* 0x00007632191a7816 */ /* 0x000fc4000000001a */
[----:B------:R-:W-:Y:S01]  /*2a60*/  SHF.L.U32 R25, R25, 0x10, RZ ;  /* 0x0000001019197819 */ /* 0x000fe200000006ff */
[----:B------:R-:W-:Y:S01]  /*2a70*/  FADD.FTZ R30, R24, R23 ;  /* 0x00000017181e7221 */ /* 0x000fe20000010000 */
[----:B------:R-:W-:Y:S01]  /*2a80*/  SHF.L.U32 R26, R26, 0x10, RZ ;  /* 0x000000101a1a7819 */ /* 0x000fe200000006ff */
[----:B------:R-:W-:Y:S01]  /*2a90*/  FADD.FTZ R28, R28, R31 ;  /* 0x0000001f1c1c7221 */ /* 0x000fe20000010000 */
[C---:B------:R-:W-:Y:S01]  /*2aa0*/  PRMT R27, R48.reuse, 0x7632, R27 ;  /* 0x00007632301b7816 */ /* 0x040fe2000000001b */
[----:B------:R-:W-:Y:S01]  /*2ab0*/  FMUL.FTZ R31, R23, R23 ;  /* 0x00000017171f7220 */ /* 0x000fe20000410000 */
[----:B------:R-:W-:Y:S01]  /*2ac0*/  FADD.FTZ R29, R29, R30 ;  /* 0x0000001e1d1d7221 */ /* 0x000fe20000010000 */
[----:B------:R-:W-:Y:S01]  /*2ad0*/  FADD.FTZ R30, R25, R26 ;  /* 0x0000001a191e7221 */ /* 0x000fe20000010000 */
[----:B------:R-:W-:Y:S02]  /*2ae0*/  SHF.L.U32 R27, R27, 0x10, RZ ;  /* 0x000000101b1b7819 */ /* 0x000fe400000006ff */
[----:B------:R-:W-:Y:S01]  /*2af0*/  SHF.L.U32 R48, R48, 0x10, RZ ;  /* 0x0000001030307819 */ /* 0x000fe200000006ff */
[----:B------:R-:W-:Y:S01]  /*2b00*/  FFMA.FTZ R31, R24, R24, R31 ;  /* 0x00000018181f7223 */ /* 0x000fe2000001001f */
[----:B------:R-:W-:Y:S01]  /*2b10*/  PRMT R49, R50, 0x7632, R49 ;  /* 0x0000763232317816 */ /* 0x000fe20000000031 */
[----:B------:R-:W-:Y:S01]  /*2b20*/  FMUL.FTZ R32, R26, R26 ;  /* 0x0000001a1a207220 */ /* 0x000fe20000410000 */
[----:B------:R-:W-:Y:S01]  /*2b30*/  FADD.FTZ R29, R29, R30 ;  /* 0x0000001e1d1d7221 */ /* 0x000fe20000010000 */
[----:B------:R-:W-:Y:S01]  /*2b40*/  FADD.FTZ R30, R48, R27 ;  /* 0x0000001b301e7221 */ /* 0x000fe20000010000 */
[----:B------:R-:W-:Y:S01]  /*2b50*/  SHF.L.U32 R49, R49, 0x10, RZ ;  /* 0x0000001031317819 */ /* 0x000fe200000006ff */
[----:B------:R-:W-:Y:S01]  /*2b60*/  FADD.FTZ R28, R28, R31 ;  /* 0x0000001f1c1c7221 */ /* 0x000fe20000010000 */
        /* <DEDUP_REMOVED lines=13> */
[----:B------:R-:W-:Y:S01]  /*2c40*/  SHF.L.U32 R53, R53, 0x10, RZ ;  /* 0x0000001035357819 */ /* 0x000fe200000006ff */
[----:B------:R-:W-:Y:S01]  /*2c50*/  FADD.FTZ R30, R52, R51 ;  /* 0x00000033341e7221 */ /* 0x000fe20000010000 */
[----:B------:R-:W-:Y:S01]  /*2c60*/  SHF.L.U32 R54, R54, 0x10, RZ ;  /* 0x0000001036367819 */ /* 0x000fe200000006ff */
[----:B------:R-:W-:Y:S01]  /*2c70*/  FADD.FTZ R28, R28, R33 ;  /* 0x000000211c1c7221 */ /* 0x000fe20000010000 */
[----:B------:R-:W-:Y:S01]  /*2c80*/  FFMA.FTZ R31, R50, R50, R31 ;  /* 0x00000032321f7223 */ /* 0x000fe2000001001f */
[----:B------:R-:W-:Y:S01]  /*2c90*/  PRMT R55, R56, 0x7632, R55 ;  /* 0x0000763238377816 */ /* 0x000fe20000000037 */
[----:B------:R-:W-:Y:S01]  /*2ca0*/  FADD.FTZ R29, R29, R30 ;  /* 0x0000001e1d1d7221 */ /* 0x000fe20000010000 */
[----:B------:R-:W-:Y:S01]  /*2cb0*/  FADD.FTZ R30, R53, R54 ;  /* 0x00000036351e7221 */ /* 0x000fe20000010000 */
[----:B------:R-:W-:Y:S01]  /*2cc0*/  FADD.FTZ R28, R28, R31 ;  /* 0x0000001f1c1c7221 */ /* 0x000fe20000010000 */
[----:B------:R-:W-:Y:S01]  /*2cd0*/  SHF.L.U32 R55, R55, 0x10, RZ ;  /* 0x0000001037377819 */ /* 0x000fe200000006ff */
[----:B------:R-:W-:Y:S01]  /*2ce0*/  FMUL.FTZ R31, R51, R51 ;  /* 0x00000033331f7220 */ /* 0x000fe20000410000 */
[----:B------:R-:W-:-:S02]  /*2cf0*/  SHF.L.U32 R56, R56, 0x10, RZ ;  /* 0x0000001038387819 */ /* 0x000fc400000006ff */
[----:B------:R-:W-:Y:S01]  /*2d00*/  PRMT R57, R58, 0x7632, R57 ;  /* 0x000076323a397816 */ /* 0x000fe20000000039 */
[----:B------:R-:W-:Y:S01]  /*2d10*/  FADD.FTZ R29, R29, R30 ;  /* 0x0000001e1d1d7221 */ /* 0x000fe20000010000 */
[----:B------:R-:W-:Y:S01]  /*2d20*/  FFMA.FTZ R31, R52, R52, R31 ;  /* 0x00000034341f7223 */ /* 0x000fe2000001001f */
[----:B------:R-:W-:Y:S01]  /*2d30*/  FADD.FTZ R30, R56, R55 ;  /* 0x00000037381e7221 */ /* 0x000fe20000010000 */
[----:B------:R-:W-:Y:S01]  /*2d40*/  SHF.L.U32 R57, R57, 0x10, RZ ;  /* 0x0000001039397819 */ /* 0x000fe200000006ff */
[----:B------:R-:W-:Y:S01]  /*2d50*/  FMUL.FTZ R32, R54, R54 ;  /* 0x0000003636207220 */ /* 0x000fe20000410000 */
[----:B------:R-:W-:Y:S02]  /*2d60*/  SHF.L.U32 R58, R58, 0x10, RZ ;  /* 0x000000103a3a7819 */ /* 0x000fe400000006ff */
[----:B------:R-:W-:Y:S01]  /*2d70*/  PRMT R60, R59, 0x7632, R60 ;  /* 0x000076323b3c7816 */ /* 0x000fe2000000003c */
[----:B------:R-:W-:Y:S01]  /*2d80*/  FADD.FTZ R28, R28, R31 ;  /* 0x0000001f1c1c7221 */ /* 0x000fe20000010000 */
[----:B------:R-:W-:Y:S01]  /*2d90*/  FADD.FTZ R29, R29, R30 ;  /* 0x0000001e1d1d7221 */ /* 0x000fe20000010000 */
[----:B------:R-:W-:Y:S01]  /*2da0*/  FFMA.FTZ R31, R53, R53, R32 ;  /* 0x00000035351f7223 */ /* 0x000fe20000010020 */
[----:B------:R-:W-:Y:S01]  /*2db0*/  FADD.FTZ R30, R58, R57 ;  /* 0x000000393a1e7221 */ /* 0x000fe20000010000 */
[----:B------:R-:W-:Y:S01]  /*2dc0*/  SHF.L.U32 R59, R59, 0x10, RZ ;  /* 0x000000103b3b7819 */ /* 0x000fe200000006ff */
[----:B------:R-:W-:Y:S01]  /*2dd0*/  FMUL.FTZ R33, R55, R55 ;  /* 0x0000003737217220 */ /* 0x000fe20000410000 */
[----:B------:R-:W-:-:S02]  /*2de0*/  SHF.L.U32 R60, R60, 0x10, RZ ;  /* 0x000000103c3c7819 */ /* 0x000fc400000006ff */
[----:B------:R-:W-:Y:S01]  /*2df0*/  PRMT R62, R61, 0x7632, R62 ;  /* 0x000076323d3e7816 */ /* 0x000fe2000000003e */
[----:B------:R-:W-:Y:S01]  /*2e00*/  FADD.FTZ R28, R28, R31 ;  /* 0x0000001f1c1c7221 */ /* 0x000fe20000010000 */
[----:B------:R-:W-:Y:S01]  /*2e10*/  FADD.FTZ R29, R29, R30 ;  /* 0x0000001e1d1d7221 */ /* 0x000fe20000010000 */
[----:B------:R-:W-:Y:S01]  /*2e20*/  FFMA.FTZ R33, R56, R56, R33 ;  /* 0x0000003838217223 */ /* 0x000fe20000010021 */
[----:B------:R-:W-:Y:S01]  /*2e30*/  FMUL.FTZ R31, R57, R57 ;  /* 0x00000039391f7220 */ /* 0x000fe20000410000 */
[----:B------:R-:W-:Y:S01]  /*2e40*/  FADD.FTZ R30, R59, R60 ;  /* 0x0000003c3b1e7221 */ /* 0x000fe20000010000 */
[----:B------:R-:W-:Y:S02]  /*2e50*/  SHF.L.U32 R61, R61, 0x10, RZ ;  /* 0x000000103d3d7819 */ /* 0x000fe400000006ff */
[----:B------:R-:W-:Y:S02]  /*2e60*/  SHF.L.U32 R62, R62, 0x10, RZ ;  /* 0x000000103e3e7819 */ /* 0x000fe400000006ff */
[----:B------:R-:W-:Y:S01]  /*2e70*/  PRMT R64, R63, 0x7632, R64 ;  /* 0x000076323f407816 */ /* 0x000fe20000000040 */
[----:B------:R-:W-:Y:S01]  /*2e80*/  FADD.FTZ R28, R28, R33 ;  /* 0x000000211c1c7221 */ /* 0x000fe20000010000 */
        /* <DEDUP_REMOVED lines=8> */
[----:B------:R-:W-:Y:S01]  /*2f10*/  FADD.FTZ R29, R29, R30 ;  /* 0x0000001e1d1d7221 */ /* 0x000fe20000010000 */
[----:B------:R-:W-:Y:S01]  /*2f20*/  FMUL.FTZ R32, R62, R62 ;  /* 0x0000003e3e207220 */ /* 0x000fe20000410000 */
[----:B------:R-:W-:Y:S01]  /*2f30*/  FADD.FTZ R30, R63, R64 ;  /* 0x000000403f1e7221 */ /* 0x000fe20000010000 */
[----:B------:R-:W-:-:S02]  /*2f40*/  FADD.FTZ R28, R28, R31 ;  /* 0x0000001f1c1c7221 */ /* 0x000fc40000010000 */
[----:B------:R-:W-:Y:S01]  /*2f50*/  FFMA.FTZ R31, R61, R61, R32 ;  /* 0x0000003d3d1f7223 */ /* 0x000fe20000010020 */
[----:B------:R-:W-:Y:S01]  /*2f60*/  FADD.FTZ R29, R29, R30 ;  /* 0x0000001e1d1d7221 */ /* 0x000fe20000010000 */
[----:B------:R-:W-:Y:S01]  /*2f70*/  FMUL.FTZ R30, R64, R64 ;  /* 0x00000040401e7220 */ /* 0x000fe20000410000 */
[C---:B------:R-:W-:Y:S02]  /*2f80*/  PRMT R66, R65.reuse, 0x7632, R66 ;  /* 0x0000763241427816 */ /* 0x040fe40000000042 */
[----:B------:R-:W-:Y:S02]  /*2f90*/  SHF.L.U32 R65, R65, 0x10, RZ ;  /* 0x0000001041417819 */ /* 0x000fe400000006ff */
[----:B------:R-:W-:Y:S02]  /*2fa0*/  SHF.L.U32 R66, R66, 0x10, RZ ;  /* 0x0000001042427819 */ /* 0x000fe400000006ff */
[----:B------:R-:W-:Y:S01]  /*2fb0*/  PRMT R68, R67, 0x7632, R68 ;  /* 0x0000763243447816 */ /* 0x000fe20000000044 */
[----:B------:R-:W-:Y:S01]  /*2fc0*/  FADD.FTZ R28, R28, R31 ;  /* 0x0000001f1c1c7221 */ /* 0x000fe20000010000 */
[----:B------:R-:W-:Y:S01]  /*2fd0*/  FFMA.FTZ R31, R63, R63, R30 ;  /* 0x0000003f3f1f7223 */ /* 0x000fe2000001001e */
[----:B------:R-:W-:Y:S01]  /*2fe0*/  FMUL.FTZ R32, R66, R66 ;  /* 0x0000004242207220 */ /* 0x000fe20000410000 */
[----:B------:R-:W-:Y:S01]  /*2ff0*/  SHF.L.U32 R68, R68, 0x10, RZ ;  /* 0x0000001044447819 */ /* 0x000fe200000006ff */
[----:B------:R-:W-:Y:S01]  /*3000*/  FADD.FTZ R30, R65, R66 ;  /* 0x00000042411e7221 */ /* 0x000fe20000010000 */
[----:B------:R-:W-:Y:S01]  /*3010*/  SHF.L.U32 R67, R67, 0x10, RZ ;  /* 0x0000001043437819 */ /* 0x000fe200000006ff */
[----:B------:R-:W-:Y:S01]  /*3020*/  FADD.FTZ R28, R28, R31 ;  /* 0x0000001f1c1c7221 */ /* 0x000fe20000010000 */
[----:B------:R-:W-:Y:S01]  /*3030*/  FFMA.FTZ R31, R65, R65, R32 ;  /* 0x00000041411f7223 */ /* 0x000fe20000010020 */
[----:B------:R-:W-:Y:S01]  /*3040*/  PRMT R69, R70, 0x7632, R69 ;  /* 0x0000763246457816 */ /* 0x000fe20000000045 */
[----:B------:R-:W-:Y:S01]  /*3050*/  FADD.FTZ R29, R29, R30 ;  /* 0x0000001e1d1d7221 */ /* 0x000fe20000010000 */
[----:B------:R-:W-:Y:S01]  /*3060*/  FMUL.FTZ R32, R68, R68 ;  /* 0x0000004444207220 */ /* 0x000fe20000410000 */
[----:B------:R-:W-:Y:S01]  /*3070*/  FADD.FTZ R30, R67, R68 ;  /* 0x00000044431e7221 */ /* 0x000fe20000010000 */
[----:B------:R-:W-:-:S02]  /*3080*/  SHF.L.U32 R69, R69, 0x10, RZ ;  /* 0x0000001045457819 */ /* 0x000fc400000006ff */
[----:B------:R-:W-:Y:S01]  /*3090*/  SHF.L.U32 R70, R70, 0x10, RZ ;  /* 0x0000001046467819 */ /* 0x000fe200000006ff */
[----:B------:R-:W-:Y:S01]  /*30a0*/  FADD.FTZ R28, R28, R31 ;  /* 0x0000001f1c1c7221 */ /* 0x000fe20000010000 */
[----:B------:R-:W-:Y:S01]  /*30b0*/  FFMA.FTZ R31, R67, R67, R32 ;  /* 0x00000043431f7223 */ /* 0x000fe20000010020 */
[----:B------:R-:W-:Y:S01]  /*30c0*/  FADD.FTZ R29, R29, R30 ;  /* 0x0000001e1d1d7221 */ /* 0x000fe20000010000 */
[----:B------:R-:W-:Y:S01]  /*30d0*/  FMUL.FTZ R33, R69, R69 ;  /* 0x0000004545217220 */ /* 0x000fe20000410000 */
[----:B------:R-:W-:Y:S02]  /*30e0*/  PRMT R74, R73, 0x7632, R74 ;  /* 0x00007632494a7816 */ /* 0x000fe4000000004a */
[----:B----4-:R-:W-:Y:S01]  /*30f0*/  PRMT R71, R72, 0x7632, R71 ;  /* 0x0000763248477816 */ /* 0x010fe20000000047 */
[----:B------:R-:W-:Y:S01]  /*3100*/  FADD.FTZ R30, R70, R69 ;  /* 0x00000045461e7221 */ /* 0x000fe20000010000 */
[----:B------:R-:W-:Y:S02]  /*3110*/  SHF.L.U32 R72, R72, 0x10, RZ ;  /* 0x0000001048487819 */ /* 0x000fe400000006ff */
[----:B------:R-:W-:Y:S01]  /*3120*/  SHF.L.U32 R71, R71, 0x10, RZ ;  /* 0x0000001047477819 */ /* 0x000fe200000006ff */
[----:B------:R-:W-:Y:S01]  /*3130*/  FADD.FTZ R28, R28, R31 ;  /* 0x0000001f1c1c7221 */ /* 0x000fe20000010000 */
[----:B------:R-:W-:Y:S01]  /*3140*/  FFMA.FTZ R33, R70, R70, R33 ;  /* 0x0000004646217223 */ /* 0x000fe20000010021 */
[----:B------:R-:W-:Y:S01]  /*3150*/  SHF.L.U32 R74, R74, 0x10, RZ ;  /* 0x000000104a4a7819 */ /* 0x000fe200000006ff */
[----:B------:R-:W-:Y:S01]  /*3160*/  FADD.FTZ R29, R29, R30 ;  /* 0x0000001e1d1d7221 */ /* 0x000fe20000010000 */
[----:B------:R-:W-:Y:S01]  /*3170*/  FMUL.FTZ R31, R71, R71 ;  /* 0x00000047471f7220 */ /* 0x000fe20000410000 */
[----:B------:R-:W-:Y:S01]  /*3180*/  SHF.L.U32 R73, R73, 0x10, RZ ;  /* 0x0000001049497819 */ /* 0x000fe200000006ff */
[----:B------:R-:W-:Y:S01]  /*3190*/  FADD.FTZ R30, R72, R71 ;  /* 0x00000047481e7221 */ /* 0x000fe20000010000 */
[----:B------:R-:W-:Y:S01]  /*31a0*/  FADD.FTZ R28, R28, R33 ;  /* 0x000000211c1c7221 */ /* 0x000fe20000010000 */
[----:B------:R-:W-:Y:S01]  /*31b0*/  FFMA.FTZ R31, R72, R72, R31 ;  /* 0x00000048481f7223 */ /* 0x000fe2000001001f */
[----:B------:R-:W-:Y:S01]  /*31c0*/  FMUL.FTZ R32, R74, R74 ;  /* 0x0000004a4a207220 */ /* 0x000fe20000410000 */
[----:B------:R-:W-:Y:S01]  /*31d0*/  FADD.FTZ R29, R29, R30 ;  /* 0x0000001e1d1d7221 */ /* 0x000fe20000010000 */
[C---:B------:R-:W-:Y:S01]  /*31e0*/  FADD.FTZ R30, R73.reuse, R74 ;  /* 0x0000004a491e7221 */ /* 0x040fe20000010000 */
[----:B------:R-:W-:Y:S01]  /*31f0*/  FADD.FTZ R28, R28, R31 ;  /* 0x0000001f1c1c7221 */ /* 0x000fe20000010000 */
[----:B------:R-:W-:-:S02]  /*3200*/  FFMA.FTZ R31, R73, R73, R32 ;  /* 0x00000049491f7223 */ /* 0x000fc40000010020 */
[----:B------:R-:W-:Y:S02]  /*3210*/  FADD.FTZ R29, R29, R30 ;  /* 0x0000001e1d1d7221 */ /* 0x000fe40000010000 */
[----:B------:R-:W-:Y:S01]  /*3220*/  FADD.FTZ R28, R28, R31 ;  /* 0x0000001f1c1c7221 */ /* 0x000fe20000010000 */
[----:B---3--:R-:W-:-:S04]  /*3230*/  PRMT R75, R76, 0x7632, R75 ;  /* 0x000076324c4b7816 */ /* 0x008fc8000000004b */
[----:B------:R-:W-:Y:S02]  /*3240*/  SHF.L.U32 R75, R75, 0x10, RZ ;  /* 0x000000104b4b7819 */ /* 0x000fe400000006ff */
[----:B-----5:R-:W-:Y:S02]  /*3250*/  PRMT R77, R78, 0x7632, R77 ;  /* 0x000076324e4d7816 */ /* 0x020fe4000000004d */
[----:B------:R-:W-:Y:S01]  /*3260*/  SHF.L.U32 R76, R76, 0x10, RZ ;  /* 0x000000104c4c7819 */ /* 0x000fe200000006ff */
[----:B------:R-:W-:Y:S01]  /*3270*/  FMUL.FTZ R33, R75, R75 ;  /* 0x0000004b4b217220 */ /* 0x000fe20000410000 */
[----:B------:R-:W-:Y:S02]  /*3280*/  SHF.L.U32 R77, R77, 0x10, RZ ;  /* 0x000000104d4d7819 */ /* 0x000fe400000006ff */
[----:B------:R-:W-:Y:S01]  /*3290*/  PRMT R79, R80, 0x7632, R79 ;  /* 0x00007632504f7816 */ /* 0x000fe2000000004f */
[----:B------:R-:W-:Y:S01]  /*32a0*/  FADD.FTZ R30, R76, R75 ;  /* 0x0000004b4c1e7221 */ /* 0x000fe20000010000 */
[----:B------:R-:W-:Y:S01]  /*32b0*/  SHF.L.U32 R78, R78, 0x10, RZ ;  /* 0x000000104e4e7819 */ /* 0x000fe200000006ff */
        /* <DEDUP_REMOVED lines=53> */
.L_x_1942:
[----:B------:R-:W-:Y:S05]  /*3610*/  BSYNC.RECONVERGENT B0 ;  /* 0x0000000000007941 */ /* 0x000fea0003800200 */
.L_x_1941:
[----:B------:R-:W-:Y:S06]  /*3620*/  BAR.SYNC.DEFER_BLOCKING 0x0 ;  /* 0x0000000000007b1d */ /* 0x000fec0000010000 */
[----:B------:R-:W-:Y:S04]  /*3630*/  BSSY.RECONVERGENT B0, `(.L_x_1943) ;  /* 0x0000026000007945 */ /* 0x000fe80003800200 */
[----:B------:R-:W-:Y:S05]  /*3640*/  @P2 BRA `(.L_x_1944) ;  /* 0x0000000000902947 */ /* 0x000fea0003800000 */
[----:B------:R-:W4:Y:S01]  /*3650*/  S2UR UR5, SR_CgaCtaId ;  /* 0x00000000000579c3 */ /* 0x000f220000008800 */
[----:B------:R-:W-:Y:S02]  /*3660*/  UMOV UR4, 0x400 ;  /* 0x0000040000047882 */ /* 0x000fe40000000000 */
[----:B----4-:R-:W-:-:S09]  /*3670*/  ULEA UR4, UR5, UR4, 0x18 ;  /* 0x0000000405047291 */ /* 0x010fd2000f8ec0ff */
[----:B-1----:R-:W1:Y:S04]  /*3680*/  LDS.64 R32, [UR4+0x18] ;  /* 0x00001804ff207984 */ /* 0x002e680008000a00 */
[----:B------:R-:W4:Y:S04]  /*3690*/  LDS.128 R36, [UR4+0x20] ;  /* 0x00002004ff247984 */ /* 0x000f280008000c00 */
[----:B---3--:R-:W3:Y:S01]  /*36a0*/  LDS.128 R28, [UR4+0x30] ;  /* 0x00003004ff1c7984 */ /* 0x008ee20008000c00 */
[----:B-1----:R-:W-:Y:S01]  /*36b0*/  FADD.FTZ R41, R46, R32 ;  /* 0x000000202e297221 */ /* 0x002fe20000010000 */
[----:B------:R-:W-:-:S02]  /*36c0*/  FADD.FTZ R40, R47, R33 ;  /* 0x000000212f287221 */ /* 0x000fc40000010000 */
[----:B--2---:R-:W1:Y:S01]  /*36d0*/  LDS.128 R32, [UR4+0x40] ;  /* 0x00004004ff207984 */ /* 0x004e620008000c00 */
[----:B----4-:R-:W-:Y:S01]  /*36e0*/  FADD.FTZ R41, R41, R36 ;  /* 0x0000002429297221 */ /* 0x010fe20000010000 */
[----:B------:R-:W-:Y:S02]  /*36f0*/  FADD.FTZ R40, R40, R37 ;  /* 0x0000002528287221 */ /* 0x000fe40000010000 */
[----:B0-----:R-:W-:Y:S01]  /*3700*/  LDS.128 R44, [UR4+0x70] ;  /* 0x00007004ff2c7984 */ /* 0x001fe20008000c00 */
[----:B------:R-:W-:Y:S01]  /*3710*/  FADD.FTZ R41, R41, R38 ;  /* 0x0000002629297221 */ /* 0x000fe20000010000 */
[----:B------:R-:W-:Y:S02]  /*3720*/  FADD.FTZ R40, R40, R39 ;  /* 0x0000002728287221 */ /* 0x000fe40000010000 */
[----:B------:R-:W0:Y:S01]  /*3730*/  LDS.128 R36, [UR4+0x50] ;  /* 0x00005004ff247984 */ /* 0x000e220008000c00 */
[----:B---3--:R-:W-:Y:S01]  /*3740*/  FADD.FTZ R119, R41, R28 ;  /* 0x0000001c29777221 */ /* 0x008fe20000010000 */
[----:B------:R-:W-:-:S02]  /*3750*/  FADD.FTZ R28, R40, R29 ;  /* 0x0000001d281c7221 */ /* 0x000fc40000010000 */
[----:B------:R-:W2:Y:S01]  /*3760*/  LDS.128 R40, [UR4+0x60] ;  /* 0x00006004ff287984 */ /* 0x000ea20008000c00 */
        /* <DEDUP_REMOVED lines=17> */
[----:B------:R-:W-:-:S07]  /*3880*/  FADD.FTZ R47, R28, R47 ;  /* 0x0000002f1c2f7221 */ /* 0x000fce0000010000 */
.L_x_1944:
[----:B------:R-:W-:Y:S05]  /*3890*/  BSYNC.RECONVERGENT B0 ;  /* 0x0000000000007941 */ /* 0x000fea0003800200 */
.L_x_1943:
[----:B------:R-:W4:Y:S02]  /*38a0*/  LDCU UR4, c[0x0][0x370] ;  /* 0x00006e00ff0477ac */ /* 0x000f240008000800 */
[----:B----4-:R-:W-:-:S09]  /*38b0*/  UISETP.GE.U32.AND UP0, UPT, UR4, 0x2, UPT ;  /* 0x000000020400788c */ /* 0x010fd2000bf06070 */
[----:B------:R-:W-:Y:S05]  /*38c0*/  BRA.U !UP0, `(.L_x_1945) ;  /* 0x0000000908b87547 */ /* 0x000fea000b800000 */
[----:B------:R-:W4:Y:S01]  /*38d0*/  LDC R29, c[0x0][0x370] ;  /* 0x0000dc00ff1d7b82 */ /* 0x000f220000000800 */
[----:B------:R-:W-:-:S05]  /*38e0*/  LOP3.LUT R31, R103, 0x1, RZ, 0xc0, !PT ;  /* 0x00000001671f7812 */ /* 0x000fca00078ec0ff */
[----:B---3--:R-:W-:Y:S02]  /*38f0*/  IMAD R28, R31, R98, RZ ;  /* 0x000000621f1c7224 */ /* 0x008fe400078e02ff */
[----:B------:R-:W3:Y:S02]  /*3900*/  LDC.64 R124, c[0x0][0x3b8] ;  /* 0x0000ee00ff7c7b82 */ /* 0x000ee40000000a00 */
[----:B----4-:R-:W-:-:S05]  /*3910*/  IMAD R28, R28, R29, RZ ;  /* 0x0000001d1c1c7224 */ /* 0x010fca00078e02ff */
[----:B------:R-:W-:-:S05]  /*3920*/  SHF.L.U32 R29, R28, 0x1, RZ ;  /* 0x000000011c1d7819 */ /* 0x000fca00000006ff */
[----:B---3--:R-:W-:Y:S01]  /*3930*/  IMAD.WIDE R124, R29, 0x4, R124 ;  /* 0x000000041d7c7825 */ /* 0x008fe200078e027c */
[----:B------:R-:W-:Y:S06]  /*3940*/  @P2 BRA `(.L_x_1946) ;  /* 0x0000000000542947 */ /* 0x000fec0003800000 */
[----:B------:R-:W3:Y:S01]  /*3950*/  LDC.64 R28, c[0x0][0x3b0] ;  /* 0x0000ec00ff1c7b82 */ /* 0x000ee20000000a00 */
[-CC-:B------:R-:W-:Y:S01]  /*3960*/  IMAD R31, R31, R98.reuse, R101.reuse ;  /* 0x000000621f1f7224 */ /* 0x180fe200078e0265 */
[----:B------:R-:W-:Y:S01]  /*3970*/  LOP3.LUT P1, R32, R103, 0x2, RZ, 0xc0, !PT ;  /* 0x0000000267207812 */ /* 0x000fe2000782c0ff */
[----:B-1----:R-:W-:Y:S02]  /*3980*/  IMAD R33, R99, R98, R101 ;  /* 0x0000006263217224 */ /* 0x002fe400078e0265 */
[----:B---3--:R-:W-:-:S04]  /*3990*/  IMAD.WIDE.U32 R28, R31, 0x4, R28 ;  /* 0x000000041f1c7825 */ /* 0x008fc800078e001c */
        /* <DEDUP_REMOVED lines=10> */
[----:B---3--:R-:W-:Y:S05]  /*3a40*/  @!P1 BRA `(.L_x_1946) ;  /* 0x0000000000149947 */ /* 0x008fea0003800000 */
.L_x_1947:
[----:B------:R-:W3:Y:S04]  /*3a50*/  LDG.E.STRONG.GPU R30, desc[UR6][R28.64] ;  /* 0x000000061c1e7981 */ /* 0x000ee8000c1ef900 */
[----:B---3--:R-:W-:Y:S01]  /*3a60*/  CCTL.IVALL ;  /* 0x00000000ff00798f */ /* 0x008fe20002000000 */
[----:B------:R-:W-:Y:S05]  /*3a70*/  YIELD ;  /* 0x0000000000007946 */ /* 0x000fea0003800000 */
[----:B------:R-:W-:-:S13]  /*3a80*/  ISETP.NE.AND P1, PT, R30, R35, PT ;  /* 0x000000231e00720c */ /* 0x000fda0003f25270 */
[----:B------:R-:W-:Y:S05]  /*3a90*/  @P1 BRA `(.L_x_1947) ;  /* 0xfffffffc00ec1947 */ /* 0x000fea000383ffff */
.L_x_1946:
[----:B------:R-:W3:Y:S01]  /*3aa0*/  LDC R28, c[0x0][0x370] ;  /* 0x0000dc00ff1c7b82 */ /* 0x000ee20000000800 */
[----:B------:R-:W-:Y:S05]  /*3ab0*/  WARPSYNC.ALL ;  /* 0x0000000000007948 */ /* 0x000fea0003800000 */
[----:B---3--:R-:W-:Y:S02]  /*3ac0*/  ISETP.GE.U32.AND P1, PT, R28, 0x8, PT ;  /* 0x000000081c00780c */ /* 0x008fe40003f26070 */
[----:B------:R-:W-:Y:S01]  /*3ad0*/  BAR.SYNC.DEFER_BLOCKING 0x0 ;  /* 0x0000000000007b1d */ /* 0x000fe20000010000 */
[----:B------:R-:W-:-:S10]  /*3ae0*/  HFMA2 R36, -RZ, RZ, 0, 0 ;  /* 0x00000000ff247431 */ /* 0x000fd400000001ff */
[----:B------:R-:W-:Y:S05]  /*3af0*/  @!P1 BRA `(.L_x_1948) ;  /* 0x0000000400209947 */ /* 0x000fea0003800000 */
[CC--:B------:R-:W-:Y:S01]  /*3b00*/  LEA R44, R98.reuse, R101.reuse, 0x1 ;  /* 0x00000065622c7211 */ /* 0x0c0fe200078e08ff */
[C-C-:B------:R-:W-:Y:S01]  /*3b10*/  IMAD R42, R98.reuse, 0x6, R101.reuse ;  /* 0x00000006622a7824 */ /* 0x140fe200078e0265 */
[CC--:B------:R-:W-:Y:S01]  /*3b20*/  LEA R43, R98.reuse, R101.reuse, 0x2 ;  /* 0x00000065622b7211 */ /* 0x0c0fe200078e10ff */
[C-C-:B------:R-:W-:Y:S01]  /*3b30*/  IMAD R41, R98.reuse, 0x5, R101.reuse ;  /* 0x0000000562297824 */ /* 0x140fe200078e0265 */
[----:B------:R-:W-:Y:S01]  /*3b40*/  IADD3 R38, PT, PT, R101, R98, RZ ;  /* 0x0000006265267210 */ /* 0x000fe20007ffe0ff */
[C-C-:B------:R-:W-:Y:S01]  /*3b50*/  IMAD R36, R98.reuse, 0x3, R101.reuse ;  /* 0x0000000362247824 */ /* 0x140fe200078e0265 */
[----:B------:R-:W-:Y:S01]  /*3b60*/  IADD3 R39, PT, PT, -R99, RZ, RZ ;  /* 0x000000ff63277210 */ /* 0x000fe20007ffe1ff */
[----:B------:R-:W-:Y:S01]  /*3b70*/  IMAD R37, R98, 0x7, R101 ;  /* 0x0000000762257824 */ /* 0x000fe200078e0265 */
[----:B------:R-:W-:Y:S01]  /*3b80*/  MOV R40, R101 ;  /* 0x0000006500287202 */ /* 0x000fe20000000f00 */
[----:B------:R-:W-:-:S06]  /*3b90*/  UMOV UR4, URZ ;  /* 0x000000ff00047c82 */ /* 0x000fcc0008000000 */
.L_x_1949:
[----:B------:R-:W-:Y:S01]  /*3ba0*/  UIADD3 UR5, UPT, UPT, UR4, 0x1, URZ ;  /* 0x0000000104057890 */ /* 0x000fe2000fffe0ff */
[----:B------:R-:W-:Y:S01]  /*3bb0*/  ISETP.EQ.OR P3, PT, R39, RZ, P2 ;  /* 0x000000ff2700720c */ /* 0x000fe20001762670 */
[----:B------:R-:W-:-:S04]  /*3bc0*/  UIADD3 UR8, UPT, UPT, UR4, 0x2, URZ ;  /* 0x0000000204087890 */ /* 0x000fc8000fffe0ff */
[C---:B------:R-:W-:Y:S01]  /*3bd0*/  ISETP.EQ.OR P5, PT, R99.reuse, UR5, P2 ;  /* 0x0000000563007c0c */ /* 0x040fe200097a2670 */
[----:B------:R-:W-:Y:S01]  /*3be0*/  UIADD3 UR5, UPT, UPT, UR4, 0x3, URZ ;  /* 0x0000000304057890 */ /* 0x000fe2000fffe0ff */
[----:B------:R-:W-:-:S05]  /*3bf0*/  ISETP.EQ.OR P6, PT, R99, UR8, P2 ;  /* 0x0000000863007c0c */ /* 0x000fca00097c2670 */
[----:B------:R-:W-:Y:S01]  /*3c00*/  ISETP.EQ.OR P1, PT, R99, UR5, P2 ;  /* 0x0000000563007c0c */ /* 0x000fe20009722670 */
[----:B------:R-:W-:-:S05]  /*3c10*/  @!P3 IMAD.WIDE.U32 R28, R40, 0x8, R124 ;  /* 0x00000008281cb825 */ /* 0x000fca00078e007c */
[--C-:B------:R-:W-:Y:S01]  /*3c20*/  @!P5 IMAD.WIDE.U32 R30, R38, 0x8, R124.reuse ;  /* 0x00000008261ed825 */ /* 0x100fe200078e007c */
[----:B------:R-:W0:Y:S03]  /*3c30*/  @!P3 LDG.E.64 R28, desc[UR6][R28.64] ;  /* 0x000000061c1cb981 */ /* 0x000e26000c1e1b00 */
[--C-:B-1----:R-:W-:Y:S02]  /*3c40*/  @!P6 IMAD.WIDE.U32 R32, R44, 0x8, R124.reuse ;  /* 0x000000082c20e825 */ /* 0x102fe400078e007c */
[----:B------:R-:W3:Y:S02]  /*3c50*/  @!P5 LDG.E.64 R30, desc[UR6][R30.64] ;  /* 0x000000061e1ed981 */ /* 0x000ee4000c1e1b00 */
[----:B--2---:R-:W-:Y:S02]  /*3c60*/  @!P1 IMAD.WIDE.U32 R34, R36, 0x8, R124 ;  /* 0x0000000824229825 */ /* 0x004fe400078e007c */
[----:B------:R-:W2:Y:S04]  /*3c70*/  @!P6 LDG.E.64 R32, desc[UR6][R32.64] ;  /* 0x000000062020e981 */ /* 0x000ea8000c1e1b00 */
[----:B------:R-:W4:Y:S01]  /*3c80*/  @!P1 LDG.E.64 R34, desc[UR6][R34.64] ;  /* 0x0000000622229981 */ /* 0x000f22000c1e1b00 */
[----:B------:R-:W-:-:S02]  /*3c90*/  UIADD3 UR5, UPT, UPT, UR4, 0x4, URZ ;  /* 0x0000000404057890 */ /* 0x000fc4000fffe0ff */
[----:B------:R-:W-:Y:S01]  /*3ca0*/  UIADD3 UR8, UPT, UPT, UR4, 0x6, URZ ;  /* 0x0000000604087890 */ /* 0x000fe2000fffe0ff */
[----:B0-----:R-:W-:Y:S01]  /*3cb0*/  @!P3 FADD.FTZ R46, R46, R28 ;  /* 0x0000001c2e2eb221 */ /* 0x001fe20000010000 */
[----:B------:R-:W-:Y:S02]  /*3cc0*/  @!P3 FADD.FTZ R47, R47, R29 ;  /* 0x0000001d2f2fb221 */ /* 0x000fe40000010000 */
[----:B------:R-:W-:Y:S01]  /*3cd0*/  ISETP.EQ.OR P3, PT, R99, UR5, P2 ;  /* 0x0000000563007c0c */ /* 0x000fe20009762670 */
[----:B------:R-:W-:Y:S01]  /*3ce0*/  UIADD3 UR5, UPT, UPT, UR4, 0x5, URZ ;  /* 0x0000000504057890 */ /* 0x000fe2000fffe0ff */
[----:B---3--:R-:W-:Y:S01]  /*3cf0*/  @!P5 FADD.FTZ R46, R46, R30 ;  /* 0x0000001e2e2ed221 */ /* 0x008fe20000010000 */
[----:B------:R-:W-:Y:S01]  /*3d00*/  @!P5 FADD.FTZ R47, R47, R31 ;  /* 0x0000001f2f2fd221 */ /* 0x000fe20000010000 */
[----:B------:R-:W-:Y:S02]  /*3d10*/  ISETP.EQ.OR P5, PT, R99, UR8, P2 ;  /* 0x0000000863007c0c */ /* 0x000fe400097a2670 */
[----:B--2---:R-:W-:Y:S01]  /*3d20*/  @!P6 FADD.FTZ R46, R46, R32 ;  /* 0x000000202e2ee221 */ /* 0x004fe20000010000 */
[----:B------:R-:W-:-:S03]  /*3d30*/  @!P6 FADD.FTZ R47, R47, R33 ;  /* 0x000000212f2fe221 */ /* 0x000fc60000010000 */
[----:B----4-:R-:W-:Y:S01]  /*3d40*/  @!P1 FADD.FTZ R46, R46, R34 ;  /* 0x000000222e2e9221 */ /* 0x010fe20000010000 */
[----:B------:R-:W-:Y:S01]  /*3d50*/  @!P1 FADD.FTZ R47, R47, R35 ;  /* 0x000000232f2f9221 */ /* 0x000fe20000010000 */
[----:B------:R-:W-:Y:S01]  /*3d60*/  ISETP.EQ.OR P1, PT, R99, UR5, P2 ;  /* 0x0000000563007c0c */ /* 0x000fe20009722670 */
[----:B------:R-:W-:Y:S01]  /*3d70*/  @!P3 IMAD.WIDE.U32 R28, R43, 0x8, R124 ;  /* 0x000000082b1cb825 */ /* 0x000fe200078e007c */
[----:B------:R-:W-:-:S05]  /*3d80*/  UIADD3 UR5, UPT, UPT, UR4, 0x7, URZ ;  /* 0x0000000704057890 */ /* 0x000fca000fffe0ff */
[----:B------:R-:W2:Y:S01]  /*3d90*/  @!P3 LDG.E.64 R28, desc[UR6][R28.64] ;  /* 0x000000061c1cb981 */ /* 0x000ea2000c1e1b00 */
[----:B------:R-:W-:-:S05]  /*3da0*/  ISETP.EQ.OR P6, PT, R99, UR5, P2 ;  /* 0x0000000563007c0c */ /* 0x000fca00097c2670 */
[----:B------:R-:W-:-:S06]  /*3db0*/  @!P1 IMAD.WIDE.U32 R30, R41, 0x8, R124 ;  /* 0x00000008291e9825 */ /* 0x000fcc00078e007c */
[----:B------:R-:W3:Y:S01]  /*3dc0*/  @!P1 LDG.E.64 R30, desc[UR6][R30.64] ;  /* 0x000000061e1e9981 */ /* 0x000ee2000c1e1b00 */
[----:B------:R-:W-:-:S04]  /*3dd0*/  @!P5 IMAD.WIDE.U32 R32, R42, 0x8, R124 ;  /* 0x000000082a20d825 */ /* 0x000fc800078e007c */
[----:B------:R-:W-:Y:S02]  /*3de0*/  @!P6 IMAD.WIDE.U32 R34, R37, 0x8, R124 ;  /* 0x000000082522e825 */ /* 0x000fe400078e007c */
[----:B------:R-:W4:Y:S04]  /*3df0*/  @!P5 LDG.E.64 R32, desc[UR6][R32.64] ;  /* 0x000000062020d981 */ /* 0x000f28000c1e1b00 */
[----:B------:R-:W5:Y:S01]  /*3e00*/  @!P6 LDG.E.64 R34, desc[UR6][R34.64] ;  /* 0x000000062222e981 */ /* 0x000f62000c1e1b00 */
[----:B------:R-:W0:Y:S01]  /*3e10*/  LDC R45, c[0x0][0x370] ;  /* 0x0000dc00ff2d7b82 */ /* 0x000e220000000800 */
[----:B------:R-:W-:Y:S01]  /*3e20*/  UIADD3 UR4, UPT, UPT, UR4, 0x8, URZ ;  /* 0x0000000804047890 */ /* 0x000fe2000fffe0ff */
[----:B------:R-:W-:Y:S02]  /*3e30*/  IADD3 R39, PT, PT, R39, 0x8, RZ ;  /* 0x0000000827277810 */ /* 0x000fe40007ffe0ff */
[----:B------:R-:W-:-:S02]  /*3e40*/  LEA R40, R98, R40, 0x3 ;  /* 0x0000002862287211 */ /* 0x000fc400078e18ff */
[C---:B------:R-:W-:Y:S02]  /*3e50*/  LEA R38, R98.reuse, R38, 0x3 ;  /* 0x0000002662267211 */ /* 0x040fe400078e18ff */
[C---:B------:R-:W-:Y:S02]  /*3e60*/  LEA R44, R98.reuse, R44, 0x3 ;  /* 0x0000002c622c7211 */ /* 0x040fe400078e18ff */
[C---:B------:R-:W-:Y:S02]  /*3e70*/  LEA R36, R98.reuse, R36, 0x3 ;  /* 0x0000002462247211 */ /* 0x040fe400078e18ff */
[C---:B------:R-:W-:Y:S02]  /*3e80*/  LEA R43, R98.reuse, R43, 0x3 ;  /* 0x0000002b622b7211 */ /* 0x040fe400078e18ff */
[C---:B------:R-:W-:Y:S02]  /*3e90*/  LEA R41, R98.reuse, R41, 0x3 ;  /* 0x0000002962297211 */ /* 0x040fe400078e18ff */
[----:B------:R-:W-:-:S02]  /*3ea0*/  LEA R42, R98, R42, 0x3 ;  /* 0x0000002a622a7211 */ /* 0x000fc400078e18ff */
[----:B------:R-:W-:Y:S01]  /*3eb0*/  LEA R37, R98, R37, 0x3 ;  /* 0x0000002562257211 */ /* 0x000fe200078e18ff */
[----:B--2---:R-:W-:Y:S01]  /*3ec0*/  @!P3 FADD.FTZ R46, R46, R28 ;  /* 0x0000001c2e2eb221 */ /* 0x004fe20000010000 */
[----:B------:R-:W-:Y:S01]  /*3ed0*/  @!P3 FADD.FTZ R47, R47, R29 ;  /* 0x0000001d2f2fb221 */ /* 0x000fe20000010000 */
[----:B0-----:R-:W-:Y:S02]  /*3ee0*/  LOP3.LUT R28, R45, 0x7ffffff8, RZ, 0xc0, !PT ;  /* 0x7ffffff82d1c7812 */ /* 0x001fe400078ec0ff */
[----:B---3--:R-:W-:Y:S01]  /*3ef0*/  @!P1 FADD.FTZ R46, R46, R30 ;  /* 0x0000001e2e2e9221 */ /* 0x008fe20000010000 */
[----:B------:R-:W-:Y:S01]  /*3f00*/  @!P1 FADD.FTZ R47, R47, R31 ;  /* 0x0000001f2f2f9221 */ /* 0x000fe20000010000 */
[----:B------:R-:W-:Y:S02]  /*3f10*/  ISETP.NE.AND P1, PT, R28, UR4, PT ;  /* 0x000000041c007c0c */ /* 0x000fe4000bf25270 */
[----:B----4-:R-:W-:Y:S01]  /*3f20*/  @!P5 FADD.FTZ R46, R46, R32 ;  /* 0x000000202e2ed221 */ /* 0x010fe20000010000 */
[----:B------:R-:W-:-:S03]  /*3f30*/  @!P5 FADD.FTZ R47, R47, R33 ;  /* 0x000000212f2fd221 */ /* 0x000fc60000010000 */
[----:B-----5:R-:W-:Y:S01]  /*3f40*/  @!P6 FADD.FTZ R46, R46, R34 ;  /* 0x000000222e2ee221 */ /* 0x020fe20000010000 */
[----:B------:R-:W-:-:S06]  /*3f50*/  @!P6 FADD.FTZ R47, R47, R35 ;  /* 0x000000232f2fe221 */ /* 0x000fcc0000010000 */
[----:B------:R-:W-:Y:S05]  /*3f60*/  @P1 BRA `(.L_x_1949) ;  /* 0xfffffffc000c1947 */ /* 0x000fea000383ffff */
[----:B------:R-:W-:-:S07]  /*3f70*/  MOV R36, R28 ;  /* 0x0000001c00247202 */ /* 0x000fce0000000f00 */
.L_x_1948:
[----:B------:R-:W3:Y:S02]  /*3f80*/  LDCU UR4, c[0x0][0x370] ;  /* 0x00006e00ff0477ac */ /* 0x000ee40008000800 */
[----:B---3--:R-:W-:-:S09]  /*3f90*/  ULOP3.LUT UP0, URZ, UR4, 0x7, URZ, 0xc0, !UPT ;  /* 0x0000000704ff7892 */ /* 0x008fd2000f80c0ff */
[----:B------:R-:W-:Y:S05]  /*3fa0*/  BRA.U !UP0, `(.L_x_1945) ;  /* 0x0000000508007547 */ /* 0x000fea000b800000 */
[----:B------:R-:W3:Y:S01]  /*3fb0*/  LDCU UR4, c[0x0][0x370] ;  /* 0x00006e00ff0477ac */ /* 0x000ee20008000800 */
[----:B------:R-:W4:Y:S01]  /*3fc0*/  LDCU UR5, c[0x0][0x370] ;  /* 0x00006e00ff0577ac */ /* 0x000f220008000800 */
[----:B---3--:R-:W-:-:S04]  /*3fd0*/  ULOP3.LUT UR4, UR4, 0x7, URZ, 0xc0, !UPT ;  /* 0x0000000704047892 */ /* 0x008fc8000f8ec0ff */
[----:B------:R-:W-:Y:S02]  /*3fe0*/  UIADD3 UR4, UPT, UPT, UR4, -0x1, URZ ;  /* 0xffffffff04047890 */ /* 0x000fe4000fffe0ff */
[----:B----4-:R-:W-:Y:S02]  /*3ff0*/  ULOP3.LUT UP1, UR5, UR5, 0x3, URZ, 0xc0, !UPT ;  /* 0x0000000305057892 */ /* 0x010fe4000f82c0ff */
[----:B------:R-:W-:-:S09]  /*4000*/  UISETP.GE.U32.AND UP0, UPT, UR4, 0x3, UPT ;  /* 0x000000030400788c */ /* 0x000fd2000bf06070 */
[----:B------:R-:W-:Y:S05]  /*4010*/  BRA.U !UP0, `(.L_x_1950) ;  /* 0x0000000108707547 */ /* 0x000fea000b800000 */
[C---:B------:R-:W-:Y:S02]  /*4020*/  IADD3 R28, PT, PT, R36.reuse, 0x1, RZ ;  /* 0x00000001241c7810 */ /* 0x040fe40007ffe0ff */
[CC--:B------:R-:W-:Y:S02]  /*4030*/  ISETP.EQ.OR P1, PT, R36.reuse, R99.reuse, P2 ;  /* 0x000000632400720c */ /* 0x0c0fe40001722670 */
[----:B------:R-:W-:Y:S02]  /*4040*/  IADD3 R30, PT, PT, R36, 0x2, RZ ;  /* 0x00000002241e7810 */ /* 0x000fe40007ffe0ff */
[-C--:B------:R-:W-:Y:S02]  /*4050*/  ISETP.EQ.OR P3, PT, R28, R99.reuse, P2 ;  /* 0x000000631c00720c */ /* 0x080fe40001762670 */
[----:B------:R-:W-:Y:S02]  /*4060*/  IADD3 R32, PT, PT, R36, 0x3, RZ ;  /* 0x0000000324207810 */ /* 0x000fe40007ffe0ff */
[----:B------:R-:W-:-:S02]  /*4070*/  ISETP.EQ.OR P5, PT, R30, R99, P2 ;  /* 0x000000631e00720c */ /* 0x000fc400017a2670 */
[----:B------:R-:W-:-:S03]  /*4080*/  ISETP.EQ.OR P6, PT, R32, R99, P2 ;  /* 0x000000632000720c */ /* 0x000fc600017c2670 */
[----:B------:R-:W-:-:S04]  /*4090*/  @!P1 IMAD R29, R36, R98, R101 ;  /* 0x00000062241d9224 */ /* 0x000fc800078e0265 */
[----:B------:R-:W-:Y:S02]  /*40a0*/  @!P3 IMAD R31, R28, R98, R101 ;  /* 0x000000621c1fb224 */ /* 0x000fe400078e0265 */
[----:B------:R-:W-:-:S04]  /*40b0*/  @!P1 IMAD.WIDE.U32 R28, R29, 0x8, R124 ;  /* 0x000000081d1c9825 */ /* 0x000fc800078e007c */
[-C--:B-1----:R-:W-:Y:S02]  /*40c0*/  @!P5 IMAD R33, R30, R98.reuse, R101 ;  /* 0x000000621e21d224 */ /* 0x082fe400078e0265 */
[----:B------:R-:W-:Y:S01]  /*40d0*/  @!P3 IMAD.WIDE.U32 R30, R31, 0x8, R124 ;  /* 0x000000081f1eb825 */ /* 0x000fe200078e007c */
[----:B------:R-:W0:Y:S03]  /*40e0*/  @!P1 LDG.E.64 R28, desc[UR6][R28.64] ;  /* 0x000000061c1c9981 */ /* 0x000e26000c1e1b00 */
[----:B------:R-:W-:Y:S02]  /*40f0*/  @!P6 IMAD R35, R32, R98, R101 ;  /* 0x000000622023e224 */ /* 0x000fe400078e0265 */
[--C-:B------:R-:W-:Y:S01]  /*4100*/  @!P5 IMAD.WIDE.U32 R32, R33, 0x8, R124.reuse ;  /* 0x000000082120d825 */ /* 0x100fe200078e007c */
        /* <DEDUP_REMOVED lines=13> */
.L_x_1950:
[----:B------:R-:W-:Y:S05]  /*41e0*/  BRA.U !UP1, `(.L_x_1945) ;  /* 0x0000000109707547 */ /* 0x000fea000b800000 */
[----:B------:R-:W3:Y:S01]  /*41f0*/  LDC R32, c[0x0][0x370] ;  /* 0x0000dc00ff207b82 */ /* 0x000ee20000000800 */
[----:B------:R-:W-:Y:S01]  /*4200*/  UISETP.NE.AND UP0, UPT, UR5, 0x1, UPT ;  /* 0x000000010500788c */ /* 0x000fe2000bf05270 */
[----:B---3--:R-:W-:-:S08]  /*4210*/  LOP3.LUT R32, R32, 0x1, RZ, 0xc0, !PT ;  /* 0x0000000120207812 */ /* 0x008fd000078ec0ff */
[----:B------:R-:W-:Y:S05]  /*4220*/  BRA.U !UP0, `(.L_x_1951) ;  /* 0x0000000108387547 */ /* 0x000fea000b800000 */
        /* <DEDUP_REMOVED lines=14> */
.L_x_1951:
        /* <DEDUP_REMOVED lines=9> */
.L_x_1952:
[----:B------:R-:W-:Y:S05]  /*43a0*/  BSYNC.RECONVERGENT B0 ;  /* 0x0000000000007941 */ /* 0x000fea0003800200 */
.L_x_1945:
[----:B------:R-:W4:Y:S01]  /*43b0*/  S2UR UR5, SR_CgaCtaId ;  /* 0x00000000000579c3 */ /* 0x000f220000008800 */
[----:B------:R-:W3:Y:S01]  /*43c0*/  LDCU UR8, c[0x0][0x414] ;  /* 0x00008280ff0877ac */ /* 0x000ee20008000800 */
[----:B------:R-:W-:Y:S01]  /*43d0*/  LOP3.LUT R37, R104, 0xffff, RZ, 0xc0, !PT ;  /* 0x0000ffff68257812 */ /* 0x000fe200078ec0ff */
[----:B------:R-:W-:-:S03]  /*43e0*/  UMOV UR4, 0x400 ;  /* 0x0000040000047882 */ /* 0x000fc60000000000 */
[----:B------:R-:W-:Y:S02]  /*43f0*/  IADD3 R37, PT, PT, R118, R37, RZ ;  /* 0x0000002576257210 */ /* 0x000fe40007ffe0ff */
[----:B--2---:R-:W2:Y:S08]  /*4400*/  @P0 LDC.64 R34, c[0x0][0x388] ;  /* 0x0000e200ff220b82 */ /* 0x004eb00000000a00 */
[----:B------:R-:W0:Y:S01]  /*4410*/  LDC.64 R30, c[0x0][0x3a0] ;  /* 0x0000e800ff1e7b82 */ /* 0x000e220000000a00 */
[----:B---3--:R-:W-:Y:S01]  /*4420*/  @P0 FMUL.FTZ R28, R46, UR8 ;  /* 0x000000082e1c0c20 */ /* 0x008fe20008410000 */
[----:B------:R-:W-:Y:S01]  /*4430*/  @P0 FMUL.FTZ R29, R47, UR8 ;  /* 0x000000082f1d0c20 */ /* 0x000fe20008410000 */
[----:B----4-:R-:W-:-:S05]  /*4440*/  ULEA UR4, UR5, UR4, 0x18 ;  /* 0x0000000405047291 */ /* 0x010fca000f8ec0ff */
[----:B-1----:R-:W1:Y:S01]  /*4450*/  LDC.64 R32, c[0x0][0x398] ;  /* 0x0000e600ff207b82 */ /* 0x002e620000000a00 */
[----:B------:R-:W3:Y:S01]  /*4460*/  LDCU UR5, c[0x0][0x404] ;  /* 0x00008080ff0577ac */ /* 0x000ee20008000800 */
[----:B--2---:R-:W-:Y:S02]  /*4470*/  @P0 IMAD.WIDE R34, R102, 0x8, R34 ;  /* 0x0000000866220825 */ /* 0x004fe400078e0222 */
[----:B------:R-:W-:Y:S04]  /*4480*/  @!P2 STS.64 [UR4+0x88], R46 ;  /* 0x0000882eff00a988 */ /* 0x000fe80008000a04 */
[----:B------:R2:W-:Y:S01]  /*4490*/  @P0 STG.E.64 desc[UR6][R34.64], R28 ;  /* 0x0000001c22000986 */ /* 0x0005e2000c101b06 */
[C---:B0-----:R-:W-:Y:S01]  /*44a0*/  IMAD.WIDE R30, R37.reuse, 0x4, R30 ;  /* 0x00000004251e7825 */ /* 0x041fe200078e021e */
[----:B------:R-:W-:Y:S03]  /*44b0*/  BAR.SYNC.DEFER_BLOCKING 0x0 ;  /* 0x0000000000007b1d */ /* 0x000fe60000010000 */
[----:B-1----:R-:W-:-:S03]  /*44c0*/  IMAD.WIDE R32, R37, 0x4, R32 ;  /* 0x0000000425207825 */ /* 0x002fc600078e0220 */
[----:B------:R-:W5:Y:S04]  /*44d0*/  LDG.E.64 R30, desc[UR6][R30.64] ;  /* 0x000000061e1e7981 */ /* 0x000f68000c1e1b00 */
[----:B--2---:R0:W5:Y:S04]  /*44e0*/  LDG.E.64 R28, desc[UR6][R32.64] ;  /* 0x00000006201c7981 */ /* 0x004168000c1e1b00 */
[----:B0-----:R-:W0:Y:S01]  /*44f0*/  LDS.64 R32, [UR4+0x88] ;  /* 0x00008804ff207984 */ /* 0x001e220008000a00 */
[----:B------:R-:W1:Y:S01]  /*4500*/  LDCU.U8 UR4, c[0x0][0x3fc] ;  /* 0x00007f80ff0477ac */ /* 0x000e620008000000 */
[----:B0-----:R-:W-:-:S04]  /*4510*/  FMUL.FTZ R37, R32, UR8 ;  /* 0x0000000820257c20 */ /* 0x001fc80008410000 */
[----:B------:R-:W-:-:S04]  /*4520*/  FMUL.FTZ R36, R37, R37 ;  /* 0x0000002525247220 */ /* 0x000fc80000410000 */
[----:B------:R-:W-:-:S05]  /*4530*/  FFMA.FTZ R36, R33, UR8, -R36 ;  /* 0x0000000821247c23 */ /* 0x000fca0008010824 */
[----:B------:R-:W-:-:S13]  /*4540*/  FSETP.GTU.FTZ.AND P1, PT, R36, RZ, PT ;  /* 0x000000ff2400720b */ /* 0x000fda0003f3c000 */
[----:B------:R-:W0:Y:S01]  /*4550*/  @P1 LDC R39, c[0x0][0x3a8] ;  /* 0x0000ea00ff271b82 */ /* 0x000e220000000800 */
[----:B-1----:R-:W-:Y:S01]  /*4560*/  UISETP.NE.AND UP0, UPT, UR4, URZ, UPT ;  /* 0x000000ff0400728c */ /* 0x002fe2000bf05270 */
[----:B---3--:R-:W-:Y:S01]  /*4570*/  IMAD R38, R99, UR5, R117 ;  /* 0x0000000563267c24 */ /* 0x008fe2000f8e0275 */
[----:B------:R-:W-:Y:S04]  /*4580*/  BSSY.RECONVERGENT B0, `(.L_x_1953) ;  /* 0x0000745000007945 */ /* 0x000fe80003800200 */
[C---:B------:R-:W-:Y:S02]  /*4590*/  IADD3 R40, PT, PT, R38.reuse, 0x20, RZ ;  /* 0x0000002026287810 */ /* 0x040fe40007ffe0ff */
[----:B------:R-:W-:Y:S01]  /*45a0*/  IADD3 R41, PT, PT, R38, 0xa0, RZ ;  /* 0x000000a026297810 */ /* 0x000fe20007ffe0ff */
[----:B0-----:R-:W-:Y:S01]  /*45b0*/  @P1 FADD.FTZ R34, R36, R39 ;  /* 0x0000002724221221 */ /* 0x001fe20000010000 */
[----:B------:R-:W-:-:S06]  /*45c0*/  HFMA2 R36, -RZ, RZ, 1.875, 0 ;  /* 0x3f800000ff247431 */ /* 0x000fcc00000001ff */
[----:B------:R0:W1:Y:S01]  /*45d0*/  @P1 MUFU.RSQ R36, R34 ;  /* 0x0000002200241308 */ /* 0x0000620000001400 */
[C---:B------:R-:W-:Y:S02]  /*45e0*/  IADD3 R39, PT, PT, R38.reuse, 0xb8, RZ ;  /* 0x000000b826277810 */ /* 0x040fe40007ffe0ff */
[C---:B------:R-:W-:Y:S02]  /*45f0*/  IADD3 R42, PT, PT, R38.reuse, 0x18, RZ ;  /* 0x00000018262a7810 */ /* 0x040fe40007ffe0ff */
[----:B------:R-:W-:Y:S02]  /*4600*/  IADD3 R43, PT, PT, R38, 0xe8, RZ ;  /* 0x000000e8262b7810 */ /* 0x000fe40007ffe0ff */
[----:B------:R-:W-:Y:S02]  /*4610*/  SHF.R.S32.HI R44, RZ, 0x1f, R39 ;  /* 0x0000001fff2c7819 */ /* 0x000fe40000011427 */
[----:B------:R-:W-:Y:S02]  /*4620*/  SHF.R.S32.HI R45, RZ, 0x1f, R40 ;  /* 0x0000001fff2d7819 */ /* 0x000fe40000011428 */
[----:B------:R-:W-:-:S02]  /*4630*/  SHF.R.S32.HI R46, RZ, 0x1f, R41 ;  /* 0x0000001fff2e7819 */ /* 0x000fc40000011429 */
[----:B------:R-:W-:Y:S02]  /*4640*/  SHF.R.S32.HI R47, RZ, 0x1f, R42 ;  /* 0x0000001fff2f7819 */ /* 0x000fe4000001142a */
[----:B------:R-:W-:Y:S01]  /*4650*/  SHF.R.S32.HI R118, RZ, 0x1f, R43 ;  /* 0x0000001fff767819 */ /* 0x000fe2000001142b */
[----:B0-----:R-:W-:Y:S06]  /*4660*/  BRA.U UP0, `(.L_x_1954) ;  /* 0x0000002d00f07547 */ /* 0x001fec000b800000 */
[----:B------:R-:W0:Y:S01]  /*4670*/  LDCU.64 UR4, c[0x0][0x3e8] ;  /* 0x00007d00ff0477ac */ /* 0x000e220008000a00 */
[----:B------:R-:W-:Y:S01]  /*4680*/  SHF.R.S32.HI R32, RZ, 0x1f, R38 ;  /* 0x0000001fff207819 */ /* 0x000fe20000011426 */
[----:B------:R-:W-:Y:S01]  /*4690*/  BSSY.RECONVERGENT B1, `(.L_x_1955) ;  /* 0x000001c000017945 */ /* 0x000fe20003800200 */
[----:B------:R-:W-:-:S04]  /*46a0*/  IADD3 R119, PT, PT, R38, 0x8, RZ ;  /* 0x0000000826777810 */ /* 0x000fc80007ffe0ff */
[----:B------:R-:W-:Y:S02]  /*46b0*/  SHF.R.S32.HI R124, RZ, 0x1f, R119 ;  /* 0x0000001fff7c7819 */ /* 0x000fe40000011477 */
[----:B0-----:R-:W-:Y:S02]  /*46c0*/  ISETP.GE.U32.AND P1, PT, R38, UR4, PT ;  /* 0x0000000426007c0c */ /* 0x001fe4000bf26070 */
[----:B------:R-:W-:Y:S02]  /*46d0*/  ISETP.GE.U32.AND P2, PT, R119, UR4, PT ;  /* 0x0000000477007c0c */ /* 0x000fe4000bf46070 */
[----:B------:R-:W-:Y:S02]  /*46e0*/  ISETP.GE.AND.EX P1, PT, R32, UR5, PT, P1 ;  /* 0x0000000520007c0c */ /* 0x000fe4000bf26310 */
[----:B------:R-:W-:Y:S02]  /*46f0*/  ISETP.GE.U32.AND P3, PT, R116, UR4, PT ;  /* 0x0000000474007c0c */ /* 0x000fe4000bf66070 */
[----:B------:R-:W-:-:S02]  /*4700*/  ISETP.GE.AND.EX P2, PT, R124, UR5, PT, P2 ;  /* 0x000000057c007c0c */ /* 0x000fc4000bf46320 */
[----:B------:R-:W-:-:S07]  /*4710*/  ISETP.GE.AND.EX P3, PT, R96, UR5, PT, P3 ;  /* 0x0000000560007c0c */ /* 0x000fce000bf66330 */
[----:B------:R-:W-:Y:S06]  /*4720*/  @P1 BRA `(.L_x_1956) ;  /* 0x0000000000481947 */ /* 0x000fec0003800000 */
[----:B------:R-:W0:Y:S01]  /*4730*/  LDCU.64 UR10, c[0x0][0x3e0] ;  /* 0x00007c00ff0a77ac */ /* 0x000e220008000a00 */
[----:B------:R-:W-:Y:S01]  /*4740*/  MOV R33, R123 ;  /* 0x0000007b00217202 */ /* 0x000fe20000000f00 */
[----:B------:R-:W-:Y:S01]  /*4750*/  FADD.FTZ R83, R83, -R37 ;  /* 0x8000002553537221 */ /* 0x000fe20000010000 */
[----:B------:R-:W2:Y:S01]  /*4760*/  LDCU.64 UR8, c[0x0][0x380] ;  /* 0x00007000ff0877ac */ /* 0x000ea20008000a00 */
[----:B0-----:R-:W-:Y:S01]  /*4770*/  IMAD R35, R32, UR10, RZ ;  /* 0x0000000a20237c24 */ /* 0x001fe2000f8e02ff */
[----:B------:R-:W-:-:S03]  /*4780*/  MOV R32, R120 ;  /* 0x0000007800207202 */ /* 0x000fc60000000f00 */
[C---:B------:R-:W-:Y:S02]  /*4790*/  IMAD R35, R38.reuse, UR11, R35 ;  /* 0x0000000b26237c24 */ /* 0x040fe4000f8e0223 */
[----:B------:R-:W-:-:S05]  /*47a0*/  IMAD.WIDE.U32 R32, R38, UR10, R32 ;  /* 0x0000000a26207c25 */ /* 0x000fca000f8e0020 */
[----:B------:R-:W-:Y:S01]  /*47b0*/  IADD3 R35, PT, PT, R33, R35, RZ ;  /* 0x0000002321237210 */ /* 0x000fe20007ffe0ff */
[----:B------:R-:W-:Y:S01]  /*47c0*/  FADD.FTZ R33, R84, -R37 ;  /* 0x8000002554217221 */ /* 0x000fe20000010000 */
[----:B--2---:R-:W-:-:S03]  /*47d0*/  LEA R34, P1, R32, UR8, 0x1 ;  /* 0x0000000820227c11 */ /* 0x004fc6000f8208ff */
[-C--:B-1----:R-:W-:Y:S01]  /*47e0*/  FMUL.FTZ R33, R33, R36.reuse ;  /* 0x0000002421217220 */ /* 0x082fe20000410000 */
[----:B------:R-:W-:Y:S01]  /*47f0*/  LEA.HI.X R35, R32, UR9, R35, 0x1, P1 ;  /* 0x0000000920237c11 */ /* 0x000fe200088f0c23 */
[----:B------:R-:W-:Y:S02]  /*4800*/  FMUL.FTZ R32, R83, R36 ;  /* 0x0000002453207220 */ /* 0x000fe40000410000 */
[----:B-----5:R-:W-:Y:S02]  /*4810*/  FFMA.FTZ R33, R28, R33, R30 ;  /* 0x000000211c217223 */ /* 0x020fe4000001001e */
[----:B------:R-:W-:-:S05]  /*4820*/  FFMA.FTZ R32, R29, R32, R31 ;  /* 0x000000201d207223 */ /* 0x000fca000001001f */
[----:B------:R-:W-:-:S05]  /*4830*/  F2FP.BF16.F32.PACK_AB R33, R32, R33 ;  /* 0x000000212021723e */ /* 0x000fca00000010ff */
[----:B------:R0:W-:Y:S02]  /*4840*/  STG.E desc[UR6][R34.64], R33 ;  /* 0x0000002122007986 */ /* 0x0001e4000c101906 */
.L_x_1956:
[----:B------:R-:W-:Y:S05]  /*4850*/  BSYNC.RECONVERGENT B1 ;  /* 0x0000000000017941 */ /* 0x000fea0003800200 */
.L_x_1955:
[----:B------:R-:W-:Y:S04]  /*4860*/  BSSY.RECONVERGENT B1, `(.L_x_1957) ;  /* 0x0000014000017945 */ /* 0x000fe80003800200 */
[----:B------:R-:W-:Y:S05]  /*4870*/  @P2 BRA `(.L_x_1958) ;  /* 0x0000000000482947 */ /* 0x000fea0003800000 */
[----:B------:R-:W2:Y:S01]  /*4880*/  LDCU.64 UR8, c[0x0][0x3e0] ;  /* 0x00007c00ff0877ac */ /* 0x000ea20008000a00 */
[----:B------:R-:W-:Y:S01]  /*4890*/  MOV R32, R120 ;  /* 0x0000007800207202 */ /* 0x000fe20000000f00 */
[----:B------:R-:W-:Y:S01]  /*48a0*/  FADD.FTZ R81, R81, -R37 ;  /* 0x8000002551517221 */ /* 0x000fe20000010000 */
[----:B0-----:R-:W-:Y:S01]  /*48b0*/  MOV R33, R123 ;  /* 0x0000007b00217202 */ /* 0x001fe20000000f00 */
[----:B------:R-:W0:Y:S01]  /*48c0*/  LDCU.64 UR10, c[0x0][0x380] ;  /* 0x00007000ff0a77ac */ /* 0x000e220008000a00 */
[----:B--2---:R-:W-:Y:S02]  /*48d0*/  IMAD R124, R124, UR8, RZ ;  /* 0x000000087c7c7c24 */ /* 0x004fe4000f8e02ff */
[----:B------:R-:W-:-:S04]  /*48e0*/  IMAD.WIDE.U32 R32, R119, UR8, R32 ;  /* 0x0000000877207c25 */ /* 0x000fc8000f8e0020 */
[----:B------:R-:W-:Y:S01]  /*48f0*/  IMAD R35, R119, UR9, R124 ;  /* 0x0000000977237c24 */ /* 0x000fe2000f8e027c */
[----:B0-----:R-:W-:-:S04]  /*4900*/  LEA R34, P1, R32, UR10, 0x1 ;  /* 0x0000000a20227c11 */ /* 0x001fc8000f8208ff */
[----:B------:R-:W-:Y:S01]  /*4910*/  IADD3 R35, PT, PT, R33, R35, RZ ;  /* 0x0000002321237210 */ /* 0x000fe20007ffe0ff */
[----:B------:R-:W-:-:S03]  /*4920*/  FADD.FTZ R33, R82, -R37 ;  /* 0x8000002552217221 */ /* 0x000fc60000010000 */
[----:B------:R-:W-:Y:S01]  /*4930*/  LEA.HI.X R35, R32, UR11, R35, 0x1, P1 ;  /* 0x0000000b20237c11 */ /* 0x000fe200088f0c23 */
[-C--:B-1----:R-:W-:Y:S01]  /*4940*/  FMUL.FTZ R33, R33, R36.reuse ;  /* 0x0000002421217220 */ /* 0x082fe20000410000 */
[----:B------:R-:W-:-:S03]  /*4950*/  FMUL.FTZ R32, R81, R36 ;  /* 0x0000002451207220 */ /* 0x000fc60000410000 */
[----:B-----5:R-:W-:Y:S01]  /*4960*/  FFMA.FTZ R33, R28, R33, R30 ;  /* 0x000000211c217223 */ /* 0x020fe2000001001e */
[----:B------:R-:W-:-:S05]  /*4970*/  FFMA.FTZ R32, R29, R32, R31 ;  /* 0x000000201d207223 */ /* 0x000fca000001001f */
[----:B------:R-:W-:-:S05]  /*4980*/  F2FP.BF16.F32.PACK_AB R33, R32, R33 ;  /* 0x000000212021723e */ /* 0x000fca00000010ff */
[----:B------:R2:W-:Y:S02]  /*4990*/  STG.E desc[UR6][R34.64], R33 ;  /* 0x0000002122007986 */ /* 0x0005e4000c101906 */
.L_x_1958:
[----:B------:R-:W-:Y:S05]  /*49a0*/  BSYNC.RECONVERGENT B1 ;  /* 0x0000000000017941 */ /* 0x000fea0003800200 */
.L_x_1957:
[----:B------:R-:W-:Y:S01]  /*49b0*/  BSSY.RECONVERGENT B1, `(.L_x_1959) ;  /* 0x0000015000017945 */ /* 0x000fe20003800200 */
[----:B------:R-:W-:-:S03]  /*49c0*/  IADD3 R81, PT, PT, R38, 0x28, RZ ;  /* 0x0000002826517810 */ /* 0x000fc60007ffe0ff */
[----:B------:R-:W-:Y:S05]  /*49d0*/  @P3 BRA `(.L_x_1960) ;  /* 0x0000000000483947 */ /* 0x000fea0003800000 */
[----:B------:R-:W3:Y:S01]  /*49e0*/  LDCU.64 UR8, c[0x0][0x3e0] ;  /* 0x00007c00ff0877ac */ /* 0x000ee20008000a00 */
[----:B------:R-:W-:Y:S01]  /*49f0*/  MOV R32, R120 ;  /* 0x0000007800207202 */ /* 0x000fe20000000f00 */
[----:B------:R-:W-:Y:S01]  /*4a00*/  FADD.FTZ R83, R2, -R37 ;  /* 0x8000002502537221 */ /* 0x000fe20000010000 */
[----:B0-2---:R-:W-:Y:S01]  /*4a10*/  MOV R33, R123 ;  /* 0x0000007b00217202 */ /* 0x005fe20000000f00 */
[----:B------:R-:W0:Y:S01]  /*4a20*/  LDCU.64 UR10, c[0x0][0x380] ;  /* 0x00007000ff0a77ac */ /* 0x000e220008000a00 */
[----:B---3--:R-:W-:Y:S02]  /*4a30*/  IMAD R35, R96, UR8, RZ ;  /* 0x0000000860237c24 */ /* 0x008fe4000f8e02ff */
[----:B------:R-:W-:-:S04]  /*4a40*/  IMAD.WIDE.U32 R32, R116, UR8, R32 ;  /* 0x0000000874207c25 */ /* 0x000fc8000f8e0020 */
[----:B------:R-:W-:Y:S01]  /*4a50*/  IMAD R35, R116, UR9, R35 ;  /* 0x0000000974237c24 */ /* 0x000fe2000f8e0223 */
[----:B0-----:R-:W-:-:S04]  /*4a60*/  LEA R34, P1, R32, UR10, 0x1 ;  /* 0x0000000a20227c11 */ /* 0x001fc8000f8208ff */
[----:B------:R-:W-:Y:S01]  /*4a70*/  IADD3 R35, PT, PT, R33, R35, RZ ;  /* 0x0000002321237210 */ /* 0x000fe20007ffe0ff */
[----:B------:R-:W-:Y:S01]  /*4a80*/  FADD.FTZ R33, R0, -R37 ;  /* 0x8000002500217221 */ /* 0x000fe20000010000 */
[-C--:B-1----:R-:W-:Y:S02]  /*4a90*/  FMUL.FTZ R0, R83, R36.reuse ;  /* 0x0000002453007220 */ /* 0x082fe40000410000 */
[----:B------:R-:W-:Y:S01]  /*4aa0*/  LEA.HI.X R35, R32, UR11, R35, 0x1, P1 ;  /* 0x0000000b20237c11 */ /* 0x000fe200088f0c23 */
[----:B------:R-:W-:Y:S01]  /*4ab0*/  FMUL.FTZ R33, R33, R36 ;  /* 0x0000002421217220 */ /* 0x000fe20000410000 */
[----:B-----5:R-:W-:-:S03]  /*4ac0*/  FFMA.FTZ R0, R29, R0, R31 ;  /* 0x000000001d007223 */ /* 0x020fc6000001001f */
[----:B------:R-:W-:-:S05]  /*4ad0*/  FFMA.FTZ R33, R28, R33, R30 ;  /* 0x000000211c217223 */ /* 0x000fca000001001e */
[----:B------:R-:W-:-:S05]  /*4ae0*/  F2FP.BF16.F32.PACK_AB R33, R0, R33 ;  /* 0x000000210021723e */ /* 0x000fca00000010ff */
[----:B------:R3:W-:Y:S02]  /*4af0*/  STG.E desc[UR6][R34.64], R33 ;  /* 0x0000002122007986 */ /* 0x0007e4000c101906 */
.L_x_1960:
[----:B------:R-:W-:Y:S05]  /*4b00*/  BSYNC.RECONVERGENT B1 ;  /* 0x0000000000017941 */ /* 0x000fea0003800200 */
.L_x_1959:
[----:B------:R-:W-:Y:S01]  /*4b10*/  ISETP.GE.U32.AND P5, PT, R42, UR4, PT ;  /* 0x000000042a007c0c */ /* 0x000fe2000bfa6070 */
[----:B------:R-:W-:Y:S01]  /*4b20*/  BSSY.RECONVERGENT B1, `(.L_x_1961) ;  /* 0x0000022000017945 */ /* 0x000fe20003800200 */
[----:B------:R-:W-:Y:S02]  /*4b30*/  IADD3 R0, PT, PT, R38, 0x30, RZ ;  /* 0x0000003026007810 */ /* 0x000fe40007ffe0ff */
[----:B------:R-:W-:Y:S02]  /*4b40*/  ISETP.GE.AND.EX P5, PT, R47, UR5, PT, P5 ;  /* 0x000000052f007c0c */ /* 0x000fe4000bfa6350 */
[----:B------:R-:W-:Y:S02]  /*4b50*/  ISETP.GE.U32.AND P2, PT, R40, UR4, PT ;  /* 0x0000000428007c0c */ /* 0x000fe4000bf46070 */
[----:B------:R-:W-:Y:S02]  /*4b60*/  ISETP.GE.U32.AND P1, PT, R81, UR4, PT ;  /* 0x0000000451007c0c */ /* 0x000fe4000bf26070 */
[----:B------:R-:W-:-:S02]  /*4b70*/  ISETP.GE.U32.AND P6, PT, R0, UR4, PT ;  /* 0x0000000400007c0c */ /* 0x000fc4000bfc6070 */
[----:B------:R-:W-:Y:S02]  /*4b80*/  ISETP.GE.U32.AND P3, PT, R115, UR4, PT ;  /* 0x0000000473007c0c */ /* 0x000fe4000bf66070 */
[----:B------:R-:W-:Y:S02]  /*4b90*/  ISETP.GE.U32.AND P4, PT, R114, UR4, PT ;  /* 0x0000000472007c0c */ /* 0x000fe4000bf86070 */
[----:B------:R-:W-:Y:S02]  /*4ba0*/  SHF.R.S32.HI R82, RZ, 0x1f, R81 ;  /* 0x0000001fff527819 */ /* 0x000fe40000011451 */
[----:B------:R-:W-:Y:S02]  /*4bb0*/  SHF.R.S32.HI R83, RZ, 0x1f, R0 ;  /* 0x0000001fff537819 */ /* 0x000fe40000011400 */
[----:B------:R-:W-:Y:S02]  /*4bc0*/  ISETP.GE.AND.EX P2, PT, R45, UR5, PT, P2 ;  /* 0x000000052d007c0c */ /* 0x000fe4000bf46320 */
[----:B------:R-:W-:-:S02]  /*4bd0*/  ISETP.GE.AND.EX P1, PT, R82, UR5, PT, P1 ;  /* 0x0000000552007c0c */ /* 0x000fc4000bf26310 */
[----:B------:R-:W-:Y:S02]  /*4be0*/  ISETP.GE.AND.EX P6, PT, R83, UR5, PT, P6 ;  /* 0x0000000553007c0c */ /* 0x000fe4000bfc6360 */
[----:B------:R-:W-:Y:S02]  /*4bf0*/  ISETP.GE.AND.EX P3, PT, R95, UR5, PT, P3 ;  /* 0x000000055f007c0c */ /* 0x000fe4000bf66330 */
[----:B------:R-:W-:Y:S01]  /*4c00*/  ISETP.GE.AND.EX P4, PT, R94, UR5, PT, P4 ;  /* 0x000000055e007c0c */ /* 0x000fe2000bf86340 */
[----:B------:R-:W-:-:S12]  /*4c10*/  @P5 BRA `(.L_x_1962) ;  /* 0x0000000000485947 */ /* 0x000fd80003800000 */
[----:B------:R-:W4:Y:S01]  /*4c20*/  LDCU.64 UR8, c[0x0][0x3e0] ;  /* 0x00007c00ff0877ac */ /* 0x000f220008000a00 */
[----:B------:R-:W-:Y:S01]  /*4c30*/  MOV R32, R120 ;  /* 0x0000007800207202 */ /* 0x000fe20000000f00 */
[----:B------:R-:W-:Y:S01]  /*4c40*/  FADD.FTZ R3, R3, -R37 ;  /* 0x8000002503037221 */ /* 0x000fe20000010000 */
[----:B0-23--:R-:W-:Y:S01]  /*4c50*/  MOV R33, R123 ;  /* 0x0000007b00217202 */ /* 0x00dfe20000000f00 */
[----:B------:R-:W0:Y:S02]  /*4c60*/  LDCU.64 UR10, c[0x0][0x380] ;  /* 0x00007000ff0a77ac */ /* 0x000e240008000a00 */
[----:B-1----:R-:W-:-:S04]  /*4c70*/  FMUL.FTZ R2, R3, R36 ;  /* 0x0000002403027220 */ /* 0x002fc80000410000 */
[----:B-----5:R-:W-:Y:S01]  /*4c80*/  FFMA.FTZ R2, R29, R2, R31 ;  /* 0x000000021d027223 */ /* 0x020fe2000001001f */
[----:B----4-:R-:W-:Y:S02]  /*4c90*/  IMAD R47, R47, UR8, RZ ;  /* 0x000000082f2f7c24 */ /* 0x010fe4000f8e02ff */
[----:B------:R-:W-:-:S04]  /*4ca0*/  IMAD.WIDE.U32 R32, R42, UR8, R32 ;  /* 0x000000082a207c25 */ /* 0x000fc8000f8e0020 */
[----:B------:R-:W-:Y:S01]  /*4cb0*/  IMAD R47, R42, UR9, R47 ;  /* 0x000000092a2f7c24 */ /* 0x000fe2000f8e022f */
[----:B0-----:R-:W-:-:S04]  /*4cc0*/  LEA R34, P5, R32, UR10, 0x1 ;  /* 0x0000000a20227c11 */ /* 0x001fc8000f8a08ff */
[----:B------:R-:W-:Y:S01]  /*4cd0*/  IADD3 R47, PT, PT, R33, R47, RZ ;  /* 0x0000002f212f7210 */ /* 0x000fe20007ffe0ff */
[----:B------:R-:W-:-:S03]  /*4ce0*/  FADD.FTZ R33, R4, -R37 ;  /* 0x8000002504217221 */ /* 0x000fc60000010000 */
[----:B------:R-:W-:Y:S01]  /*4cf0*/  LEA.HI.X R35, R32, UR11, R47, 0x1, P5 ;  /* 0x0000000b20237c11 */ /* 0x000fe2000a8f0c2f */
[----:B------:R-:W-:-:S04]  /*4d00*/  FMUL.FTZ R33, R33, R36 ;  /* 0x0000002421217220 */ /* 0x000fc80000410000 */
[----:B------:R-:W-:-:S05]  /*4d10*/  FFMA.FTZ R3, R28, R33, R30 ;  /* 0x000000211c037223 */ /* 0x000fca000001001e */
[----:B------:R-:W-:-:S05]  /*4d20*/  F2FP.BF16.F32.PACK_AB R3, R2, R3 ;  /* 0x000000030203723e */ /* 0x000fca00000010ff */
[----:B------:R4:W-:Y:S02]  /*4d30*/  STG.E desc[UR6][R34.64], R3 ;  /* 0x0000000322007986 */ /* 0x0009e4000c101906 */
.L_x_1962:
[----:B------:R-:W-:Y:S05]  /*4d40*/  BSYNC.RECONVERGENT B1 ;  /* 0x0000000000017941 */ /* 0x000fea0003800200 */
.L_x_1961:
[----:B------:R-:W-:Y:S01]  /*4d50*/  BSSY.RECONVERGENT B1, `(.L_x_1963) ;  /* 0x0000016000017945 */ /* 0x000fe20003800200 */
[C---:B------:R-:W-:Y:S02]  /*4d60*/  IADD3 R32, PT, PT, R38.reuse, 0x48, RZ ;  /* 0x0000004826207810 */ /* 0x040fe40007ffe0ff */
[----:B0-23--:R-:W-:Y:S01]  /*4d70*/  IADD3 R33, PT, PT, R38, 0x50, RZ ;  /* 0x0000005026217810 */ /* 0x00dfe20007ffe0ff */
[----:B------:R-:W-:Y:S06]  /*4d80*/  @P2 BRA `(.L_x_1964) ;  /* 0x0000000000482947 */ /* 0x000fec0003800000 */
[----:B------:R-:W0:Y:S01]  /*4d90*/  LDCU.64 UR8, c[0x0][0x3e0] ;  /* 0x00007c00ff0877ac */ /* 0x000e220008000a00 */
[----:B------:R-:W-:Y:S01]  /*4da0*/  MOV R2, R120 ;  /* 0x0000007800027202 */ /* 0x000fe20000000f00 */
[--C-:B----4-:R-:W-:Y:S01]  /*4db0*/  FADD.FTZ R35, R6, -R37.reuse ;  /* 0x8000002506237221 */ /* 0x110fe20000010000 */
[----:B------:R-:W-:Y:S01]  /*4dc0*/  MOV R3, R123 ;  /* 0x0000007b00037202 */ /* 0x000fe20000000f00 */
[----:B------:R-:W2:Y:S01]  /*4dd0*/  LDCU.64 UR10, c[0x0][0x380] ;  /* 0x00007000ff0a77ac */ /* 0x000ea20008000a00 */
[----:B------:R-:W-:Y:S01]  /*4de0*/  FADD.FTZ R5, R5, -R37 ;  /* 0x8000002505057221 */ /* 0x000fe20000010000 */
[----:B-1----:R-:W-:-:S03]  /*4df0*/  FMUL.FTZ R35, R35, R36 ;  /* 0x0000002423237220 */ /* 0x002fc60000410000 */
[----:B------:R-:W-:Y:S01]  /*4e00*/  FMUL.FTZ R4, R5, R36 ;  /* 0x0000002405047220 */ /* 0x000fe20000410000 */
[----:B-----5:R-:W-:-:S03]  /*4e10*/  FFMA.FTZ R35, R28, R35, R30 ;  /* 0x000000231c237223 */ /* 0x020fc6000001001e */
[----:B------:R-:W-:Y:S01]  /*4e20*/  FFMA.FTZ R6, R29, R4, R31 ;  /* 0x000000041d067223 */ /* 0x000fe2000001001f */
[----:B0-----:R-:W-:Y:S02]  /*4e30*/  IMAD R45, R45, UR8, RZ ;  /* 0x000000082d2d7c24 */ /* 0x001fe4000f8e02ff */
[----:B------:R-:W-:-:S04]  /*4e40*/  IMAD.WIDE.U32 R2, R40, UR8, R2 ;  /* 0x0000000828027c25 */ /* 0x000fc8000f8e0002 */
[----:B------:R-:W-:Y:S01]  /*4e50*/  IMAD R45, R40, UR9, R45 ;  /* 0x00000009282d7c24 */ /* 0x000fe2000f8e022d */
[----:B--2---:R-:W-:-:S04]  /*4e60*/  LEA R4, P2, R2, UR10, 0x1 ;  /* 0x0000000a02047c11 */ /* 0x004fc8000f8408ff */
[----:B------:R-:W-:Y:S02]  /*4e70*/  IADD3 R45, PT, PT, R3, R45, RZ ;  /* 0x0000002d032d7210 */ /* 0x000fe40007ffe0ff */
[----:B------:R-:W-:Y:S02]  /*4e80*/  F2FP.BF16.F32.PACK_AB R3, R6, R35 ;  /* 0x000000230603723e */ /* 0x000fe400000010ff */
[----:B------:R-:W-:-:S05]  /*4e90*/  LEA.HI.X R5, R2, UR11, R45, 0x1, P2 ;  /* 0x0000000b02057c11 */ /* 0x000fca00090f0c2d */
[----:B------:R0:W-:Y:S02]  /*4ea0*/  STG.E desc[UR6][R4.64], R3 ;  /* 0x0000000304007986 */ /* 0x0001e4000c101906 */
.L_x_1964:
[----:B------:R-:W-:Y:S05]  /*4eb0*/  BSYNC.RECONVERGENT B1 ;  /* 0x0000000000017941 */ /* 0x000fea0003800200 */
.L_x_1963:
[----:B------:R-:W-:Y:S04]  /*4ec0*/  BSSY.RECONVERGENT B1, `(.L_x_1965) ;  /* 0x0000014000017945 */ /* 0x000fe80003800200 */
[----:B------:R-:W-:Y:S05]  /*4ed0*/  @P1 BRA `(.L_x_1966) ;  /* 0x0000000000481947 */ /* 0x000fea0003800000 */
[----:B------:R-:W2:Y:S01]  /*4ee0*/  LDCU.64 UR8, c[0x0][0x3e0] ;  /* 0x00007c00ff0877ac */ /* 0x000ea20008000a00 */
[----:B------:R-:W-:Y:S01]  /*4ef0*/  MOV R2, R120 ;  /* 0x0000007800027202 */ /* 0x000fe20000000f00 */
[--C-:B0-----:R-:W-:Y:S01]  /*4f00*/  FADD.FTZ R5, R8, -R37.reuse ;  /* 0x8000002508057221 */ /* 0x101fe20000010000 */
[----:B----4-:R-:W-:Y:S01]  /*4f10*/  MOV R3, R123 ;  /* 0x0000007b00037202 */ /* 0x010fe20000000f00 */
[----:B------:R-:W0:Y:S01]  /*4f20*/  LDCU.64 UR10, c[0x0][0x380] ;  /* 0x00007000ff0a77ac */ /* 0x000e220008000a00 */
[----:B------:R-:W-:Y:S01]  /*4f30*/  FADD.FTZ R7, R7, -R37 ;  /* 0x8000002507077221 */ /* 0x000fe20000010000 */
[----:B-1----:R-:W-:-:S03]  /*4f40*/  FMUL.FTZ R5, R5, R36 ;  /* 0x0000002405057220 */ /* 0x002fc60000410000 */
[----:B------:R-:W-:Y:S01]  /*4f50*/  FMUL.FTZ R4, R7, R36 ;  /* 0x0000002407047220 */ /* 0x000fe20000410000 */
[----:B-----5:R-:W-:-:S03]  /*4f60*/  FFMA.FTZ R6, R28, R5, R30 ;  /* 0x000000051c067223 */ /* 0x020fc6000001001e */
[----:B------:R-:W-:Y:S01]  /*4f70*/  FFMA.FTZ R7, R29, R4, R31 ;  /* 0x000000041d077223 */ /* 0x000fe2000001001f */
        /* <DEDUP_REMOVED lines=8> */
.L_x_1966:
[----:B------:R-:W-:Y:S05]  /*5000*/  BSYNC.RECONVERGENT B1 ;  /* 0x0000000000017941 */ /* 0x000fea0003800200 */
.L_x_1965:
[----:B------:R-:W-:Y:S04]  /*5010*/  BSSY.RECONVERGENT B1, `(.L_x_1967) ;  /* 0x0000014000017945 */ /* 0x000fe80003800200 */
[----:B------:R-:W-:Y:S05]  /*5020*/  @P6 BRA `(.L_x_1968) ;  /* 0x0000000000486947 */ /* 0x000fea0003800000 */
[----:B------:R-:W3:Y:S01]  /*5030*/  LDCU.64 UR8, c[0x0][0x3e0] ;  /* 0x00007c00ff0877ac */ /* 0x000ee20008000a00 */
[----:B------:R-:W-:Y:S01]  /*5040*/  MOV R2, R120 ;  /* 0x0000007800027202 */ /* 0x000fe20000000f00 */
[--C-:B------:R-:W-:Y:S01]  /*5050*/  FADD.FTZ R9, R9, -R37.reuse ;  /* 0x8000002509097221 */ /* 0x100fe20000010000 */
[----:B0-2-4-:R-:W-:Y:S01]  /*5060*/  MOV R3, R123 ;  /* 0x0000007b00037202 */ /* 0x015fe20000000f00 */
[----:B------:R-:W0:Y:S01]  /*5070*/  LDCU.64 UR10, c[0x0][0x380] ;  /* 0x00007000ff0a77ac */ /* 0x000e220008000a00 */
[----:B------:R-:W-:Y:S01]  /*5080*/  FADD.FTZ R5, R10, -R37 ;  /* 0x800000250a057221 */ /* 0x000fe20000010000 */
[----:B-1----:R-:W-:-:S03]  /*5090*/  FMUL.FTZ R9, R9, R36 ;  /* 0x0000002409097220 */ /* 0x002fc60000410000 */
[----:B------:R-:W-:Y:S01]  /*50a0*/  FMUL.FTZ R4, R5, R36 ;  /* 0x0000002405047220 */ /* 0x000fe20000410000 */
[----:B-----5:R-:W-:Y:S01]  /*50b0*/  FFMA.FTZ R9, R28, R9, R30 ;  /* 0x000000091c097223 */ /* 0x020fe2000001001e */
[----:B---3--:R-:W-:Y:S02]  /*50c0*/  IMAD R83, R83, UR8, RZ ;  /* 0x0000000853537c24 */ /* 0x008fe4000f8e02ff */
[----:B------:R-:W-:-:S04]  /*50d0*/  IMAD.WIDE.U32 R2, R0, UR8, R2 ;  /* 0x0000000800027c25 */ /* 0x000fc8000f8e0002 */
[----:B------:R-:W-:Y:S02]  /*50e0*/  IMAD R83, R0, UR9, R83 ;  /* 0x0000000900537c24 */ /* 0x000fe4000f8e0253 */
[----:B------:R-:W-:Y:S01]  /*50f0*/  FFMA.FTZ R0, R29, R4, R31 ;  /* 0x000000041d007223 */ /* 0x000fe2000001001f */
[----:B0-----:R-:W-:Y:S02]  /*5100*/  LEA R4, P1, R2, UR10, 0x1 ;  /* 0x0000000a02047c11 */ /* 0x001fe4000f8208ff */
[----:B------:R-:W-:Y:S02]  /*5110*/  IADD3 R83, PT, PT, R3, R83, RZ ;  /* 0x0000005303537210 */ /* 0x000fe40007ffe0ff */
[----:B------:R-:W-:Y:S02]  /*5120*/  F2FP.BF16.F32.PACK_AB R3, R0, R9 ;  /* 0x000000090003723e */ /* 0x000fe400000010ff */
[----:B------:R-:W-:-:S05]  /*5130*/  LEA.HI.X R5, R2, UR11, R83, 0x1, P1 ;  /* 0x0000000b02057c11 */ /* 0x000fca00088f0c53 */
[----:B------:R3:W-:Y:S02]  /*5140*/  STG.E desc[UR6][R4.64], R3 ;  /* 0x0000000304007986 */ /* 0x0007e4000c101906 */
.L_x_1968:
[----:B------:R-:W-:Y:S05]  /*5150*/  BSYNC.RECONVERGENT B1 ;  /* 0x0000000000017941 */ /* 0x000fea0003800200 */
.L_x_1967:
[----:B------:R-:W-:Y:S04]  /*5160*/  BSSY.RECONVERGENT B1, `(.L_x_1969) ;  /* 0x0000014000017945 */ /* 0x000fe80003800200 */
[----:B------:R-:W-:Y:S05]  /*5170*/  @P3 BRA `(.L_x_1970) ;  /* 0x0000000000483947 */ /* 0x000fea0003800000 */
[----:B------:R-:W1:Y:S01]  /*5180*/  LDCU.64 UR8, c[0x0][0x3e0] ;  /* 0x00007c00ff0877ac */ /* 0x000e620008000a00 */
[----:B------:R-:W-:Y:S01]  /*5190*/  MOV R2, R120 ;  /* 0x0000007800027202 */ /* 0x000fe20000000f00 */
[--C-:B0-23--:R-:W-:Y:S01]  /*51a0*/  FADD.FTZ R5, R12, -R37.reuse ;  /* 0x800000250c057221 */ /* 0x10dfe20000010000 */
[----:B----4-:R-:W-:Y:S01]  /*51b0*/  MOV R3, R123 ;  /* 0x0000007b00037202 */ /* 0x010fe20000000f00 */
        /* <DEDUP_REMOVED lines=14> */
.L_x_1970:
[----:B------:R-:W-:Y:S05]  /*52a0*/  BSYNC.RECONVERGENT B1 ;  /* 0x0000000000017941 */ /* 0x000fea0003800200 */
.L_x_1969:
        /* <DEDUP_REMOVED lines=20> */
.L_x_1972:
[----:B------:R-:W-:Y:S05]  /*53f0*/  BSYNC.RECONVERGENT B1 ;  /* 0x0000000000017941 */ /* 0x000fea0003800200 */
.L_x_1971:
[----:B------:R-:W-:Y:S01]  /*5400*/  ISETP.GE.U32.AND P4, PT, R32, UR4, PT ;  /* 0x0000000420007c0c */ /* 0x000fe2000bf86070 */
[----:B------:R-:W-:Y:S01]  /*5410*/  BSSY.RECONVERGENT B1, `(.L_x_1973) ;  /* 0x0000028000017945 */ /* 0x000fe20003800200 */
[----:B0-23--:R-:W-:Y:S02]  /*5420*/  SHF.R.S32.HI R4, RZ, 0x1f, R32 ;  /* 0x0000001fff047819 */ /* 0x00dfe40000011420 */
[----:B------:R-:W-:Y:S02]  /*5430*/  IADD3 R11, PT, PT, R38, 0x58, RZ ;  /* 0x00000058260b7810 */ /* 0x000fe40007ffe0ff */
[----:B------:R-:W-:Y:S02]  /*5440*/  ISETP.GE.AND.EX P4, PT, R4, UR5, PT, P4 ;  /* 0x0000000504007c0c */ /* 0x000fe4000bf86340 */
[C---:B------:R-:W-:Y:S02]  /*5450*/  IADD3 R9, PT, PT, R38.reuse, 0x60, RZ ;  /* 0x0000006026097810 */ /* 0x040fe40007ffe0ff */
[----:B------:R-:W-:-:S02]  /*5460*/  IADD3 R0, PT, PT, R38, 0x68, RZ ;  /* 0x0000006826007810 */ /* 0x000fc40007ffe0ff */
[----:B------:R-:W-:Y:S02]  /*5470*/  IADD3 R6, PT, PT, R38, 0x70, RZ ;  /* 0x0000007026067810 */ /* 0x000fe40007ffe0ff */
[----:B------:R-:W-:Y:S02]  /*5480*/  ISETP.GE.U32.AND P1, PT, R33, UR4, PT ;  /* 0x0000000421007c0c */ /* 0x000fe4000bf26070 */
[----:B------:R-:W-:Y:S02]  /*5490*/  ISETP.GE.U32.AND P6, PT, R11, UR4, PT ;  /* 0x000000040b007c0c */ /* 0x000fe4000bfc6070 */
[----:B------:R-:W-:Y:S02]  /*54a0*/  ISETP.GE.U32.AND P2, PT, R9, UR4, PT ;  /* 0x0000000409007c0c */ /* 0x000fe4000bf46070 */
[----:B------:R-:W-:Y:S02]  /*54b0*/  ISETP.GE.U32.AND P3, PT, R0, UR4, PT ;  /* 0x0000000400007c0c */ /* 0x000fe4000bf66070 */
[----:B------:R-:W-:-:S02]  /*54c0*/  SHF.R.S32.HI R13, RZ, 0x1f, R33 ;  /* 0x0000001fff0d7819 */ /* 0x000fc40000011421 */
[----:B------:R-:W-:Y:S02]  /*54d0*/  SHF.R.S32.HI R12, RZ, 0x1f, R11 ;  /* 0x0000001fff0c7819 */ /* 0x000fe4000001140b */
[----:B------:R-:W-:Y:S02]  /*54e0*/  SHF.R.S32.HI R10, RZ, 0x1f, R9 ;  /* 0x0000001fff0a7819 */ /* 0x000fe40000011409 */
[----:B------:R-:W-:Y:S02]  /*54f0*/  SHF.R.S32.HI R7, RZ, 0x1f, R0 ;  /* 0x0000001fff077819 */ /* 0x000fe40000011400 */
[----:B------:R-:W-:Y:S02]  /*5500*/  ISETP.GE.U32.AND P5, PT, R6, UR4, PT ;  /* 0x0000000406007c0c */ /* 0x000fe4000bfa6070 */
[----:B------:R-:W-:Y:S02]  /*5510*/  ISETP.GE.AND.EX P1, PT, R13, UR5, PT, P1 ;  /* 0x000000050d007c0c */ /* 0x000fe4000bf26310 */
[----:B------:R-:W-:-:S02]  /*5520*/  ISETP.GE.AND.EX P6, PT, R12, UR5, PT, P6 ;  /* 0x000000050c007c0c */ /* 0x000fc4000bfc6360 */
[----:B------:R-:W-:Y:S02]  /*5530*/  ISETP.GE.AND.EX P2, PT, R10, UR5, PT, P2 ;  /* 0x000000050a007c0c */ /* 0x000fe4000bf46320 */
[----:B------:R-:W-:Y:S02]  /*5540*/  ISETP.GE.AND.EX P3, PT, R7, UR5, PT, P3 ;  /* 0x0000000507007c0c */ /* 0x000fe4000bf66330 */
[----:B------:R-:W-:Y:S01]  /*5550*/  IADD3 R8, PT, PT, R38, 0x88, RZ ;  /* 0x0000008826087810 */ /* 0x000fe20007ffe0ff */
[----:B------:R-:W-:Y:S10]  /*5560*/  @P4 BRA `(.L_x_1974) ;  /* 0x0000000000484947 */ /* 0x000ff40003800000 */
[----:B------:R-:W0:Y:S01]  /*5570*/  LDCU.64 UR8, c[0x0][0x3e0] ;  /* 0x00007c00ff0877ac */ /* 0x000e220008000a00 */
[----:B------:R-:W-:Y:S01]  /*5580*/  MOV R2, R120 ;  /* 0x0000007800027202 */ /* 0x000fe20000000f00 */
[--C-:B------:R-:W-:Y:S01]  /*5590*/  FADD.FTZ R5, R16, -R37.reuse ;  /* 0x8000002510057221 */ /* 0x100fe20000010000 */
[----:B----4-:R-:W-:Y:S01]  /*55a0*/  MOV R3, R123 ;  /* 0x0000007b00037202 */ /* 0x010fe20000000f00 */
[----:B------:R-:W2:Y:S01]  /*55b0*/  LDCU.64 UR10, c[0x0][0x380] ;  /* 0x00007000ff0a77ac */ /* 0x000ea20008000a00 */
[----:B------:R-:W-:Y:S01]  /*55c0*/  FADD.FTZ R15, R15, -R37 ;  /* 0x800000250f0f7221 */ /* 0x000fe20000010000 */
[----:B-1----:R-:W-:-:S04]  /*55d0*/  FMUL.FTZ R5, R5, R36 ;  /* 0x0000002405057220 */ /* 0x002fc80000410000 */
[----:B-----5:R-:W-:Y:S01]  /*55e0*/  FFMA.FTZ R14, R28, R5, R30 ;  /* 0x000000051c0e7223 */ /* 0x020fe2000001001e */
[----:B0-----:R-:W-:Y:S02]  /*55f0*/  IMAD R35, R4, UR8, RZ ;  /* 0x0000000804237c24 */ /* 0x001fe4000f8e02ff */
[----:B------:R-:W-:Y:S01]  /*5600*/  FMUL.FTZ R4, R15, R36 ;  /* 0x000000240f047220 */ /* 0x000fe20000410000 */
[----:B------:R-:W-:-:S04]  /*5610*/  IMAD.WIDE.U32 R2, R32, UR8, R2 ;  /* 0x0000000820027c25 */ /* 0x000fc8000f8e0002 */
[----:B------:R-:W-:Y:S01]  /*5620*/  FFMA.FTZ R15, R29, R4, R31 ;  /* 0x000000041d0f7223 */ /* 0x000fe2000001001f */
[----:B------:R-:W-:Y:S01]  /*5630*/  IMAD R35, R32, UR9, R35 ;  /* 0x0000000920237c24 */ /* 0x000fe2000f8e0223 */
[----:B--2---:R-:W-:-:S04]  /*5640*/  LEA R4, P4, R2, UR10, 0x1 ;  /* 0x0000000a02047c11 */ /* 0x004fc8000f8808ff */
[----:B------:R-:W-:Y:S02]  /*5650*/  IADD3 R35, PT, PT, R3, R35, RZ ;  /* 0x0000002303237210 */ /* 0x000fe40007ffe0ff */
[----:B------:R-:W-:Y:S02]  /*5660*/  F2FP.BF16.F32.PACK_AB R3, R15, R14 ;  /* 0x0000000e0f03723e */ /* 0x000fe400000010ff */
[----:B------:R-:W-:-:S05]  /*5670*/  LEA.HI.X R5, R2, UR11, R35, 0x1, P4 ;  /* 0x0000000b02057c11 */ /* 0x000fca000a0f0c23 */
[----:B------:R0:W-:Y:S02]  /*5680*/  STG.E desc[UR6][R4.64], R3 ;  /* 0x0000000304007986 */ /* 0x0001e4000c101906 */
.L_x_1974:
[----:B------:R-:W-:Y:S05]  /*5690*/  BSYNC.RECONVERGENT B1 ;  /* 0x0000000000017941 */ /* 0x000fea0003800200 */
.L_x_1973:
[----:B------:R-:W-:Y:S04]  /*56a0*/  BSSY.RECONVERGENT B1, `(.L_x_1975) ;  /* 0x0000014000017945 */ /* 0x000fe80003800200 */
[----:B------:R-:W-:Y:S05]  /*56b0*/  @P1 BRA `(.L_x_1976) ;  /* 0x0000000000481947 */ /* 0x000fea0003800000 */
[----:B------:R-:W2:Y:S01]  /*56c0*/  LDCU.64 UR8, c[0x0][0x3e0] ;  /* 0x00007c00ff0877ac */ /* 0x000ea20008000a00 */
[----:B------:R-:W-:Y:S01]  /*56d0*/  MOV R2, R120 ;  /* 0x0000007800027202 */ /* 0x000fe20000000f00 */
[--C-:B------:R-:W-:Y:S01]  /*56e0*/  FADD.FTZ R17, R17, -R37.reuse ;  /* 0x8000002511117221 */ /* 0x100fe20000010000 */
[----:B0---4-:R-:W-:Y:S01]  /*56f0*/  MOV R3, R123 ;  /* 0x0000007b00037202 */ /* 0x011fe20000000f00 */
[----:B------:R-:W0:Y:S01]  /*5700*/  LDCU.64 UR10, c[0x0][0x380] ;  /* 0x00007000ff0a77ac */ /* 0x000e220008000a00 */
[----:B------:R-:W-:Y:S01]  /*5710*/  FADD.FTZ R5, R18, -R37 ;  /* 0x8000002512057221 */ /* 0x000fe20000010000 */
[----:B-1----:R-:W-:-:S03]  /*5720*/  FMUL.FTZ R17, R17, R36 ;  /* 0x0000002411117220 */ /* 0x002fc60000410000 */
[----:B------:R-:W-:Y:S01]  /*5730*/  FMUL.FTZ R4, R5, R36 ;  /* 0x0000002405047220 */ /* 0x000fe20000410000 */
[----:B-----5:R-:W-:Y:S01]  /*5740*/  FFMA.FTZ R17, R28, R17, R30 ;  /* 0x000000111c117223 */ /* 0x020fe2000001001e */
[----:B--2---:R-:W-:Y:S02]  /*5750*/  IMAD R14, R13, UR8, RZ ;  /* 0x000000080d0e7c24 */ /* 0x004fe4000f8e02ff */
        /* <DEDUP_REMOVED lines=8> */
.L_x_1976:
[----:B------:R-:W-:Y:S05]  /*57e0*/  BSYNC.RECONVERGENT B1 ;  /* 0x0000000000017941 */ /* 0x000fea0003800200 */
.L_x_1975:
[----:B------:R-:W-:Y:S04]  /*57f0*/  BSSY.RECONVERGENT B1, `(.L_x_1977) ;  /* 0x0000014000017945 */ /* 0x000fe80003800200 */
[----:B------:R-:W-:Y:S05]  /*5800*/  @P6 BRA `(.L_x_1978) ;  /* 0x0000000000486947 */ /* 0x000fea0003800000 */
[----:B------:R-:W3:Y:S01]  /*5810*/  LDCU.64 UR8, c[0x0][0x3e0] ;  /* 0x00007c00ff0877ac */ /* 0x000ee20008000a00 */
[----:B------:R-:W-:Y:S01]  /*5820*/  MOV R2, R120 ;  /* 0x0000007800027202 */ /* 0x000fe20000000f00 */
[--C-:B0-2---:R-:W-:Y:S01]  /*5830*/  FADD.FTZ R5, R20, -R37.reuse ;  /* 0x8000002514057221 */ /* 0x105fe20000010000 */
[----:B----4-:R-:W-:Y:S01]  /*5840*/  MOV R3, R123 ;  /* 0x0000007b00037202 */ /* 0x010fe20000000f00 */
[----:B------:R-:W0:Y:S01]  /*5850*/  LDCU.64 UR10, c[0x0][0x380] ;  /* 0x00007000ff0a77ac */ /* 0x000e220008000a00 */
[----:B------:R-:W-:Y:S01]  /*5860*/  FADD.FTZ R19, R19, -R37 ;  /* 0x8000002513137221 */ /* 0x000fe20000010000 */
[----:B-1----:R-:W-:-:S03]  /*5870*/  FMUL.FTZ R5, R5, R36 ;  /* 0x0000002405057220 */ /* 0x002fc60000410000 */
[----:B------:R-:W-:Y:S01]  /*5880*/  FMUL.FTZ R4, R19, R36 ;  /* 0x0000002413047220 */ /* 0x000fe20000410000 */
[----:B---3--:R-:W-:Y:S02]  /*5890*/  IMAD R12, R12, UR8, RZ ;  /* 0x000000080c0c7c24 */ /* 0x008fe4000f8e02ff */
[----:B------:R-:W-:-:S04]  /*58a0*/  IMAD.WIDE.U32 R2, R11, UR8, R2 ;  /* 0x000000080b027c25 */ /* 0x000fc8000f8e0002 */
[----:B------:R-:W-:Y:S02]  /*58b0*/  IMAD R13, R11, UR9, R12 ;  /* 0x000000090b0d7c24 */ /* 0x000fe4000f8e020c */
[----:B-----5:R-:W-:Y:S01]  /*58c0*/  FFMA.FTZ R11, R28, R5, R30 ;  /* 0x000000051c0b7223 */ /* 0x020fe2000001001e */
[----:B------:R-:W-:Y:S01]  /*58d0*/  FFMA.FTZ R12, R29, R4, R31 ;  /* 0x000000041d0c7223 */ /* 0x000fe2000001001f */
[----:B0-----:R-:W-:Y:S02]  /*58e0*/  LEA R4, P1, R2, UR10, 0x1 ;  /* 0x0000000a02047c11 */ /* 0x001fe4000f8208ff */
[----:B------:R-:W-:Y:S02]  /*58f0*/  IADD3 R13, PT, PT, R3, R13, RZ ;  /* 0x0000000d030d7210 */ /* 0x000fe40007ffe0ff */
[----:B------:R-:W-:Y:S02]  /*5900*/  F2FP.BF16.F32.PACK_AB R3, R12, R11 ;  /* 0x0000000b0c03723e */ /* 0x000fe400000010ff */
[----:B------:R-:W-:-:S05]  /*5910*/  LEA.HI.X R5, R2, UR11, R13, 0x1, P1 ;  /* 0x0000000b02057c11 */ /* 0x000fca00088f0c0d */
[----:B------:R3:W-:Y:S02]  /*5920*/  STG.E desc[UR6][R4.64], R3 ;  /* 0x0000000304007986 */ /* 0x0007e4000c101906 */
.L_x_1978:
[----:B------:R-:W-:Y:S05]  /*5930*/  BSYNC.RECONVERGENT B1 ;  /* 0x0000000000017941 */ /* 0x000fea0003800200 */
.L_x_1977:
        /* <DEDUP_REMOVED lines=10> */
[----:B------:R-:W-:Y:S02]  /*59e0*/  IMAD R10, R10, UR8, RZ ;  /* 0x000000080a0a7c24 */ /* 0x000fe4000f8e02ff */
        /* <DEDUP_REMOVED lines=9> */
.L_x_1980:
[----:B------:R-:W-:Y:S05]  /*5a80*/  BSYNC.RECONVERGENT B1 ;  /* 0x0000000000017941 */ /* 0x000fea0003800200 */
.L_x_1979:
        /* <DEDUP_REMOVED lines=15> */
[C---:B0-----:R-:W-:Y:S02]  /*5b80*/  LEA R4, P1, R2.reuse, UR10, 0x1 ;  /* 0x0000000a02047c11 */ /* 0x041fe4000f8208ff */
[----:B------:R-:W-:Y:S02]  /*5b90*/  IADD3 R9, PT, PT, R3, R9, RZ ;  /* 0x0000000903097210 */ /* 0x000fe40007ffe0ff */
[----:B------:R-:W-:Y:S02]  /*5ba0*/  F2FP.BF16.F32.PACK_AB R3, R7, R0 ;  /* 0x000000000703723e */ /* 0x000fe400000010ff */
[----:B------:R-:W-:-:S05]  /*5bb0*/  LEA.HI.X R5, R2, UR11, R9, 0x1, P1 ;  /* 0x0000000b02057c11 */ /* 0x000fca00088f0c09 */
[----:B------:R0:W-:Y:S02]  /*5bc0*/  STG.E desc[UR6][R4.64], R3 ;  /* 0x0000000304007986 */ /* 0x0001e4000c101906 */
.L_x_1982:
[----:B------:R-:W-:Y:S05]  /*5bd0*/  BSYNC.RECONVERGENT B1 ;  /* 0x0000000000017941 */ /* 0x000fea0003800200 */
.L_x_1981:
[----:B0-23--:R-:W-:Y:S01]  /*5be0*/  SHF.R.S32.HI R4, RZ, 0x1f, R6 ;  /* 0x0000001fff047819 */ /* 0x00dfe20000011406 */
[----:B------:R-:W-:Y:S01]  /*5bf0*/  BSSY.RECONVERGENT B1, `(.L_x_1983) ;  /* 0x0000022000017945 */ /* 0x000fe20003800200 */
[----:B------:R-:W-:Y:S02]  /*5c00*/  ISETP.GE.U32.AND P6, PT, R113, UR4, PT ;  /* 0x0000000471007c0c */ /* 0x000fe4000bfc6070 */
[----:B------:R-:W-:Y:S02]  /*5c10*/  ISETP.GE.AND.EX P5, PT, R4, UR5, PT, P5 ;  /* 0x0000000504007c0c */ /* 0x000fe4000bfa6350 */
[----:B------:R-:W-:Y:S02]  /*5c20*/  ISETP.GE.U32.AND P1, PT, R112, UR4, PT ;  /* 0x0000000470007c0c */ /* 0x000fe4000bf26070 */
[----:B------:R-:W-:Y:S02]  /*5c30*/  ISETP.GE.U32.AND P2, PT, R8, UR4, PT ;  /* 0x0000000408007c0c */ /* 0x000fe4000bf46070 */
[----:B------:R-:W-:-:S02]  /*5c40*/  ISETP.GE.U32.AND P3, PT, R111, UR4, PT ;  /* 0x000000046f007c0c */ /* 0x000fc4000bf66070 */
[----:B------:R-:W-:Y:S02]  /*5c50*/  ISETP.GE.U32.AND P4, PT, R110, UR4, PT ;  /* 0x000000046e007c0c */ /* 0x000fe4000bf86070 */
[----:B------:R-:W-:Y:S02]  /*5c60*/  SHF.R.S32.HI R9, RZ, 0x1f, R8 ;  /* 0x0000001fff097819 */ /* 0x000fe40000011408 */
[----:B------:R-:W-:Y:S02]  /*5c70*/  ISETP.GE.AND.EX P6, PT, R93, UR5, PT, P6 ;  /* 0x000000055d007c0c */ /* 0x000fe4000bfc6360 */
[----:B------:R-:W-:Y:S02]  /*5c80*/  ISETP.GE.AND.EX P1, PT, R92, UR5, PT, P1 ;  /* 0x000000055c007c0c */ /* 0x000fe4000bf26310 */
[----:B------:R-:W-:Y:S02]  /*5c90*/  ISETP.GE.AND.EX P2, PT, R9, UR5, PT, P2 ;  /* 0x0000000509007c0c */ /* 0x000fe4000bf46320 */
[----:B------:R-:W-:-:S02]  /*5ca0*/  ISETP.GE.AND.EX P3, PT, R91, UR5, PT, P3 ;  /* 0x000000055b007c0c */ /* 0x000fc4000bf66330 */
[----:B------:R-:W-:Y:S02]  /*5cb0*/  ISETP.GE.AND.EX P4, PT, R90, UR5, PT, P4 ;  /* 0x000000055a007c0c */ /* 0x000fe4000bf86340 */
[C---:B------:R-:W-:Y:S02]  /*5cc0*/  IADD3 R0, PT, PT, R38.reuse, 0xa8, RZ ;  /* 0x000000a826007810 */ /* 0x040fe40007ffe0ff */
[----:B------:R-:W-:Y:S01]  /*5cd0*/  IADD3 R7, PT, PT, R38, 0xc8, RZ ;  /* 0x000000c826077810 */ /* 0x000fe20007ffe0ff */
[----:B------:R-:W-:Y:S08]  /*5ce0*/  @P5 BRA `(.L_x_1984) ;  /* 0x0000000000485947 */ /* 0x000ff00003800000 */
        /* <DEDUP_REMOVED lines=11> */
[----:B------:R-:W-:Y:S02]  /*5da0*/  IMAD R11, R6, UR9, R11 ;  /* 0x00000009060b7c24 */ /* 0x000fe4000f8e020b */
[----:B------:R-:W-:Y:S01]  /*5db0*/  FFMA.FTZ R6, R29, R4, R31 ;  /* 0x000000041d067223 */ /* 0x000fe2000001001f */
[----:B--2---:R-:W-:Y:S02]  /*5dc0*/  LEA R4, P5, R2, UR10, 0x1 ;  /* 0x0000000a02047c11 */ /* 0x004fe4000f8a08ff */
[----:B------:R-:W-:Y:S02]  /*5dd0*/  IADD3 R11, PT, PT, R3, R11, RZ ;  /* 0x0000000b030b7210 */ /* 0x000fe40007ffe0ff */
[----:B------:R-:W-:Y:S02]  /*5de0*/  F2FP.BF16.F32.PACK_AB R3, R6, R25 ;  /* 0x000000190603723e */ /* 0x000fe400000010ff */
[----:B------:R-:W-:-:S05]  /*5df0*/  LEA.HI.X R5, R2, UR11, R11, 0x1, P5 ;  /* 0x0000000b02057c11 */ /* 0x000fca000a8f0c0b */
[----:B------:R0:W-:Y:S02]  /*5e00*/  STG.E desc[UR6][R4.64], R3 ;  /* 0x0000000304007986 */ /* 0x0001e4000c101906 */
.L_x_1984:
[----:B------:R-:W-:Y:S05]  /*5e10*/  BSYNC.RECONVERGENT B1 ;  /* 0x0000000000017941 */ /* 0x000fea0003800200 */
.L_x_1983:
        /* <DEDUP_REMOVED lines=9> */
[----:B------:R-:W-:-:S04]  /*5eb0*/  FMUL.FTZ R4, R27, R36 ;  /* 0x000000241b047220 */ /* 0x000fc80000410000 */
[----:B-----5:R-:W-:Y:S01]  /*5ec0*/  FFMA.FTZ R11, R29, R4, R31 ;  /* 0x000000041d0b7223 */ /* 0x020fe2000001001f */
[----:B--2---:R-:W-:Y:S02]  /*5ed0*/  IMAD R6, R93, UR8, RZ ;  /* 0x000000085d067c24 */ /* 0x004fe4000f8e02ff */
        /* <DEDUP_REMOVED lines=8> */
.L_x_1986:
[----:B------:R-:W-:Y:S05]  /*5f60*/  BSYNC.RECONVERGENT B1 ;  /* 0x0000000000017941 */ /* 0x000fea0003800200 */
.L_x_1985:
        /* <DEDUP_REMOVED lines=20> */
.L_x_1988:
[----:B------:R-:W-:Y:S05]  /*60b0*/  BSYNC.RECONVERGENT B1 ;  /* 0x0000000000017941 */ /* 0x000fea0003800200 */
.L_x_1987:
        /* <DEDUP_REMOVED lines=20> */
.L_x_1990:
[----:B------:R-:W-:Y:S05]  /*6200*/  BSYNC.RECONVERGENT B1 ;  /* 0x0000000000017941 */ /* 0x000fea0003800200 */
.L_x_1989:
[----:B------:R-:W-:Y:S04]  /*6210*/  BSSY.RECONVERGENT B1, `(.L_x_1991) ;  /* 0x0000014000017945 */ /* 0x000fe80003800200 */
[----:B------:R-:W-:Y:S05]  /*6220*/  @P3 BRA `(.L_x_1992) ;  /* 0x0000000000483947 */ /* 0x000fea0003800000 */
[----:B------:R-:W1:Y:S01]  /*6230*/  LDCU.64 UR8, c[0x0][0x3e0] ;  /* 0x00007c00ff0877ac */ /* 0x000e620008000a00 */
[--C-:B0-23--:R-:W-:Y:S01]  /*6240*/  FADD.FTZ R5, R54, -R37.reuse ;  /* 0x8000002536057221 */ /* 0x10dfe20000010000 */
[----:B------:R-:W-:Y:S01]  /*6250*/  MOV R2, R120 ;  /* 0x0000007800027202 */ /* 0x000fe20000000f00 */
[----:B------:R-:W-:Y:S01]  /*6260*/  FADD.FTZ R53, R53, -R37 ;  /* 0x8000002535357221 */ /* 0x000fe20000010000 */
[----:B------:R-:W0:Y:S01]  /*6270*/  LDCU.64 UR10, c[0x0][0x380] ;  /* 0x00007000ff0a77ac */ /* 0x000e220008000a00 */
[----:B----4-:R-:W-:Y:S01]  /*6280*/  MOV R3, R123 ;  /* 0x0000007b00037202 */ /* 0x010fe20000000f00 */
[-C--:B-1----:R-:W-:Y:S01]  /*6290*/  FMUL.FTZ R4, R5, R36.reuse ;  /* 0x0000002405047220 */ /* 0x082fe20000410000 */
[----:B------:R-:W-:-:S04]  /*62a0*/  FMUL.FTZ R53, R53, R36 ;  /* 0x0000002435357220 */ /* 0x000fc80000410000 */
[----:B-----5:R-:W-:Y:S01]  /*62b0*/  FFMA.FTZ R53, R28, R53, R30 ;  /* 0x000000351c357223 */ /* 0x020fe2000001001e */
[----:B------:R-:W-:Y:S02]  /*62c0*/  IMAD R6, R91, UR8, RZ ;  /* 0x000000085b067c24 */ /* 0x000fe4000f8e02ff */
        /* <DEDUP_REMOVED lines=8> */
.L_x_1992:
[----:B------:R-:W-:Y:S05]  /*6350*/  BSYNC.RECONVERGENT B1 ;  /* 0x0000000000017941 */ /* 0x000fea0003800200 */
.L_x_1991:
        /* <DEDUP_REMOVED lines=20> */
.L_x_1994:
[----:B------:R-:W-:Y:S05]  /*64a0*/  BSYNC.RECONVERGENT B1 ;  /* 0x0000000000017941 */ /* 0x000fea0003800200 */
.L_x_1993:
[----:B------:R-:W-:Y:S01]  /*64b0*/  ISETP.GE.U32.AND P5, PT, R41, UR4, PT ;  /* 0x0000000429007c0c */ /* 0x000fe2000bfa6070 */
[----:B------:R-:W-:Y:S01]  /*64c0*/  BSSY.RECONVERGENT B1, `(.L_x_1995) ;  /* 0x0000023000017945 */ /* 0x000fe20003800200 */
[----:B------:R-:W-:Y:S02]  /*64d0*/  ISETP.GE.U32.AND P2, PT, R0, UR4, PT ;  /* 0x0000000400007c0c */ /* 0x000fe4000bf46070 */
[----:B------:R-:W-:Y:S02]  /*64e0*/  ISETP.GE.AND.EX P5, PT, R46, UR5, PT, P5 ;  /* 0x000000052e007c0c */ /* 0x000fe4000bfa6350 */
[----:B------:R-:W-:Y:S02]  /*64f0*/  ISETP.GE.U32.AND P1, PT, R109, UR4, PT ;  /* 0x000000046d007c0c */ /* 0x000fe4000bf26070 */
[----:B------:R-:W-:Y:S02]  /*6500*/  ISETP.GE.U32.AND P6, PT, R39, UR4, PT ;  /* 0x0000000427007c0c */ /* 0x000fe4000bfc6070 */
[----:B------:R-:W-:-:S02]  /*6510*/  ISETP.GE.U32.AND P3, PT, R108, UR4, PT ;  /* 0x000000046c007c0c */ /* 0x000fc4000bf66070 */
[----:B------:R-:W-:Y:S02]  /*6520*/  SHF.R.S32.HI R11, RZ, 0x1f, R0 ;  /* 0x0000001fff0b7819 */ /* 0x000fe40000011400 */
[----:B------:R-:W-:Y:S02]  /*6530*/  ISETP.GE.U32.AND P4, PT, R7, UR4, PT ;  /* 0x0000000407007c0c */ /* 0x000fe4000bf86070 */
[----:B------:R-:W-:Y:S02]  /*6540*/  SHF.R.S32.HI R8, RZ, 0x1f, R7 ;  /* 0x0000001fff087819 */ /* 0x000fe40000011407 */
[----:B------:R-:W-:Y:S02]  /*6550*/  IADD3 R6, PT, PT, R38, 0xe0, RZ ;  /* 0x000000e026067810 */ /* 0x000fe40007ffe0ff */
[----:B------:R-:W-:Y:S02]  /*6560*/  ISETP.GE.AND.EX P2, PT, R11, UR5, PT, P2 ;  /* 0x000000050b007c0c */ /* 0x000fe4000bf46320 */
[----:B------:R-:W-:-:S02]  /*6570*/  ISETP.GE.AND.EX P1, PT, R89, UR5, PT, P1 ;  /* 0x0000000559007c0c */ /* 0x000fc4000bf26310 */
[----:B------:R-:W-:Y:S02]  /*6580*/  ISETP.GE.AND.EX P6, PT, R44, UR5, PT, P6 ;  /* 0x000000052c007c0c */ /* 0x000fe4000bfc6360 */
[----:B------:R-:W-:Y:S02]  /*6590*/  ISETP.GE.AND.EX P3, PT, R88, UR5, PT, P3 ;  /* 0x0000000558007c0c */ /* 0x000fe4000bf66330 */
[----:B------:R-:W-:Y:S02]  /*65a0*/  ISETP.GE.AND.EX P4, PT, R8, UR5, PT, P4 ;  /* 0x0000000508007c0c */ /* 0x000fe4000bf86340 */
[----:B------:R-:W-:Y:S01]  /*65b0*/  IADD3 R38, PT, PT, R38, 0xf8, RZ ;  /* 0x000000f826267810 */ /* 0x000fe20007ffe0ff */
[----:B------:R-:W-:Y:S10]  /*65c0*/  @P5 BRA `(.L_x_1996) ;  /* 0x0000000000485947 */ /* 0x000ff40003800000 */
        /* <DEDUP_REMOVED lines=18> */
.L_x_1996:
[----:B------:R-:W-:Y:S05]  /*66f0*/  BSYNC.RECONVERGENT B1 ;  /* 0x0000000000017941 */ /* 0x000fea0003800200 */
.L_x_1995:
[----:B------:R-:W-:Y:S04]  /*6700*/  BSSY.RECONVERGENT B1, `(.L_x_1997) ;  /* 0x0000014000017945 */ /* 0x000fe80003800200 */
[----:B------:R-:W-:Y:S05]  /*6710*/  @P2 BRA `(.L_x_1998) ;  /* 0x0000000000482947 */ /* 0x000fea0003800000 */
[----:B------:R-:W1:Y:S01]  /*6720*/  LDCU.64 UR8, c[0x0][0x3e0] ;  /* 0x00007c00ff0877ac */ /* 0x000e620008000a00 */
[----:B------:R-:W-:Y:S01]  /*6730*/  MOV R2, R120 ;  /* 0x0000007800027202 */ /* 0x000fe20000000f00 */
[--C-:B------:R-:W-:Y:S01]  /*6740*/  FADD.FTZ R59, R59, -R37.reuse ;  /* 0x800000253b3b7221 */ /* 0x100fe20000010000 */
[----:B0-234-:R-:W-:Y:S01]  /*6750*/  MOV R3, R123 ;  /* 0x0000007b00037202 */ /* 0x01dfe20000000f00 */
        /* <DEDUP_REMOVED lines=14> */
.L_x_1998:
[----:B------:R-:W-:Y:S05]  /*6840*/  BSYNC.RECONVERGENT B1 ;  /* 0x0000000000017941 */ /* 0x000fea0003800200 */
.L_x_1997:
        /* <DEDUP_REMOVED lines=20> */
.L_x_2000:
[----:B------:R-:W-:Y:S05]  /*6990*/  BSYNC.RECONVERGENT B1 ;  /* 0x0000000000017941 */ /* 0x000fea0003800200 */
.L_x_1999:
        /* <DEDUP_REMOVED lines=20> */
.L_x_2002:
[----:B------:R-:W-:Y:S05]  /*6ae0*/  BSYNC.RECONVERGENT B1 ;  /* 0x0000000000017941 */ /* 0x000fea0003800200 */
.L_x_2001:
        /* <DEDUP_REMOVED lines=20> */
.L_x_2004:
[----:B------:R-:W-:Y:S05]  /*6c30*/  BSYNC.RECONVERGENT B1 ;  /* 0x0000000000017941 */ /* 0x000fea0003800200 */
.L_x_2003:
        /* <DEDUP_REMOVED lines=20> */
.L_x_2006:
[----:B------:R-:W-:Y:S05]  /*6d80*/  BSYNC.RECONVERGENT B1 ;  /* 0x0000000000017941 */ /* 0x000fea0003800200 */
.L_x_2005:
[----:B------:R-:W-:Y:S01]  /*6d90*/  ISETP.GE.U32.AND P5, PT, R107, UR4, PT ;  /* 0x000000046b007c0c */ /* 0x000fe2000bfa6070 */
        /* <DEDUP_REMOVED lines=33> */
.L_x_2008:
[----:B------:R-:W-:Y:S05]  /*6fb0*/  BSYNC.RECONVERGENT B1 ;  /* 0x0000000000017941 */ /* 0x000fea0003800200 */
.L_x_2007:
        /* <DEDUP_REMOVED lines=20> */
.L_x_2010:
[----:B------:R-:W-:Y:S05]  /*7100*/  BSYNC.RECONVERGENT B1 ;  /* 0x0000000000017941 */ /* 0x000fea0003800200 */
.L_x_2009:
        /* <DEDUP_REMOVED lines=20> */
.L_x_2012:
[----:B------:R-:W-:Y:S05]  /*7250*/  BSYNC.RECONVERGENT B1 ;  /* 0x0000000000017941 */ /* 0x000fea0003800200 */
.L_x_2011:
        /* <DEDUP_REMOVED lines=20> */
.L_x_2014:
[----:B------:R-:W-:Y:S05]  /*73a0*/  BSYNC.RECONVERGENT B1 ;  /* 0x0000000000017941 */ /* 0x000fea0003800200 */
.L_x_2013:
        /* <DEDUP_REMOVED lines=20> */
.L_x_2016:
[----:B------:R-:W-:Y:S05]  /*74f0*/  BSYNC.RECONVERGENT B1 ;  /* 0x0000000000017941 */ /* 0x000fea0003800200 */
.L_x_2015:
[----:B------:R-:W-:Y:S05]  /*7500*/  @P4 BRA `(.L_x_2017) ;  /* 0x0000004400304947 */ /* 0x000fea0003800000 */
[----:B------:R-:W1:Y:S01]  /*7510*/  LDCU.64 UR4, c[0x0][0x3e0] ;  /* 0x00007c00ff0477ac */ /* 0x000e620008000a00 */
[--C-:B0-234-:R-:W-:Y:S01]  /*7520*/  FADD.FTZ R3, R80, -R37.reuse ;  /* 0x8000002550037221 */ /* 0x11dfe20000010000 */
[----:B------:R-:W-:Y:S01]  /*7530*/  MOV R121, R123 ;  /* 0x0000007b00797202 */ /* 0x000fe20000000f00 */
[----:B------:R-:W-:Y:S01]  /*7540*/  FADD.FTZ R37, R79, -R37 ;  /* 0x800000254f257221 */ /* 0x000fe20000010000 */
[----:B------:R-:W0:Y:S01]  /*7550*/  LDCU.64 UR8, c[0x0][0x380] ;  /* 0x00007000ff0877ac */ /* 0x000e220008000a00 */
[-C--:B-1----:R-:W-:Y:S02]  /*7560*/  FMUL.FTZ R3, R3, R36.reuse ;  /* 0x0000002403037220 */ /* 0x082fe40000410000 */
        /* <DEDUP_REMOVED lines=10> */
[----:B------:R0:W-:Y:S01]  /*7610*/  STG.E desc[UR6][R2.64], R5 ;  /* 0x0000000502007986 */ /* 0x0001e2000c101906 */
[----:B------:R-:W-:Y:S05]  /*7620*/  BRA `(.L_x_2017) ;  /* 0x0000004000e87947 */ /* 0x000fea0003800000 */
.L_x_1954:
        /* <DEDUP_REMOVED lines=12> */
[--C-:B------:R-:W-:Y:S01]  /*76f0*/  FADD.FTZ R33, R84, -R37.reuse ;  /* 0x8000002554217221 */ /* 0x100fe20000010000 */
[----:B------:R-:W-:Y:S01]  /*7700*/  FADD.FTZ R35, R83, -R37 ;  /* 0x8000002553237221 */ /* 0x000fe20000010000 */
[----:B------:R-:W0:Y:S02]  /*7710*/  LDCU.64 UR8, c[0x0][0x3e0] ;  /* 0x00007c00ff0877ac */ /* 0x000e240008000a00 */
[-C--:B-1----:R-:W-:Y:S01]  /*7720*/  FMUL.FTZ R33, R33, R36.reuse ;  /* 0x0000002421217220 */ /* 0x082fe20000410000 */
[----:B------:R-:W-:Y:S01]  /*7730*/  FMUL.FTZ R32, R35, R36 ;  /* 0x0000002423207220 */ /* 0x000fe20000410000 */
[----:B------:R-:W1:Y:S02]  /*7740*/  LDCU.64 UR10, c[0x0][0x380] ;  /* 0x00007000ff0a77ac */ /* 0x000e640008000a00 */
[----:B-----5:R-:W-:Y:S01]  /*7750*/  FFMA.FTZ R83, R28, R33, R30 ;  /* 0x000000211c537223 */ /* 0x020fe2000001001e */
[----:B------:R-:W-:-:S03]  /*7760*/  FFMA.FTZ R32, R29, R32, R31 ;  /* 0x000000201d207223 */ /* 0x000fc6000001001f */
[----:B------:R-:W-:Y:S01]  /*7770*/  FMUL.FTZ R35, R83, -1.4426950216293334961 ;  /* 0xbfb8aa3b53237820 */ /* 0x000fe20000410000 */
[----:B------:R-:W-:-:S05]  /*7780*/  FMUL.FTZ R124, R32, -1.4426950216293334961 ;  /* 0xbfb8aa3b207c7820 */ /* 0x000fca0000410000 */
[----:B------:R-:W2:Y:S04]  /*7790*/  MUFU.EX2 R35, R35 ;  /* 0x0000002300237308 */ /* 0x000ea80000000800 */
[----:B------:R-:W3:Y:S01]  /*77a0*/  MUFU.EX2 R124, R124 ;  /* 0x0000007c007c7308 */ /* 0x000ee20000000800 */
[----:B--2---:R-:W-:Y:S01]  /*77b0*/  FADD.FTZ R84, R35, 1 ;  /* 0x3f80000023547421 */ /* 0x004fe20000010000 */
[----:B------:R-:W-:Y:S01]  /*77c0*/  MOV R35, R123 ;  /* 0x0000007b00237202 */ /* 0x000fe20000000f00 */
[----:B---3--:R-:W-:-:S04]  /*77d0*/  FADD.FTZ R125, R124, 1 ;  /* 0x3f8000007c7d7421 */ /* 0x008fc80000010000 */
[----:B------:R-:W2:Y:S08]  /*77e0*/  MUFU.RCP R84, R84 ;  /* 0x0000005400547308 */ /* 0x000eb00000001000 */
[----:B------:R0:W3:Y:S02]  /*77f0*/  MUFU.RCP R33, R125 ;  /* 0x0000007d00217308 */ /* 0x0000e40000001000 */
[----:B0-----:R-:W-:Y:S01]  /*7800*/  IMAD R125, R34, UR8, RZ ;  /* 0x00000008227d7c24 */ /* 0x001fe2000f8e02ff */
[----:B------:R-:W-:Y:S01]  /*7810*/  MOV R34, R120 ;  /* 0x0000007800227202 */ /* 0x000fe20000000f00 */
[----:B--2---:R-:W-:-:S02]  /*7820*/  FMUL.FTZ R83, R83, R84 ;  /* 0x0000005453537220 */ /* 0x004fc40000410000 */
[C---:B------:R-:W-:Y:S02]  /*7830*/  IMAD R125, R38.reuse, UR9, R125 ;  /* 0x00000009267d7c24 */ /* 0x040fe4000f8e027d */
[----:B------:R-:W-:-:S04]  /*7840*/  IMAD.WIDE.U32 R34, R38, UR8, R34 ;  /* 0x0000000826227c25 */ /* 0x000fc8000f8e0022 */
[----:B---3--:R-:W-:Y:S01]  /*7850*/  FMUL.FTZ R124, R32, R33 ;  /* 0x00000021207c7220 */ /* 0x008fe20000410000 */
[----:B------:R-:W-:Y:S02]  /*7860*/  IADD3 R33, PT, PT, R35, R125, RZ ;  /* 0x0000007d23217210 */ /* 0x000fe40007ffe0ff */
[----:B-1----:R-:W-:Y:S02]  /*7870*/  LEA R32, P1, R34, UR10, 0x1 ;  /* 0x0000000a22207c11 */ /* 0x002fe4000f8208ff */
[----:B------:R-:W-:Y:S02]  /*7880*/  F2FP.BF16.F32.PACK_AB R83, R124, R83 ;  /* 0x000000537c53723e */ /* 0x000fe400000010ff */
[----:B------:R-:W-:-:S05]  /*7890*/  LEA.HI.X R33, R34, UR11, R33, 0x1, P1 ;  /* 0x0000000b22217c11 */ /* 0x000fca00088f0c21 */
[----:B------:R0:W-:Y:S04]  /*78a0*/  STG.E desc[UR6][R32.64], R83 ;  /* 0x0000005320007986 */ /* 0x0001e8000c101906 */
.L_x_2019:
[----:B------:R-:W-:Y:S05]  /*78b0*/  BSYNC.RECONVERGENT B1 ;  /* 0x0000000000017941 */ /* 0x000fea0003800200 */
.L_x_2018:
[----:B------:R-:W-:Y:S04]  /*78c0*/  BSSY.RECONVERGENT B1, `(.L_x_2020) ;  /* 0x000001e000017945 */ /* 0x000fe80003800200 */
[----:B------:R-:W-:Y:S05]  /*78d0*/  @P2 BRA `(.L_x_2021) ;  /* 0x0000000000702947 */ /* 0x000fea0003800000 */
[--C-:B0-----:R-:W-:Y:S01]  /*78e0*/  FADD.FTZ R33, R82, -R37.reuse ;  /* 0x8000002552217221 */ /* 0x101fe20000010000 */
[----:B------:R-:W-:Y:S01]  /*78f0*/  FADD.FTZ R81, R81, -R37 ;  /* 0x8000002551517221 */ /* 0x000fe20000010000 */
[----:B------:R-:W0:Y:S01]  /*7900*/  LDCU.64 UR8, c[0x0][0x3e0] ;  /* 0x00007c00ff0877ac */ /* 0x000e220008000a00 */
[----:B------:R-:W-:Y:S01]  /*7910*/  MOV R35, R123 ;  /* 0x0000007b00237202 */ /* 0x000fe20000000f00 */
[-C--:B-1----:R-:W-:Y:S01]  /*7920*/  FMUL.FTZ R33, R33, R36.reuse ;  /* 0x0000002421217220 */ /* 0x082fe20000410000 */
[----:B------:R-:W-:Y:S01]  /*7930*/  FMUL.FTZ R32, R81, R36 ;  /* 0x0000002451207220 */ /* 0x000fe20000410000 */
[----:B------:R-:W1:Y:S02]  /*7940*/  LDCU.64 UR10, c[0x0][0x380] ;  /* 0x00007000ff0a77ac */ /* 0x000e640008000a00 */
[----:B-----5:R-:W-:Y:S01]  /*7950*/  FFMA.FTZ R33, R28, R33, R30 ;  /* 0x000000211c217223 */ /* 0x020fe2000001001e */
[----:B------:R-:W-:-:S03]  /*7960*/  FFMA.FTZ R32, R29, R32, R31 ;  /* 0x000000201d207223 */ /* 0x000fc6000001001f */
[----:B------:R-:W-:Y:S01]  /*7970*/  FMUL.FTZ R34, R33, -1.4426950216293334961 ;  /* 0xbfb8aa3b21227820 */ /* 0x000fe20000410000 */
[----:B------:R-:W-:-:S05]  /*7980*/  FMUL.FTZ R83, R32, -1.4426950216293334961 ;  /* 0xbfb8aa3b20537820 */ /* 0x000fca0000410000 */
[----:B------:R-:W2:Y:S01]  /*7990*/  MUFU.EX2 R34, R34 ;  /* 0x0000002200227308 */ /* 0x000ea20000000800 */
[----:B0-----:R-:W-:-:S03]  /*79a0*/  IMAD R119, R119, UR8, RZ ;  /* 0x0000000877777c24 */ /* 0x001fc6000f8e02ff */
[----:B------:R-:W0:Y:S01]  /*79b0*/  MUFU.EX2 R83, R83 ;  /* 0x0000005300537308 */ /* 0x000e220000000800 */
[----:B------:R-:W-:Y:S02]  /*79c0*/  IMAD R119, R44, UR9, R119 ;  /* 0x000000092c777c24 */ /* 0x000fe4000f8e0277 */
[----:B--2---:R-:W-:Y:S01]  /*79d0*/  FADD.FTZ R82, R34, 1 ;  /* 0x3f80000022527421 */ /* 0x004fe20000010000 */
[----:B------:R-:W-:Y:S01]  /*79e0*/  MOV R34, R120 ;  /* 0x0000007800227202 */ /* 0x000fe20000000f00 */
[----:B0-----:R-:W-:-:S04]  /*79f0*/  FADD.FTZ R81, R83, 1 ;  /* 0x3f80000053517421 */ /* 0x001fc80000010000 */
[----:B------:R-:W0:Y:S01]  /*7a00*/  MUFU.RCP R82, R82 ;  /* 0x0000005200527308 */ /* 0x000e220000001000 */
[----:B------:R-:W-:-:S05]  /*7a10*/  IMAD.WIDE.U32 R34, R44, UR8, R34 ;  /* 0x000000082c227c25 */ /* 0x000fca000f8e0022 */
[----:B------:R-:W-:Y:S02]  /*7a20*/  IADD3 R119, PT, PT, R35, R119, RZ ;  /* 0x0000007723777210 */ /* 0x000fe40007ffe0ff */
[----:B------:R-:W2:Y:S01]  /*7a30*/  MUFU.RCP R81, R81 ;  /* 0x0000005100517308 */ /* 0x000ea20000001000 */
[----:B0-----:R-:W-:Y:S01]  /*7a40*/  FMUL.FTZ R44, R33, R82 ;  /* 0x00000052212c7220 */ /* 0x001fe20000410000 */
[----:B--2---:R-:W-:Y:S01]  /*7a50*/  FMUL.FTZ R83, R32, R81 ;  /* 0x0000005120537220 */ /* 0x004fe20000410000 */
[----:B-1----:R-:W-:-:S04]  /*7a60*/  LEA R32, P1, R34, UR10, 0x1 ;  /* 0x0000000a22207c11 */ /* 0x002fc8000f8208ff */
[----:B------:R-:W-:Y:S02]  /*7a70*/  LEA.HI.X R33, R34, UR11, R119, 0x1, P1 ;  /* 0x0000000b22217c11 */ /* 0x000fe400088f0c77 */
[----:B------:R-:W-:-:S05]  /*7a80*/  F2FP.BF16.F32.PACK_AB R83, R83, R44 ;  /* 0x0000002c5353723e */ /* 0x000fca00000010ff */
[----:B------:R2:W-:Y:S02]  /*7a90*/  STG.E desc[UR6][R32.64], R83 ;  /* 0x0000005320007986 */ /* 0x0005e4000c101906 */
.L_x_2021:
[----:B------:R-:W-:Y:S05]  /*7aa0*/  BSYNC.RECONVERGENT B1 ;  /* 0x0000000000017941 */ /* 0x000fea0003800200 */
.L_x_2020:
[----:B------:R-:W-:Y:S01]  /*7ab0*/  BSSY.RECONVERGENT B1, `(.L_x_2022) ;  /* 0x0000020000017945 */ /* 0x000fe20003800200 */
[C---:B------:R-:W-:Y:S02]  /*7ac0*/  IADD3 R44, PT, PT, R38.reuse, 0x28, RZ ;  /* 0x00000028262c7810 */ /* 0x040fe40007ffe0ff */
[----:B------:R-:W-:Y:S01]  /*7ad0*/  IADD3 R81, PT, PT, R38, 0x30, RZ ;  /* 0x0000003026517810 */ /* 0x000fe20007ffe0ff */
[----:B------:R-:W-:Y:S06]  /*7ae0*/  @P3 BRA `(.L_x_2023) ;  /* 0x0000000000703947 */ /* 0x000fec0003800000 */
[--C-:B0-2---:R-:W-:Y:S01]  /*7af0*/  FADD.FTZ R33, R0, -R37.reuse ;  /* 0x8000002500217221 */ /* 0x105fe20000010000 */
[----:B------:R-:W-:Y:S01]  /*7b00*/  FADD.FTZ R35, R2, -R37 ;  /* 0x8000002502237221 */ /* 0x000fe20000010000 */
[----:B------:R-:W0:Y:S01]  /*7b10*/  LDCU.64 UR8, c[0x0][0x3e0] ;  /* 0x00007c00ff0877ac */ /* 0x000e220008000a00 */
[----:B------:R-:W-:Y:S01]  /*7b20*/  MOV R34, R120 ;  /* 0x0000007800227202 */ /* 0x000fe20000000f00 */
[-C--:B-1----:R-:W-:Y:S01]  /*7b30*/  FMUL.FTZ R33, R33, R36.reuse ;  /* 0x0000002421217220 */ /* 0x082fe20000410000 */
[----:B------:R-:W-:Y:S01]  /*7b40*/  FMUL.FTZ R0, R35, R36 ;  /* 0x0000002423007220 */ /* 0x000fe20000410000 */
[----:B------:R-:W1:Y:S01]  /*7b50*/  LDCU.64 UR10, c[0x0][0x380] ;  /* 0x00007000ff0a77ac */ /* 0x000e620008000a00 */
[----:B------:R-:W-:Y:S01]  /*7b60*/  MOV R35, R123 ;  /* 0x0000007b00237202 */ /* 0x000fe20000000f00 */
[----:B-----5:R-:W-:Y:S01]  /*7b70*/  FFMA.FTZ R2, R28, R33, R30 ;  /* 0x000000211c027223 */ /* 0x020fe2000001001e */
[----:B------:R-:W-:-:S03]  /*7b80*/  FFMA.FTZ R0, R29, R0, R31 ;  /* 0x000000001d007223 */ /* 0x000fc6000001001f */
[----:B------:R-:W-:Y:S01]  /*7b90*/  FMUL.FTZ R32, R2, -1.4426950216293334961 ;  /* 0xbfb8aa3b02207820 */ /* 0x000fe20000410000 */
[----:B------:R-:W-:-:S05]  /*7ba0*/  FMUL.FTZ R82, R0, -1.4426950216293334961 ;  /* 0xbfb8aa3b00527820 */ /* 0x000fca0000410000 */
[----:B------:R-:W2:Y:S01]  /*7bb0*/  MUFU.EX2 R32, R32 ;  /* 0x0000002000207308 */ /* 0x000ea20000000800 */
[----:B0-----:R-:W-:-:S03]  /*7bc0*/  IMAD R119, R96, UR8, RZ ;  /* 0x0000000860777c24 */ /* 0x001fc6000f8e02ff */
[----:B------:R-:W0:Y:S01]  /*7bd0*/  MUFU.EX2 R82, R82 ;  /* 0x0000005200527308 */ /* 0x000e220000000800 */
[----:B------:R-:W-:-:S04]  /*7be0*/  IMAD.WIDE.U32 R34, R116, UR8, R34 ;  /* 0x0000000874227c25 */ /* 0x000fc8000f8e0022 */
[----:B------:R-:W-:Y:S02]  /*7bf0*/  IMAD R125, R116, UR9, R119 ;  /* 0x00000009747d7c24 */ /* 0x000fe4000f8e0277 */
[----:B--2---:R-:W-:-:S03]  /*7c00*/  FADD.FTZ R33, R32, 1 ;  /* 0x3f80000020217421 */ /* 0x004fc60000010000 */
[----:B------:R-:W-:Y:S02]  /*7c10*/  IADD3 R125, PT, PT, R35, R125, RZ ;  /* 0x0000007d237d7210 */ /* 0x000fe40007ffe0ff */
[----:B-1----:R-:W-:Y:S01]  /*7c20*/  LEA R32, P1, R34, UR10, 0x1 ;  /* 0x0000000a22207c11 */ /* 0x002fe2000f8208ff */
[----:B0-----:R-:W-:Y:S01]  /*7c30*/  FADD.FTZ R83, R82, 1 ;  /* 0x3f80000052537421 */ /* 0x001fe20000010000 */
[----:B------:R-:W0:Y:S08]  /*7c40*/  MUFU.RCP R33, R33 ;  /* 0x0000002100217308 */ /* 0x000e300000001000 */
[----:B------:R-:W1:Y:S01]  /*7c50*/  MUFU.RCP R83, R83 ;  /* 0x0000005300537308 */ /* 0x000e620000001000 */
[----:B0-----:R-:W-:Y:S01]  /*7c60*/  FMUL.FTZ R2, R2, R33 ;  /* 0x0000002102027220 */ /* 0x001fe20000410000 */
[----:B------:R-:W-:Y:S01]  /*7c70*/  LEA.HI.X R33, R34, UR11, R125, 0x1, P1 ;  /* 0x0000000b22217c11 */ /* 0x000fe200088f0c7d */
[----:B-1----:R-:W-:-:S05]  /*7c80*/  FMUL.FTZ R119, R0, R83 ;  /* 0x0000005300777220 */ /* 0x002fca0000410000 */
[----:B------:R-:W-:-:S05]  /*7c90*/  F2FP.BF16.F32.PACK_AB R119, R119, R2 ;  /* 0x000000027777723e */ /* 0x000fca00000010ff */
[----:B------:R3:W-:Y:S02]  /*7ca0*/  STG.E desc[UR6][R32.64], R119 ;  /* 0x0000007720007986 */ /* 0x0007e4000c101906 */
.L_x_2023:
[----:B------:R-:W-:Y:S05]  /*7cb0*/  BSYNC.RECONVERGENT B1 ;  /* 0x0000000000017941 */ /* 0x000fea0003800200 */
.L_x_2022:
        /* <DEDUP_REMOVED lines=8> */
[----:B------:R-:W-:Y:S02]  /*7d40*/  SHF.R.S32.HI R34, RZ, 0x1f, R81 ;  /* 0x0000001fff227819 */ /* 0x000fe40000011451 */
[----:B------:R-:W-:Y:S02]  /*7d50*/  ISETP.GE.AND.EX P1, PT, R45, UR5, PT, P1 ;  /* 0x000000052d007c0c */ /* 0x000fe4000bf26310 */
[----:B------:R-:W-:Y:S02]  /*7d60*/  ISETP.GE.AND.EX P6, PT, R0, UR5, PT, P6 ;  /* 0x0000000500007c0c */ /* 0x000fe4000bfc6360 */
[----:B------:R-:W-:Y:S02]  /*7d70*/  ISETP.GE.AND.EX P2, PT, R34, UR5, PT, P2 ;  /* 0x0000000522007c0c */ /* 0x000fe4000bf46320 */
[----:B------:R-:W-:Y:S01]  /*7d80*/  ISETP.GE.AND.EX P3, PT, R94, UR5, PT, P3 ;  /* 0x000000055e007c0c */ /* 0x000fe2000bf66330 */
[----:B------:R-:W-:-:S12]  /*7d90*/  @P5 BRA `(.L_x_2025) ;  /* 0x0000000000705947 */ /* 0x000fd80003800000 */
[--C-:B0-23--:R-:W-:Y:S01]  /*7da0*/  FADD.FTZ R33, R4, -R37.reuse ;  /* 0x8000002504217221 */ /* 0x10dfe20000010000 */
[----:B------:R-:W-:Y:S01]  /*7db0*/  FADD.FTZ R35, R3, -R37 ;  /* 0x8000002503237221 */ /* 0x000fe20000010000 */
[----:B------:R-:W0:Y:S01]  /*7dc0*/  LDCU.64 UR8, c[0x0][0x3e0] ;  /* 0x00007c00ff0877ac */ /* 0x000e220008000a00 */
[----:B------:R-:W-:Y:S01]  /*7dd0*/  MOV R32, R120 ;  /* 0x0000007800207202 */ /* 0x000fe20000000f00 */
[-C--:B-1----:R-:W-:Y:S01]  /*7de0*/  FMUL.FTZ R33, R33, R36.reuse ;  /* 0x0000002421217220 */ /* 0x082fe20000410000 */
[----:B------:R-:W-:Y:S01]  /*7df0*/  FMUL.FTZ R2, R35, R36 ;  /* 0x0000002423027220 */ /* 0x000fe20000410000 */
[----:B------:R-:W1:Y:S02]  /*7e00*/  LDCU.64 UR10, c[0x0][0x380] ;  /* 0x00007000ff0a77ac */ /* 0x000e640008000a00 */
[----:B-----5:R-:W-:Y:S01]  /*7e10*/  FFMA.FTZ R3, R28, R33, R30 ;  /* 0x000000211c037223 */ /* 0x020fe2000001001e */
[----:B------:R-:W-:Y:S01]  /*7e20*/  FFMA.FTZ R2, R29, R2, R31 ;  /* 0x000000021d027223 */ /* 0x000fe2000001001f */
[----:B------:R-:W-:-:S02]  /*7e30*/  MOV R33, R123 ;  /* 0x0000007b00217202 */ /* 0x000fc40000000f00 */
        /* <DEDUP_REMOVED lines=10> */
[----:B------:R-:W0:Y:S08]  /*7ee0*/  MUFU.RCP R82, R35 ;  /* 0x0000002300527308 */ /* 0x000e300000001000 */
[----:B------:R-:W2:Y:S01]  /*7ef0*/  MUFU.RCP R119, R84 ;  /* 0x0000005400777308 */ /* 0x000ea20000001000 */
[----:B0-----:R-:W-:Y:S01]  /*7f00*/  FMUL.FTZ R82, R3, R82 ;  /* 0x0000005203527220 */ /* 0x001fe20000410000 */
[----:B--2---:R-:W-:Y:S01]  /*7f10*/  FMUL.FTZ R119, R2, R119 ;  /* 0x0000007702777220 */ /* 0x004fe20000410000 */
[----:B-1----:R-:W-:-:S04]  /*7f20*/  LEA R2, P5, R32, UR10, 0x1 ;  /* 0x0000000a20027c11 */ /* 0x002fc8000f8a08ff */
[----:B------:R-:W-:Y:S02]  /*7f30*/  LEA.HI.X R3, R32, UR11, R47, 0x1, P5 ;  /* 0x0000000b20037c11 */ /* 0x000fe4000a8f0c2f */
[----:B------:R-:W-:-:S05]  /*7f40*/  F2FP.BF16.F32.PACK_AB R119, R119, R82 ;  /* 0x000000527777723e */ /* 0x000fca00000010ff */
[----:B------:R4:W-:Y:S02]  /*7f50*/  STG.E desc[UR6][R2.64], R119 ;  /* 0x0000007702007986 */ /* 0x0009e4000c101906 */
.L_x_2025:
[----:B------:R-:W-:Y:S05]  /*7f60*/  BSYNC.RECONVERGENT B1 ;  /* 0x0000000000017941 */ /* 0x000fea0003800200 */
.L_x_2024:
[----:B------:R-:W-:Y:S01]  /*7f70*/  BSSY.RECONVERGENT B1, `(.L_x_2026) ;  /* 0x0000020000017945 */ /* 0x000fe20003800200 */
[C---:B0-23--:R-:W-:Y:S02]  /*7f80*/  IADD3 R32, PT, PT, R38.reuse, 0x48, RZ ;  /* 0x0000004826207810 */ /* 0x04dfe40007ffe0ff */
[----:B------:R-:W-:Y:S01]  /*7f90*/  IADD3 R33, PT, PT, R38, 0x50, RZ ;  /* 0x0000005026217810 */ /* 0x000fe20007ffe0ff */
[----:B------:R-:W-:Y:S06]  /*7fa0*/  @P1 BRA `(.L_x_2027) ;  /* 0x0000000000701947 */ /* 0x000fec0003800000 */
[--C-:B----4-:R-:W-:Y:S01]  /*7fb0*/  FADD.FTZ R3, R6, -R37.reuse ;  /* 0x8000002506037221 */ /* 0x110fe20000010000 */
[----:B------:R-:W-:Y:S01]  /*7fc0*/  FADD.FTZ R35, R5, -R37 ;  /* 0x8000002505237221 */ /* 0x000fe20000010000 */
[----:B------:R-:W0:Y:S02]  /*7fd0*/  LDCU.64 UR8, c[0x0][0x3e0] ;  /* 0x00007c00ff0877ac */ /* 0x000e240008000a00 */
        /* <DEDUP_REMOVED lines=25> */
.L_x_2027:
[----:B------:R-:W-:Y:S05]  /*8170*/  BSYNC.RECONVERGENT B1 ;  /* 0x0000000000017941 */ /* 0x000fea0003800200 */
.L_x_2026:
[----:B------:R-:W-:Y:S04]  /*8180*/  BSSY.RECONVERGENT B1, `(.L_x_2028) ;  /* 0x000001e000017945 */ /* 0x000fe80003800200 */
[----:B------:R-:W-:Y:S05]  /*8190*/  @P6 BRA `(.L_x_2029) ;  /* 0x0000000000706947 */ /* 0x000fea0003800000 */
[--C-:B----4-:R-:W-:Y:S01]  /*81a0*/  FADD.FTZ R3, R8, -R37.reuse ;  /* 0x8000002508037221 */ /* 0x110fe20000010000 */
[----:B------:R-:W-:Y:S01]  /*81b0*/  FADD.FTZ R7, R7, -R37 ;  /* 0x8000002507077221 */ /* 0x000fe20000010000 */
[----:B------:R-:W2:Y:S02]  /*81c0*/  LDCU.64 UR8, c[0x0][0x3e0] ;  /* 0x00007c00ff0877ac */ /* 0x000ea40008000a00 */
[-C--:B-1----:R-:W-:Y:S01]  /*81d0*/  FMUL.FTZ R3, R3, R36.reuse ;  /* 0x0000002403037220 */ /* 0x082fe20000410000 */
[----:B0-----:R-:W-:Y:S01]  /*81e0*/  FMUL.FTZ R4, R7, R36 ;  /* 0x0000002407047220 */ /* 0x001fe20000410000 */
[----:B------:R-:W0:Y:S02]  /*81f0*/  LDCU.64 UR10, c[0x0][0x380] ;  /* 0x00007000ff0a77ac */ /* 0x000e240008000a00 */
[----:B-----5:R-:W-:Y:S01]  /*8200*/  FFMA.FTZ R35, R28, R3, R30 ;  /* 0x000000031c237223 */ /* 0x020fe2000001001e */
[----:B------:R-:W-:Y:S01]  /*8210*/  FFMA.FTZ R7, R29, R4, R31 ;  /* 0x000000041d077223 */ /* 0x000fe2000001001f */
[----:B------:R-:W-:-:S02]  /*8220*/  MOV R3, R123 ;  /* 0x0000007b00037202 */ /* 0x000fc40000000f00 */
[----:B------:R-:W-:Y:S01]  /*8230*/  FMUL.FTZ R2, R35, -1.4426950216293334961 ;  /* 0xbfb8aa3b23027820 */ /* 0x000fe20000410000 */
[----:B------:R-:W-:-:S05]  /*8240*/  FMUL.FTZ R5, R7, -1.4426950216293334961 ;  /* 0xbfb8aa3b07057820 */ /* 0x000fca0000410000 */
[----:B------:R-:W1:Y:S01]  /*8250*/  MUFU.EX2 R2, R2 ;  /* 0x0000000200027308 */ /* 0x000e620000000800 */
[----:B--2---:R-:W-:-:S03]  /*8260*/  IMAD R45, R0, UR8, RZ ;  /* 0x00000008002d7c24 */ /* 0x004fc6000f8e02ff */
[----:B------:R-:W2:Y:S01]  /*8270*/  MUFU.EX2 R5, R5 ;  /* 0x0000000500057308 */ /* 0x000ea20000000800 */
[----:B------:R-:W-:Y:S02]  /*8280*/  IMAD R45, R44, UR9, R45 ;  /* 0x000000092c2d7c24 */ /* 0x000fe4000f8e022d */
[----:B-1----:R-:W-:Y:S01]  /*8290*/  FADD.FTZ R4, R2, 1 ;  /* 0x3f80000002047421 */ /* 0x002fe20000010000 */
[----:B------:R-:W-:Y:S01]  /*82a0*/  MOV R2, R120 ;  /* 0x0000007800027202 */ /* 0x000fe20000000f00 */
[----:B--2---:R-:W-:-:S04]  /*82b0*/  FADD.FTZ R6, R5, 1 ;  /* 0x3f80000005067421 */ /* 0x004fc80000010000 */
[----:B------:R-:W1:Y:S01]  /*82c0*/  MUFU.RCP R4, R4 ;  /* 0x0000000400047308 */ /* 0x000e620000001000 */
[----:B------:R-:W-:-:S05]  /*82d0*/  IMAD.WIDE.U32 R2, R44, UR8, R2 ;  /* 0x000000082c027c25 */ /* 0x000fca000f8e0002 */
[----:B------:R-:W-:Y:S02]  /*82e0*/  IADD3 R45, PT, PT, R3, R45, RZ ;  /* 0x0000002d032d7210 */ /* 0x000fe40007ffe0ff */
[----:B------:R-:W2:Y:S01]  /*82f0*/  MUFU.RCP R6, R6 ;  /* 0x0000000600067308 */ /* 0x000ea20000001000 */
[----:B-1----:R-:W-:Y:S01]  /*8300*/  FMUL.FTZ R0, R35, R4 ;  /* 0x0000000423007220 */ /* 0x002fe20000410000 */
[----:B0-----:R-:W-:-:S04]  /*8310*/  LEA R4, P1, R2, UR10, 0x1 ;  /* 0x0000000a02047c11 */ /* 0x001fc8000f8208ff */
[----:B------:R-:W-:Y:S01]  /*8320*/  LEA.HI.X R5, R2, UR11, R45, 0x1, P1 ;  /* 0x0000000b02057c11 */ /* 0x000fe200088f0c2d */
[----:B--2---:R-:W-:-:S05]  /*8330*/  FMUL.FTZ R7, R7, R6 ;  /* 0x0000000607077220 */ /* 0x004fca0000410000 */
[----:B------:R-:W-:-:S05]  /*8340*/  F2FP.BF16.F32.PACK_AB R7, R7, R0 ;  /* 0x000000000707723e */ /* 0x000fca00000010ff */
[----:B------:R2:W-:Y:S02]  /*8350*/  STG.E desc[UR6][R4.64], R7 ;  /* 0x0000000704007986 */ /* 0x0005e4000c101906 */
.L_x_2029:
[----:B------:R-:W-:Y:S05]  /*8360*/  BSYNC.RECONVERGENT B1 ;  /* 0x0000000000017941 */ /* 0x000fea0003800200 */
.L_x_2028:
[----:B------:R-:W-:Y:S04]  /*8370*/  BSSY.RECONVERGENT B1, `(.L_x_2030) ;  /* 0x000001e000017945 */ /* 0x000fe80003800200 */
[----:B------:R-:W-:Y:S05]  /*8380*/  @P2 BRA `(.L_x_2031) ;  /* 0x0000000000702947 */ /* 0x000fea0003800000 */
[--C-:B------:R-:W-:Y:S01]  /*8390*/  FADD.FTZ R9, R9, -R37.reuse ;  /* 0x8000002509097221 */ /* 0x100fe20000010000 */
[----:B----4-:R-:W-:Y:S01]  /*83a0*/  FADD.FTZ R3, R10, -R37 ;  /* 0x800000250a037221 */ /* 0x010fe20000010000 */
[----:B------:R-:W3:Y:S02]  /*83b0*/  LDCU.64 UR8, c[0x0][0x3e0] ;  /* 0x00007c00ff0877ac */ /* 0x000ee40008000a00 */
[-C--:B-1----:R-:W-:Y:S01]  /*83c0*/  FMUL.FTZ R9, R9, R36.reuse ;  /* 0x0000002409097220 */ /* 0x082fe20000410000 */
[----:B------:R-:W-:Y:S01]  /*83d0*/  FMUL.FTZ R2, R3, R36 ;  /* 0x0000002403027220 */ /* 0x000fe20000410000 */
[----:B------:R-:W1:Y:S01]  /*83e0*/  LDCU.64 UR10, c[0x0][0x380] ;  /* 0x00007000ff0a77ac */ /* 0x000e620008000a00 */
[----:B------:R-:W-:Y:S01]  /*83f0*/  MOV R3, R123 ;  /* 0x0000007b00037202 */ /* 0x000fe20000000f00 */
[----:B-----5:R-:W-:Y:S01]  /*8400*/  FFMA.FTZ R9, R28, R9, R30 ;  /* 0x000000091c097223 */ /* 0x020fe2000001001e */
[----:B--2---:R-:W-:Y:S01]  /*8410*/  FFMA.FTZ R7, R29, R2, R31 ;  /* 0x000000021d077223 */ /* 0x004fe2000001001f */
[----:B------:R-:W-:-:S02]  /*8420*/  MOV R2, R120 ;  /* 0x0000007800027202 */ /* 0x000fc40000000f00 */
[----:B------:R-:W-:Y:S01]  /*8430*/  FMUL.FTZ R0, R9, -1.4426950216293334961 ;  /* 0xbfb8aa3b09007820 */ /* 0x000fe20000410000 */
[----:B0-----:R-:W-:-:S05]  /*8440*/  FMUL.FTZ R5, R7, -1.4426950216293334961 ;  /* 0xbfb8aa3b07057820 */ /* 0x001fca0000410000 */
[----:B------:R-:W0:Y:S01]  /*8450*/  MUFU.EX2 R0, R0 ;  /* 0x0000000000007308 */ /* 0x000e220000000800 */
[----:B---3--:R-:W-:-:S03]  /*8460*/  IMAD R34, R34, UR8, RZ ;  /* 0x0000000822227c24 */ /* 0x008fc6000f8e02ff */
[----:B------:R-:W2:Y:S01]  /*8470*/  MUFU.EX2 R5, R5 ;  /* 0x0000000500057308 */ /* 0x000ea20000000800 */
[----:B------:R-:W-:-:S04]  /*8480*/  IMAD.WIDE.U32 R2, R81, UR8, R2 ;  /* 0x0000000851027c25 */ /* 0x000fc8000f8e0002 */
[----:B------:R-:W-:Y:S02]  /*8490*/  IMAD R81, R81, UR9, R34 ;  /* 0x0000000951517c24 */ /* 0x000fe4000f8e0222 */
[----:B0-----:R-:W-:-:S03]  /*84a0*/  FADD.FTZ R4, R0, 1 ;  /* 0x3f80000000047421 */ /* 0x001fc60000010000 */
[----:B------:R-:W-:Y:S01]  /*84b0*/  IADD3 R81, PT, PT, R3, R81, RZ ;  /* 0x0000005103517210 */ /* 0x000fe20007ffe0ff */
[----:B--2---:R-:W-:Y:S02]  /*84c0*/  FADD.FTZ R6, R5, 1 ;  /* 0x3f80000005067421 */ /* 0x004fe40000010000 */
[----:B------:R-:W0:Y:S08]  /*84d0*/  MUFU.RCP R4, R4 ;  /* 0x0000000400047308 */ /* 0x000e300000001000 */
[----:B------:R-:W2:Y:S01]  /*84e0*/  MUFU.RCP R6, R6 ;  /* 0x0000000600067308 */ /* 0x000ea20000001000 */
[----:B0-----:R-:W-:Y:S01]  /*84f0*/  FMUL.FTZ R0, R9, R4 ;  /* 0x0000000409007220 */ /* 0x001fe20000410000 */
[----:B-1----:R-:W-:-:S04]  /*8500*/  LEA R4, P1, R2, UR10, 0x1 ;  /* 0x0000000a02047c11 */ /* 0x002fc8000f8208ff */
[----:B------:R-:W-:Y:S01]  /*8510*/  LEA.HI.X R5, R2, UR11, R81, 0x1, P1 ;  /* 0x0000000b02057c11 */ /* 0x000fe200088f0c51 */
[----:B--2---:R-:W-:-:S05]  /*8520*/  FMUL.FTZ R7, R7, R6 ;  /* 0x0000000607077220 */ /* 0x004fca0000410000 */
[----:B------:R-:W-:-:S05]  /*8530*/  F2FP.BF16.F32.PACK_AB R7, R7, R0 ;  /* 0x000000000707723e */ /* 0x000fca00000010ff */
[----:B------:R3:W-:Y:S02]  /*8540*/  STG.E desc[UR6][R4.64], R7 ;  /* 0x0000000704007986 */ /* 0x0007e4000c101906 */
.L_x_2031:
[----:B------:R-:W-:Y:S05]  /*8550*/  BSYNC.RECONVERGENT B1 ;  /* 0x0000000000017941 */ /* 0x000fea0003800200 */
.L_x_2030:
[----:B------:R-:W-:Y:S04]  /*8560*/  BSSY.RECONVERGENT B1, `(.L_x_2032) ;  /* 0x000001e000017945 */ /* 0x000fe80003800200 */
[----:B------:R-:W-:Y:S05]  /*8570*/  @P4 BRA `(.L_x_2033) ;  /* 0x0000000000704947 */ /* 0x000fea0003800000 */
[--C-:B----4-:R-:W-:Y:S01]  /*8580*/  FADD.FTZ R3, R12, -R37.reuse ;  /* 0x800000250c037221 */ /* 0x110fe20000010000 */
[----:B------:R-:W-:Y:S01]  /*8590*/  FADD.FTZ R11, R11, -R37 ;  /* 0x800000250b0b7221 */ /* 0x000fe20000010000 */
[----:B------:R-:W4:Y:S01]  /*85a0*/  LDCU.64 UR8, c[0x0][0x3e0] ;  /* 0x00007c00ff0877ac */ /* 0x000f220008000a00 */
[----:B0-23--:R-:W-:Y:S01]  /*85b0*/  MOV R4, R120 ;  /* 0x0000007800047202 */ /* 0x00dfe20000000f00 */
[-C--:B-1----:R-:W-:Y:S01]  /*85c0*/  FMUL.FTZ R3, R3, R36.reuse ;  /* 0x0000002403037220 */ /* 0x082fe20000410000 */
        /* <DEDUP_REMOVED lines=8> */
[----:B----4-:R-:W-:-:S03]  /*8650*/  IMAD R8, R95, UR8, RZ ;  /* 0x000000085f087c24 */ /* 0x010fc6000f8e02ff */
[----:B------:R-:W2:Y:S01]  /*8660*/  MUFU.EX2 R3, R3 ;  /* 0x0000000300037308 */ /* 0x000ea20000000800 */
[----:B------:R-:W-:-:S04]  /*8670*/  IMAD.WIDE.U32 R4, R115, UR8, R4 ;  /* 0x0000000873047c25 */ /* 0x000fc8000f8e0004 */
[----:B------:R-:W-:Y:S02]  /*8680*/  IMAD R11, R115, UR9, R8 ;  /* 0x00000009730b7c24 */ /* 0x000fe4000f8e0208 */
[----:B-1----:R-:W-:-:S03]  /*8690*/  FADD.FTZ R2, R0, 1 ;  /* 0x3f80000000027421 */ /* 0x002fc60000010000 */
[----:B------:R-:W-:Y:S01]  /*86a0*/  IADD3 R11, PT, PT, R5, R11, RZ ;  /* 0x0000000b050b7210 */ /* 0x000fe20007ffe0ff */
[----:B--2---:R-:W-:Y:S02]  /*86b0*/  FADD.FTZ R6, R3, 1 ;  /* 0x3f80000003067421 */ /* 0x004fe40000010000 */
        /* <DEDUP_REMOVED lines=8> */
.L_x_2033:
[----:B------:R-:W-:Y:S05]  /*8740*/  BSYNC.RECONVERGENT B1 ;  /* 0x0000000000017941 */ /* 0x000fea0003800200 */
.L_x_2032:
[----:B------:R-:W-:Y:S04]  /*8750*/  BSSY.RECONVERGENT B1, `(.L_x_2034) ;  /* 0x000001e000017945 */ /* 0x000fe80003800200 */
[----:B------:R-:W-:Y:S05]  /*8760*/  @P3 BRA `(.L_x_2035) ;  /* 0x0000000000703947 */ /* 0x000fea0003800000 */
[--C-:B0---4-:R-:W-:Y:S01]  /*8770*/  FADD.FTZ R3, R14, -R37.reuse ;  /* 0x800000250e037221 */ /* 0x111fe20000010000 */
[----:B------:R-:W-:Y:S01]  /*8780*/  FADD.FTZ R13, R13, -R37 ;  /* 0x800000250d0d7221 */ /* 0x000fe20000010000 */
[----:B------:R-:W0:Y:S01]  /*8790*/  LDCU.64 UR8, c[0x0][0x3e0] ;  /* 0x00007c00ff0877ac */ /* 0x000e220008000a00 */
[----:B--23--:R-:W-:Y:S01]  /*87a0*/  MOV R4, R120 ;  /* 0x0000007800047202 */ /* 0x00cfe20000000f00 */
        /* <DEDUP_REMOVED lines=15> */
[----:B0-----:R-:W-:Y:S02]  /*88a0*/  FADD.FTZ R6, R3, 1 ;  /* 0x3f80000003067421 */ /* 0x001fe40000010000 */
        /* <DEDUP_REMOVED lines=8> */
.L_x_2035:
[----:B------:R-:W-:Y:S05]  /*8930*/  BSYNC.RECONVERGENT B1 ;  /* 0x0000000000017941 */ /* 0x000fea0003800200 */
.L_x_2034:
[----:B------:R-:W-:Y:S01]  /*8940*/  ISETP.GE.U32.AND P4, PT, R32, UR4, PT ;  /* 0x0000000420007c0c */ /* 0x000fe2000bf86070 */
[----:B------:R-:W-:Y:S01]  /*8950*/  BSSY.RECONVERGENT B1, `(.L_x_2036) ;  /* 0x0000032000017945 */ /* 0x000fe20003800200 */
[----:B0---4-:R-:W-:Y:S02]  /*8960*/  SHF.R.S32.HI R3, RZ, 0x1f, R32 ;  /* 0x0000001fff037819 */ /* 0x011fe40000011420 */
[C---:B------:R-:W-:Y:S02]  /*8970*/  IADD3 R11, PT, PT, R38.reuse, 0x58, RZ ;  /* 0x00000058260b7810 */ /* 0x040fe40007ffe0ff */
[----:B------:R-:W-:Y:S02]  /*8980*/  ISETP.GE.AND.EX P4, PT, R3, UR5, PT, P4 ;  /* 0x0000000503007c0c */ /* 0x000fe4000bf86340 */
[C---:B------:R-:W-:Y:S02]  /*8990*/  IADD3 R9, PT, PT, R38.reuse, 0x60, RZ ;  /* 0x0000006026097810 */ /* 0x040fe40007ffe0ff */
[----:B--23--:R-:W-:-:S02]  /*89a0*/  IADD3 R7, PT, PT, R38, 0x68, RZ ;  /* 0x0000006826077810 */ /* 0x00cfc40007ffe0ff */
        /* <DEDUP_REMOVED lines=27> */
[----:B0-----:R-:W-:Y:S01]  /*8b60*/  IMAD R45, R3, UR8, RZ ;  /* 0x00000008032d7c24 */ /* 0x001fe2000f8e02ff */
[----:B------:R-:W-:Y:S02]  /*8b70*/  MOV R3, R123 ;  /* 0x0000007b00037202 */ /* 0x000fe40000000f00 */
        /* <DEDUP_REMOVED lines=10> */
[----:B-1----:R-:W-:-:S04]  /*8c20*/  LEA R4, P4, R2, UR10, 0x1 ;  /* 0x0000000a02047c11 */ /* 0x002fc8000f8808ff */
[----:B------:R-:W-:Y:S01]  /*8c30*/  LEA.HI.X R5, R2, UR11, R45, 0x1, P4 ;  /* 0x0000000b02057c11 */ /* 0x000fe2000a0f0c2d */
[----:B--2---:R-:W-:-:S05]  /*8c40*/  FMUL.FTZ R35, R16, R15 ;  /* 0x0000000f10237220 */ /* 0x004fca0000410000 */
[----:B------:R-:W-:-:S05]  /*8c50*/  F2FP.BF16.F32.PACK_AB R35, R35, R14 ;  /* 0x0000000e2323723e */ /* 0x000fca00000010ff */
[----:B------:R0:W-:Y:S02]  /*8c60*/  STG.E desc[UR6][R4.64], R35 ;  /* 0x0000002304007986 */ /* 0x0001e4000c101906 */
.L_x_2037:
[----:B------:R-:W-:Y:S05]  /*8c70*/  BSYNC.RECONVERGENT B1 ;  /* 0x0000000000017941 */ /* 0x000fea0003800200 */
.L_x_2036:
[----:B------:R-:W-:Y:S04]  /*8c80*/  BSSY.RECONVERGENT B1, `(.L_x_2038) ;  /* 0x000001e000017945 */ /* 0x000fe80003800200 */
[----:B------:R-:W-:Y:S05]  /*8c90*/  @P1 BRA `(.L_x_2039) ;  /* 0x0000000000701947 */ /* 0x000fea0003800000 */
[--C-:B------:R-:W-:Y:S01]  /*8ca0*/  FADD.FTZ R17, R17, -R37.reuse ;  /* 0x8000002511117221 */ /* 0x100fe20000010000 */
[----:B------:R-:W-:Y:S01]  /*8cb0*/  FADD.FTZ R3, R18, -R37 ;  /* 0x8000002512037221 */ /* 0x000fe20000010000 */
[----:B------:R-:W2:Y:S02]  /*8cc0*/  LDCU.64 UR8, c[0x0][0x3e0] ;  /* 0x00007c00ff0877ac */ /* 0x000ea40008000a00 */
[-C--:B-1----:R-:W-:Y:S01]  /*8cd0*/  FMUL.FTZ R17, R17, R36.reuse ;  /* 0x0000002411117220 */ /* 0x082fe20000410000 */
[----:B0-----:R-:W-:Y:S01]  /*8ce0*/  FMUL.FTZ R4, R3, R36 ;  /* 0x0000002403047220 */ /* 0x001fe20000410000 */
        /* <DEDUP_REMOVED lines=9> */
[----:B-1----:R-:W-:Y:S01]  /*8d80*/  FADD.FTZ R4, R2, 1 ;  /* 0x3f80000002047421 */ /* 0x002fe20000010000 */
[----:B------:R-:W-:Y:S01]  /*8d90*/  MOV R2, R120 ;  /* 0x0000007800027202 */ /* 0x000fe20000000f00 */
[----:B--2---:R-:W-:-:S04]  /*8da0*/  FADD.FTZ R14, R5, 1 ;  /* 0x3f800000050e7421 */ /* 0x004fc80000010000 */
[----:B------:R-:W1:Y:S01]  /*8db0*/  MUFU.RCP R4, R4 ;  /* 0x0000000400047308 */ /* 0x000e620000001000 */
[----:B------:R-:W-:-:S04]  /*8dc0*/  IMAD.WIDE.U32 R2, R33, UR8, R2 ;  /* 0x0000000821027c25 */ /* 0x000fc8000f8e0002 */
[----:B------:R-:W-:-:S03]  /*8dd0*/  IMAD R33, R33, UR9, R16 ;  /* 0x0000000921217c24 */ /* 0x000fc6000f8e0210 */
[----:B------:R-:W2:Y:S02]  /*8de0*/  MUFU.RCP R14, R14 ;  /* 0x0000000e000e7308 */ /* 0x000ea40000001000 */
[----:B------:R-:W-:Y:S01]  /*8df0*/  IADD3 R33, PT, PT, R3, R33, RZ ;  /* 0x0000002103217210 */ /* 0x000fe20007ffe0ff */
[----:B-1----:R-:W-:Y:S01]  /*8e00*/  FMUL.FTZ R13, R17, R4 ;  /* 0x00000004110d7220 */ /* 0x002fe20000410000 */
[----:B0-----:R-:W-:-:S04]  /*8e10*/  LEA R4, P1, R2, UR10, 0x1 ;  /* 0x0000000a02047c11 */ /* 0x001fc8000f8208ff */
[----:B------:R-:W-:Y:S01]  /*8e20*/  LEA.HI.X R5, R2, UR11, R33, 0x1, P1 ;  /* 0x0000000b02057c11 */ /* 0x000fe200088f0c21 */
[----:B--2---:R-:W-:-:S05]  /*8e30*/  FMUL.FTZ R16, R15, R14 ;  /* 0x0000000e0f107220 */ /* 0x004fca0000410000 */
[----:B------:R-:W-:-:S05]  /*8e40*/  F2FP.BF16.F32.PACK_AB R13, R16, R13 ;  /* 0x0000000d100d723e */ /* 0x000fca00000010ff */
[----:B------:R2:W-:Y:S02]  /*8e50*/  STG.E desc[UR6][R4.64], R13 ;  /* 0x0000000d04007986 */ /* 0x0005e4000c101906 */
.L_x_2039:
[----:B------:R-:W-:Y:S05]  /*8e60*/  BSYNC.RECONVERGENT B1 ;  /* 0x0000000000017941 */ /* 0x000fea0003800200 */
.L_x_2038:
[----:B------:R-:W-:Y:S04]  /*8e70*/  BSSY.RECONVERGENT B1, `(.L_x_2040) ;  /* 0x000001e000017945 */ /* 0x000fe80003800200 */
[----:B------:R-:W-:Y:S05]  /*8e80*/  @P6 BRA `(.L_x_2041) ;  /* 0x0000000000706947 */ /* 0x000fea0003800000 */
[--C-:B------:R-:W-:Y:S01]  /*8e90*/  FADD.FTZ R3, R20, -R37.reuse ;  /* 0x8000002514037221 */ /* 0x100fe20000010000 */
[----:B------:R-:W-:Y:S01]  /*8ea0*/  FADD.FTZ R19, R19, -R37 ;  /* 0x8000002513137221 */ /* 0x000fe20000010000 */
[----:B------:R-:W3:Y:S01]  /*8eb0*/  LDCU.64 UR8, c[0x0][0x3e0] ;  /* 0x00007c00ff0877ac */ /* 0x000ee20008000a00 */
[----:B0-2---:R-:W-:Y:S01]  /*8ec0*/  MOV R5, R123 ;  /* 0x0000007b00057202 */ /* 0x005fe20000000f00 */
[-C--:B-1----:R-:W-:Y:S01]  /*8ed0*/  FMUL.FTZ R3, R3, R36.reuse ;  /* 0x0000002403037220 */ /* 0x082fe20000410000 */
[----:B------:R-:W-:Y:S01]  /*8ee0*/  FMUL.FTZ R4, R19, R36 ;  /* 0x0000002413047220 */ /* 0x000fe20000410000 */
[----:B------:R-:W0:Y:S02]  /*8ef0*/  LDCU.64 UR10, c[0x0][0x380] ;  /* 0x00007000ff0a77ac */ /* 0x000e240008000a00 */
[----:B-----5:R-:W-:Y:S01]  /*8f00*/  FFMA.FTZ R16, R28, R3, R30 ;  /* 0x000000031c107223 */ /* 0x020fe2000001001e */
[----:B------:R-:W-:Y:S01]  /*8f10*/  FFMA.FTZ R15, R29, R4, R31 ;  /* 0x000000041d0f7223 */ /* 0x000fe2000001001f */
[----:B------:R-:W-:-:S02]  /*8f20*/  MOV R4, R120 ;  /* 0x0000007800047202 */ /* 0x000fc40000000f00 */
[----:B------:R-:W-:Y:S01]  /*8f30*/  FMUL.FTZ R2, R16, -1.4426950216293334961 ;  /* 0xbfb8aa3b10027820 */ /* 0x000fe20000410000 */
[----:B------:R-:W-:-:S05]  /*8f40*/  FMUL.FTZ R13, R15, -1.4426950216293334961 ;  /* 0xbfb8aa3b0f0d7820 */ /* 0x000fca0000410000 */
[----:B------:R-:W1:Y:S01]  /*8f50*/  MUFU.EX2 R2, R2 ;  /* 0x0000000200027308 */ /* 0x000e620000000800 */
[----:B---3--:R-:W-:-:S03]  /*8f60*/  IMAD R12, R12, UR8, RZ ;  /* 0x000000080c0c7c24 */ /* 0x008fc6000f8e02ff */
[----:B------:R-:W2:Y:S01]  /*8f70*/  MUFU.EX2 R13, R13 ;  /* 0x0000000d000d7308 */ /* 0x000ea20000000800 */
[----:B------:R-:W-:-:S04]  /*8f80*/  IMAD.WIDE.U32 R4, R11, UR8, R4 ;  /* 0x000000080b047c25 */ /* 0x000fc8000f8e0004 */
[----:B------:R-:W-:Y:S02]  /*8f90*/  IMAD R17, R11, UR9, R12 ;  /* 0x000000090b117c24 */ /* 0x000fe4000f8e020c */
[----:B-1----:R-:W-:Y:S01]  /*8fa0*/  FADD.FTZ R3, R2, 1 ;  /* 0x3f80000002037421 */ /* 0x002fe20000010000 */
[----:B0-----:R-:W-:Y:S02]  /*8fb0*/  LEA R2, P1, R4, UR10, 0x1 ;  /* 0x0000000a04027c11 */ /* 0x001fe4000f8208ff */
[----:B------:R-:W-:Y:S01]  /*8fc0*/  IADD3 R17, PT, PT, R5, R17, RZ ;  /* 0x0000001105117210 */ /* 0x000fe20007ffe0ff */
[----:B--2---:R-:W-:Y:S02]  /*8fd0*/  FADD.FTZ R14, R13, 1 ;  /* 0x3f8000000d0e7421 */ /* 0x004fe40000010000 */
[----:B------:R-:W0:Y:S08]  /*8fe0*/  MUFU.RCP R3, R3 ;  /* 0x0000000300037308 */ /* 0x000e300000001000 */
[----:B------:R-:W1:Y:S01]  /*8ff0*/  MUFU.RCP R14, R14 ;  /* 0x0000000e000e7308 */ /* 0x000e620000001000 */
[----:B0-----:R-:W-:Y:S01]  /*9000*/  FMUL.FTZ R11, R16, R3 ;  /* 0x00000003100b7220 */ /* 0x001fe20000410000 */
[----:B------:R-:W-:Y:S01]  /*9010*/  LEA.HI.X R3, R4, UR11, R17, 0x1, P1 ;  /* 0x0000000b04037c11 */ /* 0x000fe200088f0c11 */
[----:B-1----:R-:W-:-:S05]  /*9020*/  FMUL.FTZ R12, R15, R14 ;  /* 0x0000000e0f0c7220 */ /* 0x002fca0000410000 */
[----:B------:R-:W-:-:S05]  /*9030*/  F2FP.BF16.F32.PACK_AB R11, R12, R11 ;  /* 0x0000000b0c0b723e */ /* 0x000fca00000010ff */
[----:B------:R3:W-:Y:S02]  /*9040*/  STG.E desc[UR6][R2.64], R11 ;  /* 0x0000000b02007986 */ /* 0x0007e4000c101906 */
.L_x_2041:
[----:B------:R-:W-:Y:S05]  /*9050*/  BSYNC.RECONVERGENT B1 ;  /* 0x0000000000017941 */ /* 0x000fea0003800200 */
.L_x_2040:
[----:B------:R-:W-:Y:S04]  /*9060*/  BSSY.RECONVERGENT B1, `(.L_x_2042) ;  /* 0x000001e000017945 */ /* 0x000fe80003800200 */
[----:B------:R-:W-:Y:S05]  /*9070*/  @P2 BRA `(.L_x_2043) ;  /* 0x0000000000702947 */ /* 0x000fea0003800000 */
[--C-:B---3--:R-:W-:Y:S01]  /*9080*/  FADD.FTZ R3, R22, -R37.reuse ;  /* 0x8000002516037221 */ /* 0x108fe20000010000 */
        /* <DEDUP_REMOVED lines=27> */
.L_x_2043:
[----:B------:R-:W-:Y:S05]  /*9240*/  BSYNC.RECONVERGENT B1 ;  /* 0x0000000000017941 */ /* 0x000fea0003800200 */
.L_x_2042:
[----:B------:R-:W-:Y:S04]  /*9250*/  BSSY.RECONVERGENT B1, `(.L_x_2044) ;  /* 0x000001e000017945 */ /* 0x000fe80003800200 */
[----:B------:R-:W-:Y:S05]  /*9260*/  @P3 BRA `(.L_x_2045) ;  /* 0x0000000000703947 */ /* 0x000fea0003800000 */
[--C-:B---34-:R-:W-:Y:S01]  /*9270*/  FADD.FTZ R3, R24, -R37.reuse ;  /* 0x8000002518037221 */ /* 0x118fe20000010000 */
[----:B------:R-:W-:Y:S01]  /*9280*/  FADD.FTZ R23, R23, -R37 ;  /* 0x8000002517177221 */ /* 0x000fe20000010000 */
[----:B------:R-:W3:Y:S02]  /*9290*/  LDCU.64 UR8, c[0x0][0x3e0] ;  /* 0x00007c00ff0877ac */ /* 0x000ee40008000a00 */
[-C--:B-1----:R-:W-:Y:S01]  /*92a0*/  FMUL.FTZ R3, R3, R36.reuse ;  /* 0x0000002403037220 */ /* 0x082fe20000410000 */
[----:B0-2---:R-:W-:Y:S01]  /*92b0*/  FMUL.FTZ R4, R23, R36 ;  /* 0x0000002417047220 */ /* 0x005fe20000410000 */
        /* <DEDUP_REMOVED lines=23> */
.L_x_2045:
[----:B------:R-:W-:Y:S05]  /*9430*/  BSYNC.RECONVERGENT B1 ;  /* 0x0000000000017941 */ /* 0x000fea0003800200 */
.L_x_2044:
[----:B---34-:R-:W-:Y:S01]  /*9440*/  SHF.R.S32.HI R3, RZ, 0x1f, R0 ;  /* 0x0000001fff037819 */ /* 0x018fe20000011400 */
        /* <DEDUP_REMOVED lines=13> */
[----:B0-----:R-:W-:Y:S02]  /*9520*/  IADD3 R7, PT, PT, R38, 0xa8, RZ ;  /* 0x000000a826077810 */ /* 0x001fe40007ffe0ff */
[----:B------:R-:W-:Y:S01]  /*9530*/  SHF.R.S32.HI R8, RZ, 0x1f, R39 ;  /* 0x0000001fff087819 */ /* 0x000fe20000011427 */
[----:B------:R-:W-:Y:S08]  /*9540*/  @P5 BRA `(.L_x_2047) ;  /* 0x0000000000705947 */ /* 0x000ff00003800000 */
[--C-:B------:R-:W-:Y:S01]  /*9550*/  FADD.FTZ R25, R25, -R37.reuse ;  /* 0x8000002519197221 */ /* 0x100fe20000010000 */
[----:B--2---:R-:W-:Y:S01]  /*9560*/  FADD.FTZ R5, R26, -R37 ;  /* 0x800000251a057221 */ /* 0x004fe20000010000 */
        /* <DEDUP_REMOVED lines=26> */
.L_x_2047:
[----:B------:R-:W-:Y:S05]  /*9710*/  BSYNC.RECONVERGENT B1 ;  /* 0x0000000000017941 */ /* 0x000fea0003800200 */
.L_x_2046:
        /* <DEDUP_REMOVED lines=15> */
[----:B---3--:R-:W-:-:S03]  /*9810*/  IMAD R12, R93, UR8, RZ ;  /* 0x000000085d0c7c24 */ /* 0x008fc6000f8e02ff */
        /* <DEDUP_REMOVED lines=14> */
.L_x_2049:
[----:B------:R-:W-:Y:S05]  /*9900*/  BSYNC.RECONVERGENT B1 ;  /* 0x0000000000017941 */ /* 0x000fea0003800200 */
.L_x_2048:
        /* <DEDUP_REMOVED lines=30> */
.L_x_2051:
[----:B------:R-:W-:Y:S05]  /*9af0*/  BSYNC.RECONVERGENT B1 ;  /* 0x0000000000017941 */ /* 0x000fea0003800200 */
.L_x_2050:
[----:B------:R-:W-:Y:S04]  /*9b00*/  BSSY.RECONVERGENT B1, `(.L_x_2052) ;  /* 0x000001e000017945 */ /* 0x000fe80003800200 */
[----:B------:R-:W-:Y:S05]  /*9b10*/  @P2 BRA `(.L_x_2053) ;  /* 0x0000000000702947 */ /* 0x000fea0003800000 */
[--C-:B---34-:R-:W-:Y:S01]  /*9b20*/  FADD.FTZ R3, R52, -R37.reuse ;  /* 0x8000002534037221 */ /* 0x118fe20000010000 */
[----:B------:R-:W-:Y:S01]  /*9b30*/  FADD.FTZ R51, R51, -R37 ;  /* 0x8000002533337221 */ /* 0x000fe20000010000 */
[----:B------:R-:W3:Y:S02]  /*9b40*/  LDCU.64 UR8, c[0x0][0x3e0] ;  /* 0x00007c00ff0877ac */ /* 0x000ee40008000a00 */
[-C--:B-1----:R-:W-:Y:S01]  /*9b50*/  FMUL.FTZ R3, R3, R36.reuse ;  /* 0x0000002403037220 */ /* 0x082fe20000410000 */
[----:B------:R-:W-:Y:S01]  /*9b60*/  FMUL.FTZ R2, R51, R36 ;  /* 0x0000002433027220 */ /* 0x000fe20000410000 */
[----:B------:R-:W1:Y:S02]  /*9b70*/  LDCU.64 UR10, c[0x0][0x380] ;  /* 0x00007000ff0a77ac */ /* 0x000e640008000a00 */
[----:B0----5:R-:W-:Y:S01]  /*9b80*/  FFMA.FTZ R11, R28, R3, R30 ;  /* 0x000000031c0b7223 */ /* 0x021fe2000001001e */
[----:B--2---:R-:W-:Y:S01]  /*9b90*/  FFMA.FTZ R13, R29, R2, R31 ;  /* 0x000000021d0d7223 */ /* 0x004fe2000001001f */
[----:B------:R-:W-:-:S02]  /*9ba0*/  MOV R2, R120 ;  /* 0x0000007800027202 */ /* 0x000fc40000000f00 */
[----:B------:R-:W-:Y:S01]  /*9bb0*/  FMUL.FTZ R0, R11, -1.4426950216293334961 ;  /* 0xbfb8aa3b0b007820 */ /* 0x000fe20000410000 */
[----:B------:R-:W-:Y:S01]  /*9bc0*/  FMUL.FTZ R5, R13, -1.4426950216293334961 ;  /* 0xbfb8aa3b0d057820 */ /* 0x000fe20000410000 */
[----:B------:R-:W-:-:S04]  /*9bd0*/  MOV R3, R123 ;  /* 0x0000007b00037202 */ /* 0x000fc80000000f00 */
        /* <DEDUP_REMOVED lines=16> */
.L_x_2053:
[----:B------:R-:W-:Y:S05]  /*9ce0*/  BSYNC.RECONVERGENT B1 ;  /* 0x0000000000017941 */ /* 0x000fea0003800200 */
.L_x_2052:
[----:B------:R-:W-:Y:S04]  /*9cf0*/  BSSY.RECONVERGENT B1, `(.L_x_2054) ;  /* 0x000001e000017945 */ /* 0x000fe80003800200 */
[----:B------:R-:W-:Y:S05]  /*9d00*/  @P3 BRA `(.L_x_2055) ;  /* 0x0000000000703947 */ /* 0x000fea0003800000 */
[--C-:B------:R-:W-:Y:S01]  /*9d10*/  FADD.FTZ R53, R53, -R37.reuse ;  /* 0x8000002535357221 */ /* 0x100fe20000010000 */
[----:B---34-:R-:W-:Y:S01]  /*9d20*/  FADD.FTZ R3, R54, -R37 ;  /* 0x8000002536037221 */ /* 0x018fe20000010000 */
        /* <DEDUP_REMOVED lines=26> */
.L_x_2055:
[----:B------:R-:W-:Y:S05]  /*9ed0*/  BSYNC.RECONVERGENT B1 ;  /* 0x0000000000017941 */ /* 0x000fea0003800200 */
.L_x_2054:
[----:B------:R-:W-:Y:S04]  /*9ee0*/  BSSY.RECONVERGENT B1, `(.L_x_2056) ;  /* 0x000001e000017945 */ /* 0x000fe80003800200 */
[----:B------:R-:W-:Y:S05]  /*9ef0*/  @P4 BRA `(.L_x_2057) ;  /* 0x0000000000704947 */ /* 0x000fea0003800000 */
[--C-:B0--34-:R-:W-:Y:S01]  /*9f00*/  FADD.FTZ R3, R56, -R37.reuse ;  /* 0x8000002538037221 */ /* 0x119fe20000010000 */
[----:B------:R-:W-:Y:S01]  /*9f10*/  FADD.FTZ R55, R55, -R37 ;  /* 0x8000002537377221 */ /* 0x000fe20000010000 */
[----:B------:R-:W0:Y:S01]  /*9f20*/  LDCU.64 UR8, c[0x0][0x3e0] ;  /* 0x00007c00ff0877ac */ /* 0x000e220008000a00 */
[----:B--2---:R-:W-:Y:S01]  /*9f30*/  MOV R4, R120 ;  /* 0x0000007800047202 */ /* 0x004fe20000000f00 */
        /* <DEDUP_REMOVED lines=24> */
.L_x_2057:
[----:B------:R-:W-:Y:S05]  /*a0c0*/  BSYNC.RECONVERGENT B1 ;  /* 0x0000000000017941 */ /* 0x000fea0003800200 */
.L_x_2056:
        /* <DEDUP_REMOVED lines=8> */
[----:B------:R-:W-:Y:S02]  /*a150*/  SHF.R.S32.HI R14, RZ, 0x1f, R7 ;  /* 0x0000001fff0e7819 */ /* 0x000fe40000011407 */
[----:B------:R-:W-:Y:S02]  /*a160*/  ISETP.GE.U32.AND P4, PT, R6, UR4, PT ;  /* 0x0000000406007c0c */ /* 0x000fe4000bf86070 */
[----:B0-----:R-:W-:Y:S02]  /*a170*/  SHF.R.S32.HI R9, RZ, 0x1f, R6 ;  /* 0x0000001fff097819 */ /* 0x001fe40000011406 */
[----:B------:R-:W-:Y:S02]  /*a180*/  IADD3 R0, PT, PT, R38, 0xe0, RZ ;  /* 0x000000e026007810 */ /* 0x000fe40007ffe0ff */
[----:B------:R-:W-:-:S02]  /*a190*/  ISETP.GE.AND.EX P2, PT, R14, UR5, PT, P2 ;  /* 0x000000050e007c0c */ /* 0x000fc4000bf46320 */
[----:B------:R-:W-:Y:S02]  /*a1a0*/  ISETP.GE.AND.EX P1, PT, R89, UR5, PT, P1 ;  /* 0x0000000559007c0c */ /* 0x000fe4000bf26310 */
[----:B------:R-:W-:Y:S02]  /*a1b0*/  ISETP.GE.AND.EX P6, PT, R8, UR5, PT, P6 ;  /* 0x0000000508007c0c */ /* 0x000fe4000bfc6360 */
[----:B------:R-:W-:Y:S02]  /*a1c0*/  ISETP.GE.AND.EX P3, PT, R88, UR5, PT, P3 ;  /* 0x0000000558007c0c */ /* 0x000fe4000bf66330 */
[----:B------:R-:W-:Y:S02]  /*a1d0*/  ISETP.GE.AND.EX P4, PT, R9, UR5, PT, P4 ;  /* 0x0000000509007c0c */ /* 0x000fe4000bf86340 */
[----:B------:R-:W-:Y:S01]  /*a1e0*/  IADD3 R38, PT, PT, R38, 0xf8, RZ ;  /* 0x000000f826267810 */ /* 0x000fe20007ffe0ff */
[----:B------:R-:W-:Y:S10]  /*a1f0*/  @P5 BRA `(.L_x_2059) ;  /* 0x0000000000705947 */ /* 0x000ff40003800000 */
[--C-:B---34-:R-:W-:Y:S01]  /*a200*/  FADD.FTZ R3, R58, -R37.reuse ;  /* 0x800000253a037221 */ /* 0x118fe20000010000 */
[----:B------:R-:W-:Y:S01]  /*a210*/  FADD.FTZ R57, R57, -R37 ;  /* 0x8000002539397221 */ /* 0x000fe20000010000 */
[----:B------:R-:W0:Y:S02]  /*a220*/  LDCU.64 UR8, c[0x0][0x3e0] ;  /* 0x00007c00ff0877ac */ /* 0x000e240008000a00 */
[-C--:B-1----:R-:W-:Y:S01]  /*a230*/  FMUL.FTZ R3, R3, R36.reuse ;  /* 0x0000002403037220 */ /* 0x082fe20000410000 */
[----:B--2---:R-:W-:Y:S01]  /*a240*/  FMUL.FTZ R4, R57, R36 ;  /* 0x0000002439047220 */ /* 0x004fe20000410000 */
        /* <DEDUP_REMOVED lines=9> */
[----:B--2---:R-:W-:Y:S01]  /*a2e0*/  FADD.FTZ R4, R2, 1 ;  /* 0x3f80000002047421 */ /* 0x004fe20000010000 */
[----:B------:R-:W-:Y:S01]  /*a2f0*/  MOV R2, R120 ;  /* 0x0000007800027202 */ /* 0x000fe20000000f00 */
[----:B0-----:R-:W-:-:S04]  /*a300*/  FADD.FTZ R11, R5, 1 ;  /* 0x3f800000050b7421 */ /* 0x001fc80000010000 */
[----:B------:R-:W0:Y:S01]  /*a310*/  MUFU.RCP R4, R4 ;  /* 0x0000000400047308 */ /* 0x000e220000001000 */
[----:B------:R-:W-:-:S04]  /*a320*/  IMAD.WIDE.U32 R2, R41, UR8, R2 ;  /* 0x0000000829027c25 */ /* 0x000fc8000f8e0002 */
[----:B------:R-:W-:-:S03]  /*a330*/  IMAD R41, R41, UR9, R46 ;  /* 0x0000000929297c24 */ /* 0x000fc6000f8e022e */
[----:B------:R-:W2:Y:S02]  /*a340*/  MUFU.RCP R11, R11 ;  /* 0x0000000b000b7308 */ /* 0x000ea40000001000 */
[----:B------:R-:W-:Y:S01]  /*a350*/  IADD3 R41, PT, PT, R3, R41, RZ ;  /* 0x0000002903297210 */ /* 0x000fe20007ffe0ff */
[----:B0-----:R-:W-:Y:S01]  /*a360*/  FMUL.FTZ R10, R13, R4 ;  /* 0x000000040d0a7220 */ /* 0x001fe20000410000 */
[----:B-1----:R-:W-:-:S04]  /*a370*/  LEA R4, P5, R2, UR10, 0x1 ;  /* 0x0000000a02047c11 */ /* 0x002fc8000f8a08ff */
[----:B------:R-:W-:Y:S01]  /*a380*/  LEA.HI.X R5, R2, UR11, R41, 0x1, P5 ;  /* 0x0000000b02057c11 */ /* 0x000fe2000a8f0c29 */
[----:B--2---:R-:W-:-:S05]  /*a390*/  FMUL.FTZ R13, R12, R11 ;  /* 0x0000000b0c0d7220 */ /* 0x004fca0000410000 */
[----:B------:R-:W-:-:S05]  /*a3a0*/  F2FP.BF16.F32.PACK_AB R13, R13, R10 ;  /* 0x0000000a0d0d723e */ /* 0x000fca00000010ff */
[----:B------:R0:W-:Y:S02]  /*a3b0*/  STG.E desc[UR6][R4.64], R13 ;  /* 0x0000000d04007986 */ /* 0x0001e4000c101906 */
.L_x_2059:
[----:B------:R-:W-:Y:S05]  /*a3c0*/  BSYNC.RECONVERGENT B1 ;  /* 0x0000000000017941 */ /* 0x000fea0003800200 */
.L_x_2058:
[----:B------:R-:W-:Y:S04]  /*a3d0*/  BSSY.RECONVERGENT B1, `(.L_x_2060) ;  /* 0x000001e000017945 */ /* 0x000fe80003800200 */
[----:B------:R-:W-:Y:S05]  /*a3e0*/  @P2 BRA `(.L_x_2061) ;  /* 0x0000000000702947 */ /* 0x000fea0003800000 */
[--C-:B------:R-:W-:Y:S01]  /*a3f0*/  FADD.FTZ R59, R59, -R37.reuse ;  /* 0x800000253b3b7221 */ /* 0x100fe20000010000 */
[----:B---34-:R-:W-:Y:S01]  /*a400*/  FADD.FTZ R3, R60, -R37 ;  /* 0x800000253c037221 */ /* 0x018fe20000010000 */
[----:B------:R-:W3:Y:S02]  /*a410*/  LDCU.64 UR8, c[0x0][0x3e0] ;  /* 0x00007c00ff0877ac */ /* 0x000ee40008000a00 */
[-C--:B-1----:R-:W-:Y:S01]  /*a420*/  FMUL.FTZ R59, R59, R36.reuse ;  /* 0x000000243b3b7220 */ /* 0x082fe20000410000 */
[----:B0-2---:R-:W-:Y:S01]  /*a430*/  FMUL.FTZ R4, R3, R36 ;  /* 0x0000002403047220 */ /* 0x005fe20000410000 */
        /* <DEDUP_REMOVED lines=23> */
.L_x_2061:
[----:B------:R-:W-:Y:S05]  /*a5b0*/  BSYNC.RECONVERGENT B1 ;  /* 0x0000000000017941 */ /* 0x000fea0003800200 */
.L_x_2060:
        /* <DEDUP_REMOVED lines=30> */
.L_x_2063:
[----:B------:R-:W-:Y:S05]  /*a7a0*/  BSYNC.RECONVERGENT B1 ;  /* 0x0000000000017941 */ /* 0x000fea0003800200 */
.L_x_2062:
[----:B------:R-:W-:Y:S04]  /*a7b0*/  BSSY.RECONVERGENT B1, `(.L_x_2064) ;  /* 0x000001e000017945 */ /* 0x000fe80003800200 */
[----:B------:R-:W-:Y:S05]  /*a7c0*/  @P6 BRA `(.L_x_2065) ;  /* 0x0000000000706947 */ /* 0x000fea0003800000 */
[--C-:B------:R-:W-:Y:S01]  /*a7d0*/  FADD.FTZ R63, R63, -R37.reuse ;  /* 0x800000253f3f7221 */ /* 0x100fe20000010000 */
[----:B0--34-:R-:W-:Y:S01]  /*a7e0*/  FADD.FTZ R3, R64, -R37 ;  /* 0x8000002540037221 */ /* 0x019fe20000010000 */
[----:B------:R-:W0:Y:S02]  /*a7f0*/  LDCU.64 UR8, c[0x0][0x3e0] ;  /* 0x00007c00ff0877ac */ /* 0x000e240008000a00 */
        /* <DEDUP_REMOVED lines=25> */
.L_x_2065:
[----:B------:R-:W-:Y:S05]  /*a990*/  BSYNC.RECONVERGENT B1 ;  /* 0x0000000000017941 */ /* 0x000fea0003800200 */
.L_x_2064:
        /* <DEDUP_REMOVED lines=30> */
.L_x_2067:
[----:B------:R-:W-:Y:S05]  /*ab80*/  BSYNC.RECONVERGENT B1 ;  /* 0x0000000000017941 */ /* 0x000fea0003800200 */
.L_x_2066:
        /* <DEDUP_REMOVED lines=30> */
.L_x_2069:
[----:B------:R-:W-:Y:S05]  /*ad70*/  BSYNC.RECONVERGENT B1 ;  /* 0x0000000000017941 */ /* 0x000fea0003800200 */
.L_x_2068:
        /* <DEDUP_REMOVED lines=8> */
[----:B0--34-:R-:W-:Y:S02]  /*ae00*/  SHF.R.S32.HI R3, RZ, 0x1f, R0 ;  /* 0x0000001fff037819 */ /* 0x019fe40000011400 */
[----:B------:R-:W-:Y:S02]  /*ae10*/  SHF.R.S32.HI R2, RZ, 0x1f, R38 ;  /* 0x0000001fff027819 */ /* 0x000fe40000011426 */
[----:B------:R-:W-:Y:S02]  /*ae20*/  ISETP.GE.AND.EX P2, PT, R86, UR5, PT, P2 ;  /* 0x0000000556007c0c */ /* 0x000fe4000bf46320 */
[----:B------:R-:W-:Y:S02]  /*ae30*/  ISETP.GE.AND.EX P1, PT, R3, UR5, PT, P1 ;  /* 0x0000000503007c0c */ /* 0x000fe4000bf26310 */
[----:B------:R-:W-:-:S02]  /*ae40*/  ISETP.GE.AND.EX P6, PT, R118, UR5, PT, P6 ;  /* 0x0000000576007c0c */ /* 0x000fc4000bfc6360 */
[----:B------:R-:W-:Y:S02]  /*ae50*/  ISETP.GE.AND.EX P3, PT, R85, UR5, PT, P3 ;  /* 0x0000000555007c0c */ /* 0x000fe4000bf66330 */
[----:B------:R-:W-:Y:S01]  /*ae60*/  ISETP.GE.AND.EX P4, PT, R2, UR5, PT, P4 ;  /* 0x0000000502007c0c */ /* 0x000fe2000bf86340 */
[----:B------:R-:W-:-:S12]  /*ae70*/  @P5 BRA `(.L_x_2071) ;  /* 0x0000000000705947 */ /* 0x000fd80003800000 */
[--C-:B--2---:R-:W-:Y:S01]  /*ae80*/  FADD.FTZ R5, R70, -R37.reuse ;  /* 0x8000002546057221 */ /* 0x104fe20000010000 */
        /* <DEDUP_REMOVED lines=27> */
.L_x_2071:
[----:B------:R-:W-:Y:S05]  /*b040*/  BSYNC.RECONVERGENT B1 ;  /* 0x0000000000017941 */ /* 0x000fea0003800200 */
.L_x_2070:
[----:B------:R-:W-:Y:S04]  /*b050*/  BSSY.RECONVERGENT B1, `(.L_x_2072) ;  /* 0x000001e000017945 */ /* 0x000fe80003800200 */
[----:B------:R-:W-:Y:S05]  /*b060*/  @P2 BRA `(.L_x_2073) ;  /* 0x0000000000702947 */ /* 0x000fea0003800000 */
[--C-:B--2---:R-:W-:Y:S01]  /*b070*/  FADD.FTZ R5, R72, -R37.reuse ;  /* 0x8000002548057221 */ /* 0x104fe20000010000 */
        /* <DEDUP_REMOVED lines=27> */
.L_x_2073:
[----:B------:R-:W-:Y:S05]  /*b230*/  BSYNC.RECONVERGENT B1 ;  /* 0x0000000000017941 */ /* 0x000fea0003800200 */
.L_x_2072:
[----:B------:R-:W-:Y:S04]  /*b240*/  BSSY.RECONVERGENT B1, `(.L_x_2074) ;  /* 0x000001e000017945 */ /* 0x000fe80003800200 */
[----:B------:R-:W-:Y:S05]  /*b250*/  @P1 BRA `(.L_x_2075) ;  /* 0x0000000000701947 */ /* 0x000fea0003800000 */
[--C-:B------:R-:W-:Y:S01]  /*b260*/  FADD.FTZ R73, R73, -R37.reuse ;  /* 0x8000002549497221 */ /* 0x100fe20000010000 */
[----:B--2---:R-:W-:Y:S01]  /*b270*/  FADD.FTZ R5, R74, -R37 ;  /* 0x800000254a057221 */ /* 0x004fe20000010000 */
[----:B------:R-:W2:Y:S02]  /*b280*/  LDCU.64 UR8, c[0x0][0x3e0] ;  /* 0x00007c00ff0877ac */ /* 0x000ea40008000a00 */
[-C--:B-1----:R-:W-:Y:S01]  /*b290*/  FMUL.FTZ R73, R73, R36.reuse ;  /* 0x0000002449497220 */ /* 0x082fe20000410000 */
[----:B0--3--:R-:W-:Y:S01]  /*b2a0*/  FMUL.FTZ R6, R5, R36 ;  /* 0x0000002405067220 */ /* 0x009fe20000410000 */
        /* <DEDUP_REMOVED lines=23> */
.L_x_2075:
[----:B------:R-:W-:Y:S05]  /*b420*/  BSYNC.RECONVERGENT B1 ;  /* 0x0000000000017941 */ /* 0x000fea0003800200 */
.L_x_2074:
[----:B------:R-:W-:Y:S04]  /*b430*/  BSSY.RECONVERGENT B1, `(.L_x_2076) ;  /* 0x000001e000017945 */ /* 0x000fe80003800200 */
[----:B------:R-:W-:Y:S05]  /*b440*/  @P6 BRA `(.L_x_2077) ;  /* 0x0000000000706947 */ /* 0x000fea0003800000 */
[--C-:B----4-:R-:W-:Y:S01]  /*b450*/  FADD.FTZ R3, R76, -R37.reuse ;  /* 0x800000254c037221 */ /* 0x110fe20000010000 */
[----:B------:R-:W-:Y:S01]  /*b460*/  FADD.FTZ R75, R75, -R37 ;  /* 0x800000254b4b7221 */ /* 0x000fe20000010000 */
[----:B------:R-:W4:Y:S01]  /*b470*/  LDCU.64 UR8, c[0x0][0x3e0] ;  /* 0x00007c00ff0877ac */ /* 0x000f220008000a00 */
[----:B--2---:R-:W-:Y:S01]  /*b480*/  MOV R5, R123 ;  /* 0x0000007b00057202 */ /* 0x004fe20000000f00 */
[-C--:B-1----:R-:W-:Y:S01]  /*b490*/  FMUL.FTZ R3, R3, R36.reuse ;  /* 0x0000002403037220 */ /* 0x082fe20000410000 */
[----:B------:R-:W-:Y:S01]  /*b4a0*/  FMUL.FTZ R4, R75, R36 ;  /* 0x000000244b047220 */ /* 0x000fe20000410000 */
[----:B------:R-:W1:Y:S02]  /*b4b0*/  LDCU.64 UR10, c[0x0][0x380] ;  /* 0x00007000ff0a77ac */ /* 0x000e640008000a00 */
[----:B-----5:R-:W-:Y:S01]  /*b4c0*/  FFMA.FTZ R10, R28, R3, R30 ;  /* 0x000000031c0a7223 */ /* 0x020fe2000001001e */
[----:B------:R-:W-:Y:S01]  /*b4d0*/  FFMA.FTZ R9, R29, R4, R31 ;  /* 0x000000041d097223 */ /* 0x000fe2000001001f */
[----:B------:R-:W-:-:S02]  /*b4e0*/  MOV R4, R120 ;  /* 0x0000007800047202 */ /* 0x000fc40000000f00 */
[----:B------:R-:W-:Y:S01]  /*b4f0*/  FMUL.FTZ R0, R10, -1.4426950216293334961 ;  /* 0xbfb8aa3b0a007820 */ /* 0x000fe20000410000 */
[----:B0--3--:R-:W-:-:S05]  /*b500*/  FMUL.FTZ R6, R9, -1.4426950216293334961 ;  /* 0xbfb8aa3b09067820 */ /* 0x009fca0000410000 */
[----:B------:R-:W0:Y:S01]  /*b510*/  MUFU.EX2 R0, R0 ;  /* 0x0000000000007308 */ /* 0x000e220000000800 */
[----:B----4-:R-:W-:-:S03]  /*b520*/  IMAD R118, R118, UR8, RZ ;  /* 0x0000000876767c24 */ /* 0x010fc6000f8e02ff */
[----:B------:R-:W2:Y:S01]  /*b530*/  MUFU.EX2 R6, R6 ;  /* 0x0000000600067308 */ /* 0x000ea20000000800 */
[----:B------:R-:W-:-:S04]  /*b540*/  IMAD.WIDE.U32 R4, R43, UR8, R4 ;  /* 0x000000082b047c25 */ /* 0x000fc8000f8e0004 */
[----:B------:R-:W-:Y:S02]  /*b550*/  IMAD R43, R43, UR9, R118 ;  /* 0x000000092b2b7c24 */ /* 0x000fe4000f8e0276 */
[----:B0-----:R-:W-:-:S03]  /*b560*/  FADD.FTZ R3, R0, 1 ;  /* 0x3f80000000037421 */ /* 0x001fc60000010000 */
[----:B------:R-:W-:Y:S01]  /*b570*/  IADD3 R43, PT, PT, R5, R43, RZ ;  /* 0x0000002b052b7210 */ /* 0x000fe20007ffe0ff */
[----:B--2---:R-:W-:Y:S01]  /*b580*/  FADD.FTZ R8, R6, 1 ;  /* 0x3f80000006087421 */ /* 0x004fe20000010000 */
        /* <DEDUP_REMOVED lines=8> */
.L_x_2077:
[----:B------:R-:W-:Y:S05]  /*b610*/  BSYNC.RECONVERGENT B1 ;  /* 0x0000000000017941 */ /* 0x000fea0003800200 */
.L_x_2076:
        /* <DEDUP_REMOVED lines=10> */
[----:B0-----:R-:W-:Y:S01]  /*b6c0*/  FFMA.FTZ R9, R29, R4, R31 ;  /* 0x000000041d097223 */ /* 0x001fe2000001001f */
[----:B------:R-:W-:-:S02]  /*b6d0*/  MOV R4, R120 ;  /* 0x0000007800047202 */ /* 0x000fc40000000f00 */
[----:B------:R-:W-:Y:S01]  /*b6e0*/  FMUL.FTZ R0, R10, -1.4426950216293334961 ;  /* 0xbfb8aa3b0a007820 */ /* 0x000fe20000410000 */
[----:B---3--:R-:W-:-:S05]  /*b6f0*/  FMUL.FTZ R6, R9, -1.4426950216293334961 ;  /* 0xbfb8aa3b09067820 */ /* 0x008fca0000410000 */
        /* <DEDUP_REMOVED lines=16> */
.L_x_2079:
[----:B------:R-:W-:Y:S05]  /*b800*/  BSYNC.RECONVERGENT B1 ;  /* 0x0000000000017941 */ /* 0x000fea0003800200 */
.L_x_2078:
[----:B------:R-:W-:Y:S05]  /*b810*/  @P4 BRA `(.L_x_2017) ;  /* 0x00000000006c4947 */ /* 0x000fea0003800000 */
[--C-:B----4-:R-:W-:Y:S01]  /*b820*/  FADD.FTZ R3, R80, -R37.reuse ;  /* 0x8000002550037221 */ /* 0x110fe20000010000 */
        /* <DEDUP_REMOVED lines=9> */
[----:B--2---:R-:W-:-:S05]  /*b8c0*/  FMUL.FTZ R4, R36, -1.4426950216293334961 ;  /* 0xbfb8aa3b24047820 */ /* 0x004fca0000410000 */
[----:B------:R-:W2:Y:S01]  /*b8d0*/  MUFU.EX2 R0, R0 ;  /* 0x0000000000007308 */ /* 0x000ea20000000800 */
[----:B0--3--:R-:W-:-:S03]  /*b8e0*/  IMAD R7, R2, UR4, RZ ;  /* 0x0000000402077c24 */ /* 0x009fc6000f8e02ff */
[----:B------:R-:W0:Y:S01]  /*b8f0*/  MUFU.EX2 R4, R4 ;  /* 0x0000000400047308 */ /* 0x000e220000000800 */
[----:B------:R-:W-:-:S04]  /*b900*/  IMAD.WIDE.U32 R120, R38, UR4, R120 ;  /* 0x0000000426787c25 */ /* 0x000fc8000f8e0078 */
[----:B------:R-:W-:Y:S01]  /*b910*/  IMAD R9, R38, UR5, R7 ;  /* 0x0000000526097c24 */ /* 0x000fe2000f8e0207 */
[----:B-1----:R-:W-:Y:S01]  /*b920*/  LEA R2, P1, R120, UR8, 0x1 ;  /* 0x0000000878027c11 */ /* 0x002fe2000f8208ff */
[----:B--2---:R-:W-:-:S03]  /*b930*/  FADD.FTZ R3, R0, 1 ;  /* 0x3f80000000037421 */ /* 0x004fc60000010000 */
[----:B------:R-:W-:Y:S01]  /*b940*/  IADD3 R9, PT, PT, R121, R9, RZ ;  /* 0x0000000979097210 */ /* 0x000fe20007ffe0ff */
[----:B0-----:R-:W-:Y:S02]  /*b950*/  FADD.FTZ R5, R4, 1 ;  /* 0x3f80000004057421 */ /* 0x001fe40000010000 */
[----:B------:R-:W0:Y:S08]  /*b960*/  MUFU.RCP R3, R3 ;  /* 0x0000000300037308 */ /* 0x000e300000001000 */
[----:B------:R-:W1:Y:S01]  /*b970*/  MUFU.RCP R5, R5 ;  /* 0x0000000500057308 */ /* 0x000e620000001000 */
[----:B0-----:R-:W-:Y:S01]  /*b980*/  FMUL.FTZ R0, R28, R3 ;  /* 0x000000031c007220 */ /* 0x001fe20000410000 */
[----:B------:R-:W-:Y:S01]  /*b990*/  LEA.HI.X R3, R120, UR9, R9, 0x1, P1 ;  /* 0x0000000978037c11 */ /* 0x000fe200088f0c09 */
[----:B-1----:R-:W-:-:S05]  /*b9a0*/  FMUL.FTZ R7, R36, R5 ;  /* 0x0000000524077220 */ /* 0x002fca0000410000 */
[----:B------:R-:W-:-:S05]  /*b9b0*/  F2FP.BF16.F32.PACK_AB R7, R7, R0 ;  /* 0x000000000707723e */ /* 0x000fca00000010ff */
[----:B------:R0:W-:Y:S02]  /*b9c0*/  STG.E desc[UR6][R2.64], R7 ;  /* 0x0000000702007986 */ /* 0x0001e4000c101906 */
.L_x_2017:
[----:B------:R-:W-:Y:S05]  /*b9d0*/  BSYNC.RECONVERGENT B0 ;  /* 0x0000000000007941 */ /* 0x000fea0003800200 */
.L_x_1953:
        /* <DEDUP_REMOVED lines=8> */
.L_x_2081:
        /* <DEDUP_REMOVED lines=10> */
.L_x_4918:


//--------------------- .text._Z35group_norm_nhwc_fwd_one_pass_kernelI11Bf16IOFp32WLi512ELi112ELi448EEv26Group_norm_nhwc_fwd_params --------------------------
	.section	.text._Z35group_norm_nhwc_fwd_one_pass_kernelI11Bf16IOFp32WLi512ELi112ELi448EEv26Group_norm_nhwc_fwd_params,"ax",@progbits
	.align	128
        .global         _Z35group_norm_nhwc_fwd_one_pass_kernelI11Bf16IOFp32WLi512ELi112ELi448EEv26Group_norm_nhwc_fwd_params
        .type           _Z35group_norm_nhwc_fwd_one_pass_kernelI11Bf16IOFp32WLi512ELi112ELi448EEv26Group_norm_nhwc_fwd_params,@function
        .size           _Z35group_norm_nhwc_fwd_one_pass_kernelI11Bf16IOFp32WLi512ELi112ELi448EEv26Group_norm_nhwc_fwd_params,(.L_x_4919 - _Z35group_norm_nhwc_fwd_one_pass_kernelI11Bf16IOFp32WLi512ELi112ELi448EEv26Group_norm_nhwc_fwd_params)
        .other          _Z35group_norm_nhwc_fwd_one_pass_kernelI11Bf16IOFp32WLi512ELi112ELi448EEv26Group_norm_nhwc_fwd_params,@"STO_CUDA_ENTRY STV_DEFAULT"
_Z35group_norm_nhwc_fwd_one_pass_kernelI11Bf16IOFp32WLi512ELi112ELi448EEv26Group_norm_nhwc_fwd_params:
.text._Z35group_norm_nhwc_fwd_one_pass_kernelI11Bf16IOFp32WLi512ELi112ELi448EEv26Group_norm_nhwc_fwd_params:
[----:B------:R-:W0:Y:S08]  /*0000*/  LDC R1, c[0x0][0x37c] ;  /* 0x0000df00ff017b82 */ /* 0x000e300000000800 */
[----:B------:R-:W1:Y:S01]  /*0010*/  LDC R0, c[0x0][0x3c8] ;  /* 0x0000f200ff007b82 */ /* 0x000e620000000800 */
[----:B------:R-:W1:Y:S01]  /*0020*/  LDCU UR4, c[0x0][0x3f8] ;  /* 0x00007f00ff0477ac */ /* 0x000e620008000800 */
[----:B0-----:R-:W-:-:S05]  /*0030*/  VIADD R1, R1, 0xfffffc60 ;  /* 0xfffffc6001017836 */ /* 0x001fca0000000000 */
[----:B------:R-:W-:Y:S01]  /*0040*/  R2UR UR8, R1 ;  /* 0x00000000010872ca */ /* 0x000fe200000e0000 */
[----:B------:R-:W0:Y:S01]  /*0050*/  S2UR UR9, SR_CTAID.Y ;  /* 0x00000000000979c3 */ /* 0x000e220000002600 */
[----:B-1----:R-:W-:-:S05]  /*0060*/  IMAD R0, R0, UR4, RZ ;  /* 0x0000000400007c24 */ /* 0x002fca000f8e02ff */
[----:B0-----:R-:W-:-:S13]  /*0070*/  ISETP.LE.AND P0, PT, R0, UR9, PT ;  /* 0x0000000900007c0c */ /* 0x001fda000bf03270 */
[----:B------:R-:W-:Y:S05]  /*0080*/  @P0 EXIT ;  /* 0x000000000000094d */ /* 0x000fea0003800000 */
[----:B------:R-:W0:Y:S01]  /*0090*/  S2R R4, SR_TID.X ;  /* 0x0000000000047919 */ /* 0x000e220000002100 */
[----:B------:R-:W1:Y:S01]  /*00a0*/  S2UR UR4, SR_CTAID.X ;  /* 0x00000000000479c3 */ /* 0x000e620000002500 */
[----:B------:R-:W2:Y:S01]  /*00b0*/  LDCU.64 UR6, c[0x0][0x388] ;  /* 0x00007100ff0677ac */ /* 0x000ea20008000a00 */
[----:B------:R-:W-:Y:S01]  /*00c0*/  LOP3.LUT R2, R2, 0xfbffffff, RZ, 0xc0, !PT ;  /* 0xfbffffff02027812 */ /* 0x000fe200078ec0ff */
[----:B------:R-:W3:Y:S05]  /*00d0*/  LDCU.64 UR10, c[0x0][0x3e8] ;  /* 0x00007d00ff0a77ac */ /* 0x000eea0008000a00 */
[----:B------:R-:W4:Y:S01]  /*00e0*/  LDC R5, c[0x0][0x404] ;  /* 0x00010100ff057b82 */ /* 0x000f220000000800 */
[----:B------:R-:W0:Y:S01]  /*00f0*/  LDCU.64 UR18, c[0x0][0x358] ;  /* 0x00006b00ff1277ac */ /* 0x000e220008000a00 */
[----:B------:R-:W-:Y:S01]  /*0100*/  UIADD3 UR8, UPT, UPT, UR8, 0x10, URZ ;  /* 0x0000001008087890 */ /* 0x000fe2000fffe0ff */
[----:B--2---:R-:W-:-:S02]  /*0110*/  ISETP.NE.U32.AND P2, PT, RZ, UR6, PT ;  /* 0x00000006ff007c0c */ /* 0x004fc4000bf45070 */
[C---:B0-----:R-:W-:Y:S02]  /*0120*/  LOP3.LUT R0, R4.reuse, 0xffff, RZ, 0xc0, !PT ;  /* 0x0000ffff04007812 */ /* 0x041fe400078ec0ff */
[----:B-1----:R-:W-:-:S03]  /*0130*/  LOP3.LUT P1, RZ, R4, UR4, RZ, 0xfc, !PT ;  /* 0x0000000404ff7c12 */ /* 0x002fc6000f82fcff */
[----:B------:R-:W-:Y:S01]  /*0140*/  IMAD R0, R0, 0x493, RZ ;  /* 0x0000049300007824 */ /* 0x000fe200078e02ff */
[----:B------:R-:W-:-:S04]  /*0150*/  ISETP.NE.AND.EX P1, PT, RZ, UR7, !P1, P2 ;  /* 0x00000007ff007c0c */ /* 0x000fc8000cf25320 */
[----:B------:R-:W-:-:S04]  /*0160*/  SHF.R.U32.HI R0, RZ, 0x10, R0 ;  /* 0x00000010ff007819 */ /* 0x000fc80000011600 */
[----:B------:R-:W-:Y:S01]  /*0170*/  PRMT R3, R0, 0x9910, RZ ;  /* 0x0000991000037816 */ /* 0x000fe200000000ff */
[----:B----4-:R-:W-:Y:S01]  /*0180*/  IMAD R0, R5, UR4, R0 ;  /* 0x0000000405007c24 */ /* 0x010fe2000f8e0200 */
[----:B------:R-:W-:-:S03]  /*0190*/  UMOV UR4, URZ ;  /* 0x000000ff00047c82 */ /* 0x000fc60008000000 */
[----:B------:R-:W-:Y:S01]  /*01a0*/  IMAD R3, R3, 0x38, RZ ;  /* 0x0000003803037824 */ /* 0x000fe200078e02ff */
[----:B---3--:R-:W-:Y:S02]  /*01b0*/  ISETP.GE.U32.AND P0, PT, R0, UR10, PT ;  /* 0x0000000a00007c0c */ /* 0x008fe4000bf06070 */
[----:B------:R-:W-:Y:S01]  /*01c0*/  SHF.R.S32.HI R5, RZ, 0x1f, R0 ;  /* 0x0000001fff057819 */ /* 0x000fe20000011400 */
[----:B------:R-:W-:Y:S01]  /*01d0*/  IMAD.MOV R3, RZ, RZ, -R3 ;  /* 0x000000ffff037224 */ /* 0x000fe200078e0a03 */
[----:B------:R-:W-:Y:S02]  /*01e0*/  @P1 LOP3.LUT R2, R2, 0x4000000, RZ, 0xfc, !PT ;  /* 0x0400000002021812 */ /* 0x000fe400078efcff */
[----:B------:R-:W-:Y:S02]  /*01f0*/  ISETP.GE.AND.EX P0, PT, R5, UR11, PT, P0 ;  /* 0x0000000b05007c0c */ /* 0x000fe4000bf06300 */
[----:B------:R-:W-:-:S05]  /*0200*/  PRMT R3, R3, 0x7710, RZ ;  /* 0x0000771003037816 */ /* 0x000fca00000000ff */
[----:B------:R-:W-:-:S05]  /*0210*/  IMAD.IADD R3, R3, 0x1, R4 ;  /* 0x0000000103037824 */ /* 0x000fca00078e0204 */
[----:B------:R-:W-:-:S04]  /*0220*/  SHF.L.U32 R3, R3, 0x1, RZ ;  /* 0x0000000103037819 */ /* 0x000fc800000006ff */
[----:B------:R-:W-:-:S07]  /*0230*/  LOP3.LUT R24, R3, 0xffff, RZ, 0xc0, !PT ;  /* 0x0000ffff03187812 */ /* 0x000fce00078ec0ff */
.L_x_2119:
[----:B------:R-:W0:Y:S01]  /*0240*/  LDCU UR12, c[0x0][0x3f8] ;  /* 0x00007f00ff0c77ac */ /* 0x000e220008000800 */
[----:B------:R-:W-:Y:S01]  /*0250*/  IABS R7, UR9 ;  /* 0x0000000900077c13 */ /* 0x000fe20008000000 */
[----:B-1----:R-:W1:Y:S01]  /*0260*/  @!P0 LDC.64 R36, c[0x0][0x3e0] ;  /* 0x0000f800ff248b82 */ /* 0x002e620000000a00 */
[C---:B------:R-:W-:Y:S01]  /*0270*/  VIADD R21, R0.reuse, 0x8 ;  /* 0x0000000800157836 */ /* 0x040fe20000000000 */
[----:B------:R-:W-:Y:S01]  /*0280*/  UMOV UR6, URZ ;  /* 0x000000ff00067c82 */ /* 0x000fe20008000000 */
[----:B------:R-:W-:Y:S01]  /*0290*/  R2UR UR10, R7 ;  /* 0x00000000070a72ca */ /* 0x000fe200000e0000 */
[----:B--2---:R-:W2:Y:S01]  /*02a0*/  LDCU.64 UR16, c[0x0][0x3e8] ;  /* 0x00007d00ff1077ac */ /* 0x004ea20008000a00 */
[C---:B------:R-:W-:Y:S01]  /*02b0*/  IADD3 R27, PT, PT, R0.reuse, 0x10, RZ ;  /* 0x00000010001b7810 */ /* 0x040fe20007ffe0ff */
[----:B------:R-:W-:Y:S01]  /*02c0*/  VIADD R20, R0, 0x18 ;  /* 0x0000001800147836 */ /* 0x000fe20000000000 */
[----:B------:R-:W-:Y:S01]  /*02d0*/  SHF.R.S32.HI R29, RZ, 0x1f, R21 ;  /* 0x0000001fff1d7819 */ /* 0x000fe20000011415 */
[----:B---3--:R-:W3:Y:S01]  /*02e0*/  LDCU.64 UR14, c[0x0][0x3f0] ;  /* 0x00007e00ff0e77ac */ /* 0x008ee20008000a00 */
[----:B------:R-:W-:Y:S01]  /*02f0*/  SHF.R.S32.HI R31, RZ, 0x1f, R27 ;  /* 0x0000001fff1f7819 */ /* 0x000fe2000001141b */
[----:B----4-:R-:W4:Y:S01]  /*0300*/  @!P0 LDC.64 R38, c[0x0][0x390] ;  /* 0x0000e400ff268b82 */ /* 0x010f220000000a00 */
[----:B------:R-:W-:-:S02]  /*0310*/  @!P0 SHF.R.S32.HI R9, RZ, 0x1f, R0 ;  /* 0x0000001fff098819 */ /* 0x000fc40000011400 */
[----:B------:R-:W-:Y:S02]  /*0320*/  SHF.R.S32.HI R33, RZ, 0x1f, R20 ;  /* 0x0000001fff217819 */ /* 0x000fe40000011414 */
[----:B------:R-:W-:Y:S01]  /*0330*/  LOP3.LUT R4, R4, 0xfffffffd, RZ, 0xc0, !PT ;  /* 0xfffffffd04047812 */ /* 0x000fe200078ec0ff */
[----:B0-----:R-:W-:Y:S01]  /*0340*/  IMAD.U32 R5, RZ, RZ, UR12 ;  /* 0x0000000cff057e24 */ /* 0x001fe2000f8e00ff */
[----:B------:R-:W-:Y:S01]  /*0350*/  UISETP.NE.AND UP1, UPT, UR12, URZ, UPT ;  /* 0x000000ff0c00728c */ /* 0x000fe2000bf25270 */
[----:B------:R-:W-:Y:S02]  /*0360*/  LOP3.LUT R2, R2, 0xfeffffff, RZ, 0xc0, !PT ;  /* 0xfeffffff02027812 */ /* 0x000fe400078ec0ff */
[----:B------:R-:W-:Y:S02]  /*0370*/  @P0 LOP3.LUT R4, R4, 0x2, RZ, 0xfc, !PT ;  /* 0x0000000204040812 */ /* 0x000fe400078efcff */
[----:B------:R-:W-:Y:S02]  /*0380*/  IABS R5, R5 ;  /* 0x0000000500057213 */ /* 0x000fe40000000000 */
[----:B--2---:R-:W-:Y:S01]  /*0390*/  ISETP.GE.U32.AND P1, PT, R21, UR16, PT ;  /* 0x0000001015007c0c */ /* 0x004fe2000bf26070 */
[----:B-1----:R-:W-:Y:S01]  /*03a0*/  @!P0 IMAD R8, R9, R36, RZ ;  /* 0x0000002409088224 */ /* 0x002fe200078e02ff */
[----:B------:R-:W-:Y:S01]  /*03b0*/  R2UR UR11, R5 ;  /* 0x00000000050b72ca */ /* 0x000fe200000e0000 */
[----:B---3--:R-:W-:Y:S01]  /*03c0*/  IMAD.U32 R11, RZ, RZ, UR14 ;  /* 0x0000000eff0b7e24 */ /* 0x008fe2000f8e00ff */
[----:B------:R-:W-:Y:S01]  /*03d0*/  ISETP.GE.U32.AND P2, PT, R27, UR16, PT ;  /* 0x000000101b007c0c */ /* 0x000fe2000bf46070 */
[----:B------:R-:W-:Y:S01]  /*03e0*/  @!P0 IMAD R37, R0, R37, R8 ;  /* 0x0000002500258224 */ /* 0x000fe200078e0208 */
[----:B------:R-:W-:-:S02]  /*03f0*/  ISETP.GE.AND.EX P6, PT, R29, UR17, PT, P1 ;  /* 0x000000111d007c0c */ /* 0x000fc4000bfc6310 */
[----:B------:R-:W-:Y:S02]  /*0400*/  ISETP.GE.AND.EX P5, PT, R31, UR17, PT, P2 ;  /* 0x000000111f007c0c */ /* 0x000fe4000bfa6320 */
[----:B------:R-:W-:Y:S02]  /*0410*/  ISETP.GE.U32.AND P1, PT, R20, UR16, PT ;  /* 0x0000001014007c0c */ /* 0x000fe4000bf26070 */
[----:B------:R-:W-:Y:S02]  /*0420*/  LOP3.LUT R3, R3, 0x7fffffff, RZ, 0xc0, !PT ;  /* 0x7fffffff03037812 */ /* 0x000fe400078ec0ff */
[----:B------:R-:W-:Y:S01]  /*0430*/  ISETP.GE.AND.EX P4, PT, R33, UR17, PT, P1 ;  /* 0x0000001121007c0c */ /* 0x000fe2000bf86310 */
[----:B------:R-:W0:Y:S04]  /*0440*/  I2F.RP R5, UR11 ;  /* 0x0000000b00057d06 */ /* 0x000e280008209400 */
[----:B------:R-:W1:Y:S01]  /*0450*/  @!P6 LDC.64 R22, c[0x0][0x3e0] ;  /* 0x0000f800ff16eb82 */ /* 0x000e620000000a00 */
[----:B------:R-:W-:-:S04]  /*0460*/  @P6 LOP3.LUT R2, R2, 0x1000000, RZ, 0xfc, !PT ;  /* 0x0100000002026812 */ /* 0x000fc800078efcff */
[----:B------:R-:W-:-:S03]  /*0470*/  LOP3.LUT R2, R2, 0xff7fffff, RZ, 0xc0, !PT ;  /* 0xff7fffff02027812 */ /* 0x000fc600078ec0ff */
[----:B------:R-:W2:Y:S01]  /*0480*/  @!P5 LDC.64 R18, c[0x0][0x3e0] ;  /* 0x0000f800ff12db82 */ /* 0x000ea20000000a00 */
[----:B------:R-:W-:Y:S01]  /*0490*/  @P5 LOP3.LUT R2, R2, 0x800000, RZ, 0xfc, !PT ;  /* 0x0080000002025812 */ /* 0x000fe200078efcff */
[----:B0-----:R-:W0:Y:S03]  /*04a0*/  MUFU.RCP R5, R5 ;  /* 0x0000000500057308 */ /* 0x001e260000001000 */
[----:B------:R-:W-:-:S03]  /*04b0*/  LOP3.LUT R2, R2, 0xffbfffff, RZ, 0xc0, !PT ;  /* 0xffbfffff02027812 */ /* 0x000fc600078ec0ff */
[----:B------:R-:W3:Y:S01]  /*04c0*/  @!P6 LDC.64 R16, c[0x0][0x390] ;  /* 0x0000e400ff10eb82 */ /* 0x000ee20000000a00 */
[----:B------:R-:W-:-:S04]  /*04d0*/  @P4 LOP3.LUT R2, R2, 0x400000, RZ, 0xfc, !PT ;  /* 0x0040000002024812 */ /* 0x000fc800078efcff */
[----:B------:R-:W-:-:S03]  /*04e0*/  LOP3.LUT R2, R2, 0xffdfffff, RZ, 0xc0, !PT ;  /* 0xffdfffff02027812 */ /* 0x000fc600078ec0ff */
[----:B-----5:R-:W4:Y:S01]  /*04f0*/  @!P4 LDC.64 R14, c[0x0][0x3e0] ;  /* 0x0000f800ff0ecb82 */ /* 0x020f220000000a00 */
[----:B-1----:R-:W-:Y:S02]  /*0500*/  @!P6 IMAD R26, R29, R22, RZ ;  /* 0x000000161d1ae224 */ /* 0x002fe400078e02ff */
[----:B0-----:R-:W-:Y:S02]  /*0510*/  VIADD R6, R5, 0xffffffe ;  /* 0x0ffffffe05067836 */ /* 0x001fe40000000000 */
[----:B------:R-:W-:-:S03]  /*0520*/  VIADD R5, R0, 0x20 ;  /* 0x0000002000057836 */ /* 0x000fc60000000000 */
[----:B------:R-:W0:Y:S01]  /*0530*/  @!P5 LDC.64 R12, c[0x0][0x390] ;  /* 0x0000e400ff0cdb82 */ /* 0x000e220000000a00 */
[----:B------:R-:W-:Y:S01]  /*0540*/  @!P6 IMAD R29, R21, R23, R26 ;  /* 0x00000017151de224 */ /* 0x000fe200078e021a */
[----:B------:R-:W1:Y:S01]  /*0550*/  F2I.FTZ.U32.TRUNC.NTZ R6, R6 ;  /* 0x0000000600067305 */ /* 0x000e62000021f000 */
[----:B------:R-:W-:Y:S01]  /*0560*/  SHF.R.S32.HI R35, RZ, 0x1f, R5 ;  /* 0x0000001fff237819 */ /* 0x000fe20000011405 */
[----:B--2---:R-:W-:-:S04]  /*0570*/  @!P5 IMAD R26, R31, R18, RZ ;  /* 0x000000121f1ad224 */ /* 0x004fc800078e02ff */
[----:B------:R-:W2:Y:S01]  /*0580*/  @!P4 LDC.64 R68, c[0x0][0x390] ;  /* 0x0000e400ff44cb82 */ /* 0x000ea20000000a00 */
[----:B------:R-:W-:Y:S02]  /*0590*/  @!P5 IMAD R31, R27, R19, R26 ;  /* 0x000000131b1fd224 */ /* 0x000fe400078e021a */
[----:B----4-:R-:W-:Y:S01]  /*05a0*/  @!P4 IMAD R33, R33, R14, RZ ;  /* 0x0000000e2121c224 */ /* 0x010fe200078e02ff */
[----:B-1----:R-:W-:-:S03]  /*05b0*/  R2UR UR7, R6 ;  /* 0x00000000060772ca */ /* 0x002fc600000e0000 */
[----:B------:R-:W-:-:S10]  /*05c0*/  @!P4 IMAD R33, R20, R15, R33 ;  /* 0x0000000f1421c224 */ /* 0x000fd400078e0221 */
[----:B------:R-:W-:-:S04]  /*05d0*/  UIADD3 UR5, UPT, UPT, URZ, -UR7, URZ ;  /* 0x80000007ff057290 */ /* 0x000fc8000fffe0ff */
[----:B------:R-:W-:-:S04]  /*05e0*/  UIMAD UR5, UR5, UR11, URZ ;  /* 0x0000000b050572a4 */ /* 0x000fc8000f8e02ff */
[----:B------:R-:W-:-:S04]  /*05f0*/  UIMAD.WIDE.U32 UR6, UR7, UR5, UR6 ;  /* 0x00000005070672a5 */ /* 0x000fc8000f8e0006 */
[----:B------:R-:W-:-:S04]  /*0600*/  UIMAD.WIDE.U32 UR6, UR7, UR10, URZ ;  /* 0x0000000a070672a5 */ /* 0x000fc8000f8e00ff */
[----:B------:R-:W-:-:S04]  /*0610*/  UIADD3 UR5, UPT, UPT, -UR7, URZ, URZ ;  /* 0x000000ff07057290 */ /* 0x000fc8000fffe1ff */
[----:B------:R-:W-:-:S04]  /*0620*/  UIMAD UR5, UR11, UR5, UR10 ;  /* 0x000000050b0572a4 */ /* 0x000fc8000f8e020a */
[----:B------:R-:W-:-:S11]  /*0630*/  UISETP.GT.U32.AND UP2, UPT, UR11, UR5, UPT ;  /* 0x000000050b00728c */ /* 0x000fd6000bf44070 */
[----:B------:R-:W-:Y:S02]  /*0640*/  @!UP2 UIADD3 UR5, UPT, UPT, UR5, -UR11, URZ ;  /* 0x8000000b0505a290 */ /* 0x000fe4000fffe0ff */
[----:B------:R-:W-:Y:S02]  /*0650*/  @!UP2 UIADD3 UR7, UPT, UPT, UR7, 0x1, URZ ;  /* 0x000000010707a890 */ /* 0x000fe4000fffe0ff */
[----:B------:R-:W-:Y:S02]  /*0660*/  UISETP.GE.U32.AND UP0, UPT, UR5, UR11, UPT ;  /* 0x0000000b0500728c */ /* 0x000fe4000bf06070 */
[----:B------:R-:W-:-:S04]  /*0670*/  ULOP3.LUT UR5, UR9, UR12, URZ, 0x3c, !UPT ;  /* 0x0000000c09057292 */ /* 0x000fc8000f8e3cff */
[----:B------:R-:W-:-:S05]  /*0680*/  UISETP.GE.AND UP2, UPT, UR5, URZ, UPT ;  /* 0x000000ff0500728c */ /* 0x000fca000bf46270 */
[----:B------:R-:W-:-:S06]  /*0690*/  @UP0 UIADD3 UR7, UPT, UPT, UR7, 0x1, URZ ;  /* 0x0000000107070890 */ /* 0x000fcc000fffe0ff */
[----:B------:R-:W-:Y:S02]  /*06a0*/  @!UP2 UIADD3 UR7, UPT, UPT, -UR7, URZ, URZ ;  /* 0x000000ff0707a290 */ /* 0x000fe4000fffe1ff */
[----:B------:R-:W-:-:S04]  /*06b0*/  @!UP1 ULOP3.LUT UR7, URZ, UR12, URZ, 0x33, !UPT ;  /* 0x0000000cff079292 */ /* 0x000fc8000f8e33ff */
[----:B------:R-:W-:Y:S02]  /*06c0*/  UIADD3 UR11, UPT, UPT, -UR7, URZ, URZ ;  /* 0x000000ff070b7290 */ /* 0x000fe4000fffe1ff */
[----:B------:R-:W-:Y:S02]  /*06d0*/  USHF.R.S32.HI UR5, URZ, 0x1f, UR7 ;  /* 0x0000001fff057899 */ /* 0x000fe40008011407 */
[----:B------:R-:W-:Y:S02]  /*06e0*/  UIMAD UR11, UR12, UR11, UR9 ;  /* 0x0000000b0c0b72a4 */ /* 0x000fe4000f8e0209 */
[----:B------:R-:W-:Y:S02]  /*06f0*/  UIMAD UR5, UR5, UR14, URZ ;  /* 0x0000000e050572a4 */ /* 0x000fe4000f8e02ff */
[----:B------:R-:W-:Y:S02]  /*0700*/  UIMAD UR11, UR11, 0x70, URZ ;  /* 0x000000700b0b78a4 */ /* 0x000fe4000f8e02ff */
[----:B------:R-:W-:-:S04]  /*0710*/  UIMAD UR5, UR7, UR15, UR5 ;  /* 0x0000000f070572a4 */ /* 0x000fc8000f8e0205 */
[----:B------:R-:W-:Y:S02]  /*0720*/  IADD3 R6, P2, PT, R24, UR11, RZ ;  /* 0x0000000b18067c10 */ /* 0x000fe4000ff5e0ff */
[----:B------:R-:W-:-:S04]  /*0730*/  MOV R7, UR11 ;  /* 0x0000000b00077c02 */ /* 0x000fc80008000f00 */
[----:B------:R-:W-:Y:S02]  /*0740*/  LEA.HI.X.SX32 R7, R7, RZ, 0x1, P2 ;  /* 0x000000ff07077211 */ /* 0x000fe400010f0eff */
[----:B------:R-:W-:Y:S01]  /*0750*/  ISETP.GE.U32.AND P2, PT, R5, UR16, PT ;  /* 0x0000001005007c0c */ /* 0x000fe2000bf46070 */
[----:B------:R-:W-:-:S03]  /*0760*/  IMAD.WIDE.U32 R6, R11, UR7, R6 ;  /* 0x000000070b067c25 */ /* 0x000fc6000f8e0006 */
[----:B------:R-:W-:Y:S01]  /*0770*/  ISETP.GE.AND.EX P3, PT, R35, UR17, PT, P2 ;  /* 0x0000001123007c0c */ /* 0x000fe2000bf66320 */
[----:B------:R-:W-:Y:S01]  /*0780*/  VIADD R9, R7, UR5 ;  /* 0x0000000507097c36 */ /* 0x000fe20008000000 */
[----:B------:R-:W1:Y:S01]  /*0790*/  LDCU UR5, c[0x0][0x3ec] ;  /* 0x00007d80ff0577ac */ /* 0x000e620008000800 */
[----:B------:R-:W-:-:S04]  /*07a0*/  @!P0 IMAD.MOV.U32 R8, RZ, RZ, R6 ;  /* 0x000000ffff088224 */ /* 0x000fc800078e0006 */
[----:B------:R-:W-:-:S04]  /*07b0*/  @!P0 IMAD.WIDE.U32 R24, R0, R36, R8 ;  /* 0x0000002400188225 */ /* 0x000fc800078e0008 */
[----:B------:R-:W-:Y:S01]  /*07c0*/  @!P0 IMAD.IADD R25, R25, 0x1, R37 ;  /* 0x0000000119198824 */ /* 0x000fe200078e0225 */
[----:B------:R-:W-:Y:S01]  /*07d0*/  @!P0 LEA R28, P1, R24, R38, 0x1 ;  /* 0x00000026181c8211 */ /* 0x000fe200078208ff */
[----:B------:R-:W4:Y:S01]  /*07e0*/  @!P3 LDC.64 R10, c[0x0][0x3e0] ;  /* 0x0000f800ff0abb82 */ /* 0x000f220000000a00 */
[----:B------:R-:W-:Y:S02]  /*07f0*/  @P3 LOP3.LUT R2, R2, 0x200000, RZ, 0xfc, !PT ;  /* 0x0020000002023812 */ /* 0x000fe400078efcff */
[----:B------:R-:W-:Y:S01]  /*0800*/  @!P0 LEA.HI.X R24, R24, R39, R25, 0x1, P1 ;  /* 0x0000002718188211 */ /* 0x000fe200008f0c19 */
[----:B------:R-:W-:Y:S01]  /*0810*/  @!P6 IMAD.MOV.U32 R25, RZ, RZ, R9 ;  /* 0x000000ffff19e224 */ /* 0x000fe200078e0009 */
[----:B------:R-:W-:Y:S01]  /*0820*/  @!P0 STL [R1+0x17c], R28 ;  /* 0x00017c1c01008387 */ /* 0x000fe20000100800 */
[----:B------:R-:W-:Y:S02]  /*0830*/  LOP3.LUT R2, R2, 0xffefffff, RZ, 0xc0, !PT ;  /* 0xffefffff02027812 */ /* 0x000fe400078ec0ff */
[----:B------:R-:W1:Y:S01]  /*0840*/  @!P3 LDC.64 R66, c[0x0][0x390] ;  /* 0x0000e400ff42bb82 */ /* 0x000e620000000a00 */
[----:B------:R3:W-:Y:S02]  /*0850*/  @!P0 STL [R1+0x178], R24 ;  /* 0x0001781801008387 */ /* 0x0007e40000100800 */
[----:B---3--:R-:W-:-:S05]  /*0860*/  @!P6 MOV R24, R6 ;  /* 0x000000060018e202 */ /* 0x008fca0000000f00 */
[----:B------:R-:W-:-:S04]  /*0870*/  @!P6 IMAD.WIDE.U32 R22, R21, R22, R24 ;  /* 0x000000161516e225 */ /* 0x000fc800078e0018 */
[--C-:B------:R-:W-:Y:S01]  /*0880*/  @!P5 IMAD.MOV.U32 R24, RZ, RZ, R6.reuse ;  /* 0x000000ffff18d224 */ /* 0x100fe200078e0006 */
[----:B------:R-:W-:Y:S01]  /*0890*/  @!P6 IADD3 R21, PT, PT, R23, R29, RZ ;  /* 0x0000001d1715e210 */ /* 0x000fe20007ffe0ff */
[----:B------:R-:W-:Y:S01]  /*08a0*/  @!P5 IMAD.MOV.U32 R25, RZ, RZ, R9 ;  /* 0x000000ffff19d224 */ /* 0x000fe200078e0009 */
[C---:B------:R-:W-:Y:S01]  /*08b0*/  @!P6 LEA R36, P1, R22.reuse, R16, 0x1 ;  /* 0x000000101624e211 */ /* 0x040fe200078208ff */
[----:B------:R-:W-:Y:S02]  /*08c0*/  @!P4 IMAD.MOV.U32 R16, RZ, RZ, R6 ;  /* 0x000000ffff10c224 */ /* 0x000fe400078e0006 */
[----:B------:R-:W-:Y:S01]  /*08d0*/  @!P5 IMAD.WIDE.U32 R18, R27, R18, R24 ;  /* 0x000000121b12d225 */ /* 0x000fe200078e0018 */
[----:B------:R-:W-:-:S03]  /*08e0*/  @!P6 LEA.HI.X R37, R22, R17, R21, 0x1, P1 ;  /* 0x000000111625e211 */ /* 0x000fc600008f0c15 */
[----:B------:R-:W-:Y:S01]  /*08f0*/  @!P4 IMAD.MOV.U32 R17, RZ, RZ, R9 ;  /* 0x000000ffff11c224 */ /* 0x000fe200078e0009 */
[----:B0-----:R-:W-:Y:S01]  /*0900*/  @!P5 LEA R24, P1, R18, R12, 0x1 ;  /* 0x0000000c1218d211 */ /* 0x001fe200078208ff */
[----:B------:R-:W-:Y:S01]  /*0910*/  @!P5 IMAD.IADD R19, R19, 0x1, R31 ;  /* 0x000000011313d824 */ /* 0x000fe200078e021f */
[----:B------:R-:W-:Y:S01]  /*0920*/  @!P6 STL.64 [R1+0x120], R36 ;  /* 0x000120240100e387 */ /* 0x000fe20000100a00 */
[----:B----4-:R-:W-:Y:S02]  /*0930*/  @!P3 IMAD R12, R35, R10, RZ ;  /* 0x0000000a230cb224 */ /* 0x010fe400078e02ff */
[----:B------:R-:W-:Y:S01]  /*0940*/  @!P4 IMAD.WIDE.U32 R14, R20, R14, R16 ;  /* 0x0000000e140ec225 */ /* 0x000fe200078e0010 */
[----:B------:R-:W-:-:S03]  /*0950*/  @!P5 LEA.HI.X R25, R18, R13, R19, 0x1, P1 ;  /* 0x0000000d1219d211 */ /* 0x000fc600008f0c13 */
[C---:B------:R-:W-:Y:S01]  /*0960*/  @!P3 IMAD R17, R5.reuse, R11, R12 ;  /* 0x0000000b0511b224 */ /* 0x040fe200078e020c */
[----:B------:R-:W-:Y:S01]  /*0970*/  @!P3 MOV R12, R6 ;  /* 0x00000006000cb202 */ /* 0x000fe20000000f00 */
[----:B------:R-:W-:Y:S01]  /*0980*/  @!P3 IMAD.MOV.U32 R13, RZ, RZ, R9 ;  /* 0x000000ffff0db224 */ /* 0x000fe200078e0009 */
[----:B--2---:R-:W-:Y:S01]  /*0990*/  @!P4 LEA R68, P1, R14, R68, 0x1 ;  /* 0x000000440e44c211 */ /* 0x004fe200078208ff */
[----:B------:R-:W-:Y:S02]  /*09a0*/  @!P5 STL.64 [R1+0x110], R24 ;  /* 0x000110180100d387 */ /* 0x000fe40000100a00 */
[----:B------:R-:W-:-:S04]  /*09b0*/  @!P3 IMAD.WIDE.U32 R10, R5, R10, R12 ;  /* 0x0000000a050ab225 */ /* 0x000fc800078e000c */
[----:B------:R-:W-:Y:S02]  /*09c0*/  @!P4 IMAD.IADD R5, R15, 0x1, R33 ;  /* 0x000000010f05c824 */ /* 0x000fe400078e0221 */
[----:B------:R-:W-:-:S03]  /*09d0*/  @!P3 IMAD.IADD R11, R11, 0x1, R17 ;  /* 0x000000010b0bb824 */ /* 0x000fc600078e0211 */
[----:B------:R-:W-:Y:S02]  /*09e0*/  @!P4 LEA.HI.X R69, R14, R69, R5, 0x1, P1 ;  /* 0x000000450e45c211 */ /* 0x000fe400008f0c05 */
[----:B-1----:R-:W-:Y:S02]  /*09f0*/  @!P3 LEA R66, P1, R10, R66, 0x1 ;  /* 0x000000420a42b211 */ /* 0x002fe400078208ff */
[----:B------:R-:W-:Y:S01]  /*0a00*/  IADD3 R5, PT, PT, R0, 0x28, RZ ;  /* 0x0000002800057810 */ /* 0x000fe20007ffe0ff */
[----:B------:R-:W-:Y:S01]  /*0a10*/  STL.64 [R1+0x370], R68 ;  /* 0x0003704401007387 */ /* 0x000fe20000100a00 */
[----:B------:R-:W-:Y:S02]  /*0a20*/  @!P3 LEA.HI.X R67, R10, R67, R11, 0x1, P1 ;  /* 0x000000430a43b211 */ /* 0x000fe400008f0c0b */
[----:B------:R-:W-:Y:S01]  /*0a30*/  ISETP.GE.U32.AND P1, PT, R5, UR16, PT ;  /* 0x0000001005007c0c */ /* 0x000fe2000bf26070 */
[----:B------:R-:W-:Y:S01]  /*0a40*/  STL [R1+0x378], R66 ;  /* 0x0003784201007387 */ /* 0x000fe20000100800 */
[----:B------:R-:W-:-:S03]  /*0a50*/  SHF.R.S32.HI R11, RZ, 0x1f, R5 ;  /* 0x0000001fff0b7819 */ /* 0x000fc60000011405 */
[----:B------:R-:W-:Y:S01]  /*0a60*/  STL.64 [R1+0x380], R66 ;  /* 0x0003804201007387 */ /* 0x000fe20000100a00 */
[----:B------:R-:W-:-:S03]  /*0a70*/  ISETP.GE.AND.EX P0, PT, R11, UR17, PT, P1 ;  /* 0x000000110b007c0c */ /* 0x000fc6000bf06310 */
[----:B------:R-:W-:Y:S10]  /*0a80*/  STL [R1+0x364], R67 ;  /* 0x0003644301007387 */ /* 0x000ff40000100800 */
[----:B------:R-:W0:Y:S01]  /*0a90*/  @!P0 LDC.64 R12, c[0x0][0x3e0] ;  /* 0x0000f800ff0c8b82 */ /* 0x000e220000000a00 */
[----:B------:R-:W-:-:S04]  /*0aa0*/  @P0 LOP3.LUT R2, R2, 0x100000, RZ, 0xfc, !PT ;  /* 0x0010000002020812 */ /* 0x000fc800078efcff */
[----:B------:R-:W-:-:S03]  /*0ab0*/  LOP3.LUT R2, R2, 0xfff7ffff, RZ, 0xc0, !PT ;  /* 0xfff7ffff02027812 */ /* 0x000fc600078ec0ff */
[----:B------:R-:W1:Y:S01]  /*0ac0*/  @!P0 LDC.64 R32, c[0x0][0x390] ;  /* 0x0000e400ff208b82 */ /* 0x000e620000000a00 */
[----:B0-----:R-:W-:Y:S02]  /*0ad0*/  @!P0 IMAD R10, R11, R12, RZ ;  /* 0x0000000c0b0a8224 */ /* 0x001fe400078e02ff */
[----:B------:R-:W-:Y:S02]  /*0ae0*/  @!P0 IMAD.MOV.U32 R11, RZ, RZ, R9 ;  /* 0x000000ffff0b8224 */ /* 0x000fe400078e0009 */
[----:B------:R-:W-:Y:S02]  /*0af0*/  @!P0 IMAD R13, R5, R13, R10 ;  /* 0x0000000d050d8224 */ /* 0x000fe400078e020a */
[----:B------:R-:W-:-:S04]  /*0b00*/  @!P0 IMAD.MOV.U32 R10, RZ, RZ, R6 ;  /* 0x000000ffff0a8224 */ /* 0x000fc800078e0006 */
[----:B------:R-:W-:-:S04]  /*0b10*/  @!P0 IMAD.WIDE.U32 R10, R5, R12, R10 ;  /* 0x0000000c050a8225 */ /* 0x000fc800078e000a */
[----:B------:R-:W-:Y:S01]  /*0b20*/  @!P0 IMAD.IADD R5, R11, 0x1, R13 ;  /* 0x000000010b058824 */ /* 0x000fe200078e020d */
[----:B-1----:R-:W-:-:S04]  /*0b30*/  @!P0 LEA R32, P1, R10, R32, 0x1 ;  /* 0x000000200a208211 */ /* 0x002fc800078208ff */
[----:B------:R-:W-:Y:S02]  /*0b40*/  @!P0 LEA.HI.X R33, R10, R33, R5, 0x1, P1 ;  /* 0x000000210a218211 */ /* 0x000fe400008f0c05 */
[----:B------:R-:W-:-:S03]  /*0b50*/  IADD3 R5, PT, PT, R0, 0x30, RZ ;  /* 0x0000003000057810 */ /* 0x000fc60007ffe0ff */
[----:B------:R-:W-:Y:S01]  /*0b60*/  STL.64 [R1+0x368], R32 ;  /* 0x0003682001007387 */ /* 0x000fe20000100a00 */
[----:B------:R-:W-:Y:S02]  /*0b70*/  SHF.R.S32.HI R11, RZ, 0x1f, R5 ;  /* 0x0000001fff0b7819 */ /* 0x000fe40000011405 */
[----:B------:R-:W-:Y:S01]  /*0b80*/  ISETP.GE.U32.AND P1, PT, R5, UR16, PT ;  /* 0x0000001005007c0c */ /* 0x000fe2000bf26070 */
[----:B------:R-:W-:Y:S03]  /*0b90*/  STL [R1+0x360], R33 ;  /* 0x0003602101007387 */ /* 0x000fe60000100800 */
[----:B------:R-:W-:-:S13]  /*0ba0*/  ISETP.GE.AND.EX P0, PT, R11, UR17, PT, P1 ;  /* 0x000000110b007c0c */ /* 0x000fda000bf06310 */
        /* <DEDUP_REMOVED lines=18> */
[----:B------:R-:W0:Y:S08]  /*0cd0*/  @!P0 LDC.64 R12, c[0x0][0x3e0] ;  /* 0x0000f800ff0c8b82 */ /* 0x000e300000000a00 */
[----:B------:R-:W1:Y:S01]  /*0ce0*/  @!P0 LDC.64 R40, c[0x0][0x390] ;  /* 0x0000e400ff288b82 */ /* 0x000e620000000a00 */
[----:B0-----:R-:W-:Y:S02]  /*0cf0*/  @!P0 IMAD R10, R11, R12, RZ ;  /* 0x0000000c0b0a8224 */ /* 0x001fe400078e02ff */
[----:B------:R-:W-:-:S02]  /*0d00*/  @!P0 IMAD.MOV.U32 R11, RZ, RZ, R9 ;  /* 0x000000ffff0b8224 */ /* 0x000fc400078e0009 */
        /* <DEDUP_REMOVED lines=9> */
[----:B------:R-:W-:-:S04]  /*0da0*/  ISETP.GE.U32.AND P1, PT, R5, UR16, PT ;  /* 0x0000001005007c0c */ /* 0x000fc8000bf26070 */
        /* <DEDUP_REMOVED lines=25> */
[----:B------:R-:W-:-:S05]  /*0f40*/  @!P2 IMAD.WIDE.U32 R10, R5, R12, R10 ;  /* 0x0000000c050aa225 */ /* 0x000fca00078e000a */
[----:B------:R-:W-:Y:S02]  /*0f50*/  @!P2 IADD3 R5, PT, PT, R11, R13, RZ ;  /* 0x0000000d0b05a210 */ /* 0x000fe40007ffe0ff */
[----:B-1----:R-:W-:-:S04]  /*0f60*/  @!P2 LEA R54, P1, R10, R54, 0x1 ;  /* 0x000000360a36a211 */ /* 0x002fc800078208ff */
[----:B------:R-:W-:Y:S01]  /*0f70*/  @!P2 LEA.HI.X R55, R10, R55, R5, 0x1, P1 ;  /* 0x000000370a37a211 */ /* 0x000fe200008f0c05 */
[----:B------:R-:W-:Y:S01]  /*0f80*/  VIADD R5, R0, 0x50 ;  /* 0x0000005000057836 */ /* 0x000fe20000000000 */
[----:B------:R-:W-:-:S03]  /*0f90*/  LOP3.LUT R4, R4, 0xfffffffe, RZ, 0xc0, !PT ;  /* 0xfffffffe04047812 */ /* 0x000fc600078ec0ff */
[----:B------:R0:W-:Y:S01]  /*0fa0*/  STL [R1+0x358], R55 ;  /* 0x0003583701007387 */ /* 0x0001e20000100800 */
[----:B------:R-:W-:Y:S02]  /*0fb0*/  SHF.R.S32.HI R11, RZ, 0x1f, R5 ;  /* 0x0000001fff0b7819 */ /* 0x000fe40000011405 */
[----:B------:R-:W-:-:S04]  /*0fc0*/  ISETP.GE.U32.AND P1, PT, R5, UR16, PT ;  /* 0x0000001005007c0c */ /* 0x000fc8000bf26070 */
[----:B------:R-:W-:-:S13]  /*0fd0*/  ISETP.GE.AND.EX P2, PT, R11, UR17, PT, P1 ;  /* 0x000000110b007c0c */ /* 0x000fda000bf46310 */
[----:B------:R-:W1:Y:S01]  /*0fe0*/  @!P2 LDC.64 R12, c[0x0][0x3e0] ;  /* 0x0000f800ff0cab82 */ /* 0x000e620000000a00 */
[----:B------:R-:W-:-:S04]  /*0ff0*/  @P2 LOP3.LUT R2, R2, 0x8000, RZ, 0xfc, !PT ;  /* 0x0000800002022812 */ /* 0x000fc800078efcff */
[----:B------:R-:W-:-:S03]  /*1000*/  LOP3.LUT R2, R2, 0xffffbfff, RZ, 0xc0, !PT ;  /* 0xffffbfff02027812 */ /* 0x000fc600078ec0ff */
[----:B------:R-:W2:Y:S01]  /*1010*/  @!P2 LDC.64 R56, c[0x0][0x390] ;  /* 0x0000e400ff38ab82 */ /* 0x000ea20000000a00 */
[----:B-1----:R-:W-:Y:S01]  /*1020*/  @!P2 IMAD R10, R11, R12, RZ ;  /* 0x0000000c0b0aa224 */ /* 0x002fe200078e02ff */
[----:B------:R-:W-:-:S03]  /*1030*/  @!P2 MOV R11, R9 ;  /* 0x00000009000ba202 */ /* 0x000fc60000000f00 */
[----:B------:R-:W-:Y:S02]  /*1040*/  @!P2 IMAD R13, R5, R13, R10 ;  /* 0x0000000d050da224 */ /* 0x000fe400078e020a */
[----:B------:R-:W-:-:S04]  /*1050*/  @!P2 IMAD.MOV.U32 R10, RZ, RZ, R6 ;  /* 0x000000ffff0aa224 */ /* 0x000fc800078e0006 */
[----:B------:R-:W-:-:S04]  /*1060*/  @!P2 IMAD.WIDE.U32 R10, R5, R12, R10 ;  /* 0x0000000c050aa225 */ /* 0x000fc800078e000a */
[----:B------:R-:W-:Y:S01]  /*1070*/  @!P2 IMAD.IADD R5, R11, 0x1, R13 ;  /* 0x000000010b05a824 */ /* 0x000fe200078e020d */
[----:B--2---:R-:W-:-:S04]  /*1080*/  @!P2 LEA R56, P1, R10, R56, 0x1 ;  /* 0x000000380a38a211 */ /* 0x004fc800078208ff */
[----:B------:R-:W-:Y:S01]  /*1090*/  @!P2 LEA.HI.X R57, R10, R57, R5, 0x1, P1 ;  /* 0x000000390a39a211 */ /* 0x000fe200008f0c05 */
[----:B------:R-:W-:Y:S01]  /*10a0*/  VIADD R5, R0, 0x58 ;  /* 0x0000005800057836 */ /* 0x000fe20000000000 */
[----:B0-----:R-:W-:-:S03]  /*10b0*/  PRMT R55, RZ, 0x7610, R55 ;  /* 0x00007610ff377816 */ /* 0x001fc60000000037 */
        /* <DEDUP_REMOVED lines=8> */
[----:B-1----:R-:W-:Y:S02]  /*1140*/  @!P2 IMAD R10, R11, R12, RZ ;  /* 0x0000000c0b0aa224 */ /* 0x002fe400078e02ff */
[----:B------:R-:W-:Y:S02]  /*1150*/  @!P2 IMAD.MOV.U32 R11, RZ, RZ, R9 ;  /* 0x000000ffff0ba224 */ /* 0x000fe400078e0009 */
[----:B------:R-:W-:Y:S01]  /*1160*/  @!P2 IMAD R13, R5, R13, R10 ;  /* 0x0000000d050da224 */ /* 0x000fe200078e020a */
[----:B------:R-:W-:-:S05]  /*1170*/  @!P2 MOV R10, R6 ;  /* 0x00000006000aa202 */ /* 0x000fca0000000f00 */
[----:B------:R-:W-:-:S04]  /*1180*/  @!P2 IMAD.WIDE.U32 R10, R5, R12, R10 ;  /* 0x0000000c050aa225 */ /* 0x000fc800078e000a */
[----:B------:R-:W-:Y:S01]  /*1190*/  @!P2 IMAD.IADD R5, R11, 0x1, R13 ;  /* 0x000000010b05a824 */ /* 0x000fe200078e020d */
[----:B--2---:R-:W-:-:S04]  /*11a0*/  @!P2 LEA R46, P1, R10, R46, 0x1 ;  /* 0x0000002e0a2ea211 */ /* 0x004fc800078208ff */
[----:B------:R-:W-:Y:S02]  /*11b0*/  @!P2 LEA.HI.X R47, R10, R47, R5, 0x1, P1 ;  /* 0x0000002f0a2fa211 */ /* 0x000fe400008f0c05 */
[----:B------:R-:W-:Y:S02]  /*11c0*/  IADD3 R5, PT, PT, R0, 0x60, RZ ;  /* 0x0000006000057810 */ /* 0x000fe40007ffe0ff */
[----:B0-----:R-:W-:Y:S01]  /*11d0*/  PRMT R57, RZ, 0x7610, R57 ;  /* 0x00007610ff397816 */ /* 0x001fe20000000039 */
        /* <DEDUP_REMOVED lines=10> */
[----:B------:R-:W-:Y:S02]  /*1280*/  @!P2 IMAD R13, R5, R13, R10 ;  /* 0x0000000d050da224 */ /* 0x000fe400078e020a */
[----:B------:R-:W-:-:S04]  /*1290*/  @!P2 IMAD.MOV.U32 R10, RZ, RZ, R6 ;  /* 0x000000ffff0aa224 */ /* 0x000fc800078e0006 */
[----:B------:R-:W-:-:S05]  /*12a0*/  @!P2 IMAD.WIDE.U32 R10, R5, R12, R10 ;  /* 0x0000000c050aa225 */ /* 0x000fca00078e000a */
[----:B------:R-:W-:Y:S02]  /*12b0*/  @!P2 IADD3 R5, PT, PT, R11, R13, RZ ;  /* 0x0000000d0b05a210 */ /* 0x000fe40007ffe0ff */
[----:B--2---:R-:W-:-:S04]  /*12c0*/  @!P2 LEA R14, P1, R10, R14, 0x1 ;  /* 0x0000000e0a0ea211 */ /* 0x004fc800078208ff */
[----:B------:R-:W-:Y:S01]  /*12d0*/  @!P2 LEA.HI.X R15, R10, R15, R5, 0x1, P1 ;  /* 0x0000000f0a0fa211 */ /* 0x000fe200008f0c05 */
[----:B------:R-:W-:-:S05]  /*12e0*/  VIADD R5, R0, 0x68 ;  /* 0x0000006800057836 */ /* 0x000fca0000000000 */
        /* <DEDUP_REMOVED lines=17> */
[----:B------:R-:W-:Y:S01]  /*1400*/  STL [R1+0x34c], R51 ;  /* 0x00034c3301007387 */ /* 0x000fe20000100800 */
        /* <DEDUP_REMOVED lines=9> */
[----:B------:R-:W-:Y:S01]  /*14a0*/  @!P2 IMAD R13, R5, R13, R10 ;  /* 0x0000000d050da224 */ /* 0x000fe200078e020a */
[----:B------:R-:W-:-:S05]  /*14b0*/  @!P2 MOV R10, R6 ;  /* 0x00000006000aa202 */ /* 0x000fca0000000f00 */
[----:B------:R-:W-:-:S04]  /*14c0*/  @!P2 IMAD.WIDE.U32 R10, R5, R12, R10 ;  /* 0x0000000c050aa225 */ /* 0x000fc800078e000a */
[----:B------:R-:W-:Y:S01]  /*14d0*/  @!P2 IMAD.IADD R5, R11, 0x1, R13 ;  /* 0x000000010b05a824 */ /* 0x000fe200078e020d */
[----:B-1----:R-:W-:-:S04]  /*14e0*/  @!P2 LEA R34, P1, R10, R34, 0x1 ;  /* 0x000000220a22a211 */ /* 0x002fc800078208ff */
[----:B------:R-:W-:Y:S02]  /*14f0*/  @!P2 LEA.HI.X R35, R10, R35, R5, 0x1, P1 ;  /* 0x000000230a23a211 */ /* 0x000fe400008f0c05 */
[----:B------:R-:W-:-:S03]  /*1500*/  IADD3 R5, PT, PT, R0, 0x78, RZ ;  /* 0x0000007800057810 */ /* 0x000fc60007ffe0ff */
        /* <DEDUP_REMOVED lines=16> */
[----:B------:R-:W-:Y:S01]  /*1610*/  VIADD R5, R0, 0x80 ;  /* 0x0000008000057836 */ /* 0x000fe20000000000 */
[----:B0-----:R-:W-:Y:S02]  /*1620*/  PRMT R35, RZ, 0x7610, R35 ;  /* 0x00007610ff237816 */ /* 0x001fe40000000023 */
[----:B------:R-:W-:Y:S01]  /*1630*/  PRMT R51, RZ, 0x7610, R51 ;  /* 0x00007610ff337816 */ /* 0x000fe20000000033 */
        /* <DEDUP_REMOVED lines=10> */
[----:B------:R-:W-:Y:S02]  /*16e0*/  @!P2 IMAD R13, R5, R13, R10 ;  /* 0x0000000d050da224 */ /* 0x000fe400078e020a */
[----:B------:R-:W-:-:S04]  /*16f0*/  @!P2 IMAD.MOV.U32 R10, RZ, RZ, R6 ;  /* 0x000000ffff0aa224 */ /* 0x000fc800078e0006 */
[----:B------:R-:W-:-:S04]  /*1700*/  @!P2 IMAD.WIDE.U32 R10, R5, R12, R10 ;  /* 0x0000000c050aa225 */ /* 0x000fc800078e000a */
[----:B------:R-:W-:Y:S01]  /*1710*/  @!P2 IMAD.IADD R5, R11, 0x1, R13 ;  /* 0x000000010b05a824 */ /* 0x000fe200078e020d */
[----:B-1----:R-:W-:-:S04]  /*1720*/  @!P2 LEA R36, P1, R10, R36, 0x1 ;  /* 0x000000240a24a211 */ /* 0x002fc800078208ff */
[----:B------:R-:W-:Y:S01]  /*1730*/  @!P2 LEA.HI.X R37, R10, R37, R5, 0x1, P1 ;  /* 0x000000250a25a211 */ /* 0x000fe200008f0c05 */
[----:B------:R-:W-:-:S04]  /*1740*/  VIADD R5, R0, 0x88 ;  /* 0x0000008800057836 */ /* 0x000fc80000000000 */
        /* <DEDUP_REMOVED lines=35> */
[----:B------:R-:W-:-:S03]  /*1980*/  PRMT R49, RZ, 0x7610, R49 ;  /* 0x00007610ff317816 */ /* 0x000fc60000000031 */
        /* <DEDUP_REMOVED lines=84> */
[----:B------:R-:W-:-:S04]  /*1ed0*/  IADD3 R5, PT, PT, R0, 0xc0, RZ ;  /* 0x000000c000057810 */ /* 0x000fc80007ffe0ff */
        /* <DEDUP_REMOVED lines=51> */
[----:B------:R0:W-:Y:S01]  /*2210*/  @!P2 STL.64 [R1+0x248], R20 ;  /* 0x000248140100a387 */ /* 0x0001e20000100a00 */
[----:B------:R-:W-:Y:S02]  /*2220*/  SHF.R.S32.HI R19, RZ, 0x1f, R5 ;  /* 0x0000001fff137819 */ /* 0x000fe40000011405 */
[----:B------:R-:W-:-:S04]  /*2230*/  ISETP.GE.U32.AND P1, PT, R5, UR16, PT ;  /* 0x0000001005007c0c */ /* 0x000fc8000bf26070 */
[----:B------:R-:W-:-:S13]  /*2240*/  ISETP.GE.AND.EX P2, PT, R19, UR17, PT, P1 ;  /* 0x0000001113007c0c */ /* 0x000fda000bf46310 */
[----:B------:R-:W1:Y:S01]  /*2250*/  @!P2 LDC.64 R10, c[0x0][0x3e0] ;  /* 0x0000f800ff0aab82 */ /* 0x000e620000000a00 */
[----:B------:R-:W-:-:S04]  /*2260*/  @P2 LOP3.LUT R3, R3, 0x40000000, RZ, 0xfc, !PT ;  /* 0x4000000003032812 */ /* 0x000fc800078efcff */
[----:B------:R-:W-:-:S03]  /*2270*/  LOP3.LUT R3, R3, 0xdfffffff, RZ, 0xc0, !PT ;  /* 0xdfffffff03037812 */ /* 0x000fc600078ec0ff */
[----:B------:R-:W0:Y:S01]  /*2280*/  @!P2 LDC.64 R16, c[0x0][0x390] ;  /* 0x0000e400ff10ab82 */ /* 0x000e220000000a00 */
[----:B-1----:R-:W-:Y:S02]  /*2290*/  @!P2 IMAD R18, R19, R10, RZ ;  /* 0x0000000a1312a224 */ /* 0x002fe400078e02ff */
[----:B------:R-:W-:Y:S02]  /*22a0*/  @!P2 IMAD.MOV.U32 R19, RZ, RZ, R9 ;  /* 0x000000ffff13a224 */ /* 0x000fe400078e0009 */
[----:B------:R-:W-:Y:S02]  /*22b0*/  @!P2 IMAD R11, R5, R11, R18 ;  /* 0x0000000b050ba224 */ /* 0x000fe400078e0212 */
[----:B------:R-:W-:-:S04]  /*22c0*/  @!P2 IMAD.MOV.U32 R18, RZ, RZ, R6 ;  /* 0x000000ffff12a224 */ /* 0x000fc800078e0006 */
[----:B------:R-:W-:-:S04]  /*22d0*/  @!P2 IMAD.WIDE.U32 R18, R5, R10, R18 ;  /* 0x0000000a0512a225 */ /* 0x000fc800078e0012 */
[----:B------:R-:W-:Y:S01]  /*22e0*/  VIADD R5, R0, 0xe0 ;  /* 0x000000e000057836 */ /* 0x000fe20000000000 */
[----:B------:R-:W-:Y:S02]  /*22f0*/  @!P2 IADD3 R11, PT, PT, R19, R11, RZ ;  /* 0x0000000b130ba210 */ /* 0x000fe40007ffe0ff */
[----:B0-----:R-:W-:-:S04]  /*2300*/  @!P2 LEA R20, P1, R18, R16, 0x1 ;  /* 0x000000101214a211 */ /* 0x001fc800078208ff */
[----:B------:R-:W-:Y:S02]  /*2310*/  @!P2 LEA.HI.X R21, R18, R17, R11, 0x1, P1 ;  /* 0x000000111215a211 */ /* 0x000fe400008f0c0b */
[----:B------:R-:W-:Y:S02]  /*2320*/  SHF.R.S32.HI R18, RZ, 0x1f, R5 ;  /* 0x0000001fff127819 */ /* 0x000fe40000011405 */
[----:B------:R-:W-:Y:S01]  /*2330*/  ISETP.GE.U32.AND P1, PT, R5, UR16, PT ;  /* 0x0000001005007c0c */ /* 0x000fe2000bf26070 */
[----:B------:R0:W-:Y:S03]  /*2340*/  @!P2 STL.64 [R1+0x258], R20 ;  /* 0x000258140100a387 */ /* 0x0001e60000100a00 */
[----:B------:R-:W-:-:S13]  /*2350*/  ISETP.GE.AND.EX P2, PT, R18, UR17, PT, P1 ;  /* 0x0000001112007c0c */ /* 0x000fda000bf46310 */
[----:B------:R-:W1:Y:S01]  /*2360*/  @!P2 LDC.64 R10, c[0x0][0x3e0] ;  /* 0x0000f800ff0aab82 */ /* 0x000e620000000a00 */
[----:B------:R-:W-:Y:S02]  /*2370*/  @!P2 MOV R19, R9 ;  /* 0x000000090013a202 */ /* 0x000fe40000000f00 */
[----:B------:R-:W-:-:S04]  /*2380*/  @P2 LOP3.LUT R3, R3, 0x20000000, RZ, 0xfc, !PT ;  /* 0x2000000003032812 */ /* 0x000fc800078efcff */
[----:B------:R-:W-:Y:S01]  /*2390*/  LOP3.LUT R3, R3, 0xefffffff, RZ, 0xc0, !PT ;  /* 0xefffffff03037812 */ /* 0x000fe200078ec0ff */
[----:B------:R-:W0:Y:S01]  /*23a0*/  @!P2 LDC.64 R16, c[0x0][0x390] ;  /* 0x0000e400ff10ab82 */ /* 0x000e220000000a00 */
[----:B-1----:R-:W-:-:S04]  /*23b0*/  @!P2 IMAD R18, R18, R10, RZ ;  /* 0x0000000a1212a224 */ /* 0x002fc800078e02ff */
[----:B------:R-:W-:Y:S02]  /*23c0*/  @!P2 IMAD R11, R5, R11, R18 ;  /* 0x0000000b050ba224 */ /* 0x000fe400078e0212 */
[----:B------:R-:W-:-:S04]  /*23d0*/  @!P2 IMAD.MOV.U32 R18, RZ, RZ, R6 ;  /* 0x000000ffff12a224 */ /* 0x000fc800078e0006 */
[----:B------:R-:W-:-:S04]  /*23e0*/  @!P2 IMAD.WIDE.U32 R18, R5, R10, R18 ;  /* 0x0000000a0512a225 */ /* 0x000fc800078e0012 */
[----:B------:R-:W-:Y:S01]  /*23f0*/  @!P2 IMAD.IADD R11, R19, 0x1, R11 ;  /* 0x00000001130ba824 */ /* 0x000fe200078e020b */
[----:B0-----:R-:W-:Y:S01]  /*2400*/  @!P2 LEA R20, P1, R18, R16, 0x1 ;  /* 0x000000101214a211 */ /* 0x001fe200078208ff */
[----:B------:R-:W-:-:S03]  /*2410*/  VIADD R5, R0, 0xe8 ;  /* 0x000000e800057836 */ /* 0x000fc60000000000 */
[----:B------:R-:W-:Y:S02]  /*2420*/  @!P2 LEA.HI.X R21, R18, R17, R11, 0x1, P1 ;  /* 0x000000111215a211 */ /* 0x000fe400008f0c0b */
[----:B------:R-:W-:Y:S02]  /*2430*/  SHF.R.S32.HI R18, RZ, 0x1f, R5 ;  /* 0x0000001fff127819 */ /* 0x000fe40000011405 */
[----:B------:R-:W-:Y:S01]  /*2440*/  ISETP.GE.U32.AND P1, PT, R5, UR16, PT ;  /* 0x0000001005007c0c */ /* 0x000fe2000bf26070 */
[----:B------:R0:W-:Y:S03]  /*2450*/  @!P2 STL.64 [R1+0x270], R20 ;  /* 0x000270140100a387 */ /* 0x0001e60000100a00 */
[----:B------:R-:W-:-:S13]  /*2460*/  ISETP.GE.AND.EX P2, PT, R18, UR17, PT, P1 ;  /* 0x0000001112007c0c */ /* 0x000fda000bf46310 */
[----:B------:R-:W1:Y:S01]  /*2470*/  @!P2 LDC.64 R10, c[0x0][0x3e0] ;  /* 0x0000f800ff0aab82 */ /* 0x000e620000000a00 */
[----:B------:R-:W-:Y:S01]  /*2480*/  @!P2 IMAD.MOV.U32 R19, RZ, RZ, R9 ;  /* 0x000000ffff13a224 */ /* 0x000fe200078e0009 */
[----:B------:R-:W-:-:S04]  /*2490*/  @P2 LOP3.LUT R3, R3, 0x10000000, RZ, 0xfc, !PT ;  /* 0x1000000003032812 */ /* 0x000fc800078efcff */
[----:B------:R-:W-:Y:S02]  /*24a0*/  LOP3.LUT R3, R3, 0xf7ffffff, RZ, 0xc0, !PT ;  /* 0xf7ffffff03037812 */ /* 0x000fe400078ec0ff */
[----:B------:R-:W0:Y:S01]  /*24b0*/  @!P2 LDC.64 R16, c[0x0][0x390] ;  /* 0x0000e400ff10ab82 */ /* 0x000e220000000a00 */
[----:B-1----:R-:W-:-:S04]  /*24c0*/  @!P2 IMAD R18, R18, R10, RZ ;  /* 0x0000000a1212a224 */ /* 0x002fc800078e02ff */
[----:B------:R-:W-:Y:S01]  /*24d0*/  @!P2 IMAD R11, R5, R11, R18 ;  /* 0x0000000b050ba224 */ /* 0x000fe200078e0212 */
[----:B------:R-:W-:-:S05]  /*24e0*/  @!P2 MOV R18, R6 ;  /* 0x000000060012a202 */ /* 0x000fca0000000f00 */
[----:B------:R-:W-:Y:S01]  /*24f0*/  @!P2 IMAD.WIDE.U32 R18, R5, R10, R18 ;  /* 0x0000000a0512a225 */ /* 0x000fe200078e0012 */
[----:B------:R-:W-:-:S03]  /*2500*/  IADD3 R5, PT, PT, R0, 0xf0, RZ ;  /* 0x000000f000057810 */ /* 0x000fc60007ffe0ff */
[----:B------:R-:W-:Y:S01]  /*2510*/  @!P2 IMAD.IADD R11, R19, 0x1, R11 ;  /* 0x00000001130ba824 */ /* 0x000fe200078e020b */
[----:B0-----:R-:W-:-:S04]  /*2520*/  @!P2 LEA R20, P1, R18, R16, 0x1 ;  /* 0x000000101214a211 */ /* 0x001fc800078208ff */
        /* <DEDUP_REMOVED lines=230> */
[----:B------:R-:W2:Y:S01]  /*3390*/  @!P2 LDC.64 R16, c[0x0][0x390] ;  /* 0x0000e400ff10ab82 */ /* 0x000ea20000000a00 */
[----:B-1----:R-:W-:-:S04]  /*33a0*/  @!P2 IMAD R18, R18, R10, RZ ;  /* 0x0000000a1212a224 */ /* 0x002fc800078e02ff */
[----:B------:R-:W-:Y:S02]  /*33b0*/  @!P2 IMAD R11, R5, R11, R18 ;  /* 0x0000000b050ba224 */ /* 0x000fe400078e0212 */
[----:B------:R-:W-:-:S04]  /*33c0*/  @!P2 IMAD.MOV.U32 R18, RZ, RZ, R6 ;  /* 0x000000ffff12a224 */ /* 0x000fc800078e0006 */
[----:B------:R-:W-:-:S04]  /*33d0*/  @!P2 IMAD.WIDE.U32 R18, R5, R10, R18 ;  /* 0x0000000a0512a225 */ /* 0x000fc800078e0012 */
[----:B------:R-:W-:Y:S01]  /*33e0*/  @!P2 IMAD.IADD R11, R19, 0x1, R11 ;  /* 0x00000001130ba824 */ /* 0x000fe200078e020b */
[----:B--2---:R-:W-:Y:S01]  /*33f0*/  @!P2 LEA R32, P1, R18, R16, 0x1 ;  /* 0x000000101220a211 */ /* 0x004fe200078208ff */
[----:B------:R-:W-:-:S03]  /*3400*/  VIADD R5, R0, 0x160 ;  /* 0x0000016000057836 */ /* 0x000fc60000000000 */
[----:B------:R-:W-:Y:S02]  /*3410*/  @!P2 LEA.HI.X R33, R18, R17, R11, 0x1, P1 ;  /* 0x000000111221a211 */ /* 0x000fe400008f0c0b */
[----:B------:R-:W-:Y:S02]  /*3420*/  SHF.R.S32.HI R18, RZ, 0x1f, R5 ;  /* 0x0000001fff127819 */ /* 0x000fe40000011405 */
[----:B------:R-:W-:-:S04]  /*3430*/  ISETP.GE.U32.AND P1, PT, R5, UR16, PT ;  /* 0x0000001005007c0c */ /* 0x000fc8000bf26070 */
        /* <DEDUP_REMOVED lines=56> */
[----:B------:R-:W2:Y:S01]  /*37c0*/  @!P2 LDC.64 R16, c[0x0][0x390] ;  /* 0x0000e400ff10ab82 */ /* 0x000ea20000000a00 */
[----:B-1----:R-:W-:-:S04]  /*37d0*/  @!P2 IMAD R18, R18, R10, RZ ;  /* 0x0000000a1212a224 */ /* 0x002fc800078e02ff */
[----:B------:R-:W-:Y:S01]  /*37e0*/  @!P2 IMAD R11, R5, R11, R18 ;  /* 0x0000000b050ba224 */ /* 0x000fe200078e0212 */
[----:B------:R-:W-:-:S05]  /*37f0*/  @!P2 MOV R18, R6 ;  /* 0x000000060012a202 */ /* 0x000fca0000000f00 */
[----:B------:R-:W-:Y:S01]  /*3800*/  @!P2 IMAD.WIDE.U32 R18, R5, R10, R18 ;  /* 0x0000000a0512a225 */ /* 0x000fe200078e0012 */
[----:B------:R-:W-:-:S03]  /*3810*/  IADD3 R5, PT, PT, R0, 0x180, RZ ;  /* 0x0000018000057810 */ /* 0x000fc60007ffe0ff */
[----:B------:R-:W-:Y:S01]  /*3820*/  @!P2 IMAD.IADD R11, R19, 0x1, R11 ;  /* 0x00000001130ba824 */ /* 0x000fe200078e020b */
[----:B--2---:R-:W-:-:S04]  /*3830*/  @!P2 LEA R66, P1, R18, R16, 0x1 ;  /* 0x000000101242a211 */ /* 0x004fc800078208ff */
        /* <DEDUP_REMOVED lines=112> */
[----:B------:R-:W-:Y:S02]  /*3f40*/  @!P2 IMAD R11, R5, R11, R18 ;  /* 0x0000000b050ba224 */ /* 0x000fe400078e0212 */
[----:B------:R-:W-:-:S04]  /*3f50*/  @!P2 IMAD.MOV.U32 R18, RZ, RZ, R6 ;  /* 0x000000ffff12a224 */ /* 0x000fc800078e0006 */
[----:B------:R-:W-:-:S04]  /*3f60*/  @!P2 IMAD.WIDE.U32 R18, R5, R10, R18 ;  /* 0x0000000a0512a225 */ /* 0x000fc800078e0012 */
[----:B------:R-:W-:Y:S01]  /*3f70*/  VIADD R5, R0, 0x1b8 ;  /* 0x000001b800057836 */ /* 0x000fe20000000000 */
[----:B------:R-:W-:Y:S02]  /*3f80*/  @!P2 IADD3 R11, PT, PT, R19, R11, RZ ;  /* 0x0000000b130ba210 */ /* 0x000fe40007ffe0ff */
[----:B--2---:R-:W-:-:S04]  /*3f90*/  @!P2 LEA R40, P1, R18, R16, 0x1 ;  /* 0x000000101228a211 */ /* 0x004fc800078208ff */
[----:B------:R-:W-:Y:S02]  /*3fa0*/  @!P2 LEA.HI.X R41, R18, R17, R11, 0x1, P1 ;  /* 0x000000111229a211 */ /* 0x000fe400008f0c0b */
        /* <DEDUP_REMOVED lines=38> */
[----:B------:R-:W-:-:S06]  /*4210*/  @P2 LOP3.LUT R3, R3, 0x1, RZ, 0xfc, !PT ;  /* 0x0000000103032812 */ /* 0x000fcc00078efcff */
[----:B------:R-:W2:Y:S01]  /*4220*/  @!P2 LDC.64 R10, c[0x0][0x390] ;  /* 0x0000e400ff0aab82 */ /* 0x000ea20000000a00 */
[----:B-1----:R-:W-:-:S04]  /*4230*/  @!P2 IMAD R18, R18, R16, RZ ;  /* 0x000000101212a224 */ /* 0x002fc800078e02ff */
[----:B------:R-:W-:Y:S02]  /*4240*/  @!P2 IMAD R17, R5, R17, R18 ;  /* 0x000000110511a224 */ /* 0x000fe400078e0212 */
[----:B------:R-:W-:-:S04]  /*4250*/  @!P2 IMAD.MOV.U32 R18, RZ, RZ, R6 ;  /* 0x000000ffff12a224 */ /* 0x000fc800078e0006 */
[----:B------:R-:W-:-:S04]  /*4260*/  @!P2 IMAD.WIDE.U32 R18, R5, R16, R18 ;  /* 0x000000100512a225 */ /* 0x000fc800078e0012 */
[----:B------:R-:W-:Y:S01]  /*4270*/  VIADD R5, R0, 0x1d0 ;  /* 0x000001d000057836 */ /* 0x000fe20000000000 */
[----:B------:R-:W-:Y:S02]  /*4280*/  @!P2 IADD3 R17, PT, PT, R19, R17, RZ ;  /* 0x000000111311a210 */ /* 0x000fe40007ffe0ff */
[C---:B--2---:R-:W-:Y:S02]  /*4290*/  @!P2 LEA R10, P1, R18.reuse, R10, 0x1 ;  /* 0x0000000a120aa211 */ /* 0x044fe400078208ff */
[----:B0-----:R-:W-:Y:S02]  /*42a0*/  SHF.R.S32.HI R20, RZ, 0x1f, R5 ;  /* 0x0000001fff147819 */ /* 0x001fe40000011405 */
[----:B------:R-:W-:Y:S02]  /*42b0*/  @!P2 LEA.HI.X R11, R18, R11, R17, 0x1, P1 ;  /* 0x0000000b120ba211 */ /* 0x000fe400008f0c11 */
[----:B------:R-:W-:-:S03]  /*42c0*/  ISETP.GE.U32.AND P1, PT, R5, UR16, PT ;  /* 0x0000001005007c0c */ /* 0x000fc6000bf26070 */
[----:B------:R0:W-:Y:S01]  /*42d0*/  STL.64 [R1+0x2d8], R10 ;  /* 0x0002d80a01007387 */ /* 0x0001e20000100a00 */
[----:B------:R-:W-:Y:S01]  /*42e0*/  ISETP.GE.AND.EX P1, PT, R20, UR5, PT, P1 ;  /* 0x0000000514007c0c */ /* 0x000fe2000bf26310 */
[----:B0-----:R-:W-:-:S12]  /*42f0*/  IMAD.MOV.U32 R10, RZ, RZ, R52 ;  /* 0x000000ffff0a7224 */ /* 0x001fd800078e0034 */
[----:B------:R-:W0:Y:S01]  /*4300*/  @!P1 LDC.64 R16, c[0x0][0x3e0] ;  /* 0x0000f800ff109b82 */ /* 0x000e220000000a00 */
[----:B------:R-:W-:Y:S02]  /*4310*/  @!P1 MOV R21, R9 ;  /* 0x0000000900159202 */ /* 0x000fe40000000f00 */
[----:B------:R-:W-:-:S05]  /*4320*/  @P1 LOP3.LUT R2, R2, 0x10000000, RZ, 0xfc, !PT ;  /* 0x1000000002021812 */ /* 0x000fca00078efcff */
[----:B------:R-:W1:Y:S01]  /*4330*/  @!P1 LDC.64 R18, c[0x0][0x390] ;  /* 0x0000e400ff129b82 */ /* 0x000e620000000a00 */
[----:B0-----:R-:W-:-:S04]  /*4340*/  @!P1 IMAD R20, R20, R16, RZ ;  /* 0x0000001014149224 */ /* 0x001fc800078e02ff */
[----:B------:R-:W-:Y:S02]  /*4350*/  @!P1 IMAD R17, R5, R17, R20 ;  /* 0x0000001105119224 */ /* 0x000fe400078e0214 */
[----:B------:R-:W-:-:S04]  /*4360*/  @!P1 IMAD.MOV.U32 R20, RZ, RZ, R6 ;  /* 0x000000ffff149224 */ /* 0x000fc800078e0006 */
[----:B------:R-:W-:-:S04]  /*4370*/  @!P1 IMAD.WIDE.U32 R20, R5, R16, R20 ;  /* 0x0000001005149225 */ /* 0x000fc800078e0014 */
[----:B------:R-:W-:Y:S01]  /*4380*/  @!P1 IMAD.IADD R17, R21, 0x1, R17 ;  /* 0x0000000115119824 */ /* 0x000fe200078e0211 */
[----:B-1----:R-:W-:Y:S01]  /*4390*/  @!P1 LEA R68, P2, R20, R18, 0x1 ;  /* 0x0000001214449211 */ /* 0x002fe200078408ff */
[----:B------:R-:W-:-:S03]  /*43a0*/  VIADD R5, R0, 0x1d8 ;  /* 0x000001d800057836 */ /* 0x000fc60000000000 */
[----:B------:R-:W-:Y:S02]  /*43b0*/  @!P1 LEA.HI.X R69, R20, R19, R17, 0x1, P2 ;  /* 0x0000001314459211 */ /* 0x000fe400010f0c11 */
[----:B------:R-:W-:Y:S02]  /*43c0*/  SHF.R.S32.HI R18, RZ, 0x1f, R5 ;  /* 0x0000001fff127819 */ /* 0x000fe40000011405 */
[----:B------:R-:W-:Y:S01]  /*43d0*/  ISETP.GE.U32.AND P2, PT, R5, UR16, PT ;  /* 0x0000001005007c0c */ /* 0x000fe2000bf46070 */
[----:B------:R-:W-:Y:S01]  /*43e0*/  VIADD R52, R0, 0x1f8 ;  /* 0x000001f800347836 */ /* 0x000fe20000000000 */
[----:B------:R-:W-:Y:S02]  /*43f0*/  LOP3.LUT P1, RZ, R2, 0x400000, RZ, 0xc0, !PT ;  /* 0x0040000002ff7812 */ /* 0x000fe4000782c0ff */
[----:B------:R-:W-:Y:S02]  /*4400*/  ISETP.GE.AND.EX P2, PT, R18, UR5, PT, P2 ;  /* 0x0000000512007c0c */ /* 0x000fe4000bf46320 */
[----:B------:R-:W-:-:S11]  /*4410*/  LOP3.LUT R2, R2, 0xf7ffffff, RZ, 0xc0, !PT ;  /* 0xf7ffffff02027812 */ /* 0x000fd600078ec0ff */
[----:B------:R-:W0:Y:S01]  /*4420*/  @!P2 LDC.64 R16, c[0x0][0x3e0] ;  /* 0x0000f800ff10ab82 */ /* 0x000e220000000a00 */
[----:B------:R-:W-:Y:S01]  /*4430*/  @!P2 IMAD.MOV.U32 R19, RZ, RZ, R9 ;  /* 0x000000ffff13a224 */ /* 0x000fe200078e0009 */
[----:B------:R-:W-:-:S06]  /*4440*/  @P2 LOP3.LUT R2, R2, 0x8000000, RZ, 0xfc, !PT ;  /* 0x0800000002022812 */ /* 0x000fcc00078efcff */
[----:B------:R-:W1:Y:S01]  /*4450*/  @!P2 LDC.64 R22, c[0x0][0x390] ;  /* 0x0000e400ff16ab82 */ /* 0x000e620000000a00 */
[----:B0-----:R-:W-:-:S04]  /*4460*/  @!P2 IMAD R18, R18, R16, RZ ;  /* 0x000000101212a224 */ /* 0x001fc800078e02ff */
[----:B------:R-:W-:Y:S01]  /*4470*/  @!P2 IMAD R17, R5, R17, R18 ;  /* 0x000000110511a224 */ /* 0x000fe200078e0212 */
[----:B------:R-:W-:-:S05]  /*4480*/  @!P2 MOV R18, R6 ;  /* 0x000000060012a202 */ /* 0x000fca0000000f00 */
[----:B------:R-:W-:Y:S01]  /*4490*/  @!P2 IMAD.WIDE.U32 R18, R5, R16, R18 ;  /* 0x000000100512a225 */ /* 0x000fe200078e0012 */
[----:B------:R-:W-:-:S03]  /*44a0*/  IADD3 R5, PT, PT, R0, 0x1e0, RZ ;  /* 0x000001e000057810 */ /* 0x000fc60007ffe0ff */
[----:B------:R-:W-:Y:S01]  /*44b0*/  @!P2 IMAD.IADD R17, R19, 0x1, R17 ;  /* 0x000000011311a824 */ /* 0x000fe200078e0211 */
[C---:B-1----:R-:W-:Y:S02]  /*44c0*/  @!P2 LEA R22, P3, R18.reuse, R22, 0x1 ;  /* 0x000000161216a211 */ /* 0x042fe400078608ff */
[----:B------:R-:W-:Y:S02]  /*44d0*/  SHF.R.S32.HI R62, RZ, 0x1f, R5 ;  /* 0x0000001fff3e7819 */ /* 0x000fe40000011405 */
[----:B------:R-:W-:Y:S02]  /*44e0*/  @!P2 LEA.HI.X R23, R18, R23, R17, 0x1, P3 ;  /* 0x000000171217a211 */ /* 0x000fe400018f0c11 */
[----:B------:R-:W-:Y:S02]  /*44f0*/  ISETP.GE.U32.AND P3, PT, R5, UR16, PT ;  /* 0x0000001005007c0c */ /* 0x000fe4000bf66070 */
[----:B------:R-:W-:Y:S01]  /*4500*/  LOP3.LUT P2, RZ, R2, 0x200000, RZ, 0xc0, !PT ;  /* 0x0020000002ff7812 */ /* 0x000fe2000784c0ff */
[----:B------:R0:W-:Y:S01]  /*4510*/  STL.64 [R1+0x2d0], R22 ;  /* 0x0002d01601007387 */ /* 0x0001e20000100a00 */
[----:B------:R-:W-:-:S02]  /*4520*/  ISETP.GE.AND.EX P3, PT, R62, UR5, PT, P3 ;  /* 0x000000053e007c0c */ /* 0x000fc4000bf66330 */
[----:B------:R-:W-:Y:S02]  /*4530*/  LOP3.LUT R2, R2, 0xdfffffff, RZ, 0xc0, !PT ;  /* 0xdfffffff02027812 */ /* 0x000fe400078ec0ff */
[----:B0-----:R-:W-:Y:S01]  /*4540*/  MOV R22, R68 ;  /* 0x0000004400167202 */ /* 0x001fe20000000f00 */
[----:B------:R-:W-:-:S08]  /*4550*/  IMAD.MOV.U32 R23, RZ, RZ, R69 ;  /* 0x000000ffff177224 */ /* 0x000fd000078e0045 */
[----:B------:R-:W0:Y:S01]  /*4560*/  @!P3 LDC.64 R16, c[0x0][0x3e0] ;  /* 0x0000f800ff10bb82 */ /* 0x000e220000000a00 */
[----:B------:R-:W-:Y:S01]  /*4570*/  @!P3 IMAD.MOV.U32 R18, RZ, RZ, R6 ;  /* 0x000000ffff12b224 */ /* 0x000fe200078e0006 */
[----:B------:R-:W-:Y:S01]  /*4580*/  @P3 LOP3.LUT R2, R2, 0x20000000, RZ, 0xfc, !PT ;  /* 0x2000000002023812 */ /* 0x000fe200078efcff */
[----:B------:R-:W-:Y:S01]  /*4590*/  @!P3 IMAD.MOV.U32 R19, RZ, RZ, R9 ;  /* 0x000000ffff13b224 */ /* 0x000fe200078e0009 */
[----:B------:R-:W2:Y:S02]  /*45a0*/  LDL.LU.64 R68, [R1+0x110] ;  /* 0x0001100001447983 */ /* 0x000ea40000300a00 */
[----:B------:R-:W-:Y:S02]  /*45b0*/  LOP3.LUT R2, R2, 0xbfffffff, RZ, 0xc0, !PT ;  /* 0xbfffffff02027812 */ /* 0x000fe400078ec0ff */
[----:B------:R-:W1:Y:S01]  /*45c0*/  @!P3 LDC.64 R20, c[0x0][0x390] ;  /* 0x0000e400ff14bb82 */ /* 0x000e620000000a00 */
[----:B0-----:R-:W-:-:S04]  /*45d0*/  @!P3 IMAD R62, R62, R16, RZ ;  /* 0x000000103e3eb224 */ /* 0x001fc800078e02ff */
[C---:B------:R-:W-:Y:S02]  /*45e0*/  @!P3 IMAD R62, R5.reuse, R17, R62 ;  /* 0x00000011053eb224 */ /* 0x040fe400078e023e */
[----:B------:R-:W-:-:S04]  /*45f0*/  @!P3 IMAD.WIDE.U32 R16, R5, R16, R18 ;  /* 0x000000100510b225 */ /* 0x000fc800078e0012 */
[----:B------:R-:W-:Y:S01]  /*4600*/  VIADD R5, R0, 0x1e8 ;  /* 0x000001e800057836 */ /* 0x000fe20000000000 */
[----:B------:R-:W-:Y:S02]  /*4610*/  @!P3 IADD3 R62, PT, PT, R17, R62, RZ ;  /* 0x0000003e113eb210 */ /* 0x000fe40007ffe0ff */
[----:B-1----:R-:W-:-:S04]  /*4620*/  @!P3 LEA R20, P4, R16, R20, 0x1 ;  /* 0x000000141014b211 */ /* 0x002fc800078808ff */
[----:B------:R-:W-:Y:S02]  /*4630*/  @!P3 LEA.HI.X R21, R16, R21, R62, 0x1, P4 ;  /* 0x000000151015b211 */ /* 0x000fe400020f0c3e */
[----:B------:R-:W-:Y:S02]  /*4640*/  SHF.R.S32.HI R62, RZ, 0x1f, R5 ;  /* 0x0000001fff3e7819 */ /* 0x000fe40000011405 */
[----:B------:R-:W-:Y:S01]  /*4650*/  ISETP.GE.U32.AND P4, PT, R5, UR16, PT ;  /* 0x0000001005007c0c */ /* 0x000fe2000bf86070 */
[----:B------:R0:W-:Y:S03]  /*4660*/  STL.64 [R1+0x2e0], R20 ;  /* 0x0002e01401007387 */ /* 0x0001e60000100a00 */
[----:B------:R-:W-:Y:S02]  /*4670*/  ISETP.GE.AND.EX P4, PT, R62, UR5, PT, P4 ;  /* 0x000000053e007c0c */ /* 0x000fe4000bf86340 */
[----:B0-----:R-:W-:Y:S01]  /*4680*/  MOV R20, R40 ;  /* 0x0000002800147202 */ /* 0x001fe20000000f00 */
[----:B------:R-:W-:-:S10]  /*4690*/  IMAD.MOV.U32 R21, RZ, RZ, R41 ;  /* 0x000000ffff157224 */ /* 0x000fd400078e0029 */
        /* <DEDUP_REMOVED lines=9> */
[----:B-1----:R-:W-:-:S04]  /*4730*/  @!P4 LEA R18, P5, R16, R18, 0x1 ;  /* 0x000000121012c211 */ /* 0x002fc800078a08ff */
[----:B------:R-:W-:Y:S01]  /*4740*/  @!P4 LEA.HI.X R19, R16, R19, R5, 0x1, P5 ;  /* 0x000000131013c211 */ /* 0x000fe200028f0c05 */
[----:B------:R-:W-:Y:S01]  /*4750*/  VIADD R5, R0, 0x1f0 ;  /* 0x000001f000057836 */ /* 0x000fe20000000000 */
[----:B------:R-:W-:Y:S02]  /*4760*/  LOP3.LUT R2, R2, 0x7fffffff, RZ, 0xc0, !PT ;  /* 0x7fffffff02027812 */ /* 0x000fe400078ec0ff */
[----:B------:R-:W-:Y:S01]  /*4770*/  PRMT R59, RZ, 0x7610, R59 ;  /* 0x00007610ff3b7816 */ /* 0x000fe2000000003b */
[----:B------:R-:W-:Y:S01]  /*4780*/  STL [R1+0x2a8], R0 ;  /* 0x0002a80001007387 */ /* 0x000fe20000100800 */
[----:B------:R-:W-:Y:S02]  /*4790*/  SHF.R.S32.HI R64, RZ, 0x1f, R5 ;  /* 0x0000001fff407819 */ /* 0x000fe40000011405 */
[----:B------:R-:W-:Y:S01]  /*47a0*/  ISETP.GE.U32.AND P5, PT, R5, UR16, PT ;  /* 0x0000001005007c0c */ /* 0x000fe2000bfa6070 */
[----:B------:R-:W-:Y:S03]  /*47b0*/  STL [R1+0x304], R0 ;  /* 0x0003040001007387 */ /* 0x000fe60000100800 */
[C---:B------:R-:W-:Y:S01]  /*47c0*/  ISETP.GE.AND.EX P5, PT, R64.reuse, UR5, PT, P5 ;  /* 0x0000000540007c0c */ /* 0x040fe2000bfa6350 */
[----:B------:R-:W-:Y:S04]  /*47d0*/  STL [R1+0x308], R0 ;  /* 0x0003080001007387 */ /* 0x000fe80000100800 */
[----:B------:R-:W-:Y:S04]  /*47e0*/  STL [R1+0x30c], R0 ;  /* 0x00030c0001007387 */ /* 0x000fe80000100800 */
[----:B------:R-:W-:Y:S04]  /*47f0*/  STL [R1+0x310], R0 ;  /* 0x0003100001007387 */ /* 0x000fe80000100800 */
[----:B------:R-:W0:Y:S01]  /*4800*/  @!P5 LDC.64 R62, c[0x0][0x3e0] ;  /* 0x0000f800ff3edb82 */ /* 0x000e220000000a00 */
[----:B------:R-:W-:Y:S01]  /*4810*/  @!P5 IMAD.MOV.U32 R65, RZ, RZ, R9 ;  /* 0x000000ffff41d224 */ /* 0x000fe200078e0009 */
[----:B------:R-:W-:Y:S04]  /*4820*/  STL [R1+0x314], R0 ;  /* 0x0003140001007387 */ /* 0x000fe80000100800 */
[----:B------:R-:W-:Y:S02]  /*4830*/  STL [R1+0x31c], R0 ;  /* 0x00031c0001007387 */ /* 0x000fe40000100800 */
[----:B------:R-:W1:Y:S02]  /*4840*/  @!P5 LDC.64 R16, c[0x0][0x390] ;  /* 0x0000e400ff10db82 */ /* 0x000e640000000a00 */
[----:B------:R-:W-:Y:S04]  /*4850*/  STL [R1+0x320], R0 ;  /* 0x0003200001007387 */ /* 0x000fe80000100800 */
[----:B------:R-:W-:Y:S04]  /*4860*/  STL [R1+0x324], R0 ;  /* 0x0003240001007387 */ /* 0x000fe80000100800 */
[----:B------:R-:W-:Y:S01]  /*4870*/  STL.64 [R1+0x2e8], R18 ;  /* 0x0002e81201007387 */ /* 0x000fe20000100a00 */
[----:B0-----:R-:W-:-:S04]  /*4880*/  @!P5 IMAD R64, R64, R62, RZ ;  /* 0x0000003e4040d224 */ /* 0x001fc800078e02ff */
[----:B------:R-:W-:Y:S01]  /*4890*/  @!P5 IMAD R11, R5, R63, R64 ;  /* 0x0000003f050bd224 */ /* 0x000fe200078e0240 */
[----:B------:R-:W-:-:S05]  /*48a0*/  @!P5 MOV R64, R6 ;  /* 0x000000060040d202 */ /* 0x000fca0000000f00 */
[----:B------:R-:W-:-:S04]  /*48b0*/  @!P5 IMAD.WIDE.U32 R62, R5, R62, R64 ;  /* 0x0000003e053ed225 */ /* 0x000fc800078e0040 */
[----:B------:R-:W-:Y:S01]  /*48c0*/  @!P5 IMAD.IADD R5, R63, 0x1, R11 ;  /* 0x000000013f05d824 */ /* 0x000fe200078e020b */
[----:B-1----:R-:W-:Y:S01]  /*48d0*/  @!P5 LEA R16, P6, R62, R16, 0x1 ;  /* 0x000000103e10d211 */ /* 0x002fe200078c08ff */
[----:B------:R-:W-:-:S03]  /*48e0*/  IMAD.MOV.U32 R11, RZ, RZ, R53 ;  /* 0x000000ffff0b7224 */ /* 0x000fc600078e0035 */
[----:B------:R-:W-:-:S05]  /*48f0*/  @!P5 LEA.HI.X R17, R62, R17, R5, 0x1, P6 ;  /* 0x000000113e11d211 */ /* 0x000fca00030f0c05 */
[----:B------:R0:W-:Y:S02]  /*4900*/  STL.64 [R1+0x2f0], R16 ;  /* 0x0002f01001007387 */ /* 0x0001e40000100a00 */
[----:B0-----:R-:W-:Y:S01]  /*4910*/  IMAD.MOV.U32 R16, RZ, RZ, R66 ;  /* 0x000000ffff107224 */ /* 0x001fe200078e0042 */
[----:B------:R-:W-:Y:S02]  /*4920*/  MOV R17, R67 ;  /* 0x0000004300117202 */ /* 0x000fe40000000f00 */
[----:B------:R-:W3:Y:S01]  /*4930*/  LDL.LU.64 R66, [R1+0x120] ;  /* 0x0001200001427983 */ /* 0x000ee20000300a00 */
[----:B------:R-:W-:Y:S02]  /*4940*/  SHF.R.S32.HI R5, RZ, 0x1f, R52 ;  /* 0x0000001fff057819 */ /* 0x000fe40000011434 */
[----:B------:R-:W-:-:S04]  /*4950*/  ISETP.GE.U32.AND P6, PT, R52, UR16, PT ;  /* 0x0000001034007c0c */ /* 0x000fc8000bfc6070 */
[----:B------:R-:W-:-:S13]  /*4960*/  ISETP.GE.AND.EX P6, PT, R5, UR5, PT, P6 ;  /* 0x0000000505007c0c */ /* 0x000fda000bfc6360 */
[----:B------:R-:W0:Y:S08]  /*4970*/  @!P6 LDC.64 R64, c[0x0][0x3e0] ;  /* 0x0000f800ff40eb82 */ /* 0x000e300000000a00 */
[----:B------:R-:W1:Y:S01]  /*4980*/  @!P6 LDC.64 R62, c[0x0][0x390] ;  /* 0x0000e400ff3eeb82 */ /* 0x000e620000000a00 */
[----:B------:R-:W-:Y:S01]  /*4990*/  @!P6 MOV R40, R6 ;  /* 0x000000060028e202 */ /* 0x000fe20000000f00 */
[----:B------:R-:W-:-:S02]  /*49a0*/  @!P6 IMAD.MOV.U32 R41, RZ, RZ, R9 ;  /* 0x000000ffff29e224 */ /* 0x000fc400078e0009 */
[----:B0-----:R-:W-:-:S04]  /*49b0*/  @!P6 IMAD R5, R5, R64, RZ ;  /* 0x000000400505e224 */ /* 0x001fc800078e02ff */
[C---:B------:R-:W-:Y:S02]  /*49c0*/  @!P6 IMAD R5, R52.reuse, R65, R5 ;  /* 0x000000413405e224 */ /* 0x040fe400078e0205 */
[----:B------:R-:W-:Y:S01]  /*49d0*/  @!P6 IMAD.WIDE.U32 R64, R52, R64, R40 ;  /* 0x000000403440e225 */ /* 0x000fe200078e0028 */
[----:B------:R-:W-:Y:S01]  /*49e0*/  @P5 LOP3.LUT R2, R2, 0x80000000, RZ, 0xfc, !PT ;  /* 0x8000000002025812 */ /* 0x000fe200078efcff */
[----:B------:R-:W4:Y:S02]  /*49f0*/  LDL.LU.64 R40, [R1+0x390] ;  /* 0x0003900001287983 */ /* 0x000f240000300a00 */
[----:B------:R-:W-:Y:S01]  /*4a00*/  @!P6 IMAD.IADD R5, R65, 0x1, R5 ;  /* 0x000000014105e824 */ /* 0x000fe200078e0205 */
[----:B-1----:R-:W-:-:S04]  /*4a10*/  @!P6 LEA R52, P3, R64, R62, 0x1 ;  /* 0x0000003e4034e211 */ /* 0x002fc800078608ff */
[----:B------:R-:W-:Y:S02]  /*4a20*/  @!P6 LEA.HI.X R53, R64, R63, R5, 0x1, P3 ;  /* 0x0000003f4035e211 */ /* 0x000fe400018f0c05 */
[----:B------:R-:W-:-:S03]  /*4a30*/  @P6 LOP3.LUT R4, R4, 0x1, RZ, 0xfc, !PT ;  /* 0x0000000104046812 */ /* 0x000fc600078efcff */
[----:B------:R0:W-:Y:S01]  /*4a40*/  @!P6 STL.64 [R1+0x260], R52 ;  /* 0x000260340100e387 */ /* 0x0001e20000100a00 */
[C---:B------:R-:W-:Y:S01]  /*4a50*/  LOP3.LUT P6, RZ, R2.reuse, 0x1000000, RZ, 0xc0, !PT ;  /* 0x0100000002ff7812 */ /* 0x040fe200078cc0ff */
[----:B------:R-:W-:Y:S01]  /*4a60*/  HFMA2 R5, -RZ, RZ, 0, 0 ;  /* 0x00000000ff057431 */ /* 0x000fe200000001ff */
[----:B------:R-:W-:Y:S02]  /*4a70*/  PRMT R62, RZ, 0x7610, R62 ;  /* 0x00007610ff3e7816 */ /* 0x000fe4000000003e */
[C---:B------:R-:W-:Y:S02]  /*4a80*/  LOP3.LUT P5, RZ, R2.reuse, 0x800000, RZ, 0xc0, !PT ;  /* 0x0080000002ff7812 */ /* 0x040fe400078ac0ff */
[----:B------:R-:W-:Y:S02]  /*4a90*/  PRMT R63, RZ, 0x7610, R63 ;  /* 0x00007610ff3f7816 */ /* 0x000fe4000000003f */
[----:B------:R-:W-:Y:S02]  /*4aa0*/  PRMT R64, RZ, 0x7610, R64 ;  /* 0x00007610ff407816 */ /* 0x000fe40000000040 */
[----:B------:R-:W-:Y:S01]  /*4ab0*/  LOP3.LUT P4, RZ, R2, 0x100000, RZ, 0xc0, !PT ;  /* 0x0010000002ff7812 */ /* 0x000fe2000788c0ff */
[----:B0-----:R-:W4:Y:S04]  /*4ac0*/  LDL.LU.64 R52, [R1+0x388] ;  /* 0x0003880001347983 */ /* 0x001f280000300a00 */
[----:B---3--:R-:W3:Y:S04]  /*4ad0*/  @!P6 LDG.E R5, desc[UR18][R66.64] ;  /* 0x000000124205e981 */ /* 0x008ee8000c1e1900 */
[----:B------:R-:W4:Y:S01]  /*4ae0*/  LDL.LU.64 R66, [R1+0x380] ;  /* 0x0003800001427983 */ /* 0x000f220000300a00 */
[----:B---3--:R-:W-:-:S05]  /*4af0*/  @!P6 PRMT R62, R5, 0x7632, R62 ;  /* 0x00007632053ee816 */ /* 0x008fca000000003e */
[----:B------:R0:W-:Y:S02]  /*4b00*/  STL.S16 [R1+0x11c], R62 ;  /* 0x00011c3e01007387 */ /* 0x0001e40000100600 */
[----:B0-----:R-:W-:-:S06]  /*4b10*/  IMAD.MOV.U32 R62, RZ, RZ, RZ ;  /* 0x000000ffff3e7224 */ /* 0x001fcc00078e00ff */
[----:B--2---:R-:W2:Y:S04]  /*4b20*/  @!P5 LDG.E R62, desc[UR18][R68.64] ;  /* 0x00000012443ed981 */ /* 0x004ea8000c1e1900 */
[----:B------:R-:W3:Y:S01]  /*4b30*/  LDL.LU.64 R68, [R1+0x370] ;  /* 0x0003700001447983 */ /* 0x000ee20000300a00 */
[----:B--2---:R-:W-:-:S05]  /*4b40*/  @!P5 PRMT R63, R62, 0x7610, R63 ;  /* 0x000076103e3fd816 */ /* 0x004fca000000003f */
[----:B------:R0:W-:Y:S02]  /*4b50*/  STL.S16 [R1+0x120], R63 ;  /* 0x0001203f01007387 */ /* 0x0001e40000100600 */
[----:B0-----:R-:W-:-:S06]  /*4b60*/  IMAD.MOV.U32 R63, RZ, RZ, RZ ;  /* 0x000000ffff3f7224 */ /* 0x001fcc00078e00ff */
[----:B---3--:R-:W2:Y:S01]  /*4b70*/  @!P1 LDG.E R63, desc[UR18][R68.64] ;  /* 0x00000012443f9981 */ /* 0x008ea2000c1e1900 */
[----:B----4-:R-:W-:Y:S02]  /*4b80*/  PRMT R66, RZ, 0x7610, R66 ;  /* 0x00007610ff427816 */ /* 0x010fe40000000042 */
[----:B------:R-:W-:Y:S02]  /*4b90*/  PRMT R67, RZ, 0x7610, R67 ;  /* 0x00007610ff437816 */ /* 0x000fe40000000043 */
[----:B------:R-:W-:-:S05]  /*4ba0*/  @!P6 PRMT R66, R5, 0x7610, R66 ;  /* 0x000076100542e816 */ /* 0x000fca0000000042 */
[----:B------:R0:W-:Y:S04]  /*4bb0*/  STL.S16 [R1+0x118], R66 ;  /* 0x0001184201007387 */ /* 0x0001e80000100600 */
[----:B0-----:R-:W3:Y:S01]  /*4bc0*/  LDL.LU R66, [R1+0x378] ;  /* 0x0003780001427983 */ /* 0x001ee20000300800 */
[----:B--2---:R-:W-:-:S05]  /*4bd0*/  @!P1 PRMT R67, R63, 0x7610, R67 ;  /* 0x000076103f439816 */ /* 0x004fca0000000043 */
[----:B------:R0:W-:Y:S04]  /*4be0*/  STL.S16 [R1+0x110], R67 ;  /* 0x0001104301007387 */ /* 0x0001e80000100600 */
[----:B0-----:R-:W3:Y:S01]  /*4bf0*/  LDL.LU R67, [R1+0x364] ;  /* 0x0003640001437983 */ /* 0x001ee20000300800 */
[----:B------:R-:W-:Y:S02]  /*4c00*/  @!P1 PRMT R64, R63, 0x7632, R64 ;  /* 0x000076323f409816 */ /* 0x000fe40000000040 */
[----:B------:R-:W-:Y:S01]  /*4c10*/  MOV R68, R32 ;  /* 0x0000002000447202 */ /* 0x000fe20000000f00 */
[----:B------:R0:W-:Y:S04]  /*4c20*/  STL [R1+0x300], R69 ;  /* 0x0003004501007387 */ /* 0x0001e80000100800 */
[----:B------:R1:W-:Y:S01]  /*4c30*/  STL.S16 [R1+0x114], R64 ;  /* 0x0001144001007387 */ /* 0x0003e20000100600 */
[----:B0-----:R-:W-:-:S03]  /*4c40*/  IMAD.MOV.U32 R69, RZ, RZ, R33 ;  /* 0x000000ffff457224 */ /* 0x001fc600078e0021 */
[----:B------:R-:W2:Y:S01]  /*4c50*/  LDL.LU.64 R32, [R1+0x368] ;  /* 0x0003680001207983 */ /* 0x000ea20000300a00 */
[----:B-1----:R-:W-:-:S06]  /*4c60*/  IMAD.MOV.U32 R64, RZ, RZ, RZ ;  /* 0x000000ffff407224 */ /* 0x002fcc00078e00ff */
[----:B---3--:R-:W3:Y:S01]  /*4c70*/  @!P2 LDG.E R64, desc[UR18][R66.64] ;  /* 0x000000124240a981 */ /* 0x008ee2000c1e1900 */
[----:B--2---:R-:W-:-:S04]  /*4c80*/  PRMT R33, RZ, 0x7610, R33 ;  /* 0x00007610ff217816 */ /* 0x004fc80000000021 */
[----:B---3--:R-:W-:-:S05]  /*4c90*/  @!P2 PRMT R33, R64, 0x7610, R33 ;  /* 0x000076104021a816 */ /* 0x008fca0000000021 */
[----:B------:R0:W-:Y:S04]  /*4ca0*/  STL.S16 [R1+0x124], R33 ;  /* 0x0001242101007387 */ /* 0x0001e80000100600 */
[----:B0-----:R-:W2:Y:S01]  /*4cb0*/  LDL.LU R33, [R1+0x360] ;  /* 0x0003600001217983 */ /* 0x001ea20000300800 */
[----:B------:R-:W-:-:S04]  /*4cc0*/  PRMT R66, RZ, 0x7610, R66 ;  /* 0x00007610ff427816 */ /* 0x000fc80000000042 */
[----:B------:R-:W-:-:S05]  /*4cd0*/  @!P2 PRMT R66, R64, 0x7632, R66 ;  /* 0x000076324042a816 */ /* 0x000fca0000000042 */
[----:B------:R0:W-:Y:S02]  /*4ce0*/  STL.S16 [R1+0x128], R66 ;  /* 0x0001284201007387 */ /* 0x0001e40000100600 */
[----:B0-----:R-:W-:-:S06]  /*4cf0*/  HFMA2 R66, -RZ, RZ, 0, 0 ;  /* 0x00000000ff427431 */ /* 0x001fcc00000001ff */
[----:B--2---:R0:W2:Y:S01]  /*4d00*/  @!P4 LDG.E R66, desc[UR18][R32.64] ;  /* 0x000000122042c981 */ /* 0x0040a2000c1e1900 */
[----:B------:R-:W-:Y:S02]  /*4d10*/  PRMT R53, RZ, 0x7610, R53 ;  /* 0x00007610ff357816 */ /* 0x000fe40000000035 */
[----:B------:R-:W-:Y:S02]  /*4d20*/  LOP3.LUT P3, RZ, R2, 0x80000, RZ, 0xc0, !PT ;  /* 0x0008000002ff7812 */ /* 0x000fe4000786c0ff */
[----:B0-----:R-:W-:Y:S02]  /*4d30*/  PRMT R32, RZ, 0x7610, R32 ;  /* 0x00007610ff207816 */ /* 0x001fe40000000020 */
[----:B--2---:R-:W-:-:S05]  /*4d40*/  @!P4 PRMT R53, R66, 0x7610, R53 ;  /* 0x000076104235c816 */ /* 0x004fca0000000035 */
[----:B------:R0:W-:Y:S04]  /*4d50*/  STL.S16 [R1+0x12c], R53 ;  /* 0x00012c3501007387 */ /* 0x0001e80000100600 */
[----:B0-----:R-:W2:Y:S01]  /*4d60*/  LDL.LU R53, [R1+0x35c] ;  /* 0x00035c0001357983 */ /* 0x001ea20000300800 */
[----:B------:R-:W-:-:S05]  /*4d70*/  @!P4 PRMT R32, R66, 0x7632, R32 ;  /* 0x000076324220c816 */ /* 0x000fca0000000020 */
[----:B------:R0:W-:Y:S02]  /*4d80*/  STL.S16 [R1+0x148], R32 ;  /* 0x0001482001007387 */ /* 0x0001e40000100600 */
[----:B0-----:R-:W-:-:S06]  /*4d90*/  IMAD.MOV.U32 R32, RZ, RZ, RZ ;  /* 0x000000ffff207224 */ /* 0x001fcc00078e00ff */
[----:B--2---:R0:W2:Y:S02]  /*4da0*/  @!P3 LDG.E R32, desc[UR18][R52.64] ;  /* 0x000000123420b981 */ /* 0x0040a4000c1e1900 */
[----:B0-----:R-:W-:-:S04]  /*4db0*/  PRMT R53, RZ, 0x7610, R53 ;  /* 0x00007610ff357816 */ /* 0x001fc80000000035 */
[----:B--2---:R-:W-:-:S05]  /*4dc0*/  @!P3 PRMT R53, R32, 0x7610, R53 ;  /* 0x000076102035b816 */ /* 0x004fca0000000035 */
[----:B------:R0:W-:Y:S02]  /*4dd0*/  STL.S16 [R1+0x14c], R53 ;  /* 0x00014c3501007387 */ /* 0x0001e40000100600 */
[----:B0-----:R-:W-:-:S06]  /*4de0*/  IMAD.MOV.U32 R53, RZ, RZ, RZ ;  /* 0x000000ffff357224 */ /* 0x001fcc00078e00ff */
[----:B------:R0:W2:Y:S01]  /*4df0*/  @!P0 LDG.E R53, desc[UR18][R40.64] ;  /* 0x0000001228358981 */ /* 0x0000a2000c1e1900 */
[----:B------:R-:W-:Y:S02]  /*4e00*/  LOP3.LUT P1, RZ, R2, 0x20000, RZ, 0xc0, !PT ;  /* 0x0002000002ff7812 */ /* 0x000fe4000782c0ff */
[----:B0-----:R-:W-:-:S04]  /*4e10*/  PRMT R41, RZ, 0x7610, R41 ;  /* 0x00007610ff297816 */ /* 0x001fc80000000029 */
[----:B--2---:R-:W-:-:S05]  /*4e20*/  @!P0 PRMT R41, R53, 0x7632, R41 ;  /* 0x0000763235298816 */ /* 0x004fca0000000029 */
[----:B------:R0:W-:Y:S02]  /*4e30*/  STL.S16 [R1+0x158], R41 ;  /* 0x0001582901007387 */ /* 0x0001e40000100600 */
[----:B0-----:R-:W-:-:S06]  /*4e40*/  MOV R41, RZ ;  /* 0x000000ff00297202 */ /* 0x001fcc0000000f00 */
[----:B------:R-:W2:Y:S01]  /*4e50*/  @!P1 LDG.E R41, desc[UR18][R26.64] ;  /* 0x000000121a299981 */ /* 0x000ea2000c1e1900 */
[----:B------:R-:W-:Y:S02]  /*4e60*/  PRMT R67, RZ, 0x7610, R67 ;  /* 0x00007610ff437816 */ /* 0x000fe40000000043 */
[----:B------:R-:W-:Y:S01]  /*4e70*/  LOP3.LUT P2, RZ, R2, 0x10000, RZ, 0xc0, !PT ;  /* 0x0001000002ff7812 */ /* 0x000fe2000784c0ff */
[----:B------:R-:W3:Y:S04]  /*4e80*/  LDL.LU R26, [R1+0x178] ;  /* 0x00017800011a7983 */ /* 0x000ee80000300800 */
[----:B------:R-:W3:Y:S01]  /*4e90*/  LDL.LU R27, [R1+0x17c] ;  /* 0x00017c00011b7983 */ /* 0x000ee20000300800 */
[----:B--2---:R-:W-:-:S05]  /*4ea0*/  @!P1 PRMT R55, R41, 0x7610, R55 ;  /* 0x0000761029379816 */ /* 0x004fca0000000037 */
[----:B------:R0:W-:Y:S04]  /*4eb0*/  STL.S16 [R1+0x174], R55 ;  /* 0x0001743701007387 */ /* 0x0001e80000100600 */
[----:B0-----:R-:W2:Y:S01]  /*4ec0*/  LDL.LU R55, [R1+0x358] ;  /* 0x0003580001377983 */ /* 0x001ea20000300800 */
[----:B------:R-:W-:-:S05]  /*4ed0*/  @!P1 PRMT R67, R41, 0x7632, R67 ;  /* 0x0000763229439816 */ /* 0x000fca0000000043 */
[----:B------:R0:W-:Y:S02]  /*4ee0*/  STL.S16 [R1+0x170], R67 ;  /* 0x0001704301007387 */ /* 0x0001e40000100600 */
[----:B0-----:R-:W-:-:S06]  /*4ef0*/  IMAD.MOV.U32 R67, RZ, RZ, RZ ;  /* 0x000000ffff437224 */ /* 0x001fcc00078e00ff */
[----:B--2---:R-:W2:Y:S01]  /*4f00*/  @!P2 LDG.E R67, desc[UR18][R54.64] ;  /* 0x000000123643a981 */ /* 0x004ea2000c1e1900 */
[----:B------:R-:W-:-:S04]  /*4f10*/  PRMT R40, RZ, 0x7610, R40 ;  /* 0x00007610ff287816 */ /* 0x000fc80000000028 */
[----:B------:R-:W-:Y:S02]  /*4f20*/  @!P0 PRMT R40, R53, 0x7610, R40 ;  /* 0x0000761035288816 */ /* 0x000fe40000000028 */
[----:B------:R-:W-:Y:S02]  /*4f30*/  LOP3.LUT P0, RZ, R4, 0x2, RZ, 0xc0, !PT ;  /* 0x0000000204ff7812 */ /* 0x000fe4000780c0ff */
[----:B------:R-:W-:Y:S02]  /*4f40*/  PRMT R33, RZ, 0x7610, R33 ;  /* 0x00007610ff217816 */ /* 0x000fe40000000021 */
[----:B--2---:R-:W-:-:S05]  /*4f50*/  @!P2 PRMT R57, R67, 0x7610, R57 ;  /* 0x000076104339a816 */ /* 0x004fca0000000039 */
[----:B------:R0:W-:Y:S04]  /*4f60*/  STL.S16 [R1+0x188], R57 ;  /* 0x0001883901007387 */ /* 0x0001e80000100600 */
[----:B0-----:R-:W2:Y:S01]  /*4f70*/  LDL.LU R57, [R1+0x354] ;  /* 0x0003540001397983 */ /* 0x001ea20000300800 */
[-C--:B---3--:R-:W-:Y:S02]  /*4f80*/  @!P0 LOP3.LUT R27, R27, R26.reuse, RZ, 0x3c, !PT ;  /* 0x0000001a1b1b8212 */ /* 0x088fe400078e3cff */
[----:B------:R-:W-:Y:S02]  /*4f90*/  @!P2 PRMT R33, R67, 0x7632, R33 ;  /* 0x000076324321a816 */ /* 0x000fe40000000021 */
[C---:B------:R-:W-:Y:S02]  /*4fa0*/  @!P0 LOP3.LUT R26, R27.reuse, R26, RZ, 0x3c, !PT ;  /* 0x0000001a1b1a8212 */ /* 0x040fe400078e3cff */
[----:B------:R-:W-:Y:S01]  /*4fb0*/  LOP3.LUT P6, RZ, R2, 0x8000, RZ, 0xc0, !PT ;  /* 0x0000800002ff7812 */ /* 0x000fe200078cc0ff */
[----:B------:R0:W-:Y:S01]  /*4fc0*/  STL.S16 [R1+0x15c], R33 ;  /* 0x00015c2101007387 */ /* 0x0001e20000100600 */
[----:B------:R-:W-:Y:S01]  /*4fd0*/  @!P0 LOP3.LUT R27, R27, R26, RZ, 0x3c, !PT ;  /* 0x0000001a1b1b8212 */ /* 0x000fe200078e3cff */
[----:B0-----:R-:W-:-:S06]  /*4fe0*/  IMAD.MOV.U32 R33, RZ, RZ, RZ ;  /* 0x000000ffff217224 */ /* 0x001fcc00078e00ff */
[----:B------:R0:W3:Y:S02]  /*4ff0*/  @!P0 LDG.E R33, desc[UR18][R26.64] ;  /* 0x000000121a218981 */ /* 0x0000e4000c1e1900 */
[----:B0-----:R-:W-:-:S06]  /*5000*/  HFMA2 R26, -RZ, RZ, 0, 0 ;  /* 0x00000000ff1a7431 */ /* 0x001fcc00000001ff */
[----:B--2---:R-:W2:Y:S01]  /*5010*/  @!P6 LDG.E R26, desc[UR18][R56.64] ;  /* 0x00000012381ae981 */ /* 0x004ea2000c1e1900 */
[----:B------:R-:W-:Y:S02]  /*5020*/  PRMT R65, RZ, 0x7610, R65 ;  /* 0x00007610ff417816 */ /* 0x000fe40000000041 */
[----:B------:R-:W-:Y:S02]  /*5030*/  PRMT R27, RZ, 0x7610, R27 ;  /* 0x00007610ff1b7816 */ /* 0x000fe4000000001b */
[----:B------:R-:W-:Y:S02]  /*5040*/  @!P5 PRMT R65, R62, 0x7632, R65 ;  /* 0x000076323e41d816 */ /* 0x000fe40000000041 */
[----:B------:R-:W-:Y:S02]  /*5050*/  LOP3.LUT P5, RZ, R2, 0x4000, RZ, 0xc0, !PT ;  /* 0x0000400002ff7812 */ /* 0x000fe400078ac0ff */
[----:B--2---:R-:W-:-:S05]  /*5060*/  @!P6 PRMT R47, R26, 0x7610, R47 ;  /* 0x000076101a2fe816 */ /* 0x004fca000000002f */
[----:B------:R0:W-:Y:S04]  /*5070*/  STL.S16 [R1+0x18c], R47 ;  /* 0x00018c2f01007387 */ /* 0x0001e80000100600 */
[----:B0-----:R-:W2:Y:S01]  /*5080*/  LDL.LU R47, [R1+0x350] ;  /* 0x00035000012f7983 */ /* 0x001ea20000300800 */
[----:B------:R-:W-:Y:S02]  /*5090*/  @!P6 PRMT R27, R26, 0x7632, R27 ;  /* 0x000076321a1be816 */ /* 0x000fe4000000001b */
[----:B------:R-:W-:-:S03]  /*50a0*/  LOP3.LUT P4, RZ, R2, 0x2000, RZ, 0xc0, !PT ;  /* 0x0000200002ff7812 */ /* 0x000fc6000788c0ff */
[----:B------:R0:W-:Y:S02]  /*50b0*/  STL.S16 [R1+0x17c], R27 ;  /* 0x00017c1b01007387 */ /* 0x0001e40000100600 */
[----:B0-----:R-:W-:-:S06]  /*50c0*/  IMAD.MOV.U32 R27, RZ, RZ, RZ ;  /* 0x000000ffff1b7224 */ /* 0x001fcc00078e00ff */
[----:B--2---:R0:W2:Y:S02]  /*50d0*/  @!P5 LDG.E R27, desc[UR18][R46.64] ;  /* 0x000000122e1bd981 */ /* 0x0040a4000c1e1900 */
[----:B0-----:R-:W-:-:S06]  /*50e0*/  IMAD.MOV.U32 R46, RZ, RZ, RZ ;  /* 0x000000ffff2e7224 */ /* 0x001fcc00078e00ff */
[----:B------:R-:W4:Y:S01]  /*50f0*/  @!P4 LDG.E R46, desc[UR18][R14.64] ;  /* 0x000000120e2ec981 */ /* 0x000f22000c1e1900 */
[----:B--2---:R-:W-:Y:S02]  /*5100*/  @!P5 PRMT R51, R27, 0x7610, R51 ;  /* 0x000076101b33d816 */ /* 0x004fe40000000033 */
[----:B----4-:R-:W-:-:S05]  /*5110*/  @!P4 PRMT R35, R46, 0x7610, R35 ;  /* 0x000076102e23c816 */ /* 0x010fca0000000023 */
[----:B------:R0:W-:Y:S04]  /*5120*/  STL.S16 [R1+0x198], R35 ;  /* 0x0001982301007387 */ /* 0x0001e80000100600 */
[----:B0-----:R-:W2:Y:S04]  /*5130*/  LDL.LU R35, [R1+0x348] ;  /* 0x0003480001237983 */ /* 0x001ea80000300800 */
[----:B------:R0:W-:Y:S04]  /*5140*/  STL.S16 [R1+0x19c], R51 ;  /* 0x00019c3301007387 */ /* 0x0001e80000100600 */
[----:B0-----:R-:W4:Y:S01]  /*5150*/  LDL.LU R51, [R1+0x34c] ;  /* 0x00034c0001337983 */ /* 0x001f220000300800 */
[----:B------:R-:W-:-:S02]  /*5160*/  PRMT R15, RZ, 0x7610, R15 ;  /* 0x00007610ff0f7816 */ /* 0x000fc4000000000f */
[----:B------:R-:W-:Y:S02]  /*5170*/  LOP3.LUT P1, RZ, R2, 0x800, RZ, 0xc0, !PT ;  /* 0x0000080002ff7812 */ /* 0x000fe4000782c0ff */
[----:B------:R-:W-:Y:S02]  /*5180*/  @!P4 PRMT R15, R46, 0x7632, R15 ;  /* 0x000076322e0fc816 */ /* 0x000fe4000000000f */
[----:B------:R-:W-:Y:S02]  /*5190*/  PRMT R52, RZ, 0x7610, R52 ;  /* 0x00007610ff347816 */ /* 0x000fe40000000034 */
[----:B------:R-:W-:Y:S01]  /*51a0*/  PRMT R14, RZ, 0x7610, R14 ;  /* 0x00007610ff0e7816 */ /* 0x000fe2000000000e */
[----:B------:R0:W-:Y:S01]  /*51b0*/  STL.S16 [R1+0x1a0], R15 ;  /* 0x0001a00f01007387 */ /* 0x0001e20000100600 */
[----:B------:R-:W-:Y:S02]  /*51c0*/  @!P3 PRMT R52, R32, 0x7632, R52 ;  /* 0x000076322034b816 */ /* 0x000fe40000000034 */
[----:B------:R-:W-:-:S02]  /*51d0*/  LOP3.LUT P3, RZ, R2, 0x1000, RZ, 0xc0, !PT ;  /* 0x0000100002ff7812 */ /* 0x000fc4000786c0ff */
[----:B------:R-:W-:Y:S01]  /*51e0*/  @!P5 PRMT R14, R27, 0x7632, R14 ;  /* 0x000076321b0ed816 */ /* 0x000fe2000000000e */
[----:B0-----:R-:W-:-:S04]  /*51f0*/  IMAD.MOV.U32 R15, RZ, RZ, RZ ;  /* 0x000000ffff0f7224 */ /* 0x001fc800078e00ff */
[----:B------:R0:W-:Y:S02]  /*5200*/  STL.S16 [R1+0x178], R14 ;  /* 0x0001780e01007387 */ /* 0x0001e40000100600 */
[----:B0-----:R-:W-:Y:S02]  /*5210*/  MOV R14, RZ ;  /* 0x000000ff000e7202 */ /* 0x001fe40000000f00 */
[----:B--2---:R-:W2:Y:S04]  /*5220*/  @!P1 LDG.E R15, desc[UR18][R34.64] ;  /* 0x00000012220f9981 */ /* 0x004ea8000c1e1900 */
[----:B----4-:R-:W4:Y:S01]  /*5230*/  @!P3 LDG.E R14, desc[UR18][R50.64] ;  /* 0x00000012320eb981 */ /* 0x010f22000c1e1900 */
[----:B--2---:R-:W-:-:S05]  /*5240*/  @!P1 PRMT R37, R15, 0x7610, R37 ;  /* 0x000076100f259816 */ /* 0x004fca0000000025 */
[----:B------:R0:W-:Y:S04]  /*5250*/  STL.S16 [R1+0x1bc], R37 ;  /* 0x0001bc2501007387 */ /* 0x0001e80000100600 */
[----:B0-----:R-:W2:Y:S01]  /*5260*/  LDL.LU R37, [R1+0x340] ;  /* 0x0003400001257983 */ /* 0x001ea20000300800 */
[----:B----4-:R-:W-:-:S05]  /*5270*/  @!P3 PRMT R49, R14, 0x7610, R49 ;  /* 0x000076100e31b816 */ /* 0x010fca0000000031 */
[----:B------:R0:W-:Y:S04]  /*5280*/  STL.S16 [R1+0x1ac], R49 ;  /* 0x0001ac3101007387 */ /* 0x0001e80000100600 */
[----:B0-----:R-:W4:Y:S01]  /*5290*/  LDL.LU R49, [R1+0x344] ;  /* 0x0003440001317983 */ /* 0x001f220000300800 */
[----:B------:R-:W-:Y:S02]  /*52a0*/  PRMT R35, RZ, 0x7610, R35 ;  /* 0x00007610ff237816 */ /* 0x000fe40000000023 */
[----:B------:R-:W-:Y:S02]  /*52b0*/  LOP3.LUT P6, RZ, R2, 0x200, RZ, 0xc0, !PT ;  /* 0x0000020002ff7812 */ /* 0x000fe400078cc0ff */
[----:B------:R-:W-:Y:S02]  /*52c0*/  @!P1 PRMT R35, R15, 0x7632, R35 ;  /* 0x000076320f239816 */ /* 0x000fe40000000023 */
[----:B------:R-:W-:-:S03]  /*52d0*/  PRMT R34, RZ, 0x7610, R34 ;  /* 0x00007610ff227816 */ /* 0x000fc60000000022 */
[----:B------:R0:W-:Y:S01]  /*52e0*/  STL.S16 [R1+0x1a4], R35 ;  /* 0x0001a42301007387 */ /* 0x0001e20000100600 */
[----:B------:R-:W-:Y:S02]  /*52f0*/  LOP3.LUT P2, RZ, R2, 0x400, RZ, 0xc0, !PT ;  /* 0x0000040002ff7812 */ /* 0x000fe4000784c0ff */
[----:B------:R-:W-:Y:S01]  /*5300*/  @!P3 PRMT R34, R14, 0x7632, R34 ;  /* 0x000076320e22b816 */ /* 0x000fe20000000022 */
[----:B0-----:R-:W-:-:S04]  /*5310*/  HFMA2 R35, -RZ, RZ, 0, 0 ;  /* 0x00000000ff237431 */ /* 0x001fc800000001ff */
[----:B------:R0:W-:Y:S02]  /*5320*/  STL.S16 [R1+0x1a8], R34 ;  /* 0x0001a82201007387 */ /* 0x0001e40000100600 */
[----:B0-----:R-:W-:Y:S02]  /*5330*/  IMAD.MOV.U32 R34, RZ, RZ, RZ ;  /* 0x000000ffff227224 */ /* 0x001fe400078e00ff */
        /* <DEDUP_REMOVED lines=15> */
[----:B0-----:R-:W-:-:S04]  /*5430*/  IMAD.MOV.U32 R37, RZ, RZ, RZ ;  /* 0x000000ffff257224 */ /* 0x001fc800078e00ff */
        /* <DEDUP_REMOVED lines=19> */
[----:B0-----:R-:W-:Y:S02]  /*5570*/  MOV R30, RZ ;  /* 0x000000ff001e7202 */ /* 0x001fe40000000f00 */
[----:B--2---:R0:W2:Y:S04]  /*5580*/  @!P1 LDG.E R31, desc[UR18][R28.64] ;  /* 0x000000121c1f9981 */ /* 0x0040a8000c1e1900 */
[----:B----4-:R-:W4:Y:S01]  /*5590*/  @!P3 LDG.E R30, desc[UR18][R44.64] ;  /* 0x000000122c1eb981 */ /* 0x010f22000c1e1900 */
[----:B0-----:R-:W-:Y:S02]  /*55a0*/  PRMT R29, RZ, 0x7610, R29 ;  /* 0x00007610ff1d7816 */ /* 0x001fe4000000001d */
[----:B------:R-:W-:-:S02]  /*55b0*/  LOP3.LUT P6, RZ, R2, 0x8, RZ, 0xc0, !PT ;  /* 0x0000000802ff7812 */ /* 0x000fc400078cc0ff */
[----:B------:R-:W-:Y:S02]  /*55c0*/  PRMT R28, RZ, 0x7610, R28 ;  /* 0x00007610ff1c7816 */ /* 0x000fe4000000001c */
[C---:B------:R-:W-:Y:S02]  /*55d0*/  LOP3.LUT P2, RZ, R2.reuse, 0x10, RZ, 0xc0, !PT ;  /* 0x0000001002ff7812 */ /* 0x040fe4000784c0ff */
[----:B------:R-:W-:Y:S02]  /*55e0*/  LOP3.LUT P5, RZ, R2, 0x4, RZ, 0xc0, !PT ;  /* 0x0000000402ff7812 */ /* 0x000fe400078ac0ff */
[----:B--2---:R-:W-:-:S05]  /*55f0*/  @!P1 PRMT R29, R31, 0x7632, R29 ;  /* 0x000076321f1d9816 */ /* 0x004fca000000001d */
[----:B------:R0:W-:Y:S02]  /*5600*/  STL.S16 [R1+0x200], R29 ;  /* 0x0002001d01007387 */ /* 0x0001e40000100600 */
[----:B0-----:R-:W-:Y:S01]  /*5610*/  HFMA2 R29, -RZ, RZ, 0, 0 ;  /* 0x00000000ff1d7431 */ /* 0x001fe200000001ff */
[----:B----4-:R-:W-:-:S05]  /*5620*/  @!P3 PRMT R28, R30, 0x7610, R28 ;  /* 0x000076101e1cb816 */ /* 0x010fca000000001c */
[----:B------:R-:W2:Y:S04]  /*5630*/  @!P6 LDG.E R29, desc[UR18][R12.64] ;  /* 0x000000120c1de981 */ /* 0x000ea8000c1e1900 */
[----:B------:R0:W-:Y:S02]  /*5640*/  STL.S16 [R1+0x1fc], R28 ;  /* 0x0001fc1c01007387 */ /* 0x0001e40000100600 */
[----:B0-----:R-:W-:-:S06]  /*5650*/  IMAD.MOV.U32 R28, RZ, RZ, RZ ;  /* 0x000000ffff1c7224 */ /* 0x001fcc00078e00ff */
[----:B------:R0:W4:Y:S02]  /*5660*/  @!P2 LDG.E R28, desc[UR18][R38.64] ;  /* 0x00000012261ca981 */ /* 0x000124000c1e1900 */
[----:B0-----:R-:W-:-:S06]  /*5670*/  IMAD.MOV.U32 R38, RZ, RZ, RZ ;  /* 0x000000ffff267224 */ /* 0x001fcc00078e00ff */
[----:B------:R-:W3:Y:S01]  /*5680*/  @!P5 LDG.E R38, desc[UR18][R60.64] ;  /* 0x000000123c26d981 */ /* 0x000ee2000c1e1900 */
[----:B------:R-:W-:Y:S02]  /*5690*/  PRMT R39, RZ, 0x7610, R39 ;  /* 0x00007610ff277816 */ /* 0x000fe40000000027 */
[----:B------:R-:W-:Y:S02]  /*56a0*/  LOP3.LUT P4, RZ, R2, 0x2, RZ, 0xc0, !PT ;  /* 0x0000000202ff7812 */ /* 0x000fe4000788c0ff */
[----:B--2---:R-:W-:-:S05]  /*56b0*/  @!P6 PRMT R39, R29, 0x7610, R39 ;  /* 0x000076101d27e816 */ /* 0x004fca0000000027 */
[----:B------:R0:W-:Y:S02]  /*56c0*/  STL.S16 [R1+0x224], R39 ;  /* 0x0002242701007387 */ /* 0x0001e40000100600 */
[----:B0-----:R-:W-:-:S06]  /*56d0*/  IMAD.MOV.U32 R39, RZ, RZ, RZ ;  /* 0x000000ffff277224 */ /* 0x001fcc00078e00ff */
[----:B------:R-:W2:Y:S01]  /*56e0*/  @!P4 LDG.E R39, desc[UR18][R24.64] ;  /* 0x000000121827c981 */ /* 0x000ea2000c1e1900 */
[----:B---3--:R-:W-:-:S05]  /*56f0*/  @!P5 PRMT R59, R38, 0x7610, R59 ;  /* 0x00007610263bd816 */ /* 0x008fca000000003b */
[----:B------:R0:W-:Y:S04]  /*5700*/  STL.S16 [R1+0x228], R59 ;  /* 0x0002283b01007387 */ /* 0x0001e80000100600 */
[----:B0-----:R-:W3:Y:S04]  /*5710*/  LDL.LU R59, [R1+0x32c] ;  /* 0x00032c00013b7983 */ /* 0x001ee80000300800 */
[----:B------:R-:W-:Y:S04]  /*5720*/  STL [R1+0x1c], R63 ;  /* 0x00001c3f01007387 */ /* 0x000fe80000100800 */
[----:B------:R0:W-:Y:S01]  /*5730*/  STL.64 [R1+0x2f8], R62 ;  /* 0x0002f83e01007387 */ /* 0x0001e20000100a00 */
[----:B------:R-:W-:-:S03]  /*5740*/  PRMT R0, RZ, 0x7610, R0 ;  /* 0x00007610ff007816 */ /* 0x000fc60000000000 */
[----:B------:R1:W-:Y:S01]  /*5750*/  STL [R1+0x30], R41 ;  /* 0x0000302901007387 */ /* 0x0003e20000100800 */
[----:B0-----:R-:W-:Y:S02]  /*5760*/  PRMT R63, RZ, 0x7610, R63 ;  /* 0x00007610ff3f7816 */ /* 0x001fe4000000003f */
[----:B-1----:R-:W-:Y:S02]  /*5770*/  PRMT R41, RZ, 0x7610, R41 ;  /* 0x00007610ff297816 */ /* 0x002fe40000000029 */
[----:B------:R-:W-:Y:S02]  /*5780*/  @!P3 PRMT R63, R30, 0x7632, R63 ;  /* 0x000076321e3fb816 */ /* 0x000fe4000000003f */
[----:B------:R-:W-:Y:S02]  /*5790*/  LOP3.LUT P3, RZ, R2, 0x1, RZ, 0xc0, !PT ;  /* 0x0000000102ff7812 */ /* 0x000fe4000786c0ff */
[----:B------:R-:W-:-:S05]  /*57a0*/  @!P5 PRMT R41, R38, 0x7632, R41 ;  /* 0x000076322629d816 */ /* 0x000fca0000000029 */
[----:B------:R0:W-:Y:S01]  /*57b0*/  STL.S16 [R1+0x220], R41 ;  /* 0x0002202901007387 */ /* 0x0001e20000100600 */
[----:B------:R-:W-:Y:S02]  /*57c0*/  PRMT R19, RZ, 0x7610, R19 ;  /* 0x00007610ff137816 */ /* 0x000fe40000000013 */
[----:B------:R-:W-:Y:S02]  /*57d0*/  PRMT R18, RZ, 0x7610, R18 ;  /* 0x00007610ff127816 */ /* 0x000fe40000000012 */
[----:B0-----:R-:W-:Y:S02]  /*57e0*/  MOV R41, RZ ;  /* 0x000000ff00297202 */ /* 0x001fe40000000f00 */
[C---:B----4-:R-:W-:Y:S02]  /*57f0*/  @!P2 PRMT R19, R28.reuse, 0x7610, R19 ;  /* 0x000076101c13a816 */ /* 0x050fe40000000013 */
[----:B------:R-:W-:-:S03]  /*5800*/  @!P2 PRMT R18, R28, 0x7632, R18 ;  /* 0x000076321c12a816 */ /* 0x000fc60000000012 */
[----:B------:R-:W-:Y:S04]  /*5810*/  STL.S16 [R1+0x1f8], R19 ;  /* 0x0001f81301007387 */ /* 0x000fe80000100600 */
[----:B------:R0:W-:Y:S04]  /*5820*/  STL.S16 [R1+0x204], R18 ;  /* 0x0002041201007387 */ /* 0x0001e80000100600 */
[----:B0-----:R-:W4:Y:S01]  /*5830*/  LDL.LU.64 R18, [R1+0x248] ;  /* 0x0002480001127983 */ /* 0x001f220000300a00 */
[----:B--2---:R-:W-:-:S05]  /*5840*/  @!P4 PRMT R0, R39, 0x7632, R0 ;  /* 0x000076322700c816 */ /* 0x004fca0000000000 */
[----:B------:R0:W-:Y:S04]  /*5850*/  STL.S16 [R1+0x238], R0 ;  /* 0x0002380001007387 */ /* 0x0001e80000100600 */
[----:B0-----:R-:W2:Y:S04]  /*5860*/  LDL.LU R0, [R1+0x324] ;  /* 0x0003240001007983 */ /* 0x001ea80000300800 */
[----:B---3--:R-:W3:Y:S04]  /*5870*/  @!P3 LDG.E R41, desc[UR18][R58.64] ;  /* 0x000000123a29b981 */ /* 0x008ee8000c1e1900 */
[----:B------:R0:W-:Y:S04]  /*5880*/  STL [R1+0x18], R62 ;  /* 0x0000183e01007387 */ /* 0x0001e80000100800 */
[----:B------:R1:W-:Y:S04]  /*5890*/  STL [R1+0x44], R14 ;  /* 0x0000440e01007387 */ /* 0x0003e80000100800 */
[----:B------:R-:W-:Y:S01]  /*58a0*/  STL.S16 [R1+0x1e4], R63 ;  /* 0x0001e43f01007387 */ /* 0x000fe20000100600 */
[----:B0-----:R-:W-:-:S03]  /*58b0*/  PRMT R62, RZ, 0x7610, R62 ;  /* 0x00007610ff3e7816 */ /* 0x001fc6000000003e */
[----:B------:R-:W3:Y:S01]  /*58c0*/  LDL.LU.64 R58, [R1+0x270] ;  /* 0x00027000013a7983 */ /* 0x000ee20000300a00 */
[----:B------:R-:W-:Y:S02]  /*58d0*/  @!P1 PRMT R62, R31, 0x7610, R62 ;  /* 0x000076101f3e9816 */ /* 0x000fe4000000003e */
[----:B------:R-:W-:Y:S01]  /*58e0*/  LOP3.LUT P1, RZ, R3, 0x80000000, RZ, 0xc0, !PT ;  /* 0x8000000003ff7812 */ /* 0x000fe2000782c0ff */
[----:B-1----:R-:W-:Y:S02]  /*58f0*/  IMAD.MOV.U32 R14, RZ, RZ, RZ ;  /* 0x000000ffff0e7224 */ /* 0x002fe400078e00ff */
[----:B------:R0:W-:Y:S04]  /*5900*/  STL.S16 [R1+0x210], R62 ;  /* 0x0002103e01007387 */ /* 0x0001e80000100600 */
[----:B0-----:R-:W3:Y:S06]  /*5910*/  LDL.LU.64 R62, [R1+0x258] ;  /* 0x00025800013e7983 */ /* 0x001eec0000300a00 */
[----:B----4-:R-:W4:Y:S01]  /*5920*/  @!P1 LDG.E R14, desc[UR18][R18.64] ;  /* 0x00000012120e9981 */ /* 0x010f22000c1e1900 */
[----:B------:R-:W-:-:S02]  /*5930*/  PRMT R43, RZ, 0x7610, R43 ;  /* 0x00007610ff2b7816 */ /* 0x000fc4000000002b */
[----:B------:R-:W-:Y:S01]  /*5940*/  LOP3.LUT P2, RZ, R3, 0x40000000, RZ, 0xc0, !PT ;  /* 0x4000000003ff7812 */ /* 0x000fe2000784c0ff */
[----:B------:R-:W4:Y:S01]  /*5950*/  LDL.LU.64 R18, [R1+0x280] ;  /* 0x0002800001127983 */ /* 0x000f220000300a00 */
[----:B--2---:R-:W-:-:S04]  /*5960*/  PRMT R0, RZ, 0x7610, R0 ;  /* 0x00007610ff007816 */ /* 0x004fc80000000000 */
[----:B---3--:R-:W-:-:S05]  /*5970*/  @!P3 PRMT R0, R41, 0x7610, R0 ;  /* 0x000076102900b816 */ /* 0x008fca0000000000 */
[----:B------:R0:W-:Y:S04]  /*5980*/  STL.S16 [R1+0x248], R0 ;  /* 0x0002480001007387 */ /* 0x0001e80000100600 */
[----:B0-----:R-:W2:Y:S01]  /*5990*/  LDL.LU R0, [R1+0x320] ;  /* 0x0003200001007983 */ /* 0x001ea20000300800 */
[----:B------:R-:W-:-:S05]  /*59a0*/  @!P3 PRMT R43, R41, 0x7632, R43 ;  /* 0x00007632292bb816 */ /* 0x000fca000000002b */
[----:B------:R0:W-:Y:S02]  /*59b0*/  STL.S16 [R1+0x214], R43 ;  /* 0x0002142b01007387 */ /* 0x0001e40000100600 */
[----:B0-----:R-:W-:-:S06]  /*59c0*/  IMAD.MOV.U32 R43, RZ, RZ, RZ ;  /* 0x000000ffff2b7224 */ /* 0x001fcc00078e00ff */
[----:B------:R-:W3:Y:S01]  /*59d0*/  @!P2 LDG.E R43, desc[UR18][R62.64] ;  /* 0x000000123e2ba981 */ /* 0x000ee2000c1e1900 */
[----:B------:R-:W-:-:S03]  /*59e0*/  PRMT R42, RZ, 0x7610, R42 ;  /* 0x00007610ff2a7816 */ /* 0x000fc6000000002a */
[----:B------:R0:W-:Y:S04]  /*59f0*/  STL [R1+0x14], R5 ;  /* 0x0000140501007387 */ /* 0x0001e80000100800 */
[----:B------:R-:W3:Y:S01]  /*5a00*/  LDL.LU.64 R62, [R1+0x290] ;  /* 0x00029000013e7983 */ /* 0x000ee20000300a00 */
[----:B0-----:R-:W-:-:S04]  /*5a10*/  PRMT R5, RZ, 0x7610, R5 ;  /* 0x00007610ff057816 */ /* 0x001fc80000000005 */
[----:B------:R-:W-:Y:S02]  /*5a20*/  @!P6 PRMT R5, R29, 0x7632, R5 ;  /* 0x000076321d05e816 */ /* 0x000fe40000000005 */
[----:B------:R-:W-:Y:S02]  /*5a30*/  LOP3.LUT P6, RZ, R3, 0x20000000, RZ, 0xc0, !PT ;  /* 0x2000000003ff7812 */ /* 0x000fe400078cc0ff */
[----:B----4-:R-:W-:Y:S02]  /*5a40*/  @!P1 PRMT R42, R14, 0x7632, R42 ;  /* 0x000076320e2a9816 */ /* 0x010fe4000000002a */
[----:B--2---:R-:W-:-:S04]  /*5a50*/  PRMT R0, RZ, 0x7610, R0 ;  /* 0x00007610ff007816 */ /* 0x004fc80000000000 */
[----:B------:R-:W-:-:S05]  /*5a60*/  @!P1 PRMT R0, R14, 0x7610, R0 ;  /* 0x000076100e009816 */ /* 0x000fca0000000000 */
[----:B------:R0:W-:Y:S04]  /*5a70*/  STL.S16 [R1+0x258], R0 ;  /* 0x0002580001007387 */ /* 0x0001e80000100600 */
[----:B0-----:R-:W2:Y:S04]  /*5a80*/  LDL.LU R0, [R1+0x31c] ;  /* 0x00031c0001007983 */ /* 0x001ea80000300800 */
[----:B------:R0:W-:Y:S02]  /*5a90*/  STL.S16 [R1+0x23c], R42 ;  /* 0x00023c2a01007387 */ /* 0x0001e40000100600 */
[----:B0-----:R-:W-:-:S06]  /*5aa0*/  HFMA2 R42, -RZ, RZ, 0, 0 ;  /* 0x00000000ff2a7431 */ /* 0x001fcc00000001ff */
[----:B------:R-:W4:Y:S01]  /*5ab0*/  @!P6 LDG.E R42, desc[UR18][R58.64] ;  /* 0x000000123a2ae981 */ /* 0x000f22000c1e1900 */
[----:B------:R-:W-:-:S03]  /*5ac0*/  LOP3.LUT P5, RZ, R3, 0x10000000, RZ, 0xc0, !PT ;  /* 0x1000000003ff7812 */ /* 0x000fc600078ac0ff */
[----:B------:R0:W-:Y:S04]  /*5ad0*/  STL [R1+0x50], R35 ;  /* 0x0000502301007387 */ /* 0x0001e80000100800 */
[----:B------:R-:W4:Y:S01]  /*5ae0*/  LDL.LU.64 R58, [R1+0x2a0] ;  /* 0x0002a000013a7983 */ /* 0x000f220000300a00 */
[----:B0-----:R-:W-:-:S06]  /*5af0*/  IMAD.MOV.U32 R35, RZ, RZ, RZ ;  /* 0x000000ffff237224 */ /* 0x001fcc00078e00ff */
[----:B------:R-:W4:Y:S04]  /*5b00*/  @!P5 LDG.E R35, desc[UR18][R18.64] ;  /* 0x000000121223d981 */ /* 0x000f28000c1e1900 */
[----:B------:R-:W-:Y:S04]  /*5b10*/  STL [R1+0x2b8], R6 ;  /* 0x0002b80601007387 */ /* 0x000fe80000100800 */
[----:B------:R-:W-:Y:S04]  /*5b20*/  STL [R1+0x318], R6 ;  /* 0x0003180601007387 */ /* 0x000fe80000100800 */
[----:B------:R-:W-:Y:S04]  /*5b30*/  STL [R1+0x328], R6 ;  /* 0x0003280601007387 */ /* 0x000fe80000100800 */
[----:B------:R-:W-:Y:S04]  /*5b40*/  STL [R1+0x4c], R34 ;  /* 0x00004c2201007387 */ /* 0x000fe80000100800 */
[----:B------:R-:W4:Y:S01]  /*5b50*/  LDL.LU.64 R18, [R1+0x298] ;  /* 0x0002980001127983 */ /* 0x000f220000300a00 */
[----:B--2---:R-:W-:-:S04]  /*5b60*/  PRMT R0, RZ, 0x7610, R0 ;  /* 0x00007610ff007816 */ /* 0x004fc80000000000 */
[----:B---3--:R-:W-:-:S05]  /*5b70*/  @!P2 PRMT R0, R43, 0x7632, R0 ;  /* 0x000076322b00a816 */ /* 0x008fca0000000000 */
[----:B------:R0:W-:Y:S04]  /*5b80*/  STL.S16 [R1+0x24c], R0 ;  /* 0x00024c0001007387 */ /* 0x0001e80000100600 */
[----:B0-----:R-:W2:Y:S01]  /*5b90*/  LDL.LU R0, [R1+0x314] ;  /* 0x0003140001007983 */ /* 0x001ea20000300800 */
[----:B------:R-:W-:Y:S02]  /*5ba0*/  PRMT R6, RZ, 0x7610, R6 ;  /* 0x00007610ff067816 */ /* 0x000fe40000000006 */
[----:B------:R-:W-:Y:S02]  /*5bb0*/  PRMT R34, RZ, 0x7610, R34 ;  /* 0x00007610ff227816 */ /* 0x000fe40000000022 */
[----:B------:R-:W-:Y:S02]  /*5bc0*/  @!P4 PRMT R6, R39, 0x7610, R6 ;  /* 0x000076102706c816 */ /* 0x000fe40000000006 */
[----:B------:R-:W-:-:S02]  /*5bd0*/  LOP3.LUT P4, RZ, R3, 0x8000000, RZ, 0xc0, !PT ;  /* 0x0800000003ff7812 */ /* 0x000fc4000788c0ff */
[----:B----4-:R-:W-:-:S05]  /*5be0*/  @!P6 PRMT R34, R42, 0x7632, R34 ;  /* 0x000076322a22e816 */ /* 0x010fca0000000022 */
[----:B------:R0:W-:Y:S02]  /*5bf0*/  STL.S16 [R1+0x280], R34 ;  /* 0x0002802201007387 */ /* 0x0001e40000100600 */
[----:B0-----:R-:W-:-:S06]  /*5c00*/  IMAD.MOV.U32 R34, RZ, RZ, RZ ;  /* 0x000000ffff227224 */ /* 0x001fcc00078e00ff */
[----:B------:R-:W3:Y:S04]  /*5c10*/  @!P4 LDG.E R34, desc[UR18][R62.64] ;  /* 0x000000123e22c981 */ /* 0x000ee8000c1e1900 */
[----:B------:R0:W-:Y:S01]  /*5c20*/  STL [R1+0x28], R32 ;  /* 0x0000282001007387 */ /* 0x0001e20000100800 */
[----:B------:R-:W-:-:S03]  /*5c30*/  LOP3.LUT P3, RZ, R3, 0x4000000, RZ, 0xc0, !PT ;  /* 0x0400000003ff7812 */ /* 0x000fc6000786c0ff */
[----:B------:R1:W-:Y:S04]  /*5c40*/  STL.S16 [R1+0x22c], R6 ;  /* 0x00022c0601007387 */ /* 0x0003e80000100600 */
[----:B------:R-:W4:Y:S01]  /*5c50*/  LDL.LU.64 R62, [R1+0x288] ;  /* 0x00028800013e7983 */ /* 0x000f220000300a00 */
[----:B0-----:R-:W-:-:S04]  /*5c60*/  PRMT R32, RZ, 0x7610, R32 ;  /* 0x00007610ff207816 */ /* 0x001fc80000000020 */
[----:B------:R-:W-:Y:S01]  /*5c70*/  @!P5 PRMT R32, R35, 0x7632, R32 ;  /* 0x000076322320d816 */ /* 0x000fe20000000020 */
[----:B-1----:R-:W4:Y:S04]  /*5c80*/  LDL.LU R6, [R1+0x328] ;  /* 0x0003280001067983 */ /* 0x002f280000300800 */
[----:B------:R0:W-:Y:S02]  /*5c90*/  STL.S16 [R1+0x25c], R32 ;  /* 0x00025c2001007387 */ /* 0x0001e40000100600 */
[----:B0-----:R-:W-:-:S06]  /*5ca0*/  MOV R32, RZ ;  /* 0x000000ff00207202 */ /* 0x001fcc0000000f00 */
[----:B------:R-:W4:Y:S04]  /*5cb0*/  @!P3 LDG.E R32, desc[UR18][R58.64] ;  /* 0x000000123a20b981 */ /* 0x000f28000c1e1900 */
[----:B------:R-:W-:Y:S01]  /*5cc0*/  STL [R1+0x3c], R27 ;  /* 0x00003c1b01007387 */ /* 0x000fe20000100800 */
[----:B------:R-:W-:-:S03]  /*5cd0*/  LOP3.LUT P1, RZ, R3, 0x2000000, RZ, 0xc0, !PT ;  /* 0x0200000003ff7812 */ /* 0x000fc6000782c0ff */
[----:B------:R-:W4:Y:S01]  /*5ce0*/  LDL.LU.64 R58, [R1+0x278] ;  /* 0x00027800013a7983 */ /* 0x000f220000300a00 */
[----:B--2---:R-:W-:-:S04]  /*5cf0*/  PRMT R0, RZ, 0x7610, R0 ;  /* 0x00007610ff007816 */ /* 0x004fc80000000000 */
[----:B------:R-:W-:-:S05]  /*5d00*/  @!P6 PRMT R0, R42, 0x7610, R0 ;  /* 0x000076102a00e816 */ /* 0x000fca0000000000 */
[----:B------:R0:W-:Y:S04]  /*5d10*/  STL.S16 [R1+0x274], R0 ;  /* 0x0002740001007387 */ /* 0x0001e80000100600 */
[----:B0-----:R-:W2:Y:S01]  /*5d20*/  LDL.LU R0, [R1+0x310] ;  /* 0x0003100001007983 */ /* 0x001ea20000300800 */
[----:B------:R-:W-:-:S04]  /*5d30*/  PRMT R27, RZ, 0x7610, R27 ;  /* 0x00007610ff1b7816 */ /* 0x000fc8000000001b */
[----:B---3--:R-:W-:-:S05]  /*5d40*/  @!P4 PRMT R27, R34, 0x7632, R27 ;  /* 0x00007632221bc816 */ /* 0x008fca000000001b */
[----:B------:R0:W-:Y:S02]  /*5d50*/  STL.S16 [R1+0x284], R27 ;  /* 0x0002841b01007387 */ /* 0x0001e40000100600 */
[----:B0-----:R-:W-:-:S06]  /*5d60*/  IMAD.MOV.U32 R27, RZ, RZ, RZ ;  /* 0x000000ffff1b7224 */ /* 0x001fcc00078e00ff */
[----:B------:R-:W3:Y:S01]  /*5d70*/  @!P1 LDG.E R27, desc[UR18][R18.64] ;  /* 0x00000012121b9981 */ /* 0x000ee2000c1e1900 */
[----:B----4-:R-:W-:Y:S02]  /*5d80*/  PRMT R6, RZ, 0x7610, R6 ;  /* 0x00007610ff067816 */ /* 0x010fe40000000006 */
[----:B------:R-:W-:Y:S02]  /*5d90*/  PRMT R13, RZ, 0x7610, R13 ;  /* 0x00007610ff0d7816 */ /* 0x000fe4000000000d */
[----:B------:R-:W-:Y:S02]  /*5da0*/  @!P2 PRMT R6, R43, 0x7610, R6 ;  /* 0x000076102b06a816 */ /* 0x000fe40000000006 */
[----:B------:R-:W-:Y:S01]  /*5db0*/  LOP3.LUT P2, RZ, R3, 0x1000000, RZ, 0xc0, !PT ;  /* 0x0100000003ff7812 */ /* 0x000fe2000784c0ff */
[----:B------:R-:W4:Y:S01]  /*5dc0*/  LDL.LU.64 R18, [R1+0x268] ;  /* 0x0002680001127983 */ /* 0x000f220000300a00 */
[----:B------:R-:W-:-:S05]  /*5dd0*/  @!P3 PRMT R13, R32, 0x7632, R13 ;  /* 0x00007632200db816 */ /* 0x000fca000000000d */
[----:B------:R0:W-:Y:S02]  /*5de0*/  STL.S16 [R1+0x298], R13 ;  /* 0x0002980d01007387 */ /* 0x0001e40000100600 */
[----:B0-----:R-:W-:-:S06]  /*5df0*/  IMAD.MOV.U32 R13, RZ, RZ, RZ ;  /* 0x000000ffff0d7224 */ /* 0x001fcc00078e00ff */
[----:B------:R-:W4:Y:S01]  /*5e00*/  @!P2 LDG.E R13, desc[UR18][R62.64] ;  /* 0x000000123e0da981 */ /* 0x000f22000c1e1900 */
[----:B------:R-:W-:Y:S02]  /*5e10*/  PRMT R12, RZ, 0x7610, R12 ;  /* 0x00007610ff0c7816 */ /* 0x000fe4000000000c */
[----:B------:R-:W-:Y:S01]  /*5e20*/  LOP3.LUT P6, RZ, R3, 0x800000, RZ, 0xc0, !PT ;  /* 0x0080000003ff7812 */ /* 0x000fe200078cc0ff */
[----:B------:R-:W4:Y:S01]  /*5e30*/  LDL.LU.64 R62, [R1+0x250] ;  /* 0x00025000013e7983 */ /* 0x000f220000300a00 */
[----:B--2---:R-:W-:-:S04]  /*5e40*/  PRMT R0, RZ, 0x7610, R0 ;  /* 0x00007610ff007816 */ /* 0x004fc80000000000 */
[----:B------:R-:W-:-:S05]  /*5e50*/  @!P5 PRMT R0, R35, 0x7610, R0 ;  /* 0x000076102300d816 */ /* 0x000fca0000000000 */
[----:B------:R0:W-:Y:S04]  /*5e60*/  STL.S16 [R1+0x290], R0 ;  /* 0x0002900001007387 */ /* 0x0001e80000100600 */
[----:B0-----:R-:W2:Y:S01]  /*5e70*/  LDL.LU R0, [R1+0x30c] ;  /* 0x00030c0001007983 */ /* 0x001ea20000300800 */
[----:B---3--:R-:W-:-:S05]  /*5e80*/  @!P1 PRMT R12, R27, 0x7632, R12 ;  /* 0x000076321b0c9816 */ /* 0x008fca000000000c */
[----:B------:R0:W-:Y:S02]  /*5e90*/  STL.S16 [R1+0x288], R12 ;  /* 0x0002880c01007387 */ /* 0x0001e40000100600 */
[----:B0-----:R-:W-:-:S06]  /*5ea0*/  HFMA2 R12, -RZ, RZ, 0, 0 ;  /* 0x00000000ff0c7431 */ /* 0x001fcc00000001ff */
[----:B------:R-:W3:Y:S04]  /*5eb0*/  @!P6 LDG.E R12, desc[UR18][R58.64] ;  /* 0x000000123a0ce981 */ /* 0x000ee8000c1e1900 */
[----:B------:R0:W-:Y:S01]  /*5ec0*/  STL [R1+0x38], R26 ;  /* 0x0000381a01007387 */ /* 0x0001e20000100800 */
[----:B------:R-:W-:-:S03]  /*5ed0*/  LOP3.LUT P5, RZ, R3, 0x400000, RZ, 0xc0, !PT ;  /* 0x0040000003ff7812 */ /* 0x000fc600078ac0ff */
[----:B------:R-:W3:Y:S01]  /*5ee0*/  LDL.LU.64 R58, [R1+0x240] ;  /* 0x00024000013a7983 */ /* 0x000ee20000300a00 */
[----:B0-----:R-:W-:-:S04]  /*5ef0*/  PRMT R26, RZ, 0x7610, R26 ;  /* 0x00007610ff1a7816 */ /* 0x001fc8000000001a */
[----:B----4-:R-:W-:-:S05]  /*5f00*/  @!P2 PRMT R26, R13, 0x7632, R26 ;  /* 0x000076320d1aa816 */ /* 0x010fca000000001a */
[----:B------:R0:W-:Y:S02]  /*5f10*/  STL.S16 [R1+0x27c], R26 ;  /* 0x00027c1a01007387 */ /* 0x0001e40000100600 */
[----:B0-----:R-:W-:-:S06]  /*5f20*/  IMAD.MOV.U32 R26, RZ, RZ, RZ ;  /* 0x000000ffff1a7224 */ /* 0x001fcc00078e00ff */
[----:B------:R-:W4:Y:S01]  /*5f30*/  @!P5 LDG.E R26, desc[UR18][R18.64] ;  /* 0x00000012121ad981 */ /* 0x000f22000c1e1900 */
[----:B------:R-:W-:-:S03]  /*5f40*/  PRMT R25, RZ, 0x7610, R25 ;  /* 0x00007610ff197816 */ /* 0x000fc60000000019 */
[----:B------:R-:W4:Y:S01]  /*5f50*/  LDL.LU.64 R18, [R1+0x230] ;  /* 0x0002300001127983 */ /* 0x000f220000300a00 */
[----:B--2---:R-:W-:-:S04]  /*5f60*/  PRMT R0, RZ, 0x7610, R0 ;  /* 0x00007610ff007816 */ /* 0x004fc80000000000 */
[----:B------:R-:W-:-:S05]  /*5f70*/  @!P4 PRMT R0, R34, 0x7610, R0 ;  /* 0x000076102200c816 */ /* 0x000fca0000000000 */
[----:B------:R0:W-:Y:S04]  /*5f80*/  STL.S16 [R1+0x294], R0 ;  /* 0x0002940001007387 */ /* 0x0001e80000100600 */
[----:B0-----:R-:W2:Y:S01]  /*5f90*/  LDL.LU R0, [R1+0x308] ;  /* 0x0003080001007983 */ /* 0x001ea20000300800 */
[----:B------:R-:W-:Y:S02]  /*5fa0*/  LOP3.LUT P4, RZ, R3, 0x200000, RZ, 0xc0, !PT ;  /* 0x0020000003ff7812 */ /* 0x000fe4000788c0ff */
[----:B---3--:R-:W-:-:S05]  /*5fb0*/  @!P6 PRMT R25, R12, 0x7632, R25 ;  /* 0x000076320c19e816 */ /* 0x008fca0000000019 */
[----:B------:R0:W-:Y:S02]  /*5fc0*/  STL.S16 [R1+0x268], R25 ;  /* 0x0002681901007387 */ /* 0x0001e40000100600 */
[----:B0-----:R-:W-:-:S06]  /*5fd0*/  IMAD.MOV.U32 R25, RZ, RZ, RZ ;  /* 0x000000ffff197224 */ /* 0x001fcc00078e00ff */
[----:B------:R-:W3:Y:S04]  /*5fe0*/  @!P4 LDG.E R25, desc[UR18][R62.64] ;  /* 0x000000123e19c981 */ /* 0x000ee8000c1e1900 */
[----:B------:R-:W3:Y:S01]  /*5ff0*/  LDL.LU.64 R62, [R1+0x218] ;  /* 0x00021800013e7983 */ /* 0x000ee20000300a00 */
[----:B------:R-:W-:-:S04]  /*6000*/  PRMT R24, RZ, 0x7610, R24 ;  /* 0x00007610ff187816 */ /* 0x000fc80000000018 */
[----:B----4-:R-:W-:Y:S01]  /*6010*/  @!P5 PRMT R24, R26, 0x7632, R24 ;  /* 0x000076321a18d816 */ /* 0x010fe20000000018 */
[----:B------:R0:W-:Y:S04]  /*6020*/  STL.S16 [R1+0x270], R6 ;  /* 0x0002700601007387 */ /* 0x0001e80000100600 */
[----:B------:R1:W-:Y:S04]  /*6030*/  STL.S16 [R1+0x250], R24 ;  /* 0x0002501801007387 */ /* 0x0003e80000100600 */
[----:B0-----:R-:W4:Y:S01]  /*6040*/  LDL.LU R6, [R1+0x318] ;  /* 0x0003180001067983 */ /* 0x001f220000300800 */
[----:B-1----:R-:W-:-:S02]  /*6050*/  MOV R24, RZ ;  /* 0x000000ff00187202 */ /* 0x002fc40000000f00 */
[----:B--2---:R-:W-:-:S04]  /*6060*/  PRMT R0, RZ, 0x7610, R0 ;  /* 0x00007610ff007816 */ /* 0x004fc80000000000 */
[----:B------:R-:W-:Y:S02]  /*6070*/  @!P3 PRMT R0, R32, 0x7610, R0 ;  /* 0x000076102000b816 */ /* 0x000fe40000000000 */
[----:B------:R-:W-:-:S13]  /*6080*/  LOP3.LUT P3, RZ, R3, 0x100000, RZ, 0xc0, !PT ;  /* 0x0010000003ff7812 */ /* 0x000fda000786c0ff */
[----:B------:R-:W2:Y:S04]  /*6090*/  @!P3 LDG.E R24, desc[UR18][R58.64] ;  /* 0x000000123a18b981 */ /* 0x000ea8000c1e1900 */
[----:B------:R0:W-:Y:S04]  /*60a0*/  STL [R1+0x2c8], R65 ;  /* 0x0002c84101007387 */ /* 0x0001e80000100800 */
[----:B------:R1:W-:Y:S01]  /*60b0*/  STL [R1+0x48], R15 ;  /* 0x0000480f01007387 */ /* 0x0003e20000100800 */
[----:B------:R-:W-:-:S03]  /*60c0*/  PRMT R60, RZ, 0x7610, R60 ;  /* 0x00007610ff3c7816 */ /* 0x000fc6000000003c */
[----:B------:R-:W2:Y:S01]  /*60d0*/  LDL.LU.64 R58, [R1+0x208] ;  /* 0x00020800013a7983 */ /* 0x000ea20000300a00 */
[----:B0-----:R-:W-:Y:S02]  /*60e0*/  PRMT R65, RZ, 0x7610, R65 ;  /* 0x00007610ff417816 */ /* 0x001fe40000000041 */
[----:B-1----:R-:W-:Y:S02]  /*60f0*/  PRMT R15, RZ, 0x7610, R15 ;  /* 0x00007610ff0f7816 */ /* 0x002fe4000000000f */
[----:B------:R-:W-:Y:S02]  /*6100*/  @!P1 PRMT R65, R27, 0x7610, R65 ;  /* 0x000076101b419816 */ /* 0x000fe40000000041 */
[----:B------:R-:W-:Y:S02]  /*6110*/  LOP3.LUT P1, RZ, R3, 0x80000, RZ, 0xc0, !PT ;  /* 0x0008000003ff7812 */ /* 0x000fe4000782c0ff */
[----:B---3--:R-:W-:-:S05]  /*6120*/  @!P4 PRMT R15, R25, 0x7632, R15 ;  /* 0x00007632190fc816 */ /* 0x008fca000000000f */
[----:B------:R0:W-:Y:S02]  /*6130*/  STL.S16 [R1+0x240], R15 ;  /* 0x0002400f01007387 */ /* 0x0001e40000100600 */
[----:B0-----:R-:W-:-:S06]  /*6140*/  IMAD.MOV.U32 R15, RZ, RZ, RZ ;  /* 0x000000ffff0f7224 */ /* 0x001fcc00078e00ff */
[----:B------:R-:W3:Y:S01]  /*6150*/  @!P1 LDG.E R15, desc[UR18][R18.64] ;  /* 0x00000012120f9981 */ /* 0x000ee2000c1e1900 */
[----:B------:R-:W-:Y:S02]  /*6160*/  @!P2 PRMT R60, R13, 0x7610, R60 ;  /* 0x000076100d3ca816 */ /* 0x000fe4000000003c */
[----:B------:R-:W-:Y:S01]  /*6170*/  LOP3.LUT P2, RZ, R3, 0x40000, RZ, 0xc0, !PT ;  /* 0x0004000003ff7812 */ /* 0x000fe2000784c0ff */
[----:B------:R-:W3:Y:S04]  /*6180*/  LDL.LU.64 R18, [R1+0x130] ;  /* 0x0001300001127983 */ /* 0x000ee80000300a00 */
[----:B------:R0:W-:Y:S02]  /*6190*/  STL [R1+0x78], R14 ;  /* 0x0000780e01007387 */ /* 0x0001e40000100800 */
[----:B0-----:R-:W-:-:S06]  /*61a0*/  IMAD.MOV.U32 R14, RZ, RZ, RZ ;  /* 0x000000ffff0e7224 */ /* 0x001fcc00078e00ff */
[----:B------:R-:W3:Y:S04]  /*61b0*/  @!P2 LDG.E R14, desc[UR18][R62.64] ;  /* 0x000000123e0ea981 */ /* 0x000ee8000c1e1900 */
[----:B------:R-:W3:Y:S01]  /*61c0*/  LDL.LU.64 R62, [R1+0x1f0] ;  /* 0x0001f000013e7983 */ /* 0x000ee20000300a00 */
[----:B----4-:R-:W-:-:S03]  /*61d0*/  PRMT R6, RZ, 0x7610, R6 ;  /* 0x00007610ff067816 */ /* 0x010fc60000000006 */
[----:B------:R0:W-:Y:S02]  /*61e0*/  STL [R1+0x2b4], R7 ;  /* 0x0002b40701007387 */ /* 0x0001e40000100800 */
[----:B0-----:R-:W-:-:S04]  /*61f0*/  PRMT R7, RZ, 0x7610, R7 ;  /* 0x00007610ff077816 */ /* 0x001fc80000000007 */
[C---:B--2---:R-:W-:Y:S02]  /*6200*/  @!P3 PRMT R7, R24.reuse, 0x7610, R7 ;  /* 0x000076101807b816 */ /* 0x044fe40000000007 */
[----:B------:R-:W-:-:S05]  /*6210*/  @!P3 PRMT R6, R24, 0x7632, R6 ;  /* 0x000076321806b816 */ /* 0x000fca0000000006 */
[----:B------:R0:W-:Y:S04]  /*6220*/  STL.64 [R1+0x2c0], R6 ;  /* 0x0002c00601007387 */ /* 0x0001e80000100a00 */
[----:B0-----:R-:W2:Y:S01]  /*6230*/  LDL.LU.64 R6, [R1+0x1d0] ;  /* 0x0001d00001067983 */ /* 0x001ea20000300a00 */
[----:B------:R-:W-:-:S03]  /*6240*/  PRMT R55, RZ, 0x7610, R55 ;  /* 0x00007610ff377816 */ /* 0x000fc60000000037 */
[----:B------:R0:W-:Y:S01]  /*6250*/  STL.S16 [R1+0x29c], R0 ;  /* 0x00029c0001007387 */ /* 0x0001e20000100600 */
[----:B------:R-:W-:Y:S02]  /*6260*/  @!P5 PRMT R55, R26, 0x7610, R55 ;  /* 0x000076101a37d816 */ /* 0x000fe40000000037 */
[----:B------:R-:W-:Y:S01]  /*6270*/  LOP3.LUT P5, RZ, R3, 0x10000, RZ, 0xc0, !PT ;  /* 0x0001000003ff7812 */ /* 0x000fe200078ac0ff */
[----:B0-----:R-:W4:Y:S01]  /*6280*/  LDL.LU R0, [R1+0x304] ;  /* 0x0003040001007983 */ /* 0x001f220000300800 */
[----:B------:R-:W-:-:S03]  /*6290*/  PRMT R56, RZ, 0x7610, R56 ;  /* 0x00007610ff387816 */ /* 0x000fc60000000038 */
[----:B------:R0:W-:Y:S01]  /*62a0*/  STL.S16 [R1+0x278], R60 ;  /* 0x0002783c01007387 */ /* 0x0001e20000100600 */
[----:B------:R-:W-:Y:S02]  /*62b0*/  @!P6 PRMT R56, R12, 0x7610, R56 ;  /* 0x000076100c38e816 */ /* 0x000fe40000000038 */
[----:B------:R-:W-:Y:S01]  /*62c0*/  LOP3.LUT P6, RZ, R3, 0x20000, RZ, 0xc0, !PT ;  /* 0x0002000003ff7812 */ /* 0x000fe200078cc0ff */
[----:B0-----:R-:W-:Y:S02]  /*62d0*/  IMAD.MOV.U32 R60, RZ, RZ, RZ ;  /* 0x000000ffff3c7224 */ /* 0x001fe400078e00ff */
[----:B------:R0:W-:Y:S04]  /*62e0*/  STL.S16 [R1+0x26c], R56 ;  /* 0x00026c3801007387 */ /* 0x0001e80000100600 */
[----:B------:R1:W-:Y:S04]  /*62f0*/  STL [R1+0x5c], R30 ;  /* 0x00005c1e01007387 */ /* 0x0003e80000100800 */
[----:B---3--:R-:W3:Y:S01]  /*6300*/  @!P5 LDG.E R60, desc[UR18][R18.64] ;  /* 0x00000012123cd981 */ /* 0x008ee2000c1e1900 */
[----:B0-----:R-:W-:Y:S01]  /*6310*/  HFMA2 R56, -RZ, RZ, 0, 0 ;  /* 0x00000000ff387431 */ /* 0x001fe200000001ff */
[----:B-1----:R-:W-:-:S05]  /*6320*/  PRMT R30, RZ, 0x7610, R30 ;  /* 0x00007610ff1e7816 */ /* 0x002fca000000001e */
[----:B------:R0:W3:Y:S04]  /*6330*/  @!P6 LDG.E R56, desc[UR18][R58.64] ;  /* 0x000000123a38e981 */ /* 0x0000e8000c1e1900 */
[----:B------:R-:W3:Y:S01]  /*6340*/  LDL.LU.64 R18, [R1+0x1c8] ;  /* 0x0001c80001127983 */ /* 0x000ee20000300a00 */
[----:B------:R-:W-:Y:S02]  /*6350*/  @!P4 PRMT R30, R25, 0x7610, R30 ;  /* 0x00007610191ec816 */ /* 0x000fe4000000001e */
[----:B------:R-:W-:Y:S02]  /*6360*/  LOP3.LUT P4, RZ, R3, 0x8000, RZ, 0xc0, !PT ;  /* 0x0000800003ff7812 */ /* 0x000fe4000788c0ff */
[----:B0-----:R-:W-:-:S11]  /*6370*/  CS2R R58, SRZ ;  /* 0x00000000003a7805 */ /* 0x001fd6000001ff00 */
[----:B------:R-:W3:Y:S04]  /*6380*/  @!P4 LDG.E R58, desc[UR18][R62.64] ;  /* 0x000000123e3ac981 */ /* 0x000ee8000c1e1900 */
[----:B------:R-:W3:Y:S01]  /*6390*/  LDL.LU.64 R62, [R1+0x1b0] ;  /* 0x0001b000013e7983 */ /* 0x000ee20000300a00 */
[----:B------:R-:W-:-:S03]  /*63a0*/  LOP3.LUT P3, RZ, R3, 0x4000, RZ, 0xc0, !PT ;  /* 0x0000400003ff7812 */ /* 0x000fc6000786c0ff */
[----:B------:R0:W-:Y:S04]  /*63b0*/  STL [R1+0x2b0], R8 ;  /* 0x0002b00801007387 */ /* 0x0001e80000100800 */
[----:B------:R1:W-:Y:S01]  /*63c0*/  STL [R1+0x2ac], R9 ;  /* 0x0002ac0901007387 */ /* 0x0003e20000100800 */
[----:B0-----:R-:W-:-:S05]  /*63d0*/  PRMT R8, RZ, 0x7610, R8 ;  /* 0x00007610ff087816 */ /* 0x001fca0000000008 */
[----:B------:R0:W3:Y:S01]  /*63e0*/  @!P3 LDG.E R59, desc[UR18][R68.64] ;  /* 0x00000012443bb981 */ /* 0x0000e2000c1e1900 */
[----:B-1----:R-:W-:Y:S02]  /*63f0*/  PRMT R9, RZ, 0x7610, R9 ;  /* 0x00007610ff097816 */ /* 0x002fe40000000009 */
[C---:B------:R-:W-:Y:S02]  /*6400*/  @!P1 PRMT R8, R15.reuse, 0x7632, R8 ;  /* 0x000076320f089816 */ /* 0x040fe40000000008 */
[----:B------:R-:W-:Y:S02]  /*6410*/  @!P1 PRMT R9, R15, 0x7610, R9 ;  /* 0x000076100f099816 */ /* 0x000fe40000000009 */
[----:B------:R-:W-:Y:S01]  /*6420*/  LOP3.LUT P1, RZ, R3, 0x2000, RZ, 0xc0, !PT ;  /* 0x0000200003ff7812 */ /* 0x000fe2000782c0ff */
[----:B0-----:R-:W-:Y:S01]  /*6430*/  IMAD.MOV.U32 R68, RZ, RZ, RZ ;  /* 0x000000ffff447224 */ /* 0x001fe200078e00ff */
[----:B------:R0:W-:Y:S04]  /*6440*/  STL [R1+0x2c], R53 ;  /* 0x00002c3501007387 */ /* 0x0001e80000100800 */
[----:B------:R1:W-:Y:S01]  /*6450*/  STL.S16 [R1+0x254], R55 ;  /* 0x0002543701007387 */ /* 0x0003e20000100600 */
[----:B------:R-:W-:-:S02]  /*6460*/  PRMT R51, RZ, 0x7610, R51 ;  /* 0x00007610ff337816 */ /* 0x000fc40000000033 */
[----:B------:R-:W-:Y:S01]  /*6470*/  PRMT R54, RZ, 0x7610, R54 ;  /* 0x00007610ff367816 */ /* 0x000fe20000000036 */
[----:B------:R1:W-:Y:S01]  /*6480*/  STL [R1+0x58], R37 ;  /* 0x0000582501007387 */ /* 0x0003e20000100800 */
[----:B------:R-:W-:-:S03]  /*6490*/  PRMT R49, RZ, 0x7610, R49 ;  /* 0x00007610ff317816 */ /* 0x000fc60000000031 */
[----:B------:R3:W-:Y:S04]  /*64a0*/  STL [R1+0x94], R13 ;  /* 0x0000940d01007387 */ /* 0x0007e80000100800 */
[----:B------:R3:W-:Y:S01]  /*64b0*/  STL [R1+0x98], R12 ;  /* 0x0000980c01007387 */ /* 0x0007e20000100800 */
[----:B------:R-:W-:Y:S02]  /*64c0*/  PRMT R48, RZ, 0x7610, R48 ;  /* 0x00007610ff307816 */ /* 0x000fe40000000030 */
[----:B------:R-:W-:Y:S01]  /*64d0*/  PRMT R50, RZ, 0x7610, R50 ;  /* 0x00007610ff327816 */ /* 0x000fe20000000032 */
[----:B------:R3:W-:Y:S01]  /*64e0*/  STL [R1+0x88], R34 ;  /* 0x0000882201007387 */ /* 0x0007e20000100800 */
[----:B----4-:R-:W-:-:S03]  /*64f0*/  PRMT R0, RZ, 0x7610, R0 ;  /* 0x00007610ff007816 */ /* 0x010fc60000000000 */
[----:B--2---:R-:W2:Y:S01]  /*6500*/  @!P1 LDG.E R68, desc[UR18][R6.64] ;  /* 0x0000001206449981 */ /* 0x004ea2000c1e1900 */
[----:B------:R-:W-:-:S03]  /*6510*/  PRMT R47, RZ, 0x7610, R47 ;  /* 0x00007610ff2f7816 */ /* 0x000fc6000000002f */
[----:B------:R4:W-:Y:S04]  /*6520*/  STL [R1+0x40], R46 ;  /* 0x0000402e01007387 */ /* 0x0009e80000100800 */
[----:B------:R4:W-:Y:S04]  /*6530*/  STL.S16 [R1+0x244], R30 ;  /* 0x0002441e01007387 */ /* 0x0009e80000100600 */
[----:B------:R-:W4:Y:S01]  /*6540*/  LDL.LU.64 R6, [R1+0x190] ;  /* 0x0001900001067983 */ /* 0x000f220000300a00 */
[----:B0-----:R-:W-:Y:S02]  /*6550*/  PRMT R53, RZ, 0x7610, R53 ;  /* 0x00007610ff357816 */ /* 0x001fe40000000035 */
[C---:B------:R-:W-:Y:S01]  /*6560*/  @!P2 PRMT R0, R14.reuse, 0x7632, R0 ;  /* 0x000076320e00a816 */ /* 0x040fe20000000000 */
[----:B------:R-:W-:Y:S01]  /*6570*/  STL [R1+0x7c], R43 ;  /* 0x00007c2b01007387 */ /* 0x000fe20000100800 */
[----:B------:R-:W-:-:S02]  /*6580*/  @!P2 PRMT R53, R14, 0x7610, R53 ;  /* 0x000076100e35a816 */ /* 0x000fc40000000035 */
[----:B------:R-:W-:Y:S01]  /*6590*/  LOP3.LUT P2, RZ, R3, 0x1000, RZ, 0xc0, !PT ;  /* 0x0000100003ff7812 */ /* 0x000fe2000784c0ff */
[----:B------:R0:W-:Y:S01]  /*65a0*/  STL [R1+0x80], R42 ;  /* 0x0000802a01007387 */ /* 0x0001e20000100800 */
[----:B-1----:R-:W-:Y:S02]  /*65b0*/  MOV R55, RZ ;  /* 0x000000ff00377202 */ /* 0x002fe40000000f00 */
[----:B------:R-:W-:Y:S02]  /*65c0*/  PRMT R37, RZ, 0x7610, R37 ;  /* 0x00007610ff257816 */ /* 0x000fe40000000025 */
[----:B------:R-:W-:Y:S02]  /*65d0*/  PRMT R44, RZ, 0x7610, R44 ;  /* 0x00007610ff2c7816 */ /* 0x000fe4000000002c */
[----:B------:R-:W-:Y:S01]  /*65e0*/  PRMT R45, RZ, 0x7610, R45 ;  /* 0x00007610ff2d7816 */ /* 0x000fe2000000002d */
[----:B------:R1:W-:Y:S04]  /*65f0*/  STL [R1+0xa4], R24 ;  /* 0x0000a41801007387 */ /* 0x0003e80000100800 */
[----:B------:R1:W-:Y:S04]  /*6600*/  STL [R1+0xa8], R15 ;  /* 0x0000a80f01007387 */ /* 0x0003e80000100800 */
[----:B---3--:R-:W3:Y:S01]  /*6610*/  @!P2 LDG.E R55, desc[UR18][R18.64] ;  /* 0x000000121237a981 */ /* 0x008ee2000c1e1900 */
[----:B------:R-:W-:-:S02]  /*6620*/  @!P6 PRMT R51, R56, 0x7610, R51 ;  /* 0x000076103833e816 */ /* 0x000fc40000000033 */
[----:B------:R-:W-:Y:S01]  /*6630*/  @!P6 PRMT R54, R56, 0x7632, R54 ;  /* 0x000076323836e816 */ /* 0x000fe20000000036 */
[----:B------:R3:W-:Y:S01]  /*6640*/  STL [R1+0x54], R36 ;  /* 0x0000542401007387 */ /* 0x0007e20000100800 */
[----:B------:R-:W-:-:S03]  /*6650*/  @!P5 PRMT R37, R60, 0x7610, R37 ;  /* 0x000076103c25d816 */ /* 0x000fc60000000025 */
[----:B------:R3:W-:Y:S04]  /*6660*/  STL [R1+0x70], R39 ;  /* 0x0000702701007387 */ /* 0x0007e80000100800 */
[----:B------:R-:W3:Y:S01]  /*6670*/  LDL.LU.64 R18, [R1+0x180] ;  /* 0x0001800001127983 */ /* 0x000ee20000300a00 */
[----:B------:R-:W-:Y:S02]  /*6680*/  @!P5 PRMT R49, R60, 0x7632, R49 ;  /* 0x000076323c31d816 */ /* 0x000fe40000000031 */
[C---:B------:R-:W-:Y:S01]  /*6690*/  LOP3.LUT P6, RZ, R3.reuse, 0x800, RZ, 0xc0, !PT ;  /* 0x0000080003ff7812 */ /* 0x040fe200078cc0ff */
[----:B------:R3:W-:Y:S01]  /*66a0*/  STL [R1+0xac], R14 ;  /* 0x0000ac0e01007387 */ /* 0x0007e20000100800 */
[----:B------:R-:W-:Y:S01]  /*66b0*/  LOP3.LUT P5, RZ, R3, 0x400, RZ, 0xc0, !PT ;  /* 0x0000040003ff7812 */ /* 0x000fe200078ac0ff */
[----:B------:R-:W-:-:S02]  /*66c0*/  IMAD.MOV.U32 R13, RZ, RZ, RZ ;  /* 0x000000ffff0d7224 */ /* 0x000fc400078e00ff */
[----:B------:R-:W-:Y:S01]  /*66d0*/  IMAD.MOV.U32 R12, RZ, RZ, RZ ;  /* 0x000000ffff0c7224 */ /* 0x000fe200078e00ff */
[----:B------:R-:W-:Y:S04]  /*66e0*/  STL [R1+0x8c], R32 ;  /* 0x00008c2001007387 */ /* 0x000fe80000100800 */
[----:B------:R3:W-:Y:S04]  /*66f0*/  STL [R1+0x9c], R26 ;  /* 0x00009c1a01007387 */ /* 0x0007e80000100800 */
[----:B------:R-:W3:Y:S04]  /*6700*/  @!P6 LDG.E R13, desc[UR18][R62.64] ;  /* 0x000000123e0de981 */ /* 0x000ee8000c1e1900 */
[----:B------:R-:W3:Y:S04]  /*6710*/  @!P5 LDG.E R12, desc[UR18][R16.64] ;  /* 0x00000012100cd981 */ /* 0x000ee8000c1e1900 */
[----:B------:R-:W-:Y:S04]  /*6720*/  STL [R1+0x84], R35 ;  /* 0x0000842301007387 */ /* 0x000fe80000100800 */
[----:B------:R-:W3:Y:S04]  /*6730*/  LDL.LU.64 R62, [R1+0x168] ;  /* 0x00016800013e7983 */ /* 0x000ee80000300a00 */
[----:B------:R-:W3:Y:S01]  /*6740*/  LDL.LU.64 R16, [R1+0x160] ;  /* 0x0001600001107983 */ /* 0x000ee20000300a00 */
[----:B------:R-:W-:-:S02]  /*6750*/  @!P4 PRMT R48, R58, 0x7610, R48 ;  /* 0x000076103a30c816 */ /* 0x000fc40000000030 */
[----:B------:R-:W-:Y:S01]  /*6760*/  @!P4 PRMT R50, R58, 0x7632, R50 ;  /* 0x000076323a32c816 */ /* 0x000fe20000000032 */
[----:B------:R3:W-:Y:S01]  /*6770*/  STL [R1+0x90], R27 ;  /* 0x0000901b01007387 */ /* 0x0007e20000100800 */
[----:B------:R-:W-:Y:S01]  /*6780*/  LOP3.LUT P4, RZ, R3, 0x200, RZ, 0xc0, !PT ;  /* 0x0000020003ff7812 */ /* 0x000fe2000788c0ff */
[----:B------:R-:W-:Y:S02]  /*6790*/  HFMA2 R34, -RZ, RZ, 0, 0 ;  /* 0x00000000ff227431 */ /* 0x000fe400000001ff */
        /* <DEDUP_REMOVED lines=8> */
[----:B------:R3:W-:Y:S04]  /*6820*/  STL.S16 [R1+0x28c], R65 ;  /* 0x00028c4101007387 */ /* 0x0007e80000100600 */
[----:B------:R-:W-:Y:S01]  /*6830*/  STL [R1+0x20], R64 ;  /* 0x0000204001007387 */ /* 0x000fe20000100800 */
[----:B------:R-:W-:-:S03]  /*6840*/  PRMT R61, RZ, 0x7610, R61 ;  /* 0x00007610ff3d7816 */ /* 0x000fc6000000003d */
[----:B------:R-:W-:Y:S04]  /*6850*/  STL [R1+0x24], R66 ;  /* 0x0000244201007387 */ /* 0x000fe80000100800 */
[----:B------:R-:W-:Y:S01]  /*6860*/  STL [R1+0x34], R67 ;  /* 0x0000344301007387 */ /* 0x000fe20000100800 */
[----:B------:R-:W-:Y:S02]  /*6870*/  SHF.L.U32 R52, R52, 0x10, RZ ;  /* 0x0000001034347819 */ /* 0x000fe400000006ff */
[----:B------:R-:W-:Y:S01]  /*6880*/  SHF.L.U32 R40, R40, 0x10, RZ ;  /* 0x0000001028287819 */ /* 0x000fe200000006ff */
[----:B------:R-:W-:Y:S01]  /*6890*/  IMAD.U32 R5, R5, 0x10000, RZ ;  /* 0x0001000005057824 */ /* 0x000fe200078e00ff */
[----:B------:R-:W-:Y:S01]  /*68a0*/  STL [R1+0xb0], R56 ;  /* 0x0000b03801007387 */ /* 0x000fe20000100800 */
[----:B------:R-:W-:-:S03]  /*68b0*/  PRMT R57, RZ, 0x7610, R57 ;  /* 0x00007610ff397816 */ /* 0x000fc60000000039 */
[----:B------:R-:W3:Y:S04]  /*68c0*/  LDL.LU R69, [R1+0x300] ;  /* 0x0003000001457983 */ /* 0x000ee80000300800 */
[----:B----4-:R-:W4:Y:S01]  /*68d0*/  @!P4 LDG.E R34, desc[UR18][R6.64] ;  /* 0x000000120622c981 */ /* 0x010f22000c1e1900 */
[----:B------:R-:W-:Y:S02]  /*68e0*/  PRMT R46, RZ, 0x7610, R46 ;  /* 0x00007610ff2e7816 */ /* 0x000fe4000000002e */
[----:B------:R-:W-:Y:S01]  /*68f0*/  @!P3 PRMT R47, R59, 0x7632, R47 ;  /* 0x000076323b2fb816 */ /* 0x000fe2000000002f */
[----:B------:R-:W-:Y:S01]  /*6900*/  IMAD.MOV.U32 R30, RZ, RZ, RZ ;  /* 0x000000ffff1e7224 */ /* 0x000fe200078e00ff */
[----:B0-----:R-:W-:Y:S02]  /*6910*/  PRMT R42, RZ, 0x7610, R42 ;  /* 0x00007610ff2a7816 */ /* 0x001fe4000000002a */
[----:B------:R-:W-:-:S02]  /*6920*/  PRMT R43, RZ, 0x7610, R43 ;  /* 0x00007610ff2b7816 */ /* 0x000fc4000000002b */
[C---:B--2---:R-:W-:Y:S01]  /*6930*/  @!P1 PRMT R44, R68.reuse, 0x7610, R44 ;  /* 0x00007610442c9816 */ /* 0x044fe2000000002c */
[----:B------:R-:W2:Y:S01]  /*6940*/  LDL.LU.64 R6, [R1+0x150] ;  /* 0x0001500001067983 */ /* 0x000ea20000300a00 */
[----:B------:R-:W-:Y:S02]  /*6950*/  @!P3 PRMT R46, R59, 0x7610, R46 ;  /* 0x000076103b2eb816 */ /* 0x000fe4000000002e */
[----:B------:R-:W-:Y:S01]  /*6960*/  LOP3.LUT P3, RZ, R3, 0x100, RZ, 0xc0, !PT ;  /* 0x0000010003ff7812 */ /* 0x000fe2000786c0ff */
[----:B-1----:R-:W-:Y:S01]  /*6970*/  IMAD.MOV.U32 R24, RZ, RZ, RZ ;  /* 0x000000ffff187224 */ /* 0x002fe200078e00ff */
[----:B------:R-:W-:Y:S02]  /*6980*/  @!P1 PRMT R42, R68, 0x7632, R42 ;  /* 0x00007632442a9816 */ /* 0x000fe4000000002a */
[----:B---3--:R-:W-:Y:S02]  /*6990*/  @!P2 PRMT R45, R55, 0x7632, R45 ;  /* 0x00007632372da816 */ /* 0x008fe4000000002d */
[----:B------:R-:W-:-:S02]  /*69a0*/  MOV R15, RZ ;  /* 0x000000ff000f7202 */ /* 0x000fc40000000f00 */
[----:B------:R-:W-:Y:S02]  /*69b0*/  PRMT R36, RZ, 0x7610, R36 ;  /* 0x00007610ff247816 */ /* 0x000fe40000000024 */
[----:B------:R-:W-:Y:S01]  /*69c0*/  PRMT R39, RZ, 0x7610, R39 ;  /* 0x00007610ff277816 */ /* 0x000fe20000000027 */
[----:B------:R-:W-:Y:S01]  /*69d0*/  IMAD.MOV.U32 R14, RZ, RZ, RZ ;  /* 0x000000ffff0e7224 */ /* 0x000fe200078e00ff */
[----:B------:R-:W-:Y:S02]  /*69e0*/  PRMT R26, RZ, 0x7610, R26 ;  /* 0x00007610ff1a7816 */ /* 0x000fe4000000001a */
[----:B------:R-:W-:Y:S02]  /*69f0*/  PRMT R32, RZ, 0x7610, R32 ;  /* 0x00007610ff207816 */ /* 0x000fe40000000020 */
[----:B------:R-:W-:Y:S01]  /*6a00*/  PRMT R27, RZ, 0x7610, R27 ;  /* 0x00007610ff1b7816 */ /* 0x000fe2000000001b */
[----:B------:R-:W3:Y:S01]  /*6a10*/  @!P3 LDG.E R30, desc[UR18][R18.64] ;  /* 0x00000012121eb981 */ /* 0x000ee2000c1e1900 */
[----:B------:R-:W-:-:S02]  /*6a20*/  @!P2 PRMT R43, R55, 0x7610, R43 ;  /* 0x00007610372ba816 */ /* 0x000fc4000000002b */
[C---:B------:R-:W-:Y:S02]  /*6a30*/  LOP3.LUT P1, RZ, R3.reuse, 0x80, RZ, 0xc0, !PT ;  /* 0x0000008003ff7812 */ /* 0x040fe4000782c0ff */
[----:B------:R-:W-:Y:S01]  /*6a40*/  PRMT R35, RZ, 0x7610, R35 ;  /* 0x00007610ff237816 */ /* 0x000fe20000000023 */
[----:B------:R-:W-:Y:S01]  /*6a50*/  IMAD.MOV.U32 R58, RZ, RZ, RZ ;  /* 0x000000ffff3a7224 */ /* 0x000fe200078e00ff */
[----:B------:R-:W-:Y:S02]  /*6a60*/  LOP3.LUT P2, RZ, R3, 0x40, RZ, 0xc0, !PT ;  /* 0x0000004003ff7812 */ /* 0x000fe4000784c0ff */
[----:B------:R-:W-:Y:S01]  /*6a70*/  PRMT R38, RZ, 0x7610, R38 ;  /* 0x00007610ff267816 */ /* 0x000fe20000000026 */
[----:B------:R-:W3:Y:S01]  /*6a80*/  LDL.LU.64 R18, [R1+0x140] ;  /* 0x0001400001127983 */ /* 0x000ee20000300a00 */
[----:B------:R-:W-:Y:S01]  /*6a90*/  PRMT R41, RZ, 0x7610, R41 ;  /* 0x00007610ff297816 */ /* 0x000fe20000000029 */
[----:B------:R-:W-:Y:S01]  /*6aa0*/  HFMA2 R60, -RZ, RZ, 0, 0 ;  /* 0x00000000ff3c7431 */ /* 0x000fe200000001ff */
[----:B------:R-:W-:Y:S01]  /*6ab0*/  PRMT R28, RZ, 0x7610, R28 ;  /* 0x00007610ff1c7816 */ /* 0x000fe2000000001c */
[----:B------:R0:W-:Y:S01]  /*6ac0*/  STL [R1+0xbc], R59 ;  /* 0x0000bc3b01007387 */ /* 0x0001e20000100800 */
[----:B------:R-:W-:-:S02]  /*6ad0*/  PRMT R31, RZ, 0x7610, R31 ;  /* 0x00007610ff1f7816 */ /* 0x000fc4000000001f */
[----:B------:R-:W-:Y:S01]  /*6ae0*/  PRMT R29, RZ, 0x7610, R29 ;  /* 0x00007610ff1d7816 */ /* 0x000fe2000000001d */
[----:B------:R-:W3:Y:S04]  /*6af0*/  LDL.LU R65, [R1+0x11c] ;  /* 0x00011c0001417983 */ /* 0x000ee80000300800 */
[----:B------:R-:W3:Y:S04]  /*6b00*/  @!P1 LDG.E R24, desc[UR18][R62.64] ;  /* 0x000000123e189981 */ /* 0x000ee8000c1e1900 */
[----:B------:R-:W3:Y:S01]  /*6b10*/  @!P2 LDG.E R15, desc[UR18][R16.64] ;  /* 0x00000012100fa981 */ /* 0x000ee2000c1e1900 */
[----:B------:R-:W-:-:S02]  /*6b20*/  @!P6 PRMT R36, R13, 0x7610, R36 ;  /* 0x000076100d24e816 */ /* 0x000fc40000000024 */
[----:B------:R-:W-:Y:S02]  /*6b30*/  @!P6 PRMT R39, R13, 0x7632, R39 ;  /* 0x000076320d27e816 */ /* 0x000fe40000000027 */
[----:B------:R-:W-:Y:S01]  /*6b40*/  LOP3.LUT P6, RZ, R3, 0x20, RZ, 0xc0, !PT ;  /* 0x0000002003ff7812 */ /* 0x000fe200078cc0ff */
[----:B------:R-:W3:Y:S01]  /*6b50*/  LDL.LU.64 R62, [R1+0x2f8] ;  /* 0x0002f800013e7983 */ /* 0x000ee20000300a00 */
[C---:B------:R-:W-:Y:S02]  /*6b60*/  @!P5 PRMT R38, R12.reuse, 0x7610, R38 ;  /* 0x000076100c26d816 */ /* 0x040fe40000000026 */
[----:B------:R-:W-:Y:S01]  /*6b70*/  @!P5 PRMT R41, R12, 0x7632, R41 ;  /* 0x000076320c29d816 */ /* 0x000fe20000000029 */
[----:B------:R-:W3:Y:S08]  /*6b80*/  LDL.LU.64 R16, [R1+0x2f0] ;  /* 0x0002f00001107983 */ /* 0x000ef00000300a00 */
[----:B--2---:R-:W2:Y:S04]  /*6b90*/  @!P6 LDG.E R14, desc[UR18][R6.64] ;  /* 0x00000012060ee981 */ /* 0x004ea8000c1e1900 */
[----:B------:R-:W2:Y:S01]  /*6ba0*/  LDL.LU.64 R6, [R1+0x138] ;  /* 0x0001380001067983 */ /* 0x000ea20000300a00 */
[----:B----4-:R-:W-:-:S02]  /*6bb0*/  @!P4 PRMT R27, R34, 0x7610, R27 ;  /* 0x00007610221bc816 */ /* 0x010fc4000000001b */
[----:B------:R-:W-:Y:S02]  /*6bc0*/  @!P4 PRMT R35, R34, 0x7632, R35 ;  /* 0x000076322223c816 */ /* 0x000fe40000000023 */
[----:B------:R-:W-:Y:S02]  /*6bd0*/  LOP3.LUT P4, RZ, R3, 0x8, RZ, 0xc0, !PT ;  /* 0x0000000803ff7812 */ /* 0x000fe4000788c0ff */
[----:B---3--:R-:W-:-:S11]  /*6be0*/  @!P3 PRMT R26, R30, 0x7610, R26 ;  /* 0x000076101e1ab816 */ /* 0x008fd6000000001a */
[----:B------:R-:W3:Y:S01]  /*6bf0*/  @!P4 LDG.E R60, desc[UR18][R20.64] ;  /* 0x00000012143cc981 */ /* 0x000ee2000c1e1900 */
[----:B------:R-:W-:Y:S02]  /*6c00*/  @!P3 PRMT R32, R30, 0x7632, R32 ;  /* 0x000076321e20b816 */ /* 0x000fe40000000020 */
[C---:B------:R-:W-:Y:S02]  /*6c10*/  LOP3.LUT P3, RZ, R3.reuse, 0x4, RZ, 0xc0, !PT ;  /* 0x0000000403ff7812 */ /* 0x040fe4000786c0ff */
[----:B------:R-:W-:Y:S02]  /*6c20*/  LOP3.LUT P5, RZ, R3, 0x10, RZ, 0xc0, !PT ;  /* 0x0000001003ff7812 */ /* 0x000fe400078ac0ff */
[----:B------:R-:W-:Y:S01]  /*6c30*/  PRMT R25, RZ, 0x7610, R25 ;  /* 0x00007610ff197816 */ /* 0x000fe20000000019 */
[----:B------:R-:W4:Y:S08]  /*6c40*/  LDL.LU.64 R20, [R1+0x2e0] ;  /* 0x0002e00001147983 */ /* 0x000f300000300a00 */
[----:B------:R-:W4:Y:S01]  /*6c50*/  @!P3 LDG.E R58, desc[UR18][R10.64] ;  /* 0x000000120a3ab981 */ /* 0x000f22000c1e1900 */
[----:B0-----:R-:W-:Y:S01]  /*6c60*/  IMAD.MOV.U32 R59, RZ, RZ, RZ ;  /* 0x000000ffff3b7224 */ /* 0x001fe200078e00ff */
[----:B------:R-:W-:-:S02]  /*6c70*/  PRMT R64, RZ, 0x7610, R64 ;  /* 0x00007610ff407816 */ /* 0x000fc40000000040 */
[----:B------:R0:W-:Y:S01]  /*6c80*/  STL [R1+0xcc], R12 ;  /* 0x0000cc0c01007387 */ /* 0x0001e20000100800 */
[----:B------:R-:W-:Y:S02]  /*6c90*/  PRMT R66, RZ, 0x7610, R66 ;  /* 0x00007610ff427816 */ /* 0x000fe40000000042 */
[----:B------:R-:W-:Y:S01]  /*6ca0*/  PRMT R67, RZ, 0x7610, R67 ;  /* 0x00007610ff437816 */ /* 0x000fe20000000043 */
[----:B------:R-:W4:Y:S01]  /*6cb0*/  LDL.LU.64 R10, [R1+0x2d8] ;  /* 0x0002d800010a7983 */ /* 0x000f220000300a00 */
[C---:B------:R-:W-:Y:S02]  /*6cc0*/  @!P1 PRMT R28, R24.reuse, 0x7610, R28 ;  /* 0x00007610181c9816 */ /* 0x040fe4000000001c */
[----:B------:R-:W-:Y:S02]  /*6cd0*/  @!P1 PRMT R31, R24, 0x7632, R31 ;  /* 0x00007632181f9816 */ /* 0x000fe4000000001f */
[C---:B------:R-:W-:Y:S02]  /*6ce0*/  @!P2 PRMT R29, R15.reuse, 0x7610, R29 ;  /* 0x000076100f1da816 */ /* 0x040fe4000000001d */
[----:B------:R-:W-:-:S02]  /*6cf0*/  @!P2 PRMT R25, R15, 0x7632, R25 ;  /* 0x000076320f19a816 */ /* 0x000fc40000000019 */
[C---:B------:R-:W-:Y:S02]  /*6d00*/  LOP3.LUT P1, RZ, R3.reuse, 0x2, RZ, 0xc0, !PT ;  /* 0x0000000203ff7812 */ /* 0x040fe4000782c0ff */
[----:B------:R-:W-:Y:S01]  /*6d10*/  LOP3.LUT P2, RZ, R3, 0x1, RZ, 0xc0, !PT ;  /* 0x0000000103ff7812 */ /* 0x000fe2000784c0ff */
[----:B------:R-:W-:-:S06]  /*6d20*/  IMAD.MOV.U32 R3, RZ, RZ, RZ ;  /* 0x000000ffff037224 */ /* 0x000fcc00078e00ff */
[----:B------:R-:W4:Y:S04]  /*6d30*/  @!P5 LDG.E R3, desc[UR18][R18.64] ;  /* 0x000000121203d981 */ /* 0x000f28000c1e1900 */
[----:B------:R-:W4:Y:S04]  /*6d40*/  LDL.LU.64 R18, [R1+0x2e8] ;  /* 0x0002e80001127983 */ /* 0x000f280000300a00 */
[----:B--2---:R-:W2:Y:S04]  /*6d50*/  @!P1 LDG.E R59, desc[UR18][R6.64] ;  /* 0x00000012063b9981 */ /* 0x004ea8000c1e1900 */
[----:B------:R-:W2:Y:S01]  /*6d60*/  LDL.LU R7, [R1+0x118] ;  /* 0x0001180001077983 */ /* 0x000ea20000300800 */
[----:B------:R-:W-:-:S02]  /*6d70*/  PRMT R62, RZ, 0x7610, R62 ;  /* 0x00007610ff3e7816 */ /* 0x000fc4000000003e */
[----:B------:R-:W-:Y:S01]  /*6d80*/  PRMT R63, RZ, 0x7610, R63 ;  /* 0x00007610ff3f7816 */ /* 0x000fe2000000003f */
[----:B0-----:R-:W-:Y:S01]  /*6d90*/  HFMA2 R12, -RZ, RZ, 0, 0 ;  /* 0x00000000ff0c7431 */ /* 0x001fe200000001ff */
[----:B------:R-:W2:Y:S02]  /*6da0*/  LDL.LU R6, [R1+0x12c] ;  /* 0x00012c0001067983 */ /* 0x000ea40000300800 */
[C---:B---3--:R-:W-:Y:S02]  /*6db0*/  @!P4 PRMT R63, R60.reuse, 0x7610, R63 ;  /* 0x000076103c3fc816 */ /* 0x048fe4000000003f */
[----:B------:R-:W-:Y:S02]  /*6dc0*/  @!P4 PRMT R61, R60, 0x7632, R61 ;  /* 0x000076323c3dc816 */ /* 0x000fe4000000003d */
[----:B------:R-:W-:Y:S02]  /*6dd0*/  LOP3.LUT P4, RZ, R2, 0x40000000, RZ, 0xc0, !PT ;  /* 0x4000000002ff7812 */ /* 0x000fe4000788c0ff */
[----:B----4-:R-:W-:-:S02]  /*6de0*/  @!P3 PRMT R62, R58, 0x7610, R62 ;  /* 0x000076103a3eb816 */ /* 0x010fc4000000003e */
[----:B------:R-:W-:Y:S02]  /*6df0*/  @!P3 PRMT R64, R58, 0x7632, R64 ;  /* 0x000076323a40b816 */ /* 0x000fe40000000040 */
[----:B------:R-:W-:-:S13]  /*6e00*/  LOP3.LUT P3, RZ, R2, 0x20000000, RZ, 0xc0, !PT ;  /* 0x2000000002ff7812 */ /* 0x000fda000786c0ff */
[----:B------:R0:W3:Y:S02]  /*6e10*/  @!P3 LDG.E R12, desc[UR18][R20.64] ;  /* 0x00000012140cb981 */ /* 0x0000e4000c1e1900 */
[----:B0-----:R-:W-:Y:S01]  /*6e20*/  IMAD.MOV.U32 R20, RZ, RZ, RZ ;  /* 0x000000ffff147224 */ /* 0x001fe200078e00ff */
[C---:B------:R-:W-:Y:S02]  /*6e30*/  @!P5 PRMT R66, R3.reuse, 0x7610, R66 ;  /* 0x000076100342d816 */ /* 0x040fe40000000042 */
[----:B------:R-:W-:Y:S02]  /*6e40*/  @!P5 PRMT R67, R3, 0x7632, R67 ;  /* 0x000076320343d816 */ /* 0x000fe40000000043 */
[----:B------:R-:W-:Y:S01]  /*6e50*/  LOP3.LUT P5, RZ, R2, 0x80000000, RZ, 0xc0, !PT ;  /* 0x8000000002ff7812 */ /* 0x000fe200078ac0ff */
[----:B------:R0:W4:Y:S02]  /*6e60*/  @!P4 LDG.E R20, desc[UR18][R18.64] ;  /* 0x000000121214c981 */ /* 0x000124000c1e1900 */
[----:B0-----:R-:W-:-:S10]  /*6e70*/  IMAD.MOV.U32 R18, RZ, RZ, RZ ;  /* 0x000000ffff127224 */ /* 0x001fd400078e00ff */
[----:B------:R0:W4:Y:S02]  /*6e80*/  @!P5 LDG.E R18, desc[UR18][R16.64] ;  /* 0x000000121012d981 */ /* 0x000124000c1e1900 */
[----:B0-----:R-:W-:Y:S02]  /*6e90*/  PRMT R17, RZ, 0x7610, R17 ;  /* 0x00007610ff117816 */ /* 0x001fe40000000011 */
[----:B------:R-:W-:Y:S02]  /*6ea0*/  PRMT R16, RZ, 0x7610, R16 ;  /* 0x00007610ff107816 */ /* 0x000fe40000000010 */
[C---:B------:R-:W-:Y:S02]  /*6eb0*/  @!P0 PRMT R17, R33.reuse, 0x7632, R17 ;  /* 0x0000763221118816 */ /* 0x040fe40000000011 */
[----:B------:R-:W-:Y:S02]  /*6ec0*/  @!P0 PRMT R16, R33, 0x7610, R16 ;  /* 0x0000761021108816 */ /* 0x000fe40000000010 */
[----:B------:R-:W-:-:S03]  /*6ed0*/  SHF.L.U32 R17, R17, 0x10, RZ ;  /* 0x0000001011117819 */ /* 0x000fc600000006ff */
[----:B------:R-:W-:Y:S01]  /*6ee0*/  IMAD.U32 R16, R16, 0x10000, RZ ;  /* 0x0001000010107824 */ /* 0x000fe200078e00ff */
[----:B------:R-:W-:Y:S01]  /*6ef0*/  SHF.L.U32 R21, R65, 0x10, RZ ;  /* 0x0000001041157819 */ /* 0x000fe200000006ff */
[----:B--2---:R-:W-:Y:S02]  /*6f00*/  IMAD.U32 R19, R7, 0x10000, RZ ;  /* 0x0001000007137824 */ /* 0x004fe400078e00ff */
[----:B------:R-:W-:Y:S01]  /*6f10*/  FMUL.FTZ R7, R17, R17 ;  /* 0x0000001111077220 */ /* 0x000fe20000410000 */
[----:B------:R-:W-:Y:S01]  /*6f20*/  FADD.FTZ R17, R16, R17 ;  /* 0x0000001110117221 */ /* 0x000fe20000010000 */
[----:B------:R-:W-:Y:S01]  /*6f30*/  FADD.FTZ R65, R19, R21 ;  /* 0x0000001513417221 */ /* 0x000fe20000010000 */
[----:B------:R-:W-:Y:S02]  /*6f40*/  FMUL.FTZ R21, R21, R21 ;  /* 0x0000001515157220 */ /* 0x000fe40000410000 */
[----:B------:R-:W-:Y:S02]  /*6f50*/  FADD.FTZ R17, RZ, R17 ;  /* 0x00000011ff117221 */ /* 0x000fe40000010000 */
[----:B------:R-:W-:-:S02]  /*6f60*/  FFMA.FTZ R19, R19, R19, R21 ;  /* 0x0000001313137223 */ /* 0x000fc40000010015 */
[----:B------:R-:W-:Y:S01]  /*6f70*/  FADD.FTZ R17, R17, R65 ;  /* 0x0000004111117221 */ /* 0x000fe20000010000 */
[----:B------:R-:W2:Y:S04]  /*6f80*/  LDL.LU R21, [R1+0x120] ;  /* 0x0001200001157983 */ /* 0x000ea80000300800 */
[----:B------:R-:W3:Y:S01]  /*6f90*/  LDL.LU R65, [R1+0x2c8] ;  /* 0x0002c80001417983 */ /* 0x000ee20000300800 */
[----:B------:R-:W-:-:S03]  /*6fa0*/  FFMA.FTZ R16, R16, R16, R7 ;  /* 0x0000001010107223 */ /* 0x000fc60000010007 */
[----:B------:R-:W4:Y:S01]  /*6fb0*/  LDL.LU R7, [R1+0x14c] ;  /* 0x00014c0001077983 */ /* 0x000f220000300800 */
[----:B------:R-:W-:-:S04]  /*6fc0*/  FADD.FTZ R16, RZ, R16 ;  /* 0x00000010ff107221 */ /* 0x000fc80000010000 */
[----:B------:R-:W-:Y:S01]  /*6fd0*/  FADD.FTZ R16, R16, R19 ;  /* 0x0000001310107221 */ /* 0x000fe20000010000 */
[----:B--2---:R-:W-:Y:S02]  /*6fe0*/  IMAD.U32 R21, R21, 0x10000, RZ ;  /* 0x0001000015157824 */ /* 0x004fe400078e00ff */
[----:B---3--:R-:W-:-:S04]  /*6ff0*/  IMAD.U32 R65, R65, 0x10000, RZ ;  /* 0x0001000041417824 */ /* 0x008fc800078e00ff */
[----:B------:R-:W-:Y:S01]  /*7000*/  FMUL.FTZ R19, R65, R65 ;  /* 0x0000004141137220 */ /* 0x000fe20000410000 */
[----:B------:R-:W-:-:S03]  /*7010*/  FADD.FTZ R65, R21, R65 ;  /* 0x0000004115417221 */ /* 0x000fc60000010000 */
[----:B------:R-:W-:Y:S01]  /*7020*/  FFMA.FTZ R19, R21, R21, R19 ;  /* 0x0000001515137223 */ /* 0x000fe20000010013 */
[----:B------:R-:W-:Y:S01]  /*7030*/  FADD.FTZ R17, R17, R65 ;  /* 0x0000004111117221 */ /* 0x000fe20000010000 */
[----:B------:R-:W2:Y:S04]  /*7040*/  LDL.LU R21, [R1+0x114] ;  /* 0x0001140001157983 */ /* 0x000ea80000300800 */
[----:B------:R-:W3:Y:S01]  /*7050*/  LDL.LU R65, [R1+0x110] ;  /* 0x0001100001417983 */ /* 0x000ee20000300800 */
[----:B------:R-:W-:Y:S01]  /*7060*/  FADD.FTZ R16, R16, R19 ;  /* 0x0000001310107221 */ /* 0x000fe20000010000 */
[----:B--2---:R-:W-:Y:S01]  /*7070*/  SHF.L.U32 R21, R21, 0x10, RZ ;  /* 0x0000001015157819 */ /* 0x004fe200000006ff */
[----:B---3--:R-:W-:-:S04]  /*7080*/  IMAD.U32 R65, R65, 0x10000, RZ ;  /* 0x0001000041417824 */ /* 0x008fc800078e00ff */
[----:B------:R-:W-:Y:S01]  /*7090*/  FMUL.FTZ R19, R21, R21 ;  /* 0x0000001515137220 */ /* 0x000fe20000410000 */
[----:B------:R-:W-:-:S03]  /*70a0*/  FADD.FTZ R21, R65, R21 ;  /* 0x0000001541157221 */ /* 0x000fc60000010000 */
[----:B------:R-:W-:Y:S02]  /*70b0*/  FFMA.FTZ R19, R65, R65, R19 ;  /* 0x0000004141137223 */ /* 0x000fe40000010013 */
[----:B------:R-:W2:Y:S01]  /*70c0*/  LDL.LU R65, [R1+0x124] ;  /* 0x0001240001417983 */ /* 0x000ea20000300800 */
[----:B------:R-:W-:-:S03]  /*70d0*/  FADD.FTZ R17, R17, R21 ;  /* 0x0000001511117221 */ /* 0x000fc60000010000 */
        /* <DEDUP_REMOVED lines=8> */
[----:B------:R-:W-:Y:S01]  /*7160*/  FADD.FTZ R17, R17, R21 ;  /* 0x0000001511117221 */ /* 0x000fe20000010000 */
[----:B------:R-:W-:Y:S01]  /*7170*/  FADD.FTZ R16, R16, R19 ;  /* 0x0000001310107221 */ /* 0x000fe20000010000 */
[----:B--2---:R-:W-:Y:S02]  /*7180*/  IMAD.U32 R21, R65, 0x10000, RZ ;  /* 0x0001000041157824 */ /* 0x004fe400078e00ff */
[----:B------:R-:W-:Y:S02]  /*7190*/  IMAD.U32 R65, R6, 0x10000, RZ ;  /* 0x0001000006417824 */ /* 0x000fe400078e00ff */
[----:B------:R-:W-:Y:S01]  /*71a0*/  FMUL.FTZ R19, R21, R21 ;  /* 0x0000001515137220 */ /* 0x000fe20000410000 */
[----:B------:R-:W2:Y:S03]  /*71b0*/  LDL.LU R6, [R1+0x178] ;  /* 0x0001780001067983 */ /* 0x000ea60000300800 */
[----:B------:R-:W-:-:S04]  /*71c0*/  FFMA.FTZ R19, R65, R65, R19 ;  /* 0x0000004141137223 */ /* 0x000fc80000010013 */
[----:B------:R-:W-:Y:S02]  /*71d0*/  FADD.FTZ R16, R16, R19 ;  /* 0x0000001310107221 */ /* 0x000fe40000010000 */
[----:B------:R-:W3:Y:S01]  /*71e0*/  LDL.LU R19, [R1+0x158] ;  /* 0x0001580001137983 */ /* 0x000ee20000300800 */
[----:B------:R-:W-:Y:S01]  /*71f0*/  FADD.FTZ R21, R65, R21 ;  /* 0x0000001541157221 */ /* 0x000fe20000010000 */
[----:B----4-:R-:W-:Y:S02]  /*7200*/  IMAD.U32 R65, R7, 0x10000, RZ ;  /* 0x0001000007417824 */ /* 0x010fe400078e00ff */
[----:B------:R-:W4:Y:S01]  /*7210*/  LDL.LU R7, [R1+0x19c] ;  /* 0x00019c0001077983 */ /* 0x000f220000300800 */
[----:B------:R-:W-:Y:S01]  /*7220*/  FADD.FTZ R17, R17, R21 ;  /* 0x0000001511117221 */ /* 0x000fe20000010000 */
[----:B------:R-:W-:Y:S01]  /*7230*/  FMUL.FTZ R21, R52, R52 ;  /* 0x0000003434157220 */ /* 0x000fe20000410000 */
[----:B------:R-:W-:-:S03]  /*7240*/  FADD.FTZ R52, R65, R52 ;  /* 0x0000003441347221 */ /* 0x000fc60000010000 */
[----:B------:R-:W-:Y:S01]  /*7250*/  FFMA.FTZ R21, R65, R65, R21 ;  /* 0x0000004141157223 */ /* 0x000fe20000010015 */
[----:B------:R-:W-:Y:S01]  /*7260*/  FADD.FTZ R17, R17, R52 ;  /* 0x0000003411117221 */ /* 0x000fe20000010000 */
[----:B------:R-:W2:Y:S02]  /*7270*/  LDL.LU R65, [R1+0x174] ;  /* 0x0001740001417983 */ /* 0x000ea40000300800 */
[----:B------:R-:W-:Y:S02]  /*7280*/  FADD.FTZ R16, R16, R21 ;  /* 0x0000001510107221 */ /* 0x000fe40000010000 */
[----:B------:R-:W4:Y:S01]  /*7290*/  LDL.LU R52, [R1+0x170] ;  /* 0x0001700001347983 */ /* 0x000f220000300800 */
[----:B---3--:R-:W-:-:S04]  /*72a0*/  IMAD.U32 R19, R19, 0x10000, RZ ;  /* 0x0001000013137824 */ /* 0x008fc800078e00ff */
[----:B------:R-:W-:Y:S01]  /*72b0*/  FMUL.FTZ R21, R19, R19 ;  /* 0x0000001313157220 */ /* 0x000fe20000410000 */
[----:B------:R-:W-:-:S03]  /*72c0*/  FADD.FTZ R19, R40, R19 ;  /* 0x0000001328137221 */ /* 0x000fc60000010000 */
[----:B------:R-:W-:Y:S02]  /*72d0*/  FFMA.FTZ R21, R40, R40, R21 ;  /* 0x0000002828157223 */ /* 0x000fe40000010015 */
[----:B------:R-:W3:Y:S01]  /*72e0*/  LDL.LU R40, [R1+0x15c] ;  /* 0x00015c0001287983 */ /* 0x000ee20000300800 */
[----:B------:R-:W-:Y:S01]  /*72f0*/  FADD.FTZ R17, R17, R19 ;  /* 0x0000001311117221 */ /* 0x000fe20000010000 */
[----:B--2---:R-:W-:Y:S02]  /*7300*/  IMAD.U32 R65, R65, 0x10000, RZ ;  /* 0x0001000041417824 */ /* 0x004fe400078e00ff */
[----:B----4-:R-:W-:Y:S02]  /*7310*/  IMAD.U32 R52, R52, 0x10000, RZ ;  /* 0x0001000034347824 */ /* 0x010fe400078e00ff */
[----:B------:R-:W-:Y:S02]  /*7320*/  FADD.FTZ R16, R16, R21 ;  /* 0x0000001510107221 */ /* 0x000fe40000010000 */
[----:B------:R-:W2:Y:S01]  /*7330*/  LDL.LU R21, [R1+0x188] ;  /* 0x0001880001157983 */ /* 0x000ea20000300800 */
[----:B---3--:R-:W-:Y:S01]  /*7340*/  SHF.L.U32 R19, R40, 0x10, RZ ;  /* 0x0000001028137819 */ /* 0x008fe200000006ff */
[----:B------:R-:W-:Y:S01]  /*7350*/  FMUL.FTZ R40, R52, R52 ;  /* 0x0000003434287220 */ /* 0x000fe20000410000 */
[----:B------:R-:W-:-:S03]  /*7360*/  FADD.FTZ R52, R65, R52 ;  /* 0x0000003441347221 */ /* 0x000fc60000010000 */
[----:B------:R-:W-:Y:S01]  /*7370*/  FFMA.FTZ R40, R65, R65, R40 ;  /* 0x0000004141287223 */ /* 0x000fe20000010028 */
[----:B------:R-:W-:Y:S02]  /*7380*/  FADD.FTZ R65, R17, R52 ;  /* 0x0000003411417221 */ /* 0x000fe40000010000 */
[----:B------:R-:W3:Y:S01]  /*7390*/  LDL.LU R17, [R1+0x17c] ;  /* 0x00017c0001117983 */ /* 0x000ee20000300800 */
[----:B------:R-:W-:-:S03]  /*73a0*/  FADD.FTZ R16, R16, R40 ;  /* 0x0000002810107221 */ /* 0x000fc60000010000 */
[----:B------:R-:W4:Y:S01]  /*73b0*/  LDL.LU R40, [R1+0x18c] ;  /* 0x00018c0001287983 */ /* 0x000f220000300800 */
[----:B--2---:R-:W-:Y:S02]  /*73c0*/  IMAD.U32 R21, R21, 0x10000, RZ ;  /* 0x0001000015157824 */ /* 0x004fe400078e00ff */
[----:B------:R-:W-:Y:S02]  /*73d0*/  FMUL.FTZ R52, R19, R19 ;  /* 0x0000001313347220 */ /* 0x000fe40000410000 */
[C---:B------:R-:W-:Y:S02]  /*73e0*/  FADD.FTZ R19, R21.reuse, R19 ;  /* 0x0000001315137221 */ /* 0x040fe40000010000 */
[----:B------:R-:W-:Y:S02]  /*73f0*/  FFMA.FTZ R52, R21, R21, R52 ;  /* 0x0000001515347223 */ /* 0x000fe40000010034 */
[----:B------:R-:W-:Y:S02]  /*7400*/  FADD.FTZ R65, R65, R19 ;  /* 0x0000001341417221 */ /* 0x000fe40000010000 */
[----:B------:R-:W-:Y:S01]  /*7410*/  FADD.FTZ R16, R16, R52 ;  /* 0x0000003410107221 */ /* 0x000fe20000010000 */
[----:B---3--:R-:W-:Y:S01]  /*7420*/  IMAD.U32 R17, R17, 0x10000, RZ ;  /* 0x0001000011117824 */ /* 0x008fe200078e00ff */
[----:B----4-:R-:W-:-:S03]  /*7430*/  SHF.L.U32 R21, R40, 0x10, RZ ;  /* 0x0000001028157819 */ /* 0x010fc600000006ff */
[----:B------:R-:W-:Y:S01]  /*7440*/  FMUL.FTZ R19, R17, R17 ;  /* 0x0000001111137220 */ /* 0x000fe20000410000 */
[----:B------:R-:W-:Y:S02]  /*7450*/  IMAD.U32 R40, R6, 0x10000, RZ ;  /* 0x0001000006287824 */ /* 0x000fe400078e00ff */
[----:B------:R-:W2:Y:S01]  /*7460*/  LDL.LU R6, [R1+0x1c4] ;  /* 0x0001c40001067983 */ /* 0x000ea20000300800 */
[C---:B------:R-:W-:Y:S01]  /*7470*/  FFMA.FTZ R19, R21.reuse, R21, R19 ;  /* 0x0000001515137223 */ /* 0x040fe20000010013 */
[----:B------:R-:W-:Y:S01]  /*7480*/  FADD.FTZ R17, R21, R17 ;  /* 0x0000001115117221 */ /* 0x000fe20000010000 */
[----:B------:R-:W-:Y:S02]  /*7490*/  IMAD.U32 R21, R7, 0x10000, RZ ;  /* 0x0001000007157824 */ /* 0x000fe400078e00ff */
[----:B------:R-:W-:Y:S01]  /*74a0*/  FMUL.FTZ R52, R40, R40 ;  /* 0x0000002828347220 */ /* 0x000fe20000410000 */
[----:B------:R-:W-:Y:S01]  /*74b0*/  FADD.FTZ R16, R16, R19 ;  /* 0x0000001310107221 */ /* 0x000fe20000010000 */
[----:B------:R-:W-:Y:S01]  /*74c0*/  FADD.FTZ R17, R65, R17 ;  /* 0x0000001141117221 */ /* 0x000fe20000010000 */
[----:B------:R-:W3:Y:S01]  /*74d0*/  LDL.LU R19, [R1+0x1a0] ;  /* 0x0001a00001137983 */ /* 0x000ee20000300800 */
[C---:B------:R-:W-:Y:S01]  /*74e0*/  FADD.FTZ R40, R21.reuse, R40 ;  /* 0x0000002815287221 */ /* 0x040fe20000010000 */
[----:B------:R-:W-:-:S02]  /*74f0*/  FFMA.FTZ R52, R21, R21, R52 ;  /* 0x0000001515347223 */ /* 0x000fc40000010034 */
[----:B------:R-:W4:Y:S01]  /*7500*/  LDL.LU R21, [R1+0x198] ;  /* 0x0001980001157983 */ /* 0x000f220000300800 */
[----:B------:R-:W-:Y:S01]  /*7510*/  FADD.FTZ R17, R17, R40 ;  /* 0x0000002811117221 */ /* 0x000fe20000010000 */
[----:B------:R-:W-:Y:S02]  /*7520*/  FADD.FTZ R16, R16, R52 ;  /* 0x0000003410107221 */ /* 0x000fe40000010000 */
[----:B------:R-:W2:Y:S04]  /*7530*/  LDL.LU R65, [R1+0x1ac] ;  /* 0x0001ac0001417983 */ /* 0x000ea80000300800 */
[----:B------:R-:W2:Y:S04]  /*7540*/  LDL.LU R52, [R1+0x1a8] ;  /* 0x0001a80001347983 */ /* 0x000ea80000300800 */
[----:B------:R-:W2:Y:S01]  /*7550*/  LDL.LU R7, [R1+0x1b8] ;  /* 0x0001b80001077983 */ /* 0x000ea20000300800 */
[----:B---3--:R-:W-:Y:S01]  /*7560*/  SHF.L.U32 R19, R19, 0x10, RZ ;  /* 0x0000001013137819 */ /* 0x008fe200000006ff */
[----:B----4-:R-:W-:-:S04]  /*7570*/  IMAD.U32 R21, R21, 0x10000, RZ ;  /* 0x0001000015157824 */ /* 0x010fc800078e00ff */
[----:B------:R-:W-:Y:S01]  /*7580*/  FMUL.FTZ R40, R19, R19 ;  /* 0x0000001313287220 */ /* 0x000fe20000410000 */
[----:B------:R-:W-:-:S03]  /*7590*/  FADD.FTZ R19, R21, R19 ;  /* 0x0000001315137221 */ /* 0x000fc60000010000 */
[----:B------:R-:W-:Y:S02]  /*75a0*/  FFMA.FTZ R40, R21, R21, R40 ;  /* 0x0000001515287223 */ /* 0x000fe40000010028 */
[----:B------:R-:W3:Y:S02]  /*75b0*/  LDL.LU R21, [R1+0x1a4] ;  /* 0x0001a40001157983 */ /* 0x000ee40000300800 */
[----:B------:R-:W-:Y:S02]  /*75c0*/  FADD.FTZ R16, R16, R40 ;  /* 0x0000002810107221 */ /* 0x000fe40000010000 */
[----:B------:R-:W4:Y:S01]  /*75d0*/  LDL.LU R40, [R1+0x1bc] ;  /* 0x0001bc0001287983 */ /* 0x000f220000300800 */
[----:B--2---:R-:W-:Y:S01]  /*75e0*/  IMAD.U32 R52, R52, 0x10000, RZ ;  /* 0x0001000034347824 */ /* 0x004fe200078e00ff */
[----:B------:R-:W-:Y:S01]  /*75f0*/  SHF.L.U32 R65, R65, 0x10, RZ ;  /* 0x0000001041417819 */ /* 0x000fe200000006ff */
[----:B------:R-:W-:Y:S01]  /*7600*/  FADD.FTZ R17, R17, R19 ;  /* 0x0000001311117221 */ /* 0x000fe20000010000 */
[----:B---3--:R-:W-:-:S02]  /*7610*/  IMAD.U32 R19, R21, 0x10000, RZ ;  /* 0x0001000015137824 */ /* 0x008fc400078e00ff */
[----:B------:R-:W-:Y:S01]  /*7620*/  FMUL.FTZ R21, R52, R52 ;  /* 0x0000003434157220 */ /* 0x000fe20000410000 */
[----:B------:R-:W-:-:S03]  /*7630*/  FADD.FTZ R52, R65, R52 ;  /* 0x0000003441347221 */ /* 0x000fc60000010000 */
[----:B------:R-:W-:Y:S01]  /*7640*/  FFMA.FTZ R21, R65, R65, R21 ;  /* 0x0000004141157223 */ /* 0x000fe20000010015 */
[----:B------:R-:W-:Y:S02]  /*7650*/  FADD.FTZ R65, R17, R52 ;  /* 0x0000003411417221 */ /* 0x000fe40000010000 */
[----:B------:R-:W2:Y:S01]  /*7660*/  LDL.LU R17, [R1+0x1c0] ;  /* 0x0001c00001117983 */ /* 0x000ea20000300800 */
[----:B----4-:R-:W-:Y:S02]  /*7670*/  IMAD.U32 R40, R40, 0x10000, RZ ;  /* 0x0001000028287824 */ /* 0x010fe400078e00ff */
[----:B------:R-:W-:Y:S01]  /*7680*/  FMUL.FTZ R52, R19, R19 ;  /* 0x0000001313347220 */ /* 0x000fe20000410000 */
[----:B------:R-:W-:-:S03]  /*7690*/  FADD.FTZ R16, R16, R21 ;  /* 0x0000001510107221 */ /* 0x000fc60000010000 */
[----:B------:R-:W-:-:S04]  /*76a0*/  FFMA.FTZ R52, R40, R40, R52 ;  /* 0x0000002828347223 */ /* 0x000fc80000010034 */
[----:B------:R-:W-:Y:S02]  /*76b0*/  FADD.FTZ R16, R16, R52 ;  /* 0x0000003410107221 */ /* 0x000fe40000010000 */
[----:B------:R-:W3:Y:S01]  /*76c0*/  LDL.LU R52, [R1+0x1e0] ;  /* 0x0001e00001347983 */ /* 0x000ee20000300800 */
[----:B------:R-:W-:Y:S01]  /*76d0*/  FADD.FTZ R19, R40, R19 ;  /* 0x0000001328137221 */ /* 0x000fe20000010000 */
[----:B------:R-:W-:Y:S02]  /*76e0*/  IMAD.U32 R21, R6, 0x10000, RZ ;  /* 0x0001000006157824 */ /* 0x000fe400078e00ff */
[----:B------:R-:W-:Y:S02]  /*76f0*/  IMAD.U32 R40, R7, 0x10000, RZ ;  /* 0x0001000007287824 */ /* 0x000fe400078e00ff */
[----:B------:R-:W-:Y:S01]  /*7700*/  FADD.FTZ R65, R65, R19 ;  /* 0x0000001341417221 */ /* 0x000fe20000010000 */
[----:B------:R-:W4:Y:S04]  /*7710*/  LDL.LU R6, [R1+0x200] ;  /* 0x0002000001067983 */ /* 0x000f280000300800 */
[----:B------:R-:W4:Y:S01]  /*7720*/  LDL.LU R7, [R1+0x210] ;  /* 0x0002100001077983 */ /* 0x000f220000300800 */
[----:B--2---:R-:W-:-:S05]  /*7730*/  SHF.L.U32 R17, R17, 0x10, RZ ;  /* 0x0000001011117819 */ /* 0x004fca00000006ff */
[----:B------:R-:W-:Y:S01]  /*7740*/  FMUL.FTZ R19, R17, R17 ;  /* 0x0000001111137220 */ /* 0x000fe20000410000 */
[----:B------:R-:W-:-:S03]  /*7750*/  FADD.FTZ R17, R21, R17 ;  /* 0x0000001115117221 */ /* 0x000fc60000010000 */
[----:B------:R-:W-:Y:S01]  /*7760*/  FFMA.FTZ R19, R21, R21, R19 ;  /* 0x0000001515137223 */ /* 0x000fe20000010013 */
[----:B---3--:R-:W-:Y:S01]  /*7770*/  SHF.L.U32 R21, R52, 0x10, RZ ;  /* 0x0000001034157819 */ /* 0x008fe200000006ff */
[----:B------:R-:W-:Y:S02]  /*7780*/  FMUL.FTZ R52, R40, R40 ;  /* 0x0000002828347220 */ /* 0x000fe40000410000 */
[----:B------:R-:W-:Y:S02]  /*7790*/  FADD.FTZ R16, R16, R19 ;  /* 0x0000001310107221 */ /* 0x000fe40000010000 */
[----:B------:R-:W2:Y:S01]  /*77a0*/  LDL.LU R19, [R1+0x1dc] ;  /* 0x0001dc0001137983 */ /* 0x000ea20000300800 */
[C---:B------:R-:W-:Y:S01]  /*77b0*/  FADD.FTZ R40, R21.reuse, R40 ;  /* 0x0000002815287221 */ /* 0x040fe20000010000 */
[----:B------:R-:W-:Y:S02]  /*77c0*/  FFMA.FTZ R52, R21, R21, R52 ;  /* 0x0000001515347223 */ /* 0x000fe40000010034 */
[----:B------:R-:W3:Y:S01]  /*77d0*/  LDL.LU R21, [R1+0x1d8] ;  /* 0x0001d80001157983 */ /* 0x000ee20000300800 */
[----:B------:R-:W-:Y:S01]  /*77e0*/  FADD.FTZ R17, R65, R17 ;  /* 0x0000001141117221 */ /* 0x000fe20000010000 */
[----:B------:R-:W-:-:S02]  /*77f0*/  FADD.FTZ R16, R16, R52 ;  /* 0x0000003410107221 */ /* 0x000fc40000010000 */
[----:B------:R-:W4:Y:S01]  /*7800*/  LDL.LU R52, [R1+0x1e8] ;  /* 0x0001e80001347983 */ /* 0x000f220000300800 */
[----:B------:R-:W-:-:S03]  /*7810*/  FADD.FTZ R17, R17, R40 ;  /* 0x0000002811117221 */ /* 0x000fc60000010000 */
[----:B------:R-:W4:Y:S01]  /*7820*/  LDL.LU R65, [R1+0x1ec] ;  /* 0x0001ec0001417983 */ /* 0x000f220000300800 */
[----:B--2---:R-:W-:Y:S02]  /*7830*/  IMAD.U32 R19, R19, 0x10000, RZ ;  /* 0x0001000013137824 */ /* 0x004fe400078e00ff */
[----:B---3--:R-:W-:Y:S02]  /*7840*/  IMAD.U32 R21, R21, 0x10000, RZ ;  /* 0x0001000015157824 */ /* 0x008fe400078e00ff */
[----:B------:R-:W-:Y:S02]  /*7850*/  FMUL.FTZ R40, R19, R19 ;  /* 0x0000001313287220 */ /* 0x000fe40000410000 */
[C---:B------:R-:W-:Y:S02]  /*7860*/  FADD.FTZ R19, R21.reuse, R19 ;  /* 0x0000001315137221 */ /* 0x040fe40000010000 */
[----:B------:R-:W-:Y:S02]  /*7870*/  FFMA.FTZ R40, R21, R21, R40 ;  /* 0x0000001515287223 */ /* 0x000fe40000010028 */
[----:B------:R-:W2:Y:S02]  /*7880*/  LDL.LU R21, [R1+0x1e4] ;  /* 0x0001e40001157983 */ /* 0x000ea40000300800 */
[----:B------:R-:W-:-:S02]  /*7890*/  FADD.FTZ R16, R16, R40 ;  /* 0x0000002810107221 */ /* 0x000fc40000010000 */
[----:B------:R-:W3:Y:S01]  /*78a0*/  LDL.LU R40, [R1+0x1fc] ;  /* 0x0001fc0001287983 */ /* 0x000ee20000300800 */
[----:B----4-:R-:W-:Y:S01]  /*78b0*/  SHF.L.U32 R52, R52, 0x10, RZ ;  /* 0x0000001034347819 */ /* 0x010fe200000006ff */
[----:B------:R-:W-:Y:S02]  /*78c0*/  IMAD.U32 R65, R65, 0x10000, RZ ;  /* 0x0001000041417824 */ /* 0x000fe400078e00ff */
[----:B------:R-:W-:Y:S01]  /*78d0*/  FADD.FTZ R17, R17, R19 ;  /* 0x0000001311117221 */ /* 0x000fe20000010000 */
[----:B--2---:R-:W-:Y:S02]  /*78e0*/  IMAD.U32 R19, R21, 0x10000, RZ ;  /* 0x0001000015137824 */ /* 0x004fe400078e00ff */
[----:B------:R-:W-:Y:S01]  /*78f0*/  FMUL.FTZ R21, R52, R52 ;  /* 0x0000003434157220 */ /* 0x000fe20000410000 */
[C---:B------:R-:W-:Y:S01]  /*7900*/  FADD.FTZ R52, R65.reuse, R52 ;  /* 0x0000003441347221 */ /* 0x040fe20000010000 */
[----:B---3--:R-:W-:Y:S02]  /*7910*/  SHF.L.U32 R40, R40, 0x10, RZ ;  /* 0x0000001028287819 */ /* 0x008fe400000006ff */
[----:B------:R-:W-:Y:S01]  /*7920*/  FFMA.FTZ R21, R65, R65, R21 ;  /* 0x0000004141157223 */ /* 0x000fe20000010015 */
[----:B------:R-:W-:Y:S01]  /*7930*/  FADD.FTZ R65, R17, R52 ;  /* 0x0000003411417221 */ /* 0x000fe20000010000 */
[----:B------:R-:W-:Y:S01]  /*7940*/  FMUL.FTZ R52, R19, R19 ;  /* 0x0000001313347220 */ /* 0x000fe20000410000 */
[----:B------:R-:W-:-:S02]  /*7950*/  IMAD.U32 R17, R6, 0x10000, RZ ;  /* 0x0001000006117824 */ /* 0x000fc400078e00ff */
[----:B------:R-:W-:Y:S01]  /*7960*/  FADD.FTZ R16, R16, R21 ;  /* 0x0000001510107221 */ /* 0x000fe20000010000 */
[C---:B------:R-:W-:Y:S01]  /*7970*/  FFMA.FTZ R52, R40.reuse, R40, R52 ;  /* 0x0000002828347223 */ /* 0x040fe20000010034 */
[----:B------:R-:W-:Y:S01]  /*7980*/  FADD.FTZ R19, R40, R19 ;  /* 0x0000001328137221 */ /* 0x000fe20000010000 */
[----:B------:R-:W-:Y:S02]  /*7990*/  IMAD.U32 R21, R7, 0x10000, RZ ;  /* 0x0001000007157824 */ /* 0x000fe400078e00ff */
[----:B------:R-:W-:Y:S01]  /*79a0*/  FMUL.FTZ R40, R17, R17 ;  /* 0x0000001111287220 */ /* 0x000fe20000410000 */
[----:B------:R-:W-:Y:S01]  /*79b0*/  FADD.FTZ R16, R16, R52 ;  /* 0x0000003410107221 */ /* 0x000fe20000010000 */
[----:B------:R-:W-:Y:S01]  /*79c0*/  FADD.FTZ R19, R65, R19 ;  /* 0x0000001341137221 */ /* 0x000fe20000010000 */
[----:B------:R-:W2:Y:S01]  /*79d0*/  LDL.LU R52, [R1+0x204] ;  /* 0x0002040001347983 */ /* 0x000ea20000300800 */
[C---:B------:R-:W-:Y:S01]  /*79e0*/  FADD.FTZ R17, R21.reuse, R17 ;  /* 0x0000001115117221 */ /* 0x040fe20000010000 */
[----:B------:R-:W-:-:S02]  /*79f0*/  FFMA.FTZ R40, R21, R21, R40 ;  /* 0x0000001515287223 */ /* 0x000fc40000010028 */
[----:B------:R-:W3:Y:S01]  /*7a00*/  LDL.LU R21, [R1+0x1f8] ;  /* 0x0001f80001157983 */ /* 0x000ee20000300800 */
[----:B------:R-:W-:Y:S01]  /*7a10*/  FADD.FTZ R19, R19, R17 ;  /* 0x0000001113137221 */ /* 0x000fe20000010000 */
[----:B------:R-:W-:Y:S02]  /*7a20*/  FADD.FTZ R16, R16, R40 ;  /* 0x0000002810107221 */ /* 0x000fe40000010000 */
[----:B------:R-:W4:Y:S04]  /*7a30*/  LDL.LU R40, [R1+0x224] ;  /* 0x0002240001287983 */ /* 0x000f280000300800 */
[----:B------:R-:W4:Y:S04]  /*7a40*/  LDL.LU R65, [R1+0x220] ;  /* 0x0002200001417983 */ /* 0x000f280000300800 */
[----:B------:R-:W4:Y:S01]  /*7a50*/  LDL.LU.64 R6, [R1+0x260] ;  /* 0x0002600001067983 */ /* 0x000f220000300a00 */
[----:B--2---:R-:W-:Y:S01]  /*7a60*/  SHF.L.U32 R52, R52, 0x10, RZ ;  /* 0x0000001034347819 */ /* 0x004fe200000006ff */
[----:B---3--:R-:W-:-:S04]  /*7a70*/  IMAD.U32 R21, R21, 0x10000, RZ ;  /* 0x0001000015157824 */ /* 0x008fc800078e00ff */
[----:B------:R-:W-:Y:S01]  /*7a80*/  FMUL.FTZ R17, R52, R52 ;  /* 0x0000003434117220 */ /* 0x000fe20000410000 */
[----:B------:R-:W-:-:S04]  /*7a90*/  FADD.FTZ R52, R21, R52 ;  /* 0x0000003415347221 */ /* 0x000fc80000010000 */
[----:B------:R-:W-:Y:S02]  /*7aa0*/  FADD.FTZ R19, R19, R52 ;  /* 0x0000003413137221 */ /* 0x000fe40000010000 */
[----:B------:R-:W2:Y:S01]  /*7ab0*/  LDL.LU R52, [R1+0x228] ;  /* 0x0002280001347983 */ /* 0x000ea20000300800 */
[----:B------:R-:W-:Y:S01]  /*7ac0*/  FFMA.FTZ R17, R21, R21, R17 ;  /* 0x0000001515117223 */ /* 0x000fe20000010011 */
[----:B----4-:R-:W-:Y:S01]  /*7ad0*/  SHF.L.U32 R21, R40, 0x10, RZ ;  /* 0x0000001028157819 */ /* 0x010fe200000006ff */
[----:B------:R-:W-:Y:S02]  /*7ae0*/  IMAD.U32 R40, R65, 0x10000, RZ ;  /* 0x0001000041287824 */ /* 0x000fe400078e00ff */
[----:B------:R-:W-:Y:S02]  /*7af0*/  FMUL.FTZ R65, R5, R5 ;  /* 0x0000000505417220 */ /* 0x000fe40000410000 */
[C---:B------:R-:W-:Y:S02]  /*7b00*/  FADD.FTZ R5, R21.reuse, R5 ;  /* 0x0000000515057221 */ /* 0x040fe40000010000 */
[----:B------:R-:W-:Y:S01]  /*7b10*/  FFMA.FTZ R65, R21, R21, R65 ;  /* 0x0000001515417223 */ /* 0x000fe20000010041 */
[----:B------:R-:W-:Y:S01]  /*7b20*/  FADD.FTZ R16, R16, R17 ;  /* 0x0000001110107221 */ /* 0x000fe20000010000 */
[----:B------:R-:W-:Y:S01]  /*7b30*/  FMUL.FTZ R17, R40, R40 ;  /* 0x0000002828117220 */ /* 0x000fe20000410000 */
[----:B------:R-:W-:Y:S01]  /*7b40*/  FADD.FTZ R5, R19, R5 ;  /* 0x0000000513057221 */ /* 0x000fe20000010000 */
[----:B------:R-:W3:Y:S01]  /*7b50*/  LDL.LU R21, [R1+0x22c] ;  /* 0x00022c0001157983 */ /* 0x000ee20000300800 */
[----:B------:R-:W-:-:S03]  /*7b60*/  FADD.FTZ R16, R16, R65 ;  /* 0x0000004110107221 */ /* 0x000fc60000010000 */
[----:B------:R-:W4:Y:S04]  /*7b70*/  LDL.LU R19, [R1+0x238] ;  /* 0x0002380001137983 */ /* 0x000f280000300800 */
[----:B------:R-:W4:Y:S01]  /*7b80*/  LDL.LU R65, [R1+0x214] ;  /* 0x0002140001417983 */ /* 0x000f220000300800 */
[----:B--2---:R-:W-:-:S04]  /*7b90*/  IMAD.U32 R52, R52, 0x10000, RZ ;  /* 0x0001000034347824 */ /* 0x004fc800078e00ff */
[C---:B------:R-:W-:Y:S01]  /*7ba0*/  FADD.FTZ R40, R52.reuse, R40 ;  /* 0x0000002834287221 */ /* 0x040fe20000010000 */
[----:B------:R-:W-:-:S04]  /*7bb0*/  FFMA.FTZ R52, R52, R52, R17 ;  /* 0x0000003434347223 */ /* 0x000fc80000010011 */
[----:B------:R-:W-:Y:S02]  /*7bc0*/  FADD.FTZ R16, R16, R52 ;  /* 0x0000003410107221 */ /* 0x000fe40000010000 */
[----:B------:R-:W2:Y:S01]  /*7bd0*/  LDL.LU R52, [R1+0x248] ;  /* 0x0002480001347983 */ /* 0x000ea20000300800 */
[----:B---3--:R-:W-:Y:S02]  /*7be0*/  IMAD.U32 R21, R21, 0x10000, RZ ;  /* 0x0001000015157824 */ /* 0x008fe400078e00ff */
[----:B------:R-:W-:Y:S01]  /*7bf0*/  FADD.FTZ R5, R5, R40 ;  /* 0x0000002805057221 */ /* 0x000fe20000010000 */
[----:B----4-:R-:W-:Y:S01]  /*7c00*/  IMAD.U32 R19, R19, 0x10000, RZ ;  /* 0x0001000013137824 */ /* 0x010fe200078e00ff */
[----:B------:R-:W-:-:S03]  /*7c10*/  SHF.L.U32 R40, R65, 0x10, RZ ;  /* 0x0000001041287819 */ /* 0x000fc600000006ff */
[----:B------:R-:W-:Y:S01]  /*7c20*/  FMUL.FTZ R65, R19, R19 ;  /* 0x0000001313417220 */ /* 0x000fe20000410000 */
[----:B------:R-:W-:-:S04]  /*7c30*/  FADD.FTZ R19, R21, R19 ;  /* 0x0000001315137221 */ /* 0x000fc80000010000 */
[----:B------:R-:W-:Y:S01]  /*7c40*/  FADD.FTZ R19, R5, R19 ;  /* 0x0000001305137221 */ /* 0x000fe20000010000 */
[----:B------:R-:W-:Y:S01]  /*7c50*/  FMUL.FTZ R5, R40, R40 ;  /* 0x0000002828057220 */ /* 0x000fe20000410000 */
[----:B------:R-:W-:Y:S02]  /*7c60*/  FFMA.FTZ R65, R21, R21, R65 ;  /* 0x0000001515417223 */ /* 0x000fe40000010041 */
[----:B------:R-:W3:Y:S01]  /*7c70*/  LDL.LU R21, [R1+0x23c] ;  /* 0x00023c0001157983 */ /* 0x000ee20000300800 */
[----:B--2---:R-:W-:-:S04]  /*7c80*/  IMAD.U32 R52, R52, 0x10000, RZ ;  /* 0x0001000034347824 */ /* 0x004fc800078e00ff */
[C---:B------:R-:W-:Y:S01]  /*7c90*/  FADD.FTZ R40, R52.reuse, R40 ;  /* 0x0000002834287221 */ /* 0x040fe20000010000 */
[----:B------:R-:W-:Y:S02]  /*7ca0*/  FFMA.FTZ R5, R52, R52, R5 ;  /* 0x0000003434057223 */ /* 0x000fe40000010005 */
[----:B------:R-:W2:Y:S01]  /*7cb0*/  LDL.LU R52, [R1+0x258] ;  /* 0x0002580001347983 */ /* 0x000ea20000300800 */
[----:B------:R-:W-:Y:S01]  /*7cc0*/  FADD.FTZ R16, R16, R65 ;  /* 0x0000004110107221 */ /* 0x000fe20000010000 */
[----:B------:R-:W-:Y:S02]  /*7cd0*/  FADD.FTZ R40, R19, R40 ;  /* 0x0000002813287221 */ /* 0x000fe40000010000 */
[----:B------:R-:W4:Y:S01]  /*7ce0*/  LDL.LU R65, [R1+0x270] ;  /* 0x0002700001417983 */ /* 0x000f220000300800 */
[----:B------:R-:W-:-:S03]  /*7cf0*/  FADD.FTZ R5, R16, R5 ;  /* 0x0000000510057221 */ /* 0x000fc60000010000 */
[----:B------:R-:W4:Y:S01]  /*7d00*/  LDL.LU R16, [R1+0x24c] ;  /* 0x00024c0001107983 */ /* 0x000f220000300800 */
[----:B---3--:R-:W-:-:S04]  /*7d10*/  IMAD.U32 R21, R21, 0x10000, RZ ;  /* 0x0001000015157824 */ /* 0x008fc800078e00ff */
[----:B------:R-:W-:Y:S01]  /*7d20*/  FMUL.FTZ R19, R21, R21 ;  /* 0x0000001515137220 */ /* 0x000fe20000410000 */
[----:B--2---:R-:W-:-:S05]  /*7d30*/  SHF.L.U32 R52, R52, 0x10, RZ ;  /* 0x0000001034347819 */ /* 0x004fca00000006ff */
[C---:B------:R-:W-:Y:S01]  /*7d40*/  FFMA.FTZ R19, R52.reuse, R52, R19 ;  /* 0x0000003434137223 */ /* 0x040fe20000010013 */
[----:B------:R-:W-:-:S03]  /*7d50*/  FADD.FTZ R21, R52, R21 ;  /* 0x0000001534157221 */ /* 0x000fc60000010000 */
[----:B------:R-:W-:Y:S02]  /*7d60*/  FADD.FTZ R5, R5, R19 ;  /* 0x0000001305057221 */ /* 0x000fe40000010000 */
[----:B------:R-:W2:Y:S01]  /*7d70*/  LDL.LU R19, [R1+0x280] ;  /* 0x0002800001137983 */ /* 0x000ea20000300800 */
[----:B------:R-:W-:-:S03]  /*7d80*/  FADD.FTZ R21, R40, R21 ;  /* 0x0000001528157221 */ /* 0x000fc60000010000 */
[----:B------:R-:W3:Y:S01]  /*7d90*/  LDL.LU R40, [R1+0x274] ;  /* 0x0002740001287983 */ /* 0x000ee20000300800 */
[----:B----4-:R-:W-:Y:S02]  /*7da0*/  IMAD.U32 R16, R16, 0x10000, RZ ;  /* 0x0001000010107824 */ /* 0x010fe400078e00ff */
[----:B------:R-:W-:Y:S02]  /*7db0*/  IMAD.U32 R52, R65, 0x10000, RZ ;  /* 0x0001000041347824 */ /* 0x000fe400078e00ff */
[----:B------:R-:W-:Y:S02]  /*7dc0*/  FMUL.FTZ R65, R16, R16 ;  /* 0x0000001010417220 */ /* 0x000fe40000410000 */
[C---:B------:R-:W-:Y:S02]  /*7dd0*/  FADD.FTZ R16, R52.reuse, R16 ;  /* 0x0000001034107221 */ /* 0x040fe40000010000 */
[----:B------:R-:W-:Y:S02]  /*7de0*/  FFMA.FTZ R65, R52, R52, R65 ;  /* 0x0000003434417223 */ /* 0x000fe40000010041 */
[----:B------:R-:W-:Y:S01]  /*7df0*/  FADD.FTZ R16, R21, R16 ;  /* 0x0000001015107221 */ /* 0x000fe20000010000 */
[----:B------:R-:W4:Y:S01]  /*7e00*/  LDL.LU R52, [R1+0x25c] ;  /* 0x00025c0001347983 */ /* 0x000f220000300800 */
[----:B------:R-:W-:-:S03]  /*7e10*/  FADD.FTZ R5, R5, R65 ;  /* 0x0000004105057221 */ /* 0x000fc60000010000 */
[----:B------:R-:W4:Y:S01]  /*7e20*/  LDL.LU R65, [R1+0x290] ;  /* 0x0002900001417983 */ /* 0x000f220000300800 */
[----:B--2---:R-:W-:Y:S01]  /*7e30*/  SHF.L.U32 R19, R19, 0x10, RZ ;  /* 0x0000001013137819 */ /* 0x004fe200000006ff */
[----:B---3--:R-:W-:-:S04]  /*7e40*/  IMAD.U32 R40, R40, 0x10000, RZ ;  /* 0x0001000028287824 */ /* 0x008fc800078e00ff */
[----:B------:R-:W-:Y:S01]  /*7e50*/  FMUL.FTZ R21, R19, R19 ;  /* 0x0000001313157220 */ /* 0x000fe20000410000 */
[----:B------:R-:W-:-:S03]  /*7e60*/  FADD.FTZ R19, R40, R19 ;  /* 0x0000001328137221 */ /* 0x000fc60000010000 */
[----:B------:R-:W-:Y:S02]  /*7e70*/  FFMA.FTZ R21, R40, R40, R21 ;  /* 0x0000002828157223 */ /* 0x000fe40000010015 */
[----:B------:R-:W2:Y:S02]  /*7e80*/  LDL.LU R40, [R1+0x284] ;  /* 0x0002840001287983 */ /* 0x000ea40000300800 */
[----:B------:R-:W-:Y:S02]  /*7e90*/  FADD.FTZ R5, R5, R21 ;  /* 0x0000001505057221 */ /* 0x000fe40000010000 */
[----:B------:R-:W3:Y:S01]  /*7ea0*/  LDL.LU R21, [R1+0x294] ;  /* 0x0002940001157983 */ /* 0x000ee20000300800 */
[----:B----4-:R-:W-:Y:S02]  /*7eb0*/  IMAD.U32 R52, R52, 0x10000, RZ ;  /* 0x0001000034347824 */ /* 0x010fe400078e00ff */
[----:B------:R-:W-:Y:S01]  /*7ec0*/  FADD.FTZ R16, R16, R19 ;  /* 0x0000001310107221 */ /* 0x000fe20000010000 */
[----:B------:R-:W-:Y:S01]  /*7ed0*/  SHF.L.U32 R65, R65, 0x10, RZ ;  /* 0x0000001041417819 */ /* 0x000fe200000006ff */
[----:B--2---:R-:W-:-:S02]  /*7ee0*/  IMAD.U32 R19, R40, 0x10000, RZ ;  /* 0x0001000028137824 */ /* 0x004fc400078e00ff */
[----:B------:R-:W-:Y:S02]  /*7ef0*/  FMUL.FTZ R40, R52, R52 ;  /* 0x0000003434287220 */ /* 0x000fe40000410000 */
[----:B------:R-:W-:Y:S01]  /*7f00*/  FADD.FTZ R52, R65, R52 ;  /* 0x0000003441347221 */ /* 0x000fe20000010000 */
[----:B---3--:R-:W-:Y:S02]  /*7f10*/  IMAD.U32 R21, R21, 0x10000, RZ ;  /* 0x0001000015157824 */ /* 0x008fe400078e00ff */
[----:B------:R-:W-:Y:S01]  /*7f20*/  FFMA.FTZ R40, R65, R65, R40 ;  /* 0x0000004141287223 */ /* 0x000fe20000010028 */
[----:B------:R-:W-:Y:S01]  /*7f30*/  FADD.FTZ R65, R16, R52 ;  /* 0x0000003410417221 */ /* 0x000fe20000010000 */
[----:B------:R-:W-:Y:S01]  /*7f40*/  FMUL.FTZ R52, R19, R19 ;  /* 0x0000001313347220 */ /* 0x000fe20000410000 */
[----:B------:R-:W2:Y:S01]  /*7f50*/  LDL.LU R16, [R1+0x298] ;  /* 0x0002980001107983 */ /* 0x000ea20000300800 */
[C---:B------:R-:W-:Y:S02]  /*7f60*/  FADD.FTZ R19, R21.reuse, R19 ;  /* 0x0000001315137221 */ /* 0x040fe40000010000 */
[----:B------:R-:W-:-:S02]  /*7f70*/  FFMA.FTZ R52, R21, R21, R52 ;  /* 0x0000001515347223 */ /* 0x000fc40000010034 */
[----:B------:R-:W3:Y:S01]  /*7f80*/  LDL.LU R21, [R1+0x29c] ;  /* 0x00029c0001157983 */ /* 0x000ee20000300800 */
[----:B------:R-:W-:-:S03]  /*7f90*/  FADD.FTZ R5, R5, R40 ;  /* 0x0000002805057221 */ /* 0x000fc60000010000 */
[----:B------:R-:W4:Y:S01]  /*7fa0*/  LDL.LU R40, [R1+0x288] ;  /* 0x0002880001287983 */ /* 0x000f220000300800 */
[----:B------:R-:W-:-:S03]  /*7fb0*/  FADD.FTZ R5, R5, R52 ;  /* 0x0000003405057221 */ /* 0x000fc60000010000 */
[----:B------:R-:W4:Y:S01]  /*7fc0*/  LDL.LU R52, [R1+0x28c] ;  /* 0x00028c0001347983 */ /* 0x000f220000300800 */
[----:B------:R-:W-:Y:S01]  /*7fd0*/  FADD.FTZ R65, R65, R19 ;  /* 0x0000001341417221 */ /* 0x000fe20000010000 */
[----:B--2---:R-:W-:Y:S01]  /*7fe0*/  SHF.L.U32 R16, R16, 0x10, RZ ;  /* 0x0000001010107819 */ /* 0x004fe200000006ff */
[----:B---3--:R-:W-:-:S04]  /*7ff0*/  IMAD.U32 R21, R21, 0x10000, RZ ;  /* 0x0001000015157824 */ /* 0x008fc800078e00ff */
[----:B------:R-:W-:Y:S01]  /*8000*/  FMUL.FTZ R19, R16, R16 ;  /* 0x0000001010137220 */ /* 0x000fe20000410000 */
[----:B----4-:R-:W-:-:S03]  /*8010*/  IMAD.U32 R40, R40, 0x10000, RZ ;  /* 0x0001000028287824 */ /* 0x010fc600078e00ff */
[C---:B------:R-:W-:Y:S01]  /*8020*/  FFMA.FTZ R19, R21.reuse, R21, R19 ;  /* 0x0000001515137223 */ /* 0x040fe20000010013 */
[----:B------:R-:W-:Y:S01]  /*8030*/  FADD.FTZ R16, R21, R16 ;  /* 0x0000001015107221 */ /* 0x000fe20000010000 */
[----:B------:R-:W-:Y:S01]  /*8040*/  SHF.L.U32 R21, R52, 0x10, RZ ;  /* 0x0000001034157819 */ /* 0x000fe200000006ff */
[----:B------:R-:W-:Y:S01]  /*8050*/  FMUL.FTZ R52, R40, R40 ;  /* 0x0000002828347220 */ /* 0x000fe20000410000 */
        /* <DEDUP_REMOVED lines=10> */
[----:B------:R-:W-:Y:S02]  /*8100*/  PRMT R56, RZ, 0x7610, R56 ;  /* 0x00007610ff387816 */ /* 0x000fe40000000038 */
[C---:B------:R-:W-:Y:S02]  /*8110*/  @!P6 PRMT R57, R14.reuse, 0x7632, R57 ;  /* 0x000076320e39e816 */ /* 0x040fe40000000039 */
[----:B------:R-:W-:Y:S02]  /*8120*/  @!P6 PRMT R56, R14, 0x7610, R56 ;  /* 0x000076100e38e816 */ /* 0x000fe40000000038 */
[----:B------:R-:W-:Y:S02]  /*8130*/  LOP3.LUT P6, RZ, R4, 0x1, RZ, 0xc0, !PT ;  /* 0x0000000104ff7812 */ /* 0x000fe400078cc0ff */
[----:B------:R-:W-:-:S06]  /*8140*/  MOV R4, RZ ;  /* 0x000000ff00047202 */ /* 0x000fcc0000000f00 */
[----:B------:R0:W4:Y:S02]  /*8150*/  @!P2 LDG.E R4, desc[UR18][R10.64] ;  /* 0x000000120a04a981 */ /* 0x000124000c1e1900 */
[----:B0-----:R-:W-:Y:S02]  /*8160*/  PRMT R10, RZ, 0x7610, R10 ;  /* 0x00007610ff0a7816 */ /* 0x001fe4000000000a */
[----:B------:R-:W-:Y:S02]  /*8170*/  PRMT R11, RZ, 0x7610, R11 ;  /* 0x00007610ff0b7816 */ /* 0x000fe4000000000b */
[C---:B------:R-:W-:Y:S02]  /*8180*/  @!P1 PRMT R10, R59.reuse, 0x7610, R10 ;  /* 0x000076103b0a9816 */ /* 0x040fe4000000000a */
[----:B------:R-:W-:Y:S02]  /*8190*/  @!P1 PRMT R11, R59, 0x7632, R11 ;  /* 0x000076323b0b9816 */ /* 0x000fe4000000000b */
[----:B------:R-:W-:Y:S01]  /*81a0*/  LOP3.LUT P1, RZ, R2, 0x10000000, RZ, 0xc0, !PT ;  /* 0x1000000002ff7812 */ /* 0x000fe2000782c0ff */
[----:B------:R0:W-:Y:S02]  /*81b0*/  STL [R1+0xc4], R55 ;  /* 0x0000c43701007387 */ /* 0x0001e40000100800 */
[----:B0-----:R-:W-:-:S10]  /*81c0*/  IMAD.MOV.U32 R55, RZ, RZ, RZ ;  /* 0x000000ffff377224 */ /* 0x001fd400078e00ff */
[----:B------:R-:W4:Y:S04]  /*81d0*/  @!P1 LDG.E R55, desc[UR18][R22.64] ;  /* 0x0000001216379981 */ /* 0x000f28000c1e1900 */
[----:B------:R-:W4:Y:S01]  /*81e0*/  LDL.LU.64 R22, [R1+0x2d0] ;  /* 0x0002d00001167983 */ /* 0x000f220000300a00 */
[----:B--2---:R-:W-:Y:S02]  /*81f0*/  IMAD.U32 R19, R19, 0x10000, RZ ;  /* 0x0001000013137824 */ /* 0x004fe400078e00ff */
[----:B---3--:R-:W-:Y:S02]  /*8200*/  IMAD.U32 R21, R21, 0x10000, RZ ;  /* 0x0001000015157824 */ /* 0x008fe400078e00ff */
[----:B------:R-:W-:Y:S02]  /*8210*/  FMUL.FTZ R40, R19, R19 ;  /* 0x0000001313287220 */ /* 0x000fe40000410000 */
[----:B------:R-:W-:-:S02]  /*8220*/  FADD.FTZ R19, R21, R19 ;  /* 0x0000001315137221 */ /* 0x000fc40000010000 */
[----:B------:R-:W-:Y:S02]  /*8230*/  FFMA.FTZ R40, R21, R21, R40 ;  /* 0x0000001515287223 */ /* 0x000fe40000010028 */
[----:B------:R-:W2:Y:S01]  /*8240*/  LDL.LU R21, [R1+0x250] ;  /* 0x0002500001157983 */ /* 0x000ea20000300800 */
[----:B----4-:R-:W-:Y:S01]  /*8250*/  SHF.L.U32 R52, R52, 0x10, RZ ;  /* 0x0000001034347819 */ /* 0x010fe200000006ff */
[----:B------:R-:W-:Y:S01]  /*8260*/  FADD.FTZ R16, R16, R19 ;  /* 0x0000001310107221 */ /* 0x000fe20000010000 */
[----:B------:R-:W-:Y:S01]  /*8270*/  FADD.FTZ R5, R5, R40 ;  /* 0x0000002805057221 */ /* 0x000fe20000010000 */
[----:B------:R-:W-:Y:S01]  /*8280*/  IMAD.U32 R65, R65, 0x10000, RZ ;  /* 0x0001000041417824 */ /* 0x000fe200078e00ff */
[----:B------:R-:W3:Y:S01]  /*8290*/  LDL.LU R40, [R1+0x254] ;  /* 0x0002540001287983 */ /* 0x000ee20000300800 */
[----:B------:R-:W-:-:S06]  /*82a0*/  MOV R17, RZ ;  /* 0x000000ff00117202 */ /* 0x000fcc0000000f00 */
[----:B------:R-:W4:Y:S04]  /*82b0*/  @!P6 LDG.E R17, desc[UR18][R6.64] ;  /* 0x000000120611e981 */ /* 0x000f28000c1e1900 */
[----:B------:R-:W4:Y:S01]  /*82c0*/  LDL.LU.64 R6, [R1+0x2c0] ;  /* 0x0002c00001067983 */ /* 0x000f220000300a00 */
[----:B------:R-:W-:-:S03]  /*82d0*/  PRMT R69, RZ, 0x7610, R69 ;  /* 0x00007610ff457816 */ /* 0x000fc60000000045 */
[----:B------:R0:W-:Y:S01]  /*82e0*/  STL [R1+0xc0], R68 ;  /* 0x0000c04401007387 */ /* 0x0001e20000100800 */
[----:B------:R-:W-:Y:S02]  /*82f0*/  @!P2 PRMT R69, R4, 0x7632, R69 ;  /* 0x000076320445a816 */ /* 0x000fe40000000045 */
[----:B0-----:R-:W-:-:S04]  /*8300*/  PRMT R68, RZ, 0x7610, R68 ;  /* 0x00007610ff447816 */ /* 0x001fc80000000044 */
[----:B------:R-:W-:Y:S02]  /*8310*/  @!P2 PRMT R68, R4, 0x7610, R68 ;  /* 0x000076100444a816 */ /* 0x000fe40000000044 */
[----:B------:R-:W-:Y:S01]  /*8320*/  LOP3.LUT P2, RZ, R2, 0x8000000, RZ, 0xc0, !PT ;  /* 0x0800000002ff7812 */ /* 0x000fe2000784c0ff */
[----:B------:R0:W-:Y:S02]  /*8330*/  STL [R1+0xc8], R13 ;  /* 0x0000c80d01007387 */ /* 0x0001e40000100800 */
[----:B0-----:R-:W-:-:S10]  /*8340*/  IMAD.MOV.U32 R13, RZ, RZ, RZ ;  /* 0x000000ffff0d7224 */ /* 0x001fd400078e00ff */
[----:B------:R0:W4:Y:S01]  /*8350*/  @!P2 LDG.E R13, desc[UR18][R22.64] ;  /* 0x00000012160da981 */ /* 0x000122000c1e1900 */
[----:B--2---:R-:W-:Y:S02]  /*8360*/  IMAD.U32 R19, R21, 0x10000, RZ ;  /* 0x0001000015137824 */ /* 0x004fe400078e00ff */
[----:B------:R-:W-:Y:S01]  /*8370*/  FMUL.FTZ R21, R52, R52 ;  /* 0x0000003434157220 */ /* 0x000fe20000410000 */
[----:B------:R-:W-:-:S03]  /*8380*/  FADD.FTZ R52, R65, R52 ;  /* 0x0000003441347221 */ /* 0x000fc60000010000 */
[----:B------:R-:W-:Y:S02]  /*8390*/  FFMA.FTZ R21, R65, R65, R21 ;  /* 0x0000004141157223 */ /* 0x000fe40000010015 */
[----:B------:R-:W2:Y:S02]  /*83a0*/  LDL.LU R65, [R1+0x240] ;  /* 0x0002400001417983 */ /* 0x000ea40000300800 */
[----:B------:R-:W-:Y:S02]  /*83b0*/  FADD.FTZ R5, R5, R21 ;  /* 0x0000001505057221 */ /* 0x000fe40000010000 */
[----:B------:R-:W2:Y:S01]  /*83c0*/  LDL.LU R21, [R1+0x244] ;  /* 0x0002440001157983 */ /* 0x000ea20000300800 */
[----:B---3--:R-:W-:Y:S01]  /*83d0*/  SHF.L.U32 R40, R40, 0x10, RZ ;  /* 0x0000001028287819 */ /* 0x008fe200000006ff */
[----:B------:R-:W-:Y:S01]  /*83e0*/  FADD.FTZ R52, R16, R52 ;  /* 0x0000003410347221 */ /* 0x000fe20000010000 */
[----:B------:R-:W-:-:S03]  /*83f0*/  FMUL.FTZ R16, R19, R19 ;  /* 0x0000001313107220 */ /* 0x000fc60000410000 */
[C---:B------:R-:W-:Y:S01]  /*8400*/  FADD.FTZ R19, R40.reuse, R19 ;  /* 0x0000001328137221 */ /* 0x040fe20000010000 */
[----:B------:R-:W-:-:S03]  /*8410*/  FFMA.FTZ R16, R40, R40, R16 ;  /* 0x0000002828107223 */ /* 0x000fc60000010010 */
[----:B------:R-:W-:Y:S01]  /*8420*/  FADD.FTZ R52, R52, R19 ;  /* 0x0000001334347221 */ /* 0x000fe20000010000 */
[----:B------:R-:W-:Y:S01]  /*8430*/  FADD.FTZ R16, R5, R16 ;  /* 0x0000001005107221 */ /* 0x000fe20000010000 */
[----:B----4-:R-:W-:Y:S02]  /*8440*/  SHF.L.U32 R5, R6, 0x10, RZ ;  /* 0x0000001006057819 */ /* 0x010fe400000006ff */
[----:B------:R1:W5:Y:S03]  /*8450*/  LDL.LU R6, [R1+0x2b8] ;  /* 0x0002b80001067983 */ /* 0x0003660000300800 */
[----:B------:R-:W-:Y:S01]  /*8460*/  FMUL.FTZ R40, R5, R5 ;  /* 0x0000000505287220 */ /* 0x000fe20000410000 */
[----:B------:R-:W-:Y:S01]  /*8470*/  IMAD.U32 R53, R53, 0x10000, RZ ;  /* 0x0001000035357824 */ /* 0x000fe200078e00ff */
[----:B------:R-:W-:Y:S01]  /*8480*/  SHF.L.U32 R54, R54, 0x10, RZ ;  /* 0x0000001036367819 */ /* 0x000fe200000006ff */
[----:B------:R-:W-:-:S02]  /*8490*/  IMAD.U32 R51, R51, 0x10000, RZ ;  /* 0x0001000033337824 */ /* 0x000fc400078e00ff */
[----:B------:R-:W-:Y:S02]  /*84a0*/  IMAD.U32 R49, R49, 0x10000, RZ ;  /* 0x0001000031317824 */ /* 0x000fe400078e00ff */
[----:B------:R-:W-:Y:S01]  /*84b0*/  IMAD.U32 R48, R48, 0x10000, RZ ;  /* 0x0001000030307824 */ /* 0x000fe200078e00ff */
[----:B------:R-:W-:Y:S01]  /*84c0*/  SHF.L.U32 R47, R47, 0x10, RZ ;  /* 0x000000102f2f7819 */ /* 0x000fe200000006ff */
[----:B------:R-:W-:Y:S01]  /*84d0*/  IMAD.U32 R46, R46, 0x10000, RZ ;  /* 0x000100002e2e7824 */ /* 0x000fe200078e00ff */
[----:B------:R-:W-:Y:S01]  /*84e0*/  SHF.L.U32 R44, R44, 0x10, RZ ;  /* 0x000000102c2c7819 */ /* 0x000fe200000006ff */
[----:B------:R-:W-:Y:S01]  /*84f0*/  IMAD.U32 R43, R43, 0x10000, RZ ;  /* 0x000100002b2b7824 */ /* 0x000fe200078e00ff */
[----:B------:R-:W-:Y:S01]  /*8500*/  SHF.L.U32 R39, R39, 0x10, RZ ;  /* 0x0000001027277819 */ /* 0x000fe200000006ff */
[----:B------:R-:W-:Y:S02]  /*8510*/  IMAD.U32 R36, R36, 0x10000, RZ ;  /* 0x0001000024247824 */ /* 0x000fe400078e00ff */
        /* <DEDUP_REMOVED lines=8> */
[----:B------:R-:W-:Y:S02]  /*85a0*/  IMAD.U32 R56, R56, 0x10000, RZ ;  /* 0x0001000038387824 */ /* 0x000fe400078e00ff */
[----:B------:R-:W-:Y:S01]  /*85b0*/  IMAD.U32 R67, R67, 0x10000, RZ ;  /* 0x0001000043437824 */ /* 0x000fe200078e00ff */
[----:B------:R3:W-:Y:S01]  /*85c0*/  STL [R1+0xdc], R15 ;  /* 0x0000dc0f01007387 */ /* 0x0007e20000100800 */
[----:B------:R-:W-:-:S03]  /*85d0*/  SHF.L.U32 R66, R66, 0x10, RZ ;  /* 0x0000001042427819 */ /* 0x000fc600000006ff */
[----:B------:R4:W-:Y:S01]  /*85e0*/  STL [R1+0xd8], R24 ;  /* 0x0000d81801007387 */ /* 0x0009e20000100800 */
[----:B------:R-:W-:Y:S02]  /*85f0*/  IMAD.U32 R63, R63, 0x10000, RZ ;  /* 0x000100003f3f7824 */ /* 0x000fe400078e00ff */
[----:B---3--:R-:W-:Y:S01]  /*8600*/  FMUL.FTZ R15, R67, R67 ;  /* 0x00000043430f7220 */ /* 0x008fe20000410000 */
[----:B------:R-:W-:Y:S01]  /*8610*/  STL [R1+0xe0], R14 ;  /* 0x0000e00e01007387 */ /* 0x000fe20000100800 */
[----:B----4-:R-:W-:Y:S02]  /*8620*/  FADD.FTZ R24, R56, R57 ;  /* 0x0000003938187221 */ /* 0x010fe40000010000 */
[----:B------:R-:W-:Y:S01]  /*8630*/  FFMA.FTZ R15, R66, R66, R15 ;  /* 0x00000042420f7223 */ /* 0x000fe2000001000f */
[----:B------:R-:W-:Y:S01]  /*8640*/  SHF.L.U32 R64, R64, 0x10, RZ ;  /* 0x0000001040407819 */ /* 0x000fe200000006ff */
[----:B------:R3:W-:Y:S01]  /*8650*/  STL [R1+0xe4], R3 ;  /* 0x0000e40301007387 */ /* 0x0007e20000100800 */
[----:B0-----:R-:W-:Y:S01]  /*8660*/  PRMT R23, RZ, 0x7610, R23 ;  /* 0x00007610ff177816 */ /* 0x001fe20000000017 */
[----:B------:R-:W-:-:S02]  /*8670*/  IMAD.U32 R69, R69, 0x10000, RZ ;  /* 0x0001000045457824 */ /* 0x000fc400078e00ff */
[----:B---3--:R-:W-:Y:S02]  /*8680*/  IMAD.U32 R3, R62, 0x10000, RZ ;  /* 0x000100003e037824 */ /* 0x008fe400078e00ff */
[----:B------:R-:W-:Y:S01]  /*8690*/  IMAD.U32 R68, R68, 0x10000, RZ ;  /* 0x0001000044447824 */ /* 0x000fe200078e00ff */
[----:B------:R-:W-:Y:S02]  /*86a0*/  PRMT R22, RZ, 0x7610, R22 ;  /* 0x00007610ff167816 */ /* 0x000fe40000000016 */
[C---:B------:R-:W-:Y:S02]  /*86b0*/  @!P1 PRMT R23, R55.reuse, 0x7632, R23 ;  /* 0x0000763237179816 */ /* 0x040fe40000000017 */
[----:B------:R-:W-:Y:S02]  /*86c0*/  @!P1 PRMT R22, R55, 0x7610, R22 ;  /* 0x0000761037169816 */ /* 0x000fe40000000016 */
[----:B------:R-:W-:-:S03]  /*86d0*/  SHF.L.U32 R23, R23, 0x10, RZ ;  /* 0x0000001017177819 */ /* 0x000fc600000006ff */
[----:B------:R-:W-:Y:S02]  /*86e0*/  IMAD.U32 R22, R22, 0x10000, RZ ;  /* 0x0001000016167824 */ /* 0x000fe400078e00ff */
[----:B--2---:R-:W-:Y:S02]  /*86f0*/  IMAD.U32 R65, R65, 0x10000, RZ ;  /* 0x0001000041417824 */ /* 0x004fe400078e00ff */
[----:B------:R-:W-:Y:S02]  /*8700*/  IMAD.U32 R21, R21, 0x10000, RZ ;  /* 0x0001000015157824 */ /* 0x000fe400078e00ff */
[----:B------:R-:W-:Y:S02]  /*8710*/  FMUL.FTZ R19, R65, R65 ;  /* 0x0000004141137220 */ /* 0x000fe40000410000 */
[C---:B------:R-:W-:Y:S02]  /*8720*/  FADD.FTZ R65, R21.reuse, R65 ;  /* 0x0000004115417221 */ /* 0x040fe40000010000 */
[----:B------:R-:W-:Y:S01]  /*8730*/  FFMA.FTZ R19, R21, R21, R19 ;  /* 0x0000001515137223 */ /* 0x000fe20000010013 */
[----:B------:R-:W-:-:S02]  /*8740*/  IMAD.U32 R21, R7, 0x10000, RZ ;  /* 0x0001000007157824 */ /* 0x000fc400078e00ff */
[----:B------:R-:W-:Y:S01]  /*8750*/  FADD.FTZ R52, R52, R65 ;  /* 0x0000004134347221 */ /* 0x000fe20000010000 */
[----:B------:R-:W-:Y:S01]  /*8760*/  FADD.FTZ R16, R16, R19 ;  /* 0x0000001310107221 */ /* 0x000fe20000010000 */
[C---:B------:R-:W-:Y:S01]  /*8770*/  FADD.FTZ R5, R21.reuse, R5 ;  /* 0x0000000515057221 */ /* 0x040fe20000010000 */
[----:B------:R-:W-:Y:S01]  /*8780*/  FFMA.FTZ R21, R21, R21, R40 ;  /* 0x0000001515157223 */ /* 0x000fe20000010028 */
[----:B------:R-:W-:Y:S01]  /*8790*/  SHF.L.U32 R40, R9, 0x10, RZ ;  /* 0x0000001009287819 */ /* 0x000fe200000006ff */
[----:B------:R-:W-:Y:S02]  /*87a0*/  IMAD.U32 R19, R8, 0x10000, RZ ;  /* 0x0001000008137824 */ /* 0x000fe400078e00ff */
[----:B------:R-:W-:Y:S01]  /*87b0*/  FADD.FTZ R5, R52, R5 ;  /* 0x0000000534057221 */ /* 0x000fe20000010000 */
[----:B------:R-:W-:Y:S01]  /*87c0*/  FADD.FTZ R16, R16, R21 ;  /* 0x0000001510107221 */ /* 0x000fe20000010000 */
[----:B------:R1:W5:Y:S01]  /*87d0*/  LDL.LU R7, [R1+0x2b4] ;  /* 0x0002b40001077983 */ /* 0x0003620000300800 */
[----:B------:R-:W-:Y:S01]  /*87e0*/  FMUL.FTZ R21, R19, R19 ;  /* 0x0000001313157220 */ /* 0x000fe20000410000 */
[----:B------:R-:W-:Y:S01]  /*87f0*/  FADD.FTZ R52, R40, R19 ;  /* 0x0000001328347221 */ /* 0x000fe20000010000 */
[----:B------:R-:W-:Y:S01]  /*8800*/  IMAD.U32 R19, R0, 0x10000, RZ ;  /* 0x0001000000137824 */ /* 0x000fe200078e00ff */
[----:B------:R1:W5:Y:S01]  /*8810*/  LDL.LU R8, [R1+0x2b0] ;  /* 0x0002b00001087983 */ /* 0x0003620000300800 */
[----:B------:R-:W-:-:S03]  /*8820*/  FFMA.FTZ R21, R40, R40, R21 ;  /* 0x0000002828157223 */ /* 0x000fc60000010015 */
[----:B------:R1:W5:Y:S04]  /*8830*/  LDL.LU R9, [R1+0x2ac] ;  /* 0x0002ac0001097983 */ /* 0x0003680000300800 */
[----:B------:R1:W5:Y:S01]  /*8840*/  LDL.LU R0, [R1+0x2a8] ;  /* 0x0002a80001007983 */ /* 0x0003620000300800 */
[----:B------:R-:W-:Y:S01]  /*8850*/  FMUL.FTZ R40, R19, R19 ;  /* 0x0000001313287220 */ /* 0x000fe20000410000 */
[----:B------:R-:W-:Y:S01]  /*8860*/  FADD.FTZ R5, R5, R52 ;  /* 0x0000003405057221 */ /* 0x000fe20000010000 */
[C---:B------:R-:W-:Y:S02]  /*8870*/  FADD.FTZ R52, R53.reuse, R19 ;  /* 0x0000001335347221 */ /* 0x040fe40000010000 */
[----:B------:R-:W-:Y:S01]  /*8880*/  FFMA.FTZ R53, R53, R53, R40 ;  /* 0x0000003535357223 */ /* 0x000fe20000010028 */
[----:B------:R-:W-:Y:S01]  /*8890*/  FMUL.FTZ R40, R54, R54 ;  /* 0x0000003636287220 */ /* 0x000fe20000410000 */
[----:B------:R-:W-:Y:S01]  /*88a0*/  FADD.FTZ R54, R51, R54 ;  /* 0x0000003633367221 */ /* 0x000fe20000010000 */
[----:B------:R-:W-:-:S02]  /*88b0*/  FADD.FTZ R5, R5, R52 ;  /* 0x0000003405057221 */ /* 0x000fc40000010000 */
[----:B------:R-:W-:Y:S01]  /*88c0*/  FFMA.FTZ R51, R51, R51, R40 ;  /* 0x0000003333337223 */ /* 0x000fe20000010028 */
[----:B------:R-:W-:Y:S01]  /*88d0*/  SHF.L.U32 R40, R37, 0x10, RZ ;  /* 0x0000001025287819 */ /* 0x000fe200000006ff */
[----:B------:R-:W-:Y:S01]  /*88e0*/  FADD.FTZ R16, R16, R21 ;  /* 0x0000001510107221 */ /* 0x000fe20000010000 */
[----:B------:R-:W-:Y:S01]  /*88f0*/  FMUL.FTZ R19, R49, R49 ;  /* 0x0000003131137220 */ /* 0x000fe20000410000 */
[----:B------:R-:W-:Y:S02]  /*8900*/  IMAD.U32 R21, R50, 0x10000, RZ ;  /* 0x0001000032157824 */ /* 0x000fe400078e00ff */
[----:B------:R-:W-:Y:S01]  /*8910*/  FADD.FTZ R5, R5, R54 ;  /* 0x0000003605057221 */ /* 0x000fe20000010000 */
[----:B------:R-:W-:Y:S01]  /*8920*/  FADD.FTZ R50, R40, R49 ;  /* 0x0000003128327221 */ /* 0x000fe20000010000 */
[----:B------:R-:W-:Y:S01]  /*8930*/  FADD.FTZ R16, R16, R53 ;  /* 0x0000003510107221 */ /* 0x000fe20000010000 */
[----:B------:R-:W-:Y:S01]  /*8940*/  FFMA.FTZ R19, R40, R40, R19 ;  /* 0x0000002828137223 */ /* 0x000fe20000010013 */
[----:B------:R-:W-:Y:S01]  /*8950*/  FADD.FTZ R40, R48, R21 ;  /* 0x0000001530287221 */ /* 0x000fe20000010000 */
[----:B------:R-:W-:Y:S01]  /*8960*/  FADD.FTZ R5, R5, R50 ;  /* 0x0000003205057221 */ /* 0x000fe20000010000 */
[----:B------:R-:W-:Y:S01]  /*8970*/  FADD.FTZ R16, R16, R51 ;  /* 0x0000003310107221 */ /* 0x000fe20000010000 */
[----:B------:R-:W-:-:S02]  /*8980*/  FMUL.FTZ R37, R21, R21 ;  /* 0x0000001515257220 */ /* 0x000fc40000410000 */
[----:B------:R-:W-:Y:S01]  /*8990*/  FADD.FTZ R5, R5, R40 ;  /* 0x0000002805057221 */ /* 0x000fe20000010000 */
[----:B------:R-:W-:Y:S01]  /*89a0*/  FADD.FTZ R40, R46, R47 ;  /* 0x0000002f2e287221 */ /* 0x000fe20000010000 */
[----:B------:R-:W-:Y:S01]  /*89b0*/  FADD.FTZ R16, R16, R19 ;  /* 0x0000001310107221 */ /* 0x000fe20000010000 */
[----:B------:R-:W-:Y:S01]  /*89c0*/  FFMA.FTZ R37, R48, R48, R37 ;  /* 0x0000003030257223 */ /* 0x000fe20000010025 */
[----:B------:R-:W-:Y:S02]  /*89d0*/  IMAD.U32 R21, R42, 0x10000, RZ ;  /* 0x000100002a157824 */ /* 0x000fe400078e00ff */
[----:B------:R-:W-:Y:S01]  /*89e0*/  FMUL.FTZ R19, R47, R47 ;  /* 0x0000002f2f137220 */ /* 0x000fe20000410000 */
[----:B------:R-:W-:Y:S01]  /*89f0*/  FADD.FTZ R5, R5, R40 ;  /* 0x0000002805057221 */ /* 0x000fe20000010000 */
[----:B------:R-:W-:Y:S01]  /*8a00*/  FADD.FTZ R16, R16, R37 ;  /* 0x0000002510107221 */ /* 0x000fe20000010000 */
[----:B------:R-:W-:Y:S01]  /*8a10*/  FADD.FTZ R40, R44, R21 ;  /* 0x000000152c287221 */ /* 0x000fe20000010000 */
[----:B------:R-:W-:Y:S01]  /*8a20*/  FFMA.FTZ R19, R46, R46, R19 ;  /* 0x0000002e2e137223 */ /* 0x000fe20000010013 */
[----:B------:R-:W-:-:S02]  /*8a30*/  IMAD.U32 R42, R45, 0x10000, RZ ;  /* 0x000100002d2a7824 */ /* 0x000fc400078e00ff */
[----:B------:R-:W-:Y:S01]  /*8a40*/  FMUL.FTZ R37, R21, R21 ;  /* 0x0000001515257220 */ /* 0x000fe20000410000 */
[----:B------:R-:W-:Y:S01]  /*8a50*/  FADD.FTZ R5, R5, R40 ;  /* 0x0000002805057221 */ /* 0x000fe20000010000 */
[----:B------:R-:W-:Y:S01]  /*8a60*/  FADD.FTZ R16, R16, R19 ;  /* 0x0000001310107221 */ /* 0x000fe20000010000 */
[----:B------:R-:W-:Y:S01]  /*8a70*/  FMUL.FTZ R40, R42, R42 ;  /* 0x0000002a2a287220 */ /* 0x000fe20000410000 */
[----:B------:R-:W-:Y:S01]  /*8a80*/  FFMA.FTZ R37, R44, R44, R37 ;  /* 0x0000002c2c257223 */ /* 0x000fe20000010025 */
[----:B------:R-:W-:Y:S01]  /*8a90*/  FADD.FTZ R42, R43, R42 ;  /* 0x0000002a2b2a7221 */ /* 0x000fe20000010000 */
[----:B------:R-:W-:Y:S01]  /*8aa0*/  FMUL.FTZ R19, R39, R39 ;  /* 0x0000002727137220 */ /* 0x000fe20000410000 */
[----:B------:R-:W-:Y:S01]  /*8ab0*/  FFMA.FTZ R43, R43, R43, R40 ;  /* 0x0000002b2b2b7223 */ /* 0x000fe20000010028 */
[----:B------:R-:W-:Y:S01]  /*8ac0*/  FADD.FTZ R16, R16, R37 ;  /* 0x0000002510107221 */ /* 0x000fe20000010000 */
[----:B------:R-:W-:Y:S01]  /*8ad0*/  FMUL.FTZ R21, R41, R41 ;  /* 0x0000002929157220 */ /* 0x000fe20000410000 */
[----:B------:R-:W-:-:S02]  /*8ae0*/  FFMA.FTZ R19, R36, R36, R19 ;  /* 0x0000002424137223 */ /* 0x000fc40000010013 */
[----:B------:R-:W-:Y:S01]  /*8af0*/  FADD.FTZ R16, R16, R43 ;  /* 0x0000002b10107221 */ /* 0x000fe20000010000 */
[----:B------:R-:W-:Y:S01]  /*8b00*/  FADD.FTZ R40, R36, R39 ;  /* 0x0000002724287221 */ /* 0x000fe20000010000 */
[C---:B------:R-:W-:Y:S01]  /*8b10*/  FADD.FTZ R36, R38.reuse, R41 ;  /* 0x0000002926247221 */ /* 0x040fe20000010000 */
[----:B------:R-:W-:Y:S01]  /*8b20*/  FFMA.FTZ R21, R38, R38, R21 ;  /* 0x0000002626157223 */ /* 0x000fe20000010015 */
[----:B------:R-:W-:Y:S01]  /*8b30*/  FADD.FTZ R16, R16, R19 ;  /* 0x0000001310107221 */ /* 0x000fe20000010000 */
[----:B------:R-:W-:Y:S02]  /*8b40*/  IMAD.U32 R38, R35, 0x10000, RZ ;  /* 0x0001000023267824 */ /* 0x000fe400078e00ff */
[----:B------:R-:W-:Y:S01]  /*8b50*/  FADD.FTZ R5, R5, R42 ;  /* 0x0000002a05057221 */ /* 0x000fe20000010000 */
[----:B------:R-:W-:Y:S01]  /*8b60*/  FADD.FTZ R21, R16, R21 ;  /* 0x0000001510157221 */ /* 0x000fe20000010000 */
[----:B------:R-:W-:Y:S02]  /*8b70*/  FMUL.FTZ R16, R38, R38 ;  /* 0x0000002626107220 */ /* 0x000fe40000410000 */
[----:B------:R-:W-:Y:S01]  /*8b80*/  FADD.FTZ R5, R5, R40 ;  /* 0x0000002805057221 */ /* 0x000fe20000010000 */
[----:B------:R-:W-:Y:S01]  /*8b90*/  SHF.L.U32 R35, R32, 0x10, RZ ;  /* 0x0000001020237819 */ /* 0x000fe200000006ff */
[C---:B------:R-:W-:Y:S01]  /*8ba0*/  FADD.FTZ R38, R27.reuse, R38 ;  /* 0x000000261b267221 */ /* 0x040fe20000010000 */
[----:B------:R-:W-:Y:S01]  /*8bb0*/  FFMA.FTZ R16, R27, R27, R16 ;  /* 0x0000001b1b107223 */ /* 0x000fe20000010010 */
[----:B------:R-:W-:-:S02]  /*8bc0*/  FADD.FTZ R5, R5, R36 ;  /* 0x0000002405057221 */ /* 0x000fc40000010000 */
[----:B------:R-:W-:Y:S01]  /*8bd0*/  FMUL.FTZ R19, R35, R35 ;  /* 0x0000002323137220 */ /* 0x000fe20000410000 */
[----:B------:R-:W-:Y:S01]  /*8be0*/  FADD.FTZ R16, R21, R16 ;  /* 0x0000001015107221 */ /* 0x000fe20000010000 */
[----:B------:R-:W-:Y:S01]  /*8bf0*/  FADD.FTZ R5, R5, R38 ;  /* 0x0000002605057221 */ /* 0x000fe20000010000 */
[C---:B------:R-:W-:Y:S01]  /*8c00*/  FADD.FTZ R32, R26.reuse, R35 ;  /* 0x000000231a207221 */ /* 0x040fe20000010000 */
[----:B------:R-:W-:Y:S01]  /*8c10*/  FMUL.FTZ R21, R31, R31 ;  /* 0x0000001f1f157220 */ /* 0x000fe20000410000 */
[----:B------:R-:W-:Y:S01]  /*8c20*/  FFMA.FTZ R19, R26, R26, R19 ;  /* 0x0000001a1a137223 */ /* 0x000fe20000010013 */
[C---:B------:R-:W-:Y:S01]  /*8c30*/  FADD.FTZ R26, R28.reuse, R31 ;  /* 0x0000001f1c1a7221 */ /* 0x040fe20000010000 */
[----:B------:R-:W-:Y:S01]  /*8c40*/  FADD.FTZ R5, R5, R32 ;  /* 0x0000002005057221 */ /* 0x000fe20000010000 */
[----:B------:R-:W-:Y:S01]  /*8c50*/  FFMA.FTZ R21, R28, R28, R21 ;  /* 0x0000001c1c157223 */ /* 0x000fe20000010015 */
[----:B------:R-:W-:Y:S02]  /*8c60*/  IMAD.U32 R28, R25, 0x10000, RZ ;  /* 0x00010000191c7824 */ /* 0x000fe400078e00ff */
[----:B------:R-:W-:Y:S01]  /*8c70*/  FADD.FTZ R16, R16, R19 ;  /* 0x0000001310107221 */ /* 0x000fe20000010000 */
[----:B------:R-:W-:Y:S01]  /*8c80*/  FADD.FTZ R5, R5, R26 ;  /* 0x0000001a05057221 */ /* 0x000fe20000010000 */
[----:B------:R-:W-:Y:S01]  /*8c90*/  FMUL.FTZ R26, R28, R28 ;  /* 0x0000001c1c1a7220 */ /* 0x000fe20000410000 */
[----:B------:R-:W-:Y:S01]  /*8ca0*/  FADD.FTZ R28, R29, R28 ;  /* 0x0000001c1d1c7221 */ /* 0x000fe20000010000 */
[----:B------:R-:W-:Y:S01]  /*8cb0*/  FADD.FTZ R16, R16, R21 ;  /* 0x0000001510107221 */ /* 0x000fe20000010000 */
[----:B------:R-:W-:Y:S01]  /*8cc0*/  FMUL.FTZ R19, R57, R57 ;  /* 0x0000003939137220 */ /* 0x000fe20000410000 */
[----:B------:R-:W-:Y:S01]  /*8cd0*/  FFMA.FTZ R29, R29, R29, R26 ;  /* 0x0000001d1d1d7223 */ /* 0x000fe2000001001a */
[----:B------:R-:W-:-:S02]  /*8ce0*/  IMAD.U32 R26, R61, 0x10000, RZ ;  /* 0x000100003d1a7824 */ /* 0x000fc400078e00ff */
[----:B------:R-:W-:Y:S01]  /*8cf0*/  FADD.FTZ R5, R5, R28 ;  /* 0x0000001c05057221 */ /* 0x000fe20000010000 */
[----:B------:R-:W-:Y:S01]  /*8d00*/  FFMA.FTZ R19, R56, R56, R19 ;  /* 0x0000003838137223 */ /* 0x000fe20000010013 */
[----:B------:R-:W-:Y:S01]  /*8d10*/  FADD.FTZ R16, R16, R29 ;  /* 0x0000001d10107221 */ /* 0x000fe20000010000 */
[----:B------:R-:W-:Y:S01]  /*8d20*/  FMUL.FTZ R14, R26, R26 ;  /* 0x0000001a1a0e7220 */ /* 0x000fe20000410000 */
[----:B------:R-:W-:Y:S02]  /*8d30*/  FADD.FTZ R5, R5, R24 ;  /* 0x0000001805057221 */ /* 0x000fe40000010000 */
[----:B------:R-:W-:Y:S01]  /*8d40*/  FADD.FTZ R16, R16, R19 ;  /* 0x0000001310107221 */ /* 0x000fe20000010000 */
[----:B------:R-:W-:Y:S01]  /*8d50*/  FADD.FTZ R24, R66, R67 ;  /* 0x0000004342187221 */ /* 0x000fe20000010000 */
[----:B------:R-:W-:Y:S02]  /*8d60*/  FFMA.FTZ R14, R63, R63, R14 ;  /* 0x0000003f3f0e7223 */ /* 0x000fe4000001000e */
[----:B------:R-:W-:Y:S01]  /*8d70*/  FADD.FTZ R15, R16, R15 ;  /* 0x0000000f100f7221 */ /* 0x000fe20000010000 */
[----:B------:R-:W-:Y:S01]  /*8d80*/  FADD.FTZ R5, R5, R24 ;  /* 0x0000001805057221 */ /* 0x000fe20000010000 */
[----:B------:R-:W-:Y:S01]  /*8d90*/  FADD.FTZ R26, R63, R26 ;  /* 0x0000001a3f1a7221 */ /* 0x000fe20000010000 */
[----:B------:R-:W-:Y:S01]  /*8da0*/  FMUL.FTZ R16, R64, R64 ;  /* 0x0000004040107220 */ /* 0x000fe20000410000 */
[----:B------:R-:W-:Y:S01]  /*8db0*/  FADD.FTZ R14, R15, R14 ;  /* 0x0000000e0f0e7221 */ /* 0x000fe20000010000 */
[----:B------:R-:W-:Y:S01]  /*8dc0*/  IMAD.U32 R24, R11, 0x10000, RZ ;  /* 0x000100000b187824 */ /* 0x000fe200078e00ff */
[----:B------:R-:W-:Y:S01]  /*8dd0*/  SHF.L.U32 R15, R10, 0x10, RZ ;  /* 0x000000100a0f7819 */ /* 0x000fe200000006ff */
[----:B------:R-:W-:Y:S01]  /*8de0*/  FADD.FTZ R5, R5, R26 ;  /* 0x0000001a05057221 */ /* 0x000fe20000010000 */
[C---:B------:R-:W-:Y:S01]  /*8df0*/  FADD.FTZ R64, R3.reuse, R64 ;  /* 0x0000004003407221 */ /* 0x040fe20000010000 */
[----:B------:R-:W-:Y:S01]  /*8e00*/  FFMA.FTZ R11, R3, R3, R16 ;  /* 0x00000003030b7223 */ /* 0x000fe20000010010 */
[----:B------:R-:W-:Y:S01]  /*8e10*/  FMUL.FTZ R16, R24, R24 ;  /* 0x0000001818107220 */ /* 0x000fe20000410000 */
[----:B------:R-:W-:Y:S01]  /*8e20*/  FADD.FTZ R24, R15, R24 ;  /* 0x000000180f187221 */ /* 0x000fe20000010000 */
[----:B------:R-:W-:Y:S01]  /*8e30*/  FADD.FTZ R3, R5, R64 ;  /* 0x0000004005037221 */ /* 0x000fe20000010000 */
[----:B------:R-:W-:Y:S01]  /*8e40*/  FADD.FTZ R10, R14, R11 ;  /* 0x0000000b0e0a7221 */ /* 0x000fe20000010000 */
[----:B------:R-:W-:-:S02]  /*8e50*/  FADD.FTZ R14, R68, R69 ;  /* 0x00000045440e7221 */ /* 0x000fc40000010000 */
[----:B------:R-:W-:Y:S01]  /*8e60*/  FADD.FTZ R3, R3, R24 ;  /* 0x0000001803037221 */ /* 0x000fe20000010000 */
[----:B------:R-:W-:Y:S01]  /*8e70*/  FFMA.FTZ R15, R15, R15, R16 ;  /* 0x0000000f0f0f7223 */ /* 0x000fe20000010010 */
[----:B------:R-:W-:Y:S02]  /*8e80*/  FMUL.FTZ R5, R69, R69 ;  /* 0x0000004545057220 */ /* 0x000fe40000410000 */
[----:B------:R-:W-:Y:S01]  /*8e90*/  FADD.FTZ R14, R3, R14 ;  /* 0x0000000e030e7221 */ /* 0x000fe20000010000 */
[----:B------:R-:W-:Y:S01]  /*8ea0*/  PRMT R3, RZ, 0x7610, R3 ;  /* 0x00007610ff037816 */ /* 0x000fe20000000003 */
[----:B------:R-:W-:Y:S01]  /*8eb0*/  FADD.FTZ R10, R10, R15 ;  /* 0x0000000f0a0a7221 */ /* 0x000fe20000010000 */
[--C-:B------:R-:W-:Y:S01]  /*8ec0*/  FFMA.FTZ R11, R68, R68, R5.reuse ;  /* 0x00000044440b7223 */ /* 0x100fe20000010005 */
[----:B------:R-:W-:Y:S01]  /*8ed0*/  PRMT R5, RZ, 0x7610, R5 ;  /* 0x00007610ff057816 */ /* 0x000fe20000000005 */
[----:B------:R-:W-:Y:S01]  /*8ee0*/  FMUL.FTZ R15, R23, R23 ;  /* 0x00000017170f7220 */ /* 0x000fe20000410000 */
[C---:B------:R-:W-:Y:S01]  /*8ef0*/  @!P2 PRMT R3, R13.reuse, 0x7632, R3 ;  /* 0x000076320d03a816 */ /* 0x040fe20000000003 */
[C---:B------:R-:W-:Y:S01]  /*8f00*/  FADD.FTZ R23, R22.reuse, R23 ;  /* 0x0000001716177221 */ /* 0x040fe20000010000 */
[----:B------:R-:W-:Y:S01]  /*8f10*/  @!P2 PRMT R5, R13, 0x7610, R5 ;  /* 0x000076100d05a816 */ /* 0x000fe20000000005 */
[----:B------:R-:W-:-:S02]  /*8f20*/  FFMA.FTZ R22, R22, R22, R15 ;  /* 0x0000001616167223 */ /* 0x000fc4000001000f */
[----:B------:R-:W-:Y:S02]  /*8f30*/  IMAD.U32 R15, R3, 0x10000, RZ ;  /* 0x00010000030f7824 */ /* 0x000fe400078e00ff */
[----:B------:R-:W-:Y:S01]  /*8f40*/  FADD.FTZ R11, R10, R11 ;  /* 0x0000000b0a0b7221 */ /* 0x000fe20000010000 */
[----:B------:R-:W-:Y:S01]  /*8f50*/  SHF.L.U32 R10, R5, 0x10, RZ ;  /* 0x00000010050a7819 */ /* 0x000fe200000006ff */
[----:B------:R-:W-:Y:S01]  /*8f60*/  FMUL.FTZ R19, R15, R15 ;  /* 0x0000000f0f137220 */ /* 0x000fe20000410000 */
[----:B------:R-:W-:Y:S02]  /*8f70*/  PRMT R3, RZ, 0x7610, R3 ;  /* 0x00007610ff037816 */ /* 0x000fe40000000003 */
[----:B------:R-:W-:Y:S01]  /*8f80*/  PRMT R5, RZ, 0x7610, R5 ;  /* 0x00007610ff057816 */ /* 0x000fe20000000005 */
[C---:B------:R-:W-:Y:S01]  /*8f90*/  FADD.FTZ R15, R10.reuse, R15 ;  /* 0x0000000f0a0f7221 */ /* 0x040fe20000010000 */
[----:B------:R-:W-:Y:S01]  /*8fa0*/  FFMA.FTZ R16, R10, R10, R19 ;  /* 0x0000000a0a107223 */ /* 0x000fe20000010013 */
[----:B------:R-:W-:-:S02]  /*8fb0*/  PRMT R10, RZ, 0x7610, R10 ;  /* 0x00007610ff0a7816 */ /* 0x000fc4000000000a */
[C---:B------:R-:W-:Y:S02]  /*8fc0*/  @!P3 PRMT R3, R12.reuse, 0x7632, R3 ;  /* 0x000076320c03b816 */ /* 0x040fe40000000003 */
[----:B------:R-:W-:Y:S02]  /*8fd0*/  @!P3 PRMT R5, R12, 0x7610, R5 ;  /* 0x000076100c05b816 */ /* 0x000fe40000000005 */
[----:B------:R-:W-:Y:S01]  /*8fe0*/  PRMT R19, RZ, 0x7610, R19 ;  /* 0x00007610ff137816 */ /* 0x000fe20000000013 */
[----:B------:R-:W-:Y:S01]  /*8ff0*/  FADD.FTZ R11, R11, R22 ;  /* 0x000000160b0b7221 */ /* 0x000fe20000010000 */
[C---:B------:R-:W-:Y:S01]  /*9000*/  @!P4 PRMT R10, R20.reuse, 0x7632, R10 ;  /* 0x00007632140ac816 */ /* 0x040fe2000000000a */
[----:B------:R-:W-:Y:S01]  /*9010*/  IMAD.U32 R22, R3, 0x10000, RZ ;  /* 0x0001000003167824 */ /* 0x000fe200078e00ff */
[----:B------:R-:W-:Y:S01]  /*9020*/  @!P4 PRMT R19, R20, 0x7610, R19 ;  /* 0x000076101413c816 */ /* 0x000fe20000000013 */
[----:B------:R-:W-:Y:S01]  /*9030*/  FADD.FTZ R14, R14, R23 ;  /* 0x000000170e0e7221 */ /* 0x000fe20000010000 */
[----:B------:R-:W-:Y:S01]  /*9040*/  IMAD.U32 R5, R5, 0x10000, RZ ;  /* 0x0001000005057824 */ /* 0x000fe200078e00ff */
[----:B------:R-:W-:Y:S01]  /*9050*/  SHF.L.U32 R24, R10, 0x10, RZ ;  /* 0x000000100a187819 */ /* 0x000fe200000006ff */
[----:B------:R-:W-:Y:S01]  /*9060*/  FMUL.FTZ R10, R22, R22 ;  /* 0x00000016160a7220 */ /* 0x000fe20000410000 */
[----:B------:R-:W-:Y:S01]  /*9070*/  FADD.FTZ R14, R14, R15 ;  /* 0x0000000f0e0e7221 */ /* 0x000fe20000010000 */
[----:B------:R-:W-:Y:S01]  /*9080*/  FADD.FTZ R3, R5, R22 ;  /* 0x0000001605037221 */ /* 0x000fe20000010000 */
[----:B------:R-:W-:-:S02]  /*9090*/  IMAD.U32 R19, R19, 0x10000, RZ ;  /* 0x0001000013137824 */ /* 0x000fc400078e00ff */
[----:B------:R-:W-:Y:S01]  /*90a0*/  FFMA.FTZ R10, R5, R5, R10 ;  /* 0x00000005050a7223 */ /* 0x000fe2000001000a */
[----:B------:R-:W-:Y:S01]  /*90b0*/  FADD.FTZ R11, R11, R16 ;  /* 0x000000100b0b7221 */ /* 0x000fe20000010000 */
[--C-:B------:R-:W-:Y:S01]  /*90c0*/  FADD.FTZ R14, R14, R3.reuse ;  /* 0x000000030e0e7221 */ /* 0x100fe20000010000 */
[----:B------:R-:W-:Y:S01]  /*90d0*/  FADD.FTZ R5, R19, R24 ;  /* 0x0000001813057221 */ /* 0x000fe20000010000 */
[----:B------:R-:W-:Y:S01]  /*90e0*/  PRMT R3, RZ, 0x7610, R3 ;  /* 0x00007610ff037816 */ /* 0x000fe20000000003 */
[----:B------:R-:W-:Y:S02]  /*90f0*/  FADD.FTZ R15, R11, R10 ;  /* 0x0000000a0b0f7221 */ /* 0x000fe40000010000 */
[--C-:B------:R-:W-:Y:S01]  /*9100*/  FADD.FTZ R14, R14, R5.reuse ;  /* 0x000000050e0e7221 */ /* 0x100fe20000010000 */
[----:B------:R-:W-:Y:S01]  /*9110*/  PRMT R5, RZ, 0x7610, R5 ;  /* 0x00007610ff057816 */ /* 0x000fe20000000005 */
[----:B------:R-:W-:Y:S01]  /*9120*/  FMUL.FTZ R16, R24, R24 ;  /* 0x0000001818107220 */ /* 0x000fe20000410000 */
[----:B------:R-:W-:-:S02]  /*9130*/  @!P5 PRMT R3, R18, 0x7632, R3 ;  /* 0x000076321203d816 */ /* 0x000fc40000000003 */
[----:B------:R-:W-:Y:S01]  /*9140*/  PRMT R10, RZ, 0x7610, R10 ;  /* 0x00007610ff0a7816 */ /* 0x000fe2000000000a */
[----:B------:R-:W-:Y:S01]  /*9150*/  FFMA.FTZ R16, R19, R19, R16 ;  /* 0x0000001313107223 */ /* 0x000fe20000010010 */
[----:B------:R-:W-:Y:S01]  /*9160*/  @!P5 PRMT R5, R18, 0x7610, R5 ;  /* 0x000076101205d816 */ /* 0x000fe20000000005 */
[----:B------:R-:W-:Y:S01]  /*9170*/  IMAD.U32 R22, R3, 0x10000, RZ ;  /* 0x0001000003167824 */ /* 0x000fe200078e00ff */
[----:B------:R-:W-:Y:S01]  /*9180*/  PRMT R11, RZ, 0x7610, R11 ;  /* 0x00007610ff0b7816 */ /* 0x000fe2000000000b */
[----:B------:R-:W0:Y:S01]  /*9190*/  S2R R19, SR_LANEID ;  /* 0x0000000000137919 */ /* 0x000e220000000000 */
[----:B------:R-:W-:Y:S01]  /*91a0*/  @!P6 PRMT R10, R17, 0x7632, R10 ;  /* 0x00007632110ae816 */ /* 0x000fe2000000000a */
[----:B------:R-:W-:Y:S01]  /*91b0*/  FADD.FTZ R15, R15, R16 ;  /* 0x000000100f0f7221 */ /* 0x000fe20000010000 */
[----:B------:R-:W-:Y:S01]  /*91c0*/  SHF.L.U32 R5, R5, 0x10, RZ ;  /* 0x0000001005057819 */ /* 0x000fe200000006ff */
[----:B------:R-:W-:Y:S01]  /*91d0*/  FMUL.FTZ R16, R22, R22 ;  /* 0x0000001616107220 */ /* 0x000fe20000410000 */
[----:B------:R-:W-:Y:S01]  /*91e0*/  @!P6 PRMT R11, R17, 0x7610, R11 ;  /* 0x00007610110be816 */ /* 0x000fe2000000000b */
[----:B------:R-:W-:-:S02]  /*91f0*/  IMAD.U32 R10, R10, 0x10000, RZ ;  /* 0x000100000a0a7824 */ /* 0x000fc400078e00ff */
[C---:B------:R-:W-:Y:S01]  /*9200*/  FADD.FTZ R3, R5.reuse, R22 ;  /* 0x0000001605037221 */ /* 0x040fe20000010000 */
[----:B------:R-:W-:Y:S01]  /*9210*/  FFMA.FTZ R16, R5, R5, R16 ;  /* 0x0000000505107223 */ /* 0x000fe20000010010 */
[----:B------:R-:W-:Y:S02]  /*9220*/  IMAD.U32 R11, R11, 0x10000, RZ ;  /* 0x000100000b0b7824 */ /* 0x000fe400078e00ff */
[----:B------:R-:W-:Y:S01]  /*9230*/  FMUL.FTZ R22, R10, R10 ;  /* 0x0000000a0a167220 */ /* 0x000fe20000410000 */
[----:B------:R-:W-:Y:S01]  /*9240*/  FADD.FTZ R3, R14, R3 ;  /* 0x000000030e037221 */ /* 0x000fe20000010000 */
[----:B------:R-:W-:Y:S01]  /*9250*/  FADD.FTZ R15, R15, R16 ;  /* 0x000000100f0f7221 */ /* 0x000fe20000010000 */
[C---:B------:R-:W-:Y:S01]  /*9260*/  FADD.FTZ R10, R11.reuse, R10 ;  /* 0x0000000a0b0a7221 */ /* 0x040fe20000010000 */
[----:B------:R-:W-:-:S03]  /*9270*/  FFMA.FTZ R22, R11, R11, R22 ;  /* 0x0000000b0b167223 */ /* 0x000fc60000010016 */
[----:B------:R-:W-:Y:S01]  /*9280*/  FADD.FTZ R14, R3, R10 ;  /* 0x0000000a030e7221 */ /* 0x000fe20000010000 */
[----:B------:R-:W-:-:S04]  /*9290*/  FADD.FTZ R5, R15, R22 ;  /* 0x000000160f057221 */ /* 0x000fc80000010000 */
[----:B------:R-:W2:Y:S04]  /*92a0*/  SHFL.DOWN PT, R3, R14, 0x1, 0x1f ;  /* 0x08201f000e037f89 */ /* 0x000ea800000e0000 */
[----:B------:R-:W3:Y:S01]  /*92b0*/  SHFL.DOWN PT, R10, R5, 0x1, 0x1f ;  /* 0x08201f00050a7f89 */ /* 0x000ee200000e0000 */
[----:B0-----:R-:W-:-:S13]  /*92c0*/  ISETP.GT.AND P1, PT, R19, 0x1e, PT ;  /* 0x0000001e1300780c */ /* 0x001fda0003f24270 */
[----:B--2---:R-:W-:Y:S01]  /*92d0*/  @!P1 FADD.FTZ R14, R14, R3 ;  /* 0x000000030e0e9221 */ /* 0x004fe20000010000 */
[----:B---3--:R-:W-:-:S04]  /*92e0*/  @!P1 FADD.FTZ R5, R5, R10 ;  /* 0x0000000a05059221 */ /* 0x008fc80000010000 */
[----:B------:R-:W0:Y:S04]  /*92f0*/  SHFL.DOWN PT, R3, R14, 0x2, 0x1f ;  /* 0x08401f000e037f89 */ /* 0x000e2800000e0000 */
[----:B------:R-:W2:Y:S01]  /*9300*/  SHFL.DOWN PT, R10, R5, 0x2, 0x1f ;  /* 0x08401f00050a7f89 */ /* 0x000ea200000e0000 */
[----:B------:R-:W-:-:S13]  /*9310*/  ISETP.GT.AND P1, PT, R19, 0x1d, PT ;  /* 0x0000001d1300780c */ /* 0x000fda0003f24270 */
[----:B0-----:R-:W-:Y:S01]  /*9320*/  @!P1 FADD.FTZ R14, R14, R3 ;  /* 0x000000030e0e9221 */ /* 0x001fe20000010000 */
[----:B--2---:R-:W-:-:S04]  /*9330*/  @!P1 FADD.FTZ R5, R5, R10 ;  /* 0x0000000a05059221 */ /* 0x004fc80000010000 */
[----:B------:R-:W0:Y:S04]  /*9340*/  SHFL.DOWN PT, R3, R14, 0x4, 0x1f ;  /* 0x08801f000e037f89 */ /* 0x000e2800000e0000 */
[----:B------:R-:W2:Y:S01]  /*9350*/  SHFL.DOWN PT, R10, R5, 0x4, 0x1f ;  /* 0x08801f00050a7f89 */ /* 0x000ea200000e0000 */
[----:B------:R-:W-:Y:S01]  /*9360*/  ISETP.GT.AND P1, PT, R19, 0x1b, PT ;  /* 0x0000001b1300780c */ /* 0x000fe20003f24270 */
[----:B------:R-:W3:-:S12]  /*9370*/  S2R R11, SR_TID.X ;  /* 0x00000000000b7919 */ /* 0x000ed80000002100 */
[----:B0-----:R-:W-:Y:S01]  /*9380*/  @!P1 FADD.FTZ R14, R14, R3 ;  /* 0x000000030e0e9221 */ /* 0x001fe20000010000 */
[----:B--2---:R-:W-:-:S04]  /*9390*/  @!P1 FADD.FTZ R5, R5, R10 ;  /* 0x0000000a05059221 */ /* 0x004fc80000010000 */
[----:B------:R-:W0:Y:S04]  /*93a0*/  SHFL.DOWN PT, R3, R14, 0x8, 0x1f ;  /* 0x09001f000e037f89 */ /* 0x000e2800000e0000 */
[----:B------:R-:W2:Y:S04]  /*93b0*/  SHFL.DOWN PT, R10, R5, 0x8, 0x1f ;  /* 0x09001f00050a7f89 */ /* 0x000ea800000e0000 */
        /* <DEDUP_REMOVED lines=11> */
[----:B------:R-:W-:Y:S01]  /*9470*/  ISETP.GT.AND P2, PT, R19, 0xf, PT ;  /* 0x0000000f1300780c */ /* 0x000fe20003f44270 */
[C---:B0-----:R-:W-:Y:S01]  /*9480*/  FADD.FTZ R3, R14.reuse, R3 ;  /* 0x000000030e037221 */ /* 0x041fe20000010000 */
[----:B--2---:R-:W-:Y:S01]  /*9490*/  FADD.FTZ R10, R5, R10 ;  /* 0x0000000a050a7221 */ /* 0x004fe20000010000 */
[----:B------:R-:W-:Y:S01]  /*94a0*/  ISETP.GT.AND P1, PT, R19, 0x17, PT ;  /* 0x000000171300780c */ /* 0x000fe20003f24270 */
[----:B------:R0:W-:Y:S03]  /*94b0*/  STL [R1+0xf4], R4 ;  /* 0x0000f40401007387 */ /* 0x0001e60000100800 */
[----:B------:R-:W-:Y:S01]  /*94c0*/  FSEL R5, R5, R10, P1 ;  /* 0x0000000a05057208 */ /* 0x000fe20000800000 */
[----:B------:R1:W-:Y:S01]  /*94d0*/  STL [R1+0x100], R12 ;  /* 0x0001000c01007387 */ /* 0x0003e20000100800 */
[----:B------:R-:W2:Y:S01]  /*94e0*/  LDCU UR10, c[0x0][0x374] ;  /* 0x00006e80ff0a77ac */ /* 0x000ea20008000800 */
[----:B0-----:R-:W-:Y:S01]  /*94f0*/  FSEL R4, R14, R3, P1 ;  /* 0x000000030e047208 */ /* 0x001fe20000800000 */
[----:B------:R-:W0:Y:S01]  /*9500*/  LDCU UR12, c[0x0][0x370] ;  /* 0x00006e00ff0c77ac */ /* 0x000e220008000800 */
[----:B------:R1:W4:Y:S01]  /*9510*/  SHFL.DOWN PT, R15, R5, 0x10, 0x1f ;  /* 0x0a001f00050f7f89 */ /* 0x00032200000e0000 */
[----:B------:R-:W-:Y:S03]  /*9520*/  BSSY.RECONVERGENT B0, `(.L_x_2082) ;  /* 0x000000f000007945 */ /* 0x000fe60003800200 */
[----:B------:R1:W0:Y:S01]  /*9530*/  SHFL.DOWN PT, R12, R4, 0x10, 0x1f ;  /* 0x0a001f00040c7f89 */ /* 0x00022200000e0000 */
[----:B---3--:R-:W-:Y:S01]  /*9540*/  ISETP.NE.AND P3, PT, R11, RZ, PT ;  /* 0x000000ff0b00720c */ /* 0x008fe20003f65270 */
[----:B------:R-:W-:-:S12]  /*9550*/  @P2 BRA `(.L_x_2083) ;  /* 0x00000000002c2947 */ /* 0x000fd80003800000 */
[----:B-1----:R-:W1:Y:S02]  /*9560*/  S2R R4, SR_LANEID ;  /* 0x0000000000047919 */ /* 0x002e640000000000 */
[----:B-1----:R-:W-:-:S13]  /*9570*/  ISETP.NE.AND P1, PT, R4, RZ, PT ;  /* 0x000000ff0400720c */ /* 0x002fda0003f25270 */
[----:B------:R-:W1:Y:S01]  /*9580*/  @!P1 S2R R14, SR_CgaCtaId ;  /* 0x00000000000e9919 */ /* 0x000e620000008800 */
[----:B------:R-:W-:Y:S02]  /*9590*/  @!P1 MOV R5, 0x400 ;  /* 0x0000040000059802 */ /* 0x000fe40000000f00 */
[----:B------:R-:W-:-:S04]  /*95a0*/  @!P1 SHF.R.U32.HI R4, RZ, 0x2, R11 ;  /* 0x00000002ff049819 */ /* 0x000fc8000001160b */
[----:B------:R-:W-:Y:S01]  /*95b0*/  @!P1 LOP3.LUT R13, R4, 0xf8, RZ, 0xc0, !PT ;  /* 0x000000f8040d9812 */ /* 0x000fe200078ec0ff */
[----:B0-----:R-:W-:Y:S01]  /*95c0*/  FADD.FTZ R4, R3, R12 ;  /* 0x0000000c03047221 */ /* 0x001fe20000010000 */
[----:B-1----:R-:W-:Y:S01]  /*95d0*/  @!P1 LEA R14, R14, R5, 0x18 ;  /* 0x000000050e0e9211 */ /* 0x002fe200078ec0ff */
[----:B----4-:R-:W-:-:S03]  /*95e0*/  FADD.FTZ R5, R10, R15 ;  /* 0x0000000f0a057221 */ /* 0x010fc60000010000 */
[----:B------:R-:W-:-:S05]  /*95f0*/  @!P1 IADD3 R13, PT, PT, R13, R14, RZ ;  /* 0x0000000e0d0d9210 */ /* 0x000fca0007ffe0ff */
[----:B------:R3:W-:Y:S02]  /*9600*/  @!P1 STS.64 [R13+0x10], R4 ;  /* 0x000010040d009388 */ /* 0x0007e40000000a00 */
.L_x_2083:
[----:B0-2---:R-:W-:Y:S05]  /*9610*/  BSYNC.RECONVERGENT B0 ;  /* 0x0000000000007941 */ /* 0x005fea0003800200 */
.L_x_2082:
[----:B------:R-:W-:Y:S06]  /*9620*/  BAR.SYNC.DEFER_BLOCKING 0x0 ;  /* 0x0000000000007b1d */ /* 0x000fec0000010000 */
[----:B------:R-:W-:Y:S04]  /*9630*/  BSSY.RECONVERGENT B0, `(.L_x_2084) ;  /* 0x0000026000007945 */ /* 0x000fe80003800200 */
[----:B------:R-:W-:Y:S05]  /*9640*/  @P3 BRA `(.L_x_2085) ;  /* 0x0000000000903947 */ /* 0x000fea0003800000 */
[----:B------:R-:W0:Y:S01]  /*9650*/  S2UR UR6, SR_CgaCtaId ;  /* 0x00000000000679c3 */ /* 0x000e220000008800 */
[----:B------:R-:W-:Y:S02]  /*9660*/  UMOV UR5, 0x400 ;  /* 0x0000040000057882 */ /* 0x000fe40000000000 */
[----:B0-----:R-:W-:-:S09]  /*9670*/  ULEA UR5, UR6, UR5, 0x18 ;  /* 0x0000000506057291 */ /* 0x001fd2000f8ec0ff */
[----:B------:R-:W0:Y:S04]  /*9680*/  LDS.64 R32, [UR5+0x18] ;  /* 0x00001805ff207984 */ /* 0x000e280008000a00 */
[----:B------:R-:W2:Y:S04]  /*9690*/  LDS.128 R28, [UR5+0x20] ;  /* 0x00002005ff1c7984 */ /* 0x000ea80008000c00 */
[----:B------:R-:W2:Y:S04]  /*96a0*/  LDS.128 R24, [UR5+0x30] ;  /* 0x00003005ff187984 */ /* 0x000ea80008000c00 */
[----:B------:R-:W2:Y:S04]  /*96b0*/  LDS.128 R20, [UR5+0x40] ;  /* 0x00004005ff147984 */ /* 0x000ea80008000c00 */
[----:B------:R-:W2:Y:S04]  /*96c0*/  LDS.128 R16, [UR5+0x50] ;  /* 0x00005005ff107984 */ /* 0x000ea80008000c00 */
[----:B-1-34-:R-:W1:Y:S01]  /*96d0*/  LDS.128 R12, [UR5+0x60] ;  /* 0x00006005ff0c7984 */ /* 0x01ae620008000c00 */
[----:B0-----:R-:W-:Y:S01]  /*96e0*/  FADD.FTZ R3, R4, R32 ;  /* 0x0000002004037221 */ /* 0x001fe20000010000 */
[----:B------:R-:W-:-:S02]  /*96f0*/  FADD.FTZ R4, R5, R33 ;  /* 0x0000002105047221 */ /* 0x000fc40000010000 */
[----:B------:R-:W0:Y:S01]  /*9700*/  LDS.128 R32, [UR5+0x70] ;  /* 0x00007005ff207984 */ /* 0x000e220008000c00 */
        /* <DEDUP_REMOVED lines=24> */
.L_x_2085:
[----:B------:R-:W-:Y:S05]  /*9890*/  BSYNC.RECONVERGENT B0 ;  /* 0x0000000000007941 */ /* 0x000fea0003800200 */
.L_x_2084:
[----:B------:R-:W-:-:S09]  /*98a0*/  UISETP.GE.U32.AND UP0, UPT, UR12, 0x2, UPT ;  /* 0x000000020c00788c */ /* 0x000fd2000bf06070 */
[----:B------:R-:W-:Y:S05]  /*98b0*/  BRA.U !UP0, `(.L_x_2086) ;  /* 0x0000000d08ec7547 */ /* 0x000fea000b800000 */
[----:B------:R-:W-:Y:S01]  /*98c0*/  ULOP3.LUT UR5, UR4, 0x1, URZ, 0xc0, !UPT ;  /* 0x0000000104057892 */ /* 0x000fe2000f8ec0ff */
[----:B------:R-:W0:Y:S01]  /*98d0*/  S2UR UR23, SR_CTAID.X ;  /* 0x00000000001779c3 */ /* 0x000e220000002500 */
[----:B------:R-:W2:Y:S01]  /*98e0*/  LDCU.64 UR6, c[0x0][0x3b8] ;  /* 0x00007700ff0677ac */ /* 0x000ea20008000a00 */
[----:B------:R-:W-:Y:S01]  /*98f0*/  BSSY.RECONVERGENT B0, `(.L_x_2087) ;  /* 0x0000024000007945 */ /* 0x000fe20003800200 */
[----:B------:R-:W-:-:S04]  /*9900*/  UIMAD UR5, UR5, UR10, URZ ;  /* 0x0000000a050572a4 */ /* 0x000fc8000f8e02ff */
[----:B------:R-:W-:-:S04]  /*9910*/  UIMAD UR13, UR5, UR12, URZ ;  /* 0x0000000c050d72a4 */ /* 0x000fc8000f8e02ff */
[----:B------:R-:W-:-:S04]  /*9920*/  USHF.L.U32 UR14, UR13, 0x1, URZ ;  /* 0x000000010d0e7899 */ /* 0x000fc800080006ff */
[----:B--2---:R-:W-:-:S03]  /*9930*/  UIMAD.WIDE UR6, UR14, 0x4, UR6 ;  /* 0x000000040e0678a5 */ /* 0x004fc6000f8e0206 */
[----:B------:R-:W2:Y:S01]  /*9940*/  S2UR UR13, SR_CTAID.Y ;  /* 0x00000000000d79c3 */ /* 0x000ea20000002600 */
[----:B------:R-:W-:Y:S08]  /*9950*/  @P3 BRA `(.L_x_2088) ;  /* 0x0000000000743947 */ /* 0x000ff00003800000 */
[----:B------:R-:W1:Y:S01]  /*9960*/  LDCU.64 UR20, c[0x0][0x3b0] ;  /* 0x00007600ff1477ac */ /* 0x000e620008000a00 */
[----:B--2---:R-:W-:Y:S02]  /*9970*/  UIADD3 UR22, UPT, UPT, UR5, UR13, URZ ;  /* 0x0000000d05167290 */ /* 0x004fe4000fffe0ff */
[----:B0-----:R-:W-:Y:S02]  /*9980*/  UIMAD UR14, UR23, UR10, UR13 ;  /* 0x0000000a170e72a4 */ /* 0x001fe4000f8e020d */
[----:B------:R-:W-:Y:S02]  /*9990*/  ULOP3.LUT UP0, UR16, UR4, 0x2, URZ, 0xc0, !UPT ;  /* 0x0000000204107892 */ /* 0x000fe4000f80c0ff */
[----:B------:R-:W-:Y:S02]  /*99a0*/  UIMAD.WIDE.U32 UR14, UR14, 0x8, UR6 ;  /* 0x000000080e0e78a5 */ /* 0x000fe4000f8e0006 */
[----:B------:R-:W-:Y:S01]  /*99b0*/  UIADD3 UR16, UPT, UPT, -UR16, 0x1, URZ ;  /* 0x0000000110107890 */ /* 0x000fe2000fffe1ff */
[----:B------:R-:W-:-:S03]  /*99c0*/  MOV R10, 0xffffffff ;  /* 0xffffffff000a7802 */ /* 0x000fc60000000f00 */
[----:B------:R-:W-:Y:S01]  /*99d0*/  IMAD.U32 R14, RZ, RZ, UR14 ;  /* 0x0000000eff0e7e24 */ /* 0x000fe2000f8e00ff */
[----:B----4-:R-:W-:Y:S01]  /*99e0*/  MOV R15, UR15 ;  /* 0x0000000f000f7c02 */ /* 0x010fe20008000f00 */
[----:B-1----:R-:W-:Y:S01]  /*99f0*/  ULEA UR17, UP1, UR22, UR20, 0x2 ;  /* 0x0000001416117291 */ /* 0x002fe2000f8210ff */
[----:B------:R-:W-:-:S03]  /*9a00*/  IMAD.U32 R3, RZ, RZ, UR16 ;  /* 0x00000010ff037e24 */ /* 0x000fc6000f8e00ff */
[----:B------:R-:W-:Y:S01]  /*9a10*/  ULEA.HI.X UR20, UR22, UR21, URZ, 0x2, UP1 ;  /* 0x0000001516147291 */ /* 0x000fe200088f14ff */
[----:B------:R0:W-:Y:S01]  /*9a20*/  STG.E.64 desc[UR18][R14.64], R4 ;  /* 0x000000040e007986 */ /* 0x0001e2000c101b12 */
[----:B------:R-:W-:-:S04]  /*9a30*/  IMAD.U32 R12, RZ, RZ, UR17 ;  /* 0x00000011ff0c7e24 */ /* 0x000fc8000f8e00ff */
[----:B---3--:R-:W-:Y:S01]  /*9a40*/  IMAD.U32 R13, RZ, RZ, UR20 ;  /* 0x00000014ff0d7e24 */ /* 0x008fe2000f8e00ff */
        /* <DEDUP_REMOVED lines=9> */
.L_x_2089:
[----:B------:R-:W2:Y:S04]  /*9ae0*/  LDG.E.STRONG.GPU R10, desc[UR18][R12.64] ;  /* 0x000000120c0a7981 */ /* 0x000ea8000c1ef900 */
[----:B--2---:R-:W-:Y:S04]  /*9af0*/  CCTL.IVALL ;  /* 0x00000000ff00798f */ /* 0x004fe80002000000 */
[----:B------:R0:W-:Y:S01]  /*9b00*/  STL [R1], R10 ;  /* 0x0000000a01007387 */ /* 0x0001e20000100800 */
[----:B------:R-:W-:-:S13]  /*9b10*/  ISETP.NE.AND P1, PT, R10, UR14, PT ;  /* 0x0000000e0a007c0c */ /* 0x000fda000bf25270 */
[----:B0-----:R-:W-:Y:S05]  /*9b20*/  @P1 BRA `(.L_x_2089) ;  /* 0xfffffffc00ec1947 */ /* 0x001fea000383ffff */
.L_x_2088:
[----:B0-2---:R-:W-:Y:S05]  /*9b30*/  BSYNC.RECONVERGENT B0 ;  /* 0x0000000000007941 */ /* 0x005fea0003800200 */
.L_x_2087:
        /* <DEDUP_REMOVED lines=15> */
.L_x_2091:
[----:B------:R-:W-:Y:S01]  /*9c30*/  UIADD3 UR27, UPT, UPT, UR5, 0x1, URZ ;  /* 0x00000001051b7890 */ /* 0x000fe2000fffe0ff */
[----:B------:R-:W-:-:S03]  /*9c40*/  ISETP.NE.AND P1, PT, RZ, UR26, PT ;  /* 0x0000001aff007c0c */ /* 0x000fc6000bf25270 */
[----:B------:R-:W-:Y:S01]  /*9c50*/  UISETP.NE.AND UP0, UPT, UR27, UR23, UPT ;  /* 0x000000171b00728c */ /* 0x000fe2000bf05270 */
[----:B------:R-:W-:Y:S01]  /*9c60*/  ISETP.NE.OR P1, PT, R11, RZ, !P1 ;  /* 0x000000ff0b00720c */ /* 0x000fe20004f25670 */
[----:B------:R-:W-:-:S04]  /*9c70*/  UIADD3 UR27, UPT, UPT, UR5, 0x2, URZ ;  /* 0x00000002051b7890 */ /* 0x000fc8000fffe0ff */
[----:B------:R-:W-:Y:S01]  /*9c80*/  PLOP3.LUT P2, PT, PT, PT, UP0, 0x80, 0x8 ;  /* 0x000000000008781c */ /* 0x000fe20003f4f008 */
[----:B------:R-:W-:-:S03]  /*9c90*/  UISETP.NE.AND UP0, UPT, UR27, UR23, UPT ;  /* 0x000000171b00728c */ /* 0x000fc6000bf05270 */
[----:B------:R-:W-:-:S03]  /*9ca0*/  ISETP.NE.OR P2, PT, R11, RZ, !P2 ;  /* 0x000000ff0b00720c */ /* 0x000fc60005745670 */
[----:B------:R-:W-:Y:S02]  /*9cb0*/  PLOP3.LUT P4, PT, PT, PT, UP0, 0x80, 0x8 ;  /* 0x000000000008781c */ /* 0x000fe40003f8f008 */
[----:B------:R-:W-:Y:S02]  /*9cc0*/  VOTEU.ALL UP0, P1 ;  /* 0x0000000000ff7886 */ /* 0x000fe40000800000 */
[----:B------:R-:W-:-:S03]  /*9cd0*/  ISETP.NE.OR P4, PT, R11, RZ, !P4 ;  /* 0x000000ff0b00720c */ /* 0x000fc60006785670 */
[----:B------:R-:W-:-:S03]  /*9ce0*/  @!UP0 UIMAD.WIDE.U32 UR28, UR14, 0x8, UR6 ;  /* 0x000000080e1c88a5 */ /* 0x000fc6000f8e0006 */
[----:B------:R-:W-:-:S03]  /*9cf0*/  VOTEU.ALL UP0, P2 ;  /* 0x0000000000ff7886 */ /* 0x000fc60001000000 */
[----:B-1----:R-:W-:Y:S02]  /*9d00*/  IMAD.U32 R12, RZ, RZ, UR28 ;  /* 0x0000001cff0c7e24 */ /* 0x002fe4000f8e00ff */
[----:B---3--:R-:W-:Y:S01]  /*9d10*/  IMAD.U32 R13, RZ, RZ, UR29 ;  /* 0x0000001dff0d7e24 */ /* 0x008fe2000f8e00ff */
[----:B------:R-:W-:Y:S01]  /*9d20*/  @!UP0 UIMAD.WIDE.U32 UR28, UR25, 0x8, UR6 ;  /* 0x00000008191c88a5 */ /* 0x000fe2000f8e0006 */
[----:B------:R-:W-:-:S04]  /*9d30*/  VOTEU.ALL UP0, P4 ;  /* 0x0000000000ff7886 */ /* 0x000fc80002000000 */
[----:B------:R-:W2:Y:S01]  /*9d40*/  @!P1 LDG.E.64 R12, desc[UR18][R12.64] ;  /* 0x000000120c0c9981 */ /* 0x000ea2000c1e1b00 */
[----:B------:R-:W-:Y:S01]  /*9d50*/  MOV R14, UR28 ;  /* 0x0000001c000e7c02 */ /* 0x000fe20008000f00 */
[----:B----4-:R-:W-:Y:S01]  /*9d60*/  IMAD.U32 R15, RZ, RZ, UR29 ;  /* 0x0000001dff0f7e24 */ /* 0x010fe2000f8e00ff */
[----:B------:R-:W-:-:S05]  /*9d70*/  @!UP0 UIMAD.WIDE.U32 UR28, UR20, 0x8, UR6 ;  /* 0x00000008141c88a5 */ /* 0x000fca000f8e0006 */
[----:B------:R-:W3:Y:S01]  /*9d80*/  @!P2 LDG.E.64 R14, desc[UR18][R14.64] ;  /* 0x000000120e0ea981 */ /* 0x000ee2000c1e1b00 */
[----:B------:R-:W-:Y:S01]  /*9d90*/  IMAD.U32 R16, RZ, RZ, UR28 ;  /* 0x0000001cff107e24 */ /* 0x000fe2000f8e00ff */
[----:B------:R-:W-:-:S06]  /*9da0*/  MOV R17, UR29 ;  /* 0x0000001d00117c02 */ /* 0x000fcc0008000f00 */
[----:B------:R-:W4:Y:S01]  /*9db0*/  @!P4 LDG.E.64 R16, desc[UR18][R16.64] ;  /* 0x000000121010c981 */ /* 0x000f22000c1e1b00 */
[----:B------:R-:W-:Y:S02]  /*9dc0*/  UIADD3 UR27, UPT, UPT, UR5, 0x3, URZ ;  /* 0x00000003051b7890 */ /* 0x000fe4000fffe0ff */
[----:B------:R-:W-:Y:S02]  /*9dd0*/  UIADD3 UR28, UPT, UPT, UR5, 0x4, URZ ;  /* 0x00000004051c7890 */ /* 0x000fe4000fffe0ff */
[----:B------:R-:W-:Y:S02]  /*9de0*/  UISETP.NE.AND UP0, UPT, UR27, UR23, UPT ;  /* 0x000000171b00728c */ /* 0x000fe4000bf05270 */
[----:B------:R-:W-:Y:S02]  /*9df0*/  UIADD3 UR29, UPT, UPT, UR5, 0x5, URZ ;  /* 0x00000005051d7890 */ /* 0x000fe4000fffe0ff */
[----:B------:R-:W-:Y:S02]  /*9e00*/  UISETP.NE.AND UP1, UPT, UR28, UR23, UPT ;  /* 0x000000171c00728c */ /* 0x000fe4000bf25270 */
[----:B------:R-:W-:-:S02]  /*9e10*/  UIADD3 UR30, UPT, UPT, UR5, 0x6, URZ ;  /* 0x00000006051e7890 */ /* 0x000fc4000fffe0ff */
[----:B------:R-:W-:Y:S02]  /*9e20*/  UISETP.NE.AND UP2, UPT, UR29, UR23, UPT ;  /* 0x000000171d00728c */ /* 0x000fe4000bf45270 */
[----:B------:R-:W-:Y:S01]  /*9e30*/  PLOP3.LUT P3, PT, PT, PT, UP1, 0x80, 0x8 ;  /* 0x000000000008781c */ /* 0x000fe20003f6f018 */
[----:B------:R-:W-:-:S03]  /*9e40*/  UIADD3 UR27, UPT, UPT, UR5, 0x7, URZ ;  /* 0x00000007051b7890 */ /* 0x000fc6000fffe0ff */
[----:B------:R-:W-:Y:S01]  /*9e50*/  PLOP3.LUT P5, PT, PT, PT, UP2, 0x80, 0x8 ;  /* 0x000000000008781c */ /* 0x000fe20003faf028 */
[----:B------:R-:W-:Y:S01]  /*9e60*/  UISETP.NE.AND UP1, UPT, UR27, UR23, UPT ;  /* 0x000000171b00728c */ /* 0x000fe2000bf25270 */
[----:B--2---:R-:W-:Y:S01]  /*9e70*/  @!P1 FADD.FTZ R4, R4, R12 ;  /* 0x0000000c04049221 */ /* 0x004fe20000010000 */
[----:B------:R-:W-:Y:S01]  /*9e80*/  @!P1 FADD.FTZ R5, R5, R13 ;  /* 0x0000000d05059221 */ /* 0x000fe20000010000 */
[----:B------:R-:W-:Y:S01]  /*9e90*/  PLOP3.LUT P1, PT, PT, PT, UP0, 0x80, 0x8 ;  /* 0x000000000008781c */ /* 0x000fe20003f2f008 */
[----:B------:R-:W-:-:S03]  /*9ea0*/  UISETP.NE.AND UP0, UPT, UR30, UR23, UPT ;  /* 0x000000171e00728c */ /* 0x000fc6000bf05270 */
[----:B------:R-:W-:Y:S01]  /*9eb0*/  ISETP.NE.OR P1, PT, R11, RZ, !P1 ;  /* 0x000000ff0b00720c */ /* 0x000fe20004f25670 */
[----:B---3--:R-:W-:Y:S01]  /*9ec0*/  @!P2 FADD.FTZ R4, R4, R14 ;  /* 0x0000000e0404a221 */ /* 0x008fe20000010000 */
[----:B------:R-:W-:Y:S01]  /*9ed0*/  @!P2 FADD.FTZ R5, R5, R15 ;  /* 0x0000000f0505a221 */ /* 0x000fe20000010000 */
[----:B------:R-:W-:Y:S02]  /*9ee0*/  ISETP.NE.OR P2, PT, R11, RZ, !P3 ;  /* 0x000000ff0b00720c */ /* 0x000fe40005f45670 */
[----:B------:R-:W-:Y:S01]  /*9ef0*/  PLOP3.LUT P3, PT, PT, PT, UP0, 0x80, 0x8 ;  /* 0x000000000008781c */ /* 0x000fe20003f6f008 */
[----:B----4-:R-:W-:Y:S01]  /*9f00*/  @!P4 FADD.FTZ R4, R4, R16 ;  /* 0x000000100404c221 */ /* 0x010fe20000010000 */
[----:B------:R-:W-:Y:S01]  /*9f10*/  @!P4 FADD.FTZ R5, R5, R17 ;  /* 0x000000110505c221 */ /* 0x000fe20000010000 */
[----:B------:R-:W-:-:S05]  /*9f20*/  ISETP.NE.OR P4, PT, R11, RZ, !P5 ;  /* 0x000000ff0b00720c */ /* 0x000fca0006f85670 */
[----:B------:R-:W-:Y:S01]  /*9f30*/  VOTEU.ALL UP0, P1 ;  /* 0x0000000000ff7886 */ /* 0x000fe20000800000 */
[----:B------:R-:W-:Y:S02]  /*9f40*/  PLOP3.LUT P5, PT, PT, PT, UP1, 0x80, 0x8 ;  /* 0x000000000008781c */ /* 0x000fe40003faf018 */
[C---:B------:R-:W-:Y:S01]  /*9f50*/  ISETP.NE.OR P3, PT, R11.reuse, RZ, !P3 ;  /* 0x000000ff0b00720c */ /* 0x040fe20005f65670 */
[----:B------:R-:W-:Y:S01]  /*9f60*/  VOTEU.ALL UP1, P2 ;  /* 0x0000000000ff7886 */ /* 0x000fe20001020000 */
[----:B------:R-:W-:Y:S01]  /*9f70*/  ISETP.NE.OR P5, PT, R11, RZ, !P5 ;  /* 0x000000ff0b00720c */ /* 0x000fe20006fa5670 */
[----:B------:R-:W-:-:S03]  /*9f80*/  @!UP0 UIMAD.WIDE.U32 UR28, UR17, 0x8, UR6 ;  /* 0x00000008111c88a5 */ /* 0x000fc6000f8e0006 */
[----:B------:R-:W-:Y:S01]  /*9f90*/  @!UP1 UIMAD.WIDE.U32 UR30, UR16, 0x8, UR6 ;  /* 0x00000008101e98a5 */ /* 0x000fe2000f8e0006 */
[----:B------:R-:W-:Y:S02]  /*9fa0*/  VOTEU.ALL UP0, P4 ;  /* 0x0000000000ff7886 */ /* 0x000fe40002000000 */
[----:B------:R-:W-:Y:S02]  /*9fb0*/  IMAD.U32 R12, RZ, RZ, UR28 ;  /* 0x0000001cff0c7e24 */ /* 0x000fe4000f8e00ff */
[----:B------:R-:W-:Y:S02]  /*9fc0*/  IMAD.U32 R13, RZ, RZ, UR29 ;  /* 0x0000001dff0d7e24 */ /* 0x000fe4000f8e00ff */
[----:B------:R-:W-:Y:S01]  /*9fd0*/  VOTEU.ALL UP1, P3 ;  /* 0x0000000000ff7886 */ /* 0x000fe20001820000 */
[----:B------:R-:W-:Y:S01]  /*9fe0*/  @!UP0 UIMAD.WIDE.U32 UR28, UR24, 0x8, UR6 ;  /* 0x00000008181c88a5 */ /* 0x000fe2000f8e0006 */
[----:B------:R-:W-:Y:S01]  /*9ff0*/  MOV R14, UR30 ;  /* 0x0000001e000e7c02 */ /* 0x000fe20008000f00 */
[----:B------:R-:W-:Y:S01]  /*a000*/  IMAD.U32 R15, RZ, RZ, UR31 ;  /* 0x0000001fff0f7e24 */ /* 0x000fe2000f8e00ff */
[----:B------:R-:W-:Y:S01]  /*a010*/  VOTEU.ALL UP0, P5 ;  /* 0x0000000000ff7886 */ /* 0x000fe20002800000 */
[----:B------:R-:W2:Y:S01]  /*a020*/  @!P1 LDG.E.64 R12, desc[UR18][R12.64] ;  /* 0x000000120c0c9981 */ /* 0x000ea2000c1e1b00 */
[----:B------:R-:W-:Y:S01]  /*a030*/  @!UP1 UIMAD.WIDE.U32 UR30, UR22, 0x8, UR6 ;  /* 0x00000008161e98a5 */ /* 0x000fe2000f8e0006 */
[----:B------:R-:W-:Y:S01]  /*a040*/  IMAD.U32 R16, RZ, RZ, UR28 ;  /* 0x0000001cff107e24 */ /* 0x000fe2000f8e00ff */
[----:B------:R-:W-:Y:S01]  /*a050*/  MOV R17, UR29 ;  /* 0x0000001d00117c02 */ /* 0x000fe20008000f00 */
[----:B------:R-:W3:Y:S01]  /*a060*/  @!P2 LDG.E.64 R14, desc[UR18][R14.64] ;  /* 0x000000120e0ea981 */ /* 0x000ee2000c1e1b00 */
[----:B------:R-:W-:-:S02]  /*a070*/  @!UP0 UIMAD.WIDE.U32 UR28, UR21, 0x8, UR6 ;  /* 0x00000008151c88a5 */ /* 0x000fc4000f8e0006 */
[----:B------:R-:W-:Y:S02]  /*a080*/  IMAD.U32 R18, RZ, RZ, UR30 ;  /* 0x0000001eff127e24 */ /* 0x000fe4000f8e00ff */
[----:B------:R-:W-:Y:S01]  /*a090*/  IMAD.U32 R19, RZ, RZ, UR31 ;  /* 0x0000001fff137e24 */ /* 0x000fe2000f8e00ff */
[----:B------:R-:W4:Y:S01]  /*a0a0*/  @!P4 LDG.E.64 R16, desc[UR18][R16.64] ;  /* 0x000000121010c981 */ /* 0x000f22000c1e1b00 */
[----:B------:R-:W-:Y:S01]  /*a0b0*/  MOV R20, UR28 ;  /* 0x0000001c00147c02 */ /* 0x000fe20008000f00 */
[----:B------:R-:W-:-:S03]  /*a0c0*/  IMAD.U32 R21, RZ, RZ, UR29 ;  /* 0x0000001dff157e24 */ /* 0x000fc6000f8e00ff */
[----:B------:R-:W4:Y:S04]  /*a0d0*/  @!P3 LDG.E.64 R18, desc[UR18][R18.64] ;  /* 0x000000121212b981 */ /* 0x000f28000c1e1b00 */
[----:B------:R-:W4:Y:S01]  /*a0e0*/  @!P5 LDG.E.64 R20, desc[UR18][R20.64] ;  /* 0x000000121414d981 */ /* 0x000f22000c1e1b00 */
[----:B------:R-:W-:Y:S02]  /*a0f0*/  UIADD3 UR5, UPT, UPT, UR5, 0x8, URZ ;  /* 0x0000000805057890 */ /* 0x000fe4000fffe0ff */
[----:B------:R-:W-:Y:S02]  /*a100*/  UIADD3 UR26, UPT, UPT, UR26, 0x8, URZ ;  /* 0x000000081a1a7890 */ /* 0x000fe4000fffe0ff */
[----:B------:R-:W-:Y:S02]  /*a110*/  UISETP.NE.AND UP0, UPT, UR5, UR15, UPT ;  /* 0x0000000f0500728c */ /* 0x000fe4000bf05270 */
[----:B------:R-:W-:-:S02]  /*a120*/  ULEA UR14, UR10, UR14, 0x3 ;  /* 0x0000000e0a0e7291 */ /* 0x000fc4000f8e18ff */
[----:B------:R-:W-:Y:S02]  /*a130*/  ULEA UR25, UR10, UR25, 0x3 ;  /* 0x000000190a197291 */ /* 0x000fe4000f8e18ff */
[----:B------:R-:W-:Y:S02]  /*a140*/  ULEA UR20, UR10, UR20, 0x3 ;  /* 0x000000140a147291 */ /* 0x000fe4000f8e18ff */
[----:B------:R-:W-:Y:S02]  /*a150*/  ULEA UR17, UR10, UR17, 0x3 ;  /* 0x000000110a117291 */ /* 0x000fe4000f8e18ff */
[----:B------:R-:W-:Y:S02]  /*a160*/  ULEA UR16, UR10, UR16, 0x3 ;  /* 0x000000100a107291 */ /* 0x000fe4000f8e18ff */
[----:B------:R-:W-:Y:S02]  /*a170*/  ULEA UR24, UR10, UR24, 0x3 ;  /* 0x000000180a187291 */ /* 0x000fe4000f8e18ff */
[----:B------:R-:W-:-:S02]  /*a180*/  ULEA UR22, UR10, UR22, 0x3 ;  /* 0x000000160a167291 */ /* 0x000fc4000f8e18ff */
        /* <DEDUP_REMOVED lines=10> */
[----:B------:R-:W-:Y:S01]  /*a230*/  @!P5 FADD.FTZ R5, R5, R21 ;  /* 0x000000150505d221 */ /* 0x000fe20000010000 */
[----:B------:R-:W-:Y:S06]  /*a240*/  BRA.U UP0, `(.L_x_2091) ;  /* 0xfffffff900787547 */ /* 0x000fec000b83ffff */
[----:B------:R-:W-:-:S05]  /*a250*/  UMOV UR5, UR15 ;  /* 0x0000000f00057c82 */ /* 0x000fca0008000000 */
.L_x_2090:
[----:B------:R-:W-:-:S09]  /*a260*/  ULOP3.LUT UP0, UR14, UR12, 0x7, URZ, 0xc0, !UPT ;  /* 0x000000070c0e7892 */ /* 0x000fd2000f80c0ff */
[----:B------:R-:W-:Y:S05]  /*a270*/  BRA.U !UP0, `(.L_x_2086) ;  /* 0x00000005087c7547 */ /* 0x000fea000b800000 */
[----:B------:R-:W-:Y:S02]  /*a280*/  UIADD3 UR14, UPT, UPT, UR14, -0x1, URZ ;  /* 0xffffffff0e0e7890 */ /* 0x000fe4000fffe0ff */
[----:B------:R-:W-:Y:S02]  /*a290*/  ULOP3.LUT UP0, UR22, UR12, 0x3, URZ, 0xc0, !UPT ;  /* 0x000000030c167892 */ /* 0x000fe4000f80c0ff */
[----:B------:R-:W-:-:S09]  /*a2a0*/  UISETP.GE.U32.AND UP1, UPT, UR14, 0x3, UPT ;  /* 0x000000030e00788c */ /* 0x000fd2000bf26070 */
[----:B------:R-:W-:Y:S05]  /*a2b0*/  BRA.U !UP1, `(.L_x_2092) ;  /* 0x0000000109c07547 */ /* 0x000fea000b800000 */
[----:B------:R-:W-:Y:S02]  /*a2c0*/  UISETP.NE.AND UP1, UPT, UR5, UR23, UPT ;  /* 0x000000170500728c */ /* 0x000fe4000bf25270 */
[----:B------:R-:W-:Y:S02]  /*a2d0*/  UIADD3 UR16, UPT, UPT, UR5, 0x1, URZ ;  /* 0x0000000105107890 */ /* 0x000fe4000fffe0ff */
[----:B------:R-:W-:Y:S02]  /*a2e0*/  UIADD3 UR20, UPT, UPT, UR5, 0x2, URZ ;  /* 0x0000000205147890 */ /* 0x000fe4000fffe0ff */
[----:B------:R-:W-:Y:S01]  /*a2f0*/  PLOP3.LUT P1, PT, PT, PT, UP1, 0x80, 0x8 ;  /* 0x000000000008781c */ /* 0x000fe20003f2f018 */
[----:B------:R-:W-:Y:S02]  /*a300*/  UISETP.NE.AND UP1, UPT, UR16, UR23, UPT ;  /* 0x000000171000728c */ /* 0x000fe4000bf25270 */
[----:B------:R-:W-:Y:S01]  /*a310*/  UIADD3 UR21, UPT, UPT, UR5, 0x3, URZ ;  /* 0x0000000305157890 */ /* 0x000fe2000fffe0ff */
[----:B------:R-:W-:Y:S01]  /*a320*/  ISETP.NE.OR P1, PT, R11, RZ, !P1 ;  /* 0x000000ff0b00720c */ /* 0x000fe20004f25670 */
[----:B------:R-:W-:-:S02]  /*a330*/  UISETP.NE.AND UP2, UPT, UR20, UR23, UPT ;  /* 0x000000171400728c */ /* 0x000fc4000bf45270 */
[----:B------:R-:W-:Y:S01]  /*a340*/  PLOP3.LUT P3, PT, PT, PT, UP1, 0x80, 0x8 ;  /* 0x000000000008781c */ /* 0x000fe20003f6f018 */
[----:B------:R-:W-:-:S03]  /*a350*/  UISETP.NE.AND UP3, UPT, UR21, UR23, UPT ;  /* 0x000000171500728c */ /* 0x000fc6000bf65270 */
[----:B------:R-:W-:Y:S02]  /*a360*/  PLOP3.LUT P4, PT, PT, PT, UP2, 0x80, 0x8 ;  /* 0x000000000008781c */ /* 0x000fe40003f8f028 */
[C---:B------:R-:W-:Y:S02]  /*a370*/  ISETP.NE.OR P3, PT, R11.reuse, RZ, !P3 ;  /* 0x000000ff0b00720c */ /* 0x040fe40005f65670 */
[----:B------:R-:W-:Y:S02]  /*a380*/  PLOP3.LUT P2, PT, PT, PT, UP3, 0x80, 0x8 ;  /* 0x000000000008781c */ /* 0x000fe40003f4f038 */
[C---:B------:R-:W-:Y:S01]  /*a390*/  ISETP.NE.OR P4, PT, R11.reuse, RZ, !P4 ;  /* 0x000000ff0b00720c */ /* 0x040fe20006785670 */
[----:B------:R-:W-:Y:S01]  /*a3a0*/  VOTEU.ALL UP1, P1 ;  /* 0x0000000000ff7886 */ /* 0x000fe20000820000 */
[----:B------:R-:W-:-:S04]  /*a3b0*/  ISETP.NE.OR P2, PT, R11, RZ, !P2 ;  /* 0x000000ff0b00720c */ /* 0x000fc80005745670 */
[----:B------:R-:W-:-:S03]  /*a3c0*/  @!UP1 UIMAD UR14, UR5, UR10, UR13 ;  /* 0x0000000a050e92a4 */ /* 0x000fc6000f8e020d */
[----:B------:R-:W-:Y:S01]  /*a3d0*/  VOTEU.ALL UP2, P3 ;  /* 0x0000000000ff7886 */ /* 0x000fe20001840000 */
[----:B------:R-:W-:-:S03]  /*a3e0*/  @!UP1 UIMAD.WIDE.U32 UR14, UR14, 0x8, UR6 ;  /* 0x000000080e0e98a5 */ /* 0x000fc6000f8e0006 */
[----:B------:R-:W-:Y:S01]  /*a3f0*/  VOTEU.ALL UP3, P4 ;  /* 0x0000000000ff7886 */ /* 0x000fe20002060000 */
[----:B------:R-:W-:Y:S01]  /*a400*/  @!UP2 UIMAD UR16, UR16, UR10, UR13 ;  /* 0x0000000a1010a2a4 */ /* 0x000fe2000f8e020d */
[----:B------:R-:W-:Y:S01]  /*a410*/  VOTEU.ALL UP4, P2 ;  /* 0x0000000000ff7886 */ /* 0x000fe20001080000 */
[----:B-1----:R-:W-:Y:S02]  /*a420*/  IMAD.U32 R12, RZ, RZ, UR14 ;  /* 0x0000000eff0c7e24 */ /* 0x002fe4000f8e00ff */
[----:B------:R-:W-:Y:S01]  /*a430*/  @!UP3 UIMAD UR20, UR20, UR10, UR13 ;  /* 0x0000000a1414b2a4 */ /* 0x000fe2000f8e020d */
[----:B---3--:R-:W-:Y:S01]  /*a440*/  MOV R13, UR15 ;  /* 0x0000000f000d7c02 */ /* 0x008fe20008000f00 */
[----:B------:R-:W-:Y:S02]  /*a450*/  @!UP2 UIMAD.WIDE.U32 UR16, UR16, 0x8, UR6 ;  /* 0x000000081010a8a5 */ /* 0x000fe4000f8e0006 */
[----:B------:R-:W-:Y:S02]  /*a460*/  @!UP4 UIMAD UR21, UR21, UR10, UR13 ;  /* 0x0000000a1515c2a4 */ /* 0x000fe4000f8e020d */
[----:B------:R-:W-:Y:S01]  /*a470*/  @!UP3 UIMAD.WIDE.U32 UR14, UR20, 0x8, UR6 ;  /* 0x00000008140eb8a5 */ /* 0x000fe2000f8e0006 */
[----:B------:R-:W2:Y:S01]  /*a480*/  @!P1 LDG.E.64 R12, desc[UR18][R12.64] ;  /* 0x000000120c0c9981 */ /* 0x000ea2000c1e1b00 */
[----:B------:R-:W-:-:S02]  /*a490*/  IMAD.U32 R14, RZ, RZ, UR16 ;  /* 0x00000010ff0e7e24 */ /* 0x000fc4000f8e00ff */
[----:B----4-:R-:W-:Y:S01]  /*a4a0*/  IMAD.U32 R15, RZ, RZ, UR17 ;  /* 0x00000011ff0f7e24 */ /* 0x010fe2000f8e00ff */
[----:B------:R-:W-:Y:S01]  /*a4b0*/  @!UP4 UIMAD.WIDE.U32 UR16, UR21, 0x8, UR6 ;  /* 0x000000081510c8a5 */ /* 0x000fe2000f8e0006 */
[----:B------:R-:W-:Y:S01]  /*a4c0*/  MOV R16, UR14 ;  /* 0x0000000e00107c02 */ /* 0x000fe20008000f00 */
[----:B------:R-:W-:-:S03]  /*a4d0*/  IMAD.U32 R17, RZ, RZ, UR15 ;  /* 0x0000000fff117e24 */ /* 0x000fc6000f8e00ff */
[----:B------:R-:W3:Y:S01]  /*a4e0*/  @!P3 LDG.E.64 R14, desc[UR18][R14.64] ;  /* 0x000000120e0eb981 */ /* 0x000ee2000c1e1b00 */
[----:B------:R-:W-:Y:S01]  /*a4f0*/  IMAD.U32 R18, RZ, RZ, UR16 ;  /* 0x00000010ff127e24 */ /* 0x000fe2000f8e00ff */
[----:B------:R-:W-:Y:S02]  /*a500*/  MOV R19, UR17 ;  /* 0x0000001100137c02 */ /* 0x000fe40008000f00 */
[----:B------:R-:W4:Y:S04]  /*a510*/  @!P4 LDG.E.64 R16, desc[UR18][R16.64] ;  /* 0x000000121010c981 */ /* 0x000f28000c1e1b00 */
[----:B------:R-:W4:Y:S01]  /*a520*/  @!P2 LDG.E.64 R18, desc[UR18][R18.64] ;  /* 0x000000121212a981 */ /* 0x000f22000c1e1b00 */
[----:B------:R-:W-:Y:S01]  /*a530*/  UIADD3 UR5, UPT, UPT, UR5, 0x4, URZ ;  /* 0x0000000405057890 */ /* 0x000fe2000fffe0ff */
        /* <DEDUP_REMOVED lines=8> */
.L_x_2092:
[----:B------:R-:W-:Y:S05]  /*a5c0*/  BRA.U !UP0, `(.L_x_2086) ;  /* 0x0000000108a87547 */ /* 0x000fea000b800000 */
[----:B------:R-:W-:-:S09]  /*a5d0*/  UISETP.NE.AND UP0, UPT, UR22, 0x1, UPT ;  /* 0x000000011600788c */ /* 0x000fd2000bf05270 */
[----:B------:R-:W-:Y:S05]  /*a5e0*/  BRA.U !UP0, `(.L_x_2093) ;  /* 0x0000000108607547 */ /* 0x000fea000b800000 */
[----:B------:R-:W-:Y:S02]  /*a5f0*/  UISETP.NE.AND UP0, UPT, UR5, UR23, UPT ;  /* 0x000000170500728c */ /* 0x000fe4000bf05270 */
[----:B------:R-:W-:-:S04]  /*a600*/  UIADD3 UR14, UPT, UPT, UR5, 0x1, URZ ;  /* 0x00000001050e7890 */ /* 0x000fc8000fffe0ff */
[----:B------:R-:W-:Y:S01]  /*a610*/  PLOP3.LUT P2, PT, PT, PT, UP0, 0x80, 0x8 ;  /* 0x000000000008781c */ /* 0x000fe20003f4f008 */
[----:B------:R-:W-:-:S03]  /*a620*/  UISETP.NE.AND UP0, UPT, UR14, UR23, UPT ;  /* 0x000000170e00728c */ /* 0x000fc6000bf05270 */
[----:B------:R-:W-:-:S03]  /*a630*/  ISETP.NE.OR P2, PT, R11, RZ, !P2 ;  /* 0x000000ff0b00720c */ /* 0x000fc60005745670 */
[----:B------:R-:W-:-:S04]  /*a640*/  PLOP3.LUT P1, PT, PT, PT, UP0, 0x80, 0x8 ;  /* 0x000000000008781c */ /* 0x000fc80003f2f008 */
[----:B------:R-:W-:-:S06]  /*a650*/  ISETP.NE.OR P1, PT, R11, RZ, !P1 ;  /* 0x000000ff0b00720c */ /* 0x000fcc0004f25670 */
[----:B------:R-:W-:-:S05]  /*a660*/  VOTEU.ALL UP0, P2 ;  /* 0x0000000000ff7886 */ /* 0x000fca0001000000 */
[----:B------:R-:W-:Y:S02]  /*a670*/  @!UP0 UIMAD UR16, UR5, UR10, UR13 ;  /* 0x0000000a051082a4 */ /* 0x000fe4000f8e020d */
[----:B------:R-:W-:Y:S02]  /*a680*/  VOTEU.ALL UP1, P1 ;  /* 0x0000000000ff7886 */ /* 0x000fe40000820000 */
[----:B------:R-:W-:-:S03]  /*a690*/  @!UP0 UIMAD.WIDE.U32 UR16, UR16, 0x8, UR6 ;  /* 0x00000008101088a5 */ /* 0x000fc6000f8e0006 */
[----:B------:R-:W-:-:S03]  /*a6a0*/  @!UP1 UIMAD UR14, UR14, UR10, UR13 ;  /* 0x0000000a0e0e92a4 */ /* 0x000fc6000f8e020d */
[----:B-1----:R-:W-:Y:S01]  /*a6b0*/  IMAD.U32 R12, RZ, RZ, UR16 ;  /* 0x00000010ff0c7e24 */ /* 0x002fe2000f8e00ff */
[----:B------:R-:W-:Y:S01]  /*a6c0*/  @!UP1 UIMAD.WIDE.U32 UR14, UR14, 0x8, UR6 ;  /* 0x000000080e0e98a5 */ /* 0x000fe2000f8e0006 */
[----:B---3--:R-:W-:-:S05]  /*a6d0*/  IMAD.U32 R13, RZ, RZ, UR17 ;  /* 0x00000011ff0d7e24 */ /* 0x008fca000f8e00ff */
[----:B------:R-:W-:Y:S01]  /*a6e0*/  MOV R14, UR14 ;  /* 0x0000000e000e7c02 */ /* 0x000fe20008000f00 */
[----:B----4-:R-:W-:Y:S01]  /*a6f0*/  IMAD.U32 R15, RZ, RZ, UR15 ;  /* 0x0000000fff0f7e24 */ /* 0x010fe2000f8e00ff */
[----:B------:R-:W2:Y:S05]  /*a700*/  @!P2 LDG.E.64 R12, desc[UR18][R12.64] ;  /* 0x000000120c0ca981 */ /* 0x000eaa000c1e1b00 */
[----:B------:R-:W3:Y:S01]  /*a710*/  @!P1 LDG.E.64 R14, desc[UR18][R14.64] ;  /* 0x000000120e0e9981 */ /* 0x000ee2000c1e1b00 */
[----:B------:R-:W-:Y:S01]  /*a720*/  UIADD3 UR5, UPT, UPT, UR5, 0x2, URZ ;  /* 0x0000000205057890 */ /* 0x000fe2000fffe0ff */
[----:B--2---:R-:W-:Y:S01]  /*a730*/  @!P2 FADD.FTZ R4, R4, R12 ;  /* 0x0000000c0404a221 */ /* 0x004fe20000010000 */
[----:B------:R-:W-:-:S03]  /*a740*/  @!P2 FADD.FTZ R5, R5, R13 ;  /* 0x0000000d0505a221 */ /* 0x000fc60000010000 */
[----:B---3--:R-:W-:Y:S01]  /*a750*/  @!P1 FADD.FTZ R4, R4, R14 ;  /* 0x0000000e04049221 */ /* 0x008fe20000010000 */
[----:B------:R-:W-:-:S07]  /*a760*/  @!P1 FADD.FTZ R5, R5, R15 ;  /* 0x0000000f05059221 */ /* 0x000fce0000010000 */
.L_x_2093:
[----:B------:R-:W-:Y:S01]  /*a770*/  UISETP.NE.AND UP0, UPT, UR5, UR23, UPT ;  /* 0x000000170500728c */ /* 0x000fe2000bf05270 */
[----:B------:R-:W-:Y:S01]  /*a780*/  BSSY.RECONVERGENT B0, `(.L_x_2086) ;  /* 0x000000e000007945 */ /* 0x000fe20003800200 */
[----:B------:R-:W-:-:S04]  /*a790*/  ULOP3.LUT UR12, UR12, 0x1, URZ, 0xc0, !UPT ;  /* 0x000000010c0c7892 */ /* 0x000fc8000f8ec0ff */
[----:B------:R-:W-:Y:S02]  /*a7a0*/  PLOP3.LUT P1, PT, PT, PT, UP0, 0x80, 0x8 ;  /* 0x000000000008781c */ /* 0x000fe40003f2f008 */
[----:B------:R-:W-:Y:S02]  /*a7b0*/  IMAD.U32 R3, RZ, RZ, UR12 ;  /* 0x0000000cff037e24 */ /* 0x000fe4000f8e00ff */
[----:B------:R-:W-:-:S04]  /*a7c0*/  ISETP.NE.OR P1, PT, R11, RZ, !P1 ;  /* 0x000000ff0b00720c */ /* 0x000fc80004f25670 */
[----:B------:R-:W-:-:S13]  /*a7d0*/  ISETP.NE.U32.OR P1, PT, R3, 0x1, P1 ;  /* 0x000000010300780c */ /* 0x000fda0000f25470 */
[----:B------:R-:W-:Y:S05]  /*a7e0*/  @P1 BRA `(.L_x_2094) ;  /* 0x00000000001c1947 */ /* 0x000fea0003800000 */
[----:B------:R-:W-:-:S04]  /*a7f0*/  UIMAD UR14, UR10, UR5, UR13 ;  /* 0x000000050a0e72a4 */ /* 0x000fc8000f8e020d */
[----:B------:R-:W-:-:S06]  /*a800*/  UIMAD.WIDE.U32 UR14, UR14, 0x8, UR6 ;  /* 0x000000080e0e78a5 */ /* 0x000fcc000f8e0006 */
[----:B-1----:R-:W-:Y:S01]  /*a810*/  MOV R12, UR14 ;  /* 0x0000000e000c7c02 */ /* 0x002fe20008000f00 */
[----:B---3--:R-:W-:-:S06]  /*a820*/  IMAD.U32 R13, RZ, RZ, UR15 ;  /* 0x0000000fff0d7e24 */ /* 0x008fcc000f8e00ff */
[----:B------:R-:W2:Y:S02]  /*a830*/  LDG.E.64 R12, desc[UR18][R12.64] ;  /* 0x000000120c0c7981 */ /* 0x000ea4000c1e1b00 */
[----:B--2---:R-:W-:Y:S01]  /*a840*/  FADD.FTZ R4, R4, R12 ;  /* 0x0000000c04047221 */ /* 0x004fe20000010000 */
[----:B------:R-:W-:-:S07]  /*a850*/  FADD.FTZ R5, R5, R13 ;  /* 0x0000000d05057221 */ /* 0x000fce0000010000 */
.L_x_2094:
[----:B------:R-:W-:Y:S05]  /*a860*/  BSYNC.RECONVERGENT B0 ;  /* 0x0000000000007941 */ /* 0x000fea0003800200 */
.L_x_2086:
[----:B------:R-:W0:Y:S01]  /*a870*/  S2R R3, SR_TID.X ;  /* 0x0000000000037919 */ /* 0x000e220000002100 */
[----:B------:R-:W-:Y:S01]  /*a880*/  LOP3.LUT P2, RZ, R2, 0x4000000, RZ, 0xc0, !PT ;  /* 0x0400000002ff7812 */ /* 0x000fe2000784c0ff */
[----:B------:R-:W2:Y:S01]  /*a890*/  S2UR UR6, SR_CgaCtaId ;  /* 0x00000000000679c3 */ /* 0x000ea20000008800 */
[----:B------:R-:W4:Y:S01]  /*a8a0*/  LDCU UR7, c[0x0][0x414] ;  /* 0x00008280ff0777ac */ /* 0x000f220008000800 */
[----:B------:R-:W-:Y:S01]  /*a8b0*/  ISETP.NE.AND P1, PT, R11, RZ, PT ;  /* 0x000000ff0b00720c */ /* 0x000fe20003f25270 */
[----:B------:R-:W-:Y:S01]  /*a8c0*/  IMAD.U32 R11, RZ, RZ, UR9 ;  /* 0x00000009ff0b7e24 */ /* 0x000fe2000f8e00ff */
[----:B------:R-:W-:-:S04]  /*a8d0*/  UMOV UR5, 0x400 ;  /* 0x0000040000057882 */ /* 0x000fc80000000000 */
[----:B------:R-:W4:Y:S08]  /*a8e0*/  LDC.64 R20, c[0x0][0x398] ;  /* 0x0000e600ff147b82 */ /* 0x000f300000000a00 */
[----:B-1-3--:R-:W1:Y:S01]  /*a8f0*/  @P2 LDC.64 R12, c[0x0][0x388] ;  /* 0x0000e200ff0c2b82 */ /* 0x00ae620000000a00 */
[----:B--2---:R-:W-:-:S07]  /*a900*/  ULEA UR5, UR6, UR5, 0x18 ;  /* 0x0000000506057291 */ /* 0x004fce000f8ec0ff */
[----:B------:R-:W2:Y:S01]  /*a910*/  LDC.64 R22, c[0x0][0x3a0] ;  /* 0x0000e800ff167b82 */ /* 0x000ea20000000a00 */
[----:B0-----:R-:W-:Y:S01]  /*a920*/  LOP3.LUT R10, R3, 0xffff, RZ, 0xc0, !PT ;  /* 0x0000ffff030a7812 */ /* 0x001fe200078ec0ff */
[----:B------:R-:W-:Y:S04]  /*a930*/  @!P1 STS.64 [UR5+0x88], R4 ;  /* 0x00008804ff009988 */ /* 0x000fe80008000a05 */
[----:B------:R-:W-:-:S05]  /*a940*/  IMAD R10, R10, 0x493, RZ ;  /* 0x000004930a0a7824 */ /* 0x000fca00078e02ff */
[----:B------:R-:W-:-:S04]  /*a950*/  SHF.R.U32.HI R10, RZ, 0x10, R10 ;  /* 0x00000010ff0a7819 */ /* 0x000fc8000001160a */
[----:B------:R-:W-:-:S05]  /*a960*/  PRMT R10, R10, 0x9910, RZ ;  /* 0x000099100a0a7816 */ /* 0x000fca00000000ff */
[----:B------:R-:W-:-:S04]  /*a970*/  IMAD R10, R10, 0x38, RZ ;  /* 0x000000380a0a7824 */ /* 0x000fc800078e02ff */
[----:B------:R-:W-:-:S05]  /*a980*/  IMAD.MOV R10, RZ, RZ, -R10 ;  /* 0x000000ffff0a7224 */ /* 0x000fca00078e0a0a */
[----:B------:R-:W-:-:S04]  /*a990*/  PRMT R10, R10, 0x7710, RZ ;  /* 0x000077100a0a7816 */ /* 0x000fc800000000ff */
[----:B------:R-:W-:-:S05]  /*a9a0*/  IADD3 R10, PT, PT, R10, R3, RZ ;  /* 0x000000030a0a7210 */ /* 0x000fca0007ffe0ff */
[----:B------:R-:W-:-:S05]  /*a9b0*/  IMAD.SHL.U32 R10, R10, 0x2, RZ ;  /* 0x000000020a0a7824 */ /* 0x000fca00078e00ff */
[----:B------:R-:W-:Y:S01]  /*a9c0*/  LOP3.LUT R24, R10, 0xffff, RZ, 0xc0, !PT ;  /* 0x0000ffff0a187812 */ /* 0x000fe200078ec0ff */
[----:B-1----:R-:W-:-:S04]  /*a9d0*/  @P2 IMAD.WIDE R10, R11, 0x8, R12 ;  /* 0x000000080b0a2825 */ /* 0x002fc800078e020c */
[----:B----4-:R-:W-:Y:S01]  /*a9e0*/  @P2 FMUL.FTZ R12, R4, UR7 ;  /* 0x00000007040c2c20 */ /* 0x010fe20008410000 */
[----:B------:R-:W-:Y:S01]  /*a9f0*/  @P2 FMUL.FTZ R13, R5, UR7 ;  /* 0x00000007050d2c20 */ /* 0x000fe20008410000 */
[----:B------:R-:W-:-:S04]  /*aa00*/  IADD3 R3, PT, PT, R24, UR11, RZ ;  /* 0x0000000b18037c10 */ /* 0x000fc8000fffe0ff */
[----:B------:R-:W-:Y:S01]  /*aa10*/  @P2 STG.E.64 desc[UR18][R10.64], R12 ;  /* 0x0000000c0a002986 */ /* 0x000fe2000c101b12 */
[C---:B------:R-:W-:Y:S01]  /*aa20*/  IMAD.WIDE R20, R3.reuse, 0x4, R20 ;  /* 0x0000000403147825 */ /* 0x040fe200078e0214 */
[----:B------:R-:W-:Y:S03]  /*aa30*/  BAR.SYNC.DEFER_BLOCKING 0x0 ;  /* 0x0000000000007b1d */ /* 0x000fe60000010000 */
[----:B--2---:R-:W-:-:S03]  /*aa40*/  IMAD.WIDE R22, R3, 0x4, R22 ;  /* 0x0000000403167825 */ /* 0x004fc600078e0216 */
[----:B------:R-:W5:Y:S04]  /*aa50*/  LDG.E.64 R20, desc[UR18][R20.64] ;  /* 0x0000001214147981 */ /* 0x000f68000c1e1b00 */
[----:B------:R-:W5:Y:S01]  /*aa60*/  LDG.E.64 R22, desc[UR18][R22.64] ;  /* 0x0000001216167981 */ /* 0x000f62000c1e1b00 */
[----:B------:R-:W-:-:S03]  /*aa70*/  IMAD.MOV.U32 R26, RZ, RZ, 0x3f800000 ;  /* 0x3f800000ff1a7424 */ /* 0x000fc600078e00ff */
[----:B------:R-:W0:Y:S01]  /*aa80*/  LDS.64 R14, [UR5+0x88] ;  /* 0x00008805ff0e7984 */ /* 0x000e220008000a00 */
[----:B------:R-:W1:Y:S02]  /*aa90*/  LDCU.U8 UR5, c[0x0][0x3fc] ;  /* 0x00007f80ff0577ac */ /* 0x000e640008000000 */
[----:B-1----:R-:W-:Y:S01]  /*aaa0*/  UISETP.NE.AND UP0, UPT, UR5, URZ, UPT ;  /* 0x000000ff0500728c */ /* 0x002fe2000bf05270 */
[----:B0-----:R-:W-:-:S04]  /*aab0*/  FMUL.FTZ R25, R14, UR7 ;  /* 0x000000070e197c20 */ /* 0x001fc80008410000 */
[----:B------:R-:W-:-:S04]  /*aac0*/  FMUL.FTZ R14, R25, R25 ;  /* 0x00000019190e7220 */ /* 0x000fc80000410000 */
[----:B------:R-:W-:-:S05]  /*aad0*/  FFMA.FTZ R14, R15, UR7, -R14 ;  /* 0x000000070f0e7c23 */ /* 0x000fca000801080e */
[----:B------:R-:W-:-:S13]  /*aae0*/  FSETP.GTU.FTZ.AND P1, PT, R14, RZ, PT ;  /* 0x000000ff0e00720b */ /* 0x000fda0003f3c000 */
[----:B------:R-:W0:Y:S02]  /*aaf0*/  @P1 LDC R3, c[0x0][0x3a8] ;  /* 0x0000ea00ff031b82 */ /* 0x000e240000000800 */
[----:B0-----:R-:W-:-:S04]  /*ab00*/  @P1 FADD.FTZ R14, R14, R3 ;  /* 0x000000030e0e1221 */ /* 0x001fc80000010000 */
[----:B------:R0:W1:Y:S01]  /*ab10*/  @P1 MUFU.RSQ R26, R14 ;  /* 0x0000000e001a1308 */ /* 0x0000620000001400 */
[----:B------:R-:W-:Y:S05]  /*ab20*/  BRA.U !UP0, `(.L_x_2095) ;  /* 0x0000000908687547 */ /* 0x000fea000b800000 */
[----:B------:R-:W-:Y:S01]  /*ab30*/  IMAD.MOV.U32 R3, RZ, RZ, RZ ;  /* 0x000000ffff037224 */ /* 0x000fe200078e00ff */
[----:B------:R-:W2:Y:S01]  /*ab40*/  LDCU.64 UR14, c[0x0][0x3e0] ;  /* 0x00007c00ff0e77ac */ /* 0x000ea20008000a00 */
[----:B------:R-:W3:Y:S01]  /*ab50*/  LDCU.64 UR6, c[0x0][0x380] ;  /* 0x00007000ff0677ac */ /* 0x000ee20008000a00 */
[----:B------:R-:W4:Y:S04]  /*ab60*/  LDCU.64 UR12, c[0x0][0x3e8] ;  /* 0x00007d00ff0c77ac */ /* 0x000f280008000a00 */
.L_x_2104:
[----:B--23-5:R-:W-:-:S06]  /*ab70*/  LEA R12, R3, UR8, 0x2 ;  /* 0x00000008030c7c11 */ /* 0x02cfcc000f8e10ff */
[----:B0----5:R-:W5:Y:S01]  /*ab80*/  LDL.128 R12, [R12] ;  /* 0x000000000c0c7983 */ /* 0x021f620000100c00 */
[C---:B------:R-:W-:Y:S01]  /*ab90*/  LEA R32, R3.reuse, R0, 0x3 ;  /* 0x0000000003207211 */ /* 0x040fe200078e18ff */
[----:B------:R-:W-:Y:S01]  /*aba0*/  VIADD R3, R3, 0x4 ;  /* 0x0000000403037836 */ /* 0x000fe20000000000 */
[----:B------:R-:W-:Y:S02]  /*abb0*/  BSSY.RECONVERGENT B0, `(.L_x_2096) ;  /* 0x000002f000007945 */ /* 0x000fe40003800200 */
[C---:B----4-:R-:W-:Y:S01]  /*abc0*/  ISETP.GE.U32.AND P3, PT, R32.reuse, UR12, PT ;  /* 0x0000000c20007c0c */ /* 0x050fe2000bf66070 */
[C---:B------:R-:W-:Y:S01]  /*abd0*/  VIADD R16, R32.reuse, 0x8 ;  /* 0x0000000820107836 */ /* 0x040fe20000000000 */
[----:B------:R-:W-:Y:S01]  /*abe0*/  SHF.R.S32.HI R29, RZ, 0x1f, R32 ;  /* 0x0000001fff1d7819 */ /* 0x000fe20000011420 */
[C---:B------:R-:W-:Y:S01]  /*abf0*/  VIADD R4, R32.reuse, 0x18 ;  /* 0x0000001820047836 */ /* 0x040fe20000000000 */
[----:B------:R-:W-:Y:S02]  /*ac00*/  IADD3 R10, PT, PT, R32, 0x10, RZ ;  /* 0x00000010200a7810 */ /* 0x000fe40007ffe0ff */
[----:B------:R-:W-:-:S02]  /*ac10*/  ISETP.GE.AND.EX P3, PT, R29, UR13, PT, P3 ;  /* 0x0000000d1d007c0c */ /* 0x000fc4000bf66330 */
[----:B------:R-:W-:Y:S02]  /*ac20*/  ISETP.GE.U32.AND P1, PT, R16, UR12, PT ;  /* 0x0000000c10007c0c */ /* 0x000fe4000bf26070 */
[----:B------:R-:W-:Y:S02]  /*ac30*/  ISETP.GE.U32.AND P4, PT, R10, UR12, PT ;  /* 0x0000000c0a007c0c */ /* 0x000fe4000bf86070 */
[----:B------:R-:W-:Y:S02]  /*ac40*/  ISETP.GE.U32.AND P2, PT, R4, UR12, PT ;  /* 0x0000000c04007c0c */ /* 0x000fe4000bf46070 */
[----:B------:R-:W-:Y:S02]  /*ac50*/  SHF.R.S32.HI R17, RZ, 0x1f, R16 ;  /* 0x0000001fff117819 */ /* 0x000fe40000011410 */
[----:B------:R-:W-:Y:S02]  /*ac60*/  SHF.R.S32.HI R11, RZ, 0x1f, R10 ;  /* 0x0000001fff0b7819 */ /* 0x000fe4000001140a */
[----:B------:R-:W-:-:S02]  /*ac70*/  SHF.R.S32.HI R5, RZ, 0x1f, R4 ;  /* 0x0000001fff057819 */ /* 0x000fc40000011404 */
[----:B------:R-:W-:Y:S02]  /*ac80*/  ISETP.NE.AND P5, PT, R3, 0x40, PT ;  /* 0x000000400300780c */ /* 0x000fe40003fa5270 */
[----:B------:R-:W-:Y:S02]  /*ac90*/  ISETP.GE.AND.EX P1, PT, R17, UR13, PT, P1 ;  /* 0x0000000d11007c0c */ /* 0x000fe4000bf26310 */
[----:B------:R-:W-:Y:S02]  /*aca0*/  ISETP.GE.AND.EX P4, PT, R11, UR13, PT, P4 ;  /* 0x0000000d0b007c0c */ /* 0x000fe4000bf86340 */
[----:B------:R-:W-:Y:S01]  /*acb0*/  ISETP.GE.AND.EX P2, PT, R5, UR13, PT, P2 ;  /* 0x0000000d05007c0c */ /* 0x000fe2000bf46320 */
[----:B------:R-:W-:-:S12]  /*acc0*/  @P3 BRA `(.L_x_2097) ;  /* 0x0000000000743947 */ /* 0x000fd80003800000 */
[C---:B-----5:R-:W-:Y:S01]  /*acd0*/  PRMT R18, R12.reuse, 0x7632, R18 ;  /* 0x000076320c127816 */ /* 0x060fe20000000012 */
[----:B------:R-:W-:Y:S02]  /*ace0*/  IMAD.U32 R12, R12, 0x10000, RZ ;  /* 0x000100000c0c7824 */ /* 0x000fe400078e00ff */
[----:B--2---:R-:W-:Y:S01]  /*acf0*/  IMAD R29, R29, UR14, RZ ;  /* 0x0000000e1d1d7c24 */ /* 0x004fe2000f8e02ff */
[----:B------:R-:W-:Y:S01]  /*ad00*/  SHF.L.U32 R18, R18, 0x10, RZ ;  /* 0x0000001012127819 */ /* 0x000fe200000006ff */
[C---:B------:R-:W-:Y:S02]  /*ad10*/  FADD.FTZ R19, -R25.reuse, R12 ;  /* 0x0000000c19137221 */ /* 0x040fe40000010100 */
[----:B------:R-:W-:Y:S02]  /*ad20*/  IMAD R29, R32, UR15, R29 ;  /* 0x0000000f201d7c24 */ /* 0x000fe4000f8e021d */
[----:B------:R-:W-:Y:S01]  /*ad30*/  FADD.FTZ R27, -R25, R18 ;  /* 0x00000012191b7221 */ /* 0x000fe20000010100 */
[----:B-1----:R-:W-:Y:S01]  /*ad40*/  FMUL.FTZ R19, R19, R26 ;  /* 0x0000001a13137220 */ /* 0x002fe20000410000 */
[----:B------:R-:W-:-:S02]  /*ad50*/  IMAD.MOV.U32 R18, RZ, RZ, R6 ;  /* 0x000000ffff127224 */ /* 0x000fc400078e0006 */
[----:B------:R-:W-:Y:S01]  /*ad60*/  FMUL.FTZ R12, R27, R26 ;  /* 0x0000001a1b0c7220 */ /* 0x000fe20000410000 */
[----:B------:R-:W-:Y:S01]  /*ad70*/  FFMA.FTZ R31, R20, R19, R22 ;  /* 0x00000013141f7223 */ /* 0x000fe20000010016 */
[----:B------:R-:W-:Y:S02]  /*ad80*/  IMAD.MOV.U32 R19, RZ, RZ, R9 ;  /* 0x000000ffff137224 */ /* 0x000fe400078e0009 */
[----:B------:R-:W-:Y:S01]  /*ad90*/  FFMA.FTZ R33, R21, R12, R23 ;  /* 0x0000000c15217223 */ /* 0x000fe20000010017 */
[----:B------:R-:W-:Y:S01]  /*ada0*/  FMUL.FTZ R27, R31, -1.4426950216293334961 ;  /* 0xbfb8aa3b1f1b7820 */ /* 0x000fe20000410000 */
[----:B------:R-:W-:-:S04]  /*adb0*/  IMAD.WIDE.U32 R18, R32, UR14, R18 ;  /* 0x0000000e20127c25 */ /* 0x000fc8000f8e0012 */
[----:B------:R-:W-:Y:S01]  /*adc0*/  FMUL.FTZ R28, R33, -1.4426950216293334961 ;  /* 0xbfb8aa3b211c7820 */ /* 0x000fe20000410000 */
[----:B------:R-:W0:Y:S05]  /*add0*/  MUFU.EX2 R27, R27 ;  /* 0x0000001b001b7308 */ /* 0x000e2a0000000800 */
[----:B------:R-:W1:Y:S01]  /*ade0*/  MUFU.EX2 R28, R28 ;  /* 0x0000001c001c7308 */ /* 0x000e620000000800 */
[----:B0-----:R-:W-:Y:S01]  /*adf0*/  FADD.FTZ R12, R27, 1 ;  /* 0x3f8000001b0c7421 */ /* 0x001fe20000010000 */
[----:B------:R-:W-:Y:S01]  /*ae00*/  IADD3 R27, PT, PT, R19, R29, RZ ;  /* 0x0000001d131b7210 */ /* 0x000fe20007ffe0ff */
[----:B-1----:R-:W-:Y:S01]  /*ae10*/  FADD.FTZ R30, R28, 1 ;  /* 0x3f8000001c1e7421 */ /* 0x002fe20000010000 */
[----:B---3--:R-:W-:-:S03]  /*ae20*/  LEA R28, P3, R18, UR6, 0x1 ;  /* 0x00000006121c7c11 */ /* 0x008fc6000f8608ff */
[----:B------:R-:W0:Y:S01]  /*ae30*/  MUFU.RCP R12, R12 ;  /* 0x0000000c000c7308 */ /* 0x000e220000001000 */
[----:B------:R-:W-:-:S07]  /*ae40*/  LEA.HI.X R29, R18, UR7, R27, 0x1, P3 ;  /* 0x00000007121d7c11 */ /* 0x000fce00098f0c1b */
[----:B------:R-:W1:Y:S01]  /*ae50*/  MUFU.RCP R30, R30 ;  /* 0x0000001e001e7308 */ /* 0x000e620000001000 */
[----:B0-----:R-:W-:Y:S01]  /*ae60*/  FMUL.FTZ R19, R31, R12 ;  /* 0x0000000c1f137220 */ /* 0x001fe20000410000 */
[----:B-1----:R-:W-:-:S05]  /*ae70*/  FMUL.FTZ R32, R33, R30 ;  /* 0x0000001e21207220 */ /* 0x002fca0000410000 */
[----:B------:R-:W-:-:S05]  /*ae80*/  F2FP.BF16.F32.PACK_AB R19, R32, R19 ;  /* 0x000000132013723e */ /* 0x000fca00000010ff */
[----:B------:R0:W-:Y:S02]  /*ae90*/  STG.E desc[UR18][R28.64], R19 ;  /* 0x000000131c007986 */ /* 0x0001e4000c101912 */
.L_x_2097:
[----:B--23--:R-:W-:Y:S05]  /*aea0*/  BSYNC.RECONVERGENT B0 ;  /* 0x0000000000007941 */ /* 0x00cfea0003800200 */
.L_x_2096:
[----:B------:R-:W-:Y:S04]  /*aeb0*/  BSSY.RECONVERGENT B0, `(.L_x_2098) ;  /* 0x000001f000007945 */ /* 0x000fe80003800200 */
[----:B------:R-:W-:Y:S05]  /*aec0*/  @P1 BRA `(.L_x_2099) ;  /* 0x0000000000741947 */ /* 0x000fea0003800000 */
[C---:B-----5:R-:W-:Y:S01]  /*aed0*/  PRMT R12, R13.reuse, 0x7632, R12 ;  /* 0x000076320d0c7816 */ /* 0x060fe2000000000c */
[----:B------:R-:W-:Y:S02]  /*aee0*/  IMAD.U32 R18, R13, 0x10000, RZ ;  /* 0x000100000d127824 */ /* 0x000fe400078e00ff */
[----:B------:R-:W-:Y:S02]  /*aef0*/  IMAD R17, R17, UR14, RZ ;  /* 0x0000000e11117c24 */ /* 0x000fe4000f8e02ff */
[----:B------:R-:W-:Y:S02]  /*af00*/  IMAD.U32 R12, R12, 0x10000, RZ ;  /* 0x000100000c0c7824 */ /* 0x000fe400078e00ff */
[C---:B------:R-:W-:Y:S01]  /*af10*/  FADD.FTZ R13, -R25.reuse, R18 ;  /* 0x00000012190d7221 */ /* 0x040fe20000010100 */
[----:B------:R-:W-:Y:S02]  /*af20*/  IMAD R27, R16, UR15, R17 ;  /* 0x0000000f101b7c24 */ /* 0x000fe4000f8e0211 */
[----:B0-----:R-:W-:Y:S01]  /*af30*/  FADD.FTZ R19, -R25, R12 ;  /* 0x0000000c19137221 */ /* 0x001fe20000010100 */
[----:B-1----:R-:W-:-:S03]  /*af40*/  FMUL.FTZ R13, R13, R26 ;  /* 0x0000001a0d0d7220 */ /* 0x002fc60000410000 */
[----:B------:R-:W-:Y:S01]  /*af50*/  FMUL.FTZ R12, R19, R26 ;  /* 0x0000001a130c7220 */ /* 0x000fe20000410000 */
[----:B------:R-:W-:-:S03]  /*af60*/  FFMA.FTZ R29, R20, R13, R22 ;  /* 0x0000000d141d7223 */ /* 0x000fc60000010016 */
[----:B------:R-:W-:Y:S01]  /*af70*/  FFMA.FTZ R28, R21, R12, R23 ;  /* 0x0000000c151c7223 */ /* 0x000fe20000010017 */
[----:B------:R-:W-:-:S03]  /*af80*/  FMUL.FTZ R13, R29, -1.4426950216293334961 ;  /* 0xbfb8aa3b1d0d7820 */ /* 0x000fc60000410000 */
[----:B------:R-:W-:-:S03]  /*af90*/  FMUL.FTZ R12, R28, -1.4426950216293334961 ;  /* 0xbfb8aa3b1c0c7820 */ /* 0x000fc60000410000 */
[----:B------:R-:W0:Y:S04]  /*afa0*/  MUFU.EX2 R13, R13 ;  /* 0x0000000d000d7308 */ /* 0x000e280000000800 */
[----:B------:R-:W1:Y:S01]  /*afb0*/  MUFU.EX2 R12, R12 ;  /* 0x0000000c000c7308 */ /* 0x000e620000000800 */
[----:B0-----:R-:W-:Y:S01]  /*afc0*/  FADD.FTZ R18, R13, 1 ;  /* 0x3f8000000d127421 */ /* 0x001fe20000010000 */
[----:B------:R-:W-:Y:S02]  /*afd0*/  IMAD.MOV.U32 R13, RZ, RZ, R9 ;  /* 0x000000ffff0d7224 */ /* 0x000fe400078e0009 */
[----:B-1----:R-:W-:Y:S01]  /*afe0*/  FADD.FTZ R19, R12, 1 ;  /* 0x3f8000000c137421 */ /* 0x002fe20000010000 */
[----:B------:R-:W-:Y:S02]  /*aff0*/  MOV R12, R6 ;  /* 0x00000006000c7202 */ /* 0x000fe40000000f00 */
[----:B------:R-:W0:Y:S03]  /*b000*/  MUFU.RCP R18, R18 ;  /* 0x0000001200127308 */ /* 0x000e260000001000 */
[----:B------:R-:W-:-:S05]  /*b010*/  IMAD.WIDE.U32 R16, R16, UR14, R12 ;  /* 0x0000000e10107c25 */ /* 0x000fca000f8e000c */
[----:B------:R-:W1:Y:S01]  /*b020*/  MUFU.RCP R19, R19 ;  /* 0x0000001300137308 */ /* 0x000e620000001000 */
[----:B------:R-:W-:Y:S01]  /*b030*/  IMAD.IADD R13, R17, 0x1, R27 ;  /* 0x00000001110d7824 */ /* 0x000fe200078e021b */
[----:B------:R-:W-:-:S04]  /*b040*/  LEA R12, P1, R16, UR6, 0x1 ;  /* 0x00000006100c7c11 */ /* 0x000fc8000f8208ff */
[----:B------:R-:W-:Y:S01]  /*b050*/  LEA.HI.X R13, R16, UR7, R13, 0x1, P1 ;  /* 0x00000007100d7c11 */ /* 0x000fe200088f0c0d */
[----:B0-----:R-:W-:Y:S01]  /*b060*/  FMUL.FTZ R17, R29, R18 ;  /* 0x000000121d117220 */ /* 0x001fe20000410000 */
[----:B-1----:R-:W-:-:S05]  /*b070*/  FMUL.FTZ R28, R28, R19 ;  /* 0x000000131c1c7220 */ /* 0x002fca0000410000 */
[----:B------:R-:W-:-:S05]  /*b080*/  F2FP.BF16.F32.PACK_AB R17, R28, R17 ;  /* 0x000000111c11723e */ /* 0x000fca00000010ff */
[----:B------:R2:W-:Y:S02]  /*b090*/  STG.E desc[UR18][R12.64], R17 ;  /* 0x000000110c007986 */ /* 0x0005e4000c101912 */
.L_x_2099:
[----:B------:R-:W-:Y:S05]  /*b0a0*/  BSYNC.RECONVERGENT B0 ;  /* 0x0000000000007941 */ /* 0x000fea0003800200 */
.L_x_2098:
[----:B------:R-:W-:Y:S04]  /*b0b0*/  BSSY.RECONVERGENT B0, `(.L_x_2100) ;  /* 0x000001f000007945 */ /* 0x000fe80003800200 */
[----:B------:R-:W-:Y:S05]  /*b0c0*/  @P4 BRA `(.L_x_2101) ;  /* 0x0000000000744947 */ /* 0x000fea0003800000 */
[C---:B--2--5:R-:W-:Y:S01]  /*b0d0*/  PRMT R12, R14.reuse, 0x7632, R12 ;  /* 0x000076320e0c7816 */ /* 0x064fe2000000000c */
[----:B------:R-:W-:Y:S01]  /*b0e0*/  IMAD R11, R11, UR14, RZ ;  /* 0x0000000e0b0b7c24 */ /* 0x000fe2000f8e02ff */
[----:B------:R-:W-:-:S03]  /*b0f0*/  SHF.L.U32 R14, R14, 0x10, RZ ;  /* 0x000000100e0e7819 */ /* 0x000fc600000006ff */
[----:B------:R-:W-:Y:S02]  /*b100*/  IMAD.U32 R12, R12, 0x10000, RZ ;  /* 0x000100000c0c7824 */ /* 0x000fe400078e00ff */
[C---:B------:R-:W-:Y:S02]  /*b110*/  FADD.FTZ R13, -R25.reuse, R14 ;  /* 0x0000000e190d7221 */ /* 0x040fe40000010100 */
[----:B------:R-:W-:Y:S02]  /*b120*/  FADD.FTZ R17, -R25, R12 ;  /* 0x0000000c19117221 */ /* 0x000fe40000010100 */
[-C--:B-1----:R-:W-:Y:S02]  /*b130*/  FMUL.FTZ R13, R13, R26.reuse ;  /* 0x0000001a0d0d7220 */ /* 0x082fe40000410000 */
[----:B------:R-:W-:Y:S01]  /*b140*/  FMUL.FTZ R12, R17, R26 ;  /* 0x0000001a110c7220 */ /* 0x000fe20000410000 */
[----:B------:R-:W-:Y:S02]  /*b150*/  IMAD R17, R10, UR15, R11 ;  /* 0x0000000f0a117c24 */ /* 0x000fe4000f8e020b */
[----:B0-----:R-:W-:Y:S01]  /*b160*/  FFMA.FTZ R19, R20, R13, R22 ;  /* 0x0000000d14137223 */ /* 0x001fe20000010016 */
[----:B------:R-:W-:-:S03]  /*b170*/  FFMA.FTZ R27, R21, R12, R23 ;  /* 0x0000000c151b7223 */ /* 0x000fc60000010017 */
[----:B------:R-:W-:Y:S01]  /*b180*/  FMUL.FTZ R13, R19, -1.4426950216293334961 ;  /* 0xbfb8aa3b130d7820 */ /* 0x000fe20000410000 */
[----:B------:R-:W-:-:S05]  /*b190*/  FMUL.FTZ R12, R27, -1.4426950216293334961 ;  /* 0xbfb8aa3b1b0c7820 */ /* 0x000fca0000410000 */
[----:B------:R-:W0:Y:S04]  /*b1a0*/  MUFU.EX2 R13, R13 ;  /* 0x0000000d000d7308 */ /* 0x000e280000000800 */
[----:B------:R-:W1:Y:S01]  /*b1b0*/  MUFU.EX2 R12, R12 ;  /* 0x0000000c000c7308 */ /* 0x000e620000000800 */
[----:B0-----:R-:W-:Y:S01]  /*b1c0*/  FADD.FTZ R14, R13, 1 ;  /* 0x3f8000000d0e7421 */ /* 0x001fe20000010000 */
[----:B------:R-:W-:Y:S01]  /*b1d0*/  MOV R13, R9 ;  /* 0x00000009000d7202 */ /* 0x000fe20000000f00 */
[----:B-1----:R-:W-:Y:S01]  /*b1e0*/  FADD.FTZ R16, R12, 1 ;  /* 0x3f8000000c107421 */ /* 0x002fe20000010000 */
[----:B------:R-:W-:-:S03]  /*b1f0*/  IMAD.MOV.U32 R12, RZ, RZ, R6 ;  /* 0x000000ffff0c7224 */ /* 0x000fc600078e0006 */
[----:B------:R-:W0:Y:S01]  /*b200*/  MUFU.RCP R14, R14 ;  /* 0x0000000e000e7308 */ /* 0x000e220000001000 */
[----:B------:R-:W-:-:S04]  /*b210*/  IMAD.WIDE.U32 R10, R10, UR14, R12 ;  /* 0x0000000e0a0a7c25 */ /* 0x000fc8000f8e000c */
[----:B------:R-:W-:-:S03]  /*b220*/  IMAD.IADD R13, R11, 0x1, R17 ;  /* 0x000000010b0d7824 */ /* 0x000fc600078e0211 */
[----:B------:R-:W1:Y:S01]  /*b230*/  MUFU.RCP R16, R16 ;  /* 0x0000001000107308 */ /* 0x000e620000001000 */
[----:B------:R-:W-:-:S04]  /*b240*/  LEA R12, P1, R10, UR6, 0x1 ;  /* 0x000000060a0c7c11 */ /* 0x000fc8000f8208ff */
[----:B------:R-:W-:Y:S01]  /*b250*/  LEA.HI.X R13, R10, UR7, R13, 0x1, P1 ;  /* 0x000000070a0d7c11 */ /* 0x000fe200088f0c0d */
[----:B0-----:R-:W-:Y:S01]  /*b260*/  FMUL.FTZ R11, R19, R14 ;  /* 0x0000000e130b7220 */ /* 0x001fe20000410000 */
[----:B-1----:R-:W-:-:S05]  /*b270*/  FMUL.FTZ R18, R27, R16 ;  /* 0x000000101b127220 */ /* 0x002fca0000410000 */
[----:B------:R-:W-:-:S05]  /*b280*/  F2FP.BF16.F32.PACK_AB R11, R18, R11 ;  /* 0x0000000b120b723e */ /* 0x000fca00000010ff */
[----:B------:R3:W-:Y:S02]  /*b290*/  STG.E desc[UR18][R12.64], R11 ;  /* 0x0000000b0c007986 */ /* 0x0007e4000c101912 */
.L_x_2101:
[----:B------:R-:W-:Y:S05]  /*b2a0*/  BSYNC.RECONVERGENT B0 ;  /* 0x0000000000007941 */ /* 0x000fea0003800200 */
.L_x_2100:
[----:B------:R-:W-:Y:S04]  /*b2b0*/  BSSY.RECONVERGENT B0, `(.L_x_2102) ;  /* 0x000001f000007945 */ /* 0x000fe80003800200 */
[----:B------:R-:W-:Y:S05]  /*b2c0*/  @P2 BRA `(.L_x_2103) ;  /* 0x0000000000742947 */ /* 0x000fea0003800000 */
[C---:B-----5:R-:W-:Y:S01]  /*b2d0*/  PRMT R10, R15.reuse, 0x7632, R10 ;  /* 0x000076320f0a7816 */ /* 0x060fe2000000000a */
[----:B--23--:R-:W-:Y:S02]  /*b2e0*/  IMAD.U32 R12, R15, 0x10000, RZ ;  /* 0x000100000f0c7824 */ /* 0x00cfe400078e00ff */
[----:B------:R-:W-:Y:S01]  /*b2f0*/  IMAD R5, R5, UR14, RZ ;  /* 0x0000000e05057c24 */ /* 0x000fe2000f8e02ff */
[----:B------:R-:W-:Y:S01]  /*b300*/  SHF.L.U32 R10, R10, 0x10, RZ ;  /* 0x000000100a0a7819 */ /* 0x000fe200000006ff */
[C---:B------:R-:W-:Y:S02]  /*b310*/  FADD.FTZ R11, -R25.reuse, R12 ;  /* 0x0000000c190b7221 */ /* 0x040fe40000010100 */
[----:B------:R-:W-:Y:S02]  /*b320*/  IMAD R15, R4, UR15, R5 ;  /* 0x0000000f040f7c24 */ /* 0x000fe4000f8e0205 */
[----:B------:R-:W-:Y:S01]  /*b330*/  FADD.FTZ R13, -R25, R10 ;  /* 0x0000000a190d7221 */ /* 0x000fe20000010100 */
[----:B-1----:R-:W-:-:S03]  /*b340*/  FMUL.FTZ R11, R11, R26 ;  /* 0x0000001a0b0b7220 */ /* 0x002fc60000410000 */
[----:B------:R-:W-:Y:S01]  /*b350*/  FMUL.FTZ R10, R13, R26 ;  /* 0x0000001a0d0a7220 */ /* 0x000fe20000410000 */
[----:B------:R-:W-:-:S03]  /*b360*/  FFMA.FTZ R17, R20, R11, R22 ;  /* 0x0000000b14117223 */ /* 0x000fc60000010016 */
[----:B------:R-:W-:Y:S01]  /*b370*/  FFMA.FTZ R14, R21, R10, R23 ;  /* 0x0000000a150e7223 */ /* 0x000fe20000010017 */
[----:B------:R-:W-:-:S03]  /*b380*/  FMUL.FTZ R11, R17, -1.4426950216293334961 ;  /* 0xbfb8aa3b110b7820 */ /* 0x000fc60000410000 */
[----:B------:R-:W-:-:S03]  /*b390*/  FMUL.FTZ R10, R14, -1.4426950216293334961 ;  /* 0xbfb8aa3b0e0a7820 */ /* 0x000fc60000410000 */
[----:B------:R-:W1:Y:S04]  /*b3a0*/  MUFU.EX2 R11, R11 ;  /* 0x0000000b000b7308 */ /* 0x000e680000000800 */
[----:B------:R-:W2:Y:S01]  /*b3b0*/  MUFU.EX2 R10, R10 ;  /* 0x0000000a000a7308 */ /* 0x000ea20000000800 */
[----:B-1----:R-:W-:Y:S01]  /*b3c0*/  FADD.FTZ R12, R11, 1 ;  /* 0x3f8000000b0c7421 */ /* 0x002fe20000010000 */
[----:B------:R-:W-:Y:S02]  /*b3d0*/  IMAD.MOV.U32 R11, RZ, RZ, R9 ;  /* 0x000000ffff0b7224 */ /* 0x000fe400078e0009 */
[----:B--2---:R-:W-:Y:S01]  /*b3e0*/  FADD.FTZ R13, R10, 1 ;  /* 0x3f8000000a0d7421 */ /* 0x004fe20000010000 */
[----:B------:R-:W-:Y:S02]  /*b3f0*/  IMAD.MOV.U32 R10, RZ, RZ, R6 ;  /* 0x000000ffff0a7224 */ /* 0x000fe400078e0006 */
[----:B------:R-:W1:Y:S02]  /*b400*/  MUFU.RCP R12, R12 ;  /* 0x0000000c000c7308 */ /* 0x000e640000001000 */
[----:B------:R-:W-:-:S06]  /*b410*/  IMAD.WIDE.U32 R4, R4, UR14, R10 ;  /* 0x0000000e04047c25 */ /* 0x000fcc000f8e000a */
[----:B------:R-:W2:Y:S01]  /*b420*/  MUFU.RCP R13, R13 ;  /* 0x0000000d000d7308 */ /* 0x000ea20000001000 */
[----:B------:R-:W-:Y:S02]  /*b430*/  IADD3 R11, PT, PT, R5, R15, RZ ;  /* 0x0000000f050b7210 */ /* 0x000fe40007ffe0ff */
[----:B------:R-:W-:-:S04]  /*b440*/  LEA R10, P1, R4, UR6, 0x1 ;  /* 0x00000006040a7c11 */ /* 0x000fc8000f8208ff */
[----:B------:R-:W-:Y:S01]  /*b450*/  LEA.HI.X R11, R4, UR7, R11, 0x1, P1 ;  /* 0x00000007040b7c11 */ /* 0x000fe200088f0c0b */
[----:B-1----:R-:W-:Y:S01]  /*b460*/  FMUL.FTZ R5, R17, R12 ;  /* 0x0000000c11057220 */ /* 0x002fe20000410000 */
[----:B--2---:R-:W-:-:S05]  /*b470*/  FMUL.FTZ R14, R14, R13 ;  /* 0x0000000d0e0e7220 */ /* 0x004fca0000410000 */
[----:B------:R-:W-:-:S05]  /*b480*/  F2FP.BF16.F32.PACK_AB R5, R14, R5 ;  /* 0x000000050e05723e */ /* 0x000fca00000010ff */
[----:B------:R4:W-:Y:S02]  /*b490*/  STG.E desc[UR18][R10.64], R5 ;  /* 0x000000050a007986 */ /* 0x0009e4000c101912 */
.L_x_2103:
[----:B------:R-:W-:Y:S05]  /*b4a0*/  BSYNC.RECONVERGENT B0 ;  /* 0x0000000000007941 */ /* 0x000fea0003800200 */
.L_x_2102:
[----:B------:R-:W-:Y:S05]  /*b4b0*/  @P5 BRA `(.L_x_2104) ;  /* 0xfffffff400ac5947 */ /* 0x000fea000383ffff */
[----:B------:R-:W-:Y:S05]  /*b4c0*/  BRA `(.L_x_2105) ;  /* 0x0000000c00787947 */ /* 0x000fea0003800000 */
.L_x_2095:
[----:B------:R-:W2:Y:S01]  /*b4d0*/  LDL.128 R16, [R1+0x10] ;  /* 0x0000100001107983 */ /* 0x000ea20000100c00 */
[----:B------:R-:W3:Y:S01]  /*b4e0*/  LDCU.64 UR6, c[0x0][0x3e8] ;  /* 0x00007d00ff0677ac */ /* 0x000ee20008000a00 */
[----:B-----5:R-:W-:Y:S01]  /*b4f0*/  SHF.R.S32.HI R3, RZ, 0x1f, R0 ;  /* 0x0000001fff037819 */ /* 0x020fe20000011400 */
[----:B------:R-:W-:Y:S01]  /*b500*/  BSSY.RECONVERGENT B0, `(.L_x_2106) ;  /* 0x000003d000007945 */ /* 0x000fe20003800200 */
[C---:B------:R-:W-:Y:S01]  /*b510*/  IADD3 R31, PT, PT, R0.reuse, 0x8, RZ ;  /* 0x00000008001f7810 */ /* 0x040fe20007ffe0ff */
[----:B------:R-:W4:Y:S03]  /*b520*/  LDCU.64 UR20, c[0x0][0x3e0] ;  /* 0x00007c00ff1477ac */ /* 0x000f260008000a00 */
[----:B------:R-:W-:Y:S01]  /*b530*/  SHF.R.S32.HI R28, RZ, 0x1f, R31 ;  /* 0x0000001fff1c7819 */ /* 0x000fe2000001141f */
[----:B------:R-:W0:Y:S01]  /*b540*/  LDCU.64 UR22, c[0x0][0x380] ;  /* 0x00007000ff1677ac */ /* 0x000e220008000a00 */
[----:B------:R-:W0:Y:S01]  /*b550*/  LDCU.64 UR16, c[0x0][0x3e8] ;  /* 0x00007d00ff1077ac */ /* 0x000e220008000a00 */
[----:B---3--:R-:W-:-:S02]  /*b560*/  ISETP.GE.U32.AND P0, PT, R0, UR6, PT ;  /* 0x0000000600007c0c */ /* 0x008fc4000bf06070 */
[----:B------:R-:W-:Y:S02]  /*b570*/  ISETP.GE.U32.AND P2, PT, R31, UR6, PT ;  /* 0x000000061f007c0c */ /* 0x000fe4000bf46070 */
[----:B------:R-:W-:Y:S02]  /*b580*/  ISETP.GE.AND.EX P0, PT, R3, UR7, PT, P0 ;  /* 0x0000000703007c0c */ /* 0x000fe4000bf06300 */
[----:B------:R-:W-:-:S11]  /*b590*/  ISETP.GE.AND.EX P2, PT, R28, UR7, PT, P2 ;  /* 0x000000071c007c0c */ /* 0x000fd6000bf46320 */
[----:B------:R-:W3:Y:S01]  /*b5a0*/  @!P0 LDC.64 R10, c[0x0][0x3e0] ;  /* 0x0000f800ff0a8b82 */ /* 0x000ee20000000a00 */
[----:B------:R-:W-:Y:S02]  /*b5b0*/  @!P0 IMAD.MOV.U32 R12, RZ, RZ, R6 ;  /* 0x000000ffff0c8224 */ /* 0x000fe400078e0006 */
[----:B------:R-:W-:-:S05]  /*b5c0*/  @!P0 IMAD.MOV.U32 R13, RZ, RZ, R9 ;  /* 0x000000ffff0d8224 */ /* 0x000fca00078e0009 */
[----:B------:R-:W1:Y:S01]  /*b5d0*/  @!P0 LDC.64 R4, c[0x0][0x380] ;  /* 0x0000e000ff048b82 */ /* 0x000e620000000a00 */
[-C--:B---3--:R-:W-:Y:S02]  /*b5e0*/  @!P0 IMAD R3, R3, R10.reuse, RZ ;  /* 0x0000000a03038224 */ /* 0x088fe400078e02ff */
[----:B------:R-:W-:-:S04]  /*b5f0*/  @!P0 IMAD.WIDE.U32 R12, R0, R10, R12 ;  /* 0x0000000a000c8225 */ /* 0x000fc800078e000c */
[----:B------:R-:W-:Y:S01]  /*b600*/  @!P0 IMAD R29, R0, R11, R3 ;  /* 0x0000000b001d8224 */ /* 0x000fe200078e0203 */
[----:B-1----:R-:W-:Y:S01]  /*b610*/  @!P0 LEA R4, P4, R12, R4, 0x1 ;  /* 0x000000040c048211 */ /* 0x002fe200078808ff */
[C---:B------:R-:W-:Y:S02]  /*b620*/  VIADD R11, R0.reuse, 0x10 ;  /* 0x00000010000b7836 */ /* 0x040fe40000000000 */
[----:B------:R-:W-:Y:S02]  /*b630*/  @!P0 IMAD.IADD R29, R13, 0x1, R29 ;  /* 0x000000010d1d8824 */ /* 0x000fe400078e021d */
[----:B------:R-:W-:Y:S01]  /*b640*/  VIADD R3, R0, 0x18 ;  /* 0x0000001800037836 */ /* 0x000fe20000000000 */
[----:B------:R-:W-:Y:S02]  /*b650*/  ISETP.GE.U32.AND P3, PT, R11, UR6, PT ;  /* 0x000000060b007c0c */ /* 0x000fe4000bf66070 */
[----:B------:R-:W-:Y:S02]  /*b660*/  @!P0 LEA.HI.X R5, R12, R5, R29, 0x1, P4 ;  /* 0x000000050c058211 */ /* 0x000fe400020f0c1d */
[----:B------:R-:W-:-:S02]  /*b670*/  ISETP.GE.U32.AND P1, PT, R3, UR6, PT ;  /* 0x0000000603007c0c */ /* 0x000fc4000bf26070 */
[----:B------:R-:W-:-:S04]  /*b680*/  SHF.R.S32.HI R30, RZ, 0x1f, R11 ;  /* 0x0000001fff1e7819 */ /* 0x000fc8000001140b */
[----:B------:R-:W-:Y:S02]  /*b690*/  ISETP.GE.AND.EX P3, PT, R30, UR7, PT, P3 ;  /* 0x000000071e007c0c */ /* 0x000fe4000bf66330 */
[C---:B--2---:R-:W-:Y:S02]  /*b6a0*/  PRMT R10, R16.reuse, 0x7632, R10 ;  /* 0x00007632100a7816 */ /* 0x044fe4000000000a */
[----:B------:R-:W-:-:S03]  /*b6b0*/  SHF.L.U32 R16, R16, 0x10, RZ ;  /* 0x0000001010107819 */ /* 0x000fc600000006ff */
[----:B------:R-:W-:Y:S02]  /*b6c0*/  IMAD.U32 R10, R10, 0x10000, RZ ;  /* 0x000100000a0a7824 */ /* 0x000fe400078e00ff */
[C---:B------:R-:W-:Y:S02]  /*b6d0*/  FADD.FTZ R15, -R25.reuse, R16 ;  /* 0x00000010190f7221 */ /* 0x040fe40000010100 */
[----:B------:R-:W-:Y:S01]  /*b6e0*/  FADD.FTZ R27, -R25, R10 ;  /* 0x0000000a191b7221 */ /* 0x000fe20000010100 */
[----:B------:R-:W-:Y:S01]  /*b6f0*/  SHF.R.S32.HI R10, RZ, 0x1f, R3 ;  /* 0x0000001fff0a7819 */ /* 0x000fe20000011403 */
[-C--:B------:R-:W-:Y:S02]  /*b700*/  FMUL.FTZ R15, R15, R26.reuse ;  /* 0x0000001a0f0f7220 */ /* 0x080fe40000410000 */
[----:B0-----:R-:W-:Y:S01]  /*b710*/  FMUL.FTZ R14, R27, R26 ;  /* 0x0000001a1b0e7220 */ /* 0x001fe20000410000 */
[----:B------:R-:W-:Y:S01]  /*b720*/  ISETP.GE.AND.EX P1, PT, R10, UR7, PT, P1 ;  /* 0x000000070a007c0c */ /* 0x000fe2000bf26310 */
[----:B------:R-:W-:-:S02]  /*b730*/  FFMA.FTZ R15, R20, R15, R22 ;  /* 0x0000000f140f7223 */ /* 0x000fc40000010016 */
[----:B------:R-:W-:-:S05]  /*b740*/  FFMA.FTZ R14, R21, R14, R23 ;  /* 0x0000000e150e7223 */ /* 0x000fca0000010017 */
[----:B------:R-:W-:-:S05]  /*b750*/  @!P0 F2FP.BF16.F32.PACK_AB R13, R14, R15 ;  /* 0x0000000f0e0d823e */ /* 0x000fca00000010ff */
[----:B------:R0:W-:Y:S01]  /*b760*/  @!P0 STG.E desc[UR18][R4.64], R13 ;  /* 0x0000000d04008986 */ /* 0x0001e2000c101912 */
[----:B----4-:R-:W-:Y:S05]  /*b770*/  @P2 BRA `(.L_x_2107) ;  /* 0x0000000000542947 */ /* 0x010fea0003800000 */
[----:B------:R-:W1:Y:S01]  /*b780*/  LDCU.64 UR12, c[0x0][0x3e0] ;  /* 0x00007c00ff0c77ac */ /* 0x000e620008000a00 */
[C---:B0-----:R-:W-:Y:S02]  /*b790*/  PRMT R4, R17.reuse, 0x7632, R4 ;  /* 0x0000763211047816 */ /* 0x041fe40000000004 */
[----:B------:R-:W-:Y:S01]  /*b7a0*/  MOV R5, R9 ;  /* 0x0000000900057202 */ /* 0x000fe20000000f00 */
[----:B------:R-:W0:Y:S01]  /*b7b0*/  LDCU.64 UR14, c[0x0][0x380] ;  /* 0x00007000ff0e77ac */ /* 0x000e220008000a00 */
[----:B------:R-:W-:Y:S01]  /*b7c0*/  SHF.L.U32 R14, R17, 0x10, RZ ;  /* 0x00000010110e7819 */ /* 0x000fe200000006ff */
[----:B------:R-:W-:Y:S02]  /*b7d0*/  IMAD.U32 R16, R4, 0x10000, RZ ;  /* 0x0001000004107824 */ /* 0x000fe400078e00ff */
[----:B------:R-:W-:Y:S02]  /*b7e0*/  IMAD.MOV.U32 R4, RZ, RZ, R6 ;  /* 0x000000ffff047224 */ /* 0x000fe400078e0006 */
[----:B------:R-:W-:Y:S01]  /*b7f0*/  FADD.FTZ R15, -R25, R16 ;  /* 0x00000010190f7221 */ /* 0x000fe20000010100 */
[----:B-1----:R-:W-:-:S02]  /*b800*/  IMAD R28, R28, UR12, RZ ;  /* 0x0000000c1c1c7c24 */ /* 0x002fc4000f8e02ff */
[----:B------:R-:W-:-:S04]  /*b810*/  IMAD.WIDE.U32 R12, R31, UR12, R4 ;  /* 0x0000000c1f0c7c25 */ /* 0x000fc8000f8e0004 */
[----:B------:R-:W-:Y:S01]  /*b820*/  FADD.FTZ R5, -R25, R14 ;  /* 0x0000000e19057221 */ /* 0x000fe20000010100 */
[-C--:B------:R-:W-:Y:S01]  /*b830*/  FMUL.FTZ R14, R15, R26.reuse ;  /* 0x0000001a0f0e7220 */ /* 0x080fe20000410000 */
[----:B------:R-:W-:Y:S02]  /*b840*/  IMAD R31, R31, UR13, R28 ;  /* 0x0000000d1f1f7c24 */ /* 0x000fe4000f8e021c */
[----:B------:R-:W-:Y:S01]  /*b850*/  FMUL.FTZ R5, R5, R26 ;  /* 0x0000001a05057220 */ /* 0x000fe20000410000 */
[----:B------:R-:W-:Y:S01]  /*b860*/  FFMA.FTZ R14, R21, R14, R23 ;  /* 0x0000000e150e7223 */ /* 0x000fe20000010017 */
[----:B0-----:R-:W-:Y:S01]  /*b870*/  LEA R4, P2, R12, UR14, 0x1 ;  /* 0x0000000e0c047c11 */ /* 0x001fe2000f8408ff */
[----:B------:R-:W-:Y:S02]  /*b880*/  IMAD.IADD R31, R13, 0x1, R31 ;  /* 0x000000010d1f7824 */ /* 0x000fe400078e021f */
[----:B------:R-:W-:-:S03]  /*b890*/  FFMA.FTZ R13, R20, R5, R22 ;  /* 0x00000005140d7223 */ /* 0x000fc60000010016 */
[----:B------:R-:W-:Y:S02]  /*b8a0*/  LEA.HI.X R5, R12, UR15, R31, 0x1, P2 ;  /* 0x0000000f0c057c11 */ /* 0x000fe400090f0c1f */
[----:B------:R-:W-:-:S05]  /*b8b0*/  F2FP.BF16.F32.PACK_AB R13, R14, R13 ;  /* 0x0000000d0e0d723e */ /* 0x000fca00000010ff */
[----:B------:R1:W-:Y:S02]  /*b8c0*/  STG.E desc[UR18][R4.64], R13 ;  /* 0x0000000d04007986 */ /* 0x0003e4000c101912 */
.L_x_2107:
[----:B------:R-:W-:Y:S05]  /*b8d0*/  BSYNC.RECONVERGENT B0 ;  /* 0x0000000000007941 */ /* 0x000fea0003800200 */
.L_x_2106:
[----:B------:R-:W-:Y:S04]  /*b8e0*/  BSSY.RECONVERGENT B0, `(.L_x_2108) ;  /* 0x0000017000007945 */ /* 0x000fe80003800200 */
[----:B------:R-:W-:Y:S05]  /*b8f0*/  @P3 BRA `(.L_x_2109) ;  /* 0x0000000000543947 */ /* 0x000fea0003800000 */
[----:B------:R-:W2:Y:S01]  /*b900*/  LDCU.64 UR12, c[0x0][0x3e0] ;  /* 0x00007c00ff0c77ac */ /* 0x000ea20008000a00 */
[----:B01----:R-:W-:Y:S01]  /*b910*/  PRMT R4, R18, 0x7632, R4 ;  /* 0x0000763212047816 */ /* 0x003fe20000000004 */
[----:B------:R-:W-:Y:S01]  /*b920*/  IMAD.MOV.U32 R5, RZ, RZ, R9 ;  /* 0x000000ffff057224 */ /* 0x000fe200078e0009 */
[----:B------:R-:W0:Y:S02]  /*b930*/  LDCU.64 UR14, c[0x0][0x380] ;  /* 0x00007000ff0e77ac */ /* 0x000e240008000a00 */
[----:B------:R-:W-:Y:S01]  /*b940*/  SHF.L.U32 R14, R4, 0x10, RZ ;  /* 0x00000010040e7819 */ /* 0x000fe200000006ff */
[----:B------:R-:W-:Y:S02]  /*b950*/  IMAD.MOV.U32 R4, RZ, RZ, R6 ;  /* 0x000000ffff047224 */ /* 0x000fe400078e0006 */
[----:B------:R-:W-:Y:S02]  /*b960*/  IMAD.U32 R18, R18, 0x10000, RZ ;  /* 0x0001000012127824 */ /* 0x000fe400078e00ff */
[----:B------:R-:W-:-:S04]  /*b970*/  FADD.FTZ R15, -R25, R14 ;  /* 0x0000000e190f7221 */ /* 0x000fc80000010100 */
[----:B------:R-:W-:Y:S01]  /*b980*/  FMUL.FTZ R14, R15, R26 ;  /* 0x0000001a0f0e7220 */ /* 0x000fe20000410000 */
[----:B--2---:R-:W-:-:S03]  /*b990*/  IMAD R30, R30, UR12, RZ ;  /* 0x0000000c1e1e7c24 */ /* 0x004fc6000f8e02ff */
[----:B------:R-:W-:Y:S01]  /*b9a0*/  FFMA.FTZ R14, R21, R14, R23 ;  /* 0x0000000e150e7223 */ /* 0x000fe20000010017 */
[----:B------:R-:W-:-:S04]  /*b9b0*/  IMAD.WIDE.U32 R12, R11, UR12, R4 ;  /* 0x0000000c0b0c7c25 */ /* 0x000fc8000f8e0004 */
[----:B------:R-:W-:Y:S01]  /*b9c0*/  FADD.FTZ R5, -R25, R18 ;  /* 0x0000001219057221 */ /* 0x000fe20000010100 */
[----:B------:R-:W-:-:S03]  /*b9d0*/  IMAD R11, R11, UR13, R30 ;  /* 0x0000000d0b0b7c24 */ /* 0x000fc6000f8e021e */
[----:B------:R-:W-:Y:S01]  /*b9e0*/  FMUL.FTZ R5, R5, R26 ;  /* 0x0000001a05057220 */ /* 0x000fe20000410000 */
[----:B0-----:R-:W-:Y:S02]  /*b9f0*/  LEA R4, P2, R12, UR14, 0x1 ;  /* 0x0000000e0c047c11 */ /* 0x001fe4000f8408ff */
[----:B------:R-:W-:Y:S01]  /*ba00*/  IADD3 R13, PT, PT, R13, R11, RZ ;  /* 0x0000000b0d0d7210 */ /* 0x000fe20007ffe0ff */
[----:B------:R-:W-:-:S03]  /*ba10*/  FFMA.FTZ R11, R20, R5, R22 ;  /* 0x00000005140b7223 */ /* 0x000fc60000010016 */
[----:B------:R-:W-:Y:S02]  /*ba20*/  LEA.HI.X R5, R12, UR15, R13, 0x1, P2 ;  /* 0x0000000f0c057c11 */ /* 0x000fe400090f0c0d */
[----:B------:R-:W-:-:S05]  /*ba30*/  F2FP.BF16.F32.PACK_AB R11, R14, R11 ;  /* 0x0000000b0e0b723e */ /* 0x000fca00000010ff */
[----:B------:R2:W-:Y:S02]  /*ba40*/  STG.E desc[UR18][R4.64], R11 ;  /* 0x0000000b04007986 */ /* 0x0005e4000c101912 */
.L_x_2109:
[----:B------:R-:W-:Y:S05]  /*ba50*/  BSYNC.RECONVERGENT B0 ;  /* 0x0000000000007941 */ /* 0x000fea0003800200 */
.L_x_2108:
[----:B------:R-:W-:Y:S04]  /*ba60*/  BSSY.RECONVERGENT B0, `(.L_x_2110) ;  /* 0x0000017000007945 */ /* 0x000fe80003800200 */
[----:B------:R-:W-:Y:S05]  /*ba70*/  @P1 BRA `(.L_x_2111) ;  /* 0x0000000000541947 */ /* 0x000fea0003800000 */
[----:B------:R-:W3:Y:S01]  /*ba80*/  LDCU.64 UR6, c[0x0][0x3e0] ;  /* 0x00007c00ff0677ac */ /* 0x000ee20008000a00 */
[C---:B012---:R-:W-:Y:S01]  /*ba90*/  PRMT R4, R19.reuse, 0x7632, R4 ;  /* 0x0000763213047816 */ /* 0x047fe20000000004 */
[----:B------:R-:W-:Y:S01]  /*baa0*/  IMAD.MOV.U32 R5, RZ, RZ, R9 ;  /* 0x000000ffff057224 */ /* 0x000fe200078e0009 */
[----:B------:R-:W0:Y:S01]  /*bab0*/  LDCU.64 UR12, c[0x0][0x380] ;  /* 0x00007000ff0c77ac */ /* 0x000e220008000a00 */
[----:B------:R-:W-:Y:S02]  /*bac0*/  IMAD.U32 R12, R19, 0x10000, RZ ;  /* 0x00010000130c7824 */ /* 0x000fe400078e00ff */
[----:B------:R-:W-:Y:S01]  /*bad0*/  IMAD.U32 R14, R4, 0x10000, RZ ;  /* 0x00010000040e7824 */ /* 0x000fe200078e00ff */
[----:B------:R-:W-:-:S03]  /*bae0*/  MOV R4, R6 ;  /* 0x0000000600047202 */ /* 0x000fc60000000f00 */
[----:B------:R-:W-:Y:S01]  /*baf0*/  FADD.FTZ R13, -R25, R14 ;  /* 0x0000000e190d7221 */ /* 0x000fe20000010100 */
[----:B---3--:R-:W-:Y:S02]  /*bb00*/  IMAD R16, R10, UR6, RZ ;  /* 0x000000060a107c24 */ /* 0x008fe4000f8e02ff */
        /* <DEDUP_REMOVED lines=12> */
.L_x_2111:
[----:B------:R-:W-:Y:S05]  /*bbd0*/  BSYNC.RECONVERGENT B0 ;  /* 0x0000000000007941 */ /* 0x000fea0003800200 */
.L_x_2110:
[----:B---3--:R-:W-:-:S07]  /*bbe0*/  HFMA2 R3, -RZ, RZ, 0, 2.384185791015625e-07 ;  /* 0x00000004ff037431 */ /* 0x008fce00000001ff */
.L_x_2118:
[----:B01----:R-:W-:-:S06]  /*bbf0*/  LEA R12, R3, UR8, 0x2 ;  /* 0x00000008030c7c11 */ /* 0x003fcc000f8e10ff */
[----:B01----:R-:W3:Y:S01]  /*bc00*/  LDL.128 R12, [R12] ;  /* 0x000000000c0c7983 */ /* 0x003ee20000100c00 */
[C---:B------:R-:W-:Y:S01]  /*bc10*/  IMAD R27, R3.reuse, 0x8, R0 ;  /* 0x00000008031b7824 */ /* 0x040fe200078e0200 */
[----:B------:R-:W-:Y:S01]  /*bc20*/  BSSY.RECONVERGENT B0, `(.L_x_2112) ;  /* 0x000003b000007945 */ /* 0x000fe20003800200 */
[----:B------:R-:W-:-:S03]  /*bc30*/  VIADD R3, R3, 0x4 ;  /* 0x0000000403037836 */ /* 0x000fc60000000000 */
[----:B------:R-:W-:Y:S02]  /*bc40*/  ISETP.GE.U32.AND P1, PT, R27, UR16, PT ;  /* 0x000000101b007c0c */ /* 0x000fe4000bf26070 */
[----:B--2---:R-:W-:Y:S02]  /*bc50*/  SHF.R.S32.HI R11, RZ, 0x1f, R27 ;  /* 0x0000001fff0b7819 */ /* 0x004fe4000001141b */
[----:B------:R-:W-:Y:S02]  /*bc60*/  ISETP.NE.AND P5, PT, R3, 0x40, PT ;  /* 0x000000400300780c */ /* 0x000fe40003fa5270 */
[----:B------:R-:W-:-:S13]  /*bc70*/  ISETP.GE.AND.EX P1, PT, R11, UR17, PT, P1 ;  /* 0x000000110b007c0c */ /* 0x000fda000bf26310 */
[----:B------:R-:W0:Y:S01]  /*bc80*/  @!P1 LDC.64 R18, c[0x0][0x3e0] ;  /* 0x0000f800ff129b82 */ /* 0x000e220000000a00 */
[----:B------:R-:W-:-:S07]  /*bc90*/  @!P1 IMAD.MOV.U32 R5, RZ, RZ, R9 ;  /* 0x000000ffff059224 */ /* 0x000fce00078e0009 */
[----:B------:R-:W1:Y:S01]  /*bca0*/  @!P1 LDC.64 R28, c[0x0][0x380] ;  /* 0x0000e000ff1c9b82 */ /* 0x000e620000000a00 */
[C---:B---3--:R-:W-:Y:S01]  /*bcb0*/  PRMT R4, R12.reuse, 0x7632, R4 ;  /* 0x000076320c047816 */ /* 0x048fe20000000004 */
[----:B------:R-:W-:Y:S02]  /*bcc0*/  IMAD.U32 R10, R12, 0x10000, RZ ;  /* 0x000100000c0a7824 */ /* 0x000fe400078e00ff */
[-C--:B0-----:R-:W-:Y:S01]  /*bcd0*/  @!P1 IMAD R12, R11, R18.reuse, RZ ;  /* 0x000000120b0c9224 */ /* 0x081fe200078e02ff */
[----:B------:R-:W-:Y:S01]  /*bce0*/  SHF.L.U32 R16, R4, 0x10, RZ ;  /* 0x0000001004107819 */ /* 0x000fe200000006ff */
[----:B------:R-:W-:Y:S02]  /*bcf0*/  @!P1 IMAD.MOV.U32 R4, RZ, RZ, R6 ;  /* 0x000000ffff049224 */ /* 0x000fe400078e0006 */
[----:B------:R-:W-:Y:S01]  /*bd00*/  FADD.FTZ R11, -R25, R10 ;  /* 0x0000000a190b7221 */ /* 0x000fe20000010100 */
[----:B------:R-:W-:Y:S02]  /*bd10*/  @!P1 IMAD R19, R27, R19, R12 ;  /* 0x000000131b139224 */ /* 0x000fe400078e020c */
[----:B------:R-:W-:Y:S01]  /*bd20*/  FADD.FTZ R17, -R25, R16 ;  /* 0x0000001019117221 */ /* 0x000fe20000010100 */
[----:B------:R-:W-:-:S04]  /*bd30*/  @!P1 IMAD.WIDE.U32 R4, R27, R18, R4 ;  /* 0x000000121b049225 */ /* 0x000fc800078e0004 */
[-C--:B------:R-:W-:Y:S01]  /*bd40*/  FMUL.FTZ R11, R11, R26.reuse ;  /* 0x0000001a0b0b7220 */ /* 0x080fe20000410000 */
[----:B------:R-:W-:Y:S01]  /*bd50*/  FMUL.FTZ R12, R17, R26 ;  /* 0x0000001a110c7220 */ /* 0x000fe20000410000 */
[----:B------:R-:W-:Y:S01]  /*bd60*/  VIADD R18, R27, 0x8 ;  /* 0x000000081b127836 */ /* 0x000fe20000000000 */
[----:B-1----:R-:W-:Y:S01]  /*bd70*/  @!P1 LEA R10, P2, R4, R28, 0x1 ;  /* 0x0000001c040a9211 */ /* 0x002fe200078408ff */
[----:B------:R-:W-:Y:S01]  /*bd80*/  FFMA.FTZ R16, R20, R11, R22 ;  /* 0x0000000b14107223 */ /* 0x000fe20000010016 */
[----:B------:R-:W-:Y:S01]  /*bd90*/  @!P1 IADD3 R5, PT, PT, R5, R19, RZ ;  /* 0x0000001305059210 */ /* 0x000fe20007ffe0ff */
[----:B------:R-:W-:Y:S01]  /*bda0*/  FFMA.FTZ R17, R21, R12, R23 ;  /* 0x0000000c15117223 */ /* 0x000fe20000010017 */
[----:B------:R-:W-:Y:S01]  /*bdb0*/  ISETP.GE.U32.AND P3, PT, R18, UR16, PT ;  /* 0x0000001012007c0c */ /* 0x000fe2000bf66070 */
[----:B------:R-:W-:Y:S01]  /*bdc0*/  VIADD R19, R27, 0x10 ;  /* 0x000000101b137836 */ /* 0x000fe20000000000 */
[----:B------:R-:W-:Y:S02]  /*bdd0*/  @!P1 LEA.HI.X R11, R4, R29, R5, 0x1, P2 ;  /* 0x0000001d040b9211 */ /* 0x000fe400010f0c05 */
[----:B------:R-:W-:-:S02]  /*bde0*/  @!P1 F2FP.BF16.F32.PACK_AB R5, R17, R16 ;  /* 0x000000101105923e */ /* 0x000fc400000010ff */
[----:B------:R-:W-:Y:S02]  /*bdf0*/  SHF.R.S32.HI R17, RZ, 0x1f, R18 ;  /* 0x0000001fff117819 */ /* 0x000fe40000011412 */
[----:B------:R-:W-:Y:S01]  /*be00*/  IADD3 R4, PT, PT, R27, 0x18, RZ ;  /* 0x000000181b047810 */ /* 0x000fe20007ffe0ff */
[----:B------:R0:W-:Y:S01]  /*be10*/  @!P1 STG.E desc[UR18][R10.64], R5 ;  /* 0x000000050a009986 */ /* 0x0001e2000c101912 */
[----:B------:R-:W-:Y:S02]  /*be20*/  ISETP.GE.AND.EX P3, PT, R17, UR17, PT, P3 ;  /* 0x0000001111007c0c */ /* 0x000fe4000bf66330 */
[----:B------:R-:W-:Y:S02]  /*be30*/  ISETP.GE.U32.AND P4, PT, R19, UR16, PT ;  /* 0x0000001013007c0c */ /* 0x000fe4000bf86070 */
[----:B------:R-:W-:Y:S02]  /*be40*/  ISETP.GE.U32.AND P2, PT, R4, UR16, PT ;  /* 0x0000001004007c0c */ /* 0x000fe4000bf46070 */
[----:B------:R-:W-:-:S02]  /*be50*/  SHF.R.S32.HI R27, RZ, 0x1f, R19 ;  /* 0x0000001fff1b7819 */ /* 0x000fc40000011413 */
[----:B------:R-:W-:Y:S02]  /*be60*/  SHF.R.S32.HI R28, RZ, 0x1f, R4 ;  /* 0x0000001fff1c7819 */ /* 0x000fe40000011404 */
[----:B------:R-:W-:Y:S02]  /*be70*/  ISETP.GE.AND.EX P4, PT, R27, UR17, PT, P4 ;  /* 0x000000111b007c0c */ /* 0x000fe4000bf86340 */
[----:B------:R-:W-:Y:S01]  /*be80*/  ISETP.GE.AND.EX P2, PT, R28, UR17, PT, P2 ;  /* 0x000000111c007c0c */ /* 0x000fe2000bf46320 */
[----:B0-----:R-:W-:-:S12]  /*be90*/  @P3 BRA `(.L_x_2113) ;  /* 0x00000000004c3947 */ /* 0x001fd80003800000 */
[C---:B------:R-:W-:Y:S01]  /*bea0*/  PRMT R5, R13.reuse, 0x7632, R5 ;  /* 0x000076320d057816 */ /* 0x040fe20000000005 */
[----:B------:R-:W-:Y:S02]  /*beb0*/  IMAD.U32 R12, R13, 0x10000, RZ ;  /* 0x000100000d0c7824 */ /* 0x000fe400078e00ff */
[----:B------:R-:W-:Y:S01]  /*bec0*/  IMAD R17, R17, UR20, RZ ;  /* 0x0000001411117c24 */ /* 0x000fe2000f8e02ff */
[----:B------:R-:W-:Y:S01]  /*bed0*/  SHF.L.U32 R16, R5, 0x10, RZ ;  /* 0x0000001005107819 */ /* 0x000fe200000006ff */
[----:B------:R-:W-:Y:S02]  /*bee0*/  IMAD.MOV.U32 R10, RZ, RZ, R6 ;  /* 0x000000ffff0a7224 */ /* 0x000fe400078e0006 */
[C---:B------:R-:W-:Y:S01]  /*bef0*/  FADD.FTZ R5, -R25.reuse, R12 ;  /* 0x0000000c19057221 */ /* 0x040fe20000010100 */
[----:B------:R-:W-:Y:S02]  /*bf00*/  IMAD.MOV.U32 R11, RZ, RZ, R9 ;  /* 0x000000ffff0b7224 */ /* 0x000fe400078e0009 */
[----:B------:R-:W-:Y:S01]  /*bf10*/  FADD.FTZ R13, -R25, R16 ;  /* 0x00000010190d7221 */ /* 0x000fe20000010100 */
[----:B------:R-:W-:-:S02]  /*bf20*/  IMAD R17, R18, UR21, R17 ;  /* 0x0000001512117c24 */ /* 0x000fc4000f8e0211 */
[----:B------:R-:W-:Y:S01]  /*bf30*/  FMUL.FTZ R5, R5, R26 ;  /* 0x0000001a05057220 */ /* 0x000fe20000410000 */
[----:B------:R-:W-:-:S04]  /*bf40*/  IMAD.WIDE.U32 R10, R18, UR20, R10 ;  /* 0x00000014120a7c25 */ /* 0x000fc8000f8e000a */
[----:B------:R-:W-:Y:S01]  /*bf50*/  FMUL.FTZ R16, R13, R26 ;  /* 0x0000001a0d107220 */ /* 0x000fe20000410000 */
[----:B------:R-:W-:-:S03]  /*bf60*/  FFMA.FTZ R5, R20, R5, R22 ;  /* 0x0000000514057223 */ /* 0x000fc60000010016 */
[----:B------:R-:W-:Y:S01]  /*bf70*/  FFMA.FTZ R16, R21, R16, R23 ;  /* 0x0000001015107223 */ /* 0x000fe20000010017 */
[----:B------:R-:W-:Y:S02]  /*bf80*/  IADD3 R11, PT, PT, R11, R17, RZ ;  /* 0x000000110b0b7210 */ /* 0x000fe40007ffe0ff */
[----:B------:R-:W-:Y:S02]  /*bf90*/  LEA R12, P1, R10, UR22, 0x1 ;  /* 0x000000160a0c7c11 */ /* 0x000fe4000f8208ff */
[----:B------:R-:W-:Y:S02]  /*bfa0*/  F2FP.BF16.F32.PACK_AB R5, R16, R5 ;  /* 0x000000051005723e */ /* 0x000fe400000010ff */
[----:B------:R-:W-:-:S05]  /*bfb0*/  LEA.HI.X R13, R10, UR23, R11, 0x1, P1 ;  /* 0x000000170a0d7c11 */ /* 0x000fca00088f0c0b */
[----:B------:R0:W-:Y:S04]  /*bfc0*/  STG.E desc[UR18][R12.64], R5 ;  /* 0x000000050c007986 */ /* 0x0001e8000c101912 */
.L_x_2113:
[----:B------:R-:W-:Y:S05]  /*bfd0*/  BSYNC.RECONVERGENT B0 ;  /* 0x0000000000007941 */ /* 0x000fea0003800200 */
.L_x_2112:
[----:B------:R-:W-:Y:S04]  /*bfe0*/  BSSY.RECONVERGENT B0, `(.L_x_2114) ;  /* 0x0000015000007945 */ /* 0x000fe80003800200 */
[----:B------:R-:W-:Y:S05]  /*bff0*/  @P4 BRA `(.L_x_2115) ;  /* 0x00000000004c4947 */ /* 0x000fea0003800000 */
[C---:B0-----:R-:W-:Y:S01]  /*c000*/  PRMT R5, R14.reuse, 0x7632, R5 ;  /* 0x000076320e057816 */ /* 0x041fe20000000005 */
[----:B------:R-:W-:Y:S01]  /*c010*/  IMAD R13, R27, UR20, RZ ;  /* 0x000000141b0d7c24 */ /* 0x000fe2000f8e02ff */
[----:B------:R-:W-:Y:S01]  /*c020*/  MOV R10, R6 ;  /* 0x00000006000a7202 */ /* 0x000fe20000000f00 */
[----:B------:R-:W-:Y:S02]  /*c030*/  IMAD.U32 R14, R14, 0x10000, RZ ;  /* 0x000100000e0e7824 */ /* 0x000fe400078e00ff */
[----:B------:R-:W-:Y:S02]  /*c040*/  IMAD.U32 R12, R5, 0x10000, RZ ;  /* 0x00010000050c7824 */ /* 0x000fe400078e00ff */
[----:B------:R-:W-:Y:S02]  /*c050*/  IMAD R17, R19, UR21, R13 ;  /* 0x0000001513117c24 */ /* 0x000fe4000f8e020d */
[----:B------:R-:W-:Y:S01]  /*c060*/  FADD.FTZ R5, -R25, R14 ;  /* 0x0000000e19057221 */ /* 0x000fe20000010100 */
[----:B------:R-:W-:-:S02]  /*c070*/  IMAD.MOV.U32 R11, RZ, RZ, R9 ;  /* 0x000000ffff0b7224 */ /* 0x000fc400078e0009 */
[----:B------:R-:W-:Y:S01]  /*c080*/  FADD.FTZ R13, -R25, R12 ;  /* 0x0000000c190d7221 */ /* 0x000fe20000010100 */
[----:B------:R-:W-:Y:S01]  /*c090*/  FMUL.FTZ R5, R5, R26 ;  /* 0x0000001a05057220 */ /* 0x000fe20000410000 */
[----:B------:R-:W-:-:S04]  /*c0a0*/  IMAD.WIDE.U32 R10, R19, UR20, R10 ;  /* 0x00000014130a7c25 */ /* 0x000fc8000f8e000a */
[----:B------:R-:W-:Y:S01]  /*c0b0*/  FMUL.FTZ R14, R13, R26 ;  /* 0x0000001a0d0e7220 */ /* 0x000fe20000410000 */
[----:B------:R-:W-:Y:S01]  /*c0c0*/  FFMA.FTZ R5, R20, R5, R22 ;  /* 0x0000000514057223 */ /* 0x000fe20000010016 */
[----:B------:R-:W-:Y:S02]  /*c0d0*/  IMAD.IADD R11, R11, 0x1, R17 ;  /* 0x000000010b0b7824 */ /* 0x000fe400078e0211 */
[----:B------:R-:W-:Y:S01]  /*c0e0*/  FFMA.FTZ R14, R21, R14, R23 ;  /* 0x0000000e150e7223 */ /* 0x000fe20000010017 */
[----:B------:R-:W-:-:S04]  /*c0f0*/  LEA R12, P1, R10, UR22, 0x1 ;  /* 0x000000160a0c7c11 */ /* 0x000fc8000f8208ff */
[----:B------:R-:W-:Y:S02]  /*c100*/  LEA.HI.X R13, R10, UR23, R11, 0x1, P1 ;  /* 0x000000170a0d7c11 */ /* 0x000fe400088f0c0b */
[----:B------:R-:W-:-:S05]  /*c110*/  F2FP.BF16.F32.PACK_AB R5, R14, R5 ;  /* 0x000000050e05723e */ /* 0x000fca00000010ff */
[----:B------:R1:W-:Y:S02]  /*c120*/  STG.E desc[UR18][R12.64], R5 ;  /* 0x000000050c007986 */ /* 0x0003e4000c101912 */
.L_x_2115:
[----:B------:R-:W-:Y:S05]  /*c130*/  BSYNC.RECONVERGENT B0 ;  /* 0x0000000000007941 */ /* 0x000fea0003800200 */
.L_x_2114:
[----:B------:R-:W-:Y:S04]  /*c140*/  BSSY.RECONVERGENT B0, `(.L_x_2116) ;  /* 0x0000015000007945 */ /* 0x000fe80003800200 */
[----:B------:R-:W-:Y:S05]  /*c150*/  @P2 BRA `(.L_x_2117) ;  /* 0x00000000004c2947 */ /* 0x000fea0003800000 */
[C---:B01----:R-:W-:Y:S01]  /*c160*/  PRMT R5, R15.reuse, 0x7632, R5 ;  /* 0x000076320f057816 */ /* 0x043fe20000000005 */
[----:B------:R-:W-:Y:S01]  /*c170*/  IMAD R13, R28, UR20, RZ ;  /* 0x000000141c0d7c24 */ /* 0x000fe2000f8e02ff */
[----:B------:R-:W-:Y:S01]  /*c180*/  MOV R11, R9 ;  /* 0x00000009000b7202 */ /* 0x000fe20000000f00 */
[----:B------:R-:W-:Y:S01]  /*c190*/  IMAD.MOV.U32 R10, RZ, RZ, R6 ;  /* 0x000000ffff0a7224 */ /* 0x000fe200078e0006 */
[----:B------:R-:W-:Y:S01]  /*c1a0*/  SHF.L.U32 R12, R15, 0x10, RZ ;  /* 0x000000100f0c7819 */ /* 0x000fe200000006ff */
[----:B------:R-:W-:Y:S02]  /*c1b0*/  IMAD.U32 R14, R5, 0x10000, RZ ;  /* 0x00010000050e7824 */ /* 0x000fe400078e00ff */
[C---:B------:R-:W-:Y:S02]  /*c1c0*/  IMAD R15, R4.reuse, UR21, R13 ;  /* 0x00000015040f7c24 */ /* 0x040fe4000f8e020d */
[----:B------:R-:W-:-:S04]  /*c1d0*/  IMAD.WIDE.U32 R4, R4, UR20, R10 ;  /* 0x0000001404047c25 */ /* 0x000fc8000f8e000a */
[C---:B------:R-:W-:Y:S01]  /*c1e0*/  FADD.FTZ R11, -R25.reuse, R12 ;  /* 0x0000000c190b7221 */ /* 0x040fe20000010100 */
[----:B------:R-:W-:Y:S01]  /*c1f0*/  FADD.FTZ R13, -R25, R14 ;  /* 0x0000000e190d7221 */ /* 0x000fe20000010100 */
[----:B------:R-:W-:Y:S02]  /*c200*/  IMAD.IADD R5, R5, 0x1, R15 ;  /* 0x0000000105057824 */ /* 0x000fe400078e020f */
[-C--:B------:R-:W-:Y:S01]  /*c210*/  FMUL.FTZ R11, R11, R26.reuse ;  /* 0x0000001a0b0b7220 */ /* 0x080fe20000410000 */
[----:B------:R-:W-:Y:S01]  /*c220*/  FMUL.FTZ R12, R13, R26 ;  /* 0x0000001a0d0c7220 */ /* 0x000fe20000410000 */
[----:B------:R-:W-:Y:S02]  /*c230*/  LEA R10, P1, R4, UR22, 0x1 ;  /* 0x00000016040a7c11 */ /* 0x000fe4000f8208ff */
[----:B------:R-:W-:Y:S01]  /*c240*/  FFMA.FTZ R13, R20, R11, R22 ;  /* 0x0000000b140d7223 */ /* 0x000fe20000010016 */
[----:B------:R-:W-:Y:S01]  /*c250*/  FFMA.FTZ R12, R21, R12, R23 ;  /* 0x0000000c150c7223 */ /* 0x000fe20000010017 */
[----:B------:R-:W-:-:S04]  /*c260*/  LEA.HI.X R11, R4, UR23, R5, 0x1, P1 ;  /* 0x00000017040b7c11 */ /* 0x000fc800088f0c05 */
[----:B------:R-:W-:-:S05]  /*c270*/  F2FP.BF16.F32.PACK_AB R5, R12, R13 ;  /* 0x0000000d0c05723e */ /* 0x000fca00000010ff */
[----:B------:R2:W-:Y:S02]  /*c280*/  STG.E desc[UR18][R10.64], R5 ;  /* 0x000000050a007986 */ /* 0x0005e4000c101912 */
.L_x_2117:
[----:B------:R-:W-:Y:S05]  /*c290*/  BSYNC.RECONVERGENT B0 ;  /* 0x0000000000007941 */ /* 0x000fea0003800200 */
.L_x_2116:
[----:B------:R-:W-:Y:S05]  /*c2a0*/  @P5 BRA `(.L_x_2118) ;  /* 0xfffffff800505947 */ /* 0x000fea000383ffff */
.L_x_2105:
[----:B------:R-:W0:Y:S01]  /*c2b0*/  LDCU UR5, c[0x0][0x3f8] ;  /* 0x00007f00ff0577ac */ /* 0x000e220008000800 */
[----:B------:R-:W0:Y:S01]  /*c2c0*/  LDCU UR6, c[0x0][0x3c8] ;  /* 0x00007900ff0677ac */ /* 0x000e220008000800 */
[----:B------:R-:W-:Y:S02]  /*c2d0*/  UIADD3 UR9, UPT, UPT, UR10, UR9, URZ ;  /* 0x000000090a097290 */ /* 0x000fe4000fffe0ff */
[----:B------:R-:W-:Y:S02]  /*c2e0*/  UIADD3 UR4, UPT, UPT, UR4, 0x1, URZ ;  /* 0x0000000104047890 */ /* 0x000fe4000fffe0ff */
[----:B0-----:R-:W-:-:S04]  /*c2f0*/  UIMAD UR5, UR5, UR6, URZ ;  /* 0x00000006050572a4 */ /* 0x001fc8000f8e02ff */
[----:B------:R-:W-:-:S09]  /*c300*/  UISETP.GE.AND UP0, UPT, UR9, UR5, UPT ;  /* 0x000000050900728c */ /* 0x000fd2000bf06270 */
[----:B------:R-:W-:Y:S05]  /*c310*/  BRA.U !UP0, `(.L_x_2119) ;  /* 0xffffff3d08c87547 */ /* 0x000fea000b83ffff */
[----:B------:R-:W-:Y:S05]  /*c320*/  EXIT ;  /* 0x000000000000794d */ /* 0x000fea0003800000 */
.L_x_2120:
        /* <DEDUP_REMOVED lines=13> */
.L_x_4919:


//--------------------- .text._Z35group_norm_nhwc_fwd_one_pass_kernelI11Bf16IOBf16WLi64ELi112ELi448EEv26Group_norm_nhwc_fwd_params --------------------------
	.section	.text._Z35group_norm_nhwc_fwd_one_pass_kernelI11Bf16IOBf16WLi64ELi112ELi448EEv26Group_norm_nhwc_fwd_params,"ax",@progbits
	.align	128
        .global         _Z35group_norm_nhwc_fwd_one_pass_kernelI11Bf16IOBf16WLi64ELi112ELi448EEv26Group_norm_nhwc_fwd_params
        .type           _Z35group_norm_nhwc_fwd_one_pass_kernelI11Bf16IOBf16WLi64ELi112ELi448EEv26Group_norm_nhwc_fwd_params,@function
        .size           _Z35group_norm_nhwc_fwd_one_pass_kernelI11Bf16IOBf16WLi64ELi112ELi448EEv26Group_norm_nhwc_fwd_params,(.L_x_4920 - _Z35group_norm_nhwc_fwd_one_pass_kernelI11Bf16IOBf16WLi64ELi112ELi448EEv26Group_norm_nhwc_fwd_params)
        .other          _Z35group_norm_nhwc_fwd_one_pass_kernelI11Bf16IOBf16WLi64ELi112ELi448EEv26Group_norm_nhwc_fwd_params,@"STO_CUDA_ENTRY STV_DEFAULT"
_Z35group_norm_nhwc_fwd_one_pass_kernelI11Bf16IOBf16WLi64ELi112ELi448EEv26Group_norm_nhwc_fwd_params:
.text._Z35group_norm_nhwc_fwd_one_pass_kernelI11Bf16IOBf16WLi64ELi112ELi448EEv26Group_norm_nhwc_fwd_params:
        /* <DEDUP_REMOVED lines=41> */
.L_x_2164:
[----:B0-----:R-:W0:Y:S01]  /*0290*/  LDC R23, c[0x0][0x3f8] ;  /* 0x0000fe00ff177b82 */ /* 0x001e220000000800 */
[----:B-1----:R-:W1:Y:S01]  /*02a0*/  LDCU UR8, c[0x0][0x404] ;  /* 0x00008080ff0877ac */ /* 0x002e620008000800 */
[----:B------:R-:W-:Y:S01]  /*02b0*/  LOP3.LUT R56, R10, 0xffff, RZ, 0xc0, !PT ;  /* 0x0000ffff0a387812 */ /* 0x000fe200078ec0ff */
[----:B--2---:R-:W2:Y:S01]  /*02c0*/  LDCU.64 UR4, c[0x0][0x3e8] ;  /* 0x00007d00ff0477ac */ /* 0x004ea20008000a00 */
[----:B-1----:R-:W-:Y:S01]  /*02d0*/  IMAD R39, R3, UR8, R54 ;  /* 0x0000000803277c24 */ /* 0x002fe2000f8e0236 */
[----:B------:R-:W1:Y:S01]  /*02e0*/  LDCU.64 UR8, c[0x0][0x3f0] ;  /* 0x00007e00ff0877ac */ /* 0x000e620008000a00 */
[----:B--2---:R-:W-:Y:S02]  /*02f0*/  ISETP.GE.U32.AND P6, PT, R46, UR4, PT ;  /* 0x000000042e007c0c */ /* 0x004fe4000bfc6070 */
[----:B0--34-:R-:W-:Y:S02]  /*0300*/  IABS R19, R23 ;  /* 0x0000001700137213 */ /* 0x019fe40000000000 */
[----:B------:R-:W-:-:S02]  /*0310*/  ISETP.GE.U32.AND P4, PT, R39, UR4, PT ;  /* 0x0000000427007c0c */ /* 0x000fc4000bf86070 */
[----:B------:R-:W0:Y:S01]  /*0320*/  I2F.RP R12, R19 ;  /* 0x00000013000c7306 */ /* 0x000e220000209400 */
[----:B------:R-:W-:-:S04]  /*0330*/  SHF.R.S32.HI R25, RZ, 0x1f, R39 ;  /* 0x0000001fff197819 */ /* 0x000fc80000011427 */
[----:B------:R-:W-:-:S03]  /*0340*/  ISETP.GE.AND.EX P4, PT, R25, UR5, PT, P4 ;  /* 0x0000000519007c0c */ /* 0x000fc6000bf86340 */
        /* <DEDUP_REMOVED lines=20> */
[----:B------:R-:W-:Y:S02]  /*0490*/  MOV R19, R17 ;  /* 0x0000001100137202 */ /* 0x000fe40000000f00 */
[----:B------:R-:W2:Y:S02]  /*04a0*/  @!P4 LDC.64 R16, c[0x0][0x3e0] ;  /* 0x0000f800ff10cb82 */ /* 0x000ea40000000a00 */
[----:B------:R-:W-:Y:S02]  /*04b0*/  @!P3 IADD3 R19, PT, PT, -R19, RZ, RZ ;  /* 0x000000ff1313b210 */ /* 0x000fe40007ffe1ff */
[----:B------:R-:W-:Y:S02]  /*04c0*/  @!P2 LOP3.LUT R19, RZ, R23, RZ, 0x33, !PT ;  /* 0x00000017ff13a212 */ /* 0x000fe400078e33ff */
[----:B------:R-:W-:Y:S02]  /*04d0*/  ISETP.GE.U32.AND P3, PT, R52, UR4, PT ;  /* 0x0000000434007c0c */ /* 0x000fe4000bf66070 */
[----:B------:R-:W-:-:S02]  /*04e0*/  IADD3 R53, PT, PT, -R19, RZ, RZ ;  /* 0x000000ff13357210 */ /* 0x000fc40007ffe1ff */
[----:B------:R-:W-:Y:S02]  /*04f0*/  ISETP.GE.AND.EX P3, PT, R9, UR5, PT, P3 ;  /* 0x0000000509007c0c */ /* 0x000fe4000bf66330 */
[----:B------:R-:W-:Y:S01]  /*0500*/  SHF.R.S32.HI R12, RZ, 0x1f, R19 ;  /* 0x0000001fff0c7819 */ /* 0x000fe20000011413 */
[----:B------:R-:W-:Y:S01]  /*0510*/  IMAD R53, R23, R53, R8 ;  /* 0x0000003517357224 */ /* 0x000fe200078e0208 */
[----:B------:R-:W-:-:S03]  /*0520*/  ISETP.GE.U32.AND P2, PT, R48, UR4, PT ;  /* 0x0000000430007c0c */ /* 0x000fc6000bf46070 */
[----:B------:R-:W-:Y:S01]  /*0530*/  IMAD R53, R53, 0x70, RZ ;  /* 0x0000007035357824 */ /* 0x000fe200078e02ff */
[----:B------:R-:W-:Y:S01]  /*0540*/  ISETP.GE.AND.EX P2, PT, R13, UR5, PT, P2 ;  /* 0x000000050d007c0c */ /* 0x000fe2000bf46320 */
[----:B-1----:R-:W-:-:S03]  /*0550*/  IMAD R12, R12, UR8, RZ ;  /* 0x000000080c0c7c24 */ /* 0x002fc6000f8e02ff */
[----:B------:R-:W-:Y:S01]  /*0560*/  IADD3 R56, P1, PT, R53, R56, RZ ;  /* 0x0000003835387210 */ /* 0x000fe20007f3e0ff */
[----:B------:R-:W1:Y:S01]  /*0570*/  @!P3 LDC.64 R22, c[0x0][0x3e0] ;  /* 0x0000f800ff16bb82 */ /* 0x000e620000000a00 */
[----:B------:R-:W-:Y:S02]  /*0580*/  IMAD R59, R19, UR9, R12 ;  /* 0x00000009133b7c24 */ /* 0x000fe4000f8e020c */
[----:B------:R-:W-:Y:S01]  /*0590*/  LEA.HI.X.SX32 R57, R53, RZ, 0x1, P1 ;  /* 0x000000ff35397211 */ /* 0x000fe200008f0eff */
[----:B--2---:R-:W-:Y:S01]  /*05a0*/  @!P4 IMAD R12, R25, R16, RZ ;  /* 0x00000010190cc224 */ /* 0x004fe200078e02ff */
[----:B------:R-:W-:Y:S01]  /*05b0*/  ISETP.GE.U32.AND P1, PT, R50, UR4, PT ;  /* 0x0000000432007c0c */ /* 0x000fe2000bf26070 */
[----:B------:R-:W-:-:S03]  /*05c0*/  IMAD.WIDE.U32 R56, R19, UR8, R56 ;  /* 0x0000000813387c25 */ /* 0x000fc6000f8e0038 */
[----:B------:R-:W-:Y:S01]  /*05d0*/  ISETP.GE.AND.EX P1, PT, R11, UR5, PT, P1 ;  /* 0x000000050b007c0c */ /* 0x000fe2000bf26310 */
[----:B------:R-:W2:Y:S01]  /*05e0*/  @!P3 LDC.64 R18, c[0x0][0x390] ;  /* 0x0000e400ff12bb82 */ /* 0x000ea20000000a00 */
[----:B------:R-:W-:Y:S01]  /*05f0*/  @!P4 IMAD R27, R39, R17, R12 ;  /* 0x00000011271bc224 */ /* 0x000fe200078e020c */
[----:B------:R-:W-:Y:S02]  /*0600*/  IADD3 R59, PT, PT, R57, R59, RZ ;  /* 0x0000003b393b7210 */ /* 0x000fe40007ffe0ff */
[----:B------:R-:W-:-:S04]  /*0610*/  @!P4 MOV R58, R56 ;  /* 0x00000038003ac202 */ /* 0x000fc80000000f00 */
[----:B------:R-:W3:Y:S01]  /*0620*/  @!P2 LDC.64 R30, c[0x0][0x390] ;  /* 0x0000e400ff1eab82 */ /* 0x000ee20000000a00 */
[C---:B------:R-:W-:Y:S01]  /*0630*/  @!P4 IMAD.WIDE.U32 R24, R39.reuse, R16, R58 ;  /* 0x000000102718c225 */ /* 0x040fe200078e003a */
[----:B------:R-:W-:-:S03]  /*0640*/  IADD3 R39, PT, PT, R39, 0x28, RZ ;  /* 0x0000002827277810 */ /* 0x000fc60007ffe0ff */
[----:B-1----:R-:W-:Y:S01]  /*0650*/  @!P3 IMAD R14, R9, R22, RZ ;  /* 0x00000016090eb224 */ /* 0x002fe200078e02ff */
[----:B------:R-:W-:Y:S02]  /*0660*/  @!P4 IADD3 R12, PT, PT, R25, R27, RZ ;  /* 0x0000001b190cc210 */ /* 0x000fe40007ffe0ff */
[----:B------:R-:W1:Y:S01]  /*0670*/  @!P1 LDC.64 R16, c[0x0][0x3e0] ;  /* 0x0000f800ff109b82 */ /* 0x000e620000000a00 */
[----:B0-----:R-:W-:Y:S01]  /*0680*/  @!P4 LEA R20, P5, R24, R20, 0x1 ;  /* 0x000000141814c211 */ /* 0x001fe200078a08ff */
[----:B------:R-:W-:Y:S01]  /*0690*/  @!P3 IMAD R29, R52, R23, R14 ;  /* 0x00000017341db224 */ /* 0x000fe200078e020e */
[----:B------:R-:W-:Y:S02]  /*06a0*/  @!P3 MOV R25, R59 ;  /* 0x0000003b0019b202 */ /* 0x000fe40000000f00 */
[----:B------:R-:W-:Y:S02]  /*06b0*/  @!P4 LEA.HI.X R21, R24, R21, R12, 0x1, P5 ;  /* 0x000000151815c211 */ /* 0x000fe400028f0c0c */
[----:B------:R-:W-:Y:S01]  /*06c0*/  MOV R12, RZ ;  /* 0x000000ff000c7202 */ /* 0x000fe20000000f00 */
[----:B------:R-:W0:Y:S01]  /*06d0*/  @!P1 LDC.64 R36, c[0x0][0x390] ;  /* 0x0000e400ff249b82 */ /* 0x000e220000000a00 */
[----:B------:R-:W-:-:S02]  /*06e0*/  @!P3 MOV R24, R56 ;  /* 0x000000380018b202 */ /* 0x000fc40000000f00 */
[----:B------:R-:W-:Y:S02]  /*06f0*/  ISETP.GE.U32.AND P5, PT, R39, UR4, PT ;  /* 0x0000000427007c0c */ /* 0x000fe4000bfa6070 */
[----:B------:R4:W5:Y:S01]  /*0700*/  @!P4 LDG.E R12, desc[UR6][R20.64] ;  /* 0x00000006140cc981 */ /* 0x000962000c1e1900 */
[----:B------:R-:W-:Y:S01]  /*0710*/  @!P3 IMAD.WIDE.U32 R22, R52, R22, R24 ;  /* 0x000000163416b225 */ /* 0x000fe200078e0018 */
[----:B------:R-:W-:Y:S01]  /*0720*/  SHF.R.S32.HI R43, RZ, 0x1f, R39 ;  /* 0x0000001fff2b7819 */ /* 0x000fe20000011427 */
[----:B------:R-:W3:Y:S01]  /*0730*/  @!P2 LDC.64 R26, c[0x0][0x3e0] ;  /* 0x0000f800ff1aab82 */ /* 0x000ee20000000a00 */
[----:B------:R-:W-:Y:S02]  /*0740*/  ISETP.GE.AND.EX P4, PT, R15, UR5, PT, P6 ;  /* 0x000000050f007c0c */ /* 0x000fe4000bf86360 */
[----:B------:R-:W-:Y:S02]  /*0750*/  @!P3 IADD3 R14, PT, PT, R23, R29, RZ ;  /* 0x0000001d170eb210 */ /* 0x000fe40007ffe0ff */
[----:B------:R-:W-:-:S02]  /*0760*/  ISETP.GE.AND.EX P5, PT, R43, UR5, PT, P5 ;  /* 0x000000052b007c0c */ /* 0x000fc4000bfa6350 */
[----:B----4-:R-:W-:Y:S01]  /*0770*/  @!P1 MOV R20, R56 ;  /* 0x0000003800149202 */ /* 0x010fe20000000f00 */
[----:B-1----:R-:W-:Y:S01]  /*0780*/  @!P1 IMAD R23, R11, R16, RZ ;  /* 0x000000100b179224 */ /* 0x002fe200078e02ff */
[----:B------:R-:W-:Y:S02]  /*0790*/  @!P1 MOV R21, R59 ;  /* 0x0000003b00159202 */ /* 0x000fe40000000f00 */
[----:B--2---:R-:W-:Y:S01]  /*07a0*/  @!P3 LEA R18, P6, R22, R18, 0x1 ;  /* 0x000000121612b211 */ /* 0x004fe200078c08ff */
[C---:B------:R-:W-:Y:S02]  /*07b0*/  @!P1 IMAD R23, R50.reuse, R17, R23 ;  /* 0x0000001132179224 */ /* 0x040fe400078e0217 */
[----:B------:R-:W-:Y:S01]  /*07c0*/  @!P1 IMAD.WIDE.U32 R16, R50, R16, R20 ;  /* 0x0000001032109225 */ /* 0x000fe200078e0014 */
[----:B------:R-:W-:Y:S01]  /*07d0*/  @!P3 LEA.HI.X R19, R22, R19, R14, 0x1, P6 ;  /* 0x000000131613b211 */ /* 0x000fe200030f0c0e */
[----:B------:R-:W1:Y:S01]  /*07e0*/  @!P4 LDC.64 R24, c[0x0][0x3e0] ;  /* 0x0000f800ff18cb82 */ /* 0x000e620000000a00 */
[----:B------:R-:W-:-:S02]  /*07f0*/  MOV R14, RZ ;  /* 0x000000ff000e7202 */ /* 0x000fc40000000f00 */
[----:B------:R-:W-:Y:S02]  /*0800*/  @!P1 IADD3 R17, PT, PT, R17, R23, RZ ;  /* 0x0000001711119210 */ /* 0x000fe40007ffe0ff */
[C---:B0-----:R-:W-:Y:S02]  /*0810*/  @!P1 LEA R36, P6, R16.reuse, R36, 0x1 ;  /* 0x0000002410249211 */ /* 0x041fe400078c08ff */
[----:B------:R0:W2:Y:S01]  /*0820*/  @!P3 LDG.E R14, desc[UR6][R18.64] ;  /* 0x00000006120eb981 */ /* 0x0000a2000c1e1900 */
[----:B------:R-:W4:Y:S01]  /*0830*/  @!P5 LDC.64 R28, c[0x0][0x3e0] ;  /* 0x0000f800ff1cdb82 */ /* 0x000f220000000a00 */
[----:B------:R-:W-:Y:S01]  /*0840*/  @!P1 LEA.HI.X R37, R16, R37, R17, 0x1, P6 ;  /* 0x0000002510259211 */ /* 0x000fe200030f0c11 */
[----:B---3--:R-:W-:Y:S01]  /*0850*/  @!P2 IMAD R16, R13, R26, RZ ;  /* 0x0000001a0d10a224 */ /* 0x008fe200078e02ff */
[----:B------:R-:W-:Y:S02]  /*0860*/  ISETP.GE.U32.AND P3, PT, R44, UR4, PT ;  /* 0x000000042c007c0c */ /* 0x000fe4000bf66070 */
[----:B------:R-:W-:Y:S01]  /*0870*/  MOV R41, RZ ;  /* 0x000000ff00297202 */ /* 0x000fe20000000f00 */
[----:B------:R-:W-:Y:S01]  /*0880*/  @!P2 IMAD R21, R48, R27, R16 ;  /* 0x0000001b3015a224 */ /* 0x000fe200078e0210 */
[----:B0-----:R-:W-:Y:S01]  /*0890*/  @!P2 MOV R18, R56 ;  /* 0x000000380012a202 */ /* 0x001fe20000000f00 */
[----:B------:R-:W0:Y:S01]  /*08a0*/  @!P4 LDC.64 R16, c[0x0][0x390] ;  /* 0x0000e400ff10cb82 */ /* 0x000e220000000a00 */
[----:B------:R-:W-:-:S02]  /*08b0*/  @!P2 MOV R19, R59 ;  /* 0x0000003b0013a202 */ /* 0x000fc40000000f00 */
[----:B------:R3:W2:Y:S01]  /*08c0*/  @!P1 LDG.E R41, desc[UR6][R36.64] ;  /* 0x0000000624299981 */ /* 0x0006a2000c1e1900 */
[----:B------:R-:W-:Y:S02]  /*08d0*/  ISETP.GE.AND.EX P3, PT, R33, UR5, PT, P3 ;  /* 0x0000000521007c0c */ /* 0x000fe4000bf66330 */
[----:B------:R-:W-:Y:S01]  /*08e0*/  ISETP.GE.U32.AND P6, PT, R7, UR4, PT ;  /* 0x0000000407007c0c */ /* 0x000fe2000bfc6070 */
[----:B------:R-:W-:Y:S02]  /*08f0*/  @!P2 IMAD.WIDE.U32 R26, R48, R26, R18 ;  /* 0x0000001a301aa225 */ /* 0x000fe400078e0012 */
[----:B------:R-:W0:Y:S01]  /*0900*/  @!P5 LDC.64 R18, c[0x0][0x390] ;  /* 0x0000e400ff12db82 */ /* 0x000e220000000a00 */
[----:B------:R-:W-:Y:S02]  /*0910*/  ISETP.GE.AND.EX P6, PT, R35, UR5, PT, P6 ;  /* 0x0000000523007c0c */ /* 0x000fe4000bfc6360 */
[----:B------:R-:W-:Y:S02]  /*0920*/  @!P2 IADD3 R27, PT, PT, R27, R21, RZ ;  /* 0x000000151b1ba210 */ /* 0x000fe40007ffe0ff */
[----:B------:R-:W-:Y:S01]  /*0930*/  @!P2 LEA R30, P1, R26, R30, 0x1 ;  /* 0x0000001e1a1ea211 */ /* 0x000fe200078208ff */
[----:B-1----:R-:W-:-:S02]  /*0940*/  @!P4 IMAD R32, R15, R24, RZ ;  /* 0x000000180f20c224 */ /* 0x002fc400078e02ff */
[----:B------:R-:W1:Y:S01]  /*0950*/  @!P3 LDC.64 R22, c[0x0][0x3e0] ;  /* 0x0000f800ff16bb82 */ /* 0x000e620000000a00 */
[----:B------:R-:W-:Y:S02]  /*0960*/  @!P2 LEA.HI.X R31, R26, R31, R27, 0x1, P1 ;  /* 0x0000001f1a1fa211 */ /* 0x000fe400008f0c1b */
[----:B------:R-:W-:Y:S02]  /*0970*/  @!P4 MOV R26, R56 ;  /* 0x00000038001ac202 */ /* 0x000fe40000000f00 */
[----:B------:R-:W-:Y:S01]  /*0980*/  @!P4 MOV R27, R59 ;  /* 0x0000003b001bc202 */ /* 0x000fe20000000f00 */
[C---:B------:R-:W-:Y:S02]  /*0990*/  @!P4 IMAD R45, R46.reuse, R25, R32 ;  /* 0x000000192e2dc224 */ /* 0x040fe400078e0220 */
[----:B----4-:R-:W-:Y:S01]  /*09a0*/  @!P5 IMAD R34, R43, R28, RZ ;  /* 0x0000001c2b22d224 */ /* 0x010fe200078e02ff */
[----:B------:R-:W4:Y:S01]  /*09b0*/  @!P6 LDC.64 R20, c[0x0][0x3e0] ;  /* 0x0000f800ff14eb82 */ /* 0x000f220000000a00 */
[----:B------:R-:W-:Y:S01]  /*09c0*/  @!P4 IMAD.WIDE.U32 R24, R46, R24, R26 ;  /* 0x000000182e18c225 */ /* 0x000fe200078e001a */
[----:B------:R-:W-:-:S02]  /*09d0*/  @!P5 MOV R26, R56 ;  /* 0x00000038001ad202 */ /* 0x000fc40000000f00 */
[----:B------:R-:W-:Y:S01]  /*09e0*/  @!P5 MOV R27, R59 ;  /* 0x0000003b001bd202 */ /* 0x000fe20000000f00 */
[C---:B------:R-:W-:Y:S01]  /*09f0*/  @!P5 IMAD R47, R39.reuse, R29, R34 ;  /* 0x0000001d272fd224 */ /* 0x040fe200078e0222 */
[----:B------:R-:W-:Y:S02]  /*0a00*/  MOV R43, RZ ;  /* 0x000000ff002b7202 */ /* 0x000fe40000000f00 */
[----:B---3--:R-:W3:Y:S01]  /*0a10*/  @!P6 LDC.64 R36, c[0x0][0x390] ;  /* 0x0000e400ff24eb82 */ /* 0x008ee20000000a00 */
[----:B------:R-:W-:Y:S01]  /*0a20*/  @!P5 IMAD.WIDE.U32 R28, R39, R28, R26 ;  /* 0x0000001c271cd225 */ /* 0x000fe200078e001a */
[----:B------:R-:W-:Y:S02]  /*0a30*/  @!P4 IADD3 R32, PT, PT, R25, R45, RZ ;  /* 0x0000002d1920c210 */ /* 0x000fe40007ffe0ff */
[C---:B0-----:R-:W-:Y:S01]  /*0a40*/  @!P4 LEA R16, P1, R24.reuse, R16, 0x1 ;  /* 0x000000101810c211 */ /* 0x041fe200078208ff */
[----:B------:R-:W2:Y:S03]  /*0a50*/  @!P2 LDG.E R43, desc[UR6][R30.64] ;  /* 0x000000061e2ba981 */ /* 0x000ea6000c1e1900 */
[----:B------:R-:W0:Y:S01]  /*0a60*/  @!P3 LDC.64 R26, c[0x0][0x390] ;  /* 0x0000e400ff1abb82 */ /* 0x000e220000000a00 */
[----:B------:R-:W-:-:S02]  /*0a70*/  @!P4 LEA.HI.X R17, R24, R17, R32, 0x1, P1 ;  /* 0x000000111811c211 */ /* 0x000fc400008f0c20 */
[----:B------:R-:W-:Y:S02]  /*0a80*/  MOV R24, RZ ;  /* 0x000000ff00187202 */ /* 0x000fe40000000f00 */
[----:B------:R-:W-:Y:S02]  /*0a90*/  @!P5 IADD3 R25, PT, PT, R29, R47, RZ ;  /* 0x0000002f1d19d210 */ /* 0x000fe40007ffe0ff */
[C---:B------:R-:W-:Y:S02]  /*0aa0*/  @!P5 LEA R18, P2, R28.reuse, R18, 0x1 ;  /* 0x000000121c12d211 */ /* 0x040fe400078408ff */
[----:B------:R1:W2:Y:S02]  /*0ab0*/  @!P4 LDG.E R24, desc[UR6][R16.64] ;  /* 0x000000061018c981 */ /* 0x0002a4000c1e1900 */
[----:B------:R-:W-:Y:S01]  /*0ac0*/  @!P5 LEA.HI.X R19, R28, R19, R25, 0x1, P2 ;  /* 0x000000131c13d211 */ /* 0x000fe200010f0c19 */
[----:B-1----:R-:W-:Y:S01]  /*0ad0*/  @!P3 IMAD R25, R33, R22, RZ ;  /* 0x000000162119b224 */ /* 0x002fe200078e02ff */
[----:B------:R-:W-:-:S02]  /*0ae0*/  @!P3 MOV R16, R56 ;  /* 0x000000380010b202 */ /* 0x000fc40000000f00 */
[----:B------:R-:W-:Y:S01]  /*0af0*/  @!P3 MOV R17, R59 ;  /* 0x0000003b0011b202 */ /* 0x000fe20000000f00 */
[C---:B------:R-:W-:Y:S02]  /*0b00*/  @!P3 IMAD R25, R44.reuse, R23, R25 ;  /* 0x000000172c19b224 */ /* 0x040fe400078e0219 */
[----:B----4-:R-:W-:Y:S02]  /*0b10*/  @!P6 IMAD R28, R35, R20, RZ ;  /* 0x00000014231ce224 */ /* 0x010fe400078e02ff */
[----:B------:R-:W-:Y:S01]  /*0b20*/  @!P3 IMAD.WIDE.U32 R22, R44, R22, R16 ;  /* 0x000000162c16b225 */ /* 0x000fe200078e0010 */
[----:B------:R-:W-:Y:S02]  /*0b30*/  @!P6 MOV R16, R56 ;  /* 0x000000380010e202 */ /* 0x000fe40000000f00 */
[----:B------:R-:W-:Y:S01]  /*0b40*/  @!P6 MOV R17, R59 ;  /* 0x0000003b0011e202 */ /* 0x000fe20000000f00 */
[----:B------:R-:W-:Y:S01]  /*0b50*/  @!P6 IMAD R29, R7, R21, R28 ;  /* 0x00000015071de224 */ /* 0x000fe200078e021c */
[----:B------:R-:W-:-:S02]  /*0b60*/  MOV R47, RZ ;  /* 0x000000ff002f7202 */ /* 0x000fc40000000f00 */
[----:B------:R-:W-:Y:S01]  /*0b70*/  @!P3 IADD3 R23, PT, PT, R23, R25, RZ ;  /* 0x000000191717b210 */ /* 0x000fe20007ffe0ff */
[----:B------:R-:W-:Y:S01]  /*0b80*/  @!P6 IMAD.WIDE.U32 R20, R7, R20, R16 ;  /* 0x000000140714e225 */ /* 0x000fe200078e0010 */
[C---:B0-----:R-:W-:Y:S02]  /*0b90*/  @!P3 LEA R26, P1, R22.reuse, R26, 0x1 ;  /* 0x0000001a161ab211 */ /* 0x041fe400078208ff */
[----:B------:R-:W-:Y:S01]  /*0ba0*/  MOV R49, RZ ;  /* 0x000000ff00317202 */ /* 0x000fe20000000f00 */
[----:B------:R0:W4:Y:S01]  /*0bb0*/  @!P5 LDG.E R47, desc[UR6][R18.64] ;  /* 0x00000006122fd981 */ /* 0x000122000c1e1900 */
[----:B------:R-:W-:Y:S02]  /*0bc0*/  @!P3 LEA.HI.X R27, R22, R27, R23, 0x1, P1 ;  /* 0x0000001b161bb211 */ /* 0x000fe400008f0c17 */
[----:B------:R-:W-:Y:S02]  /*0bd0*/  @!P6 IADD3 R17, PT, PT, R21, R29, RZ ;  /* 0x0000001d1511e210 */ /* 0x000fe40007ffe0ff */
[----:B---3--:R-:W-:Y:S01]  /*0be0*/  @!P6 LEA R16, P1, R20, R36, 0x1 ;  /* 0x000000241410e211 */ /* 0x008fe200078208ff */
[----:B------:R-:W3:Y:S01]  /*0bf0*/  @!P3 LDG.E R49, desc[UR6][R26.64] ;  /* 0x000000061a31b981 */ /* 0x000ee2000c1e1900 */
[----:B------:R-:W-:-:S02]  /*0c00*/  MOV R51, RZ ;  /* 0x000000ff00337202 */ /* 0x000fc40000000f00 */
[----:B------:R-:W-:-:S05]  /*0c10*/  @!P6 LEA.HI.X R17, R20, R37, R17, 0x1, P1 ;  /* 0x000000251411e211 */ /* 0x000fca00008f0c11 */
[----:B------:R1:W3:Y:S01]  /*0c20*/  @!P6 LDG.E R51, desc[UR6][R16.64] ;  /* 0x000000061033e981 */ /* 0x0002e2000c1e1900 */
[----:B------:R-:W-:Y:S02]  /*0c30*/  ISETP.GT.AND P1, PT, R4, 0x1e, PT ;  /* 0x0000001e0400780c */ /* 0x000fe40003f24270 */
[----:B-----5:R-:W-:-:S04]  /*0c40*/  PRMT R37, R12, 0x7632, R37 ;  /* 0x000076320c257816 */ /* 0x020fc80000000025 */
[----:B------:R-:W-:Y:S02]  /*0c50*/  SHF.L.U32 R37, R37, 0x10, RZ ;  /* 0x0000001025257819 */ /* 0x000fe400000006ff */
[----:B------:R-:W-:-:S03]  /*0c60*/  SHF.L.U32 R12, R12, 0x10, RZ ;  /* 0x000000100c0c7819 */ /* 0x000fc600000006ff */
[----:B0-----:R-:W-:-:S04]  /*0c70*/  FMUL.FTZ R19, R37, R37 ;  /* 0x0000002525137220 */ /* 0x001fc80000410000 */
[----:B------:R-:W-:Y:S01]  /*0c80*/  FFMA.FTZ R19, R12, R12, R19 ;  /* 0x0000000c0c137223 */ /* 0x000fe20000010013 */
[----:B--2---:R-:W-:-:S04]  /*0c90*/  PRMT R39, R14, 0x7632, R39 ;  /* 0x000076320e277816 */ /* 0x004fc80000000027 */
[----:B------:R-:W-:Y:S02]  /*0ca0*/  SHF.L.U32 R39, R39, 0x10, RZ ;  /* 0x0000001027277819 */ /* 0x000fe400000006ff */
[----:B------:R-:W-:-:S03]  /*0cb0*/  SHF.L.U32 R14, R14, 0x10, RZ ;  /* 0x000000100e0e7819 */ /* 0x000fc600000006ff */
[----:B-1----:R-:W-:Y:S01]  /*0cc0*/  FMUL.FTZ R17, R39, R39 ;  /* 0x0000002727117220 */ /* 0x002fe20000410000 */
[----:B------:R-:W-:-:S04]  /*0cd0*/  PRMT R32, R41, 0x7632, R32 ;  /* 0x0000763229207816 */ /* 0x000fc80000000020 */
[----:B------:R-:W-:Y:S01]  /*0ce0*/  SHF.L.U32 R32, R32, 0x10, RZ ;  /* 0x0000001020207819 */ /* 0x000fe200000006ff */
[----:B------:R-:W-:Y:S01]  /*0cf0*/  FFMA.FTZ R16, R14, R14, R17 ;  /* 0x0000000e0e107223 */ /* 0x000fe20000010011 */
[----:B------:R-:W-:Y:S01]  /*0d00*/  SHF.L.U32 R41, R41, 0x10, RZ ;  /* 0x0000001029297819 */ /* 0x000fe200000006ff */
[----:B------:R-:W-:Y:S01]  /*0d10*/  FADD.FTZ R19, RZ, R19 ;  /* 0x00000013ff137221 */ /* 0x000fe20000010000 */
[----:B------:R-:W-:Y:S01]  /*0d20*/  FADD.FTZ R18, R12, R37 ;  /* 0x000000250c127221 */ /* 0x000fe20000010000 */
[----:B------:R-:W-:Y:S01]  /*0d30*/  FMUL.FTZ R20, R32, R32 ;  /* 0x0000002020147220 */ /* 0x000fe20000410000 */
[----:B------:R-:W-:Y:S01]  /*0d40*/  FADD.FTZ R21, R14, R39 ;  /* 0x000000270e157221 */ /* 0x000fe20000010000 */
[----:B------:R-:W-:Y:S01]  /*0d50*/  FADD.FTZ R16, R19, R16 ;  /* 0x0000001013107221 */ /* 0x000fe20000010000 */
[----:B------:R-:W-:Y:S01]  /*0d60*/  FADD.FTZ R18, RZ, R18 ;  /* 0x00000012ff127221 */ /* 0x000fe20000010000 */
[C---:B------:R-:W-:Y:S01]  /*0d70*/  FFMA.FTZ R19, R41.reuse, R41, R20 ;  /* 0x0000002929137223 */ /* 0x040fe20000010014 */
[----:B------:R-:W-:-:S02]  /*0d80*/  FADD.FTZ R17, R41, R32 ;  /* 0x0000002029117221 */ /* 0x000fc40000010000 */
[----:B------:R-:W-:Y:S01]  /*0d90*/  FADD.FTZ R18, R18, R21 ;  /* 0x0000001512127221 */ /* 0x000fe20000010000 */
[----:B------:R-:W-:-:S03]  /*0da0*/  FADD.FTZ R16, R16, R19 ;  /* 0x0000001310107221 */ /* 0x000fc60000010000 */
[----:B------:R-:W-:Y:S01]  /*0db0*/  FADD.FTZ R17, R18, R17 ;  /* 0x0000001112117221 */ /* 0x000fe20000010000 */
[----:B------:R-:W-:-:S04]  /*0dc0*/  PRMT R34, R43, 0x7632, R34 ;  /* 0x000076322b227816 */ /* 0x000fc80000000022 */
[----:B------:R-:W-:Y:S02]  /*0dd0*/  SHF.L.U32 R34, R34, 0x10, RZ ;  /* 0x0000001022227819 */ /* 0x000fe400000006ff */
[----:B------:R-:W-:-:S03]  /*0de0*/  SHF.L.U32 R43, R43, 0x10, RZ ;  /* 0x000000102b2b7819 */ /* 0x000fc600000006ff */
[----:B------:R-:W-:Y:S01]  /*0df0*/  FMUL.FTZ R20, R34, R34 ;  /* 0x0000002222147220 */ /* 0x000fe20000410000 */
[----:B------:R-:W-:-:S03]  /*0e00*/  PRMT R45, R24, 0x7632, R45 ;  /* 0x00007632182d7816 */ /* 0x000fc6000000002d */
[----:B------:R-:W-:Y:S01]  /*0e10*/  FFMA.FTZ R19, R43, R43, R20 ;  /* 0x0000002b2b137223 */ /* 0x000fe20000010014 */
[----:B------:R-:W-:Y:S01]  /*0e20*/  SHF.L.U32 R45, R45, 0x10, RZ ;  /* 0x000000102d2d7819 */ /* 0x000fe200000006ff */
[----:B------:R-:W-:Y:S01]  /*0e30*/  FADD.FTZ R18, R43, R34 ;  /* 0x000000222b127221 */ /* 0x000fe20000010000 */
[----:B------:R-:W-:Y:S01]  /*0e40*/  SHF.L.U32 R36, R24, 0x10, RZ ;  /* 0x0000001018247819 */ /* 0x000fe200000006ff */
[----:B------:R-:W-:Y:S02]  /*0e50*/  FADD.FTZ R16, R16, R19 ;  /* 0x0000001310107221 */ /* 0x000fe40000010000 */
[----:B------:R-:W-:Y:S01]  /*0e60*/  FMUL.FTZ R19, R45, R45 ;  /* 0x0000002d2d137220 */ /* 0x000fe20000410000 */
[----:B------:R-:W-:Y:S01]  /*0e70*/  FADD.FTZ R17, R17, R18 ;  /* 0x0000001211117221 */ /* 0x000fe20000010000 */
[C---:B------:R-:W-:Y:S02]  /*0e80*/  FADD.FTZ R18, R36.reuse, R45 ;  /* 0x0000002d24127221 */ /* 0x040fe40000010000 */
[----:B------:R-:W-:-:S02]  /*0e90*/  FFMA.FTZ R19, R36, R36, R19 ;  /* 0x0000002424137223 */ /* 0x000fc40000010013 */
[----:B------:R-:W-:Y:S02]  /*0ea0*/  FADD.FTZ R17, R17, R18 ;  /* 0x0000001211117221 */ /* 0x000fe40000010000 */
[----:B------:R-:W-:Y:S01]  /*0eb0*/  FADD.FTZ R16, R16, R19 ;  /* 0x0000001310107221 */ /* 0x000fe20000010000 */
[----:B----4-:R-:W-:-:S04]  /*0ec0*/  PRMT R38, R47, 0x7632, R38 ;  /* 0x000076322f267816 */ /* 0x010fc80000000026 */
[----:B------:R-:W-:Y:S02]  /*0ed0*/  SHF.L.U32 R38, R38, 0x10, RZ ;  /* 0x0000001026267819 */ /* 0x000fe400000006ff */
[----:B---3--:R-:W-:Y:S02]  /*0ee0*/  PRMT R40, R49, 0x7632, R40 ;  /* 0x0000763231287816 */ /* 0x008fe40000000028 */
[----:B------:R-:W-:Y:S01]  /*0ef0*/  SHF.L.U32 R47, R47, 0x10, RZ ;  /* 0x000000102f2f7819 */ /* 0x000fe200000006ff */
[----:B------:R-:W-:Y:S01]  /*0f00*/  FMUL.FTZ R20, R38, R38 ;  /* 0x0000002626147220 */ /* 0x000fe20000410000 */
[----:B------:R-:W-:Y:S02]  /*0f10*/  SHF.L.U32 R40, R40, 0x10, RZ ;  /* 0x0000001028287819 */ /* 0x000fe400000006ff */
[----:B------:R-:W-:Y:S01]  /*0f20*/  PRMT R42, R51, 0x7632, R42 ;  /* 0x00007632332a7816 */ /* 0x000fe2000000002a */
        /* <DEDUP_REMOVED lines=54> */
.L_x_2122:
[----:B------:R-:W-:Y:S05]  /*1290*/  BSYNC.RECONVERGENT B0 ;  /* 0x0000000000007941 */ /* 0x000fea0003800200 */
.L_x_2121:
        /* <DEDUP_REMOVED lines=39> */
.L_x_2124:
[----:B------:R-:W-:Y:S05]  /*1510*/  BSYNC.RECONVERGENT B0 ;  /* 0x0000000000007941 */ /* 0x000fea0003800200 */
.L_x_2123:
        /* <DEDUP_REMOVED lines=26> */
.L_x_2127:
[----:B---3--:R-:W3:Y:S04]  /*16c0*/  LDG.E.STRONG.GPU R18, desc[UR6][R16.64] ;  /* 0x0000000610127981 */ /* 0x008ee8000c1ef900 */
[----:B---3--:R-:W-:Y:S01]  /*16d0*/  CCTL.IVALL ;  /* 0x00000000ff00798f */ /* 0x008fe20002000000 */
[----:B------:R-:W-:Y:S05]  /*16e0*/  YIELD ;  /* 0x0000000000007946 */ /* 0x000fea0003800000 */
[----:B------:R-:W-:-:S13]  /*16f0*/  ISETP.NE.AND P1, PT, R18, R23, PT ;  /* 0x000000171200720c */ /* 0x000fda0003f25270 */
[----:B------:R-:W-:Y:S05]  /*1700*/  @P1 BRA `(.L_x_2127) ;  /* 0xfffffffc00ec1947 */ /* 0x000fea000383ffff */
.L_x_2126:
[----:B------:R-:W-:Y:S05]  /*1710*/  WARPSYNC.ALL ;  /* 0x0000000000007948 */ /* 0x000fea0003800000 */
[----:B------:R-:W-:Y:S01]  /*1720*/  BAR.SYNC.DEFER_BLOCKING 0x0 ;  /* 0x0000000000007b1d */ /* 0x000fe20000010000 */
[----:B------:R-:W-:-:S05]  /*1730*/  HFMA2 R26, -RZ, RZ, 0, 0 ;  /* 0x00000000ff1a7431 */ /* 0x000fca00000001ff */
[----:B------:R-:W-:Y:S05]  /*1740*/  @!P3 BRA `(.L_x_2128) ;  /* 0x000000040020b947 */ /* 0x000fea0003800000 */
[CC--:B------:R-:W-:Y:S01]  /*1750*/  LEA R20, R5.reuse, R0.reuse, 0x1 ;  /* 0x0000000005147211 */ /* 0x0c0fe200078e08ff */
[C-C-:B------:R-:W-:Y:S01]  /*1760*/  IMAD R26, R5.reuse, 0x6, R0.reuse ;  /* 0x00000006051a7824 */ /* 0x140fe200078e0200 */
[CC--:B--2---:R-:W-:Y:S01]  /*1770*/  LEA R22, R5.reuse, R0.reuse, 0x2 ;  /* 0x0000000005167211 */ /* 0x0c4fe200078e10ff */
[C-C-:B------:R-:W-:Y:S01]  /*1780*/  IMAD R28, R5.reuse, 0x5, R0.reuse ;  /* 0x00000005051c7824 */ /* 0x140fe200078e0200 */
[----:B------:R-:W-:Y:S01]  /*1790*/  IADD3 R62, PT, PT, R0, R5, RZ ;  /* 0x00000005003e7210 */ /* 0x000fe20007ffe0ff */
[--C-:B------:R-:W-:Y:S01]  /*17a0*/  IMAD R30, R5, 0x3, R0.reuse ;  /* 0x00000003051e7824 */ /* 0x100fe200078e0200 */
[----:B-1-3--:R-:W-:Y:S01]  /*17b0*/  IADD3 R21, PT, PT, -R3, RZ, RZ ;  /* 0x000000ff03157210 */ /* 0x00afe20007ffe1ff */
[----:B------:R-:W-:Y:S01]  /*17c0*/  IMAD R60, R5, 0x7, R0 ;  /* 0x00000007053c7824 */ /* 0x000fe200078e0200 */
[----:B------:R-:W-:Y:S01]  /*17d0*/  MOV R64, R0 ;  /* 0x0000000000407202 */ /* 0x000fe20000000f00 */
[----:B------:R-:W-:-:S06]  /*17e0*/  UMOV UR4, URZ ;  /* 0x000000ff00047c82 */ /* 0x000fcc0008000000 */
.L_x_2129:
        /* <DEDUP_REMOVED lines=62> */
.L_x_2128:
        /* <DEDUP_REMOVED lines=13> */
[----:B--2---:R-:W-:-:S04]  /*1ca0*/  IADD3 R22, PT, PT, R26, 0x3, RZ ;  /* 0x000000031a167810 */ /* 0x004fc80007ffe0ff */
[----:B------:R-:W-:Y:S01]  /*1cb0*/  ISETP.EQ.OR P6, PT, R22, R3, P2 ;  /* 0x000000031600720c */ /* 0x000fe200017c2670 */
[----:B------:R-:W-:-:S04]  /*1cc0*/  @!P3 IMAD R17, R26, R5, R0 ;  /* 0x000000051a11b224 */ /* 0x000fc800078e0200 */
[----:B------:R-:W-:Y:S02]  /*1cd0*/  @!P4 IMAD R19, R16, R5, R0 ;  /* 0x000000051013c224 */ /* 0x000fe400078e0200 */
[----:B------:R-:W-:-:S04]  /*1ce0*/  @!P3 IMAD.WIDE.U32 R16, R17, 0x8, R66 ;  /* 0x000000081110b825 */ /* 0x000fc800078e0042 */
[-C--:B-1----:R-:W-:Y:S02]  /*1cf0*/  @!P5 IMAD R21, R18, R5.reuse, R0 ;  /* 0x000000051215d224 */ /* 0x082fe400078e0200 */
        /* <DEDUP_REMOVED lines=17> */
.L_x_2130:
        /* <DEDUP_REMOVED lines=18> */
.L_x_2131:
        /* <DEDUP_REMOVED lines=9> */
.L_x_2132:
[----:B------:R-:W-:Y:S05]  /*1fc0*/  BSYNC.RECONVERGENT B0 ;  /* 0x0000000000007941 */ /* 0x000fea0003800200 */
.L_x_2125:
[----:B------:R-:W4:Y:S01]  /*1fd0*/  S2UR UR5, SR_CgaCtaId ;  /* 0x00000000000579c3 */ /* 0x000f220000008800 */
[----:B------:R-:W5:Y:S01]  /*1fe0*/  LDCU UR8, c[0x0][0x414] ;  /* 0x00008280ff0877ac */ /* 0x000f620008000800 */
[----:B--2---:R-:W-:Y:S01]  /*1ff0*/  LOP3.LUT R22, R10, 0xffff, RZ, 0xc0, !PT ;  /* 0x0000ffff0a167812 */ /* 0x004fe200078ec0ff */
[----:B------:R-:W-:-:S03]  /*2000*/  UMOV UR4, 0x400 ;  /* 0x0000040000047882 */ /* 0x000fc60000000000 */
[----:B------:R-:W-:Y:S02]  /*2010*/  IADD3 R29, PT, PT, R53, R22, RZ ;  /* 0x00000016351d7210 */ /* 0x000fe40007ffe0ff */
[----:B---3--:R-:W2:Y:S08]  /*2020*/  @P0 LDC.64 R16, c[0x0][0x388] ;  /* 0x0000e200ff100b82 */ /* 0x008eb00000000a00 */
[----:B-1----:R-:W1:Y:S01]  /*2030*/  LDC.64 R20, c[0x0][0x398] ;  /* 0x0000e600ff147b82 */ /* 0x002e620000000a00 */
[----:B----4-:R-:W-:-:S07]  /*2040*/  ULEA UR4, UR5, UR4, 0x18 ;  /* 0x0000000405047291 */ /* 0x010fce000f8ec0ff */
[----:B------:R-:W3:Y:S01]  /*2050*/  LDC.64 R18, c[0x0][0x3a0] ;  /* 0x0000e800ff127b82 */ /* 0x000ee20000000a00 */
[----:B------:R-:W4:Y:S01]  /*2060*/  LDCU UR5, c[0x0][0x404] ;  /* 0x00008080ff0577ac */ /* 0x000f220008000800 */
[----:B--2---:R-:W-:-:S04]  /*2070*/  @P0 IMAD.WIDE R22, R8, 0x8, R16 ;  /* 0x0000000808160825 */ /* 0x004fc800078e0210 */
[----:B-----5:R-:W-:Y:S01]  /*2080*/  @P0 FMUL.FTZ R16, R24, UR8 ;  /* 0x0000000818100c20 */ /* 0x020fe20008410000 */
[----:B------:R-:W-:Y:S01]  /*2090*/  @P0 FMUL.FTZ R17, R25, UR8 ;  /* 0x0000000819110c20 */ /* 0x000fe20008410000 */
[----:B------:R-:W-:Y:S04]  /*20a0*/  @!P2 STS.64 [UR4+0x88], R24 ;  /* 0x00008818ff00a988 */ /* 0x000fe80008000a04 */
[----:B------:R2:W-:Y:S01]  /*20b0*/  @P0 STG.E.64 desc[UR6][R22.64], R16 ;  /* 0x0000001016000986 */ /* 0x0005e2000c101b06 */
[C---:B-1----:R-:W-:Y:S01]  /*20c0*/  IMAD.WIDE R26, R29.reuse, 0x2, R20 ;  /* 0x000000021d1a7825 */ /* 0x042fe200078e0214 */
[----:B------:R-:W-:Y:S03]  /*20d0*/  BAR.SYNC.DEFER_BLOCKING 0x0 ;  /* 0x0000000000007b1d */ /* 0x000fe60000010000 */
[----:B---3--:R-:W-:-:S03]  /*20e0*/  IMAD.WIDE R28, R29, 0x2, R18 ;  /* 0x000000021d1c7825 */ /* 0x008fc600078e0212 */
[----:B------:R-:W0:Y:S04]  /*20f0*/  LDG.E.U16 R30, desc[UR6][R26.64] ;  /* 0x000000061a1e7981 */ /* 0x000e28000c1e1500 */
[----:B------:R-:W3:Y:S04]  /*2100*/  LDG.E.U16 R31, desc[UR6][R26.64+0x2] ;  /* 0x000002061a1f7981 */ /* 0x000ee8000c1e1500 */
[----:B------:R-:W5:Y:S04]  /*2110*/  LDG.E.U16 R53, desc[UR6][R28.64] ;  /* 0x000000061c357981 */ /* 0x000f68000c1e1500 */
[----:B------:R4:W5:Y:S01]  /*2120*/  LDG.E.U16 R55, desc[UR6][R28.64+0x2] ;  /* 0x000002061c377981 */ /* 0x000962000c1e1500 */
[----:B------:R-:W-:Y:S01]  /*2130*/  HFMA2 R21, -RZ, RZ, 1.875, 0 ;  /* 0x3f800000ff157431 */ /* 0x000fe200000001ff */
[----:B------:R-:W-:Y:S02]  /*2140*/  BSSY.RECONVERGENT B0, `(.L_x_2133) ;  /* 0x00001d1000007945 */ /* 0x000fe40003800200 */
[----:B------:R-:W1:Y:S01]  /*2150*/  LDS.64 R18, [UR4+0x88] ;  /* 0x00008804ff127984 */ /* 0x000e620008000a00 */
[----:B------:R-:W2:Y:S01]  /*2160*/  LDCU.U8 UR4, c[0x0][0x3fc] ;  /* 0x00007f80ff0477ac */ /* 0x000ea20008000000 */
[----:B----4-:R-:W-:-:S05]  /*2170*/  IMAD R29, R3, UR5, R54 ;  /* 0x00000005031d7c24 */ /* 0x010fca000f8e0236 */
[----:B--2---:R-:W-:-:S04]  /*2180*/  IADD3 R22, PT, PT, R29, 0x28, RZ ;  /* 0x000000281d167810 */ /* 0x004fc80007ffe0ff */
[----:B------:R-:W-:Y:S01]  /*2190*/  SHF.R.S32.HI R23, RZ, 0x1f, R22 ;  /* 0x0000001fff177819 */ /* 0x000fe20000011416 */
[----:B------:R-:W-:Y:S01]  /*21a0*/  UISETP.NE.AND UP0, UPT, UR4, URZ, UPT ;  /* 0x000000ff0400728c */ /* 0x000fe2000bf05270 */
[----:B-1----:R-:W-:-:S04]  /*21b0*/  FMUL.FTZ R20, R18, UR8 ;  /* 0x0000000812147c20 */ /* 0x002fc80008410000 */
[----:B------:R-:W-:-:S04]  /*21c0*/  FMUL.FTZ R18, R20, R20 ;  /* 0x0000001414127220 */ /* 0x000fc80000410000 */
[----:B------:R-:W-:-:S05]  /*21d0*/  FFMA.FTZ R18, R19, UR8, -R18 ;  /* 0x0000000813127c23 */ /* 0x000fca0008010812 */
[----:B------:R-:W-:-:S13]  /*21e0*/  FSETP.GTU.FTZ.AND P1, PT, R18, RZ, PT ;  /* 0x000000ff1200720b */ /* 0x000fda0003f3c000 */
[----:B------:R-:W1:Y:S02]  /*21f0*/  @P1 LDC R17, c[0x0][0x3a8] ;  /* 0x0000ea00ff111b82 */ /* 0x000e640000000800 */
[----:B-1----:R-:W-:Y:S01]  /*2200*/  @P1 FADD.FTZ R16, R18, R17 ;  /* 0x0000001112101221 */ /* 0x002fe20000010000 */
[----:B------:R-:W-:-:S03]  /*2210*/  SHF.R.S32.HI R18, RZ, 0x1f, R29 ;  /* 0x0000001fff127819 */ /* 0x000fc6000001141d */
[----:B------:R1:W2:Y:S01]  /*2220*/  @P1 MUFU.RSQ R21, R16 ;  /* 0x0000001000151308 */ /* 0x0002a20000001400 */
[----:B0-----:R-:W-:Y:S02]  /*2230*/  SHF.L.U32 R24, R30, 0x10, RZ ;  /* 0x000000101e187819 */ /* 0x001fe400000006ff */
[----:B---3--:R-:W-:Y:S02]  /*2240*/  SHF.L.U32 R25, R31, 0x10, RZ ;  /* 0x000000101f197819 */ /* 0x008fe400000006ff */
[----:B-----5:R-:W-:Y:S02]  /*2250*/  SHF.L.U32 R27, R53, 0x10, RZ ;  /* 0x00000010351b7819 */ /* 0x020fe400000006ff */
[----:B------:R-:W-:Y:S01]  /*2260*/  SHF.L.U32 R26, R55, 0x10, RZ ;  /* 0x00000010371a7819 */ /* 0x000fe200000006ff */
[----:B-12---:R-:W-:Y:S06]  /*2270*/  BRA.U UP0, `(.L_x_2134) ;  /* 0x0000000900dc7547 */ /* 0x006fec000b800000 */
[----:B------:R-:W0:Y:S01]  /*2280*/  LDCU.64 UR8, c[0x0][0x3e8] ;  /* 0x00007d00ff0877ac */ /* 0x000e220008000a00 */
[----:B------:R-:W-:Y:S01]  /*2290*/  BSSY.RECONVERGENT B1, `(.L_x_2135) ;  /* 0x000001a000017945 */ /* 0x000fe20003800200 */
[----:B0-----:R-:W-:Y:S02]  /*22a0*/  ISETP.GE.U32.AND P2, PT, R29, UR8, PT ;  /* 0x000000081d007c0c */ /* 0x001fe4000bf46070 */
[----:B------:R-:W-:Y:S02]  /*22b0*/  ISETP.GE.U32.AND P3, PT, R52, UR8, PT ;  /* 0x0000000834007c0c */ /* 0x000fe4000bf66070 */
[----:B------:R-:W-:Y:S02]  /*22c0*/  ISETP.GE.AND.EX P2, PT, R18, UR9, PT, P2 ;  /* 0x0000000912007c0c */ /* 0x000fe4000bf46320 */
[----:B------:R-:W-:Y:S02]  /*22d0*/  ISETP.GE.U32.AND P5, PT, R50, UR8, PT ;  /* 0x0000000832007c0c */ /* 0x000fe4000bfa6070 */
[----:B------:R-:W-:-:S02]  /*22e0*/  ISETP.GE.U32.AND P1, PT, R48, UR8, PT ;  /* 0x0000000830007c0c */ /* 0x000fc4000bf26070 */
[----:B------:R-:W-:-:S07]  /*22f0*/  ISETP.GE.AND.EX P3, PT, R9, UR9, PT, P3 ;  /* 0x0000000909007c0c */ /* 0x000fce000bf66330 */
[----:B------:R-:W-:Y:S06]  /*2300*/  @P2 BRA `(.L_x_2136) ;  /* 0x0000000000482947 */ /* 0x000fec0003800000 */
[----:B------:R-:W0:Y:S01]  /*2310*/  LDCU.64 UR10, c[0x0][0x3e0] ;  /* 0x00007c00ff0a77ac */ /* 0x000e220008000a00 */
[----:B------:R-:W-:Y:S01]  /*2320*/  MOV R16, R56 ;  /* 0x0000003800107202 */ /* 0x000fe20000000f00 */
[--C-:B------:R-:W-:Y:S01]  /*2330*/  FADD.FTZ R12, R12, -R20.reuse ;  /* 0x800000140c0c7221 */ /* 0x100fe20000010000 */
[----:B------:R-:W-:Y:S01]  /*2340*/  MOV R17, R59 ;  /* 0x0000003b00117202 */ /* 0x000fe20000000f00 */
[----:B------:R-:W1:Y:S01]  /*2350*/  LDCU.64 UR4, c[0x0][0x380] ;  /* 0x00007000ff0477ac */ /* 0x000e620008000a00 */
[----:B------:R-:W-:Y:S01]  /*2360*/  FADD.FTZ R28, R37, -R20 ;  /* 0x80000014251c7221 */ /* 0x000fe20000010000 */
[----:B------:R-:W-:-:S03]  /*2370*/  FMUL.FTZ R12, R12, R21 ;  /* 0x000000150c0c7220 */ /* 0x000fc60000410000 */
[----:B------:R-:W-:Y:S01]  /*2380*/  FMUL.FTZ R28, R28, R21 ;  /* 0x000000151c1c7220 */ /* 0x000fe20000410000 */
[----:B------:R-:W-:Y:S01]  /*2390*/  FFMA.FTZ R12, R24, R12, R27 ;  /* 0x0000000c180c7223 */ /* 0x000fe2000001001b */
[----:B0-----:R-:W-:Y:S02]  /*23a0*/  IMAD R18, R18, UR10, RZ ;  /* 0x0000000a12127c24 */ /* 0x001fe4000f8e02ff */
        /* <DEDUP_REMOVED lines=8> */
.L_x_2136:
[----:B------:R-:W-:Y:S05]  /*2430*/  BSYNC.RECONVERGENT B1 ;  /* 0x0000000000017941 */ /* 0x000fea0003800200 */
.L_x_2135:
[----:B------:R-:W-:Y:S04]  /*2440*/  BSSY.RECONVERGENT B1, `(.L_x_2137) ;  /* 0x0000014000017945 */ /* 0x000fe80003800200 */
[----:B------:R-:W-:Y:S05]  /*2450*/  @P3 BRA `(.L_x_2138) ;  /* 0x0000000000483947 */ /* 0x000fea0003800000 */
[----:B------:R-:W1:Y:S01]  /*2460*/  LDCU.64 UR4, c[0x0][0x3e0] ;  /* 0x00007c00ff0477ac */ /* 0x000e620008000a00 */
[----:B------:R-:W-:Y:S01]  /*2470*/  MOV R16, R56 ;  /* 0x0000003800107202 */ /* 0x000fe20000000f00 */
[--C-:B------:R-:W-:Y:S01]  /*2480*/  FADD.FTZ R14, R14, -R20.reuse ;  /* 0x800000140e0e7221 */ /* 0x100fe20000010000 */
[----:B0-----:R-:W-:Y:S01]  /*2490*/  MOV R17, R59 ;  /* 0x0000003b00117202 */ /* 0x001fe20000000f00 */
[----:B------:R-:W0:Y:S01]  /*24a0*/  LDCU.64 UR10, c[0x0][0x380] ;  /* 0x00007000ff0a77ac */ /* 0x000e220008000a00 */
[----:B------:R-:W-:Y:S01]  /*24b0*/  FADD.FTZ R12, R39, -R20 ;  /* 0x80000014270c7221 */ /* 0x000fe20000010000 */
[----:B------:R-:W-:-:S03]  /*24c0*/  FMUL.FTZ R14, R14, R21 ;  /* 0x000000150e0e7220 */ /* 0x000fc60000410000 */
[----:B------:R-:W-:Y:S01]  /*24d0*/  FMUL.FTZ R12, R12, R21 ;  /* 0x000000150c0c7220 */ /* 0x000fe20000410000 */
[----:B------:R-:W-:-:S03]  /*24e0*/  FFMA.FTZ R14, R24, R14, R27 ;  /* 0x0000000e180e7223 */ /* 0x000fc6000001001b */
[----:B------:R-:W-:Y:S01]  /*24f0*/  FFMA.FTZ R29, R25, R12, R26 ;  /* 0x0000000c191d7223 */ /* 0x000fe2000001001a */
        /* <DEDUP_REMOVED lines=8> */
.L_x_2138:
[----:B------:R-:W-:Y:S05]  /*2580*/  BSYNC.RECONVERGENT B1 ;  /* 0x0000000000017941 */ /* 0x000fea0003800200 */
.L_x_2137:
        /* <DEDUP_REMOVED lines=12> */
[----:B------:R-:W2:Y:S01]  /*2650*/  LDCU.64 UR4, c[0x0][0x3e0] ;  /* 0x00007c00ff0477ac */ /* 0x000ea20008000a00 */
[----:B------:R-:W-:Y:S01]  /*2660*/  MOV R16, R56 ;  /* 0x0000003800107202 */ /* 0x000fe20000000f00 */
[--C-:B------:R-:W-:Y:S01]  /*2670*/  FADD.FTZ R12, R41, -R20.reuse ;  /* 0x80000014290c7221 */ /* 0x100fe20000010000 */
[----:B01----:R-:W-:Y:S01]  /*2680*/  MOV R17, R59 ;  /* 0x0000003b00117202 */ /* 0x003fe20000000f00 */
[----:B------:R-:W0:Y:S01]  /*2690*/  LDCU.64 UR10, c[0x0][0x380] ;  /* 0x00007000ff0a77ac */ /* 0x000e220008000a00 */
[----:B------:R-:W-:Y:S01]  /*26a0*/  FADD.FTZ R32, R32, -R20 ;  /* 0x8000001420207221 */ /* 0x000fe20000010000 */
[----:B------:R-:W-:-:S03]  /*26b0*/  FMUL.FTZ R12, R12, R21 ;  /* 0x000000150c0c7220 */ /* 0x000fc60000410000 */
[----:B------:R-:W-:Y:S01]  /*26c0*/  FMUL.FTZ R32, R32, R21 ;  /* 0x0000001520207220 */ /* 0x000fe20000410000 */
[----:B------:R-:W-:-:S03]  /*26d0*/  FFMA.FTZ R12, R24, R12, R27 ;  /* 0x0000000c180c7223 */ /* 0x000fc6000001001b */
        /* <DEDUP_REMOVED lines=9> */
.L_x_2140:
[----:B------:R-:W-:Y:S05]  /*2770*/  BSYNC.RECONVERGENT B1 ;  /* 0x0000000000017941 */ /* 0x000fea0003800200 */
.L_x_2139:
[----:B------:R-:W-:Y:S04]  /*2780*/  BSSY.RECONVERGENT B1, `(.L_x_2141) ;  /* 0x0000014000017945 */ /* 0x000fe80003800200 */
[----:B------:R-:W-:Y:S05]  /*2790*/  @P1 BRA `(.L_x_2142) ;  /* 0x0000000000481947 */ /* 0x000fea0003800000 */
[----:B------:R-:W3:Y:S01]  /*27a0*/  LDCU.64 UR4, c[0x0][0x3e0] ;  /* 0x00007c00ff0477ac */ /* 0x000ee20008000a00 */
[----:B------:R-:W-:Y:S01]  /*27b0*/  MOV R16, R56 ;  /* 0x0000003800107202 */ /* 0x000fe20000000f00 */
[--C-:B------:R-:W-:Y:S01]  /*27c0*/  FADD.FTZ R12, R43, -R20.reuse ;  /* 0x800000142b0c7221 */ /* 0x100fe20000010000 */
[----:B012---:R-:W-:Y:S01]  /*27d0*/  MOV R17, R59 ;  /* 0x0000003b00117202 */ /* 0x007fe20000000f00 */
[----:B------:R-:W0:Y:S01]  /*27e0*/  LDCU.64 UR10, c[0x0][0x380] ;  /* 0x00007000ff0a77ac */ /* 0x000e220008000a00 */
[----:B------:R-:W-:Y:S01]  /*27f0*/  FADD.FTZ R34, R34, -R20 ;  /* 0x8000001422227221 */ /* 0x000fe20000010000 */
[----:B------:R-:W-:-:S03]  /*2800*/  FMUL.FTZ R12, R12, R21 ;  /* 0x000000150c0c7220 */ /* 0x000fc60000410000 */
[----:B------:R-:W-:Y:S01]  /*2810*/  FMUL.FTZ R34, R34, R21 ;  /* 0x0000001522227220 */ /* 0x000fe20000410000 */
[----:B------:R-:W-:-:S03]  /*2820*/  FFMA.FTZ R12, R24, R12, R27 ;  /* 0x0000000c180c7223 */ /* 0x000fc6000001001b */
[----:B------:R-:W-:Y:S01]  /*2830*/  FFMA.FTZ R29, R25, R34, R26 ;  /* 0x00000022191d7223 */ /* 0x000fe2000001001a */
        /* <DEDUP_REMOVED lines=8> */
.L_x_2142:
[----:B------:R-:W-:Y:S05]  /*28c0*/  BSYNC.RECONVERGENT B1 ;  /* 0x0000000000017941 */ /* 0x000fea0003800200 */
.L_x_2141:
[----:B------:R-:W-:Y:S04]  /*28d0*/  BSSY.RECONVERGENT B1, `(.L_x_2143) ;  /* 0x0000014000017945 */ /* 0x000fe80003800200 */
[----:B------:R-:W-:Y:S05]  /*28e0*/  @P6 BRA `(.L_x_2144) ;  /* 0x0000000000486947 */ /* 0x000fea0003800000 */
[----:B------:R-:W4:Y:S01]  /*28f0*/  LDCU.64 UR4, c[0x0][0x3e0] ;  /* 0x00007c00ff0477ac */ /* 0x000f220008000a00 */
[----:B------:R-:W-:Y:S01]  /*2900*/  MOV R16, R56 ;  /* 0x0000003800107202 */ /* 0x000fe20000000f00 */
[--C-:B------:R-:W-:Y:S01]  /*2910*/  FADD.FTZ R36, R36, -R20.reuse ;  /* 0x8000001424247221 */ /* 0x100fe20000010000 */
[----:B0123--:R-:W-:Y:S01]  /*2920*/  MOV R17, R59 ;  /* 0x0000003b00117202 */ /* 0x00ffe20000000f00 */
[----:B------:R-:W0:Y:S01]  /*2930*/  LDCU.64 UR10, c[0x0][0x380] ;  /* 0x00007000ff0a77ac */ /* 0x000e220008000a00 */
[----:B------:R-:W-:Y:S01]  /*2940*/  FADD.FTZ R12, R45, -R20 ;  /* 0x800000142d0c7221 */ /* 0x000fe20000010000 */
[----:B------:R-:W-:-:S03]  /*2950*/  FMUL.FTZ R36, R36, R21 ;  /* 0x0000001524247220 */ /* 0x000fc60000410000 */
[----:B------:R-:W-:Y:S01]  /*2960*/  FMUL.FTZ R12, R12, R21 ;  /* 0x000000150c0c7220 */ /* 0x000fe20000410000 */
[----:B------:R-:W-:-:S03]  /*2970*/  FFMA.FTZ R36, R24, R36, R27 ;  /* 0x0000002418247223 */ /* 0x000fc6000001001b */
[----:B------:R-:W-:Y:S01]  /*2980*/  FFMA.FTZ R29, R25, R12, R26 ;  /* 0x0000000c191d7223 */ /* 0x000fe2000001001a */
        /* <DEDUP_REMOVED lines=8> */
.L_x_2144:
[----:B------:R-:W-:Y:S05]  /*2a10*/  BSYNC.RECONVERGENT B1 ;  /* 0x0000000000017941 */ /* 0x000fea0003800200 */
.L_x_2143:
[----:B------:R-:W-:Y:S04]  /*2a20*/  BSSY.RECONVERGENT B1, `(.L_x_2145) ;  /* 0x0000014000017945 */ /* 0x000fe80003800200 */
[----:B------:R-:W-:Y:S05]  /*2a30*/  @P2 BRA `(.L_x_2146) ;  /* 0x0000000000482947 */ /* 0x000fea0003800000 */
[----:B------:R-:W5:Y:S01]  /*2a40*/  LDCU.64 UR4, c[0x0][0x3e0] ;  /* 0x00007c00ff0477ac */ /* 0x000f620008000a00 */
[----:B------:R-:W-:Y:S01]  /*2a50*/  MOV R16, R56 ;  /* 0x0000003800107202 */ /* 0x000fe20000000f00 */
[--C-:B------:R-:W-:Y:S01]  /*2a60*/  FADD.FTZ R12, R47, -R20.reuse ;  /* 0x800000142f0c7221 */ /* 0x100fe20000010000 */
[----:B01234-:R-:W-:Y:S01]  /*2a70*/  MOV R17, R59 ;  /* 0x0000003b00117202 */ /* 0x01ffe20000000f00 */
[----:B------:R-:W0:Y:S01]  /*2a80*/  LDCU.64 UR10, c[0x0][0x380] ;  /* 0x00007000ff0a77ac */ /* 0x000e220008000a00 */
[----:B------:R-:W-:Y:S01]  /*2a90*/  FADD.FTZ R38, R38, -R20 ;  /* 0x8000001426267221 */ /* 0x000fe20000010000 */
[----:B------:R-:W-:-:S03]  /*2aa0*/  FMUL.FTZ R12, R12, R21 ;  /* 0x000000150c0c7220 */ /* 0x000fc60000410000 */
[----:B------:R-:W-:Y:S01]  /*2ab0*/  FMUL.FTZ R38, R38, R21 ;  /* 0x0000001526267220 */ /* 0x000fe20000410000 */
[----:B------:R-:W-:Y:S01]  /*2ac0*/  FFMA.FTZ R12, R24, R12, R27 ;  /* 0x0000000c180c7223 */ /* 0x000fe2000001001b */
[----:B-----5:R-:W-:Y:S02]  /*2ad0*/  IMAD R23, R23, UR4, RZ ;  /* 0x0000000417177c24 */ /* 0x020fe4000f8e02ff */
        /* <DEDUP_REMOVED lines=8> */
.L_x_2146:
[----:B------:R-:W-:Y:S05]  /*2b60*/  BSYNC.RECONVERGENT B1 ;  /* 0x0000000000017941 */ /* 0x000fea0003800200 */
.L_x_2145:
        /* <DEDUP_REMOVED lines=10> */
[----:B------:R-:W-:-:S03]  /*2c10*/  FFMA.FTZ R12, R24, R12, R27 ;  /* 0x0000000c180c7223 */ /* 0x000fc6000001001b */
[----:B------:R-:W-:Y:S01]  /*2c20*/  FFMA.FTZ R23, R25, R40, R26 ;  /* 0x0000002819177223 */ /* 0x000fe2000001001a */
[----:B-----5:R-:W-:Y:S02]  /*2c30*/  IMAD R19, R33, UR4, RZ ;  /* 0x0000000421137c24 */ /* 0x020fe4000f8e02ff */
[----:B------:R-:W-:-:S04]  /*2c40*/  IMAD.WIDE.U32 R16, R44, UR4, R16 ;  /* 0x000000042c107c25 */ /* 0x000fc8000f8e0010 */
[----:B------:R-:W-:Y:S01]  /*2c50*/  IMAD R19, R44, UR5, R19 ;  /* 0x000000052c137c24 */ /* 0x000fe2000f8e0213 */
[----:B0-----:R-:W-:-:S04]  /*2c60*/  LEA R18, P1, R16, UR10, 0x1 ;  /* 0x0000000a10127c11 */ /* 0x001fc8000f8208ff */
[----:B------:R-:W-:Y:S02]  /*2c70*/  IADD3 R19, PT, PT, R17, R19, RZ ;  /* 0x0000001311137210 */ /* 0x000fe40007ffe0ff */
[----:B------:R-:W-:Y:S02]  /*2c80*/  F2FP.BF16.F32.PACK_AB R17, R23, R12 ;  /* 0x0000000c1711723e */ /* 0x000fe400000010ff */
[----:B------:R-:W-:-:S05]  /*2c90*/  LEA.HI.X R19, R16, UR11, R19, 0x1, P1 ;  /* 0x0000000b10137c11 */ /* 0x000fca00088f0c13 */
[----:B------:R0:W-:Y:S02]  /*2ca0*/  STG.E desc[UR6][R18.64], R17 ;  /* 0x0000001112007986 */ /* 0x0001e4000c101906 */
.L_x_2148:
[----:B------:R-:W-:Y:S05]  /*2cb0*/  BSYNC.RECONVERGENT B1 ;  /* 0x0000000000017941 */ /* 0x000fea0003800200 */
.L_x_2147:
[----:B------:R-:W-:Y:S05]  /*2cc0*/  @P4 BRA `(.L_x_2149) ;  /* 0x0000001000604947 */ /* 0x000fea0003800000 */
[----:B------:R-:W5:Y:S01]  /*2cd0*/  LDCU.64 UR4, c[0x0][0x3e0] ;  /* 0x00007c00ff0477ac */ /* 0x000f620008000a00 */
[--C-:B------:R-:W-:Y:S01]  /*2ce0*/  FADD.FTZ R12, R51, -R20.reuse ;  /* 0x80000014330c7221 */ /* 0x100fe20000010000 */
[----:B------:R-:W-:Y:S01]  /*2cf0*/  MOV R57, R59 ;  /* 0x0000003b00397202 */ /* 0x000fe20000000f00 */
[----:B------:R-:W-:Y:S01]  /*2d00*/  FADD.FTZ R20, R42, -R20 ;  /* 0x800000142a147221 */ /* 0x000fe20000010000 */
[----:B------:R-:W5:Y:S01]  /*2d10*/  LDCU.64 UR8, c[0x0][0x380] ;  /* 0x00007000ff0877ac */ /* 0x000f620008000a00 */
[-C--:B------:R-:W-:Y:S02]  /*2d20*/  FMUL.FTZ R12, R12, R21.reuse ;  /* 0x000000150c0c7220 */ /* 0x080fe40000410000 */
[----:B------:R-:W-:Y:S02]  /*2d30*/  FMUL.FTZ R20, R20, R21 ;  /* 0x0000001514147220 */ /* 0x000fe40000410000 */
[----:B------:R-:W-:Y:S02]  /*2d40*/  FFMA.FTZ R12, R24, R12, R27 ;  /* 0x0000000c180c7223 */ /* 0x000fe4000001001b */
[----:B01234-:R-:W-:-:S05]  /*2d50*/  FFMA.FTZ R19, R25, R20, R26 ;  /* 0x0000001419137223 */ /* 0x01ffca000001001a */
[----:B------:R-:W-:Y:S01]  /*2d60*/  F2FP.BF16.F32.PACK_AB R19, R19, R12 ;  /* 0x0000000c1313723e */ /* 0x000fe200000010ff */
[----:B-----5:R-:W-:Y:S02]  /*2d70*/  IMAD R14, R35, UR4, RZ ;  /* 0x00000004230e7c24 */ /* 0x020fe4000f8e02ff */
[----:B------:R-:W-:-:S04]  /*2d80*/  IMAD.WIDE.U32 R56, R7, UR4, R56 ;  /* 0x0000000407387c25 */ /* 0x000fc8000f8e0038 */
[----:B------:R-:W-:Y:S01]  /*2d90*/  IMAD R17, R7, UR5, R14 ;  /* 0x0000000507117c24 */ /* 0x000fe2000f8e020e */
[----:B------:R-:W-:-:S04]  /*2da0*/  LEA R16, P1, R56, UR8, 0x1 ;  /* 0x0000000838107c11 */ /* 0x000fc8000f8208ff */
[----:B------:R-:W-:-:S04]  /*2db0*/  IADD3 R17, PT, PT, R57, R17, RZ ;  /* 0x0000001139117210 */ /* 0x000fc80007ffe0ff */
[----:B------:R-:W-:-:S05]  /*2dc0*/  LEA.HI.X R17, R56, UR9, R17, 0x1, P1 ;  /* 0x0000000938117c11 */ /* 0x000fca00088f0c11 */
[----:B------:R0:W-:Y:S01]  /*2dd0*/  STG.E desc[UR6][R16.64], R19 ;  /* 0x0000001310007986 */ /* 0x0001e2000c101906 */
[----:B------:R-:W-:Y:S05]  /*2de0*/  BRA `(.L_x_2149) ;  /* 0x0000001000187947 */ /* 0x000fea0003800000 */
.L_x_2134:
        /* <DEDUP_REMOVED lines=11> */
[----:B------:R-:W0:Y:S01]  /*2ea0*/  LDCU.64 UR8, c[0x0][0x3e0] ;  /* 0x00007c00ff0877ac */ /* 0x000e220008000a00 */
[----:B------:R-:W-:Y:S01]  /*2eb0*/  MOV R19, R59 ;  /* 0x0000003b00137202 */ /* 0x000fe20000000f00 */
[-C--:B------:R-:W-:Y:S01]  /*2ec0*/  FMUL.FTZ R12, R12, R21.reuse ;  /* 0x000000150c0c7220 */ /* 0x080fe20000410000 */
[----:B------:R-:W-:Y:S01]  /*2ed0*/  FMUL.FTZ R16, R16, R21 ;  /* 0x0000001510107220 */ /* 0x000fe20000410000 */
[----:B------:R-:W1:Y:S02]  /*2ee0*/  LDCU.64 UR10, c[0x0][0x380] ;  /* 0x00007000ff0a77ac */ /* 0x000e640008000a00 */
[----:B------:R-:W-:Y:S01]  /*2ef0*/  FFMA.FTZ R31, R24, R12, R27 ;  /* 0x0000000c181f7223 */ /* 0x000fe2000001001b */
[----:B------:R-:W-:-:S03]  /*2f00*/  FFMA.FTZ R37, R25, R16, R26 ;  /* 0x0000001019257223 */ /* 0x000fc6000001001a */
[----:B------:R-:W-:Y:S01]  /*2f10*/  FMUL.FTZ R12, R31, -1.4426950216293334961 ;  /* 0xbfb8aa3b1f0c7820 */ /* 0x000fe20000410000 */
[----:B------:R-:W-:-:S05]  /*2f20*/  FMUL.FTZ R17, R37, -1.4426950216293334961 ;  /* 0xbfb8aa3b25117820 */ /* 0x000fca0000410000 */
[----:B------:R-:W2:Y:S01]  /*2f30*/  MUFU.EX2 R12, R12 ;  /* 0x0000000c000c7308 */ /* 0x000ea20000000800 */
[----:B0-----:R-:W-:Y:S01]  /*2f40*/  IMAD R30, R18, UR8, RZ ;  /* 0x00000008121e7c24 */ /* 0x001fe2000f8e02ff */
[----:B------:R-:W-:Y:S02]  /*2f50*/  MOV R18, R56 ;  /* 0x0000003800127202 */ /* 0x000fe40000000f00 */
[----:B------:R-:W0:Y:S01]  /*2f60*/  MUFU.EX2 R17, R17 ;  /* 0x0000001100117308 */ /* 0x000e220000000800 */
[C---:B------:R-:W-:Y:S02]  /*2f70*/  IMAD R53, R29.reuse, UR9, R30 ;  /* 0x000000091d357c24 */ /* 0x040fe4000f8e021e */
[----:B------:R-:W-:-:S05]  /*2f80*/  IMAD.WIDE.U32 R18, R29, UR8, R18 ;  /* 0x000000081d127c25 */ /* 0x000fca000f8e0012 */
[----:B------:R-:W-:Y:S01]  /*2f90*/  IADD3 R53, PT, PT, R19, R53, RZ ;  /* 0x0000003513357210 */ /* 0x000fe20007ffe0ff */
[----:B--2---:R-:W-:Y:S01]  /*2fa0*/  FADD.FTZ R16, R12, 1 ;  /* 0x3f8000000c107421 */ /* 0x004fe20000010000 */
[----:B0-----:R-:W-:-:S05]  /*2fb0*/  FADD.FTZ R28, R17, 1 ;  /* 0x3f800000111c7421 */ /* 0x001fca0000010000 */
        /* <DEDUP_REMOVED lines=8> */
.L_x_2151:
[----:B------:R-:W-:Y:S05]  /*3040*/  BSYNC.RECONVERGENT B1 ;  /* 0x0000000000017941 */ /* 0x000fea0003800200 */
.L_x_2150:
[----:B------:R-:W-:Y:S04]  /*3050*/  BSSY.RECONVERGENT B1, `(.L_x_2152) ;  /* 0x000001e000017945 */ /* 0x000fe80003800200 */
[----:B------:R-:W-:Y:S05]  /*3060*/  @P3 BRA `(.L_x_2153) ;  /* 0x0000000000703947 */ /* 0x000fea0003800000 */
[--C-:B------:R-:W-:Y:S01]  /*3070*/  FADD.FTZ R14, R14, -R20.reuse ;  /* 0x800000140e0e7221 */ /* 0x100fe20000010000 */
[----:B------:R-:W-:Y:S01]  /*3080*/  FADD.FTZ R12, R39, -R20 ;  /* 0x80000014270c7221 */ /* 0x000fe20000010000 */
[----:B------:R-:W1:Y:S01]  /*3090*/  LDCU.64 UR8, c[0x0][0x3e0] ;  /* 0x00007c00ff0877ac */ /* 0x000e620008000a00 */
[----:B------:R-:W-:Y:S01]  /*30a0*/  MOV R18, R56 ;  /* 0x0000003800127202 */ /* 0x000fe20000000f00 */
[----:B------:R-:W-:Y:S01]  /*30b0*/  FMUL.FTZ R14, R14, R21 ;  /* 0x000000150e0e7220 */ /* 0x000fe20000410000 */
[----:B------:R-:W-:Y:S01]  /*30c0*/  MOV R19, R59 ;  /* 0x0000003b00137202 */ /* 0x000fe20000000f00 */
[----:B------:R-:W2:Y:S02]  /*30d0*/  LDCU.64 UR10, c[0x0][0x380] ;  /* 0x00007000ff0a77ac */ /* 0x000ea40008000a00 */
[----:B0-----:R-:W-:Y:S01]  /*30e0*/  FFMA.FTZ R17, R24, R14, R27 ;  /* 0x0000000e18117223 */ /* 0x001fe2000001001b */
[----:B------:R-:W-:-:S03]  /*30f0*/  FMUL.FTZ R14, R12, R21 ;  /* 0x000000150c0e7220 */ /* 0x000fc60000410000 */
[----:B------:R-:W-:Y:S01]  /*3100*/  FMUL.FTZ R12, R17, -1.4426950216293334961 ;  /* 0xbfb8aa3b110c7820 */ /* 0x000fe20000410000 */
[----:B------:R-:W-:-:S04]  /*3110*/  FFMA.FTZ R29, R25, R14, R26 ;  /* 0x0000000e191d7223 */ /* 0x000fc8000001001a */
[----:B------:R-:W-:Y:S01]  /*3120*/  FMUL.FTZ R16, R29, -1.4426950216293334961 ;  /* 0xbfb8aa3b1d107820 */ /* 0x000fe20000410000 */
[----:B------:R-:W0:Y:S01]  /*3130*/  MUFU.EX2 R12, R12 ;  /* 0x0000000c000c7308 */ /* 0x000e220000000800 */
[----:B-1----:R-:W-:Y:S02]  /*3140*/  IMAD R31, R9, UR8, RZ ;  /* 0x00000008091f7c24 */ /* 0x002fe4000f8e02ff */
[C---:B------:R-:W-:Y:S02]  /*3150*/  IMAD.WIDE.U32 R18, R52.reuse, UR8, R18 ;  /* 0x0000000834127c25 */ /* 0x040fe4000f8e0012 */
[----:B------:R-:W1:Y:S02]  /*3160*/  MUFU.EX2 R16, R16 ;  /* 0x0000001000107308 */ /* 0x000e640000000800 */
[----:B------:R-:W-:-:S05]  /*3170*/  IMAD R31, R52, UR9, R31 ;  /* 0x00000009341f7c24 */ /* 0x000fca000f8e021f */
[----:B------:R-:W-:Y:S01]  /*3180*/  IADD3 R31, PT, PT, R19, R31, RZ ;  /* 0x0000001f131f7210 */ /* 0x000fe20007ffe0ff */
[----:B0-----:R-:W-:Y:S01]  /*3190*/  FADD.FTZ R14, R12, 1 ;  /* 0x3f8000000c0e7421 */ /* 0x001fe20000010000 */
[----:B-1----:R-:W-:-:S05]  /*31a0*/  FADD.FTZ R28, R16, 1 ;  /* 0x3f800000101c7421 */ /* 0x002fca0000010000 */
[----:B------:R-:W0:Y:S01]  /*31b0*/  MUFU.RCP R14, R14 ;  /* 0x0000000e000e7308 */ /* 0x000e220000001000 */
[----:B--2---:R-:W-:-:S07]  /*31c0*/  LEA R16, P2, R18, UR10, 0x1 ;  /* 0x0000000a12107c11 */ /* 0x004fce000f8408ff */
[----:B------:R-:W1:Y:S01]  /*31d0*/  MUFU.RCP R28, R28 ;  /* 0x0000001c001c7308 */ /* 0x000e620000001000 */
[----:B0-----:R-:W-:Y:S01]  /*31e0*/  FMUL.FTZ R12, R17, R14 ;  /* 0x0000000e110c7220 */ /* 0x001fe20000410000 */
[----:B------:R-:W-:Y:S01]  /*31f0*/  LEA.HI.X R17, R18, UR11, R31, 0x1, P2 ;  /* 0x0000000b12117c11 */ /* 0x000fe200090f0c1f */
[----:B-1----:R-:W-:-:S05]  /*3200*/  FMUL.FTZ R29, R29, R28 ;  /* 0x0000001c1d1d7220 */ /* 0x002fca0000410000 */
[----:B------:R-:W-:-:S05]  /*3210*/  F2FP.BF16.F32.PACK_AB R29, R29, R12 ;  /* 0x0000000c1d1d723e */ /* 0x000fca00000010ff */
[----:B------:R1:W-:Y:S02]  /*3220*/  STG.E desc[UR6][R16.64], R29 ;  /* 0x0000001d10007986 */ /* 0x0003e4000c101906 */
.L_x_2153:
[----:B------:R-:W-:Y:S05]  /*3230*/  BSYNC.RECONVERGENT B1 ;  /* 0x0000000000017941 */ /* 0x000fea0003800200 */
.L_x_2152:
        /* <DEDUP_REMOVED lines=13> */
[----:B------:R-:W-:Y:S01]  /*3310*/  FADD.FTZ R32, R32, -R20 ;  /* 0x8000001420207221 */ /* 0x000fe20000010000 */
[----:B------:R-:W2:Y:S01]  /*3320*/  LDCU.64 UR8, c[0x0][0x3e0] ;  /* 0x00007c00ff0877ac */ /* 0x000ea20008000a00 */
[----:B------:R-:W-:Y:S01]  /*3330*/  MOV R18, R56 ;  /* 0x0000003800127202 */ /* 0x000fe20000000f00 */
[-C--:B------:R-:W-:Y:S01]  /*3340*/  FMUL.FTZ R12, R12, R21.reuse ;  /* 0x000000150c0c7220 */ /* 0x080fe20000410000 */
[----:B------:R-:W-:Y:S01]  /*3350*/  FMUL.FTZ R32, R32, R21 ;  /* 0x0000001520207220 */ /* 0x000fe20000410000 */
[----:B------:R-:W3:Y:S01]  /*3360*/  LDCU.64 UR10, c[0x0][0x380] ;  /* 0x00007000ff0a77ac */ /* 0x000ee20008000a00 */
[----:B------:R-:W-:Y:S01]  /*3370*/  MOV R19, R59 ;  /* 0x0000003b00137202 */ /* 0x000fe20000000f00 */
[----:B01----:R-:W-:Y:S01]  /*3380*/  FFMA.FTZ R17, R24, R12, R27 ;  /* 0x0000000c18117223 */ /* 0x003fe2000001001b */
[----:B------:R-:W-:-:S03]  /*3390*/  FFMA.FTZ R29, R25, R32, R26 ;  /* 0x00000020191d7223 */ /* 0x000fc6000001001a */
[----:B------:R-:W-:Y:S01]  /*33a0*/  FMUL.FTZ R12, R17, -1.4426950216293334961 ;  /* 0xbfb8aa3b110c7820 */ /* 0x000fe20000410000 */
[----:B------:R-:W-:-:S05]  /*33b0*/  FMUL.FTZ R16, R29, -1.4426950216293334961 ;  /* 0xbfb8aa3b1d107820 */ /* 0x000fca0000410000 */
[----:B------:R-:W0:Y:S01]  /*33c0*/  MUFU.EX2 R12, R12 ;  /* 0x0000000c000c7308 */ /* 0x000e220000000800 */
[----:B--2---:R-:W-:-:S03]  /*33d0*/  IMAD R31, R11, UR8, RZ ;  /* 0x000000080b1f7c24 */ /* 0x004fc6000f8e02ff */
[----:B------:R-:W1:Y:S01]  /*33e0*/  MUFU.EX2 R16, R16 ;  /* 0x0000001000107308 */ /* 0x000e620000000800 */
[----:B------:R-:W-:-:S04]  /*33f0*/  IMAD.WIDE.U32 R18, R50, UR8, R18 ;  /* 0x0000000832127c25 */ /* 0x000fc8000f8e0012 */
[----:B------:R-:W-:Y:S02]  /*3400*/  IMAD R31, R50, UR9, R31 ;  /* 0x00000009321f7c24 */ /* 0x000fe4000f8e021f */
[----:B0-----:R-:W-:-:S03]  /*3410*/  FADD.FTZ R14, R12, 1 ;  /* 0x3f8000000c0e7421 */ /* 0x001fc60000010000 */
[----:B------:R-:W-:Y:S01]  /*3420*/  IADD3 R31, PT, PT, R19, R31, RZ ;  /* 0x0000001f131f7210 */ /* 0x000fe20007ffe0ff */
[----:B-1----:R-:W-:Y:S01]  /*3430*/  FADD.FTZ R28, R16, 1 ;  /* 0x3f800000101c7421 */ /* 0x002fe20000010000 */
[C---:B---3--:R-:W-:Y:S01]  /*3440*/  LEA R16, P5, R18.reuse, UR10, 0x1 ;  /* 0x0000000a12107c11 */ /* 0x048fe2000f8a08ff */
[----:B------:R-:W0:Y:S08]  /*3450*/  MUFU.RCP R14, R14 ;  /* 0x0000000e000e7308 */ /* 0x000e300000001000 */
[----:B------:R-:W1:Y:S01]  /*3460*/  MUFU.RCP R28, R28 ;  /* 0x0000001c001c7308 */ /* 0x000e620000001000 */
[----:B0-----:R-:W-:Y:S01]  /*3470*/  FMUL.FTZ R12, R17, R14 ;  /* 0x0000000e110c7220 */ /* 0x001fe20000410000 */
[----:B------:R-:W-:Y:S01]  /*3480*/  LEA.HI.X R17, R18, UR11, R31, 0x1, P5 ;  /* 0x0000000b12117c11 */ /* 0x000fe2000a8f0c1f */
[----:B-1----:R-:W-:-:S05]  /*3490*/  FMUL.FTZ R29, R29, R28 ;  /* 0x0000001c1d1d7220 */ /* 0x002fca0000410000 */
[----:B------:R-:W-:-:S05]  /*34a0*/  F2FP.BF16.F32.PACK_AB R29, R29, R12 ;  /* 0x0000000c1d1d723e */ /* 0x000fca00000010ff */
[----:B------:R2:W-:Y:S02]  /*34b0*/  STG.E desc[UR6][R16.64], R29 ;  /* 0x0000001d10007986 */ /* 0x0005e4000c101906 */
.L_x_2155:
[----:B------:R-:W-:Y:S05]  /*34c0*/  BSYNC.RECONVERGENT B1 ;  /* 0x0000000000017941 */ /* 0x000fea0003800200 */
.L_x_2154:
[----:B------:R-:W-:Y:S04]  /*34d0*/  BSSY.RECONVERGENT B1, `(.L_x_2156) ;  /* 0x000001e000017945 */ /* 0x000fe80003800200 */
[----:B------:R-:W-:Y:S05]  /*34e0*/  @P1 BRA `(.L_x_2157) ;  /* 0x0000000000701947 */ /* 0x000fea0003800000 */
[--C-:B------:R-:W-:Y:S01]  /*34f0*/  FADD.FTZ R12, R43, -R20.reuse ;  /* 0x800000142b0c7221 */ /* 0x100fe20000010000 */
[----:B------:R-:W-:Y:S01]  /*3500*/  FADD.FTZ R34, R34, -R20 ;  /* 0x8000001422227221 */ /* 0x000fe20000010000 */
[----:B------:R-:W3:Y:S01]  /*3510*/  LDCU.64 UR8, c[0x0][0x3e0] ;  /* 0x00007c00ff0877ac */ /* 0x000ee20008000a00 */
[----:B------:R-:W-:Y:S01]  /*3520*/  MOV R18, R56 ;  /* 0x0000003800127202 */ /* 0x000fe20000000f00 */
[-C--:B------:R-:W-:Y:S01]  /*3530*/  FMUL.FTZ R12, R12, R21.reuse ;  /* 0x000000150c0c7220 */ /* 0x080fe20000410000 */
[----:B------:R-:W-:Y:S01]  /*3540*/  FMUL.FTZ R34, R34, R21 ;  /* 0x0000001522227220 */ /* 0x000fe20000410000 */
[----:B------:R-:W4:Y:S01]  /*3550*/  LDCU.64 UR10, c[0x0][0x380] ;  /* 0x00007000ff0a77ac */ /* 0x000f220008000a00 */
[----:B------:R-:W-:Y:S01]  /*3560*/  MOV R19, R59 ;  /* 0x0000003b00137202 */ /* 0x000fe20000000f00 */
[----:B012---:R-:W-:Y:S01]  /*3570*/  FFMA.FTZ R17, R24, R12, R27 ;  /* 0x0000000c18117223 */ /* 0x007fe2000001001b */
[----:B------:R-:W-:-:S03]  /*3580*/  FFMA.FTZ R29, R25, R34, R26 ;  /* 0x00000022191d7223 */ /* 0x000fc6000001001a */
[----:B------:R-:W-:Y:S01]  /*3590*/  FMUL.FTZ R12, R17, -1.4426950216293334961 ;  /* 0xbfb8aa3b110c7820 */ /* 0x000fe20000410000 */
[----:B------:R-:W-:-:S05]  /*35a0*/  FMUL.FTZ R16, R29, -1.4426950216293334961 ;  /* 0xbfb8aa3b1d107820 */ /* 0x000fca0000410000 */
[----:B------:R-:W0:Y:S01]  /*35b0*/  MUFU.EX2 R12, R12 ;  /* 0x0000000c000c7308 */ /* 0x000e220000000800 */
[----:B---3--:R-:W-:-:S03]  /*35c0*/  IMAD R31, R13, UR8, RZ ;  /* 0x000000080d1f7c24 */ /* 0x008fc6000f8e02ff */
[----:B------:R-:W1:Y:S01]  /*35d0*/  MUFU.EX2 R16, R16 ;  /* 0x0000001000107308 */ /* 0x000e620000000800 */
[----:B------:R-:W-:-:S04]  /*35e0*/  IMAD.WIDE.U32 R18, R48, UR8, R18 ;  /* 0x0000000830127c25 */ /* 0x000fc8000f8e0012 */
[----:B------:R-:W-:Y:S02]  /*35f0*/  IMAD R31, R48, UR9, R31 ;  /* 0x00000009301f7c24 */ /* 0x000fe4000f8e021f */
[----:B0-----:R-:W-:-:S03]  /*3600*/  FADD.FTZ R14, R12, 1 ;  /* 0x3f8000000c0e7421 */ /* 0x001fc60000010000 */
[----:B------:R-:W-:Y:S01]  /*3610*/  IADD3 R31, PT, PT, R19, R31, RZ ;  /* 0x0000001f131f7210 */ /* 0x000fe20007ffe0ff */
[----:B-1----:R-:W-:Y:S01]  /*3620*/  FADD.FTZ R28, R16, 1 ;  /* 0x3f800000101c7421 */ /* 0x002fe20000010000 */
[C---:B----4-:R-:W-:Y:S01]  /*3630*/  LEA R16, P1, R18.reuse, UR10, 0x1 ;  /* 0x0000000a12107c11 */ /* 0x050fe2000f8208ff */
[----:B------:R-:W0:Y:S08]  /*3640*/  MUFU.RCP R14, R14 ;  /* 0x0000000e000e7308 */ /* 0x000e300000001000 */
[----:B------:R-:W1:Y:S01]  /*3650*/  MUFU.RCP R28, R28 ;  /* 0x0000001c001c7308 */ /* 0x000e620000001000 */
[----:B0-----:R-:W-:Y:S01]  /*3660*/  FMUL.FTZ R12, R17, R14 ;  /* 0x0000000e110c7220 */ /* 0x001fe20000410000 */
[----:B------:R-:W-:Y:S01]  /*3670*/  LEA.HI.X R17, R18, UR11, R31, 0x1, P1 ;  /* 0x0000000b12117c11 */ /* 0x000fe200088f0c1f */
[----:B-1----:R-:W-:-:S05]  /*3680*/  FMUL.FTZ R29, R29, R28 ;  /* 0x0000001c1d1d7220 */ /* 0x002fca0000410000 */
[----:B------:R-:W-:-:S05]  /*3690*/  F2FP.BF16.F32.PACK_AB R29, R29, R12 ;  /* 0x0000000c1d1d723e */ /* 0x000fca00000010ff */
[----:B------:R3:W-:Y:S02]  /*36a0*/  STG.E desc[UR6][R16.64], R29 ;  /* 0x0000001d10007986 */ /* 0x0007e4000c101906 */
.L_x_2157:
[----:B------:R-:W-:Y:S05]  /*36b0*/  BSYNC.RECONVERGENT B1 ;  /* 0x0000000000017941 */ /* 0x000fea0003800200 */
.L_x_2156:
[----:B------:R-:W-:Y:S04]  /*36c0*/  BSSY.RECONVERGENT B1, `(.L_x_2158) ;  /* 0x000001e000017945 */ /* 0x000fe80003800200 */
[----:B------:R-:W-:Y:S05]  /*36d0*/  @P6 BRA `(.L_x_2159) ;  /* 0x0000000000706947 */ /* 0x000fea0003800000 */
[--C-:B------:R-:W-:Y:S01]  /*36e0*/  FADD.FTZ R36, R36, -R20.reuse ;  /* 0x8000001424247221 */ /* 0x100fe20000010000 */
[----:B------:R-:W-:Y:S01]  /*36f0*/  FADD.FTZ R12, R45, -R20 ;  /* 0x800000142d0c7221 */ /* 0x000fe20000010000 */
[----:B------:R-:W4:Y:S01]  /*3700*/  LDCU.64 UR8, c[0x0][0x3e0] ;  /* 0x00007c00ff0877ac */ /* 0x000f220008000a00 */
[----:B------:R-:W-:Y:S01]  /*3710*/  MOV R18, R56 ;  /* 0x0000003800127202 */ /* 0x000fe20000000f00 */
[-C--:B------:R-:W-:Y:S01]  /*3720*/  FMUL.FTZ R36, R36, R21.reuse ;  /* 0x0000001524247220 */ /* 0x080fe20000410000 */
[----:B------:R-:W-:Y:S01]  /*3730*/  FMUL.FTZ R14, R12, R21 ;  /* 0x000000150c0e7220 */ /* 0x000fe20000410000 */
[----:B------:R-:W5:Y:S01]  /*3740*/  LDCU.64 UR10, c[0x0][0x380] ;  /* 0x00007000ff0a77ac */ /* 0x000f620008000a00 */
[----:B------:R-:W-:Y:S01]  /*3750*/  MOV R19, R59 ;  /* 0x0000003b00137202 */ /* 0x000fe20000000f00 */
[----:B0123--:R-:W-:Y:S01]  /*3760*/  FFMA.FTZ R17, R24, R36, R27 ;  /* 0x0000002418117223 */ /* 0x00ffe2000001001b */
[----:B------:R-:W-:-:S03]  /*3770*/  FFMA.FTZ R29, R25, R14, R26 ;  /* 0x0000000e191d7223 */ /* 0x000fc6000001001a */
[----:B------:R-:W-:Y:S01]  /*3780*/  FMUL.FTZ R12, R17, -1.4426950216293334961 ;  /* 0xbfb8aa3b110c7820 */ /* 0x000fe20000410000 */
[----:B------:R-:W-:-:S05]  /*3790*/  FMUL.FTZ R16, R29, -1.4426950216293334961 ;  /* 0xbfb8aa3b1d107820 */ /* 0x000fca0000410000 */
[----:B------:R-:W0:Y:S01]  /*37a0*/  MUFU.EX2 R12, R12 ;  /* 0x0000000c000c7308 */ /* 0x000e220000000800 */
[----:B----4-:R-:W-:-:S03]  /*37b0*/  IMAD R31, R15, UR8, RZ ;  /* 0x000000080f1f7c24 */ /* 0x010fc6000f8e02ff */
[----:B------:R-:W1:Y:S01]  /*37c0*/  MUFU.EX2 R16, R16 ;  /* 0x0000001000107308 */ /* 0x000e620000000800 */
[----:B------:R-:W-:-:S04]  /*37d0*/  IMAD.WIDE.U32 R18, R46, UR8, R18 ;  /* 0x000000082e127c25 */ /* 0x000fc8000f8e0012 */
[----:B------:R-:W-:Y:S02]  /*37e0*/  IMAD R31, R46, UR9, R31 ;  /* 0x000000092e1f7c24 */ /* 0x000fe4000f8e021f */
[----:B0-----:R-:W-:-:S03]  /*37f0*/  FADD.FTZ R14, R12, 1 ;  /* 0x3f8000000c0e7421 */ /* 0x001fc60000010000 */
[----:B------:R-:W-:Y:S01]  /*3800*/  IADD3 R31, PT, PT, R19, R31, RZ ;  /* 0x0000001f131f7210 */ /* 0x000fe20007ffe0ff */
[----:B-1----:R-:W-:Y:S01]  /*3810*/  FADD.FTZ R28, R16, 1 ;  /* 0x3f800000101c7421 */ /* 0x002fe20000010000 */
[C---:B-----5:R-:W-:Y:S01]  /*3820*/  LEA R16, P1, R18.reuse, UR10, 0x1 ;  /* 0x0000000a12107c11 */ /* 0x060fe2000f8208ff */
[----:B------:R-:W0:Y:S08]  /*3830*/  MUFU.RCP R14, R14 ;  /* 0x0000000e000e7308 */ /* 0x000e300000001000 */
[----:B------:R-:W1:Y:S01]  /*3840*/  MUFU.RCP R28, R28 ;  /* 0x0000001c001c7308 */ /* 0x000e620000001000 */
[----:B0-----:R-:W-:Y:S01]  /*3850*/  FMUL.FTZ R12, R17, R14 ;  /* 0x0000000e110c7220 */ /* 0x001fe20000410000 */
[----:B------:R-:W-:Y:S01]  /*3860*/  LEA.HI.X R17, R18, UR11, R31, 0x1, P1 ;  /* 0x0000000b12117c11 */ /* 0x000fe200088f0c1f */
[----:B-1----:R-:W-:-:S05]  /*3870*/  FMUL.FTZ R29, R29, R28 ;  /* 0x0000001c1d1d7220 */ /* 0x002fca0000410000 */
[----:B------:R-:W-:-:S05]  /*3880*/  F2FP.BF16.F32.PACK_AB R29, R29, R12 ;  /* 0x0000000c1d1d723e */ /* 0x000fca00000010ff */
[----:B------:R4:W-:Y:S02]  /*3890*/  STG.E desc[UR6][R16.64], R29 ;  /* 0x0000001d10007986 */ /* 0x0009e4000c101906 */
.L_x_2159:
[----:B------:R-:W-:Y:S05]  /*38a0*/  BSYNC.RECONVERGENT B1 ;  /* 0x0000000000017941 */ /* 0x000fea0003800200 */
.L_x_2158:
[----:B------:R-:W-:Y:S04]  /*38b0*/  BSSY.RECONVERGENT B1, `(.L_x_2160) ;  /* 0x000001e000017945 */ /* 0x000fe80003800200 */
[----:B------:R-:W-:Y:S05]  /*38c0*/  @P2 BRA `(.L_x_2161) ;  /* 0x0000000000702947 */ /* 0x000fea0003800000 */
[--C-:B------:R-:W-:Y:S01]  /*38d0*/  FADD.FTZ R12, R47, -R20.reuse ;  /* 0x800000142f0c7221 */ /* 0x100fe20000010000 */
[----:B------:R-:W-:Y:S01]  /*38e0*/  FADD.FTZ R38, R38, -R20 ;  /* 0x8000001426267221 */ /* 0x000fe20000010000 */
[----:B------:R-:W5:Y:S01]  /*38f0*/  LDCU.64 UR8, c[0x0][0x3e0] ;  /* 0x00007c00ff0877ac */ /* 0x000f620008000a00 */
[----:B01234-:R-:W-:Y:S01]  /*3900*/  MOV R16, R56 ;  /* 0x0000003800107202 */ /* 0x01ffe20000000f00 */
[-C--:B------:R-:W-:Y:S01]  /*3910*/  FMUL.FTZ R12, R12, R21.reuse ;  /* 0x000000150c0c7220 */ /* 0x080fe20000410000 */
[----:B------:R-:W-:Y:S01]  /*3920*/  FMUL.FTZ R38, R38, R21 ;  /* 0x0000001526267220 */ /* 0x000fe20000410000 */
[----:B------:R-:W0:Y:S01]  /*3930*/  LDCU.64 UR10, c[0x0][0x380] ;  /* 0x00007000ff0a77ac */ /* 0x000e220008000a00 */
[----:B------:R-:W-:Y:S01]  /*3940*/  MOV R17, R59 ;  /* 0x0000003b00117202 */ /* 0x000fe20000000f00 */
[----:B------:R-:W-:Y:S01]  /*3950*/  FFMA.FTZ R19, R24, R12, R27 ;  /* 0x0000000c18137223 */ /* 0x000fe2000001001b */
[----:B------:R-:W-:-:S03]  /*3960*/  FFMA.FTZ R29, R25, R38, R26 ;  /* 0x00000026191d7223 */ /* 0x000fc6000001001a */
[----:B------:R-:W-:Y:S01]  /*3970*/  FMUL.FTZ R12, R19, -1.4426950216293334961 ;  /* 0xbfb8aa3b130c7820 */ /* 0x000fe20000410000 */
[----:B------:R-:W-:-:S05]  /*3980*/  FMUL.FTZ R18, R29, -1.4426950216293334961 ;  /* 0xbfb8aa3b1d127820 */ /* 0x000fca0000410000 */
[----:B------:R-:W1:Y:S01]  /*3990*/  MUFU.EX2 R12, R12 ;  /* 0x0000000c000c7308 */ /* 0x000e620000000800 */
[----:B-----5:R-:W-:-:S03]  /*39a0*/  IMAD R23, R23, UR8, RZ ;  /* 0x0000000817177c24 */ /* 0x020fc6000f8e02ff */
        /* <DEDUP_REMOVED lines=14> */
.L_x_2161:
[----:B------:R-:W-:Y:S05]  /*3a90*/  BSYNC.RECONVERGENT B1 ;  /* 0x0000000000017941 */ /* 0x000fea0003800200 */
.L_x_2160:
        /* <DEDUP_REMOVED lines=30> */
.L_x_2163:
[----:B------:R-:W-:Y:S05]  /*3c80*/  BSYNC.RECONVERGENT B1 ;  /* 0x0000000000017941 */ /* 0x000fea0003800200 */
.L_x_2162:
[----:B------:R-:W-:Y:S05]  /*3c90*/  @P4 BRA `(.L_x_2149) ;  /* 0x00000000006c4947 */ /* 0x000fea0003800000 */
[--C-:B------:R-:W-:Y:S01]  /*3ca0*/  FADD.FTZ R12, R51, -R20.reuse ;  /* 0x80000014330c7221 */ /* 0x100fe20000010000 */
[----:B------:R-:W-:Y:S01]  /*3cb0*/  FADD.FTZ R20, R42, -R20 ;  /* 0x800000142a147221 */ /* 0x000fe20000010000 */
[----:B------:R-:W5:Y:S01]  /*3cc0*/  LDCU.64 UR4, c[0x0][0x3e0] ;  /* 0x00007c00ff0477ac */ /* 0x000f620008000a00 */
[----:B------:R-:W-:Y:S01]  /*3cd0*/  MOV R57, R59 ;  /* 0x0000003b00397202 */ /* 0x000fe20000000f00 */
[-C--:B------:R-:W-:Y:S01]  /*3ce0*/  FMUL.FTZ R12, R12, R21.reuse ;  /* 0x000000150c0c7220 */ /* 0x080fe20000410000 */
[----:B------:R-:W-:Y:S01]  /*3cf0*/  FMUL.FTZ R20, R20, R21 ;  /* 0x0000001514147220 */ /* 0x000fe20000410000 */
[----:B------:R-:W5:Y:S02]  /*3d00*/  LDCU.64 UR8, c[0x0][0x380] ;  /* 0x00007000ff0877ac */ /* 0x000f640008000a00 */
[----:B------:R-:W-:Y:S01]  /*3d10*/  FFMA.FTZ R27, R24, R12, R27 ;  /* 0x0000000c181b7223 */ /* 0x000fe2000001001b */
[----:B0-----:R-:W-:-:S03]  /*3d20*/  FFMA.FTZ R19, R25, R20, R26 ;  /* 0x0000001419137223 */ /* 0x001fc6000001001a */
[----:B------:R-:W-:Y:S01]  /*3d30*/  FMUL.FTZ R12, R27, -1.4426950216293334961 ;  /* 0xbfb8aa3b1b0c7820 */ /* 0x000fe20000410000 */
[----:B-1234-:R-:W-:-:S05]  /*3d40*/  FMUL.FTZ R16, R19, -1.4426950216293334961 ;  /* 0xbfb8aa3b13107820 */ /* 0x01efca0000410000 */
[----:B------:R-:W0:Y:S01]  /*3d50*/  MUFU.EX2 R12, R12 ;  /* 0x0000000c000c7308 */ /* 0x000e220000000800 */
[----:B-----5:R-:W-:-:S03]  /*3d60*/  IMAD R20, R35, UR4, RZ ;  /* 0x0000000423147c24 */ /* 0x020fc6000f8e02ff */
[----:B------:R-:W1:Y:S01]  /*3d70*/  MUFU.EX2 R16, R16 ;  /* 0x0000001000107308 */ /* 0x000e620000000800 */
[----:B------:R-:W-:-:S04]  /*3d80*/  IMAD.WIDE.U32 R56, R7, UR4, R56 ;  /* 0x0000000407387c25 */ /* 0x000fc8000f8e0038 */
[----:B------:R-:W-:Y:S02]  /*3d90*/  IMAD R17, R7, UR5, R20 ;  /* 0x0000000507117c24 */ /* 0x000fe4000f8e0214 */
[----:B0-----:R-:W-:-:S03]  /*3da0*/  FADD.FTZ R14, R12, 1 ;  /* 0x3f8000000c0e7421 */ /* 0x001fc60000010000 */
[----:B------:R-:W-:Y:S01]  /*3db0*/  IADD3 R17, PT, PT, R57, R17, RZ ;  /* 0x0000001139117210 */ /* 0x000fe20007ffe0ff */
[----:B-1----:R-:W-:Y:S01]  /*3dc0*/  FADD.FTZ R18, R16, 1 ;  /* 0x3f80000010127421 */ /* 0x002fe20000010000 */
[C---:B------:R-:W-:Y:S01]  /*3dd0*/  LEA R16, P1, R56.reuse, UR8, 0x1 ;  /* 0x0000000838107c11 */ /* 0x040fe2000f8208ff */
[----:B------:R-:W0:Y:S03]  /*3de0*/  MUFU.RCP R14, R14 ;  /* 0x0000000e000e7308 */ /* 0x000e260000001000 */
[----:B------:R-:W-:-:S05]  /*3df0*/  LEA.HI.X R17, R56, UR9, R17, 0x1, P1 ;  /* 0x0000000938117c11 */ /* 0x000fca00088f0c11 */
[----:B------:R-:W1:Y:S01]  /*3e00*/  MUFU.RCP R18, R18 ;  /* 0x0000001200127308 */ /* 0x000e620000001000 */
[----:B0-----:R-:W-:Y:S01]  /*3e10*/  FMUL.FTZ R12, R27, R14 ;  /* 0x0000000e1b0c7220 */ /* 0x001fe20000410000 */
[----:B-1----:R-:W-:-:S05]  /*3e20*/  FMUL.FTZ R19, R19, R18 ;  /* 0x0000001213137220 */ /* 0x002fca0000410000 */
[----:B------:R-:W-:-:S05]  /*3e30*/  F2FP.BF16.F32.PACK_AB R19, R19, R12 ;  /* 0x0000000c1313723e */ /* 0x000fca00000010ff */
[----:B------:R0:W-:Y:S02]  /*3e40*/  STG.E desc[UR6][R16.64], R19 ;  /* 0x0000001310007986 */ /* 0x0001e4000c101906 */
.L_x_2149:
[----:B------:R-:W-:Y:S05]  /*3e50*/  BSYNC.RECONVERGENT B0 ;  /* 0x0000000000007941 */ /* 0x000fea0003800200 */
.L_x_2133:
[----:B------:R-:W5:Y:S01]  /*3e60*/  LDCU UR4, c[0x0][0x3f8] ;  /* 0x00007f00ff0477ac */ /* 0x000f620008000800 */
[----:B------:R-:W-:Y:S02]  /*3e70*/  IADD3 R8, PT, PT, R5, R8, RZ ;  /* 0x0000000805087210 */ /* 0x000fe40007ffe0ff */
[----:B------:R-:W-:Y:S01]  /*3e80*/  IADD3 R6, PT, PT, R6, 0x1, RZ ;  /* 0x0000000106067810 */ /* 0x000fe20007ffe0ff */
[----:B------:R-:W5:Y:S02]  /*3e90*/  LDCU UR5, c[0x0][0x3c8] ;  /* 0x00007900ff0577ac */ /* 0x000f640008000800 */
[----:B-----5:R-:W-:-:S06]  /*3ea0*/  UIMAD UR4, UR4, UR5, URZ ;  /* 0x00000005040472a4 */ /* 0x020fcc000f8e02ff */
[----:B------:R-:W-:-:S13]  /*3eb0*/  ISETP.GE.AND P1, PT, R8, UR4, PT ;  /* 0x0000000408007c0c */ /* 0x000fda000bf26270 */
[----:B------:R-:W-:Y:S05]  /*3ec0*/  @!P1 BRA `(.L_x_2164) ;  /* 0xffffffc000f09947 */ /* 0x000fea000383ffff */
[----:B------:R-:W-:Y:S05]  /*3ed0*/  EXIT ;  /* 0x000000000000794d */ /* 0x000fea0003800000 */
.L_x_2165:
        /* <DEDUP_REMOVED lines=10> */
.L_x_4920:


//--------------------- .text._Z35group_norm_nhwc_fwd_one_pass_kernelI11Bf16IOBf16WLi128ELi112ELi448EEv26Group_norm_nhwc_fwd_params --------------------------
	.section	.text._Z35group_norm_nhwc_fwd_one_pass_kernelI11Bf16IOBf16WLi128ELi112ELi448EEv26Group_norm_nhwc_fwd_params,"ax",@progbits
	.align	128
        .global         _Z35group_norm_nhwc_fwd_one_pass_kernelI11Bf16IOBf16WLi128ELi112ELi448EEv26Group_norm_nhwc_fwd_params
        .type           _Z35group_norm_nhwc_fwd_one_pass_kernelI11Bf16IOBf16WLi128ELi112ELi448EEv26Group_norm_nhwc_fwd_params,@function
        .size           _Z35group_norm_nhwc_fwd_one_pass_kernelI11Bf16IOBf16WLi128ELi112ELi448EEv26Group_norm_nhwc_fwd_params,(.L_x_4921 - _Z35group_norm_nhwc_fwd_one_pass_kernelI11Bf16IOBf16WLi128ELi112ELi448EEv26Group_norm_nhwc_fwd_params)
        .other          _Z35group_norm_nhwc_fwd_one_pass_kernelI11Bf16IOBf16WLi128ELi112ELi448EEv26Group_norm_nhwc_fwd_params,@"STO_CUDA_ENTRY STV_DEFAULT"
_Z35group_norm_nhwc_fwd_one_pass_kernelI11Bf16IOBf16WLi128ELi112ELi448EEv26Group_norm_nhwc_fwd_params:
.text._Z35group_norm_nhwc_fwd_one_pass_kernelI11Bf16IOBf16WLi128ELi112ELi448EEv26Group_norm_nhwc_fwd_params:
        /* <DEDUP_REMOVED lines=21> */
[----:B------:R-:W-:Y:S02]  /*0150*/  SHF.R.U32.HI R3, RZ, 0x10, R0 ;  /* 0x00000010ff037819 */ /* 0x000fe40000011600 */
[----:B------:R-:W3:Y:S02]  /*0160*/  LDC R0, c[0x0][0x370] ;  /* 0x0000dc00ff007b82 */ /* 0x000ee40000000800 */
        /* <DEDUP_REMOVED lines=19> */
[----:B------:R-:W-:Y:S02]  /*02a0*/  IADD3 R15, PT, PT, R92, 0x78, RZ ;  /* 0x000000785c0f7810 */ /* 0x000fe40007ffe0ff */
[----:B------:R-:W-:-:S02]  /*02b0*/  IADD3 R16, PT, PT, R16, R9, RZ ;  /* 0x0000000910107210 */ /* 0x000fc40007ffe0ff */
        /* <DEDUP_REMOVED lines=16> */
[----:B0-23--:R-:W-:-:S07]  /*03c0*/  SHF.L.U32 R16, R16, 0x1, RZ ;  /* 0x0000000110107819 */ /* 0x00dfce00000006ff */
.L_x_2241:
[----:B0-----:R-:W0:Y:S01]  /*03d0*/  LDC R43, c[0x0][0x3f8] ;  /* 0x0000fe00ff2b7b82 */ /* 0x001e220000000800 */
[----:B-1----:R-:W1:Y:S01]  /*03e0*/  LDCU.64 UR4, c[0x0][0x3e8] ;  /* 0x00007d00ff0477ac */ /* 0x002e620008000a00 */
[----:B------:R-:W-:Y:S01]  /*03f0*/  LOP3.LUT R105, R16, 0xffff, RZ, 0xc0, !PT ;  /* 0x0000ffff10697812 */ /* 0x000fe200078ec0ff */
[----:B--2---:R-:W2:Y:S01]  /*0400*/  LDCU.64 UR8, c[0x0][0x3f0] ;  /* 0x00007e00ff0877ac */ /* 0x004ea20008000a00 */
[----:B-1----:R-:W-:Y:S02]  /*0410*/  ISETP.GE.U32.AND P4, PT, R90, UR4, PT ;  /* 0x000000045a007c0c */ /* 0x002fe4000bf86070 */
[----:B------:R-:W-:Y:S02]  /*0420*/  ISETP.GE.U32.AND P5, PT, R88, UR4, PT ;  /* 0x0000000458007c0c */ /* 0x000fe4000bfa6070 */
[----:B------:R-:W-:Y:S02]  /*0430*/  ISETP.GE.AND.EX P4, PT, R17, UR5, PT, P4 ;  /* 0x0000000511007c0c */ /* 0x000fe4000bf86340 */
[----:B0--34-:R-:W-:-:S02]  /*0440*/  IABS R39, R43 ;  /* 0x0000002b00277213 */ /* 0x019fc40000000000 */
        /* <DEDUP_REMOVED lines=182> */
[C---:B------:R-:W-:Y:S01]  /*0fb0*/  @!P4 IMAD R49, R10.reuse, R39, R24 ;  /* 0x000000270a31c224 */ /* 0x040fe200078e0218 */
        /* <DEDUP_REMOVED lines=47> */
[----:B-1----:R-:W-:Y:S01]  /*12b0*/  @!P1 LEA R38, P5, R52, R38, 0x1 ;  /* 0x0000002634269211 */ /* 0x002fe200078a08ff */
        /* <DEDUP_REMOVED lines=8> */
[----:B------:R-:W-:Y:S01]  /*1340*/  @!P4 IMAD R51, R15, R37, R20 ;  /* 0x000000250f33c224 */ /* 0x000fe200078e0214 */
        /* <DEDUP_REMOVED lines=178> */
.L_x_2167:
[----:B------:R-:W-:Y:S05]  /*1e70*/  BSYNC.RECONVERGENT B0 ;  /* 0x0000000000007941 */ /* 0x000fea0003800200 */
.L_x_2166:
        /* <DEDUP_REMOVED lines=41> */
.L_x_2169:
[----:B------:R-:W-:Y:S05]  /*2110*/  BSYNC.RECONVERGENT B0 ;  /* 0x0000000000007941 */ /* 0x000fea0003800200 */
.L_x_2168:
[----:B------:R-:W-:Y:S05]  /*2120*/  @!P1 BRA `(.L_x_2170) ;  /* 0x0000000800989947 */ /* 0x000fea0003800000 */
[----:B------:R-:W4:Y:S01]  /*2130*/  LDC.64 R44, c[0x0][0x3b8] ;  /* 0x0000ee00ff2c7b82 */ /* 0x000f220000000a00 */
[----:B------:R-:W-:Y:S02]  /*2140*/  LOP3.LUT R38, R4, 0x1, RZ, 0xc0, !PT ;  /* 0x0000000104267812 */ /* 0x000fe400078ec0ff */
[----:B------:R-:W-:-:S03]  /*2150*/  ISETP.GE.U32.AND P4, PT, R0, 0x8, PT ;  /* 0x000000080000780c */ /* 0x000fc60003f86070 */
[----:B------:R-:W-:-:S04]  /*2160*/  IMAD R37, R38, R7, RZ ;  /* 0x0000000726257224 */ /* 0x000fc800078e02ff */
[----:B------:R-:W-:-:S05]  /*2170*/  IMAD R37, R37, R0, RZ ;  /* 0x0000000025257224 */ /* 0x000fca00078e02ff */
[----:B------:R-:W-:-:S05]  /*2180*/  SHF.L.U32 R37, R37, 0x1, RZ ;  /* 0x0000000125257819 */ /* 0x000fca00000006ff */
[----:B----4-:R-:W-:Y:S01]  /*2190*/  IMAD.WIDE R44, R37, 0x4, R44 ;  /* 0x00000004252c7825 */ /* 0x010fe200078e022c */
[----:B------:R-:W-:Y:S06]  /*21a0*/  @P2 BRA `(.L_x_2171) ;  /* 0x0000000000502947 */ /* 0x000fec0003800000 */
[----:B---3--:R-:W3:Y:S01]  /*21b0*/  LDC.64 R36, c[0x0][0x3b0] ;  /* 0x0000ec00ff247b82 */ /* 0x008ee20000000a00 */
        /* <DEDUP_REMOVED lines=14> */
.L_x_2172:
[----:B----4-:R-:W3:Y:S04]  /*22a0*/  LDG.E.STRONG.GPU R38, desc[UR6][R36.64] ;  /* 0x0000000624267981 */ /* 0x010ee8000c1ef900 */
[----:B---3--:R-:W-:Y:S01]  /*22b0*/  CCTL.IVALL ;  /* 0x00000000ff00798f */ /* 0x008fe20002000000 */
[----:B------:R-:W-:Y:S05]  /*22c0*/  YIELD ;  /* 0x0000000000007946 */ /* 0x000fea0003800000 */
[----:B------:R-:W-:-:S13]  /*22d0*/  ISETP.NE.AND P1, PT, R38, R43, PT ;  /* 0x0000002b2600720c */ /* 0x000fda0003f25270 */
[----:B------:R-:W-:Y:S05]  /*22e0*/  @P1 BRA `(.L_x_2172) ;  /* 0xfffffffc00ec1947 */ /* 0x000fea000383ffff */
.L_x_2171:
[----:B------:R-:W-:Y:S05]  /*22f0*/  WARPSYNC.ALL ;  /* 0x0000000000007948 */ /* 0x000fea0003800000 */
[----:B------:R-:W-:Y:S01]  /*2300*/  BAR.SYNC.DEFER_BLOCKING 0x0 ;  /* 0x0000000000007b1d */ /* 0x000fe20000010000 */
[----:B------:R-:W-:-:S05]  /*2310*/  HFMA2 R43, -RZ, RZ, 0, 0 ;  /* 0x00000000ff2b7431 */ /* 0x000fca00000001ff */
        /* <DEDUP_REMOVED lines=10> */
[----:B------:R-:W-:Y:S01]  /*23c0*/  UMOV UR4, URZ ;  /* 0x000000ff00047c82 */ /* 0x000fe20008000000 */
[----:B------:R-:W-:-:S07]  /*23d0*/  LOP3.LUT R55, R0, 0x7ffffff8, RZ, 0xc0, !PT ;  /* 0x7ffffff800377812 */ /* 0x000fce00078ec0ff */
.L_x_2174:
[----:B------:R-:W-:Y:S01]  /*23e0*/  UIADD3 UR5, UPT, UPT, UR4, 0x1, URZ ;  /* 0x0000000104057890 */ /* 0x000fe2000fffe0ff */
[----:B------:R-:W-:Y:S01]  /*23f0*/  ISETP.EQ.OR P5, PT, R53, RZ, P2 ;  /* 0x000000ff3500720c */ /* 0x000fe200017a2670 */
[----:B------:R-:W-:-:S04]  /*2400*/  UIADD3 UR8, UPT, UPT, UR4, 0x2, URZ ;  /* 0x0000000204087890 */ /* 0x000fc8000fffe0ff */
[C---:B------:R-:W-:Y:S01]  /*2410*/  ISETP.EQ.OR P6, PT, R6.reuse, UR5, P2 ;  /* 0x0000000506007c0c */ /* 0x040fe200097c2670 */
[----:B------:R-:W-:Y:S01]  /*2420*/  UIADD3 UR5, UPT, UPT, UR4, 0x3, URZ ;  /* 0x0000000304057890 */ /* 0x000fe2000fffe0ff */
[----:B------:R-:W-:-:S05]  /*2430*/  ISETP.EQ.OR P1, PT, R6, UR8, P2 ;  /* 0x0000000806007c0c */ /* 0x000fca0009722670 */
[----:B------:R-:W-:Y:S01]  /*2440*/  ISETP.EQ.OR P4, PT, R6, UR5, P2 ;  /* 0x0000000506007c0c */ /* 0x000fe20009782670 */
[----:B---34-:R-:W-:-:S05]  /*2450*/  @!P5 IMAD.WIDE.U32 R36, R54, 0x8, R44 ;  /* 0x000000083624d825 */ /* 0x018fca00078e002c */
        /* <DEDUP_REMOVED lines=15> */
[----:B------:R-:W-:Y:S01]  /*2550*/  ISETP.EQ.OR P6, PT, R6, UR8, P2 ;  /* 0x0000000806007c0c */ /* 0x000fe200097c2670 */
[----:B------:R-:W-:Y:S01]  /*2560*/  UIADD3 UR8, UPT, UPT, UR4, 0x7, URZ ;  /* 0x0000000704087890 */ /* 0x000fe2000fffe0ff */
[----:B--2---:R-:W-:Y:S01]  /*2570*/  @!P1 FADD.FTZ R58, R58, R40 ;  /* 0x000000283a3a9221 */ /* 0x004fe20000010000 */
        /* <DEDUP_REMOVED lines=34> */
.L_x_2173:
[----:B------:R-:W-:-:S13]  /*27a0*/  LOP3.LUT P1, RZ, R0, 0x7, RZ, 0xc0, !PT ;  /* 0x0000000700ff7812 */ /* 0x000fda000782c0ff */
[----:B------:R-:W-:Y:S05]  /*27b0*/  @!P1 BRA `(.L_x_2170) ;  /* 0x0000000000f49947 */ /* 0x000fea0003800000 */
[C---:B---34-:R-:W-:Y:S02]  /*27c0*/  LOP3.LUT R36, R0.reuse, 0x7, RZ, 0xc0, !PT ;  /* 0x0000000700247812 */ /* 0x058fe400078ec0ff */
[----:B--2---:R-:W-:Y:S02]  /*27d0*/  LOP3.LUT P1, R42, R0, 0x3, RZ, 0xc0, !PT ;  /* 0x00000003002a7812 */ /* 0x004fe4000782c0ff */
        /* <DEDUP_REMOVED lines=8> */
[----:B-1----:R-:W-:Y:S02]  /*2860*/  IADD3 R41, PT, PT, R43, 0x2, RZ ;  /* 0x000000022b297810 */ /* 0x002fe40007ffe0ff */
[-C--:B------:R-:W-:Y:S02]  /*2870*/  ISETP.EQ.OR P5, PT, R39, R6.reuse, P2 ;  /* 0x000000062700720c */ /* 0x080fe400017a2670 */
[----:B------:R-:W-:Y:S02]  /*2880*/  IADD3 R47, PT, PT, R43, 0x3, RZ ;  /* 0x000000032b2f7810 */ /* 0x000fe40007ffe0ff */
[----:B------:R-:W-:-:S09]  /*2890*/  ISETP.EQ.OR P4, PT, R41, R6, P2 ;  /* 0x000000062900720c */ /* 0x000fd20001782670 */
[----:B------:R-:W-:-:S04]  /*28a0*/  @!P5 IMAD R39, R39, R7, R8 ;  /* 0x000000072727d224 */ /* 0x000fc800078e0208 */
[----:B------:R-:W-:Y:S02]  /*28b0*/  @!P4 IMAD R41, R41, R7, R8 ;  /* 0x000000072929c224 */ /* 0x000fe400078e0208 */
        /* <DEDUP_REMOVED lines=17> */
.L_x_2175:
        /* <DEDUP_REMOVED lines=18> */
.L_x_2176:
        /* <DEDUP_REMOVED lines=9> */
.L_x_2177:
[----:B------:R-:W-:Y:S05]  /*2b80*/  BSYNC.RECONVERGENT B0 ;  /* 0x0000000000007941 */ /* 0x000fea0003800200 */
.L_x_2170:
[----:B------:R-:W5:Y:S01]  /*2b90*/  S2UR UR5, SR_CgaCtaId ;  /* 0x00000000000579c3 */ /* 0x000f620000008800 */
[----:B------:R-:W0:Y:S01]  /*2ba0*/  LDCU UR8, c[0x0][0x414] ;  /* 0x00008280ff0877ac */ /* 0x000e220008000800 */
[----:B------:R-:W-:Y:S01]  /*2bb0*/  LOP3.LUT R45, R16, 0xffff, RZ, 0xc0, !PT ;  /* 0x0000ffff102d7812 */ /* 0x000fe200078ec0ff */
[----:B------:R-:W-:-:S03]  /*2bc0*/  UMOV UR4, 0x400 ;  /* 0x0000040000047882 */ /* 0x000fc60000000000 */
[----:B------:R-:W-:Y:S02]  /*2bd0*/  IADD3 R45, PT, PT, R94, R45, RZ ;  /* 0x0000002d5e2d7210 */ /* 0x000fe40007ffe0ff */
[----:B---34-:R-:W2:Y:S08]  /*2be0*/  @P0 LDC.64 R36, c[0x0][0x388] ;  /* 0x0000e200ff240b82 */ /* 0x018eb00000000a00 */
[----:B-1----:R-:W1:Y:S01]  /*2bf0*/  LDC.64 R40, c[0x0][0x398] ;  /* 0x0000e600ff287b82 */ /* 0x002e620000000a00 */
[----:B-----5:R-:W-:-:S07]  /*2c00*/  ULEA UR4, UR5, UR4, 0x18 ;  /* 0x0000000405047291 */ /* 0x020fce000f8ec0ff */
[----:B------:R-:W3:Y:S01]  /*2c10*/  LDC.64 R38, c[0x0][0x3a0] ;  /* 0x0000e800ff267b82 */ /* 0x000ee20000000a00 */
[----:B--2---:R-:W-:-:S04]  /*2c20*/  @P0 IMAD.WIDE R42, R2, 0x8, R36 ;  /* 0x00000008022a0825 */ /* 0x004fc800078e0224 */
[----:B0-----:R-:W-:Y:S01]  /*2c30*/  @P0 FMUL.FTZ R36, R58, UR8 ;  /* 0x000000083a240c20 */ /* 0x001fe20008410000 */
[----:B------:R-:W-:Y:S01]  /*2c40*/  @P0 FMUL.FTZ R37, R59, UR8 ;  /* 0x000000083b250c20 */ /* 0x000fe20008410000 */
[----:B------:R-:W-:Y:S04]  /*2c50*/  @!P2 STS.64 [UR4+0x88], R58 ;  /* 0x0000883aff00a988 */ /* 0x000fe80008000a04 */
[----:B------:R-:W-:Y:S01]  /*2c60*/  @P0 STG.E.64 desc[UR6][R42.64], R36 ;  /* 0x000000242a000986 */ /* 0x000fe2000c101b06 */
[C---:B-1----:R-:W-:Y:S01]  /*2c70*/  IMAD.WIDE R40, R45.reuse, 0x2, R40 ;  /* 0x000000022d287825 */ /* 0x042fe200078e0228 */
[----:B------:R-:W-:Y:S03]  /*2c80*/  BAR.SYNC.DEFER_BLOCKING 0x0 ;  /* 0x0000000000007b1d */ /* 0x000fe60000010000 */
[----:B---3--:R-:W-:-:S03]  /*2c90*/  IMAD.WIDE R44, R45, 0x2, R38 ;  /* 0x000000022d2c7825 */ /* 0x008fc600078e0226 */
[----:B------:R-:W2:Y:S04]  /*2ca0*/  LDG.E.U16 R47, desc[UR6][R40.64] ;  /* 0x00000006282f7981 */ /* 0x000ea8000c1e1500 */
[----:B------:R0:W3:Y:S04]  /*2cb0*/  LDG.E.U16 R48, desc[UR6][R40.64+0x2] ;  /* 0x0000020628307981 */ /* 0x0000e8000c1e1500 */
[----:B------:R-:W4:Y:S04]  /*2cc0*/  LDG.E.U16 R49, desc[UR6][R44.64] ;  /* 0x000000062c317981 */ /* 0x000f28000c1e1500 */
[----:B------:R4:W5:Y:S01]  /*2cd0*/  LDG.E.U16 R50, desc[UR6][R44.64+0x2] ;  /* 0x000002062c327981 */ /* 0x000962000c1e1500 */
[----:B------:R-:W-:Y:S01]  /*2ce0*/  BSSY.RECONVERGENT B0, `(.L_x_2178) ;  /* 0x000038c000007945 */ /* 0x000fe20003800200 */
[----:B0-----:R-:W-:-:S02]  /*2cf0*/  HFMA2 R40, -RZ, RZ, 1.875, 0 ;  /* 0x3f800000ff287431 */ /* 0x001fc400000001ff */
        /* <DEDUP_REMOVED lines=10> */
[----:B--2---:R-:W-:Y:S02]  /*2da0*/  SHF.L.U32 R41, R47, 0x10, RZ ;  /* 0x000000102f297819 */ /* 0x004fe400000006ff */
[----:B---3--:R-:W-:Y:S02]  /*2db0*/  SHF.L.U32 R42, R48, 0x10, RZ ;  /* 0x00000010302a7819 */ /* 0x008fe400000006ff */
[----:B----4-:R-:W-:Y:S02]  /*2dc0*/  SHF.L.U32 R44, R49, 0x10, RZ ;  /* 0x00000010312c7819 */ /* 0x010fe400000006ff */
[----:B-----5:R-:W-:Y:S01]  /*2dd0*/  SHF.L.U32 R43, R50, 0x10, RZ ;  /* 0x00000010322b7819 */ /* 0x020fe200000006ff */
[----:B01----:R-:W-:Y:S06]  /*2de0*/  BRA.U UP0, `(.L_x_2179) ;  /* 0x0000001500bc7547 */ /* 0x003fec000b800000 */
        /* <DEDUP_REMOVED lines=17> */
[----:B------:R-:W-:-:S03]  /*2f00*/  FFMA.FTZ R73, R41, R73, R44 ;  /* 0x0000004929497223 */ /* 0x000fc6000001002c */
[----:B------:R-:W-:Y:S01]  /*2f10*/  FFMA.FTZ R20, R42, R39, R43 ;  /* 0x000000272a147223 */ /* 0x000fe2000001002b */
        /* <DEDUP_REMOVED lines=8> */
.L_x_2181:
[----:B------:R-:W-:Y:S05]  /*2fa0*/  BSYNC.RECONVERGENT B1 ;  /* 0x0000000000017941 */ /* 0x000fea0003800200 */
.L_x_2180:
[----:B------:R-:W-:Y:S04]  /*2fb0*/  BSSY.RECONVERGENT B1, `(.L_x_2182) ;  /* 0x0000014000017945 */ /* 0x000fe80003800200 */
[----:B------:R-:W-:Y:S05]  /*2fc0*/  @P2 BRA `(.L_x_2183) ;  /* 0x0000000000482947 */ /* 0x000fea0003800000 */
[----:B------:R-:W1:Y:S01]  /*2fd0*/  LDCU.64 UR4, c[0x0][0x3e0] ;  /* 0x00007c00ff0477ac */ /* 0x000e620008000a00 */
[----:B------:R-:W-:Y:S01]  /*2fe0*/  MOV R36, R104 ;  /* 0x0000006800247202 */ /* 0x000fe20000000f00 */
[--C-:B0-----:R-:W-:Y:S01]  /*2ff0*/  FADD.FTZ R39, R18, -R46.reuse ;  /* 0x8000002e12277221 */ /* 0x101fe20000010000 */
[----:B------:R-:W-:Y:S01]  /*3000*/  MOV R37, R103 ;  /* 0x0000006700257202 */ /* 0x000fe20000000f00 */
        /* <DEDUP_REMOVED lines=14> */
.L_x_2183:
[----:B------:R-:W-:Y:S05]  /*30f0*/  BSYNC.RECONVERGENT B1 ;  /* 0x0000000000017941 */ /* 0x000fea0003800200 */
.L_x_2182:
        /* <DEDUP_REMOVED lines=10> */
[----:B------:R-:W2:Y:S01]  /*31a0*/  LDCU.64 UR4, c[0x0][0x3e0] ;  /* 0x00007c00ff0477ac */ /* 0x000ea20008000a00 */
[----:B------:R-:W-:Y:S01]  /*31b0*/  MOV R36, R104 ;  /* 0x0000006800247202 */ /* 0x000fe20000000f00 */
[--C-:B01----:R-:W-:Y:S01]  /*31c0*/  FADD.FTZ R39, R22, -R46.reuse ;  /* 0x8000002e16277221 */ /* 0x103fe20000010000 */
[----:B------:R-:W-:Y:S01]  /*31d0*/  MOV R37, R103 ;  /* 0x0000006700257202 */ /* 0x000fe20000000f00 */
        /* <DEDUP_REMOVED lines=14> */
.L_x_2185:
[----:B------:R-:W-:Y:S05]  /*32c0*/  BSYNC.RECONVERGENT B1 ;  /* 0x0000000000017941 */ /* 0x000fea0003800200 */
.L_x_2184:
        /* <DEDUP_REMOVED lines=20> */
.L_x_2187:
[----:B------:R-:W-:Y:S05]  /*3410*/  BSYNC.RECONVERGENT B1 ;  /* 0x0000000000017941 */ /* 0x000fea0003800200 */
.L_x_2186:
        /* <DEDUP_REMOVED lines=20> */
.L_x_2189:
[----:B------:R-:W-:Y:S05]  /*3560*/  BSYNC.RECONVERGENT B1 ;  /* 0x0000000000017941 */ /* 0x000fea0003800200 */
.L_x_2188:
[----:B------:R-:W-:Y:S04]  /*3570*/  BSSY.RECONVERGENT B1, `(.L_x_2190) ;  /* 0x0000014000017945 */ /* 0x000fe80003800200 */
[----:B------:R-:W-:Y:S05]  /*3580*/  @P2 BRA `(.L_x_2191) ;  /* 0x0000000000482947 */ /* 0x000fea0003800000 */
[----:B------:R-:W5:Y:S01]  /*3590*/  LDCU.64 UR4, c[0x0][0x3e0] ;  /* 0x00007c00ff0477ac */ /* 0x000f620008000a00 */
[----:B------:R-:W-:Y:S01]  /*35a0*/  MOV R36, R104 ;  /* 0x0000006800247202 */ /* 0x000fe20000000f00 */
[--C-:B01234-:R-:W-:Y:S01]  /*35b0*/  FADD.FTZ R39, R28, -R46.reuse ;  /* 0x8000002e1c277221 */ /* 0x11ffe20000010000 */
[----:B------:R-:W-:Y:S01]  /*35c0*/  MOV R37, R103 ;  /* 0x0000006700257202 */ /* 0x000fe20000000f00 */
        /* <DEDUP_REMOVED lines=14> */
.L_x_2191:
[----:B------:R-:W-:Y:S05]  /*36b0*/  BSYNC.RECONVERGENT B1 ;  /* 0x0000000000017941 */ /* 0x000fea0003800200 */
.L_x_2190:
        /* <DEDUP_REMOVED lines=28> */
.L_x_2193:
[----:B------:R-:W-:Y:S05]  /*3880*/  BSYNC.RECONVERGENT B1 ;  /* 0x0000000000017941 */ /* 0x000fea0003800200 */
.L_x_2192:
        /* <DEDUP_REMOVED lines=20> */
.L_x_2195:
[----:B------:R-:W-:Y:S05]  /*39d0*/  BSYNC.RECONVERGENT B1 ;  /* 0x0000000000017941 */ /* 0x000fea0003800200 */
.L_x_2194:
        /* <DEDUP_REMOVED lines=20> */
.L_x_2197:
[----:B------:R-:W-:Y:S05]  /*3b20*/  BSYNC.RECONVERGENT B1 ;  /* 0x0000000000017941 */ /* 0x000fea0003800200 */
.L_x_2196:
        /* <DEDUP_REMOVED lines=20> */
.L_x_2199:
[----:B------:R-:W-:Y:S05]  /*3c70*/  BSYNC.RECONVERGENT B1 ;  /* 0x0000000000017941 */ /* 0x000fea0003800200 */
.L_x_2198:
        /* <DEDUP_REMOVED lines=30> */
.L_x_2201:
[----:B------:R-:W-:Y:S05]  /*3e60*/  BSYNC.RECONVERGENT B1 ;  /* 0x0000000000017941 */ /* 0x000fea0003800200 */
.L_x_2200:
        /* <DEDUP_REMOVED lines=20> */
.L_x_2203:
[----:B------:R-:W-:Y:S05]  /*3fb0*/  BSYNC.RECONVERGENT B1 ;  /* 0x0000000000017941 */ /* 0x000fea0003800200 */
.L_x_2202:
        /* <DEDUP_REMOVED lines=20> */
.L_x_2205:
[----:B------:R-:W-:Y:S05]  /*4100*/  BSYNC.RECONVERGENT B1 ;  /* 0x0000000000017941 */ /* 0x000fea0003800200 */
.L_x_2204:
[----:B------:R-:W-:Y:S04]  /*4110*/  BSSY.RECONVERGENT B1, `(.L_x_2206) ;  /* 0x0000014000017945 */ /* 0x000fe80003800200 */
[----:B------:R-:W-:Y:S05]  /*4120*/  @P2 BRA `(.L_x_2207) ;  /* 0x0000000000482947 */ /* 0x000fea0003800000 */
[----:B------:R-:W5:Y:S01]  /*4130*/  LDCU.64 UR4, c[0x0][0x3e0] ;  /* 0x00007c00ff0477ac */ /* 0x000f620008000a00 */
[--C-:B01234-:R-:W-:Y:S01]  /*4140*/  FADD.FTZ R39, R68, -R46.reuse ;  /* 0x8000002e44277221 */ /* 0x11ffe20000010000 */
[----:B------:R-:W-:Y:S01]  /*4150*/  MOV R36, R104 ;  /* 0x0000006800247202 */ /* 0x000fe20000000f00 */
[----:B------:R-:W-:Y:S01]  /*4160*/  FADD.FTZ R97, R97, -R46 ;  /* 0x8000002e61617221 */ /* 0x000fe20000010000 */
[----:B------:R-:W0:Y:S01]  /*4170*/  LDCU.64 UR10, c[0x0][0x380] ;  /* 0x00007000ff0a77ac */ /* 0x000e220008000a00 */
[----:B------:R-:W-:Y:S01]  /*4180*/  MOV R37, R103 ;  /* 0x0000006700257202 */ /* 0x000fe20000000f00 */
[-C--:B------:R-:W-:Y:S01]  /*4190*/  FMUL.FTZ R18, R39, R40.reuse ;  /* 0x0000002827127220 */ /* 0x080fe20000410000 */
[----:B------:R-:W-:-:S03]  /*41a0*/  FMUL.FTZ R97, R97, R40 ;  /* 0x0000002861617220 */ /* 0x000fc60000410000 */
[----:B------:R-:W-:Y:S01]  /*41b0*/  FFMA.FTZ R18, R42, R18, R43 ;  /* 0x000000122a127223 */ /* 0x000fe2000001002b */
        /* <DEDUP_REMOVED lines=9> */
.L_x_2207:
[----:B------:R-:W-:Y:S05]  /*4250*/  BSYNC.RECONVERGENT B1 ;  /* 0x0000000000017941 */ /* 0x000fea0003800200 */
.L_x_2206:
        /* <DEDUP_REMOVED lines=20> */
.L_x_2209:
[----:B------:R-:W-:Y:S05]  /*43a0*/  BSYNC.RECONVERGENT B1 ;  /* 0x0000000000017941 */ /* 0x000fea0003800200 */
.L_x_2208:
[----:B------:R-:W-:Y:S05]  /*43b0*/  @P4 BRA `(.L_x_2210) ;  /* 0x0000002000784947 */ /* 0x000fea0003800000 */
[----:B------:R-:W5:Y:S01]  /*43c0*/  LDCU.64 UR4, c[0x0][0x3e0] ;  /* 0x00007c00ff0477ac */ /* 0x000f620008000a00 */
[----:B------:R-:W-:Y:S01]  /*43d0*/  MOV R102, R104 ;  /* 0x0000006800667202 */ /* 0x000fe20000000f00 */
[--C-:B------:R-:W-:Y:S01]  /*43e0*/  FADD.FTZ R101, R101, -R46.reuse ;  /* 0x8000002e65657221 */ /* 0x100fe20000010000 */
[----:B01234-:R-:W-:Y:S01]  /*43f0*/  FADD.FTZ R37, R72, -R46 ;  /* 0x8000002e48257221 */ /* 0x01ffe20000010000 */
[----:B------:R-:W0:Y:S02]  /*4400*/  LDCU.64 UR8, c[0x0][0x380] ;  /* 0x00007000ff0877ac */ /* 0x000e240008000a00 */
[-C--:B------:R-:W-:Y:S01]  /*4410*/  FMUL.FTZ R101, R101, R40.reuse ;  /* 0x0000002865657220 */ /* 0x080fe20000410000 */
[----:B------:R-:W-:-:S03]  /*4420*/  FMUL.FTZ R37, R37, R40 ;  /* 0x0000002825257220 */ /* 0x000fc60000410000 */
[----:B------:R-:W-:Y:S01]  /*4430*/  FFMA.FTZ R39, R41, R101, R44 ;  /* 0x0000006529277223 */ /* 0x000fe2000001002c */
[----:B------:R-:W-:-:S05]  /*4440*/  FFMA.FTZ R42, R42, R37, R43 ;  /* 0x000000252a2a7223 */ /* 0x000fca000001002b */
[----:B------:R-:W-:Y:S01]  /*4450*/  F2FP.BF16.F32.PACK_AB R39, R42, R39 ;  /* 0x000000272a27723e */ /* 0x000fe200000010ff */
[----:B-----5:R-:W-:Y:S02]  /*4460*/  IMAD R18, R69, UR4, RZ ;  /* 0x0000000445127c24 */ /* 0x020fe4000f8e02ff */
[----:B------:R-:W-:-:S04]  /*4470*/  IMAD.WIDE.U32 R102, R15, UR4, R102 ;  /* 0x000000040f667c25 */ /* 0x000fc8000f8e0066 */
[----:B------:R-:W-:Y:S01]  /*4480*/  IMAD R45, R15, UR5, R18 ;  /* 0x000000050f2d7c24 */ /* 0x000fe2000f8e0212 */
[----:B0-----:R-:W-:-:S04]  /*4490*/  LEA R36, P1, R102, UR8, 0x1 ;  /* 0x0000000866247c11 */ /* 0x001fc8000f8208ff */
[----:B------:R-:W-:-:S04]  /*44a0*/  IADD3 R45, PT, PT, R103, R45, RZ ;  /* 0x0000002d672d7210 */ /* 0x000fc80007ffe0ff */
[----:B------:R-:W-:-:S05]  /*44b0*/  LEA.HI.X R37, R102, UR9, R45, 0x1, P1 ;  /* 0x0000000966257c11 */ /* 0x000fca00088f0c2d */
[----:B------:R0:W-:Y:S01]  /*44c0*/  STG.E desc[UR6][R36.64], R39 ;  /* 0x0000002724007986 */ /* 0x0001e2000c101906 */
[----:B------:R-:W-:Y:S05]  /*44d0*/  BRA `(.L_x_2210) ;  /* 0x0000002000307947 */ /* 0x000fea0003800000 */
.L_x_2179:
[----:B------:R-:W0:Y:S01]  /*44e0*/  LDCU.64 UR10, c[0x0][0x3e8] ;  /* 0x00007d00ff0a77ac */ /* 0x000e220008000a00 */
[----:B------:R-:W-:Y:S01]  /*44f0*/  BSSY.RECONVERGENT B1, `(.L_x_2211) ;  /* 0x0000022000017945 */ /* 0x000fe20003800200 */
[----:B0-----:R-:W-:Y:S02]  /*4500*/  ISETP.GE.U32.AND P4, PT, R90, UR10, PT ;  /* 0x0000000a5a007c0c */ /* 0x001fe4000bf86070 */
[----:B------:R-:W-:Y:S02]  /*4510*/  ISETP.GE.U32.AND P2, PT, R88, UR10, PT ;  /* 0x0000000a58007c0c */ /* 0x000fe4000bf46070 */
[----:B------:R-:W-:Y:S02]  /*4520*/  ISETP.GE.U32.AND P1, PT, R86, UR10, PT ;  /* 0x0000000a56007c0c */ /* 0x000fe4000bf26070 */
[----:B------:R-:W-:Y:S01]  /*4530*/  ISETP.GE.AND.EX P4, PT, R17, UR11, PT, P4 ;  /* 0x0000000b11007c0c */ /* 0x000fe2000bf86340 */
[----:B------:R-:W-:-:S12]  /*4540*/  @P3 BRA `(.L_x_2212) ;  /* 0x0000000000703947 */ /* 0x000fd80003800000 */
[--C-:B------:R-:W-:Y:S01]  /*4550*/  FADD.FTZ R73, R73, -R46.reuse ;  /* 0x8000002e49497221 */ /* 0x100fe20000010000 */
[----:B------:R-:W-:Y:S01]  /*4560*/  FADD.FTZ R37, R20, -R46 ;  /* 0x8000002e14257221 */ /* 0x000fe20000010000 */
[----:B------:R-:W0:Y:S01]  /*4570*/  LDCU.64 UR4, c[0x0][0x3e0] ;  /* 0x00007c00ff0477ac */ /* 0x000e220008000a00 */
[----:B------:R-:W-:Y:S01]  /*4580*/  MOV R38, R104 ;  /* 0x0000006800267202 */ /* 0x000fe20000000f00 */
[-C--:B------:R-:W-:Y:S01]  /*4590*/  FMUL.FTZ R73, R73, R40.reuse ;  /* 0x0000002849497220 */ /* 0x080fe20000410000 */
[----:B------:R-:W-:Y:S01]  /*45a0*/  FMUL.FTZ R37, R37, R40 ;  /* 0x0000002825257220 */ /* 0x000fe20000410000 */
[----:B------:R-:W1:Y:S01]  /*45b0*/  LDCU.64 UR8, c[0x0][0x380] ;  /* 0x00007000ff0877ac */ /* 0x000e620008000a00 */
[----:B------:R-:W-:Y:S01]  /*45c0*/  MOV R39, R103 ;  /* 0x0000006700277202 */ /* 0x000fe20000000f00 */
[----:B------:R-:W-:Y:S01]  /*45d0*/  FFMA.FTZ R73, R41, R73, R44 ;  /* 0x0000004929497223 */ /* 0x000fe2000001002c */
        /* <DEDUP_REMOVED lines=19> */
.L_x_2212:
[----:B------:R-:W-:Y:S05]  /*4710*/  BSYNC.RECONVERGENT B1 ;  /* 0x0000000000017941 */ /* 0x000fea0003800200 */
.L_x_2211:
[----:B------:R-:W-:Y:S04]  /*4720*/  BSSY.RECONVERGENT B1, `(.L_x_2213) ;  /* 0x000001e000017945 */ /* 0x000fe80003800200 */
[----:B------:R-:W-:Y:S05]  /*4730*/  @P4 BRA `(.L_x_2214) ;  /* 0x0000000000704947 */ /* 0x000fea0003800000 */
[--C-:B0-----:R-:W-:Y:S01]  /*4740*/  FADD.FTZ R37, R18, -R46.reuse ;  /* 0x8000002e12257221 */ /* 0x101fe20000010000 */
        /* <DEDUP_REMOVED lines=20> */
[----:B------:R-:W0:Y:S08]  /*4890*/  MUFU.RCP R20, R20 ;  /* 0x0000001400147308 */ /* 0x000e300000001000 */
[----:B------:R-:W1:Y:S01]  /*48a0*/  MUFU.RCP R45, R45 ;  /* 0x0000002d002d7308 */ /* 0x000e620000001000 */
[----:B0-----:R-:W-:Y:S01]  /*48b0*/  FMUL.FTZ R18, R37, R20 ;  /* 0x0000001425127220 */ /* 0x001fe20000410000 */
[----:B------:R-:W-:Y:S01]  /*48c0*/  LEA.HI.X R37, R38, UR9, R49, 0x1, P3 ;  /* 0x0000000926257c11 */ /* 0x000fe200098f0c31 */
[----:B-1----:R-:W-:-:S05]  /*48d0*/  FMUL.FTZ R47, R48, R45 ;  /* 0x0000002d302f7220 */ /* 0x002fca0000410000 */
[----:B------:R-:W-:-:S05]  /*48e0*/  F2FP.BF16.F32.PACK_AB R47, R47, R18 ;  /* 0x000000122f2f723e */ /* 0x000fca00000010ff */
[----:B------:R1:W-:Y:S02]  /*48f0*/  STG.E desc[UR6][R36.64], R47 ;  /* 0x0000002f24007986 */ /* 0x0003e4000c101906 */
.L_x_2214:
[----:B------:R-:W-:Y:S05]  /*4900*/  BSYNC.RECONVERGENT B1 ;  /* 0x0000000000017941 */ /* 0x000fea0003800200 */
.L_x_2213:
        /* <DEDUP_REMOVED lines=10> */
[--C-:B01----:R-:W-:Y:S01]  /*49b0*/  FADD.FTZ R37, R22, -R46.reuse ;  /* 0x8000002e16257221 */ /* 0x103fe20000010000 */
        /* <DEDUP_REMOVED lines=27> */
.L_x_2216:
[----:B------:R-:W-:Y:S05]  /*4b70*/  BSYNC.RECONVERGENT B1 ;  /* 0x0000000000017941 */ /* 0x000fea0003800200 */
.L_x_2215:
[----:B------:R-:W-:Y:S04]  /*4b80*/  BSSY.RECONVERGENT B1, `(.L_x_2217) ;  /* 0x000001e000017945 */ /* 0x000fe80003800200 */
[----:B------:R-:W-:Y:S05]  /*4b90*/  @P1 BRA `(.L_x_2218) ;  /* 0x0000000000701947 */ /* 0x000fea0003800000 */
[--C-:B------:R-:W-:Y:S01]  /*4ba0*/  FADD.FTZ R77, R77, -R46.reuse ;  /* 0x8000002e4d4d7221 */ /* 0x100fe20000010000 */
[----:B012---:R-:W-:Y:S01]  /*4bb0*/  FADD.FTZ R37, R24, -R46 ;  /* 0x8000002e18257221 */ /* 0x007fe20000010000 */
        /* <DEDUP_REMOVED lines=22> */
[----:B-1----:R-:W-:Y:S01]  /*4d20*/  FMUL.FTZ R45, R37, R24 ;  /* 0x00000018252d7220 */ /* 0x002fe20000410000 */
[----:B------:R-:W-:-:S04]  /*4d30*/  LEA.HI.X R37, R38, UR9, R47, 0x1, P1 ;  /* 0x0000000926257c11 */ /* 0x000fc800088f0c2f */
[----:B------:R-:W-:-:S05]  /*4d40*/  F2FP.BF16.F32.PACK_AB R45, R45, R18 ;  /* 0x000000122d2d723e */ /* 0x000fca00000010ff */
[----:B------:R3:W-:Y:S02]  /*4d50*/  STG.E desc[UR6][R36.64], R45 ;  /* 0x0000002d24007986 */ /* 0x0007e4000c101906 */
.L_x_2218:
[----:B------:R-:W-:Y:S05]  /*4d60*/  BSYNC.RECONVERGENT B1 ;  /* 0x0000000000017941 */ /* 0x000fea0003800200 */
.L_x_2217:
[----:B------:R-:W-:Y:S04]  /*4d70*/  BSSY.RECONVERGENT B1, `(.L_x_2219) ;  /* 0x000001e000017945 */ /* 0x000fe80003800200 */
[----:B------:R-:W-:Y:S05]  /*4d80*/  @P5 BRA `(.L_x_2220) ;  /* 0x0000000000705947 */ /* 0x000fea0003800000 */
[--C-:B------:R-:W-:Y:S01]  /*4d90*/  FADD.FTZ R79, R79, -R46.reuse ;  /* 0x8000002e4f4f7221 */ /* 0x100fe20000010000 */
[----:B0123--:R-:W-:Y:S01]  /*4da0*/  FADD.FTZ R37, R26, -R46 ;  /* 0x8000002e1a257221 */ /* 0x00ffe20000010000 */
        /* <DEDUP_REMOVED lines=26> */
.L_x_2220:
[----:B------:R-:W-:Y:S05]  /*4f50*/  BSYNC.RECONVERGENT B1 ;  /* 0x0000000000017941 */ /* 0x000fea0003800200 */
.L_x_2219:
[----:B------:R-:W-:Y:S04]  /*4f60*/  BSSY.RECONVERGENT B1, `(.L_x_2221) ;  /* 0x000001e000017945 */ /* 0x000fe80003800200 */
[----:B------:R-:W-:Y:S05]  /*4f70*/  @P6 BRA `(.L_x_2222) ;  /* 0x0000000000706947 */ /* 0x000fea0003800000 */
[--C-:B01234-:R-:W-:Y:S01]  /*4f80*/  FADD.FTZ R37, R28, -R46.reuse ;  /* 0x8000002e1c257221 */ /* 0x11ffe20000010000 */
        /* <DEDUP_REMOVED lines=27> */
.L_x_2222:
[----:B------:R-:W-:Y:S05]  /*5140*/  BSYNC.RECONVERGENT B1 ;  /* 0x0000000000017941 */ /* 0x000fea0003800200 */
.L_x_2221:
        /* <DEDUP_REMOVED lines=38> */
.L_x_2224:
[----:B------:R-:W-:Y:S05]  /*53b0*/  BSYNC.RECONVERGENT B1 ;  /* 0x0000000000017941 */ /* 0x000fea0003800200 */
.L_x_2223:
        /* <DEDUP_REMOVED lines=30> */
.L_x_2226:
[----:B------:R-:W-:Y:S05]  /*55a0*/  BSYNC.RECONVERGENT B1 ;  /* 0x0000000000017941 */ /* 0x000fea0003800200 */
.L_x_2225:
        /* <DEDUP_REMOVED lines=30> */
.L_x_2228:
[----:B------:R-:W-:Y:S05]  /*5790*/  BSYNC.RECONVERGENT B1 ;  /* 0x0000000000017941 */ /* 0x000fea0003800200 */
.L_x_2227:
        /* <DEDUP_REMOVED lines=30> */
.L_x_2230:
[----:B------:R-:W-:Y:S05]  /*5980*/  BSYNC.RECONVERGENT B1 ;  /* 0x0000000000017941 */ /* 0x000fea0003800200 */
.L_x_2229:
        /* <DEDUP_REMOVED lines=13> */
[----:B01234-:R-:W-:Y:S01]  /*5a60*/  FADD.FTZ R37, R62, -R46 ;  /* 0x8000002e3e257221 */ /* 0x01ffe20000010000 */
[----:B------:R-:W0:Y:S01]  /*5a70*/  LDCU.64 UR4, c[0x0][0x3e0] ;  /* 0x00007c00ff0477ac */ /* 0x000e220008000a00 */
[----:B------:R-:W-:Y:S01]  /*5a80*/  MOV R36, R104 ;  /* 0x0000006800247202 */ /* 0x000fe20000000f00 */
[-C--:B------:R-:W-:Y:S01]  /*5a90*/  FMUL.FTZ R91, R91, R40.reuse ;  /* 0x000000285b5b7220 */ /* 0x080fe20000410000 */
[----:B------:R-:W-:Y:S01]  /*5aa0*/  FMUL.FTZ R37, R37, R40 ;  /* 0x0000002825257220 */ /* 0x000fe20000410000 */
[----:B------:R-:W1:Y:S02]  /*5ab0*/  LDCU.64 UR8, c[0x0][0x380] ;  /* 0x00007000ff0877ac */ /* 0x000e640008000a00 */
[----:B------:R-:W-:Y:S01]  /*5ac0*/  FFMA.FTZ R91, R41, R91, R44 ;  /* 0x0000005b295b7223 */ /* 0x000fe2000001002c */
        /* <DEDUP_REMOVED lines=12> */
[----:B0-----:R-:W-:-:S03]  /*5b90*/  FADD.FTZ R24, R22, 1 ;  /* 0x3f80000016187421 */ /* 0x001fc60000010000 */
[----:B------:R-:W-:Y:S01]  /*5ba0*/  LEA.HI.X R39, R36, UR9, R39, 0x1, P1 ;  /* 0x0000000924277c11 */ /* 0x000fe200088f0c27 */
[----:B------:R-:W0:Y:S08]  /*5bb0*/  MUFU.RCP R20, R20 ;  /* 0x0000001400147308 */ /* 0x000e300000001000 */
[----:B------:R-:W1:Y:S01]  /*5bc0*/  MUFU.RCP R24, R24 ;  /* 0x0000001800187308 */ /* 0x000e620000001000 */
[----:B0-----:R-:W-:Y:S01]  /*5bd0*/  FMUL.FTZ R18, R91, R20 ;  /* 0x000000145b127220 */ /* 0x001fe20000410000 */
[----:B-1----:R-:W-:-:S05]  /*5be0*/  FMUL.FTZ R45, R45, R24 ;  /* 0x000000182d2d7220 */ /* 0x002fca0000410000 */
[----:B------:R-:W-:-:S05]  /*5bf0*/  F2FP.BF16.F32.PACK_AB R45, R45, R18 ;  /* 0x000000122d2d723e */ /* 0x000fca00000010ff */
[----:B------:R0:W-:Y:S02]  /*5c00*/  STG.E desc[UR6][R38.64], R45 ;  /* 0x0000002d26007986 */ /* 0x0001e4000c101906 */
.L_x_2232:
[----:B------:R-:W-:Y:S05]  /*5c10*/  BSYNC.RECONVERGENT B1 ;  /* 0x0000000000017941 */ /* 0x000fea0003800200 */
.L_x_2231:
[----:B------:R-:W-:Y:S04]  /*5c20*/  BSSY.RECONVERGENT B1, `(.L_x_2233) ;  /* 0x000001e000017945 */ /* 0x000fe80003800200 */
[----:B------:R-:W-:Y:S05]  /*5c30*/  @P2 BRA `(.L_x_2234) ;  /* 0x0000000000702947 */ /* 0x000fea0003800000 */
        /* <DEDUP_REMOVED lines=28> */
.L_x_2234:
[----:B------:R-:W-:Y:S05]  /*5e00*/  BSYNC.RECONVERGENT B1 ;  /* 0x0000000000017941 */ /* 0x000fea0003800200 */
.L_x_2233:
        /* <DEDUP_REMOVED lines=30> */
.L_x_2236:
[----:B------:R-:W-:Y:S05]  /*5ff0*/  BSYNC.RECONVERGENT B1 ;  /* 0x0000000000017941 */ /* 0x000fea0003800200 */
.L_x_2235:
        /* <DEDUP_REMOVED lines=30> */
.L_x_2238:
[----:B------:R-:W-:Y:S05]  /*61e0*/  BSYNC.RECONVERGENT B1 ;  /* 0x0000000000017941 */ /* 0x000fea0003800200 */
.L_x_2237:
        /* <DEDUP_REMOVED lines=30> */
.L_x_2240:
[----:B------:R-:W-:Y:S05]  /*63d0*/  BSYNC.RECONVERGENT B1 ;  /* 0x0000000000017941 */ /* 0x000fea0003800200 */
.L_x_2239:
        /* <DEDUP_REMOVED lines=28> */
.L_x_2210:
[----:B------:R-:W-:Y:S05]  /*65a0*/  BSYNC.RECONVERGENT B0 ;  /* 0x0000000000007941 */ /* 0x000fea0003800200 */
.L_x_2178:
        /* <DEDUP_REMOVED lines=8> */
.L_x_2242:
        /* <DEDUP_REMOVED lines=13> */
.L_x_4921:


//--------------------- .text._Z35group_norm_nhwc_fwd_one_pass_kernelI11Bf16IOBf16WLi256ELi112ELi448EEv26Group_norm_nhwc_fwd_params --------------------------
	.section	.text._Z35group_norm_nhwc_fwd_one_pass_kernelI11Bf16IOBf16WLi256ELi112ELi448EEv26Group_norm_nhwc_fwd_params,"ax",@progbits
	.align	128
        .global         _Z35group_norm_nhwc_fwd_one_pass_kernelI11Bf16IOBf16WLi256ELi112ELi448EEv26Group_norm_nhwc_fwd_params
        .type           _Z35group_norm_nhwc_fwd_one_pass_kernelI11Bf16IOBf16WLi256ELi112ELi448EEv26Group_norm_nhwc_fwd_params,@function
        .size           _Z35group_norm_nhwc_fwd_one_pass_kernelI11Bf16IOBf16WLi256ELi112ELi448EEv26Group_norm_nhwc_fwd_params,(.L_x_4922 - _Z35group_norm_nhwc_fwd_one_pass_kernelI11Bf16IOBf16WLi256ELi112ELi448EEv26Group_norm_nhwc_fwd_params)
        .other          _Z35group_norm_nhwc_fwd_one_pass_kernelI11Bf16IOBf16WLi256ELi112ELi448EEv26Group_norm_nhwc_fwd_params,@"STO_CUDA_ENTRY STV_DEFAULT"
_Z35group_norm_nhwc_fwd_one_pass_kernelI11Bf16IOBf16WLi256ELi112ELi448EEv26Group_norm_nhwc_fwd_params:
.text._Z35group_norm_nhwc_fwd_one_pass_kernelI11Bf16IOBf16WLi256ELi112ELi448EEv26Group_norm_nhwc_fwd_params:
        /* <DEDUP_REMOVED lines=53> */
.L_x_2382:
[----:B0-----:R-:W0:Y:S01]  /*0350*/  LDC R13, c[0x0][0x3f8] ;  /* 0x0000fe00ff0d7b82 */ /* 0x001e220000000800 */
[----:B-1----:R-:W1:Y:S01]  /*0360*/  LDCU UR8, c[0x0][0x404] ;  /* 0x00008080ff0877ac */ /* 0x002e620008000800 */
[----:B------:R-:W-:Y:S02]  /*0370*/  LOP3.LUT R121, R104, 0xffff, RZ, 0xc0, !PT ;  /* 0x0000ffff68797812 */ /* 0x000fe400078ec0ff */
[----:B------:R-:W-:Y:S01]  /*0380*/  MOV R84, RZ ;  /* 0x000000ff00547202 */ /* 0x000fe20000000f00 */
[----:B--2---:R-:W2:Y:S01]  /*0390*/  LDCU.64 UR4, c[0x0][0x3e8] ;  /* 0x00007d00ff0477ac */ /* 0x004ea20008000a00 */
[----:B0--34-:R-:W-:Y:S02]  /*03a0*/  IABS R5, R13 ;  /* 0x0000000d00057213 */ /* 0x019fe40000000000 */
[----:B------:R-:W-:Y:S02]  /*03b0*/  ISETP.NE.AND P4, PT, R13, RZ, PT ;  /* 0x000000ff0d00720c */ /* 0x000fe40003f85270 */
[----:B------:R-:W0:Y:S08]  /*03c0*/  I2F.RP R0, R5 ;  /* 0x0000000500007306 */ /* 0x000e300000209400 */
[----:B0-----:R-:W0:Y:S02]  /*03d0*/  MUFU.RCP R0, R0 ;  /* 0x0000000000007308 */ /* 0x001e240000001000 */
[----:B0-----:R-:W-:-:S06]  /*03e0*/  IADD3 R2, PT, PT, R0, 0xffffffe, RZ ;  /* 0x0ffffffe00027810 */ /* 0x001fcc0007ffe0ff */
[----:B------:R0:W3:Y:S02]  /*03f0*/  F2I.FTZ.U32.TRUNC.NTZ R3, R2 ;  /* 0x0000000200037305 */ /* 0x0000e4000021f000 */
[----:B0-----:R-:W-:Y:S02]  /*0400*/  MOV R2, RZ ;  /* 0x000000ff00027202 */ /* 0x001fe40000000f00 */
[----:B---3--:R-:W-:-:S05]  /*0410*/  IADD3 R4, PT, PT, RZ, -R3, RZ ;  /* 0x80000003ff047210 */ /* 0x008fca0007ffe0ff */
        /* <DEDUP_REMOVED lines=10> */
[----:B------:R-:W-:-:S04]  /*04c0*/  LOP3.LUT R0, R102, R13, RZ, 0x3c, !PT ;  /* 0x0000000d66007212 */ /* 0x000fc800078e3cff */
[----:B------:R-:W-:Y:S01]  /*04d0*/  ISETP.GE.AND P3, PT, R0, RZ, PT ;  /* 0x000000ff0000720c */ /* 0x000fe20003f66270 */
[----:B-1----:R-:W-:Y:S01]  /*04e0*/  IMAD R0, R99, UR8, R117 ;  /* 0x0000000863007c24 */ /* 0x002fe2000f8e0275 */
[----:B------:R-:W0:Y:S04]  /*04f0*/  LDCU.64 UR8, c[0x0][0x3f0] ;  /* 0x00007e00ff0877ac */ /* 0x000e280008000a00 */
[----:B--2---:R-:W-:Y:S02]  /*0500*/  ISETP.GE.U32.AND P2, PT, R0, UR4, PT ;  /* 0x0000000400007c0c */ /* 0x004fe4000bf46070 */
[----:B------:R-:W-:Y:S02]  /*0510*/  SHF.R.S32.HI R9, RZ, 0x1f, R0 ;  /* 0x0000001fff097819 */ /* 0x000fe40000011400 */
[----:B------:R-:W-:-:S02]  /*0520*/  @P1 IADD3 R3, PT, PT, R3, 0x1, RZ ;  /* 0x0000000103031810 */ /* 0x000fc40007ffe0ff */
[----:B------:R-:W-:Y:S02]  /*0530*/  ISETP.GE.AND.EX P2, PT, R9, UR5, PT, P2 ;  /* 0x0000000509007c0c */ /* 0x000fe4000bf46320 */
[----:B------:R-:W-:Y:S02]  /*0540*/  IADD3 R15, PT, PT, R0, 0x8, RZ ;  /* 0x00000008000f7810 */ /* 0x000fe40007ffe0ff */
[----:B------:R-:W-:Y:S02]  /*0550*/  @!P3 IADD3 R3, PT, PT, -R3, RZ, RZ ;  /* 0x000000ff0303b210 */ /* 0x000fe40007ffe1ff */
[----:B------:R-:W-:Y:S02]  /*0560*/  @!P4 LOP3.LUT R3, RZ, R13, RZ, 0x33, !PT ;  /* 0x0000000dff03c212 */ /* 0x000fe400078e33ff */
[----:B------:R-:W-:Y:S02]  /*0570*/  ISETP.GE.U32.AND P3, PT, R15, UR4, PT ;  /* 0x000000040f007c0c */ /* 0x000fe4000bf66070 */
[----:B------:R-:W-:-:S02]  /*0580*/  SHF.R.S32.HI R11, RZ, 0x1f, R15 ;  /* 0x0000001fff0b7819 */ /* 0x000fc4000001140f */
[----:B------:R-:W-:Y:S01]  /*0590*/  IADD3 R5, PT, PT, -R3, RZ, RZ ;  /* 0x000000ff03057210 */ /* 0x000fe20007ffe1ff */
[----:B------:R-:W1:Y:S01]  /*05a0*/  @!P2 LDC.64 R16, c[0x0][0x3e0] ;  /* 0x0000f800ff10ab82 */ /* 0x000e620000000a00 */
[----:B------:R-:W-:Y:S02]  /*05b0*/  ISETP.GE.AND.EX P3, PT, R11, UR5, PT, P3 ;  /* 0x000000050b007c0c */ /* 0x000fe4000bf66330 */
[----:B------:R-:W-:Y:S01]  /*05c0*/  SHF.R.S32.HI R2, RZ, 0x1f, R3 ;  /* 0x0000001fff027819 */ /* 0x000fe20000011403 */
[----:B------:R-:W-:Y:S01]  /*05d0*/  IMAD R118, R13, R5, R102 ;  /* 0x000000050d767224 */ /* 0x000fe200078e0266 */
[C---:B------:R-:W-:Y:S02]  /*05e0*/  IADD3 R19, PT, PT, R0.reuse, 0x10, RZ ;  /* 0x0000001000137810 */ /* 0x040fe40007ffe0ff */
[----:B------:R-:W-:Y:S01]  /*05f0*/  IADD3 R21, PT, PT, R0, 0x20, RZ ;  /* 0x0000002000157810 */ /* 0x000fe20007ffe0ff */
[----:B------:R-:W-:Y:S01]  /*0600*/  IMAD R118, R118, 0x70, RZ ;  /* 0x0000007076767824 */ /* 0x000fe200078e02ff */
[----:B------:R-:W2:Y:S01]  /*0610*/  @!P2 LDC.64 R6, c[0x0][0x390] ;  /* 0x0000e400ff06ab82 */ /* 0x000ea20000000a00 */
[----:B0-----:R-:W-:Y:S01]  /*0620*/  IMAD R2, R2, UR8, RZ ;  /* 0x0000000802027c24 */ /* 0x001fe2000f8e02ff */
[----:B------:R-:W-:-:S02]  /*0630*/  ISETP.GE.U32.AND P4, PT, R19, UR4, PT ;  /* 0x0000000413007c0c */ /* 0x000fc4000bf86070 */
[C---:B------:R-:W-:Y:S01]  /*0640*/  IADD3 R120, P1, PT, R118.reuse, R121, RZ ;  /* 0x0000007976787210 */ /* 0x040fe20007f3e0ff */
[----:B------:R-:W-:Y:S01]  /*0650*/  IMAD R123, R3, UR9, R2 ;  /* 0x00000009037b7c24 */ /* 0x000fe2000f8e0202 */
[----:B------:R-:W-:Y:S02]  /*0660*/  SHF.R.S32.HI R27, RZ, 0x1f, R19 ;  /* 0x0000001fff1b7819 */ /* 0x000fe40000011413 */
[----:B------:R-:W0:Y:S01]  /*0670*/  @!P3 LDC.64 R4, c[0x0][0x3e0] ;  /* 0x0000f800ff04bb82 */ /* 0x000e220000000a00 */
[----:B------:R-:W-:Y:S02]  /*0680*/  LEA.HI.X.SX32 R121, R118, RZ, 0x1, P1 ;  /* 0x000000ff76797211 */ /* 0x000fe400008f0eff */
[----:B------:R-:W-:Y:S02]  /*0690*/  ISETP.GE.AND.EX P4, PT, R27, UR5, PT, P4 ;  /* 0x000000051b007c0c */ /* 0x000fe4000bf86340 */
[----:B------:R-:W-:Y:S01]  /*06a0*/  ISETP.GE.U32.AND P5, PT, R21, UR4, PT ;  /* 0x0000000415007c0c */ /* 0x000fe2000bfa6070 */
[----:B------:R-:W-:Y:S01]  /*06b0*/  IMAD.WIDE.U32 R120, R3, UR8, R120 ;  /* 0x0000000803787c25 */ /* 0x000fe2000f8e0078 */
[----:B------:R-:W-:-:S02]  /*06c0*/  SHF.R.S32.HI R29, RZ, 0x1f, R21 ;  /* 0x0000001fff1d7819 */ /* 0x000fc40000011415 */
[C---:B------:R-:W-:Y:S01]  /*06d0*/  IADD3 R23, PT, PT, R0.reuse, 0x28, RZ ;  /* 0x0000002800177810 */ /* 0x040fe20007ffe0ff */
[----:B-1----:R-:W-:Y:S01]  /*06e0*/  @!P2 IMAD R2, R9, R16, RZ ;  /* 0x000000100902a224 */ /* 0x002fe200078e02ff */
[----:B------:R-:W-:Y:S01]  /*06f0*/  IADD3 R123, PT, PT, R121, R123, RZ ;  /* 0x0000007b797b7210 */ /* 0x000fe20007ffe0ff */
[----:B------:R-:W1:Y:S01]  /*0700*/  @!P3 LDC.64 R8, c[0x0][0x390] ;  /* 0x0000e400ff08bb82 */ /* 0x000e620000000a00 */
[----:B------:R-:W-:Y:S01]  /*0710*/  @!P2 MOV R122, R120 ;  /* 0x00000078007aa202 */ /* 0x000fe20000000f00 */
[C---:B------:R-:W-:Y:S01]  /*0720*/  @!P2 IMAD R17, R0.reuse, R17, R2 ;  /* 0x000000110011a224 */ /* 0x040fe200078e0202 */
[----:B------:R-:W-:Y:S02]  /*0730*/  ISETP.GE.AND.EX P5, PT, R29, UR5, PT, P5 ;  /* 0x000000051d007c0c */ /* 0x000fe4000bfa6350 */
[----:B------:R-:W-:Y:S01]  /*0740*/  ISETP.GE.U32.AND P1, PT, R23, UR4, PT ;  /* 0x0000000417007c0c */ /* 0x000fe2000bf26070 */
[----:B------:R-:W-:Y:S01]  /*0750*/  @!P2 IMAD.WIDE.U32 R12, R0, R16, R122 ;  /* 0x00000010000ca225 */ /* 0x000fe200078e007a */
[----:B------:R-:W-:-:S02]  /*0760*/  SHF.R.S32.HI R31, RZ, 0x1f, R23 ;  /* 0x0000001fff1f7819 */ /* 0x000fc40000011417 */
[----:B------:R-:W-:Y:S02]  /*0770*/  @!P3 MOV R16, R120 ;  /* 0x000000780010b202 */ /* 0x000fe40000000f00 */
[----:B------:R-:W-:Y:S01]  /*0780*/  @!P2 IADD3 R13, PT, PT, R13, R17, RZ ;  /* 0x000000110d0da210 */ /* 0x000fe20007ffe0ff */
[----:B0-----:R-:W-:Y:S01]  /*0790*/  @!P3 IMAD R2, R11, R4, RZ ;  /* 0x000000040b02b224 */ /* 0x001fe200078e02ff */
[----:B------:R-:W-:Y:S01]  /*07a0*/  @!P3 MOV R17, R123 ;  /* 0x0000007b0011b202 */ /* 0x000fe20000000f00 */
[----:B------:R-:W0:Y:S01]  /*07b0*/  @!P4 LDC.64 R10, c[0x0][0x3e0] ;  /* 0x0000f800ff0acb82 */ /* 0x000e220000000a00 */
[----:B------:R-:W-:Y:S01]  /*07c0*/  ISETP.GE.AND.EX P1, PT, R31, UR5, PT, P1 ;  /* 0x000000051f007c0c */ /* 0x000fe2000bf26310 */
[C---:B------:R-:W-:Y:S01]  /*07d0*/  @!P3 IMAD R33, R15.reuse, R5, R2 ;  /* 0x000000050f21b224 */ /* 0x040fe200078e0202 */
[----:B--2---:R-:W-:Y:S01]  /*07e0*/  @!P2 LEA R14, P6, R12, R6, 0x1 ;  /* 0x000000060c0ea211 */ /* 0x004fe200078c08ff */
[----:B------:R-:W-:Y:S01]  /*07f0*/  @!P3 IMAD.WIDE.U32 R4, R15, R4, R16 ;  /* 0x000000040f04b225 */ /* 0x000fe200078e0010 */
[----:B------:R-:W-:-:S02]  /*0800*/  IADD3 R25, PT, PT, R0, 0x30, RZ ;  /* 0x0000003000197810 */ /* 0x000fc40007ffe0ff */
[----:B------:R-:W-:Y:S01]  /*0810*/  @!P2 LEA.HI.X R15, R12, R7, R13, 0x1, P6 ;  /* 0x000000070c0fa211 */ /* 0x000fe200030f0c0d */
[----:B------:R-:W2:Y:S01]  /*0820*/  @!P5 LDC.64 R2, c[0x0][0x3e0] ;  /* 0x0000f800ff02db82 */ /* 0x000ea20000000a00 */
[----:B------:R-:W-:Y:S02]  /*0830*/  @!P3 IADD3 R5, PT, PT, R5, R33, RZ ;  /* 0x000000210505b210 */ /* 0x000fe40007ffe0ff */
[C---:B-1----:R-:W-:Y:S01]  /*0840*/  @!P3 LEA R12, P6, R4.reuse, R8, 0x1 ;  /* 0x00000008040cb211 */ /* 0x042fe200078c08ff */
[----:B------:R1:W3:Y:S04]  /*0850*/  @!P2 LDG.E R84, desc[UR6][R14.64] ;  /* 0x000000060e54a981 */ /* 0x0002e8000c1e1900 */
[----:B------:R-:W4:Y:S01]  /*0860*/  @!P4 LDC.64 R6, c[0x0][0x390] ;  /* 0x0000e400ff06cb82 */ /* 0x000f220000000a00 */
[----:B------:R-:W-:-:S02]  /*0870*/  @!P3 LEA.HI.X R13, R4, R9, R5, 0x1, P6 ;  /* 0x00000009040db211 */ /* 0x000fc400030f0c05 */
[----:B------:R-:W-:Y:S02]  /*0880*/  MOV R28, RZ ;  /* 0x000000ff001c7202 */ /* 0x000fe40000000f00 */
[----:B------:R-:W-:-:S03]  /*0890*/  ISETP.GE.U32.AND P2, PT, R25, UR4, PT ;  /* 0x0000000419007c0c */ /* 0x000fc6000bf46070 */
[----:B------:R-:W5:Y:S01]  /*08a0*/  @!P5 LDC.64 R8, c[0x0][0x390] ;  /* 0x0000e400ff08db82 */ /* 0x000f620000000a00 */
[----:B------:R-:W-:Y:S01]  /*08b0*/  SHF.R.S32.HI R17, RZ, 0x1f, R25 ;  /* 0x0000001fff117819 */ /* 0x000fe20000011419 */
[----:B------:R2:W3:Y:S06]  /*08c0*/  @!P3 LDG.E R28, desc[UR6][R12.64] ;  /* 0x000000060c1cb981 */ /* 0x0004ec000c1e1900 */
[----:B------:R-:W5:Y:S01]  /*08d0*/  @!P1 LDC.64 R4, c[0x0][0x3e0] ;  /* 0x0000f800ff049b82 */ /* 0x000f620000000a00 */
[----:B------:R-:W-:Y:S01]  /*08e0*/  ISETP.GE.AND.EX P3, PT, R17, UR5, PT, P2 ;  /* 0x0000000511007c0c */ /* 0x000fe2000bf66320 */
[----:B0-----:R-:W-:Y:S01]  /*08f0*/  @!P4 IMAD R16, R27, R10, RZ ;  /* 0x0000000a1b10c224 */ /* 0x001fe200078e02ff */
[----:B-1----:R-:W-:-:S02]  /*0900*/  @!P4 MOV R14, R120 ;  /* 0x00000078000ec202 */ /* 0x002fc40000000f00 */
[----:B------:R-:W-:Y:S02]  /*0910*/  @!P4 MOV R15, R123 ;  /* 0x0000007b000fc202 */ /* 0x000fe40000000f00 */
[----:B------:R-:W-:Y:S01]  /*0920*/  IADD3 R27, PT, PT, R0, 0x50, RZ ;  /* 0x00000050001b7810 */ /* 0x000fe20007ffe0ff */
[C---:B------:R-:W-:Y:S01]  /*0930*/  @!P4 IMAD R11, R19.reuse, R11, R16 ;  /* 0x0000000b130bc224 */ /* 0x040fe200078e0210 */
[----:B--2---:R-:W-:Y:S01]  /*0940*/  @!P5 MOV R12, R120 ;  /* 0x00000078000cd202 */ /* 0x004fe20000000f00 */
[----:B------:R-:W-:Y:S01]  /*0950*/  @!P4 IMAD.WIDE.U32 R14, R19, R10, R14 ;  /* 0x0000000a130ec225 */ /* 0x000fe200078e000e */
[----:B------:R-:W-:Y:S02]  /*0960*/  ISETP.GE.U32.AND P2, PT, R27, UR4, PT ;  /* 0x000000041b007c0c */ /* 0x000fe4000bf46070 */
[----:B------:R-:W-:Y:S01]  /*0970*/  SHF.R.S32.HI R33, RZ, 0x1f, R27 ;  /* 0x0000001fff217819 */ /* 0x000fe2000001141b */
[----:B------:R-:W-:Y:S01]  /*0980*/  @!P5 IMAD R16, R29, R2, RZ ;  /* 0x000000021d10d224 */ /* 0x000fe200078e02ff */
[----:B------:R-:W-:-:S02]  /*0990*/  @!P5 MOV R13, R123 ;  /* 0x0000007b000dd202 */ /* 0x000fc40000000f00 */
[----:B------:R-:W-:Y:S01]  /*09a0*/  @!P4 IADD3 R15, PT, PT, R15, R11, RZ ;  /* 0x0000000b0f0fc210 */ /* 0x000fe20007ffe0ff */
[----:B------:R-:W-:Y:S01]  /*09b0*/  @!P5 IMAD R19, R21, R3, R16 ;  /* 0x000000031513d224 */ /* 0x000fe200078e0210 */
[----:B------:R-:W-:Y:S01]  /*09c0*/  ISETP.GE.AND.EX P2, PT, R33, UR5, PT, P2 ;  /* 0x0000000521007c0c */ /* 0x000fe2000bf46320 */
[----:B------:R-:W-:Y:S01]  /*09d0*/  @!P5 IMAD.WIDE.U32 R12, R21, R2, R12 ;  /* 0x00000002150cd225 */ /* 0x000fe200078e000c */
[C---:B----4-:R-:W-:Y:S01]  /*09e0*/  @!P4 LEA R6, P6, R14.reuse, R6, 0x1 ;  /* 0x000000060e06c211 */ /* 0x050fe200078c08ff */
[----:B------:R-:W0:Y:S01]  /*09f0*/  @!P1 LDC.64 R10, c[0x0][0x390] ;  /* 0x0000e400ff0a9b82 */ /* 0x000e220000000a00 */
[----:B------:R-:W-:Y:S02]  /*0a00*/  MOV R26, RZ ;  /* 0x000000ff001a7202 */ /* 0x000fe40000000f00 */
[----:B------:R-:W-:-:S05]  /*0a10*/  @!P4 LEA.HI.X R7, R14, R7, R15, 0x1, P6 ;  /* 0x000000070e07c211 */ /* 0x000fca00030f0c0f */
[----:B------:R-:W1:Y:S01]  /*0a20*/  @!P3 LDC.64 R2, c[0x0][0x3e0] ;  /* 0x0000f800ff02bb82 */ /* 0x000e620000000a00 */
[----:B-----5:R-:W-:Y:S01]  /*0a30*/  @!P5 LEA R14, P6, R12, R8, 0x1 ;  /* 0x000000080c0ed211 */ /* 0x020fe200078c08ff */
[----:B------:R-:W-:Y:S01]  /*0a40*/  @!P1 IMAD R8, R31, R4, RZ ;  /* 0x000000041f089224 */ /* 0x000fe200078e02ff */
[----:B------:R-:W-:Y:S01]  /*0a50*/  @!P5 IADD3 R13, PT, PT, R13, R19, RZ ;  /* 0x000000130d0dd210 */ /* 0x000fe20007ffe0ff */
[----:B------:R2:W4:Y:S01]  /*0a60*/  @!P4 LDG.E R26, desc[UR6][R6.64] ;  /* 0x00000006061ac981 */ /* 0x000522000c1e1900 */
[----:B------:R-:W-:Y:S01]  /*0a70*/  IADD3 R29, PT, PT, R0, 0x58, RZ ;  /* 0x00000058001d7810 */ /* 0x000fe20007ffe0ff */
[----:B------:R-:W-:Y:S01]  /*0a80*/  @!P1 IMAD R5, R23, R5, R8 ;  /* 0x0000000517059224 */ /* 0x000fe200078e0208 */
[----:B------:R-:W-:Y:S02]  /*0a90*/  @!P5 LEA.HI.X R15, R12, R9, R13, 0x1, P6 ;  /* 0x000000090c0fd211 */ /* 0x000fe400030f0c0d */
[----:B------:R-:W-:Y:S01]  /*0aa0*/  ISETP.GE.U32.AND P4, PT, R29, UR4, PT ;  /* 0x000000041d007c0c */ /* 0x000fe2000bf86070 */
[----:B------:R-:W5:Y:S01]  /*0ab0*/  @!P2 LDC.64 R8, c[0x0][0x3e0] ;  /* 0x0000f800ff08ab82 */ /* 0x000f620000000a00 */
[----:B------:R-:W-:-:S02]  /*0ac0*/  SHF.R.S32.HI R31, RZ, 0x1f, R29 ;  /* 0x0000001fff1f7819 */ /* 0x000fc4000001141d */
[----:B------:R-:W-:Y:S02]  /*0ad0*/  @!P1 MOV R18, R120 ;  /* 0x0000007800129202 */ /* 0x000fe40000000f00 */
[----:B------:R-:W-:Y:S02]  /*0ae0*/  @!P1 MOV R19, R123 ;  /* 0x0000007b00139202 */ /* 0x000fe40000000f00 */
[----:B------:R-:W-:Y:S01]  /*0af0*/  ISETP.GE.AND.EX P4, PT, R31, UR5, PT, P4 ;  /* 0x000000051f007c0c */ /* 0x000fe2000bf86340 */
[----:B------:R-:W5:Y:S01]  /*0b00*/  @!P3 LDC.64 R12, c[0x0][0x390] ;  /* 0x0000e400ff0cbb82 */ /* 0x000f620000000a00 */
[----:B------:R-:W-:Y:S01]  /*0b10*/  MOV R22, RZ ;  /* 0x000000ff00167202 */ /* 0x000fe20000000f00 */
[----:B------:R-:W-:-:S05]  /*0b20*/  @!P1 IMAD.WIDE.U32 R18, R23, R4, R18 ;  /* 0x0000000417129225 */ /* 0x000fca00078e0012 */
[----:B------:R5:W4:Y:S01]  /*0b30*/  @!P5 LDG.E R22, desc[UR6][R14.64] ;  /* 0x000000060e16d981 */ /* 0x000b22000c1e1900 */
[----:B--2---:R-:W-:Y:S02]  /*0b40*/  @!P1 IADD3 R6, PT, PT, R19, R5, RZ ;  /* 0x0000000513069210 */ /* 0x004fe40007ffe0ff */
[----:B0-----:R-:W-:Y:S01]  /*0b50*/  @!P1 LEA R16, P5, R18, R10, 0x1 ;  /* 0x0000000a12109211 */ /* 0x001fe200078a08ff */
[----:B-1----:R-:W-:Y:S01]  /*0b60*/  @!P3 IMAD R10, R17, R2, RZ ;  /* 0x00000002110ab224 */ /* 0x002fe200078e02ff */
[----:B------:R-:W0:Y:S01]  /*0b70*/  @!P2 LDC.64 R4, c[0x0][0x390] ;  /* 0x0000e400ff04ab82 */ /* 0x000e220000000a00 */
[----:B------:R-:W-:Y:S02]  /*0b80*/  IADD3 R19, PT, PT, R0, 0x68, RZ ;  /* 0x0000006800137810 */ /* 0x000fe40007ffe0ff */
[----:B------:R-:W-:Y:S01]  /*0b90*/  @!P1 LEA.HI.X R17, R18, R11, R6, 0x1, P5 ;  /* 0x0000000b12119211 */ /* 0x000fe200028f0c06 */
[----:B------:R-:W-:Y:S01]  /*0ba0*/  @!P3 IMAD R35, R25, R3, R10 ;  /* 0x000000031923b224 */ /* 0x000fe200078e020a */
[----:B------:R-:W-:-:S02]  /*0bb0*/  @!P3 MOV R10, R120 ;  /* 0x00000078000ab202 */ /* 0x000fc40000000f00 */
[-C--:B------:R-:W-:Y:S01]  /*0bc0*/  @!P3 MOV R11, R123.reuse ;  /* 0x0000007b000bb202 */ /* 0x080fe20000000f00 */
[----:B------:R-:W1:Y:S01]  /*0bd0*/  @!P4 LDC.64 R6, c[0x0][0x3e0] ;  /* 0x0000f800ff06cb82 */ /* 0x000e620000000a00 */
[----:B------:R-:W-:Y:S02]  /*0be0*/  ISETP.GE.U32.AND P5, PT, R19, UR4, PT ;  /* 0x0000000413007c0c */ /* 0x000fe4000bfa6070 */
[----:B------:R-:W-:Y:S01]  /*0bf0*/  SHF.R.S32.HI R23, RZ, 0x1f, R19 ;  /* 0x0000001fff177819 */ /* 0x000fe20000011413 */
[----:B------:R-:W-:Y:S01]  /*0c00*/  @!P3 IMAD.WIDE.U32 R2, R25, R2, R10 ;  /* 0x000000021902b225 */ /* 0x000fe200078e000a */
[----:B------:R-:W-:Y:S02]  /*0c10*/  CS2R R20, SRZ ;  /* 0x0000000000147805 */ /* 0x000fe4000001ff00 */
[----:B------:R-:W-:Y:S01]  /*0c20*/  ISETP.GE.AND.EX P5, PT, R23, UR5, PT, P5 ;  /* 0x0000000517007c0c */ /* 0x000fe2000bfa6350 */
[----:B-----5:R-:W-:Y:S01]  /*0c30*/  @!P2 IMAD R10, R33, R8, RZ ;  /* 0x00000008210aa224 */ /* 0x020fe200078e02ff */
[----:B------:R-:W-:-:S02]  /*0c40*/  @!P2 MOV R11, R123 ;  /* 0x0000007b000ba202 */ /* 0x000fc40000000f00 */
[----:B------:R2:W5:Y:S01]  /*0c50*/  @!P1 LDG.E R21, desc[UR6][R16.64] ;  /* 0x0000000610159981 */ /* 0x000562000c1e1900 */
[----:B------:R-:W-:Y:S01]  /*0c60*/  @!P2 IMAD R25, R27, R9, R10 ;  /* 0x000000091b19a224 */ /* 0x000fe200078e020a */
[----:B------:R-:W-:Y:S02]  /*0c70*/  @!P2 MOV R10, R120 ;  /* 0x00000078000aa202 */ /* 0x000fe40000000f00 */
[----:B------:R-:W-:Y:S02]  /*0c80*/  @!P3 IADD3 R3, PT, PT, R3, R35, RZ ;  /* 0x000000230303b210 */ /* 0x000fe40007ffe0ff */
[C---:B------:R-:W-:Y:S01]  /*0c90*/  @!P3 LEA R14, P1, R2.reuse, R12, 0x1 ;  /* 0x0000000c020eb211 */ /* 0x040fe200078208ff */
[----:B------:R-:W-:Y:S02]  /*0ca0*/  @!P2 IMAD.WIDE.U32 R8, R27, R8, R10 ;  /* 0x000000081b08a225 */ /* 0x000fe400078e000a */
[----:B------:R-:W2:Y:S01]  /*0cb0*/  @!P4 LDC.64 R10, c[0x0][0x390] ;  /* 0x0000e400ff0acb82 */ /* 0x000ea20000000a00 */
[----:B------:R-:W-:-:S02]  /*0cc0*/  @!P3 LEA.HI.X R15, R2, R13, R3, 0x1, P1 ;  /* 0x0000000d020fb211 */ /* 0x000fc400008f0c03 */
[----:B------:R-:W-:Y:S02]  /*0cd0*/  MOV R18, RZ ;  /* 0x000000ff00127202 */ /* 0x000fe40000000f00 */
[----:B------:R-:W-:-:S03]  /*0ce0*/  @!P2 IADD3 R9, PT, PT, R9, R25, RZ ;  /* 0x000000190909a210 */ /* 0x000fc60007ffe0ff */
[----:B------:R-:W2:Y:S01]  /*0cf0*/  @!P5 LDC.64 R2, c[0x0][0x3e0] ;  /* 0x0000f800ff02db82 */ /* 0x000ea20000000a00 */
[----:B0-----:R-:W-:Y:S01]  /*0d00*/  @!P2 LEA R12, P1, R8, R4, 0x1 ;  /* 0x00000004080ca211 */ /* 0x001fe200078208ff */
[----:B-1----:R-:W-:Y:S01]  /*0d10*/  @!P4 IMAD R4, R31, R6, RZ ;  /* 0x000000061f04c224 */ /* 0x002fe200078e02ff */
[----:B------:R-:W-:Y:S01]  /*0d20*/  IADD3 R25, PT, PT, R0, 0x70, RZ ;  /* 0x0000007000197810 */ /* 0x000fe20007ffe0ff */
[----:B------:R-:W5:Y:S01]  /*0d30*/  @!P3 LDG.E R18, desc[UR6][R14.64] ;  /* 0x000000060e12b981 */ /* 0x000f62000c1e1900 */
[----:B------:R-:W-:Y:S01]  /*0d40*/  @!P2 LEA.HI.X R13, R8, R5, R9, 0x1, P1 ;  /* 0x00000005080da211 */ /* 0x000fe200008f0c09 */
[----:B------:R-:W-:Y:S01]  /*0d50*/  @!P4 IMAD R9, R29, R7, R4 ;  /* 0x000000071d09c224 */ /* 0x000fe200078e0204 */
[----:B------:R-:W-:Y:S02]  /*0d60*/  ISETP.GE.U32.AND P3, PT, R25, UR4, PT ;  /* 0x0000000419007c0c */ /* 0x000fe4000bf66070 */
[----:B------:R-:W-:Y:S01]  /*0d70*/  SHF.R.S32.HI R35, RZ, 0x1f, R25 ;  /* 0x0000001fff237819 */ /* 0x000fe20000011419 */
[----:B------:R0:W5:Y:S01]  /*0d80*/  @!P2 LDG.E R20, desc[UR6][R12.64] ;  /* 0x000000060c14a981 */ /* 0x000162000c1e1900 */
[----:B------:R-:W-:-:S02]  /*0d90*/  @!P4 MOV R4, R120 ;  /* 0x000000780004c202 */ /* 0x000fc40000000f00 */
[----:B------:R-:W-:Y:S02]  /*0da0*/  @!P4 MOV R5, R123 ;  /* 0x0000007b0005c202 */ /* 0x000fe40000000f00 */
[----:B------:R-:W-:Y:S02]  /*0db0*/  IADD3 R31, PT, PT, R0, 0x78, RZ ;  /* 0x00000078001f7810 */ /* 0x000fe40007ffe0ff */
[----:B------:R-:W-:Y:S01]  /*0dc0*/  ISETP.GE.AND.EX P3, PT, R35, UR5, PT, P3 ;  /* 0x0000000523007c0c */ /* 0x000fe2000bf66330 */
[----:B------:R-:W-:Y:S01]  /*0dd0*/  @!P4 IMAD.WIDE.U32 R6, R29, R6, R4 ;  /* 0x000000061d06c225 */ /* 0x000fe200078e0004 */
[----:B------:R-:W-:Y:S01]  /*0de0*/  ISETP.GE.U32.AND P1, PT, R31, UR4, PT ;  /* 0x000000041f007c0c */ /* 0x000fe2000bf26070 */
[----:B------:R-:W1:Y:S01]  /*0df0*/  @!P5 LDC.64 R4, c[0x0][0x390] ;  /* 0x0000e400ff04db82 */ /* 0x000e620000000a00 */
[----:B------:R-:W-:-:S04]  /*0e00*/  SHF.R.S32.HI R37, RZ, 0x1f, R31 ;  /* 0x0000001fff257819 */ /* 0x000fc8000001141f */
[----:B------:R-:W-:Y:S02]  /*0e10*/  ISETP.GE.AND.EX P1, PT, R37, UR5, PT, P1 ;  /* 0x0000000525007c0c */ /* 0x000fe4000bf26310 */
[----:B------:R-:W-:Y:S02]  /*0e20*/  @!P4 IADD3 R7, PT, PT, R7, R9, RZ ;  /* 0x000000090707c210 */ /* 0x000fe40007ffe0ff */
[----:B--2---:R-:W-:Y:S01]  /*0e30*/  @!P4 LEA R16, P2, R6, R10, 0x1 ;  /* 0x0000000a0610c211 */ /* 0x004fe200078408ff */
[----:B0-----:R-:W0:Y:S01]  /*0e40*/  @!P3 LDC.64 R12, c[0x0][0x390] ;  /* 0x0000e400ff0cbb82 */ /* 0x001e220000000a00 */
[----:B------:R-:W-:Y:S01]  /*0e50*/  IADD3 R29, PT, PT, R0, 0x80, RZ ;  /* 0x00000080001d7810 */ /* 0x000fe20007ffe0ff */
[----:B------:R-:W-:Y:S01]  /*0e60*/  @!P5 IMAD R10, R23, R2, RZ ;  /* 0x00000002170ad224 */ /* 0x000fe200078e02ff */
[----:B------:R-:W-:Y:S02]  /*0e70*/  @!P4 LEA.HI.X R17, R6, R11, R7, 0x1, P2 ;  /* 0x0000000b0611c211 */ /* 0x000fe400010f0c07 */
[----:B------:R-:W-:-:S03]  /*0e80*/  ISETP.GE.U32.AND P2, PT, R29, UR4, PT ;  /* 0x000000041d007c0c */ /* 0x000fc6000bf46070 */
[----:B------:R-:W2:Y:S01]  /*0e90*/  @!P3 LDC.64 R8, c[0x0][0x3e0] ;  /* 0x0000f800ff08bb82 */ /* 0x000ea20000000a00 */
[----:B------:R-:W-:Y:S01]  /*0ea0*/  SHF.R.S32.HI R39, RZ, 0x1f, R29 ;  /* 0x0000001fff277819 */ /* 0x000fe2000001141d */
[----:B------:R-:W-:Y:S01]  /*0eb0*/  @!P5 IMAD R15, R19, R3, R10 ;  /* 0x00000003130fd224 */ /* 0x000fe200078e020a */
[----:B------:R-:W-:Y:S02]  /*0ec0*/  @!P5 MOV R6, R120 ;  /* 0x000000780006d202 */ /* 0x000fe40000000f00 */
[----:B------:R-:W-:Y:S02]  /*0ed0*/  @!P5 MOV R7, R123 ;  /* 0x0000007b0007d202 */ /* 0x000fe40000000f00 */
[----:B------:R-:W-:Y:S01]  /*0ee0*/  ISETP.GE.AND.EX P2, PT, R39, UR5, PT, P2 ;  /* 0x0000000527007c0c */ /* 0x000fe2000bf46320 */
[----:B------:R-:W0:Y:S01]  /*0ef0*/  @!P1 LDC.64 R10, c[0x0][0x3e0] ;  /* 0x0000f800ff0a9b82 */ /* 0x000e220000000a00 */
[----:B------:R-:W-:Y:S01]  /*0f00*/  @!P5 IMAD.WIDE.U32 R2, R19, R2, R6 ;  /* 0x000000021302d225 */ /* 0x000fe200078e0006 */
[----:B------:R-:W-:-:S04]  /*0f10*/  MOV R23, RZ ;  /* 0x000000ff00177202 */ /* 0x000fc80000000f00 */
[----:B------:R-:W-:Y:S02]  /*0f20*/  @!P5 IADD3 R3, PT, PT, R3, R15, RZ ;  /* 0x0000000f0303d210 */ /* 0x000fe40007ffe0ff */
[----:B------:R-:W0:Y:S01]  /*0f30*/  @!P1 LDC.64 R6, c[0x0][0x390] ;  /* 0x0000e400ff069b82 */ /* 0x000e220000000a00 */
[C---:B-1----:R-:W-:Y:S01]  /*0f40*/  @!P5 LEA R14, P6, R2.reuse, R4, 0x1 ;  /* 0x00000004020ed211 */ /* 0x042fe200078c08ff */
[----:B------:R1:W5:Y:S03]  /*0f50*/  @!P4 LDG.E R23, desc[UR6][R16.64] ;  /* 0x000000061017c981 */ /* 0x000366000c1e1900 */
[----:B------:R-:W-:-:S03]  /*0f60*/  @!P5 LEA.HI.X R15, R2, R5, R3, 0x1, P6 ;  /* 0x00000005020fd211 */ /* 0x000fc600030f0c03 */
[----:B------:R-:W0:Y:S01]  /*0f70*/  @!P2 LDC.64 R4, c[0x0][0x3e0] ;  /* 0x0000f800ff04ab82 */ /* 0x000e220000000a00 */
[----:B------:R-:W-:Y:S01]  /*0f80*/  IADD3 R33, PT, PT, R0, 0x88, RZ ;  /* 0x0000008800217810 */ /* 0x000fe20007ffe0ff */
[----:B--2---:R-:W-:Y:S01]  /*0f90*/  @!P3 IMAD R2, R35, R8, RZ ;  /* 0x000000082302b224 */ /* 0x004fe200078e02ff */
[----:B-1----:R-:W-:Y:S02]  /*0fa0*/  @!P3 MOV R16, R120 ;  /* 0x000000780010b202 */ /* 0x002fe40000000f00 */
[----:B------:R-:W-:Y:S02]  /*0fb0*/  @!P3 MOV R17, R123 ;  /* 0x0000007b0011b202 */ /* 0x000fe40000000f00 */
[----:B------:R-:W-:Y:S02]  /*0fc0*/  ISETP.GE.U32.AND P4, PT, R33, UR4, PT ;  /* 0x0000000421007c0c */ /* 0x000fe4000bf86070 */
[----:B------:R-:W-:Y:S01]  /*0fd0*/  SHF.R.S32.HI R41, RZ, 0x1f, R33 ;  /* 0x0000001fff297819 */ /* 0x000fe20000011421 */
[C---:B------:R-:W-:Y:S01]  /*0fe0*/  @!P3 IMAD R19, R25.reuse, R9, R2 ;  /* 0x000000091913b224 */ /* 0x040fe200078e0202 */
[----:B------:R-:W-:Y:S01]  /*0ff0*/  @!P1 MOV R9, R123 ;  /* 0x0000007b00099202 */ /* 0x000fe20000000f00 */
[----:B------:R-:W-:Y:S01]  /*1000*/  @!P3 IMAD.WIDE.U32 R16, R25, R8, R16 ;  /* 0x000000081910b225 */ /* 0x000fe200078e0010 */
[----:B------:R-:W-:-:S02]  /*1010*/  @!P1 MOV R8, R120 ;  /* 0x0000007800089202 */ /* 0x000fc40000000f00 */
[----:B------:R-:W-:Y:S01]  /*1020*/  MOV R27, RZ ;  /* 0x000000ff001b7202 */ /* 0x000fe20000000f00 */
[-C--:B0-----:R-:W-:Y:S01]  /*1030*/  @!P1 IMAD R24, R37, R10.reuse, RZ ;  /* 0x0000000a25189224 */ /* 0x081fe200078e02ff */
[----:B------:R-:W-:Y:S01]  /*1040*/  ISETP.GE.AND.EX P4, PT, R41, UR5, PT, P4 ;  /* 0x0000000529007c0c */ /* 0x000fe2000bf86340 */
[----:B------:R-:W-:Y:S01]  /*1050*/  @!P1 IMAD.WIDE.U32 R8, R31, R10, R8 ;  /* 0x0000000a1f089225 */ /* 0x000fe200078e0008 */
[----:B------:R-:W-:Y:S02]  /*1060*/  @!P3 IADD3 R17, PT, PT, R17, R19, RZ ;  /* 0x000000131111b210 */ /* 0x000fe40007ffe0ff */
[----:B------:R0:W2:Y:S01]  /*1070*/  @!P5 LDG.E R27, desc[UR6][R14.64] ;  /* 0x000000060e1bd981 */ /* 0x0000a2000c1e1900 */
[----:B------:R-:W-:Y:S02]  /*1080*/  @!P1 IMAD R37, R31, R11, R24 ;  /* 0x0000000b1f259224 */ /* 0x000fe400078e0218 */
[----:B------:R-:W1:Y:S01]  /*1090*/  @!P2 LDC.64 R10, c[0x0][0x390] ;  /* 0x0000e400ff0aab82 */ /* 0x000e620000000a00 */
[----:B------:R-:W-:-:S02]  /*10a0*/  IADD3 R25, PT, PT, R0, 0x90, RZ ;  /* 0x0000009000197810 */ /* 0x000fc40007ffe0ff */
[----:B0-----:R-:W-:-:S05]  /*10b0*/  @!P3 LEA R14, P6, R16, R12, 0x1 ;  /* 0x0000000c100eb211 */ /* 0x001fca00078c08ff */
[----:B------:R-:W0:Y:S01]  /*10c0*/  @!P4 LDC.64 R2, c[0x0][0x3e0] ;  /* 0x0000f800ff02cb82 */ /* 0x000e220000000a00 */
[----:B------:R-:W-:Y:S02]  /*10d0*/  @!P1 IADD3 R9, PT, PT, R9, R37, RZ ;  /* 0x0000002509099210 */ /* 0x000fe40007ffe0ff */
[----:B------:R-:W-:Y:S02]  /*10e0*/  @!P3 LEA.HI.X R15, R16, R13, R17, 0x1, P6 ;  /* 0x0000000d100fb211 */ /* 0x000fe400030f0c11 */
[----:B------:R-:W-:Y:S01]  /*10f0*/  @!P1 LEA R12, P6, R8, R6, 0x1 ;  /* 0x00000006080c9211 */ /* 0x000fe200078c08ff */
[----:B------:R-:W-:Y:S01]  /*1100*/  @!P2 IMAD R6, R39, R4, RZ ;  /* 0x000000042706a224 */ /* 0x000fe200078e02ff */
[----:B------:R-:W-:Y:S02]  /*1110*/  IADD3 R19, PT, PT, R0, 0x98, RZ ;  /* 0x0000009800137810 */ /* 0x000fe40007ffe0ff */
[----:B------:R-:W-:Y:S01]  /*1120*/  ISETP.GE.U32.AND P5, PT, R25, UR4, PT ;  /* 0x0000000419007c0c */ /* 0x000fe2000bfa6070 */
[----:B------:R-:W-:Y:S01]  /*1130*/  @!P2 IMAD R17, R29, R5, R6 ;  /* 0x000000051d11a224 */ /* 0x000fe200078e0206 */
[----:B------:R-:W-:-:S02]  /*1140*/  SHF.R.S32.HI R35, RZ, 0x1f, R25 ;  /* 0x0000001fff237819 */ /* 0x000fc40000011419 */
[----:B------:R-:W-:Y:S02]  /*1150*/  @!P1 LEA.HI.X R13, R8, R7, R9, 0x1, P6 ;  /* 0x00000007080d9211 */ /* 0x000fe400030f0c09 */
[----:B------:R-:W-:Y:S01]  /*1160*/  ISETP.GE.U32.AND P6, PT, R19, UR4, PT ;  /* 0x0000000413007c0c */ /* 0x000fe2000bfc6070 */
[----:B------:R-:W3:Y:S01]  /*1170*/  @!P4 LDC.64 R8, c[0x0][0x390] ;  /* 0x0000e400ff08cb82 */ /* 0x000ee20000000a00 */
[----:B------:R-:W-:Y:S02]  /*1180*/  SHF.R.S32.HI R37, RZ, 0x1f, R19 ;  /* 0x0000001fff257819 */ /* 0x000fe40000011413 */
[----:B------:R-:W-:Y:S02]  /*1190*/  @!P2 MOV R6, R120 ;  /* 0x000000780006a202 */ /* 0x000fe40000000f00 */
[----:B------:R-:W-:Y:S02]  /*11a0*/  @!P2 MOV R7, R123 ;  /* 0x0000007b0007a202 */ /* 0x000fe40000000f00 */
[----:B------:R-:W-:-:S02]  /*11b0*/  ISETP.GE.AND.EX P5, PT, R35, UR5, PT, P5 ;  /* 0x0000000523007c0c */ /* 0x000fc4000bfa6350 */
[----:B------:R-:W-:Y:S01]  /*11c0*/  ISETP.GE.AND.EX P6, PT, R37, UR5, PT, P6 ;  /* 0x0000000525007c0c */ /* 0x000fe2000bfc6360 */
[----:B------:R-:W-:Y:S01]  /*11d0*/  @!P2 IMAD.WIDE.U32 R4, R29, R4, R6 ;  /* 0x000000041d04a225 */ /* 0x000fe200078e0006 */
[----:B------:R-:W-:Y:S02]  /*11e0*/  MOV R48, RZ ;  /* 0x000000ff00307202 */ /* 0x000fe40000000f00 */
[----:B------:R-:W-:Y:S02]  /*11f0*/  MOV R51, RZ ;  /* 0x000000ff00337202 */ /* 0x000fe40000000f00 */
[----:B------:R-:W-:Y:S02]  /*1200*/  @!P2 IADD3 R5, PT, PT, R5, R17, RZ ;  /* 0x000000110505a210 */ /* 0x000fe40007ffe0ff */
[----:B------:R1:W2:Y:S01]  /*1210*/  @!P3 LDG.E R48, desc[UR6][R14.64] ;  /* 0x000000060e30b981 */ /* 0x0002a2000c1e1900 */
[----:B------:R-:W-:Y:S02]  /*1220*/  IADD3 R31, PT, PT, R0, 0xa8, RZ ;  /* 0x000000a8001f7810 */ /* 0x000fe40007ffe0ff */
[----:B------:R-:W3:Y:S01]  /*1230*/  @!P5 LDC.64 R6, c[0x0][0x3e0] ;  /* 0x0000f800ff06db82 */ /* 0x000ee20000000a00 */
[----:B------:R0:W2:Y:S01]  /*1240*/  @!P1 LDG.E R51, desc[UR6][R12.64] ;  /* 0x000000060c339981 */ /* 0x0000a2000c1e1900 */
[----:B-1----:R-:W-:-:S04]  /*1250*/  @!P2 LEA R14, P3, R4, R10, 0x1 ;  /* 0x0000000a040ea211 */ /* 0x002fc800078608ff */
[----:B------:R-:W-:Y:S01]  /*1260*/  @!P2 LEA.HI.X R15, R4, R11, R5, 0x1, P3 ;  /* 0x0000000b040fa211 */ /* 0x000fe200018f0c05 */
[----:B0-----:R-:W-:Y:S01]  /*1270*/  @!P4 IMAD R16, R41, R2, RZ ;  /* 0x000000022910c224 */ /* 0x001fe200078e02ff */
[----:B------:R-:W0:Y:S01]  /*1280*/  @!P6 LDC.64 R4, c[0x0][0x3e0] ;  /* 0x0000f800ff04eb82 */ /* 0x000e220000000a00 */
[----:B------:R-:W-:Y:S02]  /*1290*/  ISETP.GE.U32.AND P1, PT, R31, UR4, PT ;  /* 0x000000041f007c0c */ /* 0x000fe4000bf26070 */
[----:B------:R-:W-:Y:S02]  /*12a0*/  SHF.R.S32.HI R39, RZ, 0x1f, R31 ;  /* 0x0000001fff277819 */ /* 0x000fe4000001141f */
[----:B------:R-:W-:Y:S02]  /*12b0*/  @!P4 MOV R10, R120 ;  /* 0x00000078000ac202 */ /* 0x000fe40000000f00 */
[----:B------:R-:W-:Y:S01]  /*12c0*/  @!P4 MOV R11, R123 ;  /* 0x0000007b000bc202 */ /* 0x000fe20000000f00 */
[----:B------:R-:W-:Y:S01]  /*12d0*/  @!P4 IMAD R17, R33, R3, R16 ;  /* 0x000000032111c224 */ /* 0x000fe200078e0210 */
[----:B------:R-:W-:Y:S01]  /*12e0*/  MOV R53, RZ ;  /* 0x000000ff00357202 */ /* 0x000fe20000000f00 */
[----:B------:R-:W1:Y:S01]  /*12f0*/  @!P5 LDC.64 R12, c[0x0][0x390] ;  /* 0x0000e400ff0cdb82 */ /* 0x000e620000000a00 */
[----:B------:R-:W-:Y:S01]  /*1300*/  ISETP.GE.AND.EX P1, PT, R39, UR5, PT, P1 ;  /* 0x0000000527007c0c */ /* 0x000fe2000bf26310 */
[----:B------:R-:W-:-:S03]  /*1310*/  @!P4 IMAD.WIDE.U32 R2, R33, R2, R10 ;  /* 0x000000022102c225 */ /* 0x000fc600078e000a */
[----:B------:R3:W2:Y:S01]  /*1320*/  @!P2 LDG.E R53, desc[UR6][R14.64] ;  /* 0x000000060e35a981 */ /* 0x0006a2000c1e1900 */
[----:B------:R-:W-:Y:S02]  /*1330*/  ISETP.GE.U32.AND P2, PT, R116, UR4, PT ;  /* 0x0000000474007c0c */ /* 0x000fe4000bf46070 */
[----:B------:R-:W-:Y:S01]  /*1340*/  @!P4 IADD3 R3, PT, PT, R3, R17, RZ ;  /* 0x000000110303c210 */ /* 0x000fe20007ffe0ff */
[----:B------:R-:W4:Y:S01]  /*1350*/  @!P6 LDC.64 R10, c[0x0][0x390] ;  /* 0x0000e400ff0aeb82 */ /* 0x000f220000000a00 */
[----:B---3--:R-:W-:Y:S02]  /*1360*/  @!P4 LEA R16, P3, R2, R8, 0x1 ;  /* 0x000000080210c211 */ /* 0x008fe400078608ff */
[----:B------:R-:W-:Y:S02]  /*1370*/  ISETP.GE.AND.EX P2, PT, R96, UR5, PT, P2 ;  /* 0x0000000560007c0c */ /* 0x000fe4000bf46320 */
[----:B------:R-:W-:Y:S02]  /*1380*/  @!P4 LEA.HI.X R17, R2, R9, R3, 0x1, P3 ;  /* 0x000000090211c211 */ /* 0x000fe400018f0c03 */
[----:B------:R-:W-:Y:S01]  /*1390*/  @!P5 MOV R14, R120 ;  /* 0x00000078000ed202 */ /* 0x000fe20000000f00 */
[----:B------:R-:W3:Y:S01]  /*13a0*/  @!P1 LDC.64 R2, c[0x0][0x3e0] ;  /* 0x0000f800ff029b82 */ /* 0x000ee20000000a00 */
[----:B------:R-:W-:-:S02]  /*13b0*/  @!P5 MOV R15, R123 ;  /* 0x0000007b000fd202 */ /* 0x000fc40000000f00 */
[----:B------:R-:W-:Y:S01]  /*13c0*/  IADD3 R29, PT, PT, R0, 0xc0, RZ ;  /* 0x000000c0001d7810 */ /* 0x000fe20007ffe0ff */
[-C--:B------:R-:W-:Y:S02]  /*13d0*/  @!P5 IMAD R8, R35, R6.reuse, RZ ;  /* 0x000000062308d224 */ /* 0x080fe400078e02ff */
[----:B------:R-:W-:Y:S01]  /*13e0*/  @!P5 IMAD.WIDE.U32 R14, R25, R6, R14 ;  /* 0x00000006190ed225 */ /* 0x000fe200078e000e */
[----:B------:R-:W-:Y:S02]  /*13f0*/  ISETP.GE.U32.AND P3, PT, R29, UR4, PT ;  /* 0x000000041d007c0c */ /* 0x000fe4000bf66070 */
[----:B------:R-:W-:Y:S01]  /*1400*/  SHF.R.S32.HI R33, RZ, 0x1f, R29 ;  /* 0x0000001fff217819 */ /* 0x000fe2000001141d */
[----:B0-----:R-:W-:Y:S01]  /*1410*/  @!P6 IMAD R6, R37, R4, RZ ;  /* 0x000000042506e224 */ /* 0x001fe200078e02ff */
[----:B------:R-:W-:Y:S01]  /*1420*/  MOV R55, RZ ;  /* 0x000000ff00377202 */ /* 0x000fe20000000f00 */
[----:B------:R-:W-:Y:S01]  /*1430*/  @!P5 IMAD R35, R25, R7, R8 ;  /* 0x000000071923d224 */ /* 0x000fe200078e0208 */
[----:B------:R-:W-:Y:S01]  /*1440*/  ISETP.GE.AND.EX P3, PT, R33, UR5, PT, P3 ;  /* 0x0000000521007c0c */ /* 0x000fe2000bf66330 */
[----:B------:R-:W-:Y:S01]  /*1450*/  @!P6 IMAD R37, R19, R5, R6 ;  /* 0x000000051325e224 */ /* 0x000fe200078e0206 */
[----:B------:R-:W0:Y:S01]  /*1460*/  @!P1 LDC.64 R8, c[0x0][0x390] ;  /* 0x0000e400ff089b82 */ /* 0x000e220000000a00 */
[----:B------:R-:W-:Y:S01]  /*1470*/  @!P6 MOV R24, R120 ;  /* 0x000000780018e202 */ /* 0x000fe20000000f00 */
[----:B------:R3:W2:Y:S01]  /*1480*/  @!P4 LDG.E R55, desc[UR6][R16.64] ;  /* 0x000000061037c981 */ /* 0x0006a2000c1e1900 */
[----:B------:R-:W-:-:S05]  /*1490*/  @!P6 MOV R25, R123 ;  /* 0x0000007b0019e202 */ /* 0x000fca0000000f00 */
[----:B------:R-:W0:Y:S01]  /*14a0*/  @!P2 LDC.64 R6, c[0x0][0x3e0] ;  /* 0x0000f800ff06ab82 */ /* 0x000e220000000a00 */
[----:B------:R-:W-:Y:S01]  /*14b0*/  @!P5 IADD3 R5, PT, PT, R15, R35, RZ ;  /* 0x000000230f05d210 */ /* 0x000fe20007ffe0ff */
[----:B------:R-:W-:Y:S01]  /*14c0*/  @!P6 IMAD.WIDE.U32 R24, R19, R4, R24 ;  /* 0x000000041318e225 */ /* 0x000fe200078e0018 */
[C---:B-1----:R-:W-:Y:S02]  /*14d0*/  @!P5 LEA R12, P4, R14.reuse, R12, 0x1 ;  /* 0x0000000c0e0cd211 */ /* 0x042fe400078808ff */
[----:B------:R-:W-:Y:S02]  /*14e0*/  MOV R56, RZ ;  /* 0x000000ff00387202 */ /* 0x000fe40000000f00 */
[----:B------:R-:W-:Y:S02]  /*14f0*/  @!P5 LEA.HI.X R13, R14, R13, R5, 0x1, P4 ;  /* 0x0000000d0e0dd211 */ /* 0x000fe400020f0c05 */
[----:B------:R-:W1:Y:S01]  /*1500*/  @!P3 LDC.64 R4, c[0x0][0x3e0] ;  /* 0x0000f800ff04bb82 */ /* 0x000e620000000a00 */
[----:B----4-:R-:W-:Y:S01]  /*1510*/  @!P6 LEA R14, P4, R24, R10, 0x1 ;  /* 0x0000000a180ee211 */ /* 0x010fe200078808ff */
[----:B---3--:R-:W-:Y:S01]  /*1520*/  @!P1 IMAD R10, R39, R2, RZ ;  /* 0x00000002270a9224 */ /* 0x008fe200078e02ff */
[----:B------:R-:W-:Y:S01]  /*1530*/  @!P6 IADD3 R15, PT, PT, R25, R37, RZ ;  /* 0x00000025190fe210 */ /* 0x000fe20007ffe0ff */
[----:B------:R3:W4:Y:S01]  /*1540*/  @!P5 LDG.E R56, desc[UR6][R12.64] ;  /* 0x000000060c38d981 */ /* 0x000722000c1e1900 */
[----:B------:R-:W-:-:S02]  /*1550*/  @!P1 MOV R16, R120 ;  /* 0x0000007800109202 */ /* 0x000fc40000000f00 */
[----:B------:R-:W-:Y:S02]  /*1560*/  @!P1 MOV R17, R123 ;  /* 0x0000007b00119202 */ /* 0x000fe40000000f00 */
[----:B------:R-:W-:Y:S01]  /*1570*/  MOV R59, RZ ;  /* 0x000000ff003b7202 */ /* 0x000fe20000000f00 */
[C---:B------:R-:W-:Y:S01]  /*1580*/  @!P1 IMAD R3, R31.reuse, R3, R10 ;  /* 0x000000031f039224 */ /* 0x040fe200078e020a */
[----:B------:R-:W-:Y:S01]  /*1590*/  @!P6 LEA.HI.X R15, R24, R11, R15, 0x1, P4 ;  /* 0x0000000b180fe211 */ /* 0x000fe200020f0c0f */
[----:B------:R-:W-:Y:S01]  /*15a0*/  @!P1 IMAD.WIDE.U32 R16, R31, R2, R16 ;  /* 0x000000021f109225 */ /* 0x000fe200078e0010 */
[----:B------:R-:W1:Y:S01]  /*15b0*/  @!P2 LDC.64 R10, c[0x0][0x390] ;  /* 0x0000e400ff0aab82 */ /* 0x000e620000000a00 */
[----:B------:R-:W-:Y:S02]  /*15c0*/  ISETP.GE.U32.AND P5, PT, R114, UR4, PT ;  /* 0x0000000472007c0c */ /* 0x000fe4000bfa6070 */
[----:B------:R0:W4:Y:S01]  /*15d0*/  @!P6 LDG.E R59, desc[UR6][R14.64] ;  /* 0x000000060e3be981 */ /* 0x000122000c1e1900 */
[----:B---3--:R-:W-:-:S02]  /*15e0*/  @!P1 IADD3 R13, PT, PT, R17, R3, RZ ;  /* 0x00000003110d9210 */ /* 0x008fc40007ffe0ff */
[----:B------:R-:W-:Y:S02]  /*15f0*/  ISETP.GE.AND.EX P5, PT, R94, UR5, PT, P5 ;  /* 0x000000055e007c0c */ /* 0x000fe4000bfa6350 */
[----:B0-----:R-:W-:Y:S01]  /*1600*/  @!P1 LEA R12, P6, R16, R8, 0x1 ;  /* 0x00000008100c9211 */ /* 0x001fe200078c08ff */
[----:B------:R-:W-:Y:S01]  /*1610*/  @!P2 IMAD R8, R96, R6, RZ ;  /* 0x000000066008a224 */ /* 0x000fe200078e02ff */
[----:B------:R-:W-:Y:S01]  /*1620*/  ISETP.GE.U32.AND P4, PT, R115, UR4, PT ;  /* 0x0000000473007c0c */ /* 0x000fe2000bf86070 */
[----:B------:R-:W0:Y:S01]  /*1630*/  @!P3 LDC.64 R2, c[0x0][0x390] ;  /* 0x0000e400ff02bb82 */ /* 0x000e220000000a00 */
[----:B------:R-:W-:Y:S01]  /*1640*/  @!P1 LEA.HI.X R13, R16, R9, R13, 0x1, P6 ;  /* 0x00000009100d9211 */ /* 0x000fe200030f0c0d */
[----:B------:R-:W-:Y:S01]  /*1650*/  @!P2 IMAD R17, R116, R7, R8 ;  /* 0x000000077411a224 */ /* 0x000fe200078e0208 */
[----:B------:R-:W-:Y:S02]  /*1660*/  ISETP.GE.AND.EX P4, PT, R95, UR5, PT, P4 ;  /* 0x000000055f007c0c */ /* 0x000fe4000bf86340 */
[----:B------:R-:W-:-:S02]  /*1670*/  @!P2 MOV R8, R120 ;  /* 0x000000780008a202 */ /* 0x000fc40000000f00 */
[----:B------:R-:W-:Y:S01]  /*1680*/  @!P2 MOV R9, R123 ;  /* 0x0000007b0009a202 */ /* 0x000fe20000000f00 */
[----:B------:R-:W3:Y:S01]  /*1690*/  @!P5 LDC.64 R14, c[0x0][0x3e0] ;  /* 0x0000f800ff0edb82 */ /* 0x000ee20000000a00 */
[----:B------:R-:W-:Y:S01]  /*16a0*/  MOV R62, RZ ;  /* 0x000000ff003e7202 */ /* 0x000fe20000000f00 */
[----:B------:R-:W-:-:S05]  /*16b0*/  @!P2 IMAD.WIDE.U32 R6, R116, R6, R8 ;  /* 0x000000067406a225 */ /* 0x000fca00078e0008 */
[----:B------:R1:W4:Y:S02]  /*16c0*/  @!P1 LDG.E R62, desc[UR6][R12.64] ;  /* 0x000000060c3e9981 */ /* 0x000324000c1e1900 */
[----:B-1----:R-:W-:Y:S01]  /*16d0*/  @!P3 IMAD R8, R33, R4, RZ ;  /* 0x000000042108b224 */ /* 0x002fe200078e02ff */
[----:B------:R-:W-:-:S03]  /*16e0*/  ISETP.GE.U32.AND P1, PT, R113, UR4, PT ;  /* 0x0000000471007c0c */ /* 0x000fc6000bf26070 */
[----:B------:R-:W-:Y:S01]  /*16f0*/  @!P3 IMAD R19, R29, R5, R8 ;  /* 0x000000051d13b224 */ /* 0x000fe200078e0208 */
[----:B------:R-:W-:Y:S01]  /*1700*/  @!P2 IADD3 R7, PT, PT, R7, R17, RZ ;  /* 0x000000110707a210 */ /* 0x000fe20007ffe0ff */
[----:B------:R-:W1:Y:S01]  /*1710*/  @!P4 LDC.64 R8, c[0x0][0x3e0] ;  /* 0x0000f800ff08cb82 */ /* 0x000e620000000a00 */
[----:B------:R-:W-:Y:S02]  /*1720*/  @!P3 MOV R12, R120 ;  /* 0x00000078000cb202 */ /* 0x000fe40000000f00 */
[----:B------:R-:W-:Y:S02]  /*1730*/  @!P3 MOV R13, R123 ;  /* 0x0000007b000db202 */ /* 0x000fe40000000f00 */
[C---:B------:R-:W-:Y:S02]  /*1740*/  @!P2 LEA R10, P6, R6.reuse, R10, 0x1 ;  /* 0x0000000a060aa211 */ /* 0x040fe400078c08ff */
[----:B------:R-:W-:Y:S01]  /*1750*/  ISETP.GE.AND.EX P1, PT, R93, UR5, PT, P1 ;  /* 0x000000055d007c0c */ /* 0x000fe2000bf26310 */
[----:B------:R-:W-:Y:S01]  /*1760*/  @!P3 IMAD.WIDE.U32 R4, R29, R4, R12 ;  /* 0x000000041d04b225 */ /* 0x000fe200078e000c */
[----:B------:R-:W-:-:S02]  /*1770*/  @!P2 LEA.HI.X R11, R6, R11, R7, 0x1, P6 ;  /* 0x0000000b060ba211 */ /* 0x000fc400030f0c07 */
[----:B------:R-:W5:Y:S02]  /*1780*/  @!P5 LDC.64 R6, c[0x0][0x390] ;  /* 0x0000e400ff06db82 */ /* 0x000f640000000a00 */
[----:B------:R-:W-:Y:S02]  /*1790*/  @!P3 IADD3 R5, PT, PT, R5, R19, RZ ;  /* 0x000000130505b210 */ /* 0x000fe40007ffe0ff */
[C---:B0-----:R-:W-:Y:S02]  /*17a0*/  @!P3 LEA R2, P6, R4.reuse, R2, 0x1 ;  /* 0x000000020402b211 */ /* 0x041fe400078c08ff */
[----:B------:R-:W-:Y:S02]  /*17b0*/  MOV R68, RZ ;  /* 0x000000ff00447202 */ /* 0x000fe40000000f00 */
[----:B------:R-:W-:Y:S01]  /*17c0*/  @!P3 LEA.HI.X R3, R4, R3, R5, 0x1, P6 ;  /* 0x000000030403b211 */ /* 0x000fe200030f0c05 */
[----:B------:R-:W0:Y:S01]  /*17d0*/  @!P1 LDC.64 R12, c[0x0][0x3e0] ;  /* 0x0000f800ff0c9b82 */ /* 0x000e220000000a00 */
[----:B------:R-:W-:Y:S01]  /*17e0*/  MOV R24, RZ ;  /* 0x000000ff00187202 */ /* 0x000fe20000000f00 */
[----:B---3--:R-:W-:Y:S01]  /*17f0*/  @!P5 IMAD R16, R94, R14, RZ ;  /* 0x0000000e5e10d224 */ /* 0x008fe200078e02ff */
[----:B------:R-:W-:Y:S01]  /*1800*/  IADD3 R25, PT, PT, R0, 0xe0, RZ ;  /* 0x000000e000197810 */ /* 0x000fe20007ffe0ff */
[----:B------:R3:W4:Y:S04]  /*1810*/  @!P3 LDG.E R68, desc[UR6][R2.64] ;  /* 0x000000060244b981 */ /* 0x000728000c1e1900 */
[----:B------:R-:W0:Y:S01]  /*1820*/  @!P4 LDC.64 R4, c[0x0][0x390] ;  /* 0x0000e400ff04cb82 */ /* 0x000e220000000a00 */
[----:B------:R1:W2:Y:S01]  /*1830*/  @!P2 LDG.E R24, desc[UR6][R10.64] ;  /* 0x000000060a18a981 */ /* 0x0002a2000c1e1900 */
[----:B------:R-:W-:-:S02]  /*1840*/  ISETP.GE.U32.AND P2, PT, R25, UR4, PT ;  /* 0x0000000419007c0c */ /* 0x000fc4000bf46070 */
[----:B---3--:R-:W-:Y:S02]  /*1850*/  @!P5 MOV R2, R120 ;  /* 0x000000780002d202 */ /* 0x008fe40000000f00 */
[----:B------:R-:W-:Y:S02]  /*1860*/  @!P5 MOV R3, R123 ;  /* 0x0000007b0003d202 */ /* 0x000fe40000000f00 */
[----:B------:R-:W-:Y:S01]  /*1870*/  SHF.R.S32.HI R19, RZ, 0x1f, R25 ;  /* 0x0000001fff137819 */ /* 0x000fe20000011419 */
[----:B-1----:R-:W-:Y:S01]  /*1880*/  @!P5 IMAD R11, R114, R15, R16 ;  /* 0x0000000f720bd224 */ /* 0x002fe200078e0210 */
[----:B------:R-:W-:Y:S01]  /*1890*/  ISETP.GE.U32.AND P3, PT, R112, UR4, PT ;  /* 0x0000000470007c0c */ /* 0x000fe2000bf66070 */
[----:B------:R-:W-:Y:S02]  /*18a0*/  @!P4 IMAD R10, R95, R8, RZ ;  /* 0x000000085f0ac224 */ /* 0x000fe400078e02ff */
[----:B------:R-:W-:Y:S01]  /*18b0*/  @!P5 IMAD.WIDE.U32 R14, R114, R14, R2 ;  /* 0x0000000e720ed225 */ /* 0x000fe200078e0002 */
[----:B------:R-:W-:-:S02]  /*18c0*/  @!P4 MOV R2, R120 ;  /* 0x000000780002c202 */ /* 0x000fc40000000f00 */
[----:B------:R-:W-:Y:S02]  /*18d0*/  @!P4 MOV R3, R123 ;  /* 0x0000007b0003c202 */ /* 0x000fe40000000f00 */
[----:B------:R-:W-:Y:S01]  /*18e0*/  ISETP.GE.AND.EX P2, PT, R19, UR5, PT, P2 ;  /* 0x0000000513007c0c */ /* 0x000fe2000bf46320 */
[C---:B------:R-:W-:Y:S01]  /*18f0*/  @!P4 IMAD R17, R115.reuse, R9, R10 ;  /* 0x000000097311c224 */ /* 0x040fe200078e020a */
[----:B------:R-:W-:Y:S01]  /*1900*/  ISETP.GE.AND.EX P3, PT, R92, UR5, PT, P3 ;  /* 0x000000055c007c0c */ /* 0x000fe2000bf66330 */
[----:B------:R-:W-:Y:S01]  /*1910*/  @!P4 IMAD.WIDE.U32 R8, R115, R8, R2 ;  /* 0x000000087308c225 */ /* 0x000fe200078e0002 */
[----:B------:R-:W-:Y:S02]  /*1920*/  @!P5 IADD3 R15, PT, PT, R15, R11, RZ ;  /* 0x0000000b0f0fd210 */ /* 0x000fe40007ffe0ff */
[----:B------:R-:W1:Y:S01]  /*1930*/  @!P1 LDC.64 R10, c[0x0][0x390] ;  /* 0x0000e400ff0a9b82 */ /* 0x000e620000000a00 */
[----:B-----5:R-:W-:Y:S02]  /*1940*/  @!P5 LEA R6, P6, R14, R6, 0x1 ;  /* 0x000000060e06d211 */ /* 0x020fe400078c08ff */
[----:B------:R-:W-:-:S02]  /*1950*/  @!P4 IADD3 R9, PT, PT, R9, R17, RZ ;  /* 0x000000110909c210 */ /* 0x000fc40007ffe0ff */
[----:B------:R-:W-:Y:S02]  /*1960*/  @!P5 LEA.HI.X R7, R14, R7, R15, 0x1, P6 ;  /* 0x000000070e07d211 */ /* 0x000fe400030f0c0f */
[C---:B0-----:R-:W-:Y:S01]  /*1970*/  @!P4 LEA R4, P6, R8.reuse, R4, 0x1 ;  /* 0x000000040804c211 */ /* 0x041fe200078c08ff */
[----:B------:R-:W-:Y:S01]  /*1980*/  @!P1 IMAD R14, R93, R12, RZ ;  /* 0x0000000c5d0e9224 */ /* 0x000fe200078e02ff */
[----:B------:R-:W0:Y:S02]  /*1990*/  @!P2 LDC.64 R2, c[0x0][0x3e0] ;  /* 0x0000f800ff02ab82 */ /* 0x000e240000000a00 */
[----:B------:R-:W-:Y:S01]  /*19a0*/  @!P4 LEA.HI.X R5, R8, R5, R9, 0x1, P6 ;  /* 0x000000050805c211 */ /* 0x000fe200030f0c09 */
[----:B------:R-:W-:Y:S01]  /*19b0*/  @!P1 IMAD R29, R113, R13, R14 ;  /* 0x0000000d711d9224 */ /* 0x000fe200078e020e */
[----:B------:R-:W-:-:S04]  /*19c0*/  @!P1 MOV R14, R120 ;  /* 0x00000078000e9202 */ /* 0x000fc80000000f00 */
[----:B------:R-:W3:Y:S01]  /*19d0*/  @!P3 LDC.64 R8, c[0x0][0x3e0] ;  /* 0x0000f800ff08bb82 */ /* 0x000ee20000000a00 */
[----:B------:R-:W-:Y:S02]  /*19e0*/  @!P1 MOV R15, R123 ;  /* 0x0000007b000f9202 */ /* 0x000fe40000000f00 */
[----:B------:R-:W-:Y:S01]  /*19f0*/  CS2R R16, SRZ ;  /* 0x0000000000107805 */ /* 0x000fe2000001ff00 */
[----:B------:R-:W-:-:S05]  /*1a00*/  @!P1 IMAD.WIDE.U32 R12, R113, R12, R14 ;  /* 0x0000000c710c9225 */ /* 0x000fca00078e000e */
[----:B------:R5:W4:Y:S01]  /*1a10*/  @!P4 LDG.E R16, desc[UR6][R4.64] ;  /* 0x000000060410c981 */ /* 0x000b22000c1e1900 */
[----:B------:R-:W-:-:S03]  /*1a20*/  @!P1 IADD3 R13, PT, PT, R13, R29, RZ ;  /* 0x0000001d0d0d9210 */ /* 0x000fc60007ffe0ff */
[----:B------:R5:W4:Y:S01]  /*1a30*/  @!P5 LDG.E R17, desc[UR6][R6.64] ;  /* 0x000000060611d981 */ /* 0x000b22000c1e1900 */
[C---:B-1----:R-:W-:Y:S01]  /*1a40*/  @!P1 LEA R10, P5, R12.reuse, R10, 0x1 ;  /* 0x0000000a0c0a9211 */ /* 0x042fe200078a08ff */
[----:B-----5:R-:W1:Y:S03]  /*1a50*/  @!P2 LDC.64 R4, c[0x0][0x390] ;  /* 0x0000e400ff04ab82 */ /* 0x020e660000000a00 */
[----:B------:R-:W-:Y:S02]  /*1a60*/  @!P1 LEA.HI.X R11, R12, R11, R13, 0x1, P5 ;  /* 0x0000000b0c0b9211 */ /* 0x000fe400028f0c0d */
[----:B------:R-:W-:Y:S02]  /*1a70*/  @!P2 MOV R12, R120 ;  /* 0x00000078000ca202 */ /* 0x000fe40000000f00 */
[----:B------:R-:W-:Y:S01]  /*1a80*/  @!P2 MOV R13, R123 ;  /* 0x0000007b000da202 */ /* 0x000fe20000000f00 */
[----:B------:R-:W5:Y:S01]  /*1a90*/  @!P3 LDC.64 R6, c[0x0][0x390] ;  /* 0x0000e400ff06bb82 */ /* 0x000f620000000a00 */
[-C--:B0-----:R-:W-:Y:S01]  /*1aa0*/  @!P2 IMAD R14, R19, R2.reuse, RZ ;  /* 0x00000002130ea224 */ /* 0x081fe200078e02ff */
[----:B------:R-:W-:Y:S01]  /*1ab0*/  ISETP.GE.U32.AND P5, PT, R111, UR4, PT ;  /* 0x000000046f007c0c */ /* 0x000fe2000bfa6070 */
[----:B------:R-:W-:-:S04]  /*1ac0*/  @!P2 IMAD.WIDE.U32 R12, R25, R2, R12 ;  /* 0x00000002190ca225 */ /* 0x000fc800078e000c */
[----:B---3--:R-:W-:Y:S01]  /*1ad0*/  @!P3 IMAD R2, R92, R8, RZ ;  /* 0x000000085c02b224 */ /* 0x008fe200078e02ff */
[----:B------:R-:W-:Y:S01]  /*1ae0*/  ISETP.GE.AND.EX P5, PT, R91, UR5, PT, P5 ;  /* 0x000000055b007c0c */ /* 0x000fe2000bfa6350 */
[----:B------:R-:W-:Y:S01]  /*1af0*/  @!P2 IMAD R29, R25, R3, R14 ;  /* 0x00000003191da224 */ /* 0x000fe200078e020e */
[----:B------:R-:W-:Y:S01]  /*1b00*/  MOV R19, RZ ;  /* 0x000000ff00137202 */ /* 0x000fe20000000f00 */
[----:B------:R-:W-:Y:S01]  /*1b10*/  @!P3 IMAD R15, R112, R9, R2 ;  /* 0x00000009700fb224 */ /* 0x000fe200078e0202 */
[----:B------:R-:W-:Y:S02]  /*1b20*/  @!P3 MOV R2, R120 ;  /* 0x000000780002b202 */ /* 0x000fe40000000f00 */
[----:B------:R-:W-:Y:S02]  /*1b30*/  @!P3 MOV R3, R123 ;  /* 0x0000007b0003b202 */ /* 0x000fe40000000f00 */
[----:B------:R-:W3:Y:S01]  /*1b40*/  @!P1 LDG.E R19, desc[UR6][R10.64] ;  /* 0x000000060a139981 */ /* 0x000ee2000c1e1900 */
[----:B-1----:R-:W-:Y:S01]  /*1b50*/  @!P2 LEA R4, P1, R12, R4, 0x1 ;  /* 0x000000040c04a211 */ /* 0x002fe200078208ff */
[----:B------:R-:W-:Y:S01]  /*1b60*/  @!P3 IMAD.WIDE.U32 R8, R112, R8, R2 ;  /* 0x000000087008b225 */ /* 0x000fe200078e0002 */
[----:B------:R-:W-:-:S04]  /*1b70*/  @!P2 IADD3 R2, PT, PT, R13, R29, RZ ;  /* 0x0000001d0d02a210 */ /* 0x000fc80007ffe0ff */
[----:B------:R-:W-:Y:S02]  /*1b80*/  @!P2 LEA.HI.X R5, R12, R5, R2, 0x1, P1 ;  /* 0x000000050c05a211 */ /* 0x000fe400008f0c02 */
[----:B------:R-:W0:Y:S01]  /*1b90*/  @!P5 LDC.64 R2, c[0x0][0x3e0] ;  /* 0x0000f800ff02db82 */ /* 0x000e220000000a00 */
[----:B------:R-:W-:Y:S02]  /*1ba0*/  @!P3 IADD3 R9, PT, PT, R9, R15, RZ ;  /* 0x0000000f0909b210 */ /* 0x000fe40007ffe0ff */
[----:B-----5:R-:W-:Y:S02]  /*1bb0*/  @!P3 LEA R6, P6, R8, R6, 0x1 ;  /* 0x000000060806b211 */ /* 0x020fe400078c08ff */
[----:B------:R-:W-:Y:S02]  /*1bc0*/  ISETP.GE.U32.AND P1, PT, R110, UR4, PT ;  /* 0x000000046e007c0c */ /* 0x000fe4000bf26070 */
[----:B------:R-:W-:Y:S02]  /*1bd0*/  MOV R25, RZ ;  /* 0x000000ff00197202 */ /* 0x000fe40000000f00 */
[----:B------:R-:W-:-:S02]  /*1be0*/  @!P3 LEA.HI.X R7, R8, R7, R9, 0x1, P6 ;  /* 0x000000070807b211 */ /* 0x000fc400030f0c09 */
[----:B------:R-:W-:Y:S02]  /*1bf0*/  ISETP.GE.AND.EX P1, PT, R90, UR5, PT, P1 ;  /* 0x000000055a007c0c */ /* 0x000fe4000bf26310 */
[----:B------:R-:W-:Y:S01]  /*1c00*/  ISETP.GE.U32.AND P6, PT, R109, UR4, PT ;  /* 0x000000046d007c0c */ /* 0x000fe2000bfc6070 */
[----:B------:R1:W5:Y:S03]  /*1c10*/  @!P3 LDG.E R25, desc[UR6][R6.64] ;  /* 0x000000060619b981 */ /* 0x000366000c1e1900 */
[----:B------:R-:W-:Y:S01]  /*1c20*/  ISETP.GE.AND.EX P3, PT, R89, UR5, PT, P6 ;  /* 0x0000000559007c0c */ /* 0x000fe2000bf66360 */
[----:B-1----:R-:W1:Y:S01]  /*1c30*/  @!P5 LDC.64 R6, c[0x0][0x390] ;  /* 0x0000e400ff06db82 */ /* 0x002e620000000a00 */
[----:B------:R-:W-:Y:S01]  /*1c40*/  MOV R76, RZ ;  /* 0x000000ff004c7202 */ /* 0x000fe20000000f00 */
[----:B0-----:R-:W-:Y:S01]  /*1c50*/  @!P5 IMAD R10, R91, R2, RZ ;  /* 0x000000025b0ad224 */ /* 0x001fe200078e02ff */
[----:B------:R-:W-:-:S02]  /*1c60*/  ISETP.GE.U32.AND P6, PT, R108, UR4, PT ;  /* 0x000000046c007c0c */ /* 0x000fc4000bfc6070 */
[----:B------:R-:W-:Y:S02]  /*1c70*/  @!P5 MOV R14, R120 ;  /* 0x00000078000ed202 */ /* 0x000fe40000000f00 */
[----:B------:R0:W5:Y:S01]  /*1c80*/  @!P2 LDG.E R76, desc[UR6][R4.64] ;  /* 0x00000006044ca981 */ /* 0x000162000c1e1900 */
[----:B------:R-:W1:Y:S01]  /*1c90*/  @!P1 LDC.64 R8, c[0x0][0x3e0] ;  /* 0x0000f800ff089b82 */ /* 0x000e620000000a00 */
[----:B------:R-:W-:Y:S01]  /*1ca0*/  @!P5 MOV R15, R123 ;  /* 0x0000007b000fd202 */ /* 0x000fe20000000f00 */
[----:B------:R-:W-:Y:S01]  /*1cb0*/  @!P5 IMAD R3, R111, R3, R10 ;  /* 0x000000036f03d224 */ /* 0x000fe200078e020a */
[----:B------:R-:W-:-:S05]  /*1cc0*/  ISETP.GE.AND.EX P6, PT, R88, UR5, PT, P6 ;  /* 0x0000000558007c0c */ /* 0x000fca000bfc6360 */
[----:B0-----:R-:W0:Y:S01]  /*1cd0*/  @!P3 LDC.64 R4, c[0x0][0x3e0] ;  /* 0x0000f800ff04bb82 */ /* 0x001e220000000a00 */
[----:B------:R-:W-:-:S07]  /*1ce0*/  @!P5 IMAD.WIDE.U32 R14, R111, R2, R14 ;  /* 0x000000026f0ed225 */ /* 0x000fce00078e000e */
[----:B------:R-:W0:Y:S01]  /*1cf0*/  @!P1 LDC.64 R10, c[0x0][0x390] ;  /* 0x0000e400ff0a9b82 */ /* 0x000e220000000a00 */
[----:B------:R-:W-:Y:S02]  /*1d00*/  @!P5 IADD3 R13, PT, PT, R15, R3, RZ ;  /* 0x000000030f0dd210 */ /* 0x000fe40007ffe0ff */
[----:B-1----:R-:W-:-:S04]  /*1d10*/  @!P5 LEA R12, P2, R14, R6, 0x1 ;  /* 0x000000060e0cd211 */ /* 0x002fc800078408ff */
[----:B------:R-:W-:Y:S01]  /*1d20*/  @!P5 LEA.HI.X R13, R14, R7, R13, 0x1, P2 ;  /* 0x000000070e0dd211 */ /* 0x000fe200010f0c0d */
[----:B------:R-:W1:Y:S01]  /*1d30*/  @!P6 LDC.64 R2, c[0x0][0x3e0] ;  /* 0x0000f800ff02eb82 */ /* 0x000e620000000a00 */
[----:B------:R-:W-:Y:S01]  /*1d40*/  ISETP.GE.U32.AND P2, PT, R107, UR4, PT ;  /* 0x000000046b007c0c */ /* 0x000fe2000bf46070 */
[----:B------:R-:W-:Y:S01]  /*1d50*/  @!P1 IMAD R14, R90, R8, RZ ;  /* 0x000000085a0e9224 */ /* 0x000fe200078e02ff */
[----:B------:R-:W-:Y:S02]  /*1d60*/  @!P1 MOV R30, R120 ;  /* 0x00000078001e9202 */ /* 0x000fe40000000f00 */
[----:B------:R-:W-:-:S03]  /*1d70*/  @!P1 MOV R31, R123 ;  /* 0x0000007b001f9202 */ /* 0x000fc60000000f00 */
[----:B------:R-:W2:Y:S01]  /*1d80*/  @!P3 LDC.64 R6, c[0x0][0x390] ;  /* 0x0000e400ff06bb82 */ /* 0x000ea20000000a00 */
[----:B------:R-:W-:Y:S01]  /*1d90*/  MOV R61, RZ ;  /* 0x000000ff003d7202 */ /* 0x000fe20000000f00 */
[C---:B------:R-:W-:Y:S01]  /*1da0*/  @!P1 IMAD R29, R110.reuse, R9, R14 ;  /* 0x000000096e1d9224 */ /* 0x040fe200078e020e */
[----:B------:R-:W-:Y:S01]  /*1db0*/  ISETP.GE.AND.EX P2, PT, R87, UR5, PT, P2 ;  /* 0x0000000557007c0c */ /* 0x000fe2000bf46320 */
[----:B------:R-:W-:Y:S01]  /*1dc0*/  @!P1 IMAD.WIDE.U32 R30, R110, R8, R30 ;  /* 0x000000086e1e9225 */ /* 0x000fe200078e001e */
[----:B------:R-:W-:Y:S02]  /*1dd0*/  @!P3 MOV R15, R123 ;  /* 0x0000007b000fb202 */ /* 0x000fe40000000f00 */
[----:B------:R1:W5:Y:S01]  /*1de0*/  @!P5 LDG.E R61, desc[UR6][R12.64] ;  /* 0x000000060c3dd981 */ /* 0x000362000c1e1900 */
[----:B0-----:R-:W-:Y:S01]  /*1df0*/  @!P3 IMAD R14, R89, R4, RZ ;  /* 0x00000004590eb224 */ /* 0x001fe200078e02ff */
[----:B------:R-:W0:Y:S01]  /*1e00*/  @!P6 LDC.64 R8, c[0x0][0x390] ;  /* 0x0000e400ff08eb82 */ /* 0x000e220000000a00 */
[----:B------:R-:W-:-:S02]  /*1e10*/  @!P1 IADD3 R29, PT, PT, R31, R29, RZ ;  /* 0x0000001d1f1d9210 */ /* 0x000fc40007ffe0ff */
[C---:B------:R-:W-:Y:S01]  /*1e20*/  @!P3 IMAD R33, R109.reuse, R5, R14 ;  /* 0x000000056d21b224 */ /* 0x040fe200078e020e */
[----:B------:R-:W-:Y:S02]  /*1e30*/  @!P3 MOV R14, R120 ;  /* 0x00000078000eb202 */ /* 0x000fe40000000f00 */
[C---:B-1----:R-:W-:Y:S02]  /*1e40*/  @!P1 LEA R12, P5, R30.reuse, R10, 0x1 ;  /* 0x0000000a1e0c9211 */ /* 0x042fe400078a08ff */
[----:B------:R-:W-:Y:S02]  /*1e50*/  MOV R64, RZ ;  /* 0x000000ff00407202 */ /* 0x000fe40000000f00 */
[----:B------:R-:W-:Y:S01]  /*1e60*/  @!P1 LEA.HI.X R13, R30, R11, R29, 0x1, P5 ;  /* 0x0000000b1e0d9211 */ /* 0x000fe200028f0c1d */
[----:B------:R-:W-:Y:S02]  /*1e70*/  @!P3 IMAD.WIDE.U32 R14, R109, R4, R14 ;  /* 0x000000046d0eb225 */ /* 0x000fe400078e000e */
[----:B------:R-:W1:Y:S02]  /*1e80*/  @!P2 LDC.64 R4, c[0x0][0x3e0] ;  /* 0x0000f800ff04ab82 */ /* 0x000e640000000a00 */
[----:B------:R2:W5:Y:S01]  /*1e90*/  @!P1 LDG.E R64, desc[UR6][R12.64] ;  /* 0x000000060c409981 */ /* 0x000562000c1e1900 */
[----:B------:R-:W-:Y:S01]  /*1ea0*/  ISETP.GE.U32.AND P1, PT, R106, UR4, PT ;  /* 0x000000046a007c0c */ /* 0x000fe2000bf26070 */
[----:B------:R-:W-:Y:S01]  /*1eb0*/  @!P6 IMAD R29, R88, R2, RZ ;  /* 0x00000002581de224 */ /* 0x000fe200078e02ff */
[----:B------:R-:W-:-:S02]  /*1ec0*/  @!P3 IADD3 R11, PT, PT, R15, R33, RZ ;  /* 0x000000210f0bb210 */ /* 0x000fc40007ffe0ff */
[----:B--2---:R-:W-:Y:S02]  /*1ed0*/  @!P3 LEA R10, P5, R14, R6, 0x1 ;  /* 0x000000060e0ab211 */ /* 0x004fe400078a08ff */
[----:B------:R-:W-:Y:S02]  /*1ee0*/  ISETP.GE.AND.EX P1, PT, R86, UR5, PT, P1 ;  /* 0x0000000556007c0c */ /* 0x000fe4000bf26310 */
[----:B------:R-:W-:Y:S02]  /*1ef0*/  @!P6 MOV R12, R120 ;  /* 0x00000078000ce202 */ /* 0x000fe40000000f00 */
[----:B------:R-:W-:Y:S01]  /*1f00*/  @!P6 MOV R13, R123 ;  /* 0x0000007b000de202 */ /* 0x000fe20000000f00 */
[----:B------:R-:W-:Y:S01]  /*1f10*/  @!P6 IMAD R3, R108, R3, R29 ;  /* 0x000000036c03e224 */ /* 0x000fe200078e021d */
[----:B------:R-:W-:Y:S02]  /*1f20*/  @!P3 LEA.HI.X R11, R14, R7, R11, 0x1, P5 ;  /* 0x000000070e0bb211 */ /* 0x000fe400028f0c0b */
[----:B------:R-:W2:Y:S01]  /*1f30*/  @!P2 LDC.64 R6, c[0x0][0x390] ;  /* 0x0000e400ff06ab82 */ /* 0x000ea20000000a00 */
[----:B------:R-:W-:Y:S01]  /*1f40*/  @!P6 IMAD.WIDE.U32 R12, R108, R2, R12 ;  /* 0x000000026c0ce225 */ /* 0x000fe200078e000c */
[----:B------:R-:W-:-:S02]  /*1f50*/  MOV R66, RZ ;  /* 0x000000ff00427202 */ /* 0x000fc40000000f00 */
[----:B------:R-:W-:Y:S02]  /*1f60*/  IADD3 R29, PT, PT, R0, 0xe8, RZ ;  /* 0x000000e8001d7810 */ /* 0x000fe40007ffe0ff */
[----:B------:R-:W-:Y:S02]  /*1f70*/  @!P6 IADD3 R2, PT, PT, R13, R3, RZ ;  /* 0x000000030d02e210 */ /* 0x000fe40007ffe0ff */
[C---:B0-----:R-:W-:Y:S01]  /*1f80*/  @!P6 LEA R8, P5, R12.reuse, R8, 0x1 ;  /* 0x000000080c08e211 */ /* 0x041fe200078a08ff */
[----:B------:R0:W5:Y:S01]  /*1f90*/  @!P3 LDG.E R66, desc[UR6][R10.64] ;  /* 0x000000060a42b981 */ /* 0x000162000c1e1900 */
[----:B------:R-:W-:Y:S02]  /*1fa0*/  ISETP.GE.U32.AND P3, PT, R29, UR4, PT ;  /* 0x000000041d007c0c */ /* 0x000fe4000bf66070 */
[----:B------:R-:W-:Y:S02]  /*1fb0*/  SHF.R.S32.HI R33, RZ, 0x1f, R29 ;  /* 0x0000001fff217819 */ /* 0x000fe4000001141d */
[----:B------:R-:W-:-:S02]  /*1fc0*/  @!P6 LEA.HI.X R9, R12, R9, R2, 0x1, P5 ;  /* 0x000000090c09e211 */ /* 0x000fc400028f0c02 */
[----:B------:R-:W4:Y:S01]  /*1fd0*/  @!P1 LDC.64 R2, c[0x0][0x3e0] ;  /* 0x0000f800ff029b82 */ /* 0x000f220000000a00 */
[----:B------:R-:W-:Y:S01]  /*1fe0*/  ISETP.GE.AND.EX P3, PT, R33, UR5, PT, P3 ;  /* 0x0000000521007c0c */ /* 0x000fe2000bf66330 */
[----:B-1----:R-:W-:Y:S01]  /*1ff0*/  @!P2 IMAD R14, R87, R4, RZ ;  /* 0x00000004570ea224 */ /* 0x002fe200078e02ff */
[----:B0-----:R-:W-:Y:S02]  /*2000*/  @!P2 MOV R10, R120 ;  /* 0x00000078000aa202 */ /* 0x001fe40000000f00 */
[----:B------:R-:W-:Y:S02]  /*2010*/  @!P2 MOV R11, R123 ;  /* 0x0000007b000ba202 */ /* 0x000fe40000000f00 */
[----:B------:R-:W-:Y:S01]  /*2020*/  MOV R70, RZ ;  /* 0x000000ff00467202 */ /* 0x000fe20000000f00 */
[C---:B------:R-:W-:Y:S01]  /*2030*/  @!P2 IMAD R13, R107.reuse, R5, R14 ;  /* 0x000000056b0da224 */ /* 0x040fe200078e020e */
[----:B------:R-:W-:Y:S01]  /*2040*/  IADD3 R31, PT, PT, R0, 0xf0, RZ ;  /* 0x000000f0001f7810 */ /* 0x000fe20007ffe0ff */
[----:B------:R-:W-:Y:S01]  /*2050*/  @!P2 IMAD.WIDE.U32 R4, R107, R4, R10 ;  /* 0x000000046b04a225 */ /* 0x000fe200078e000a */
[----:B------:R-:W0:Y:S02]  /*2060*/  @!P1 LDC.64 R14, c[0x0][0x390] ;  /* 0x0000e400ff0e9b82 */ /* 0x000e240000000a00 */
[----:B------:R1:W5:Y:S01]  /*2070*/  @!P6 LDG.E R70, desc[UR6][R8.64] ;  /* 0x000000060846e981 */ /* 0x000362000c1e1900 */
[----:B------:R-:W-:-:S02]  /*2080*/  ISETP.GE.U32.AND P6, PT, R31, UR4, PT ;  /* 0x000000041f007c0c */ /* 0x000fc4000bfc6070 */
[----:B------:R-:W-:Y:S02]  /*2090*/  SHF.R.S32.HI R35, RZ, 0x1f, R31 ;  /* 0x0000001fff237819 */ /* 0x000fe4000001141f */
[----:B------:R-:W-:Y:S02]  /*20a0*/  @!P2 IADD3 R0, PT, PT, R5, R13, RZ ;  /* 0x0000000d0500a210 */ /* 0x000fe40007ffe0ff */
[C---:B--2---:R-:W-:Y:S01]  /*20b0*/  @!P2 LEA R6, P5, R4.reuse, R6, 0x1 ;  /* 0x000000060406a211 */ /* 0x044fe200078a08ff */
[----:B------:R-:W2:Y:S01]  /*20c0*/  @!P3 LDC.64 R12, c[0x0][0x3e0] ;  /* 0x0000f800ff0cbb82 */ /* 0x000ea20000000a00 */
[----:B------:R-:W-:Y:S02]  /*20d0*/  ISETP.GE.AND.EX P6, PT, R35, UR5, PT, P6 ;  /* 0x0000000523007c0c */ /* 0x000fe4000bfc6360 */
[----:B------:R-:W-:Y:S02]  /*20e0*/  @!P2 LEA.HI.X R7, R4, R7, R0, 0x1, P5 ;  /* 0x000000070407a211 */ /* 0x000fe400028f0c00 */
[----:B------:R-:W-:Y:S01]  /*20f0*/  ISETP.GE.U32.AND P5, PT, R105, UR4, PT ;  /* 0x0000000469007c0c */ /* 0x000fe2000bfa6070 */
[----:B----4-:R-:W-:Y:S01]  /*2100*/  @!P1 IMAD R0, R86, R2, RZ ;  /* 0x0000000256009224 */ /* 0x010fe200078e02ff */
[----:B------:R-:W-:Y:S01]  /*2110*/  @!P1 MOV R4, R120 ;  /* 0x0000007800049202 */ /* 0x000fe20000000f00 */
[----:B-1----:R-:W1:Y:S01]  /*2120*/  @!P3 LDC.64 R8, c[0x0][0x390] ;  /* 0x0000e400ff08bb82 */ /* 0x002e620000000a00 */
[----:B------:R-:W-:-:S02]  /*2130*/  ISETP.GE.AND.EX P5, PT, R85, UR5, PT, P5 ;  /* 0x0000000555007c0c */ /* 0x000fc4000bfa6350 */
[----:B------:R-:W-:Y:S01]  /*2140*/  @!P1 MOV R5, R123 ;  /* 0x0000007b00059202 */ /* 0x000fe20000000f00 */
[C---:B------:R-:W-:Y:S01]  /*2150*/  @!P1 IMAD R37, R106.reuse, R3, R0 ;  /* 0x000000036a259224 */ /* 0x040fe200078e0200 */
[----:B------:R-:W-:Y:S01]  /*2160*/  MOV R73, RZ ;  /* 0x000000ff00497202 */ /* 0x000fe20000000f00 */
[----:B------:R-:W-:Y:S02]  /*2170*/  @!P1 IMAD.WIDE.U32 R2, R106, R2, R4 ;  /* 0x000000026a029225 */ /* 0x000fe400078e0004 */
[----:B------:R-:W4:Y:S03]  /*2180*/  @!P6 LDC.64 R10, c[0x0][0x3e0] ;  /* 0x0000f800ff0aeb82 */ /* 0x000f260000000a00 */
[----:B------:R2:W5:Y:S01]  /*2190*/  @!P2 LDG.E R73, desc[UR6][R6.64] ;  /* 0x000000060649a981 */ /* 0x000562000c1e1900 */
[----:B------:R-:W-:Y:S02]  /*21a0*/  @!P1 IADD3 R0, PT, PT, R3, R37, RZ ;  /* 0x0000002503009210 */ /* 0x000fe40007ffe0ff */
[----:B0-----:R-:W-:-:S02]  /*21b0*/  @!P1 LEA R14, P2, R2, R14, 0x1 ;  /* 0x0000000e020e9211 */ /* 0x001fc400078408ff */
[----:B------:R-:W0:Y:S01]  /*21c0*/  @!P5 LDC.64 R4, c[0x0][0x3e0] ;  /* 0x0000f800ff04db82 */ /* 0x000e220000000a00 */
[----:B--2---:R-:W-:Y:S01]  /*21d0*/  @!P3 IMAD R30, R33, R12, RZ ;  /* 0x0000000c211eb224 */ /* 0x004fe200078e02ff */
[----:B------:R-:W-:Y:S02]  /*21e0*/  @!P1 LEA.HI.X R15, R2, R15, R0, 0x1, P2 ;  /* 0x0000000f020f9211 */ /* 0x000fe400010f0c00 */
[----:B------:R-:W-:Y:S02]  /*21f0*/  @!P3 MOV R2, R120 ;  /* 0x000000780002b202 */ /* 0x000fe40000000f00 */
[----:B------:R-:W-:Y:S02]  /*2200*/  @!P3 MOV R3, R123 ;  /* 0x0000007b0003b202 */ /* 0x000fe40000000f00 */
[----:B------:R-:W2:Y:S01]  /*2210*/  @!P6 LDC.64 R6, c[0x0][0x390] ;  /* 0x0000e400ff06eb82 */ /* 0x000ea20000000a00 */
[----:B------:R-:W-:Y:S01]  /*2220*/  MOV R75, RZ ;  /* 0x000000ff004b7202 */ /* 0x000fe20000000f00 */
[----:B------:R-:W-:-:S02]  /*2230*/  @!P3 IMAD R33, R29, R13, R30 ;  /* 0x0000000d1d21b224 */ /* 0x000fc400078e021e */
[----:B------:R-:W-:-:S03]  /*2240*/  @!P3 IMAD.WIDE.U32 R12, R29, R12, R2 ;  /* 0x0000000c1d0cb225 */ /* 0x000fc600078e0002 */
[----:B------:R-:W5:Y:S01]  /*2250*/  @!P1 LDG.E R75, desc[UR6][R14.64] ;  /* 0x000000060e4b9981 */ /* 0x000f62000c1e1900 */
[----:B------:R-:W3:Y:S01]  /*2260*/  @!P5 LDC.64 R2, c[0x0][0x390] ;  /* 0x0000e400ff02db82 */ /* 0x000ee20000000a00 */
[----:B------:R-:W-:Y:S02]  /*2270*/  @!P3 IADD3 R0, PT, PT, R13, R33, RZ ;  /* 0x000000210d00b210 */ /* 0x000fe40007ffe0ff */
[C---:B-1----:R-:W-:Y:S01]  /*2280*/  @!P3 LEA R8, P1, R12.reuse, R8, 0x1 ;  /* 0x000000080c08b211 */ /* 0x042fe200078208ff */
[----:B----4-:R-:W-:Y:S01]  /*2290*/  @!P6 IMAD R30, R35, R10, RZ ;  /* 0x0000000a231ee224 */ /* 0x010fe200078e02ff */
[----:B------:R-:W-:Y:S02]  /*22a0*/  @!P6 MOV R13, R123 ;  /* 0x0000007b000de202 */ /* 0x000fe40000000f00 */
[----:B------:R-:W-:Y:S02]  /*22b0*/  @!P3 LEA.HI.X R9, R12, R9, R0, 0x1, P1 ;  /* 0x000000090c09b211 */ /* 0x000fe400008f0c00 */
[----:B------:R-:W-:Y:S01]  /*22c0*/  @!P6 MOV R12, R120 ;  /* 0x00000078000ce202 */ /* 0x000fe20000000f00 */
[----:B------:R-:W-:-:S02]  /*22d0*/  @!P6 IMAD R29, R31, R11, R30 ;  /* 0x0000000b1f1de224 */ /* 0x000fc400078e021e */
[----:B0-----:R-:W-:Y:S02]  /*22e0*/  @!P5 IMAD R0, R85, R4, RZ ;  /* 0x000000045500d224 */ /* 0x001fe400078e02ff */
[----:B------:R-:W-:Y:S01]  /*22f0*/  @!P6 IMAD.WIDE.U32 R10, R31, R10, R12 ;  /* 0x0000000a1f0ae225 */ /* 0x000fe200078e000c */
[----:B------:R-:W-:Y:S02]  /*2300*/  @!P5 MOV R12, R120 ;  /* 0x00000078000cd202 */ /* 0x000fe40000000f00 */
[----:B------:R-:W-:Y:S01]  /*2310*/  @!P5 MOV R13, R123 ;  /* 0x0000007b000dd202 */ /* 0x000fe20000000f00 */
[----:B------:R-:W-:Y:S01]  /*2320*/  @!P5 IMAD R31, R105, R5, R0 ;  /* 0x00000005691fd224 */ /* 0x000fe200078e0200 */
[----:B------:R-:W-:Y:S02]  /*2330*/  MOV R79, RZ ;  /* 0x000000ff004f7202 */ /* 0x000fe40000000f00 */
[----:B------:R-:W-:Y:S01]  /*2340*/  @!P6 IADD3 R0, PT, PT, R11, R29, RZ ;  /* 0x0000001d0b00e210 */ /* 0x000fe20007ffe0ff */
[----:B------:R-:W-:Y:S01]  /*2350*/  @!P5 IMAD.WIDE.U32 R4, R105, R4, R12 ;  /* 0x000000046904d225 */ /* 0x000fe200078e000c */
[----:B--2---:R-:W-:-:S02]  /*2360*/  @!P6 LEA R6, P1, R10, R6, 0x1 ;  /* 0x000000060a06e211 */ /* 0x004fc400078208ff */
[----:B------:R-:W-:Y:S01]  /*2370*/  MOV R81, RZ ;  /* 0x000000ff00517202 */ /* 0x000fe20000000f00 */
[----:B------:R0:W2:Y:S01]  /*2380*/  @!P3 LDG.E R79, desc[UR6][R8.64] ;  /* 0x00000006084fb981 */ /* 0x0000a2000c1e1900 */
[----:B------:R-:W-:Y:S02]  /*2390*/  @!P6 LEA.HI.X R7, R10, R7, R0, 0x1, P1 ;  /* 0x000000070a07e211 */ /* 0x000fe400008f0c00 */
[----:B------:R-:W-:Y:S02]  /*23a0*/  @!P5 IADD3 R0, PT, PT, R5, R31, RZ ;  /* 0x0000001f0500d210 */ /* 0x000fe40007ffe0ff */
[C---:B---3--:R-:W-:Y:S01]  /*23b0*/  @!P5 LEA R2, P1, R4.reuse, R2, 0x1 ;  /* 0x000000020402d211 */ /* 0x048fe200078208ff */
[----:B------:R-:W3:Y:S01]  /*23c0*/  @!P6 LDG.E R81, desc[UR6][R6.64] ;  /* 0x000000060651e981 */ /* 0x000ee2000c1e1900 */
[----:B------:R-:W-:Y:S02]  /*23d0*/  MOV R83, RZ ;  /* 0x000000ff00537202 */ /* 0x000fe40000000f00 */
[----:B------:R-:W-:-:S05]  /*23e0*/  @!P5 LEA.HI.X R3, R4, R3, R0, 0x1, P1 ;  /* 0x000000030403d211 */ /* 0x000fca00008f0c00 */
[----:B------:R1:W4:Y:S01]  /*23f0*/  @!P5 LDG.E R83, desc[UR6][R2.64] ;  /* 0x000000060253d981 */ /* 0x000322000c1e1900 */
[----:B------:R-:W-:Y:S02]  /*2400*/  PRMT R0, R84, 0x7632, R0 ;  /* 0x0000763254007816 */ /* 0x000fe40000000000 */
[----:B------:R-:W-:Y:S02]  /*2410*/  PRMT R4, R28, 0x7632, R4 ;  /* 0x000076321c047816 */ /* 0x000fe40000000004 */
[----:B------:R-:W-:Y:S02]  /*2420*/  SHF.L.U32 R0, R0, 0x10, RZ ;  /* 0x0000001000007819 */ /* 0x000fe400000006ff */
[----:B------:R-:W-:Y:S02]  /*2430*/  SHF.L.U32 R84, R84, 0x10, RZ ;  /* 0x0000001054547819 */ /* 0x000fe400000006ff */
[----:B------:R-:W-:Y:S01]  /*2440*/  PRMT R5, R26, 0x7632, R5 ;  /* 0x000076321a057816 */ /* 0x000fe20000000005 */
[----:B0-----:R-:W-:Y:S01]  /*2450*/  FMUL.FTZ R9, R0, R0 ;  /* 0x0000000000097220 */ /* 0x001fe20000410000 */
[----:B-1----:R-:W-:Y:S01]  /*2460*/  SHF.L.U32 R3, R4, 0x10, RZ ;  /* 0x0000001004037819 */ /* 0x002fe200000006ff */
[----:B------:R-:W-:Y:S01]  /*2470*/  FADD.FTZ R7, R84, R0 ;  /* 0x0000000054077221 */ /* 0x000fe20000010000 */
[----:B------:R-:W-:Y:S01]  /*2480*/  SHF.L.U32 R2, R28, 0x10, RZ ;  /* 0x000000101c027819 */ /* 0x000fe200000006ff */
[----:B------:R-:W-:Y:S01]  /*2490*/  FFMA.FTZ R9, R84, R84, R9 ;  /* 0x0000005454097223 */ /* 0x000fe20000010009 */
[----:B------:R-:W-:Y:S01]  /*24a0*/  SHF.L.U32 R5, R5, 0x10, RZ ;  /* 0x0000001005057819 */ /* 0x000fe200000006ff */
[----:B------:R-:W-:Y:S01]  /*24b0*/  FMUL.FTZ R11, R3, R3 ;  /* 0x00000003030b7220 */ /* 0x000fe20000410000 */
[----:B------:R-:W-:Y:S01]  /*24c0*/  PRMT R6, R24, 0x7632, R6 ;  /* 0x0000763218067816 */ /* 0x000fe20000000006 */
[----:B------:R-:W-:Y:S01]  /*24d0*/  FADD.FTZ R8, R2, R3 ;  /* 0x0000000302087221 */ /* 0x000fe20000010000 */
[----:B------:R-:W-:Y:S01]  /*24e0*/  FADD.FTZ R7, RZ, R7 ;  /* 0x00000007ff077221 */ /* 0x000fe20000010000 */
[----:B------:R-:W-:Y:S01]  /*24f0*/  SHF.L.U32 R4, R26, 0x10, RZ ;  /* 0x000000101a047819 */ /* 0x000fe200000006ff */
[----:B------:R-:W-:Y:S01]  /*2500*/  FFMA.FTZ R12, R2, R2, R11 ;  /* 0x00000002020c7223 */ /* 0x000fe2000001000b */
[----:B------:R-:W-:Y:S01]  /*2510*/  FADD.FTZ R9, RZ, R9 ;  /* 0x00000009ff097221 */ /* 0x000fe20000010000 */
[----:B------:R-:W-:Y:S01]  /*2520*/  FMUL.FTZ R13, R5, R5 ;  /* 0x00000005050d7220 */ /* 0x000fe20000410000 */
[----:B------:R-:W-:Y:S01]  /*2530*/  FADD.FTZ R10, R7, R8 ;  /* 0x00000008070a7221 */ /* 0x000fe20000010000 */
[----:B------:R-:W-:Y:S01]  /*2540*/  SHF.L.U32 R6, R6, 0x10, RZ ;  /* 0x0000001006067819 */ /* 0x000fe200000006ff */
[----:B------:R-:W-:Y:S01]  /*2550*/  FADD.FTZ R9, R9, R12 ;  /* 0x0000000c09097221 */ /* 0x000fe20000010000 */
[----:B------:R-:W-:Y:S01]  /*2560*/  PRMT R8, R22, 0x7632, R8 ;  /* 0x0000763216087816 */ /* 0x000fe20000000008 */
[C---:B------:R-:W-:Y:S01]  /*2570*/  FFMA.FTZ R12, R4.reuse, R4, R13 ;  /* 0x00000004040c7223 */ /* 0x040fe2000001000d */
[----:B------:R-:W-:Y:S01]  /*2580*/  FADD.FTZ R11, R4, R5 ;  /* 0x00000005040b7221 */ /* 0x000fe20000010000 */
        /* <DEDUP_REMOVED lines=11> */
[----:B------:R-:W-:Y:S01]  /*2640*/  FADD.FTZ R12, R12, R13 ;  /* 0x0000000d0c0c7221 */ /* 0x000fe20000010000 */
[----:B------:R-:W-:Y:S01]  /*2650*/  PRMT R10, R21, 0x7632, R10 ;  /* 0x00007632150a7816 */ /* 0x000fe2000000000a */
[----:B------:R-:W-:Y:S01]  /*2660*/  FFMA.FTZ R13, R9, R9, R22 ;  /* 0x00000009090d7223 */ /* 0x000fe20000010016 */
[----:B------:R-:W-:Y:S01]  /*2670*/  FADD.FTZ R15, R11, R14 ;  /* 0x0000000e0b0f7221 */ /* 0x000fe20000010000 */
[----:B------:R-:W-:Y:S02]  /*2680*/  SHF.L.U32 R11, R21, 0x10, RZ ;  /* 0x00000010150b7819 */ /* 0x000fe400000006ff */
[----:B------:R-:W-:Y:S01]  /*2690*/  SHF.L.U32 R10, R10, 0x10, RZ ;  /* 0x000000100a0a7819 */ /* 0x000fe200000006ff */
[--C-:B------:R-:W-:Y:S01]  /*26a0*/  FADD.FTZ R22, R12, R13.reuse ;  /* 0x0000000d0c167221 */ /* 0x100fe20000010000 */
[----:B------:R-:W-:-:S02]  /*26b0*/  PRMT R13, R18, 0x7632, R13 ;  /* 0x00007632120d7816 */ /* 0x000fc4000000000d */
[----:B------:R-:W-:Y:S01]  /*26c0*/  SHF.L.U32 R12, R18, 0x10, RZ ;  /* 0x00000010120c7819 */ /* 0x000fe200000006ff */
[----:B------:R-:W-:Y:S01]  /*26d0*/  FMUL.FTZ R24, R10, R10 ;  /* 0x0000000a0a187220 */ /* 0x000fe20000410000 */
[----:B------:R-:W-:Y:S01]  /*26e0*/  FADD.FTZ R18, R11, R10 ;  /* 0x0000000a0b127221 */ /* 0x000fe20000010000 */
[----:B------:R-:W-:Y:S02]  /*26f0*/  PRMT R14, R16, 0x7632, R14 ;  /* 0x00007632100e7816 */ /* 0x000fe4000000000e */
[----:B------:R-:W-:Y:S01]  /*2700*/  SHF.L.U32 R13, R13, 0x10, RZ ;  /* 0x000000100d0d7819 */ /* 0x000fe200000006ff */
[----:B------:R-:W-:Y:S01]  /*2710*/  FFMA.FTZ R29, R11, R11, R24 ;  /* 0x0000000b0b1d7223 */ /* 0x000fe20000010018 */
[--C-:B------:R-:W-:Y:S01]  /*2720*/  FADD.FTZ R21, R15, R18.reuse ;  /* 0x000000120f157221 */ /* 0x100fe20000010000 */
[----:B------:R-:W-:Y:S02]  /*2730*/  SHF.L.U32 R14, R14, 0x10, RZ ;  /* 0x000000100e0e7819 */ /* 0x000fe400000006ff */
[----:B------:R-:W-:Y:S01]  /*2740*/  PRMT R18, R17, 0x7632, R18 ;  /* 0x0000763211127816 */ /* 0x000fe20000000012 */
[----:B------:R-:W-:Y:S01]  /*2750*/  FADD.FTZ R24, R12, R13 ;  /* 0x0000000d0c187221 */ /* 0x000fe20000010000 */
        /* <DEDUP_REMOVED lines=8> */
[----:B------:R-:W-:Y:S01]  /*27e0*/  SHF.L.U32 R17, R17, 0x10, RZ ;  /* 0x0000001011117819 */ /* 0x000fe200000006ff */
[--C-:B------:R-:W-:Y:S01]  /*27f0*/  FADD.FTZ R21, R21, R18.reuse ;  /* 0x0000001215157221 */ /* 0x100fe20000010000 */
[----:B------:R-:W-:Y:S01]  /*2800*/  PRMT R18, R19, 0x7632, R18 ;  /* 0x0000763213127816 */ /* 0x000fe20000000012 */
[----:B------:R-:W-:Y:S01]  /*2810*/  FADD.FTZ R22, R22, R29 ;  /* 0x0000001d16167221 */ /* 0x000fe20000010000 */
[----:B------:R-:W-:Y:S01]  /*2820*/  FFMA.FTZ R29, R15, R15, R24 ;  /* 0x0000000f0f1d7223 */ /* 0x000fe20000010018 */
[----:B------:R-:W-:Y:S01]  /*2830*/  FMUL.FTZ R26, R16, R16 ;  /* 0x00000010101a7220 */ /* 0x000fe20000410000 */
[C---:B------:R-:W-:Y:S01]  /*2840*/  FADD.FTZ R24, R17.reuse, R16 ;  /* 0x0000001011187221 */ /* 0x040fe20000010000 */
[----:B------:R-:W-:Y:S01]  /*2850*/  SHF.L.U32 R18, R18, 0x10, RZ ;  /* 0x0000001012127819 */ /* 0x000fe200000006ff */
[----:B------:R-:W-:Y:S01]  /*2860*/  FADD.FTZ R22, R22, R29 ;  /* 0x0000001d16167221 */ /* 0x000fe20000010000 */
[----:B------:R-:W-:Y:S01]  /*2870*/  FFMA.FTZ R29, R17, R17, R26 ;  /* 0x00000011111d7223 */ /* 0x000fe2000001001a */
[----:B------:R-:W-:Y:S01]  /*2880*/  FADD.FTZ R24, R21, R24 ;  /* 0x0000001815187221 */ /* 0x000fe20000010000 */
[----:B------:R-:W-:Y:S01]  /*2890*/  SHF.L.U32 R19, R19, 0x10, RZ ;  /* 0x0000001013137819 */ /* 0x000fe200000006ff */
[----:B------:R-:W-:Y:S01]  /*28a0*/  FMUL.FTZ R26, R18, R18 ;  /* 0x00000012121a7220 */ /* 0x000fe20000410000 */
[----:B------:R-:W-:Y:S01]  /*28b0*/  PRMT R21, R20, 0x7632, R21 ;  /* 0x0000763214157816 */ /* 0x000fe20000000015 */
[----:B------:R-:W-:Y:S01]  /*28c0*/  FADD.FTZ R29, R22, R29 ;  /* 0x0000001d161d7221 */ /* 0x000fe20000010000 */
[----:B------:R-:W-:Y:S01]  /*28d0*/  PRMT R22, R23, 0x7632, R22 ;  /* 0x0000763217167816 */ /* 0x000fe20000000016 */
[----:B------:R-:W-:Y:S01]  /*28e0*/  FFMA.FTZ R26, R19, R19, R26 ;  /* 0x00000013131a7223 */ /* 0x000fe2000001001a */
[----:B------:R-:W-:-:S02]  /*28f0*/  SHF.L.U32 R21, R21, 0x10, RZ ;  /* 0x0000001015157819 */ /* 0x000fc400000006ff */
[----:B------:R-:W-:Y:S01]  /*2900*/  SHF.L.U32 R20, R20, 0x10, RZ ;  /* 0x0000001014147819 */ /* 0x000fe200000006ff */
[----:B------:R-:W-:Y:S01]  /*2910*/  FADD.FTZ R26, R29, R26 ;  /* 0x0000001a1d1a7221 */ /* 0x000fe20000010000 */
[----:B------:R-:W-:Y:S01]  /*2920*/  SHF.L.U32 R22, R22, 0x10, RZ ;  /* 0x0000001016167819 */ /* 0x000fe200000006ff */
[----:B------:R-:W-:Y:S01]  /*2930*/  FMUL.FTZ R29, R21, R21 ;  /* 0x00000015151d7220 */ /* 0x000fe20000410000 */
[----:B------:R-:W-:Y:S01]  /*2940*/  FADD.FTZ R31, R19, R18 ;  /* 0x00000012131f7221 */ /* 0x000fe20000010000 */
[----:B------:R-:W-:Y:S02]  /*2950*/  SHF.L.U32 R23, R23, 0x10, RZ ;  /* 0x0000001017177819 */ /* 0x000fe400000006ff */
[----:B------:R-:W-:Y:S01]  /*2960*/  FFMA.FTZ R29, R20, R20, R29 ;  /* 0x00000014141d7223 */ /* 0x000fe2000001001d */
[----:B------:R-:W-:Y:S01]  /*2970*/  FMUL.FTZ R30, R22, R22 ;  /* 0x00000016161e7220 */ /* 0x000fe20000410000 */
[----:B------:R-:W-:Y:S01]  /*2980*/  FADD.FTZ R31, R24, R31 ;  /* 0x0000001f181f7221 */ /* 0x000fe20000010000 */
[----:B------:R-:W-:Y:S01]  /*2990*/  FADD.FTZ R28, R20, R21 ;  /* 0x00000015141c7221 */ /* 0x000fe20000010000 */
[----:B-----5:R-:W-:Y:S01]  /*29a0*/  PRMT R24, R25, 0x7632, R24 ;  /* 0x0000763219187816 */ /* 0x020fe20000000018 */
[----:B------:R-:W-:Y:S01]  /*29b0*/  FADD.FTZ R26, R26, R29 ;  /* 0x0000001d1a1a7221 */ /* 0x000fe20000010000 */
[----:B------:R-:W-:Y:S01]  /*29c0*/  FFMA.FTZ R29, R23, R23, R30 ;  /* 0x00000017171d7223 */ /* 0x000fe2000001001e */
[----:B------:R-:W-:Y:S01]  /*29d0*/  FADD.FTZ R28, R31, R28 ;  /* 0x0000001c1f1c7221 */ /* 0x000fe20000010000 */
[----:B------:R-:W-:Y:S01]  /*29e0*/  SHF.L.U32 R24, R24, 0x10, RZ ;  /* 0x0000001018187819 */ /* 0x000fe200000006ff */
[----:B------:R-:W-:Y:S01]  /*29f0*/  FADD.FTZ R31, R23, R22 ;  /* 0x00000016171f7221 */ /* 0x000fe20000010000 */
[----:B------:R-:W-:Y:S01]  /*2a00*/  SHF.L.U32 R25, R25, 0x10, RZ ;  /* 0x0000001019197819 */ /* 0x000fe200000006ff */
[----:B------:R-:W-:Y:S01]  /*2a10*/  FADD.FTZ R29, R26, R29 ;  /* 0x0000001d1a1d7221 */ /* 0x000fe20000010000 */
[----:B------:R-:W-:Y:S01]  /*2a20*/  PRMT R26, R27, 0x7632, R26 ;  /* 0x000076321b1a7816 */ /* 0x000fe2000000001a */
[----:B------:R-:W-:Y:S01]  /*2a30*/  FADD.FTZ R28, R28, R31 ;  /* 0x0000001f1c1c7221 */ /* 0x000fe20000010000 */
[----:B------:R-:W-:Y:S01]  /*2a40*/  FMUL.FTZ R30, R24, R24 ;  /* 0x00000018181e7220 */ /* 0x000fe20000410000 */
[----:B------:R-:W-:Y:S01]  /*2a50*/  FADD.FTZ R31, R25, R24 ;  /* 0x00000018191f7221 */ /* 0x000fe20000010000 */
[----:B------:R-:W-:-:S02]  /*2a60*/  SHF.L.U32 R26, R26, 0x10, RZ ;  /* 0x000000101a1a7819 */ /* 0x000fc400000006ff */
[----:B------:R-:W-:Y:S02]  /*2a70*/  SHF.L.U32 R27, R27, 0x10, RZ ;  /* 0x000000101b1b7819 */ /* 0x000fe400000006ff */
[----:B------:R-:W-:Y:S01]  /*2a80*/  PRMT R49, R48, 0x7632, R49 ;  /* 0x0000763230317816 */ /* 0x000fe20000000031 */
[----:B------:R-:W-:Y:S01]  /*2a90*/  FFMA.FTZ R30, R25, R25, R30 ;  /* 0x00000019191e7223 */ /* 0x000fe2000001001e */
[----:B------:R-:W-:Y:S01]  /*2aa0*/  FADD.FTZ R28, R28, R31 ;  /* 0x0000001f1c1c7221 */ /* 0x000fe20000010000 */
[----:B------:R-:W-:Y:S01]  /*2ab0*/  SHF.L.U32 R48, R48, 0x10, RZ ;  /* 0x0000001030307819 */ /* 0x000fe200000006ff */
[----:B------:R-:W-:Y:S01]  /*2ac0*/  FADD.FTZ R31, R27, R26 ;  /* 0x0000001a1b1f7221 */ /* 0x000fe20000010000 */
[----:B------:R-:W-:Y:S01]  /*2ad0*/  SHF.L.U32 R49, R49, 0x10, RZ ;  /* 0x0000001031317819 */ /* 0x000fe200000006ff */
[----:B------:R-:W-:Y:S01]  /*2ae0*/  FADD.FTZ R29, R29, R30 ;  /* 0x0000001e1d1d7221 */ /* 0x000fe20000010000 */
[----:B------:R-:W-:Y:S01]  /*2af0*/  PRMT R50, R51, 0x7632, R50 ;  /* 0x0000763233327816 */ /* 0x000fe20000000032 */
[----:B------:R-:W-:Y:S01]  /*2b00*/  FMUL.FTZ R30, R26, R26 ;  /* 0x0000001a1a1e7220 */ /* 0x000fe20000410000 */
[----:B------:R-:W-:Y:S01]  /*2b10*/  FADD.FTZ R28, R28, R31 ;  /* 0x0000001f1c1c7221 */ /* 0x000fe20000010000 */
[----:B------:R-:W-:Y:S01]  /*2b20*/  FADD.FTZ R31, R48, R49 ;  /* 0x00000031301f7221 */ /* 0x000fe20000010000 */
[----:B------:R-:W-:-:S02]  /*2b30*/  SHF.L.U32 R50, R50, 0x10, RZ ;  /* 0x0000001032327819 */ /* 0x000fc400000006ff */
        /* <DEDUP_REMOVED lines=53> */
[----:B------:R-:W-:Y:S01]  /*2e90*/  SHF.L.U32 R64, R64, 0x10, RZ ;  /* 0x0000001040407819 */ /* 0x000fe200000006ff */
[----:B------:R-:W-:Y:S01]  /*2ea0*/  FADD.FTZ R31, R62, R63 ;  /* 0x0000003f3e1f7221 */ /* 0x000fe20000010000 */
        /* <DEDUP_REMOVED lines=14> */
[----:B------:R-:W-:Y:S01]  /*2f90*/  PRMT R69, R68, 0x7632, R69 ;  /* 0x0000763244457816 */ /* 0x000fe20000000045 */
        /* <DEDUP_REMOVED lines=18> */
[----:B------:R-:W-:Y:S01]  /*30c0*/  FADD.FTZ R29, R29, R30 ;  /* 0x0000001e1d1d7221 */ /* 0x000fe20000010000 */
[----:B------:R-:W-:Y:S01]  /*30d0*/  PRMT R77, R76, 0x7632, R77 ;  /* 0x000076324c4d7816 */ /* 0x000fe2000000004d */
[----:B------:R-:W-:Y:S01]  /*30e0*/  FFMA.FTZ R30, R70, R70, R33 ;  /* 0x00000046461e7223 */ /* 0x000fe20000010021 */
[----:B------:R-:W-:Y:S01]  /*30f0*/  FADD.FTZ R28, R28, R31 ;  /* 0x0000001f1c1c7221 */ /* 0x000fe20000010000 */
[----:B------:R-:W-:-:S02]  /*3100*/  PRMT R72, R73, 0x7632, R72 ;  /* 0x0000763249487816 */ /* 0x000fc40000000048 */
[----:B------:R-:W-:Y:S02]  /*3110*/  SHF.L.U32 R73, R73, 0x10, RZ ;  /* 0x0000001049497819 */ /* 0x000fe400000006ff */
[----:B------:R-:W-:Y:S01]  /*3120*/  SHF.L.U32 R72, R72, 0x10, RZ ;  /* 0x0000001048487819 */ /* 0x000fe200000006ff */
[----:B------:R-:W-:-:S04]  /*3130*/  FADD.FTZ R29, R29, R30 ;  /* 0x0000001e1d1d7221 */ /* 0x000fc80000010000 */
[----:B------:R-:W-:Y:S01]  /*3140*/  FMUL.FTZ R32, R72, R72 ;  /* 0x0000004848207220 */ /* 0x000fe20000410000 */
[----:B------:R-:W-:Y:S01]  /*3150*/  FADD.FTZ R31, R73, R72 ;  /* 0x00000048491f7221 */ /* 0x000fe20000010000 */
[----:B------:R-:W-:Y:S02]  /*3160*/  SHF.L.U32 R77, R77, 0x10, RZ ;  /* 0x000000104d4d7819 */ /* 0x000fe400000006ff */
[C---:B------:R-:W-:Y:S02]  /*3170*/  PRMT R74, R75.reuse, 0x7632, R74 ;  /* 0x000076324b4a7816 */ /* 0x040fe4000000004a */
[----:B------:R-:W-:Y:S02]  /*3180*/  SHF.L.U32 R75, R75, 0x10, RZ ;  /* 0x000000104b4b7819 */ /* 0x000fe400000006ff */
[----:B------:R-:W-:Y:S01]  /*3190*/  SHF.L.U32 R74, R74, 0x10, RZ ;  /* 0x000000104a4a7819 */ /* 0x000fe200000006ff */
[----:B------:R-:W-:Y:S01]  /*31a0*/  FFMA.FTZ R32, R73, R73, R32 ;  /* 0x0000004949207223 */ /* 0x000fe20000010020 */
[----:B------:R-:W-:Y:S01]  /*31b0*/  FADD.FTZ R28, R28, R31 ;  /* 0x0000001f1c1c7221 */ /* 0x000fe20000010000 */
[----:B------:R-:W-:-:S02]  /*31c0*/  SHF.L.U32 R76, R76, 0x10, RZ ;  /* 0x000000104c4c7819 */ /* 0x000fc400000006ff */
[----:B------:R-:W-:Y:S01]  /*31d0*/  FMUL.FTZ R30, R74, R74 ;  /* 0x0000004a4a1e7220 */ /* 0x000fe20000410000 */
[----:B------:R-:W-:Y:S01]  /*31e0*/  FADD.FTZ R31, R75, R74 ;  /* 0x0000004a4b1f7221 */ /* 0x000fe20000010000 */
[----:B------:R-:W-:Y:S01]  /*31f0*/  FADD.FTZ R29, R29, R32 ;  /* 0x000000201d1d7221 */ /* 0x000fe20000010000 */
[----:B------:R-:W-:Y:S01]  /*3200*/  FMUL.FTZ R33, R77, R77 ;  /* 0x0000004d4d217220 */ /* 0x000fe20000410000 */
[----:B------:R-:W-:Y:S01]  /*3210*/  FFMA.FTZ R30, R75, R75, R30 ;  /* 0x0000004b4b1e7223 */ /* 0x000fe2000001001e */
[----:B------:R-:W-:Y:S01]  /*3220*/  FADD.FTZ R28, R28, R31 ;  /* 0x0000001f1c1c7221 */ /* 0x000fe20000010000 */
[C---:B------:R-:W-:Y:S02]  /*3230*/  FADD.FTZ R31, R76.reuse, R77 ;  /* 0x0000004d4c1f7221 */ /* 0x040fe40000010000 */
[----:B------:R-:W-:Y:S01]  /*3240*/  FADD.FTZ R29, R29, R30 ;  /* 0x0000001e1d1d7221 */ /* 0x000fe20000010000 */
[----:B------:R-:W-:Y:S01]  /*3250*/  FFMA.FTZ R30, R76, R76, R33 ;  /* 0x0000004c4c1e7223 */ /* 0x000fe20000010021 */
[----:B--2---:R-:W-:-:S04]  /*3260*/  PRMT R78, R79, 0x7632, R78 ;  /* 0x000076324f4e7816 */ /* 0x004fc8000000004e */
[----:B------:R-:W-:Y:S02]  /*3270*/  SHF.L.U32 R78, R78, 0x10, RZ ;  /* 0x000000104e4e7819 */ /* 0x000fe400000006ff */
[----:B---3--:R-:W-:Y:S02]  /*3280*/  PRMT R80, R81, 0x7632, R80 ;  /* 0x0000763251507816 */ /* 0x008fe40000000050 */
[----:B------:R-:W-:Y:S01]  /*3290*/  SHF.L.U32 R79, R79, 0x10, RZ ;  /* 0x000000104f4f7819 */ /* 0x000fe200000006ff */
[----:B------:R-:W-:Y:S01]  /*32a0*/  FMUL.FTZ R32, R78, R78 ;  /* 0x0000004e4e207220 */ /* 0x000fe20000410000 */
[----:B------:R-:W-:Y:S01]  /*32b0*/  SHF.L.U32 R80, R80, 0x10, RZ ;  /* 0x0000001050507819 */ /* 0x000fe200000006ff */
[----:B------:R-:W-:Y:S01]  /*32c0*/  FADD.FTZ R28, R28, R31 ;  /* 0x0000001f1c1c7221 */ /* 0x000fe20000010000 */
[----:B----4-:R-:W-:Y:S01]  /*32d0*/  PRMT R82, R83, 0x7632, R82 ;  /* 0x0000763253527816 */ /* 0x010fe20000000052 */
        /* <DEDUP_REMOVED lines=56> */
.L_x_2244:
[----:B------:R-:W-:Y:S05]  /*3660*/  BSYNC.RECONVERGENT B0 ;  /* 0x0000000000007941 */ /* 0x000fea0003800200 */
.L_x_2243:
        /* <DEDUP_REMOVED lines=8> */
[----:B---3--:R-:W3:Y:S01]  /*36f0*/  LDS.128 R28, [UR4+0x30] ;  /* 0x00003004ff1c7984 */ /* 0x008ee20008000c00 */
[----:B--2---:R-:W-:Y:S01]  /*3700*/  FADD.FTZ R41, R46, R32 ;  /* 0x000000202e297221 */ /* 0x004fe20000010000 */
[----:B------:R-:W-:-:S02]  /*3710*/  FADD.FTZ R40, R47, R33 ;  /* 0x000000212f287221 */ /* 0x000fc40000010000 */
[----:B-1----:R-:W1:Y:S01]  /*3720*/  LDS.128 R32, [UR4+0x40] ;  /* 0x00004004ff207984 */ /* 0x002e620008000c00 */
        /* <DEDUP_REMOVED lines=27> */
.L_x_2246:
[----:B------:R-:W-:Y:S05]  /*38e0*/  BSYNC.RECONVERGENT B0 ;  /* 0x0000000000007941 */ /* 0x000fea0003800200 */
.L_x_2245:
        /* <DEDUP_REMOVED lines=14> */
[----:B--2---:R-:W-:Y:S02]  /*39d0*/  IMAD R33, R99, R98, R101 ;  /* 0x0000006263217224 */ /* 0x004fe400078e0265 */
[----:B---3--:R-:W-:-:S04]  /*39e0*/  IMAD.WIDE.U32 R28, R31, 0x4, R28 ;  /* 0x000000041f1c7825 */ /* 0x008fc800078e001c */
[----:B------:R-:W-:Y:S01]  /*39f0*/  IMAD.WIDE.U32 R30, R33, 0x8, R124 ;  /* 0x00000008211e7825 */ /* 0x000fe200078e007c */
[----:B------:R-:W-:Y:S02]  /*3a00*/  IADD3 R33, PT, PT, -R32, 0x1, RZ ;  /* 0x0000000120217810 */ /* 0x000fe40007ffe1ff */
[----:B------:R-:W2:Y:S02]  /*3a10*/  LDC R32, c[0x0][0x370] ;  /* 0x0000dc00ff207b82 */ /* 0x000ea40000000800 */
[----:B------:R3:W-:Y:S01]  /*3a20*/  STG.E.64 desc[UR6][R30.64], R46 ;  /* 0x0000002e1e007986 */ /* 0x0007e2000c101b06 */
[----:B------:R-:W-:Y:S06]  /*3a30*/  MEMBAR.ALL.GPU ;  /* 0x0000000000007992 */ /* 0x000fec000000a000 */
[----:B------:R-:W-:-:S00]  /*3a40*/  ERRBAR ;  /* 0x00000000000079ab */ /* 0x000fc00000000000 */
[----:B------:R-:W-:Y:S06]  /*3a50*/  CGAERRBAR ;  /* 0x00000000000075ab */ /* 0x000fec0000000000 */
[----:B------:R3:W-:Y:S01]  /*3a60*/  REDG.E.ADD.S32.STRONG.GPU desc[UR6][R28.64], R33 ;  /* 0x000000211c00798e */ /* 0x0007e2000c12e306 */
[----:B--2---:R-:W-:-:S04]  /*3a70*/  SEL R35, R32, RZ, !P1 ;  /* 0x000000ff20237207 */ /* 0x004fc80004800000 */
[----:B------:R-:W-:-:S13]  /*3a80*/  ISETP.NE.AND P1, PT, R35, -0x1, PT ;  /* 0xffffffff2300780c */ /* 0x000fda0003f25270 */
[----:B---3--:R-:W-:Y:S05]  /*3a90*/  @!P1 BRA `(.L_x_2248) ;  /* 0x0000000000149947 */ /* 0x008fea0003800000 */
.L_x_2249:
[----:B------:R-:W2:Y:S04]  /*3aa0*/  LDG.E.STRONG.GPU R30, desc[UR6][R28.64] ;  /* 0x000000061c1e7981 */ /* 0x000ea8000c1ef900 */
[----:B--2---:R-:W-:Y:S01]  /*3ab0*/  CCTL.IVALL ;  /* 0x00000000ff00798f */ /* 0x004fe20002000000 */
[----:B------:R-:W-:Y:S05]  /*3ac0*/  YIELD ;  /* 0x0000000000007946 */ /* 0x000fea0003800000 */
[----:B------:R-:W-:-:S13]  /*3ad0*/  ISETP.NE.AND P1, PT, R30, R35, PT ;  /* 0x000000231e00720c */ /* 0x000fda0003f25270 */
[----:B------:R-:W-:Y:S05]  /*3ae0*/  @P1 BRA `(.L_x_2249) ;  /* 0xfffffffc00ec1947 */ /* 0x000fea000383ffff */
.L_x_2248:
        /* <DEDUP_REMOVED lines=16> */
.L_x_2251:
        /* <DEDUP_REMOVED lines=10> */
[--C-:B--2---:R-:W-:Y:S02]  /*3c90*/  @!P6 IMAD.WIDE.U32 R32, R44, 0x8, R124.reuse ;  /* 0x000000082c20e825 */ /* 0x104fe400078e007c */
[----:B------:R-:W2:Y:S02]  /*3ca0*/  @!P5 LDG.E.64 R30, desc[UR6][R30.64] ;  /* 0x000000061e1ed981 */ /* 0x000ea4000c1e1b00 */
[----:B-1----:R-:W-:Y:S02]  /*3cb0*/  @!P1 IMAD.WIDE.U32 R34, R36, 0x8, R124 ;  /* 0x0000000824229825 */ /* 0x002fe400078e007c */
        /* <DEDUP_REMOVED lines=10> */
[----:B------:R-:W-:Y:S02]  /*3d60*/  ISETP.EQ.OR P5, PT, R99, UR8, P2 ;  /* 0x0000000863007c0c */ /* 0x000fe400097a2670 */
[----:B---3--:R-:W-:Y:S01]  /*3d70*/  @!P6 FADD.FTZ R46, R46, R32 ;  /* 0x000000202e2ee221 */ /* 0x008fe20000010000 */
        /* <DEDUP_REMOVED lines=37> */
.L_x_2250:
        /* <DEDUP_REMOVED lines=20> */
[-C--:B--2---:R-:W-:Y:S02]  /*4110*/  @!P5 IMAD R33, R30, R98.reuse, R101 ;  /* 0x000000621e21d224 */ /* 0x084fe400078e0265 */
[----:B------:R-:W-:Y:S01]  /*4120*/  @!P3 IMAD.WIDE.U32 R30, R31, 0x8, R124 ;  /* 0x000000081f1eb825 */ /* 0x000fe200078e007c */
[----:B------:R-:W0:Y:S03]  /*4130*/  @!P1 LDG.E.64 R28, desc[UR6][R28.64] ;  /* 0x000000061c1c9981 */ /* 0x000e26000c1e1b00 */
[----:B------:R-:W-:Y:S02]  /*4140*/  @!P6 IMAD R35, R32, R98, R101 ;  /* 0x000000622023e224 */ /* 0x000fe400078e0265 */
[--C-:B------:R-:W-:Y:S01]  /*4150*/  @!P5 IMAD.WIDE.U32 R32, R33, 0x8, R124.reuse ;  /* 0x000000082120d825 */ /* 0x100fe200078e007c */
[----:B------:R-:W2:Y:S03]  /*4160*/  @!P3 LDG.E.64 R30, desc[UR6][R30.64] ;  /* 0x000000061e1eb981 */ /* 0x000ea6000c1e1b00 */
[----:B-1----:R-:W-:-:S02]  /*4170*/  @!P6 IMAD.WIDE.U32 R34, R35, 0x8, R124 ;  /* 0x000000082322e825 */ /* 0x002fc400078e007c */
        /* <DEDUP_REMOVED lines=11> */
.L_x_2252:
        /* <DEDUP_REMOVED lines=19> */
.L_x_2253:
        /* <DEDUP_REMOVED lines=9> */
.L_x_2254:
[----:B------:R-:W-:Y:S05]  /*43f0*/  BSYNC.RECONVERGENT B0 ;  /* 0x0000000000007941 */ /* 0x000fea0003800200 */
.L_x_2247:
[----:B------:R-:W4:Y:S01]  /*4400*/  S2UR UR5, SR_CgaCtaId ;  /* 0x00000000000579c3 */ /* 0x000f220000008800 */
[----:B------:R-:W5:Y:S01]  /*4410*/  LDCU UR8, c[0x0][0x414] ;  /* 0x00008280ff0877ac */ /* 0x000f620008000800 */
[----:B------:R-:W-:Y:S01]  /*4420*/  LOP3.LUT R37, R104, 0xffff, RZ, 0xc0, !PT ;  /* 0x0000ffff68257812 */ /* 0x000fe200078ec0ff */
[----:B------:R-:W-:-:S03]  /*4430*/  UMOV UR4, 0x400 ;  /* 0x0000040000047882 */ /* 0x000fc60000000000 */
[----:B------:R-:W-:Y:S02]  /*4440*/  IADD3 R37, PT, PT, R118, R37, RZ ;  /* 0x0000002576257210 */ /* 0x000fe40007ffe0ff */
[----:B---3--:R-:W1:Y:S08]  /*4450*/  @P0 LDC.64 R28, c[0x0][0x388] ;  /* 0x0000e200ff1c0b82 */ /* 0x008e700000000a00 */
[----:B--2---:R-:W2:Y:S01]  /*4460*/  LDC.64 R32, c[0x0][0x398] ;  /* 0x0000e600ff207b82 */ /* 0x004ea20000000a00 */
[----:B----4-:R-:W-:-:S07]  /*4470*/  ULEA UR4, UR5, UR4, 0x18 ;  /* 0x0000000405047291 */ /* 0x010fce000f8ec0ff */
[----:B------:R-:W3:Y:S01]  /*4480*/  LDC.64 R30, c[0x0][0x3a0] ;  /* 0x0000e800ff1e7b82 */ /* 0x000ee20000000a00 */
[----:B------:R-:W4:Y:S01]  /*4490*/  LDCU UR5, c[0x0][0x404] ;  /* 0x00008080ff0577ac */ /* 0x000f220008000800 */
[----:B-1----:R-:W-:-:S04]  /*44a0*/  @P0 IMAD.WIDE R34, R102, 0x8, R28 ;  /* 0x0000000866220825 */ /* 0x002fc800078e021c */
[----:B-----5:R-:W-:Y:S01]  /*44b0*/  @P0 FMUL.FTZ R28, R46, UR8 ;  /* 0x000000082e1c0c20 */ /* 0x020fe20008410000 */
[----:B------:R-:W-:Y:S01]  /*44c0*/  @P0 FMUL.FTZ R29, R47, UR8 ;  /* 0x000000082f1d0c20 */ /* 0x000fe20008410000 */
[----:B------:R-:W-:Y:S04]  /*44d0*/  @!P2 STS.64 [UR4+0x88], R46 ;  /* 0x0000882eff00a988 */ /* 0x000fe80008000a04 */
[----:B------:R4:W-:Y:S01]  /*44e0*/  @P0 STG.E.64 desc[UR6][R34.64], R28 ;  /* 0x0000001c22000986 */ /* 0x0009e2000c101b06 */
[C---:B--2---:R-:W-:Y:S01]  /*44f0*/  IMAD.WIDE R32, R37.reuse, 0x2, R32 ;  /* 0x0000000225207825 */ /* 0x044fe200078e0220 */
[----:B------:R-:W-:Y:S03]  /*4500*/  BAR.SYNC.DEFER_BLOCKING 0x0 ;  /* 0x0000000000007b1d */ /* 0x000fe60000010000 */
[----:B---3--:R-:W-:-:S03]  /*4510*/  IMAD.WIDE R30, R37, 0x2, R30 ;  /* 0x00000002251e7825 */ /* 0x008fc600078e021e */
[----:B------:R-:W2:Y:S04]  /*4520*/  LDG.E.U16 R42, desc[UR6][R32.64] ;  /* 0x00000006202a7981 */ /* 0x000ea8000c1e1500 */
[----:B------:R1:W3:Y:S04]  /*4530*/  LDG.E.U16 R43, desc[UR6][R32.64+0x2] ;  /* 0x00000206202b7981 */ /* 0x0002e8000c1e1500 */
[----:B------:R-:W5:Y:S04]  /*4540*/  LDG.E.U16 R45, desc[UR6][R30.64] ;  /* 0x000000061e2d7981 */ /* 0x000f68000c1e1500 */
[----:B------:R-:W5:Y:S01]  /*4550*/  LDG.E.U16 R44, desc[UR6][R30.64+0x2] ;  /* 0x000002061e2c7981 */ /* 0x000f62000c1e1500 */
[----:B----4-:R-:W-:-:S02]  /*4560*/  IMAD R34, R99, UR5, R117 ;  /* 0x0000000563227c24 */ /* 0x010fc4000f8e0275 */
[----:B-1----:R-:W-:Y:S01]  /*4570*/  HFMA2 R32, -RZ, RZ, 1.875, 0 ;  /* 0x3f800000ff207431 */ /* 0x002fe200000001ff */
[----:B------:R-:W-:Y:S01]  /*4580*/  BSSY.RECONVERGENT B0, `(.L_x_2255) ;  /* 0x0000750000007945 */ /* 0x000fe20003800200 */
[----:B------:R-:W1:Y:S01]  /*4590*/  LDS.64 R28, [UR4+0x88] ;  /* 0x00008804ff1c7984 */ /* 0x000e620008000a00 */
[----:B------:R-:W4:Y:S01]  /*45a0*/  LDCU.U8 UR4, c[0x0][0x3fc] ;  /* 0x00007f80ff0477ac */ /* 0x000f220008000000 */
[C---:B------:R-:W-:Y:S02]  /*45b0*/  IADD3 R35, PT, PT, R34.reuse, 0xe8, RZ ;  /* 0x000000e822237810 */ /* 0x040fe40007ffe0ff */
[C---:B------:R-:W-:Y:S02]  /*45c0*/  IADD3 R37, PT, PT, R34.reuse, 0x20, RZ ;  /* 0x0000002022257810 */ /* 0x040fe40007ffe0ff */
[C---:B------:R-:W-:Y:S02]  /*45d0*/  IADD3 R38, PT, PT, R34.reuse, 0x98, RZ ;  /* 0x0000009822267810 */ /* 0x040fe40007ffe0ff */
[----:B------:R-:W-:-:S02]  /*45e0*/  IADD3 R39, PT, PT, R34, 0x68, RZ ;  /* 0x0000006822277810 */ /* 0x000fc40007ffe0ff */
[----:B------:R-:W-:Y:S02]  /*45f0*/  SHF.R.S32.HI R40, RZ, 0x1f, R35 ;  /* 0x0000001fff287819 */ /* 0x000fe40000011423 */
[----:B0-----:R-:W-:Y:S02]  /*4600*/  SHF.R.S32.HI R46, RZ, 0x1f, R37 ;  /* 0x0000001fff2e7819 */ /* 0x001fe40000011425 */
[----:B------:R-:W-:Y:S02]  /*4610*/  SHF.R.S32.HI R47, RZ, 0x1f, R38 ;  /* 0x0000001fff2f7819 */ /* 0x000fe40000011426 */
[----:B------:R-:W-:Y:S01]  /*4620*/  SHF.R.S32.HI R118, RZ, 0x1f, R39 ;  /* 0x0000001fff767819 */ /* 0x000fe20000011427 */
[----:B----4-:R-:W-:Y:S01]  /*4630*/  UISETP.NE.AND UP0, UPT, UR4, URZ, UPT ;  /* 0x000000ff0400728c */ /* 0x010fe2000bf05270 */
[----:B-1----:R-:W-:-:S04]  /*4640*/  FMUL.FTZ R33, R28, UR8 ;  /* 0x000000081c217c20 */ /* 0x002fc80008410000 */
[----:B------:R-:W-:-:S04]  /*4650*/  FMUL.FTZ R36, R33, R33 ;  /* 0x0000002121247220 */ /* 0x000fc80000410000 */
[----:B------:R-:W-:-:S05]  /*4660*/  FFMA.FTZ R36, R29, UR8, -R36 ;  /* 0x000000081d247c23 */ /* 0x000fca0008010824 */
[----:B------:R-:W-:-:S13]  /*4670*/  FSETP.GTU.FTZ.AND P1, PT, R36, RZ, PT ;  /* 0x000000ff2400720b */ /* 0x000fda0003f3c000 */
[----:B------:R-:W0:Y:S02]  /*4680*/  @P1 LDC R29, c[0x0][0x3a8] ;  /* 0x0000ea00ff1d1b82 */ /* 0x000e240000000800 */
[----:B0-----:R-:W-:Y:S01]  /*4690*/  @P1 FADD.FTZ R28, R36, R29 ;  /* 0x0000001d241c1221 */ /* 0x001fe20000010000 */
[----:B------:R-:W-:-:S03]  /*46a0*/  IADD3 R36, PT, PT, R34, 0xc0, RZ ;  /* 0x000000c022247810 */ /* 0x000fc60007ffe0ff */
[----:B------:R0:W1:Y:S01]  /*46b0*/  @P1 MUFU.RSQ R32, R28 ;  /* 0x0000001c00201308 */ /* 0x0000620000001400 */
[----:B------:R-:W-:Y:S02]  /*46c0*/  SHF.R.S32.HI R41, RZ, 0x1f, R36 ;  /* 0x0000001fff297819 */ /* 0x000fe40000011424 */
[----:B--2---:R-:W-:Y:S02]  /*46d0*/  SHF.L.U32 R42, R42, 0x10, RZ ;  /* 0x000000102a2a7819 */ /* 0x004fe400000006ff */
[----:B---3--:R-:W-:Y:S02]  /*46e0*/  SHF.L.U32 R43, R43, 0x10, RZ ;  /* 0x000000102b2b7819 */ /* 0x008fe400000006ff */
[----:B-----5:R-:W-:Y:S02]  /*46f0*/  SHF.L.U32 R45, R45, 0x10, RZ ;  /* 0x000000102d2d7819 */ /* 0x020fe400000006ff */
[----:B------:R-:W-:Y:S01]  /*4700*/  SHF.L.U32 R44, R44, 0x10, RZ ;  /* 0x000000102c2c7819 */ /* 0x000fe200000006ff */
[----:B01----:R-:W-:Y:S06]  /*4710*/  BRA.U UP0, `(.L_x_2256) ;  /* 0x0000002d00f07547 */ /* 0x003fec000b800000 */
        /* <DEDUP_REMOVED lines=8> */
[----:B------:R-:W-:-:S11]  /*47a0*/  ISETP.GE.AND.EX P2, PT, R124, UR5, PT, P2 ;  /* 0x000000057c007c0c */ /* 0x000fd6000bf46320 */
[----:B------:R-:W-:Y:S05]  /*47b0*/  @P1 BRA `(.L_x_2258) ;  /* 0x0000000000481947 */ /* 0x000fea0003800000 */
[----:B------:R-:W0:Y:S01]  /*47c0*/  LDCU.64 UR10, c[0x0][0x3e0] ;  /* 0x00007c00ff0a77ac */ /* 0x000e220008000a00 */
[----:B------:R-:W-:Y:S01]  /*47d0*/  MOV R29, R123 ;  /* 0x0000007b001d7202 */ /* 0x000fe20000000f00 */
[----:B------:R-:W-:Y:S01]  /*47e0*/  FADD.FTZ R125, R0, -R33 ;  /* 0x80000021007d7221 */ /* 0x000fe20000010000 */
[----:B------:R-:W1:Y:S03]  /*47f0*/  LDCU.64 UR8, c[0x0][0x380] ;  /* 0x00007000ff0877ac */ /* 0x000e660008000a00 */
[----:B------:R-:W-:-:S04]  /*4800*/  FMUL.FTZ R125, R125, R32 ;  /* 0x000000207d7d7220 */ /* 0x000fc80000410000 */
[----:B------:R-:W-:Y:S01]  /*4810*/  FFMA.FTZ R0, R43, R125, R44 ;  /* 0x0000007d2b007223 */ /* 0x000fe2000001002c */
[----:B0-----:R-:W-:Y:S01]  /*4820*/  IMAD R31, R28, UR10, RZ ;  /* 0x0000000a1c1f7c24 */ /* 0x001fe2000f8e02ff */
[----:B------:R-:W-:-:S03]  /*4830*/  MOV R28, R120 ;  /* 0x00000078001c7202 */ /* 0x000fc60000000f00 */
[C---:B------:R-:W-:Y:S02]  /*4840*/  IMAD R31, R34.reuse, UR11, R31 ;  /* 0x0000000b221f7c24 */ /* 0x040fe4000f8e021f */
[----:B------:R-:W-:-:S05]  /*4850*/  IMAD.WIDE.U32 R28, R34, UR10, R28 ;  /* 0x0000000a221c7c25 */ /* 0x000fca000f8e001c */
[----:B------:R-:W-:Y:S01]  /*4860*/  IADD3 R31, PT, PT, R29, R31, RZ ;  /* 0x0000001f1d1f7210 */ /* 0x000fe20007ffe0ff */
[----:B------:R-:W-:Y:S01]  /*4870*/  FADD.FTZ R29, R84, -R33 ;  /* 0x80000021541d7221 */ /* 0x000fe20000010000 */
[----:B-1----:R-:W-:-:S03]  /*4880*/  LEA R30, P1, R28, UR8, 0x1 ;  /* 0x000000081c1e7c11 */ /* 0x002fc6000f8208ff */
[----:B------:R-:W-:Y:S01]  /*4890*/  FMUL.FTZ R29, R29, R32 ;  /* 0x000000201d1d7220 */ /* 0x000fe20000410000 */
[----:B------:R-:W-:-:S03]  /*48a0*/  LEA.HI.X R31, R28, UR9, R31, 0x1, P1 ;  /* 0x000000091c1f7c11 */ /* 0x000fc600088f0c1f */
[----:B------:R-:W-:-:S05]  /*48b0*/  FFMA.FTZ R29, R42, R29, R45 ;  /* 0x0000001d2a1d7223 */ /* 0x000fca000001002d */
[----:B------:R-:W-:-:S05]  /*48c0*/  F2FP.BF16.F32.PACK_AB R29, R0, R29 ;  /* 0x0000001d001d723e */ /* 0x000fca00000010ff */
[----:B------:R0:W-:Y:S02]  /*48d0*/  STG.E desc[UR6][R30.64], R29 ;  /* 0x0000001d1e007986 */ /* 0x0001e4000c101906 */
.L_x_2258:
[----:B------:R-:W-:Y:S05]  /*48e0*/  BSYNC.RECONVERGENT B1 ;  /* 0x0000000000017941 */ /* 0x000fea0003800200 */
.L_x_2257:
[----:B------:R-:W-:Y:S04]  /*48f0*/  BSSY.RECONVERGENT B1, `(.L_x_2259) ;  /* 0x0000014000017945 */ /* 0x000fe80003800200 */
[----:B------:R-:W-:Y:S05]  /*4900*/  @P2 BRA `(.L_x_2260) ;  /* 0x0000000000482947 */ /* 0x000fea0003800000 */
[----:B------:R-:W1:Y:S01]  /*4910*/  LDCU.64 UR8, c[0x0][0x3e0] ;  /* 0x00007c00ff0877ac */ /* 0x000e620008000a00 */
[----:B------:R-:W-:Y:S01]  /*4920*/  MOV R28, R120 ;  /* 0x00000078001c7202 */ /* 0x000fe20000000f00 */
[----:B------:R-:W-:Y:S01]  /*4930*/  FADD.FTZ R3, R3, -R33 ;  /* 0x8000002103037221 */ /* 0x000fe20000010000 */
[----:B0-----:R-:W-:Y:S01]  /*4940*/  MOV R29, R123 ;  /* 0x0000007b001d7202 */ /* 0x001fe20000000f00 */
[----:B------:R-:W0:Y:S02]  /*4950*/  LDCU.64 UR10, c[0x0][0x380] ;  /* 0x00007000ff0a77ac */ /* 0x000e240008000a00 */
[----:B------:R-:W-:-:S04]  /*4960*/  FMUL.FTZ R3, R3, R32 ;  /* 0x0000002003037220 */ /* 0x000fc80000410000 */
[----:B------:R-:W-:Y:S01]  /*4970*/  FFMA.FTZ R0, R43, R3, R44 ;  /* 0x000000032b007223 */ /* 0x000fe2000001002c */
[----:B-1----:R-:W-:Y:S02]  /*4980*/  IMAD R124, R124, UR8, RZ ;  /* 0x000000087c7c7c24 */ /* 0x002fe4000f8e02ff */
        /* <DEDUP_REMOVED lines=10> */
.L_x_2260:
[----:B------:R-:W-:Y:S05]  /*4a30*/  BSYNC.RECONVERGENT B1 ;  /* 0x0000000000017941 */ /* 0x000fea0003800200 */
.L_x_2259:
[----:B0-----:R-:W-:Y:S01]  /*4a40*/  IADD3 R29, PT, PT, R34, 0x10, RZ ;  /* 0x00000010221d7810 */ /* 0x001fe20007ffe0ff */
[----:B------:R-:W-:Y:S01]  /*4a50*/  BSSY.RECONVERGENT B1, `(.L_x_2261) ;  /* 0x0000019000017945 */ /* 0x000fe20003800200 */
[----:B------:R-:W-:Y:S02]  /*4a60*/  ISETP.GE.U32.AND P2, PT, R116, UR4, PT ;  /* 0x0000000474007c0c */ /* 0x000fe4000bf46070 */
[----:B------:R-:W-:Y:S02]  /*4a70*/  ISETP.GE.U32.AND P1, PT, R29, UR4, PT ;  /* 0x000000041d007c0c */ /* 0x000fe4000bf26070 */
[----:B------:R-:W-:Y:S02]  /*4a80*/  SHF.R.S32.HI R0, RZ, 0x1f, R29 ;  /* 0x0000001fff007819 */ /* 0x000fe4000001141d */
[----:B------:R-:W-:Y:S02]  /*4a90*/  ISETP.GE.AND.EX P2, PT, R96, UR5, PT, P2 ;  /* 0x0000000560007c0c */ /* 0x000fe4000bf46320 */
[----:B------:R-:W-:-:S13]  /*4aa0*/  ISETP.GE.AND.EX P1, PT, R0, UR5, PT, P1 ;  /* 0x0000000500007c0c */ /* 0x000fda000bf26310 */
[----:B------:R-:W-:Y:S05]  /*4ab0*/  @P1 BRA `(.L_x_2262) ;  /* 0x0000000000481947 */ /* 0x000fea0003800000 */
[----:B------:R-:W0:Y:S01]  /*4ac0*/  LDCU.64 UR8, c[0x0][0x3e0] ;  /* 0x00007c00ff0877ac */ /* 0x000e220008000a00 */
[----:B------:R-:W-:Y:S01]  /*4ad0*/  MOV R2, R120 ;  /* 0x0000007800027202 */ /* 0x000fe20000000f00 */
[----:B------:R-:W-:Y:S01]  /*4ae0*/  FADD.FTZ R5, R5, -R33 ;  /* 0x8000002105057221 */ /* 0x000fe20000010000 */
[----:B-1----:R-:W-:Y:S01]  /*4af0*/  MOV R3, R123 ;  /* 0x0000007b00037202 */ /* 0x002fe20000000f00 */
[----:B------:R-:W1:Y:S02]  /*4b00*/  LDCU.64 UR10, c[0x0][0x380] ;  /* 0x00007000ff0a77ac */ /* 0x000e640008000a00 */
[----:B------:R-:W-:Y:S01]  /*4b10*/  FMUL.FTZ R5, R5, R32 ;  /* 0x0000002005057220 */ /* 0x000fe20000410000 */
[----:B0-----:R-:W-:Y:S02]  /*4b20*/  IMAD R0, R0, UR8, RZ ;  /* 0x0000000800007c24 */ /* 0x001fe4000f8e02ff */
[----:B------:R-:W-:-:S04]  /*4b30*/  IMAD.WIDE.U32 R2, R29, UR8, R2 ;  /* 0x000000081d027c25 */ /* 0x000fc8000f8e0002 */
[----:B------:R-:W-:Y:S02]  /*4b40*/  IMAD R31, R29, UR9, R0 ;  /* 0x000000091d1f7c24 */ /* 0x000fe4000f8e0200 */
[----:B------:R-:W-:Y:S01]  /*4b50*/  FFMA.FTZ R0, R43, R5, R44 ;  /* 0x000000052b007223 */ /* 0x000fe2000001002c */
[----:B-1----:R-:W-:Y:S02]  /*4b60*/  LEA R28, P1, R2, UR10, 0x1 ;  /* 0x0000000a021c7c11 */ /* 0x002fe4000f8208ff */
[----:B------:R-:W-:Y:S01]  /*4b70*/  IADD3 R31, PT, PT, R3, R31, RZ ;  /* 0x0000001f031f7210 */ /* 0x000fe20007ffe0ff */
[----:B------:R-:W-:-:S03]  /*4b80*/  FADD.FTZ R3, R4, -R33 ;  /* 0x8000002104037221 */ /* 0x000fc60000010000 */
[----:B------:R-:W-:Y:S01]  /*4b90*/  LEA.HI.X R29, R2, UR11, R31, 0x1, P1 ;  /* 0x0000000b021d7c11 */ /* 0x000fe200088f0c1f */
[----:B------:R-:W-:-:S04]  /*4ba0*/  FMUL.FTZ R3, R3, R32 ;  /* 0x0000002003037220 */ /* 0x000fc80000410000 */
[----:B------:R-:W-:-:S05]  /*4bb0*/  FFMA.FTZ R3, R42, R3, R45 ;  /* 0x000000032a037223 */ /* 0x000fca000001002d */
[----:B------:R-:W-:-:S05]  /*4bc0*/  F2FP.BF16.F32.PACK_AB R3, R0, R3 ;  /* 0x000000030003723e */ /* 0x000fca00000010ff */
[----:B------:R0:W-:Y:S02]  /*4bd0*/  STG.E desc[UR6][R28.64], R3 ;  /* 0x000000031c007986 */ /* 0x0001e4000c101906 */
.L_x_2262:
[----:B------:R-:W-:Y:S05]  /*4be0*/  BSYNC.RECONVERGENT B1 ;  /* 0x0000000000017941 */ /* 0x000fea0003800200 */
.L_x_2261:
[----:B------:R-:W-:Y:S01]  /*4bf0*/  BSSY.RECONVERGENT B1, `(.L_x_2263) ;  /* 0x0000016000017945 */ /* 0x000fe20003800200 */
[C---:B------:R-:W-:Y:S02]  /*4c00*/  IADD3 R0, PT, PT, R34.reuse, 0x28, RZ ;  /* 0x0000002822007810 */ /* 0x040fe40007ffe0ff */
[----:B0-----:R-:W-:Y:S01]  /*4c10*/  IADD3 R28, PT, PT, R34, 0x30, RZ ;  /* 0x00000030221c7810 */ /* 0x001fe20007ffe0ff */
[----:B------:R-:W-:Y:S06]  /*4c20*/  @P2 BRA `(.L_x_2264) ;  /* 0x0000000000482947 */ /* 0x000fec0003800000 */
[----:B------:R-:W0:Y:S01]  /*4c30*/  LDCU.64 UR8, c[0x0][0x3e0] ;  /* 0x00007c00ff0877ac */ /* 0x000e220008000a00 */
[----:B------:R-:W-:Y:S01]  /*4c40*/  MOV R2, R120 ;  /* 0x0000007800027202 */ /* 0x000fe20000000f00 */
[----:B------:R-:W-:Y:S01]  /*4c50*/  FADD.FTZ R7, R7, -R33 ;  /* 0x8000002107077221 */ /* 0x000fe20000010000 */
[----:B-1----:R-:W-:Y:S01]  /*4c60*/  MOV R3, R123 ;  /* 0x0000007b00037202 */ /* 0x002fe20000000f00 */
[----:B------:R-:W1:Y:S02]  /*4c70*/  LDCU.64 UR10, c[0x0][0x380] ;  /* 0x00007000ff0a77ac */ /* 0x000e640008000a00 */
[----:B------:R-:W-:-:S04]  /*4c80*/  FMUL.FTZ R7, R7, R32 ;  /* 0x0000002007077220 */ /* 0x000fc80000410000 */
[----:B------:R-:W-:Y:S01]  /*4c90*/  FFMA.FTZ R7, R42, R7, R45 ;  /* 0x000000072a077223 */ /* 0x000fe2000001002d */
[----:B0-----:R-:W-:Y:S02]  /*4ca0*/  IMAD R5, R96, UR8, RZ ;  /* 0x0000000860057c24 */ /* 0x001fe4000f8e02ff */
[----:B------:R-:W-:-:S04]  /*4cb0*/  IMAD.WIDE.U32 R2, R116, UR8, R2 ;  /* 0x0000000874027c25 */ /* 0x000fc8000f8e0002 */
[----:B------:R-:W-:Y:S01]  /*4cc0*/  IMAD R5, R116, UR9, R5 ;  /* 0x0000000974057c24 */ /* 0x000fe2000f8e0205 */
[----:B-1----:R-:W-:-:S04]  /*4cd0*/  LEA R4, P1, R2, UR10, 0x1 ;  /* 0x0000000a02047c11 */ /* 0x002fc8000f8208ff */
[----:B------:R-:W-:Y:S01]  /*4ce0*/  IADD3 R5, PT, PT, R3, R5, RZ ;  /* 0x0000000503057210 */ /* 0x000fe20007ffe0ff */
[----:B------:R-:W-:-:S03]  /*4cf0*/  FADD.FTZ R3, R6, -R33 ;  /* 0x8000002106037221 */ /* 0x000fc60000010000 */
[----:B------:R-:W-:Y:S01]  /*4d00*/  LEA.HI.X R5, R2, UR11, R5, 0x1, P1 ;  /* 0x0000000b02057c11 */ /* 0x000fe200088f0c05 */
[----:B------:R-:W-:-:S04]  /*4d10*/  FMUL.FTZ R3, R3, R32 ;  /* 0x0000002003037220 */ /* 0x000fc80000410000 */
[----:B------:R-:W-:-:S05]  /*4d20*/  FFMA.FTZ R2, R43, R3, R44 ;  /* 0x000000032b027223 */ /* 0x000fca000001002c */
[----:B------:R-:W-:-:S05]  /*4d30*/  F2FP.BF16.F32.PACK_AB R3, R2, R7 ;  /* 0x000000070203723e */ /* 0x000fca00000010ff */
[----:B------:R0:W-:Y:S02]  /*4d40*/  STG.E desc[UR6][R4.64], R3 ;  /* 0x0000000304007986 */ /* 0x0001e4000c101906 */
.L_x_2264:
[----:B------:R-:W-:Y:S05]  /*4d50*/  BSYNC.RECONVERGENT B1 ;  /* 0x0000000000017941 */ /* 0x000fea0003800200 */
.L_x_2263:
        /* <DEDUP_REMOVED lines=9> */
[----:B------:R-:W-:Y:S02]  /*4df0*/  ISETP.GE.U32.AND P4, PT, R113, UR4, PT ;  /* 0x0000000471007c0c */ /* 0x000fe4000bf86070 */
[----:B------:R-:W-:Y:S02]  /*4e00*/  ISETP.GE.AND.EX P2, PT, R29, UR5, PT, P2 ;  /* 0x000000051d007c0c */ /* 0x000fe4000bf46320 */
[----:B------:R-:W-:Y:S02]  /*4e10*/  ISETP.GE.AND.EX P1, PT, R6, UR5, PT, P1 ;  /* 0x0000000506007c0c */ /* 0x000fe4000bf26310 */
[----:B------:R-:W-:-:S02]  /*4e20*/  ISETP.GE.AND.EX P6, PT, R95, UR5, PT, P6 ;  /* 0x000000055f007c0c */ /* 0x000fc4000bfc6360 */
        /* <DEDUP_REMOVED lines=21> */
.L_x_2266:
[----:B------:R-:W-:Y:S05]  /*4f80*/  BSYNC.RECONVERGENT B1 ;  /* 0x0000000000017941 */ /* 0x000fea0003800200 */
.L_x_2265:
[----:B------:R-:W-:Y:S01]  /*4f90*/  BSSY.RECONVERGENT B1, `(.L_x_2267) ;  /* 0x0000016000017945 */ /* 0x000fe20003800200 */
[C---:B------:R-:W-:Y:S02]  /*4fa0*/  IADD3 R7, PT, PT, R34.reuse, 0x50, RZ ;  /* 0x0000005022077810 */ /* 0x040fe40007ffe0ff */
[----:B------:R-:W-:Y:S01]  /*4fb0*/  IADD3 R8, PT, PT, R34, 0x58, RZ ;  /* 0x0000005822087810 */ /* 0x000fe20007ffe0ff */
[----:B------:R-:W-:Y:S06]  /*4fc0*/  @P2 BRA `(.L_x_2268) ;  /* 0x0000000000482947 */ /* 0x000fec0003800000 */
        /* <DEDUP_REMOVED lines=8> */
[----:B------:R-:W-:Y:S01]  /*5050*/  FFMA.FTZ R11, R42, R11, R45 ;  /* 0x0000000b2a0b7223 */ /* 0x000fe2000001002d */
        /* <DEDUP_REMOVED lines=9> */
.L_x_2268:
[----:B------:R-:W-:Y:S05]  /*50f0*/  BSYNC.RECONVERGENT B1 ;  /* 0x0000000000017941 */ /* 0x000fea0003800200 */
.L_x_2267:
[----:B------:R-:W-:Y:S04]  /*5100*/  BSSY.RECONVERGENT B1, `(.L_x_2269) ;  /* 0x0000014000017945 */ /* 0x000fe80003800200 */
[----:B------:R-:W-:Y:S05]  /*5110*/  @P1 BRA `(.L_x_2270) ;  /* 0x0000000000481947 */ /* 0x000fea0003800000 */
[----:B------:R-:W4:Y:S01]  /*5120*/  LDCU.64 UR8, c[0x0][0x3e0] ;  /* 0x00007c00ff0877ac */ /* 0x000f220008000a00 */
[----:B------:R-:W-:Y:S01]  /*5130*/  MOV R2, R120 ;  /* 0x0000007800027202 */ /* 0x000fe20000000f00 */
[--C-:B0-23--:R-:W-:Y:S01]  /*5140*/  FADD.FTZ R5, R12, -R33.reuse ;  /* 0x800000210c057221 */ /* 0x10dfe20000010000 */
[----:B-1----:R-:W-:Y:S01]  /*5150*/  MOV R3, R123 ;  /* 0x0000007b00037202 */ /* 0x002fe20000000f00 */
        /* <DEDUP_REMOVED lines=14> */
.L_x_2270:
[----:B------:R-:W-:Y:S05]  /*5240*/  BSYNC.RECONVERGENT B1 ;  /* 0x0000000000017941 */ /* 0x000fea0003800200 */
.L_x_2269:
        /* <DEDUP_REMOVED lines=20> */
.L_x_2272:
[----:B------:R-:W-:Y:S05]  /*5390*/  BSYNC.RECONVERGENT B1 ;  /* 0x0000000000017941 */ /* 0x000fea0003800200 */
.L_x_2271:
        /* <DEDUP_REMOVED lines=20> */
.L_x_2274:
[----:B------:R-:W-:Y:S05]  /*54e0*/  BSYNC.RECONVERGENT B1 ;  /* 0x0000000000017941 */ /* 0x000fea0003800200 */
.L_x_2273:
        /* <DEDUP_REMOVED lines=20> */
.L_x_2276:
[----:B------:R-:W-:Y:S05]  /*5630*/  BSYNC.RECONVERGENT B1 ;  /* 0x0000000000017941 */ /* 0x000fea0003800200 */
.L_x_2275:
[----:B------:R-:W-:Y:S01]  /*5640*/  ISETP.GE.U32.AND P5, PT, R7, UR4, PT ;  /* 0x0000000407007c0c */ /* 0x000fe2000bfa6070 */
[----:B------:R-:W-:Y:S01]  /*5650*/  BSSY.RECONVERGENT B1, `(.L_x_2277) ;  /* 0x0000027000017945 */ /* 0x000fe20003800200 */
[----:B0-234-:R-:W-:Y:S02]  /*5660*/  SHF.R.S32.HI R4, RZ, 0x1f, R7 ;  /* 0x0000001fff047819 */ /* 0x01dfe40000011407 */
[----:B------:R-:W-:Y:S02]  /*5670*/  IADD3 R0, PT, PT, R34, 0x70, RZ ;  /* 0x0000007022007810 */ /* 0x000fe40007ffe0ff */
[----:B------:R-:W-:Y:S02]  /*5680*/  ISETP.GE.AND.EX P5, PT, R4, UR5, PT, P5 ;  /* 0x0000000504007c0c */ /* 0x000fe4000bfa6350 */
[----:B------:R-:W-:Y:S02]  /*5690*/  IADD3 R6, PT, PT, R34, 0x78, RZ ;  /* 0x0000007822067810 */ /* 0x000fe40007ffe0ff */
        /* <DEDUP_REMOVED lines=13> */
[C---:B------:R-:W-:Y:S02]  /*5770*/  IADD3 R11, PT, PT, R34.reuse, 0x80, RZ ;  /* 0x00000080220b7810 */ /* 0x040fe40007ffe0ff */
[----:B------:R-:W-:Y:S01]  /*5780*/  IADD3 R12, PT, PT, R34, 0x88, RZ ;  /* 0x00000088220c7810 */ /* 0x000fe20007ffe0ff */
[----:B------:R-:W-:Y:S08]  /*5790*/  @P5 BRA `(.L_x_2278) ;  /* 0x0000000000485947 */ /* 0x000ff00003800000 */
[----:B------:R-:W0:Y:S01]  /*57a0*/  LDCU.64 UR8, c[0x0][0x3e0] ;  /* 0x00007c00ff0877ac */ /* 0x000e220008000a00 */
[----:B------:R-:W-:Y:S01]  /*57b0*/  MOV R2, R120 ;  /* 0x0000007800027202 */ /* 0x000fe20000000f00 */
[--C-:B------:R-:W-:Y:S01]  /*57c0*/  FADD.FTZ R5, R20, -R33.reuse ;  /* 0x8000002114057221 */ /* 0x100fe20000010000 */
[----:B-1----:R-:W-:Y:S01]  /*57d0*/  MOV R3, R123 ;  /* 0x0000007b00037202 */ /* 0x002fe20000000f00 */
[----:B------:R-:W1:Y:S01]  /*57e0*/  LDCU.64 UR10, c[0x0][0x380] ;  /* 0x00007000ff0a77ac */ /* 0x000e620008000a00 */
[----:B------:R-:W-:Y:S01]  /*57f0*/  FADD.FTZ R21, R21, -R33 ;  /* 0x8000002115157221 */ /* 0x000fe20000010000 */
[----:B------:R-:W-:-:S03]  /*5800*/  FMUL.FTZ R5, R5, R32 ;  /* 0x0000002005057220 */ /* 0x000fc60000410000 */
[----:B------:R-:W-:-:S04]  /*5810*/  FMUL.FTZ R21, R21, R32 ;  /* 0x0000002015157220 */ /* 0x000fc80000410000 */
[----:B------:R-:W-:Y:S01]  /*5820*/  FFMA.FTZ R14, R43, R21, R44 ;  /* 0x000000152b0e7223 */ /* 0x000fe2000001002c */
[----:B0-----:R-:W-:Y:S02]  /*5830*/  IMAD R4, R4, UR8, RZ ;  /* 0x0000000804047c24 */ /* 0x001fe4000f8e02ff */
        /* <DEDUP_REMOVED lines=8> */
.L_x_2278:
[----:B------:R-:W-:Y:S05]  /*58c0*/  BSYNC.RECONVERGENT B1 ;  /* 0x0000000000017941 */ /* 0x000fea0003800200 */
.L_x_2277:
[----:B------:R-:W-:Y:S04]  /*58d0*/  BSSY.RECONVERGENT B1, `(.L_x_2279) ;  /* 0x0000014000017945 */ /* 0x000fe80003800200 */
[----:B------:R-:W-:Y:S05]  /*58e0*/  @P2 BRA `(.L_x_2280) ;  /* 0x0000000000482947 */ /* 0x000fea0003800000 */
        /* <DEDUP_REMOVED lines=8> */
[----:B------:R-:W-:Y:S01]  /*5970*/  FFMA.FTZ R23, R42, R23, R45 ;  /* 0x000000172a177223 */ /* 0x000fe2000001002d */
        /* <DEDUP_REMOVED lines=9> */
.L_x_2280:
[----:B------:R-:W-:Y:S05]  /*5a10*/  BSYNC.RECONVERGENT B1 ;  /* 0x0000000000017941 */ /* 0x000fea0003800200 */
.L_x_2279:
        /* <DEDUP_REMOVED lines=20> */
.L_x_2282:
[----:B------:R-:W-:Y:S05]  /*5b60*/  BSYNC.RECONVERGENT B1 ;  /* 0x0000000000017941 */ /* 0x000fea0003800200 */
.L_x_2281:
        /* <DEDUP_REMOVED lines=20> */
.L_x_2284:
[----:B------:R-:W-:Y:S05]  /*5cb0*/  BSYNC.RECONVERGENT B1 ;  /* 0x0000000000017941 */ /* 0x000fea0003800200 */
.L_x_2283:
[----:B------:R-:W-:Y:S04]  /*5cc0*/  BSSY.RECONVERGENT B1, `(.L_x_2285) ;  /* 0x0000014000017945 */ /* 0x000fe80003800200 */
[----:B------:R-:W-:Y:S05]  /*5cd0*/  @P3 BRA `(.L_x_2286) ;  /* 0x0000000000483947 */ /* 0x000fea0003800000 */
[----:B------:R-:W5:Y:S01]  /*5ce0*/  LDCU.64 UR8, c[0x0][0x3e0] ;  /* 0x00007c00ff0877ac */ /* 0x000f620008000a00 */
[----:B------:R-:W-:Y:S01]  /*5cf0*/  MOV R2, R120 ;  /* 0x0000007800027202 */ /* 0x000fe20000000f00 */
[--C-:B0-234-:R-:W-:Y:S01]  /*5d00*/  FADD.FTZ R5, R48, -R33.reuse ;  /* 0x8000002130057221 */ /* 0x11dfe20000010000 */
[----:B-1----:R-:W-:Y:S01]  /*5d10*/  MOV R3, R123 ;  /* 0x0000007b00037202 */ /* 0x002fe20000000f00 */
[----:B------:R-:W0:Y:S01]  /*5d20*/  LDCU.64 UR10, c[0x0][0x380] ;  /* 0x00007000ff0a77ac */ /* 0x000e220008000a00 */
[----:B------:R-:W-:Y:S01]  /*5d30*/  FADD.FTZ R49, R49, -R33 ;  /* 0x8000002131317221 */ /* 0x000fe20000010000 */
[----:B------:R-:W-:-:S03]  /*5d40*/  FMUL.FTZ R5, R5, R32 ;  /* 0x0000002005057220 */ /* 0x000fc60000410000 */
[----:B------:R-:W-:-:S04]  /*5d50*/  FMUL.FTZ R49, R49, R32 ;  /* 0x0000002031317220 */ /* 0x000fc80000410000 */
        /* <DEDUP_REMOVED lines=10> */
.L_x_2286:
[----:B------:R-:W-:Y:S05]  /*5e00*/  BSYNC.RECONVERGENT B1 ;  /* 0x0000000000017941 */ /* 0x000fea0003800200 */
.L_x_2285:
        /* <DEDUP_REMOVED lines=20> */
.L_x_2288:
[----:B------:R-:W-:Y:S05]  /*5f50*/  BSYNC.RECONVERGENT B1 ;  /* 0x0000000000017941 */ /* 0x000fea0003800200 */
.L_x_2287:
[----:B------:R-:W-:Y:S01]  /*5f60*/  ISETP.GE.U32.AND P3, PT, R11, UR4, PT ;  /* 0x000000040b007c0c */ /* 0x000fe2000bf66070 */
[----:B------:R-:W-:Y:S01]  /*5f70*/  BSSY.RECONVERGENT B1, `(.L_x_2289) ;  /* 0x0000022000017945 */ /* 0x000fe20003800200 */
[----:B------:R-:W-:Y:S02]  /*5f80*/  SHF.R.S32.HI R0, RZ, 0x1f, R11 ;  /* 0x0000001fff007819 */ /* 0x000fe4000001140b */
[----:B------:R-:W-:Y:S02]  /*5f90*/  IADD3 R9, PT, PT, R34, 0x90, RZ ;  /* 0x0000009022097810 */ /* 0x000fe40007ffe0ff */
[----:B------:R-:W-:Y:S02]  /*5fa0*/  ISETP.GE.AND.EX P3, PT, R0, UR5, PT, P3 ;  /* 0x0000000500007c0c */ /* 0x000fe4000bf66330 */
[----:B------:R-:W-:Y:S02]  /*5fb0*/  IADD3 R7, PT, PT, R34, 0xa8, RZ ;  /* 0x000000a822077810 */ /* 0x000fe40007ffe0ff */
[----:B------:R-:W-:-:S02]  /*5fc0*/  ISETP.GE.U32.AND P1, PT, R12, UR4, PT ;  /* 0x000000040c007c0c */ /* 0x000fc4000bf26070 */
[----:B------:R-:W-:Y:S02]  /*5fd0*/  ISETP.GE.U32.AND P4, PT, R9, UR4, PT ;  /* 0x0000000409007c0c */ /* 0x000fe4000bf86070 */
[----:B------:R-:W-:Y:S02]  /*5fe0*/  ISETP.GE.U32.AND P2, PT, R38, UR4, PT ;  /* 0x0000000426007c0c */ /* 0x000fe4000bf46070 */
[----:B------:R-:W-:Y:S02]  /*5ff0*/  SHF.R.S32.HI R6, RZ, 0x1f, R12 ;  /* 0x0000001fff067819 */ /* 0x000fe4000001140c */
[----:B------:R-:W-:Y:S02]  /*6000*/  SHF.R.S32.HI R8, RZ, 0x1f, R9 ;  /* 0x0000001fff087819 */ /* 0x000fe40000011409 */
[----:B------:R-:W-:Y:S02]  /*6010*/  ISETP.GE.U32.AND P5, PT, R111, UR4, PT ;  /* 0x000000046f007c0c */ /* 0x000fe4000bfa6070 */
[----:B------:R-:W-:-:S02]  /*6020*/  ISETP.GE.U32.AND P6, PT, R7, UR4, PT ;  /* 0x0000000407007c0c */ /* 0x000fc4000bfc6070 */
        /* <DEDUP_REMOVED lines=22> */
.L_x_2290:
[----:B------:R-:W-:Y:S05]  /*6190*/  BSYNC.RECONVERGENT B1 ;  /* 0x0000000000017941 */ /* 0x000fea0003800200 */
.L_x_2289:
        /* <DEDUP_REMOVED lines=20> */
.L_x_2292:
[----:B------:R-:W-:Y:S05]  /*62e0*/  BSYNC.RECONVERGENT B1 ;  /* 0x0000000000017941 */ /* 0x000fea0003800200 */
.L_x_2291:
        /* <DEDUP_REMOVED lines=20> */
.L_x_2294:
[----:B------:R-:W-:Y:S05]  /*6430*/  BSYNC.RECONVERGENT B1 ;  /* 0x0000000000017941 */ /* 0x000fea0003800200 */
.L_x_2293:
        /* <DEDUP_REMOVED lines=20> */
.L_x_2296:
[----:B------:R-:W-:Y:S05]  /*6580*/  BSYNC.RECONVERGENT B1 ;  /* 0x0000000000017941 */ /* 0x000fea0003800200 */
.L_x_2295:
[----:B------:R-:W-:Y:S01]  /*6590*/  ISETP.GE.AND.EX P5, PT, R91, UR5, PT, P5 ;  /* 0x000000055b007c0c */ /* 0x000fe2000bfa6350 */
[----:B------:R-:W-:Y:S01]  /*65a0*/  BSSY.RECONVERGENT B1, `(.L_x_2297) ;  /* 0x0000020000017945 */ /* 0x000fe20003800200 */
[----:B------:R-:W-:Y:S02]  /*65b0*/  ISETP.GE.U32.AND P1, PT, R110, UR4, PT ;  /* 0x000000046e007c0c */ /* 0x000fe4000bf26070 */
[----:B------:R-:W-:Y:S02]  /*65c0*/  ISETP.GE.U32.AND P2, PT, R109, UR4, PT ;  /* 0x000000046d007c0c */ /* 0x000fe4000bf46070 */
[----:B------:R-:W-:Y:S02]  /*65d0*/  SHF.R.S32.HI R8, RZ, 0x1f, R7 ;  /* 0x0000001fff087819 */ /* 0x000fe40000011407 */
[----:B------:R-:W-:Y:S02]  /*65e0*/  ISETP.GE.U32.AND P3, PT, R36, UR4, PT ;  /* 0x0000000424007c0c */ /* 0x000fe4000bf66070 */
[----:B------:R-:W-:-:S02]  /*65f0*/  ISETP.GE.U32.AND P4, PT, R108, UR4, PT ;  /* 0x000000046c007c0c */ /* 0x000fc4000bf86070 */
[----:B------:R-:W-:Y:S02]  /*6600*/  IADD3 R0, PT, PT, R34, 0xe0, RZ ;  /* 0x000000e022007810 */ /* 0x000fe40007ffe0ff */
[----:B------:R-:W-:Y:S02]  /*6610*/  ISETP.GE.AND.EX P6, PT, R8, UR5, PT, P6 ;  /* 0x0000000508007c0c */ /* 0x000fe4000bfc6360 */
[----:B------:R-:W-:Y:S02]  /*6620*/  ISETP.GE.AND.EX P1, PT, R90, UR5, PT, P1 ;  /* 0x000000055a007c0c */ /* 0x000fe4000bf26310 */
[----:B------:R-:W-:Y:S02]  /*6630*/  ISETP.GE.AND.EX P2, PT, R89, UR5, PT, P2 ;  /* 0x0000000559007c0c */ /* 0x000fe4000bf46320 */
[----:B------:R-:W-:Y:S02]  /*6640*/  ISETP.GE.AND.EX P3, PT, R41, UR5, PT, P3 ;  /* 0x0000000529007c0c */ /* 0x000fe4000bf66330 */
[----:B------:R-:W-:-:S02]  /*6650*/  ISETP.GE.AND.EX P4, PT, R88, UR5, PT, P4 ;  /* 0x0000000558007c0c */ /* 0x000fc4000bf86340 */
[----:B------:R-:W-:Y:S01]  /*6660*/  IADD3 R34, PT, PT, R34, 0xf0, RZ ;  /* 0x000000f022227810 */ /* 0x000fe20007ffe0ff */
[----:B------:R-:W-:Y:S10]  /*6670*/  @P5 BRA `(.L_x_2298) ;  /* 0x0000000000485947 */ /* 0x000ff40003800000 */
        /* <DEDUP_REMOVED lines=18> */
.L_x_2298:
[----:B------:R-:W-:Y:S05]  /*67a0*/  BSYNC.RECONVERGENT B1 ;  /* 0x0000000000017941 */ /* 0x000fea0003800200 */
.L_x_2297:
        /* <DEDUP_REMOVED lines=20> */
.L_x_2300:
[----:B------:R-:W-:Y:S05]  /*68f0*/  BSYNC.RECONVERGENT B1 ;  /* 0x0000000000017941 */ /* 0x000fea0003800200 */
.L_x_2299:
        /* <DEDUP_REMOVED lines=20> */
.L_x_2302:
[----:B------:R-:W-:Y:S05]  /*6a40*/  BSYNC.RECONVERGENT B1 ;  /* 0x0000000000017941 */ /* 0x000fea0003800200 */
.L_x_2301:
        /* <DEDUP_REMOVED lines=20> */
.L_x_2304:
[----:B------:R-:W-:Y:S05]  /*6b90*/  BSYNC.RECONVERGENT B1 ;  /* 0x0000000000017941 */ /* 0x000fea0003800200 */
.L_x_2303:
        /* <DEDUP_REMOVED lines=20> */
.L_x_2306:
[----:B------:R-:W-:Y:S05]  /*6ce0*/  BSYNC.RECONVERGENT B1 ;  /* 0x0000000000017941 */ /* 0x000fea0003800200 */
.L_x_2305:
        /* <DEDUP_REMOVED lines=20> */
.L_x_2308:
[----:B------:R-:W-:Y:S05]  /*6e30*/  BSYNC.RECONVERGENT B1 ;  /* 0x0000000000017941 */ /* 0x000fea0003800200 */
.L_x_2307:
        /* <DEDUP_REMOVED lines=34> */
.L_x_2310:
[----:B------:R-:W-:Y:S05]  /*7060*/  BSYNC.RECONVERGENT B1 ;  /* 0x0000000000017941 */ /* 0x000fea0003800200 */
.L_x_2309:
        /* <DEDUP_REMOVED lines=20> */
.L_x_2312:
[----:B------:R-:W-:Y:S05]  /*71b0*/  BSYNC.RECONVERGENT B1 ;  /* 0x0000000000017941 */ /* 0x000fea0003800200 */
.L_x_2311:
[----:B------:R-:W-:Y:S04]  /*71c0*/  BSSY.RECONVERGENT B1, `(.L_x_2313) ;  /* 0x0000014000017945 */ /* 0x000fe80003800200 */
[----:B------:R-:W-:Y:S05]  /*71d0*/  @P1 BRA `(.L_x_2314) ;  /* 0x0000000000481947 */ /* 0x000fea0003800000 */
[----:B------:R-:W5:Y:S01]  /*71e0*/  LDCU.64 UR8, c[0x0][0x3e0] ;  /* 0x00007c00ff0877ac */ /* 0x000f620008000a00 */
[--C-:B0-234-:R-:W-:Y:S01]  /*71f0*/  FADD.FTZ R5, R76, -R33.reuse ;  /* 0x800000214c057221 */ /* 0x11dfe20000010000 */
[----:B------:R-:W-:Y:S01]  /*7200*/  MOV R2, R120 ;  /* 0x0000007800027202 */ /* 0x000fe20000000f00 */
[----:B------:R-:W-:Y:S01]  /*7210*/  FADD.FTZ R77, R77, -R33 ;  /* 0x800000214d4d7221 */ /* 0x000fe20000010000 */
[----:B------:R-:W0:Y:S01]  /*7220*/  LDCU.64 UR10, c[0x0][0x380] ;  /* 0x00007000ff0a77ac */ /* 0x000e220008000a00 */
[----:B-1----:R-:W-:Y:S01]  /*7230*/  MOV R3, R123 ;  /* 0x0000007b00037202 */ /* 0x002fe20000000f00 */
[-C--:B------:R-:W-:Y:S01]  /*7240*/  FMUL.FTZ R7, R5, R32.reuse ;  /* 0x0000002005077220 */ /* 0x080fe20000410000 */
[----:B------:R-:W-:-:S03]  /*7250*/  FMUL.FTZ R77, R77, R32 ;  /* 0x000000204d4d7220 */ /* 0x000fc60000410000 */
        /* <DEDUP_REMOVED lines=10> */
.L_x_2314:
[----:B------:R-:W-:Y:S05]  /*7300*/  BSYNC.RECONVERGENT B1 ;  /* 0x0000000000017941 */ /* 0x000fea0003800200 */
.L_x_2313:
        /* <DEDUP_REMOVED lines=20> */
.L_x_2316:
[----:B------:R-:W-:Y:S05]  /*7450*/  BSYNC.RECONVERGENT B1 ;  /* 0x0000000000017941 */ /* 0x000fea0003800200 */
.L_x_2315:
        /* <DEDUP_REMOVED lines=20> */
.L_x_2318:
[----:B------:R-:W-:Y:S05]  /*75a0*/  BSYNC.RECONVERGENT B1 ;  /* 0x0000000000017941 */ /* 0x000fea0003800200 */
.L_x_2317:
[----:B------:R-:W-:Y:S05]  /*75b0*/  @P4 BRA `(.L_x_2319) ;  /* 0x0000004400304947 */ /* 0x000fea0003800000 */
[----:B------:R-:W5:Y:S01]  /*75c0*/  LDCU.64 UR4, c[0x0][0x3e0] ;  /* 0x00007c00ff0477ac */ /* 0x000f620008000a00 */
[--C-:B------:R-:W-:Y:S01]  /*75d0*/  FADD.FTZ R83, R83, -R33.reuse ;  /* 0x8000002153537221 */ /* 0x100fe20000010000 */
[----:B------:R-:W-:Y:S01]  /*75e0*/  MOV R121, R123 ;  /* 0x0000007b00797202 */ /* 0x000fe20000000f00 */
[----:B------:R-:W-:Y:S01]  /*75f0*/  FADD.FTZ R33, R82, -R33 ;  /* 0x8000002152217221 */ /* 0x000fe20000010000 */
[----:B------:R-:W1:Y:S01]  /*7600*/  LDCU.64 UR8, c[0x0][0x380] ;  /* 0x00007000ff0877ac */ /* 0x000e620008000a00 */
[-C--:B------:R-:W-:Y:S02]  /*7610*/  FMUL.FTZ R83, R83, R32.reuse ;  /* 0x0000002053537220 */ /* 0x080fe40000410000 */
[----:B------:R-:W-:Y:S02]  /*7620*/  FMUL.FTZ R33, R33, R32 ;  /* 0x0000002021217220 */ /* 0x000fe40000410000 */
[----:B0-234-:R-:W-:Y:S02]  /*7630*/  FFMA.FTZ R5, R42, R83, R45 ;  /* 0x000000532a057223 */ /* 0x01dfe4000001002d */
[----:B------:R-:W-:-:S05]  /*7640*/  FFMA.FTZ R44, R43, R33, R44 ;  /* 0x000000212b2c7223 */ /* 0x000fca000001002c */
[----:B------:R-:W-:Y:S01]  /*7650*/  F2FP.BF16.F32.PACK_AB R5, R44, R5 ;  /* 0x000000052c05723e */ /* 0x000fe200000010ff */
[----:B-----5:R-:W-:Y:S02]  /*7660*/  IMAD R0, R85, UR4, RZ ;  /* 0x0000000455007c24 */ /* 0x020fe4000f8e02ff */
[----:B------:R-:W-:-:S04]  /*7670*/  IMAD.WIDE.U32 R120, R105, UR4, R120 ;  /* 0x0000000469787c25 */ /* 0x000fc8000f8e0078 */
[----:B-1----:R-:W-:Y:S01]  /*7680*/  IMAD R3, R105, UR5, R0 ;  /* 0x0000000569037c24 */ /* 0x002fe2000f8e0200 */
[----:B------:R-:W-:-:S04]  /*7690*/  LEA R2, P1, R120, UR8, 0x1 ;  /* 0x0000000878027c11 */ /* 0x000fc8000f8208ff */
[----:B------:R-:W-:-:S04]  /*76a0*/  IADD3 R3, PT, PT, R121, R3, RZ ;  /* 0x0000000379037210 */ /* 0x000fc80007ffe0ff */
[----:B------:R-:W-:-:S05]  /*76b0*/  LEA.HI.X R3, R120, UR9, R3, 0x1, P1 ;  /* 0x0000000978037c11 */ /* 0x000fca00088f0c03 */
[----:B------:R0:W-:Y:S01]  /*76c0*/  STG.E desc[UR6][R2.64], R5 ;  /* 0x0000000502007986 */ /* 0x0001e2000c101906 */
[----:B------:R-:W-:Y:S05]  /*76d0*/  BRA `(.L_x_2319) ;  /* 0x0000004000e87947 */ /* 0x000fea0003800000 */
.L_x_2256:
        /* <DEDUP_REMOVED lines=10> */
[--C-:B------:R-:W-:Y:S01]  /*7780*/  FADD.FTZ R29, R84, -R33.reuse ;  /* 0x80000021541d7221 */ /* 0x100fe20000010000 */
[----:B------:R-:W-:Y:S01]  /*7790*/  FADD.FTZ R31, R0, -R33 ;  /* 0x80000021001f7221 */ /* 0x000fe20000010000 */
[----:B------:R-:W0:Y:S02]  /*77a0*/  LDCU.64 UR8, c[0x0][0x3e0] ;  /* 0x00007c00ff0877ac */ /* 0x000e240008000a00 */
[-C--:B------:R-:W-:Y:S01]  /*77b0*/  FMUL.FTZ R29, R29, R32.reuse ;  /* 0x000000201d1d7220 */ /* 0x080fe20000410000 */
[----:B------:R-:W-:Y:S01]  /*77c0*/  FMUL.FTZ R28, R31, R32 ;  /* 0x000000201f1c7220 */ /* 0x000fe20000410000 */
[----:B------:R-:W1:Y:S02]  /*77d0*/  LDCU.64 UR10, c[0x0][0x380] ;  /* 0x00007000ff0a77ac */ /* 0x000e640008000a00 */
[----:B------:R-:W-:Y:S01]  /*77e0*/  FFMA.FTZ R0, R42, R29, R45 ;  /* 0x0000001d2a007223 */ /* 0x000fe2000001002d */
[----:B------:R-:W-:-:S03]  /*77f0*/  FFMA.FTZ R28, R43, R28, R44 ;  /* 0x0000001c2b1c7223 */ /* 0x000fc6000001002c */
[----:B------:R-:W-:Y:S01]  /*7800*/  FMUL.FTZ R31, R0, -1.4426950216293334961 ;  /* 0xbfb8aa3b001f7820 */ /* 0x000fe20000410000 */
[----:B------:R-:W-:-:S05]  /*7810*/  FMUL.FTZ R124, R28, -1.4426950216293334961 ;  /* 0xbfb8aa3b1c7c7820 */ /* 0x000fca0000410000 */
[----:B------:R-:W2:Y:S04]  /*7820*/  MUFU.EX2 R31, R31 ;  /* 0x0000001f001f7308 */ /* 0x000ea80000000800 */
[----:B------:R-:W3:Y:S01]  /*7830*/  MUFU.EX2 R124, R124 ;  /* 0x0000007c007c7308 */ /* 0x000ee20000000800 */
[----:B--2---:R-:W-:Y:S01]  /*7840*/  FADD.FTZ R84, R31, 1 ;  /* 0x3f8000001f547421 */ /* 0x004fe20000010000 */
[----:B------:R-:W-:-:S03]  /*7850*/  MOV R31, R123 ;  /* 0x0000007b001f7202 */ /* 0x000fc60000000f00 */
[----:B------:R-:W2:Y:S01]  /*7860*/  MUFU.RCP R125, R84 ;  /* 0x00000054007d7308 */ /* 0x000ea20000001000 */
[----:B---3--:R-:W-:-:S07]  /*7870*/  FADD.FTZ R124, R124, 1 ;  /* 0x3f8000007c7c7421 */ /* 0x008fce0000010000 */
[----:B------:R-:W3:Y:S01]  /*7880*/  MUFU.RCP R29, R124 ;  /* 0x0000007c001d7308 */ /* 0x000ee20000001000 */
[----:B--2---:R-:W-:Y:S01]  /*7890*/  FMUL.FTZ R0, R0, R125 ;  /* 0x0000007d00007220 */ /* 0x004fe20000410000 */
[----:B0-----:R-:W-:Y:S01]  /*78a0*/  IMAD R125, R30, UR8, RZ ;  /* 0x000000081e7d7c24 */ /* 0x001fe2000f8e02ff */
[----:B------:R-:W-:-:S03]  /*78b0*/  MOV R30, R120 ;  /* 0x00000078001e7202 */ /* 0x000fc60000000f00 */
[C---:B------:R-:W-:Y:S02]  /*78c0*/  IMAD R84, R34.reuse, UR9, R125 ;  /* 0x0000000922547c24 */ /* 0x040fe4000f8e027d */
[----:B------:R-:W-:-:S04]  /*78d0*/  IMAD.WIDE.U32 R30, R34, UR8, R30 ;  /* 0x00000008221e7c25 */ /* 0x000fc8000f8e001e */
[----:B---3--:R-:W-:Y:S01]  /*78e0*/  FMUL.FTZ R125, R28, R29 ;  /* 0x0000001d1c7d7220 */ /* 0x008fe20000410000 */
[----:B------:R-:W-:Y:S02]  /*78f0*/  IADD3 R29, PT, PT, R31, R84, RZ ;  /* 0x000000541f1d7210 */ /* 0x000fe40007ffe0ff */
[C---:B-1----:R-:W-:Y:S02]  /*7900*/  LEA R28, P1, R30.reuse, UR10, 0x1 ;  /* 0x0000000a1e1c7c11 */ /* 0x042fe4000f8208ff */
[----:B------:R-:W-:Y:S02]  /*7910*/  F2FP.BF16.F32.PACK_AB R125, R125, R0 ;  /* 0x000000007d7d723e */ /* 0x000fe400000010ff */
[----:B------:R-:W-:-:S05]  /*7920*/  LEA.HI.X R29, R30, UR11, R29, 0x1, P1 ;  /* 0x0000000b1e1d7c11 */ /* 0x000fca00088f0c1d */
[----:B------:R0:W-:Y:S04]  /*7930*/  STG.E desc[UR6][R28.64], R125 ;  /* 0x0000007d1c007986 */ /* 0x0001e8000c101906 */
.L_x_2321:
[----:B------:R-:W-:Y:S05]  /*7940*/  BSYNC.RECONVERGENT B1 ;  /* 0x0000000000017941 */ /* 0x000fea0003800200 */
.L_x_2320:
[----:B------:R-:W-:Y:S04]  /*7950*/  BSSY.RECONVERGENT B1, `(.L_x_2322) ;  /* 0x000001e000017945 */ /* 0x000fe80003800200 */
[----:B------:R-:W-:Y:S05]  /*7960*/  @P2 BRA `(.L_x_2323) ;  /* 0x0000000000702947 */ /* 0x000fea0003800000 */
[--C-:B0-----:R-:W-:Y:S01]  /*7970*/  FADD.FTZ R29, R2, -R33.reuse ;  /* 0x80000021021d7221 */ /* 0x101fe20000010000 */
[----:B------:R-:W-:Y:S01]  /*7980*/  FADD.FTZ R3, R3, -R33 ;  /* 0x8000002103037221 */ /* 0x000fe20000010000 */
[----:B------:R-:W0:Y:S02]  /*7990*/  LDCU.64 UR8, c[0x0][0x3e0] ;  /* 0x00007c00ff0877ac */ /* 0x000e240008000a00 */
        /* <DEDUP_REMOVED lines=25> */
.L_x_2323:
[----:B------:R-:W-:Y:S05]  /*7b30*/  BSYNC.RECONVERGENT B1 ;  /* 0x0000000000017941 */ /* 0x000fea0003800200 */
.L_x_2322:
[----:B-1----:R-:W-:Y:S01]  /*7b40*/  IADD3 R3, PT, PT, R34, 0x10, RZ ;  /* 0x0000001022037810 */ /* 0x002fe20007ffe0ff */
[----:B------:R-:W-:Y:S01]  /*7b50*/  BSSY.RECONVERGENT B1, `(.L_x_2324) ;  /* 0x0000023000017945 */ /* 0x000fe20003800200 */
[----:B------:R-:W-:Y:S02]  /*7b60*/  ISETP.GE.U32.AND P2, PT, R116, UR4, PT ;  /* 0x0000000474007c0c */ /* 0x000fe4000bf46070 */
[----:B------:R-:W-:Y:S02]  /*7b70*/  ISETP.GE.U32.AND P1, PT, R3, UR4, PT ;  /* 0x0000000403007c0c */ /* 0x000fe4000bf26070 */
[----:B0-----:R-:W-:Y:S02]  /*7b80*/  SHF.R.S32.HI R28, RZ, 0x1f, R3 ;  /* 0x0000001fff1c7819 */ /* 0x001fe40000011403 */
[----:B------:R-:W-:Y:S02]  /*7b90*/  ISETP.GE.AND.EX P2, PT, R96, UR5, PT, P2 ;  /* 0x0000000560007c0c */ /* 0x000fe4000bf46320 */
[----:B------:R-:W-:-:S13]  /*7ba0*/  ISETP.GE.AND.EX P1, PT, R28, UR5, PT, P1 ;  /* 0x000000051c007c0c */ /* 0x000fda000bf26310 */
[----:B------:R-:W-:Y:S05]  /*7bb0*/  @P1 BRA `(.L_x_2325) ;  /* 0x0000000000701947 */ /* 0x000fea0003800000 */
[--C-:B------:R-:W-:Y:S01]  /*7bc0*/  FADD.FTZ R29, R4, -R33.reuse ;  /* 0x80000021041d7221 */ /* 0x100fe20000010000 */
        /* <DEDUP_REMOVED lines=27> */
.L_x_2325:
[----:B------:R-:W-:Y:S05]  /*7d80*/  BSYNC.RECONVERGENT B1 ;  /* 0x0000000000017941 */ /* 0x000fea0003800200 */
.L_x_2324:
[----:B------:R-:W-:Y:S01]  /*7d90*/  BSSY.RECONVERGENT B1, `(.L_x_2326) ;  /* 0x0000020000017945 */ /* 0x000fe20003800200 */
[C---:B------:R-:W-:Y:S02]  /*7da0*/  IADD3 R28, PT, PT, R34.reuse, 0x28, RZ ;  /* 0x00000028221c7810 */ /* 0x040fe40007ffe0ff */
[----:B------:R-:W-:Y:S01]  /*7db0*/  IADD3 R0, PT, PT, R34, 0x30, RZ ;  /* 0x0000003022007810 */ /* 0x000fe20007ffe0ff */
[----:B------:R-:W-:Y:S06]  /*7dc0*/  @P2 BRA `(.L_x_2327) ;  /* 0x0000000000702947 */ /* 0x000fec0003800000 */
[--C-:B------:R-:W-:Y:S01]  /*7dd0*/  FADD.FTZ R7, R7, -R33.reuse ;  /* 0x8000002107077221 */ /* 0x100fe20000010000 */
[----:B------:R-:W-:Y:S01]  /*7de0*/  FADD.FTZ R5, R6, -R33 ;  /* 0x8000002106057221 */ /* 0x000fe20000010000 */
[----:B------:R-:W1:Y:S02]  /*7df0*/  LDCU.64 UR8, c[0x0][0x3e0] ;  /* 0x00007c00ff0877ac */ /* 0x000e640008000a00 */
[-C--:B0-----:R-:W-:Y:S01]  /*7e00*/  FMUL.FTZ R3, R7, R32.reuse ;  /* 0x0000002007037220 */ /* 0x081fe20000410000 */
[----:B------:R-:W-:Y:S01]  /*7e10*/  FMUL.FTZ R2, R5, R32 ;  /* 0x0000002005027220 */ /* 0x000fe20000410000 */
[----:B------:R-:W0:Y:S01]  /*7e20*/  LDCU.64 UR10, c[0x0][0x380] ;  /* 0x00007000ff0a77ac */ /* 0x000e220008000a00 */
[----:B------:R-:W-:Y:S01]  /*7e30*/  MOV R5, R123 ;  /* 0x0000007b00057202 */ /* 0x000fe20000000f00 */
[----:B------:R-:W-:Y:S01]  /*7e40*/  FFMA.FTZ R3, R42, R3, R45 ;  /* 0x000000032a037223 */ /* 0x000fe2000001002d */
[----:B------:R-:W-:-:S03]  /*7e50*/  FFMA.FTZ R2, R43, R2, R44 ;  /* 0x000000022b027223 */ /* 0x000fc6000001002c */
[----:B------:R-:W-:Y:S01]  /*7e60*/  FMUL.FTZ R4, R3, -1.4426950216293334961 ;  /* 0xbfb8aa3b03047820 */ /* 0x000fe20000410000 */
[----:B------:R-:W-:-:S05]  /*7e70*/  FMUL.FTZ R7, R2, -1.4426950216293334961 ;  /* 0xbfb8aa3b02077820 */ /* 0x000fca0000410000 */
[----:B------:R-:W2:Y:S01]  /*7e80*/  MUFU.EX2 R4, R4 ;  /* 0x0000000400047308 */ /* 0x000ea20000000800 */
[----:B-1----:R-:W-:-:S03]  /*7e90*/  IMAD R31, R96, UR8, RZ ;  /* 0x00000008601f7c24 */ /* 0x002fc6000f8e02ff */
[----:B------:R-:W1:Y:S01]  /*7ea0*/  MUFU.EX2 R7, R7 ;  /* 0x0000000700077308 */ /* 0x000e620000000800 */
[----:B------:R-:W-:Y:S02]  /*7eb0*/  IMAD R31, R116, UR9, R31 ;  /* 0x00000009741f7c24 */ /* 0x000fe4000f8e021f */
[----:B--2---:R-:W-:Y:S01]  /*7ec0*/  FADD.FTZ R6, R4, 1 ;  /* 0x3f80000004067421 */ /* 0x004fe20000010000 */
[----:B------:R-:W-:Y:S01]  /*7ed0*/  MOV R4, R120 ;  /* 0x0000007800047202 */ /* 0x000fe20000000f00 */
[----:B-1----:R-:W-:-:S04]  /*7ee0*/  FADD.FTZ R29, R7, 1 ;  /* 0x3f800000071d7421 */ /* 0x002fc80000010000 */
[----:B------:R-:W1:Y:S01]  /*7ef0*/  MUFU.RCP R6, R6 ;  /* 0x0000000600067308 */ /* 0x000e620000001000 */
[----:B------:R-:W-:-:S05]  /*7f00*/  IMAD.WIDE.U32 R4, R116, UR8, R4 ;  /* 0x0000000874047c25 */ /* 0x000fca000f8e0004 */
[----:B------:R-:W-:Y:S02]  /*7f10*/  IADD3 R31, PT, PT, R5, R31, RZ ;  /* 0x0000001f051f7210 */ /* 0x000fe40007ffe0ff */
[----:B------:R-:W2:Y:S01]  /*7f20*/  MUFU.RCP R29, R29 ;  /* 0x0000001d001d7308 */ /* 0x000ea20000001000 */
[----:B-1----:R-:W-:Y:S01]  /*7f30*/  FMUL.FTZ R7, R3, R6 ;  /* 0x0000000603077220 */ /* 0x002fe20000410000 */
[----:B--2---:R-:W-:Y:S01]  /*7f40*/  FMUL.FTZ R30, R2, R29 ;  /* 0x0000001d021e7220 */ /* 0x004fe20000410000 */
[----:B0-----:R-:W-:-:S04]  /*7f50*/  LEA R2, P1, R4, UR10, 0x1 ;  /* 0x0000000a04027c11 */ /* 0x001fc8000f8208ff */
[----:B------:R-:W-:Y:S02]  /*7f60*/  LEA.HI.X R3, R4, UR11, R31, 0x1, P1 ;  /* 0x0000000b04037c11 */ /* 0x000fe400088f0c1f */
[----:B------:R-:W-:-:S05]  /*7f70*/  F2FP.BF16.F32.PACK_AB R7, R30, R7 ;  /* 0x000000071e07723e */ /* 0x000fca00000010ff */
[----:B------:R1:W-:Y:S02]  /*7f80*/  STG.E desc[UR6][R2.64], R7 ;  /* 0x0000000702007986 */ /* 0x0003e4000c101906 */
.L_x_2327:
[----:B------:R-:W-:Y:S05]  /*7f90*/  BSYNC.RECONVERGENT B1 ;  /* 0x0000000000017941 */ /* 0x000fea0003800200 */
.L_x_2326:
[----:B------:R-:W-:Y:S01]  /*7fa0*/  ISETP.GE.U32.AND P5, PT, R37, UR4, PT ;  /* 0x0000000425007c0c */ /* 0x000fe2000bfa6070 */
[----:B------:R-:W-:Y:S01]  /*7fb0*/  BSSY.RECONVERGENT B1, `(.L_x_2328) ;  /* 0x000002b000017945 */ /* 0x000fe20003800200 */
[----:B------:R-:W-:Y:S02]  /*7fc0*/  ISETP.GE.U32.AND P1, PT, R28, UR4, PT ;  /* 0x000000041c007c0c */ /* 0x000fe4000bf26070 */
[----:B------:R-:W-:Y:S02]  /*7fd0*/  ISETP.GE.AND.EX P5, PT, R46, UR5, PT, P5 ;  /* 0x000000052e007c0c */ /* 0x000fe4000bfa6350 */
[----:B------:R-:W-:Y:S02]  /*7fe0*/  ISETP.GE.U32.AND P6, PT, R0, UR4, PT ;  /* 0x0000000400007c0c */ /* 0x000fe4000bfc6070 */
[----:B------:R-:W-:Y:S02]  /*7ff0*/  ISETP.GE.U32.AND P2, PT, R114, UR4, PT ;  /* 0x0000000472007c0c */ /* 0x000fe4000bf46070 */
[----:B------:R-:W-:-:S02]  /*8000*/  SHF.R.S32.HI R30, RZ, 0x1f, R28 ;  /* 0x0000001fff1e7819 */ /* 0x000fc4000001141c */
[----:B------:R-:W-:Y:S02]  /*8010*/  SHF.R.S32.HI R6, RZ, 0x1f, R0 ;  /* 0x0000001fff067819 */ /* 0x000fe40000011400 */
[----:B------:R-:W-:Y:S02]  /*8020*/  ISETP.GE.U32.AND P3, PT, R113, UR4, PT ;  /* 0x0000000471007c0c */ /* 0x000fe4000bf66070 */
[----:B------:R-:W-:Y:S02]  /*8030*/  ISETP.GE.AND.EX P1, PT, R30, UR5, PT, P1 ;  /* 0x000000051e007c0c */ /* 0x000fe4000bf26310 */
[----:B------:R-:W-:Y:S02]  /*8040*/  ISETP.GE.AND.EX P6, PT, R6, UR5, PT, P6 ;  /* 0x0000000506007c0c */ /* 0x000fe4000bfc6360 */
[----:B------:R-:W-:Y:S02]  /*8050*/  ISETP.GE.AND.EX P2, PT, R94, UR5, PT, P2 ;  /* 0x000000055e007c0c */ /* 0x000fe4000bf46320 */
[----:B------:R-:W-:-:S02]  /*8060*/  ISETP.GE.AND.EX P3, PT, R93, UR5, PT, P3 ;  /* 0x000000055d007c0c */ /* 0x000fc4000bf66330 */
[C---:B-1----:R-:W-:Y:S02]  /*8070*/  IADD3 R7, PT, PT, R34.reuse, 0x50, RZ ;  /* 0x0000005022077810 */ /* 0x042fe40007ffe0ff */
[----:B------:R-:W-:Y:S01]  /*8080*/  IADD3 R29, PT, PT, R34, 0x58, RZ ;  /* 0x00000058221d7810 */ /* 0x000fe20007ffe0ff */
[----:B------:R-:W-:Y:S08]  /*8090*/  @P5 BRA `(.L_x_2329) ;  /* 0x0000000000705947 */ /* 0x000ff00003800000 */
        /* <DEDUP_REMOVED lines=28> */
.L_x_2329:
[----:B------:R-:W-:Y:S05]  /*8260*/  BSYNC.RECONVERGENT B1 ;  /* 0x0000000000017941 */ /* 0x000fea0003800200 */
.L_x_2328:
[----:B------:R-:W-:Y:S04]  /*8270*/  BSSY.RECONVERGENT B1, `(.L_x_2330) ;  /* 0x000001e000017945 */ /* 0x000fe80003800200 */
[----:B------:R-:W-:Y:S05]  /*8280*/  @P1 BRA `(.L_x_2331) ;  /* 0x0000000000701947 */ /* 0x000fea0003800000 */
[--C-:B------:R-:W-:Y:S01]  /*8290*/  FADD.FTZ R11, R11, -R33.reuse ;  /* 0x800000210b0b7221 */ /* 0x100fe20000010000 */
[----:B01----:R-:W-:Y:S01]  /*82a0*/  FADD.FTZ R3, R10, -R33 ;  /* 0x800000210a037221 */ /* 0x003fe20000010000 */
[----:B------:R-:W0:Y:S02]  /*82b0*/  LDCU.64 UR8, c[0x0][0x3e0] ;  /* 0x00007c00ff0877ac */ /* 0x000e240008000a00 */
        /* <DEDUP_REMOVED lines=14> */
[----:B0-----:R-:W-:Y:S02]  /*83a0*/  FADD.FTZ R11, R10, 1 ;  /* 0x3f8000000a0b7421 */ /* 0x001fe40000010000 */
[----:B------:R-:W0:Y:S02]  /*83b0*/  MUFU.RCP R9, R8 ;  /* 0x0000000800097308 */ /* 0x000e240000001000 */
[----:B------:R-:W-:-:S05]  /*83c0*/  IMAD.WIDE.U32 R2, R28, UR8, R2 ;  /* 0x000000081c027c25 */ /* 0x000fca000f8e0002 */
[----:B------:R-:W-:Y:S01]  /*83d0*/  IADD3 R31, PT, PT, R3, R31, RZ ;  /* 0x0000001f031f7210 */ /* 0x000fe20007ffe0ff */
[----:B------:R-:W2:Y:S01]  /*83e0*/  MUFU.RCP R40, R11 ;  /* 0x0000000b00287308 */ /* 0x000ea20000001000 */
[----:B0-----:R-:W-:Y:S01]  /*83f0*/  FMUL.FTZ R9, R4, R9 ;  /* 0x0000000904097220 */ /* 0x001fe20000410000 */
[----:B-1----:R-:W-:Y:S01]  /*8400*/  LEA R4, P1, R2, UR10, 0x1 ;  /* 0x0000000a02047c11 */ /* 0x002fe2000f8208ff */
[----:B--2---:R-:W-:-:S03]  /*8410*/  FMUL.FTZ R40, R5, R40 ;  /* 0x0000002805287220 */ /* 0x004fc60000410000 */
[----:B------:R-:W-:Y:S02]  /*8420*/  LEA.HI.X R5, R2, UR11, R31, 0x1, P1 ;  /* 0x0000000b02057c11 */ /* 0x000fe400088f0c1f */
[----:B------:R-:W-:-:S05]  /*8430*/  F2FP.BF16.F32.PACK_AB R9, R40, R9 ;  /* 0x000000092809723e */ /* 0x000fca00000010ff */
[----:B------:R2:W-:Y:S02]  /*8440*/  STG.E desc[UR6][R4.64], R9 ;  /* 0x0000000904007986 */ /* 0x0005e4000c101906 */
.L_x_2331:
[----:B------:R-:W-:Y:S05]  /*8450*/  BSYNC.RECONVERGENT B1 ;  /* 0x0000000000017941 */ /* 0x000fea0003800200 */
.L_x_2330:
[----:B------:R-:W-:Y:S04]  /*8460*/  BSSY.RECONVERGENT B1, `(.L_x_2332) ;  /* 0x000001e000017945 */ /* 0x000fe80003800200 */
[----:B------:R-:W-:Y:S05]  /*8470*/  @P6 BRA `(.L_x_2333) ;  /* 0x0000000000706947 */ /* 0x000fea0003800000 */
[--C-:B01----:R-:W-:Y:S01]  /*8480*/  FADD.FTZ R3, R12, -R33.reuse ;  /* 0x800000210c037221 */ /* 0x103fe20000010000 */
[----:B------:R-:W-:Y:S01]  /*8490*/  FADD.FTZ R13, R13, -R33 ;  /* 0x800000210d0d7221 */ /* 0x000fe20000010000 */
[----:B------:R-:W0:Y:S02]  /*84a0*/  LDCU.64 UR8, c[0x0][0x3e0] ;  /* 0x00007c00ff0877ac */ /* 0x000e240008000a00 */
[-C--:B------:R-:W-:Y:S01]  /*84b0*/  FMUL.FTZ R3, R3, R32.reuse ;  /* 0x0000002003037220 */ /* 0x080fe20000410000 */
[----:B------:R-:W-:Y:S01]  /*84c0*/  FMUL.FTZ R13, R13, R32 ;  /* 0x000000200d0d7220 */ /* 0x000fe20000410000 */
[----:B------:R-:W1:Y:S02]  /*84d0*/  LDCU.64 UR10, c[0x0][0x380] ;  /* 0x00007000ff0a77ac */ /* 0x000e640008000a00 */
[----:B--2---:R-:W-:Y:S01]  /*84e0*/  FFMA.FTZ R9, R42, R3, R45 ;  /* 0x000000032a097223 */ /* 0x004fe2000001002d */
        /* <DEDUP_REMOVED lines=21> */
.L_x_2333:
[----:B------:R-:W-:Y:S05]  /*8640*/  BSYNC.RECONVERGENT B1 ;  /* 0x0000000000017941 */ /* 0x000fea0003800200 */
.L_x_2332:
[----:B------:R-:W-:Y:S04]  /*8650*/  BSSY.RECONVERGENT B1, `(.L_x_2334) ;  /* 0x000001e000017945 */ /* 0x000fe80003800200 */
[----:B------:R-:W-:Y:S05]  /*8660*/  @P4 BRA `(.L_x_2335) ;  /* 0x0000000000704947 */ /* 0x000fea0003800000 */
[--C-:B------:R-:W-:Y:S01]  /*8670*/  FADD.FTZ R15, R15, -R33.reuse ;  /* 0x800000210f0f7221 */ /* 0x100fe20000010000 */
[----:B01----:R-:W-:Y:S01]  /*8680*/  FADD.FTZ R3, R14, -R33 ;  /* 0x800000210e037221 */ /* 0x003fe20000010000 */
[----:B------:R-:W0:Y:S01]  /*8690*/  LDCU.64 UR8, c[0x0][0x3e0] ;  /* 0x00007c00ff0877ac */ /* 0x000e220008000a00 */
[----:B--23--:R-:W-:Y:S01]  /*86a0*/  MOV R4, R120 ;  /* 0x0000007800047202 */ /* 0x00cfe20000000f00 */
        /* <DEDUP_REMOVED lines=24> */
.L_x_2335:
[----:B------:R-:W-:Y:S05]  /*8830*/  BSYNC.RECONVERGENT B1 ;  /* 0x0000000000017941 */ /* 0x000fea0003800200 */
.L_x_2334:
[----:B------:R-:W-:Y:S04]  /*8840*/  BSSY.RECONVERGENT B1, `(.L_x_2336) ;  /* 0x000001e000017945 */ /* 0x000fe80003800200 */
[----:B------:R-:W-:Y:S05]  /*8850*/  @P2 BRA `(.L_x_2337) ;  /* 0x0000000000702947 */ /* 0x000fea0003800000 */
[--C-:B------:R-:W-:Y:S01]  /*8860*/  FADD.FTZ R17, R17, -R33.reuse ;  /* 0x8000002111117221 */ /* 0x100fe20000010000 */
[----:B01--4-:R-:W-:Y:S01]  /*8870*/  FADD.FTZ R3, R16, -R33 ;  /* 0x8000002110037221 */ /* 0x013fe20000010000 */
        /* <DEDUP_REMOVED lines=26> */
.L_x_2337:
[----:B------:R-:W-:Y:S05]  /*8a20*/  BSYNC.RECONVERGENT B1 ;  /* 0x0000000000017941 */ /* 0x000fea0003800200 */
.L_x_2336:
        /* <DEDUP_REMOVED lines=30> */
.L_x_2339:
[----:B------:R-:W-:Y:S05]  /*8c10*/  BSYNC.RECONVERGENT B1 ;  /* 0x0000000000017941 */ /* 0x000fea0003800200 */
.L_x_2338:
[----:B------:R-:W-:Y:S01]  /*8c20*/  ISETP.GE.U32.AND P5, PT, R7, UR4, PT ;  /* 0x0000000407007c0c */ /* 0x000fe2000bfa6070 */
[----:B------:R-:W-:Y:S01]  /*8c30*/  BSSY.RECONVERGENT B1, `(.L_x_2340) ;  /* 0x0000031000017945 */ /* 0x000fe20003800200 */
[----:B01--4-:R-:W-:Y:S02]  /*8c40*/  SHF.R.S32.HI R3, RZ, 0x1f, R7 ;  /* 0x0000001fff037819 */ /* 0x013fe40000011407 */
[C---:B------:R-:W-:Y:S02]  /*8c50*/  IADD3 R0, PT, PT, R34.reuse, 0x70, RZ ;  /* 0x0000007022007810 */ /* 0x040fe40007ffe0ff */
        /* <DEDUP_REMOVED lines=9> */
[----:B--23--:R-:W-:Y:S02]  /*8cf0*/  SHF.R.S32.HI R9, RZ, 0x1f, R6 ;  /* 0x0000001fff097819 */ /* 0x00cfe40000011406 */
        /* <DEDUP_REMOVED lines=36> */
.L_x_2341:
[----:B------:R-:W-:Y:S05]  /*8f40*/  BSYNC.RECONVERGENT B1 ;  /* 0x0000000000017941 */ /* 0x000fea0003800200 */
.L_x_2340:
[----:B------:R-:W-:Y:S04]  /*8f50*/  BSSY.RECONVERGENT B1, `(.L_x_2342) ;  /* 0x000001e000017945 */ /* 0x000fe80003800200 */
[----:B------:R-:W-:Y:S05]  /*8f60*/  @P2 BRA `(.L_x_2343) ;  /* 0x0000000000702947 */ /* 0x000fea0003800000 */
[--C-:B------:R-:W-:Y:S01]  /*8f70*/  FADD.FTZ R23, R23, -R33.reuse ;  /* 0x8000002117177221 */ /* 0x100fe20000010000 */
[----:B------:R-:W-:Y:S01]  /*8f80*/  FADD.FTZ R3, R22, -R33 ;  /* 0x8000002116037221 */ /* 0x000fe20000010000 */
[----:B------:R-:W1:Y:S02]  /*8f90*/  LDCU.64 UR8, c[0x0][0x3e0] ;  /* 0x00007c00ff0877ac */ /* 0x000e640008000a00 */
[-C--:B------:R-:W-:Y:S01]  /*8fa0*/  FMUL.FTZ R23, R23, R32.reuse ;  /* 0x0000002017177220 */ /* 0x080fe20000410000 */
[----:B------:R-:W-:Y:S01]  /*8fb0*/  FMUL.FTZ R3, R3, R32 ;  /* 0x0000002003037220 */ /* 0x000fe20000410000 */
[----:B------:R-:W2:Y:S02]  /*8fc0*/  LDCU.64 UR10, c[0x0][0x380] ;  /* 0x00007000ff0a77ac */ /* 0x000ea40008000a00 */
[----:B------:R-:W-:Y:S01]  /*8fd0*/  FFMA.FTZ R23, R42, R23, R45 ;  /* 0x000000172a177223 */ /* 0x000fe2000001002d */
[----:B------:R-:W-:Y:S01]  /*8fe0*/  FFMA.FTZ R14, R43, R3, R44 ;  /* 0x000000032b0e7223 */ /* 0x000fe2000001002c */
[----:B------:R-:W-:-:S02]  /*8ff0*/  MOV R3, R123 ;  /* 0x0000007b00037202 */ /* 0x000fc40000000f00 */
[----:B------:R-:W-:Y:S01]  /*9000*/  FMUL.FTZ R2, R23, -1.4426950216293334961 ;  /* 0xbfb8aa3b17027820 */ /* 0x000fe20000410000 */
[----:B0-----:R-:W-:-:S05]  /*9010*/  FMUL.FTZ R5, R14, -1.4426950216293334961 ;  /* 0xbfb8aa3b0e057820 */ /* 0x001fca0000410000 */
[----:B------:R-:W0:Y:S01]  /*9020*/  MUFU.EX2 R2, R2 ;  /* 0x0000000200027308 */ /* 0x000e220000000800 */
[----:B-1----:R-:W-:-:S03]  /*9030*/  IMAD R12, R12, UR8, RZ ;  /* 0x000000080c0c7c24 */ /* 0x002fc6000f8e02ff */
[----:B------:R-:W1:Y:S01]  /*9040*/  MUFU.EX2 R5, R5 ;  /* 0x0000000500057308 */ /* 0x000e620000000800 */
[----:B0-----:R-:W-:Y:S01]  /*9050*/  FADD.FTZ R4, R2, 1 ;  /* 0x3f80000002047421 */ /* 0x001fe20000010000 */
[----:B------:R-:W-:Y:S01]  /*9060*/  MOV R2, R120 ;  /* 0x0000007800027202 */ /* 0x000fe20000000f00 */
[----:B-1----:R-:W-:-:S04]  /*9070*/  FADD.FTZ R13, R5, 1 ;  /* 0x3f800000050d7421 */ /* 0x002fc80000010000 */
[----:B------:R-:W0:Y:S01]  /*9080*/  MUFU.RCP R4, R4 ;  /* 0x0000000400047308 */ /* 0x000e220000001000 */
[----:B------:R-:W-:-:S04]  /*9090*/  IMAD.WIDE.U32 R2, R29, UR8, R2 ;  /* 0x000000081d027c25 */ /* 0x000fc8000f8e0002 */
[----:B------:R-:W-:-:S03]  /*90a0*/  IMAD R29, R29, UR9, R12 ;  /* 0x000000091d1d7c24 */ /* 0x000fc6000f8e020c */
[----:B------:R-:W1:Y:S02]  /*90b0*/  MUFU.RCP R13, R13 ;  /* 0x0000000d000d7308 */ /* 0x000e640000001000 */
[----:B------:R-:W-:Y:S01]  /*90c0*/  IADD3 R29, PT, PT, R3, R29, RZ ;  /* 0x0000001d031d7210 */ /* 0x000fe20007ffe0ff */
[----:B0-----:R-:W-:Y:S01]  /*90d0*/  FMUL.FTZ R7, R23, R4 ;  /* 0x0000000417077220 */ /* 0x001fe20000410000 */
[----:B--2---:R-:W-:-:S04]  /*90e0*/  LEA R4, P2, R2, UR10, 0x1 ;  /* 0x0000000a02047c11 */ /* 0x004fc8000f8408ff */
[----:B------:R-:W-:Y:S01]  /*90f0*/  LEA.HI.X R5, R2, UR11, R29, 0x1, P2 ;  /* 0x0000000b02057c11 */ /* 0x000fe200090f0c1d */
[----:B-1----:R-:W-:-:S05]  /*9100*/  FMUL.FTZ R12, R14, R13 ;  /* 0x0000000d0e0c7220 */ /* 0x002fca0000410000 */
[----:B------:R-:W-:-:S05]  /*9110*/  F2FP.BF16.F32.PACK_AB R7, R12, R7 ;  /* 0x000000070c07723e */ /* 0x000fca00000010ff */
[----:B------:R1:W-:Y:S02]  /*9120*/  STG.E desc[UR6][R4.64], R7 ;  /* 0x0000000704007986 */ /* 0x0003e4000c101906 */
.L_x_2343:
[----:B------:R-:W-:Y:S05]  /*9130*/  BSYNC.RECONVERGENT B1 ;  /* 0x0000000000017941 */ /* 0x000fea0003800200 */
.L_x_2342:
[----:B------:R-:W-:Y:S04]  /*9140*/  BSSY.RECONVERGENT B1, `(.L_x_2344) ;  /* 0x000001e000017945 */ /* 0x000fe80003800200 */
[----:B------:R-:W-:Y:S05]  /*9150*/  @P1 BRA `(.L_x_2345) ;  /* 0x0000000000701947 */ /* 0x000fea0003800000 */
[--C-:B------:R-:W-:Y:S01]  /*9160*/  FADD.FTZ R25, R25, -R33.reuse ;  /* 0x8000002119197221 */ /* 0x100fe20000010000 */
[----:B------:R-:W-:Y:S01]  /*9170*/  FADD.FTZ R3, R24, -R33 ;  /* 0x8000002118037221 */ /* 0x000fe20000010000 */
[----:B------:R-:W2:Y:S01]  /*9180*/  LDCU.64 UR8, c[0x0][0x3e0] ;  /* 0x00007c00ff0877ac */ /* 0x000ea20008000a00 */
[----:B01----:R-:W-:Y:S01]  /*9190*/  MOV R4, R120 ;  /* 0x0000007800047202 */ /* 0x003fe20000000f00 */
        /* <DEDUP_REMOVED lines=24> */
.L_x_2345:
[----:B------:R-:W-:Y:S05]  /*9320*/  BSYNC.RECONVERGENT B1 ;  /* 0x0000000000017941 */ /* 0x000fea0003800200 */
.L_x_2344:
[----:B------:R-:W-:Y:S04]  /*9330*/  BSSY.RECONVERGENT B1, `(.L_x_2346) ;  /* 0x000001e000017945 */ /* 0x000fe80003800200 */
[----:B------:R-:W-:Y:S05]  /*9340*/  @P6 BRA `(.L_x_2347) ;  /* 0x0000000000706947 */ /* 0x000fea0003800000 */
[--C-:B------:R-:W-:Y:S01]  /*9350*/  FADD.FTZ R27, R27, -R33.reuse ;  /* 0x800000211b1b7221 */ /* 0x100fe20000010000 */
[----:B--2---:R-:W-:Y:S01]  /*9360*/  FADD.FTZ R3, R26, -R33 ;  /* 0x800000211a037221 */ /* 0x004fe20000010000 */
[----:B------:R-:W2:Y:S02]  /*9370*/  LDCU.64 UR8, c[0x0][0x3e0] ;  /* 0x00007c00ff0877ac */ /* 0x000ea40008000a00 */
[-C--:B------:R-:W-:Y:S01]  /*9380*/  FMUL.FTZ R27, R27, R32.reuse ;  /* 0x000000201b1b7220 */ /* 0x080fe20000410000 */
[----:B------:R-:W-:Y:S01]  /*9390*/  FMUL.FTZ R3, R3, R32 ;  /* 0x0000002003037220 */ /* 0x000fe20000410000 */
[----:B------:R-:W3:Y:S02]  /*93a0*/  LDCU.64 UR10, c[0x0][0x380] ;  /* 0x00007000ff0a77ac */ /* 0x000ee40008000a00 */
[----:B------:R-:W-:Y:S01]  /*93b0*/  FFMA.FTZ R27, R42, R27, R45 ;  /* 0x0000001b2a1b7223 */ /* 0x000fe2000001002d */
[----:B------:R-:W-:Y:S01]  /*93c0*/  FFMA.FTZ R13, R43, R3, R44 ;  /* 0x000000032b0d7223 */ /* 0x000fe2000001002c */
[----:B------:R-:W-:-:S02]  /*93d0*/  MOV R3, R123 ;  /* 0x0000007b00037202 */ /* 0x000fc40000000f00 */
[----:B------:R-:W-:Y:S01]  /*93e0*/  FMUL.FTZ R2, R27, -1.4426950216293334961 ;  /* 0xbfb8aa3b1b027820 */ /* 0x000fe20000410000 */
[----:B01----:R-:W-:-:S05]  /*93f0*/  FMUL.FTZ R5, R13, -1.4426950216293334961 ;  /* 0xbfb8aa3b0d057820 */ /* 0x003fca0000410000 */
[----:B------:R-:W0:Y:S01]  /*9400*/  MUFU.EX2 R2, R2 ;  /* 0x0000000200027308 */ /* 0x000e220000000800 */
[----:B--2---:R-:W-:-:S03]  /*9410*/  IMAD R118, R118, UR8, RZ ;  /* 0x0000000876767c24 */ /* 0x004fc6000f8e02ff */
        /* <DEDUP_REMOVED lines=10> */
[----:B---3--:R-:W-:-:S04]  /*94c0*/  LEA R4, P1, R2, UR10, 0x1 ;  /* 0x0000000a02047c11 */ /* 0x008fc8000f8208ff */
[----:B------:R-:W-:Y:S01]  /*94d0*/  LEA.HI.X R5, R2, UR11, R39, 0x1, P1 ;  /* 0x0000000b02057c11 */ /* 0x000fe200088f0c27 */
[----:B-1----:R-:W-:-:S05]  /*94e0*/  FMUL.FTZ R14, R13, R12 ;  /* 0x0000000c0d0e7220 */ /* 0x002fca0000410000 */
[----:B------:R-:W-:-:S05]  /*94f0*/  F2FP.BF16.F32.PACK_AB R7, R14, R7 ;  /* 0x000000070e07723e */ /* 0x000fca00000010ff */
[----:B------:R3:W-:Y:S02]  /*9500*/  STG.E desc[UR6][R4.64], R7 ;  /* 0x0000000704007986 */ /* 0x0007e4000c101906 */
.L_x_2347:
[----:B------:R-:W-:Y:S05]  /*9510*/  BSYNC.RECONVERGENT B1 ;  /* 0x0000000000017941 */ /* 0x000fea0003800200 */
.L_x_2346:
[----:B------:R-:W-:Y:S04]  /*9520*/  BSSY.RECONVERGENT B1, `(.L_x_2348) ;  /* 0x000001e000017945 */ /* 0x000fe80003800200 */
[----:B------:R-:W-:Y:S05]  /*9530*/  @P3 BRA `(.L_x_2349) ;  /* 0x0000000000703947 */ /* 0x000fea0003800000 */
[--C-:B--2---:R-:W-:Y:S01]  /*9540*/  FADD.FTZ R3, R48, -R33.reuse ;  /* 0x8000002130037221 */ /* 0x104fe20000010000 */
[----:B------:R-:W-:Y:S01]  /*9550*/  FADD.FTZ R49, R49, -R33 ;  /* 0x8000002131317221 */ /* 0x000fe20000010000 */
[----:B------:R-:W2:Y:S02]  /*9560*/  LDCU.64 UR8, c[0x0][0x3e0] ;  /* 0x00007c00ff0877ac */ /* 0x000ea40008000a00 */
[-C--:B------:R-:W-:Y:S01]  /*9570*/  FMUL.FTZ R3, R3, R32.reuse ;  /* 0x0000002003037220 */ /* 0x080fe20000410000 */
[----:B------:R-:W-:Y:S01]  /*9580*/  FMUL.FTZ R49, R49, R32 ;  /* 0x0000002031317220 */ /* 0x000fe20000410000 */
[----:B------:R-:W4:Y:S02]  /*9590*/  LDCU.64 UR10, c[0x0][0x380] ;  /* 0x00007000ff0a77ac */ /* 0x000f240008000a00 */
[----:B------:R-:W-:Y:S01]  /*95a0*/  FFMA.FTZ R13, R42, R3, R45 ;  /* 0x000000032a0d7223 */ /* 0x000fe2000001002d */
[----:B------:R-:W-:Y:S01]  /*95b0*/  FFMA.FTZ R12, R43, R49, R44 ;  /* 0x000000312b0c7223 */ /* 0x000fe2000001002c */
[----:B------:R-:W-:-:S02]  /*95c0*/  MOV R3, R123 ;  /* 0x0000007b00037202 */ /* 0x000fc40000000f00 */
[----:B------:R-:W-:Y:S01]  /*95d0*/  FMUL.FTZ R2, R13, -1.4426950216293334961 ;  /* 0xbfb8aa3b0d027820 */ /* 0x000fe20000410000 */
[----:B01-3--:R-:W-:-:S05]  /*95e0*/  FMUL.FTZ R5, R12, -1.4426950216293334961 ;  /* 0xbfb8aa3b0c057820 */ /* 0x00bfca0000410000 */
[----:B------:R-:W0:Y:S01]  /*95f0*/  MUFU.EX2 R2, R2 ;  /* 0x0000000200027308 */ /* 0x000e220000000800 */
[----:B--2---:R-:W-:-:S03]  /*9600*/  IMAD R15, R8, UR8, RZ ;  /* 0x00000008080f7c24 */ /* 0x004fc6000f8e02ff */
[----:B------:R-:W1:Y:S01]  /*9610*/  MUFU.EX2 R5, R5 ;  /* 0x0000000500057308 */ /* 0x000e620000000800 */
[----:B------:R-:W-:Y:S02]  /*9620*/  IMAD R15, R0, UR9, R15 ;  /* 0x00000009000f7c24 */ /* 0x000fe4000f8e020f */
[----:B0-----:R-:W-:Y:S01]  /*9630*/  FADD.FTZ R4, R2, 1 ;  /* 0x3f80000002047421 */ /* 0x001fe20000010000 */
[----:B------:R-:W-:Y:S01]  /*9640*/  MOV R2, R120 ;  /* 0x0000007800027202 */ /* 0x000fe20000000f00 */
[----:B-1----:R-:W-:-:S04]  /*9650*/  FADD.FTZ R7, R5, 1 ;  /* 0x3f80000005077421 */ /* 0x002fc80000010000 */
[----:B------:R-:W0:Y:S01]  /*9660*/  MUFU.RCP R4, R4 ;  /* 0x0000000400047308 */ /* 0x000e220000001000 */
[----:B------:R-:W-:-:S05]  /*9670*/  IMAD.WIDE.U32 R2, R0, UR8, R2 ;  /* 0x0000000800027c25 */ /* 0x000fca000f8e0002 */
[----:B------:R-:W-:Y:S02]  /*9680*/  IADD3 R15, PT, PT, R3, R15, RZ ;  /* 0x0000000f030f7210 */ /* 0x000fe40007ffe0ff */
[----:B------:R-:W1:Y:S01]  /*9690*/  MUFU.RCP R7, R7 ;  /* 0x0000000700077308 */ /* 0x000e620000001000 */
[----:B0-----:R-:W-:Y:S01]  /*96a0*/  FMUL.FTZ R0, R13, R4 ;  /* 0x000000040d007220 */ /* 0x001fe20000410000 */
[----:B----4-:R-:W-:-:S04]  /*96b0*/  LEA R4, P1, R2, UR10, 0x1 ;  /* 0x0000000a02047c11 */ /* 0x010fc8000f8208ff */
[----:B------:R-:W-:Y:S01]  /*96c0*/  LEA.HI.X R5, R2, UR11, R15, 0x1, P1 ;  /* 0x0000000b02057c11 */ /* 0x000fe200088f0c0f */
[----:B-1----:R-:W-:-:S05]  /*96d0*/  FMUL.FTZ R13, R12, R7 ;  /* 0x000000070c0d7220 */ /* 0x002fca0000410000 */
[----:B------:R-:W-:-:S05]  /*96e0*/  F2FP.BF16.F32.PACK_AB R13, R13, R0 ;  /* 0x000000000d0d723e */ /* 0x000fca00000010ff */
[----:B------:R4:W-:Y:S02]  /*96f0*/  STG.E desc[UR6][R4.64], R13 ;  /* 0x0000000d04007986 */ /* 0x0009e4000c101906 */
.L_x_2349:
[----:B------:R-:W-:Y:S05]  /*9700*/  BSYNC.RECONVERGENT B1 ;  /* 0x0000000000017941 */ /* 0x000fea0003800200 */
.L_x_2348:
[----:B------:R-:W-:Y:S04]  /*9710*/  BSSY.RECONVERGENT B1, `(.L_x_2350) ;  /* 0x000001e000017945 */ /* 0x000fe80003800200 */
[----:B------:R-:W-:Y:S05]  /*9720*/  @P4 BRA `(.L_x_2351) ;  /* 0x0000000000704947 */ /* 0x000fea0003800000 */
[--C-:B------:R-:W-:Y:S01]  /*9730*/  FADD.FTZ R51, R51, -R33.reuse ;  /* 0x8000002133337221 */ /* 0x100fe20000010000 */
[----:B--2---:R-:W-:Y:S01]  /*9740*/  FADD.FTZ R3, R50, -R33 ;  /* 0x8000002132037221 */ /* 0x004fe20000010000 */
[----:B------:R-:W2:Y:S01]  /*9750*/  LDCU.64 UR8, c[0x0][0x3e0] ;  /* 0x00007c00ff0877ac */ /* 0x000ea20008000a00 */
[----:B------:R-:W-:Y:S01]  /*9760*/  MOV R2, R120 ;  /* 0x0000007800027202 */ /* 0x000fe20000000f00 */
[-C--:B------:R-:W-:Y:S01]  /*9770*/  FMUL.FTZ R51, R51, R32.reuse ;  /* 0x0000002033337220 */ /* 0x080fe20000410000 */
[----:B------:R-:W-:Y:S01]  /*9780*/  FMUL.FTZ R3, R3, R32 ;  /* 0x0000002003037220 */ /* 0x000fe20000410000 */
[----:B------:R-:W5:Y:S02]  /*9790*/  LDCU.64 UR10, c[0x0][0x380] ;  /* 0x00007000ff0a77ac */ /* 0x000f640008000a00 */
[----:B------:R-:W-:Y:S01]  /*97a0*/  FFMA.FTZ R51, R42, R51, R45 ;  /* 0x000000332a337223 */ /* 0x000fe2000001002d */
[----:B------:R-:W-:Y:S01]  /*97b0*/  FFMA.FTZ R8, R43, R3, R44 ;  /* 0x000000032b087223 */ /* 0x000fe2000001002c */
[----:B------:R-:W-:-:S02]  /*97c0*/  MOV R3, R123 ;  /* 0x0000007b00037202 */ /* 0x000fc40000000f00 */
[----:B------:R-:W-:Y:S01]  /*97d0*/  FMUL.FTZ R0, R51, -1.4426950216293334961 ;  /* 0xbfb8aa3b33007820 */ /* 0x000fe20000410000 */
[----:B01-34-:R-:W-:-:S05]  /*97e0*/  FMUL.FTZ R5, R8, -1.4426950216293334961 ;  /* 0xbfb8aa3b08057820 */ /* 0x01bfca0000410000 */
[----:B------:R-:W0:Y:S01]  /*97f0*/  MUFU.EX2 R0, R0 ;  /* 0x0000000000007308 */ /* 0x000e220000000800 */
[----:B--2---:R-:W-:-:S03]  /*9800*/  IMAD R9, R9, UR8, RZ ;  /* 0x0000000809097c24 */ /* 0x004fc6000f8e02ff */
[----:B------:R-:W1:Y:S01]  /*9810*/  MUFU.EX2 R5, R5 ;  /* 0x0000000500057308 */ /* 0x000e620000000800 */
[----:B------:R-:W-:-:S04]  /*9820*/  IMAD.WIDE.U32 R2, R6, UR8, R2 ;  /* 0x0000000806027c25 */ /* 0x000fc8000f8e0002 */
[----:B------:R-:W-:Y:S02]  /*9830*/  IMAD R13, R6, UR9, R9 ;  /* 0x00000009060d7c24 */ /* 0x000fe4000f8e0209 */
[----:B0-----:R-:W-:-:S03]  /*9840*/  FADD.FTZ R4, R0, 1 ;  /* 0x3f80000000047421 */ /* 0x001fc60000010000 */
[----:B------:R-:W-:Y:S01]  /*9850*/  IADD3 R13, PT, PT, R3, R13, RZ ;  /* 0x0000000d030d7210 */ /* 0x000fe20007ffe0ff */
[----:B-1----:R-:W-:Y:S02]  /*9860*/  FADD.FTZ R7, R5, 1 ;  /* 0x3f80000005077421 */ /* 0x002fe40000010000 */
[----:B------:R-:W0:Y:S08]  /*9870*/  MUFU.RCP R4, R4 ;  /* 0x0000000400047308 */ /* 0x000e300000001000 */
[----:B------:R-:W1:Y:S01]  /*9880*/  MUFU.RCP R7, R7 ;  /* 0x0000000700077308 */ /* 0x000e620000001000 */
[----:B0-----:R-:W-:Y:S01]  /*9890*/  FMUL.FTZ R0, R51, R4 ;  /* 0x0000000433007220 */ /* 0x001fe20000410000 */
[----:B-----5:R-:W-:-:S04]  /*98a0*/  LEA R4, P1, R2, UR10, 0x1 ;  /* 0x0000000a02047c11 */ /* 0x020fc8000f8208ff */
[----:B------:R-:W-:Y:S01]  /*98b0*/  LEA.HI.X R5, R2, UR11, R13, 0x1, P1 ;  /* 0x0000000b02057c11 */ /* 0x000fe200088f0c0d */
[----:B-1----:R-:W-:-:S05]  /*98c0*/  FMUL.FTZ R9, R8, R7 ;  /* 0x0000000708097220 */ /* 0x002fca0000410000 */
[----:B------:R-:W-:-:S05]  /*98d0*/  F2FP.BF16.F32.PACK_AB R9, R9, R0 ;  /* 0x000000000909723e */ /* 0x000fca00000010ff */
[----:B------:R0:W-:Y:S02]  /*98e0*/  STG.E desc[UR6][R4.64], R9 ;  /* 0x0000000904007986 */ /* 0x0001e4000c101906 */
.L_x_2351:
[----:B------:R-:W-:Y:S05]  /*98f0*/  BSYNC.RECONVERGENT B1 ;  /* 0x0000000000017941 */ /* 0x000fea0003800200 */
.L_x_2350:
[----:B------:R-:W-:Y:S01]  /*9900*/  ISETP.GE.U32.AND P3, PT, R10, UR4, PT ;  /* 0x000000040a007c0c */ /* 0x000fe2000bf66070 */
[----:B------:R-:W-:Y:S01]  /*9910*/  BSSY.RECONVERGENT B1, `(.L_x_2352) ;  /* 0x000002c000017945 */ /* 0x000fe20003800200 */
[----:B--2---:R-:W-:Y:S02]  /*9920*/  SHF.R.S32.HI R3, RZ, 0x1f, R10 ;  /* 0x0000001fff037819 */ /* 0x004fe4000001140a */
[C---:B0-----:R-:W-:Y:S02]  /*9930*/  IADD3 R9, PT, PT, R34.reuse, 0x90, RZ ;  /* 0x0000009022097810 */ /* 0x041fe40007ffe0ff */
[----:B------:R-:W-:Y:S02]  /*9940*/  ISETP.GE.AND.EX P3, PT, R3, UR5, PT, P3 ;  /* 0x0000000503007c0c */ /* 0x000fe4000bf66330 */
[----:B-1-3--:R-:W-:Y:S02]  /*9950*/  IADD3 R7, PT, PT, R34, 0xa8, RZ ;  /* 0x000000a822077810 */ /* 0x00afe40007ffe0ff */
        /* <DEDUP_REMOVED lines=11> */
[--C-:B------:R-:W-:Y:S01]  /*9a10*/  FADD.FTZ R53, R53, -R33.reuse ;  /* 0x8000002135357221 */ /* 0x100fe20000010000 */
[----:B----4-:R-:W-:Y:S01]  /*9a20*/  FADD.FTZ R5, R52, -R33 ;  /* 0x8000002134057221 */ /* 0x010fe20000010000 */
        /* <DEDUP_REMOVED lines=26> */
.L_x_2353:
[----:B------:R-:W-:Y:S05]  /*9bd0*/  BSYNC.RECONVERGENT B1 ;  /* 0x0000000000017941 */ /* 0x000fea0003800200 */
.L_x_2352:
        /* <DEDUP_REMOVED lines=9> */
[----:B0---4-:R-:W-:Y:S01]  /*9c70*/  FFMA.FTZ R13, R43, R3, R44 ;  /* 0x000000032b0d7223 */ /* 0x011fe2000001002c */
[----:B------:R-:W-:-:S02]  /*9c80*/  MOV R3, R123 ;  /* 0x0000007b00037202 */ /* 0x000fc40000000f00 */
[----:B------:R-:W-:Y:S01]  /*9c90*/  FMUL.FTZ R2, R55, -1.4426950216293334961 ;  /* 0xbfb8aa3b37027820 */ /* 0x000fe20000410000 */
[----:B------:R-:W-:-:S05]  /*9ca0*/  FMUL.FTZ R5, R13, -1.4426950216293334961 ;  /* 0xbfb8aa3b0d057820 */ /* 0x000fca0000410000 */
[----:B------:R-:W0:Y:S01]  /*9cb0*/  MUFU.EX2 R2, R2 ;  /* 0x0000000200027308 */ /* 0x000e220000000800 */
[----:B-1----:R-:W-:-:S03]  /*9cc0*/  IMAD R6, R6, UR8, RZ ;  /* 0x0000000806067c24 */ /* 0x002fc6000f8e02ff */
        /* <DEDUP_REMOVED lines=10> */
[----:B--2---:R-:W-:-:S04]  /*9d70*/  LEA R4, P1, R2, UR10, 0x1 ;  /* 0x0000000a02047c11 */ /* 0x004fc8000f8208ff */
[----:B------:R-:W-:Y:S01]  /*9d80*/  LEA.HI.X R5, R2, UR11, R15, 0x1, P1 ;  /* 0x0000000b02057c11 */ /* 0x000fe200088f0c0f */
[----:B-1----:R-:W-:-:S05]  /*9d90*/  FMUL.FTZ R11, R13, R8 ;  /* 0x000000080d0b7220 */ /* 0x002fca0000410000 */
[----:B------:R-:W-:-:S05]  /*9da0*/  F2FP.BF16.F32.PACK_AB R11, R11, R6 ;  /* 0x000000060b0b723e */ /* 0x000fca00000010ff */
[----:B------:R1:W-:Y:S02]  /*9db0*/  STG.E desc[UR6][R4.64], R11 ;  /* 0x0000000b04007986 */ /* 0x0003e4000c101906 */
.L_x_2355:
[----:B------:R-:W-:Y:S05]  /*9dc0*/  BSYNC.RECONVERGENT B1 ;  /* 0x0000000000017941 */ /* 0x000fea0003800200 */
.L_x_2354:
[----:B------:R-:W-:Y:S04]  /*9dd0*/  BSSY.RECONVERGENT B1, `(.L_x_2356) ;  /* 0x000001e000017945 */ /* 0x000fe80003800200 */
[----:B------:R-:W-:Y:S05]  /*9de0*/  @P4 BRA `(.L_x_2357) ;  /* 0x0000000000704947 */ /* 0x000fea0003800000 */
[--C-:B------:R-:W-:Y:S01]  /*9df0*/  FADD.FTZ R3, R56, -R33.reuse ;  /* 0x8000002138037221 */ /* 0x100fe20000010000 */
[----:B------:R-:W-:Y:S01]  /*9e00*/  FADD.FTZ R57, R57, -R33 ;  /* 0x8000002139397221 */ /* 0x000fe20000010000 */
[----:B------:R-:W2:Y:S01]  /*9e10*/  LDCU.64 UR8, c[0x0][0x3e0] ;  /* 0x00007c00ff0877ac */ /* 0x000ea20008000a00 */
[----:B01--4-:R-:W-:Y:S01]  /*9e20*/  MOV R4, R120 ;  /* 0x0000007800047202 */ /* 0x013fe20000000f00 */
        /* <DEDUP_REMOVED lines=24> */
.L_x_2357:
[----:B------:R-:W-:Y:S05]  /*9fb0*/  BSYNC.RECONVERGENT B1 ;  /* 0x0000000000017941 */ /* 0x000fea0003800200 */
.L_x_2356:
        /* <DEDUP_REMOVED lines=8> */
[----:B------:R-:W3:Y:S02]  /*a040*/  LDCU.64 UR10, c[0x0][0x380] ;  /* 0x00007000ff0a77ac */ /* 0x000ee40008000a00 */
[----:B------:R-:W-:Y:S01]  /*a050*/  FFMA.FTZ R59, R42, R59, R45 ;  /* 0x0000003b2a3b7223 */ /* 0x000fe2000001002d */
[----:B------:R-:W-:Y:S01]  /*a060*/  FFMA.FTZ R9, R43, R3, R44 ;  /* 0x000000032b097223 */ /* 0x000fe2000001002c */
[----:B------:R-:W-:-:S02]  /*a070*/  MOV R3, R123 ;  /* 0x0000007b00037202 */ /* 0x000fc40000000f00 */
[----:B------:R-:W-:Y:S01]  /*a080*/  FMUL.FTZ R0, R59, -1.4426950216293334961 ;  /* 0xbfb8aa3b3b007820 */ /* 0x000fe20000410000 */
[----:B01--4-:R-:W-:-:S05]  /*a090*/  FMUL.FTZ R5, R9, -1.4426950216293334961 ;  /* 0xbfb8aa3b09057820 */ /* 0x013fca0000410000 */
        /* <DEDUP_REMOVED lines=11> */
[----:B---3--:R-:W-:-:S04]  /*a150*/  LEA R4, P1, R2, UR10, 0x1 ;  /* 0x0000000a02047c11 */ /* 0x008fc8000f8208ff */
[----:B------:R-:W-:Y:S01]  /*a160*/  LEA.HI.X R5, R2, UR11, R47, 0x1, P1 ;  /* 0x0000000b02057c11 */ /* 0x000fe200088f0c2f */
[----:B-1----:R-:W-:-:S05]  /*a170*/  FMUL.FTZ R9, R9, R6 ;  /* 0x0000000609097220 */ /* 0x002fca0000410000 */
[----:B------:R-:W-:-:S05]  /*a180*/  F2FP.BF16.F32.PACK_AB R9, R9, R0 ;  /* 0x000000000909723e */ /* 0x000fca00000010ff */
[----:B------:R3:W-:Y:S02]  /*a190*/  STG.E desc[UR6][R4.64], R9 ;  /* 0x0000000904007986 */ /* 0x0007e4000c101906 */
.L_x_2359:
[----:B------:R-:W-:Y:S05]  /*a1a0*/  BSYNC.RECONVERGENT B1 ;  /* 0x0000000000017941 */ /* 0x000fea0003800200 */
.L_x_2358:
[----:B------:R-:W-:Y:S01]  /*a1b0*/  ISETP.GE.AND.EX P5, PT, R91, UR5, PT, P5 ;  /* 0x000000055b007c0c */ /* 0x000fe2000bfa6350 */
[----:B------:R-:W-:Y:S01]  /*a1c0*/  BSSY.RECONVERGENT B1, `(.L_x_2360) ;  /* 0x000002a000017945 */ /* 0x000fe20003800200 */
[----:B------:R-:W-:Y:S02]  /*a1d0*/  ISETP.GE.U32.AND P1, PT, R110, UR4, PT ;  /* 0x000000046e007c0c */ /* 0x000fe4000bf26070 */
[----:B------:R-:W-:Y:S02]  /*a1e0*/  ISETP.GE.U32.AND P2, PT, R109, UR4, PT ;  /* 0x000000046d007c0c */ /* 0x000fe4000bf46070 */
[----:B0---4-:R-:W-:Y:S02]  /*a1f0*/  SHF.R.S32.HI R13, RZ, 0x1f, R7 ;  /* 0x0000001fff0d7819 */ /* 0x011fe40000011407 */
        /* <DEDUP_REMOVED lines=10> */
[--C-:B------:R-:W-:Y:S01]  /*a2a0*/  FADD.FTZ R61, R61, -R33.reuse ;  /* 0x800000213d3d7221 */ /* 0x100fe20000010000 */
[----:B--2---:R-:W-:Y:S01]  /*a2b0*/  FADD.FTZ R3, R60, -R33 ;  /* 0x800000213c037221 */ /* 0x004fe20000010000 */
[----:B------:R-:W0:Y:S01]  /*a2c0*/  LDCU.64 UR8, c[0x0][0x3e0] ;  /* 0x00007c00ff0877ac */ /* 0x000e220008000a00 */
[----:B-1-3--:R-:W-:Y:S01]  /*a2d0*/  MOV R4, R120 ;  /* 0x0000007800047202 */ /* 0x00afe20000000f00 */
        /* <DEDUP_REMOVED lines=13> */
[----:B--2---:R-:W-:Y:S01]  /*a3b0*/  FADD.FTZ R3, R2, 1 ;  /* 0x3f80000002037421 */ /* 0x004fe20000010000 */
[----:B-1----:R-:W-:Y:S02]  /*a3c0*/  LEA R2, P5, R4, UR10, 0x1 ;  /* 0x0000000a04027c11 */ /* 0x002fe4000f8a08ff */
        /* <DEDUP_REMOVED lines=9> */
.L_x_2361:
[----:B------:R-:W-:Y:S05]  /*a460*/  BSYNC.RECONVERGENT B1 ;  /* 0x0000000000017941 */ /* 0x000fea0003800200 */
.L_x_2360:
[----:B------:R-:W-:Y:S04]  /*a470*/  BSSY.RECONVERGENT B1, `(.L_x_2362) ;  /* 0x000001e000017945 */ /* 0x000fe80003800200 */
[----:B------:R-:W-:Y:S05]  /*a480*/  @P6 BRA `(.L_x_2363) ;  /* 0x0000000000706947 */ /* 0x000fea0003800000 */
[--C-:B0-2---:R-:W-:Y:S01]  /*a490*/  FADD.FTZ R3, R62, -R33.reuse ;  /* 0x800000213e037221 */ /* 0x105fe20000010000 */
[----:B------:R-:W-:Y:S01]  /*a4a0*/  FADD.FTZ R63, R63, -R33 ;  /* 0x800000213f3f7221 */ /* 0x000fe20000010000 */
        /* <DEDUP_REMOVED lines=26> */
.L_x_2363:
[----:B------:R-:W-:Y:S05]  /*a650*/  BSYNC.RECONVERGENT B1 ;  /* 0x0000000000017941 */ /* 0x000fea0003800200 */
.L_x_2362:
[----:B------:R-:W-:Y:S04]  /*a660*/  BSSY.RECONVERGENT B1, `(.L_x_2364) ;  /* 0x000001e000017945 */ /* 0x000fe80003800200 */
[----:B------:R-:W-:Y:S05]  /*a670*/  @P1 BRA `(.L_x_2365) ;  /* 0x0000000000701947 */ /* 0x000fea0003800000 */
[--C-:B0-2-4-:R-:W-:Y:S01]  /*a680*/  FADD.FTZ R3, R64, -R33.reuse ;  /* 0x8000002140037221 */ /* 0x115fe20000010000 */
        /* <DEDUP_REMOVED lines=27> */
.L_x_2365:
[----:B------:R-:W-:Y:S05]  /*a840*/  BSYNC.RECONVERGENT B1 ;  /* 0x0000000000017941 */ /* 0x000fea0003800200 */
.L_x_2364:
[----:B------:R-:W-:Y:S04]  /*a850*/  BSSY.RECONVERGENT B1, `(.L_x_2366) ;  /* 0x000001e000017945 */ /* 0x000fe80003800200 */
[----:B------:R-:W-:Y:S05]  /*a860*/  @P2 BRA `(.L_x_2367) ;  /* 0x0000000000702947 */ /* 0x000fea0003800000 */
[--C-:B0-2-4-:R-:W-:Y:S01]  /*a870*/  FADD.FTZ R3, R66, -R33.reuse ;  /* 0x8000002142037221 */ /* 0x115fe20000010000 */
[----:B------:R-:W-:Y:S01]  /*a880*/  FADD.FTZ R67, R67, -R33 ;  /* 0x8000002143437221 */ /* 0x000fe20000010000 */
[----:B------:R-:W0:Y:S02]  /*a890*/  LDCU.64 UR8, c[0x0][0x3e0] ;  /* 0x00007c00ff0877ac */ /* 0x000e240008000a00 */
[-C--:B------:R-:W-:Y:S01]  /*a8a0*/  FMUL.FTZ R3, R3, R32.reuse ;  /* 0x0000002003037220 */ /* 0x080fe20000410000 */
[----:B------:R-:W-:Y:S01]  /*a8b0*/  FMUL.FTZ R67, R67, R32 ;  /* 0x0000002043437220 */ /* 0x000fe20000410000 */
[----:B------:R-:W2:Y:S02]  /*a8c0*/  LDCU.64 UR10, c[0x0][0x380] ;  /* 0x00007000ff0a77ac */ /* 0x000ea40008000a00 */
[----:B---3--:R-:W-:Y:S01]  /*a8d0*/  FFMA.FTZ R9, R42, R3, R45 ;  /* 0x000000032a097223 */ /* 0x008fe2000001002d */
[----:B------:R-:W-:Y:S01]  /*a8e0*/  FFMA.FTZ R8, R43, R67, R44 ;  /* 0x000000432b087223 */ /* 0x000fe2000001002c */
[----:B------:R-:W-:-:S02]  /*a8f0*/  MOV R3, R123 ;  /* 0x0000007b00037202 */ /* 0x000fc40000000f00 */
[----:B------:R-:W-:Y:S01]  /*a900*/  FMUL.FTZ R2, R9, -1.4426950216293334961 ;  /* 0xbfb8aa3b09027820 */ /* 0x000fe20000410000 */
[----:B-1----:R-:W-:-:S05]  /*a910*/  FMUL.FTZ R5, R8, -1.4426950216293334961 ;  /* 0xbfb8aa3b08057820 */ /* 0x002fca0000410000 */
[----:B------:R-:W1:Y:S01]  /*a920*/  MUFU.EX2 R2, R2 ;  /* 0x0000000200027308 */ /* 0x000e620000000800 */
[----:B0-----:R-:W-:-:S03]  /*a930*/  IMAD R6, R89, UR8, RZ ;  /* 0x0000000859067c24 */ /* 0x001fc6000f8e02ff */
[----:B------:R-:W0:Y:S01]  /*a940*/  MUFU.EX2 R5, R5 ;  /* 0x0000000500057308 */ /* 0x000e220000000800 */
[----:B------:R-:W-:Y:S02]  /*a950*/  IMAD R11, R109, UR9, R6 ;  /* 0x000000096d0b7c24 */ /* 0x000fe4000f8e0206 */
[----:B-1----:R-:W-:Y:S01]  /*a960*/  FADD.FTZ R4, R2, 1 ;  /* 0x3f80000002047421 */ /* 0x002fe20000010000 */
[----:B------:R-:W-:Y:S01]  /*a970*/  MOV R2, R120 ;  /* 0x0000007800027202 */ /* 0x000fe20000000f00 */
[----:B0-----:R-:W-:-:S04]  /*a980*/  FADD.FTZ R7, R5, 1 ;  /* 0x3f80000005077421 */ /* 0x001fc80000010000 */
        /* <DEDUP_REMOVED lines=10> */
.L_x_2367:
[----:B------:R-:W-:Y:S05]  /*aa30*/  BSYNC.RECONVERGENT B1 ;  /* 0x0000000000017941 */ /* 0x000fea0003800200 */
.L_x_2366:
        /* <DEDUP_REMOVED lines=30> */
.L_x_2369:
[----:B------:R-:W-:Y:S05]  /*ac20*/  BSYNC.RECONVERGENT B1 ;  /* 0x0000000000017941 */ /* 0x000fea0003800200 */
.L_x_2368:
        /* <DEDUP_REMOVED lines=30> */
.L_x_2371:
[----:B------:R-:W-:Y:S05]  /*ae10*/  BSYNC.RECONVERGENT B1 ;  /* 0x0000000000017941 */ /* 0x000fea0003800200 */
.L_x_2370:
[----:B------:R-:W-:Y:S01]  /*ae20*/  ISETP.GE.U32.AND P5, PT, R107, UR4, PT ;  /* 0x000000046b007c0c */ /* 0x000fe2000bfa6070 */
[----:B------:R-:W-:Y:S01]  /*ae30*/  BSSY.RECONVERGENT B1, `(.L_x_2372) ;  /* 0x000002c000017945 */ /* 0x000fe20003800200 */
[----:B01-3--:R-:W-:Y:S02]  /*ae40*/  SHF.R.S32.HI R5, RZ, 0x1f, R35 ;  /* 0x0000001fff057819 */ /* 0x00bfe40000011423 */
        /* <DEDUP_REMOVED lines=14> */
[--C-:B------:R-:W-:Y:S01]  /*af30*/  FADD.FTZ R73, R73, -R33.reuse ;  /* 0x8000002149497221 */ /* 0x100fe20000010000 */
[----:B--2-4-:R-:W-:Y:S01]  /*af40*/  FADD.FTZ R3, R72, -R33 ;  /* 0x8000002148037221 */ /* 0x014fe20000010000 */
        /* <DEDUP_REMOVED lines=26> */
.L_x_2373:
[----:B------:R-:W-:Y:S05]  /*b0f0*/  BSYNC.RECONVERGENT B1 ;  /* 0x0000000000017941 */ /* 0x000fea0003800200 */
.L_x_2372:
[----:B------:R-:W-:Y:S04]  /*b100*/  BSSY.RECONVERGENT B1, `(.L_x_2374) ;  /* 0x000001e000017945 */ /* 0x000fe80003800200 */
[----:B------:R-:W-:Y:S05]  /*b110*/  @P2 BRA `(.L_x_2375) ;  /* 0x0000000000702947 */ /* 0x000fea0003800000 */
[--C-:B------:R-:W-:Y:S01]  /*b120*/  FADD.FTZ R75, R75, -R33.reuse ;  /* 0x800000214b4b7221 */ /* 0x100fe20000010000 */
[----:B--2-4-:R-:W-:Y:S01]  /*b130*/  FADD.FTZ R3, R74, -R33 ;  /* 0x800000214a037221 */ /* 0x014fe20000010000 */
        /* <DEDUP_REMOVED lines=26> */
.L_x_2375:
[----:B------:R-:W-:Y:S05]  /*b2e0*/  BSYNC.RECONVERGENT B1 ;  /* 0x0000000000017941 */ /* 0x000fea0003800200 */
.L_x_2374:
[----:B------:R-:W-:Y:S04]  /*b2f0*/  BSSY.RECONVERGENT B1, `(.L_x_2376) ;  /* 0x000001e000017945 */ /* 0x000fe80003800200 */
[----:B------:R-:W-:Y:S05]  /*b300*/  @P1 BRA `(.L_x_2377) ;  /* 0x0000000000701947 */ /* 0x000fea0003800000 */
[--C-:B--2-4-:R-:W-:Y:S01]  /*b310*/  FADD.FTZ R3, R76, -R33.reuse ;  /* 0x800000214c037221 */ /* 0x114fe20000010000 */
[----:B------:R-:W-:Y:S01]  /*b320*/  FADD.FTZ R77, R77, -R33 ;  /* 0x800000214d4d7221 */ /* 0x000fe20000010000 */
        /* <DEDUP_REMOVED lines=21> */
[----:B---3--:R-:W-:-:S04]  /*b480*/  LEA R6, P1, R2, UR10, 0x1 ;  /* 0x0000000a02067c11 */ /* 0x008fc8000f8208ff */
[----:B------:R-:W-:Y:S01]  /*b490*/  LEA.HI.X R7, R2, UR11, R13, 0x1, P1 ;  /* 0x0000000b02077c11 */ /* 0x000fe200088f0c0d */
[----:B-1----:R-:W-:-:S05]  /*b4a0*/  FMUL.FTZ R11, R10, R9 ;  /* 0x000000090a0b7220 */ /* 0x002fca0000410000 */
[----:B------:R-:W-:-:S05]  /*b4b0*/  F2FP.BF16.F32.PACK_AB R11, R11, R0 ;  /* 0x000000000b0b723e */ /* 0x000fca00000010ff */
[----:B------:R3:W-:Y:S02]  /*b4c0*/  STG.E desc[UR6][R6.64], R11 ;  /* 0x0000000b06007986 */ /* 0x0007e4000c101906 */
.L_x_2377:
[----:B------:R-:W-:Y:S05]  /*b4d0*/  BSYNC.RECONVERGENT B1 ;  /* 0x0000000000017941 */ /* 0x000fea0003800200 */
.L_x_2376:
[----:B------:R-:W-:Y:S04]  /*b4e0*/  BSSY.RECONVERGENT B1, `(.L_x_2378) ;  /* 0x000001e000017945 */ /* 0x000fe80003800200 */
[----:B------:R-:W-:Y:S05]  /*b4f0*/  @P6 BRA `(.L_x_2379) ;  /* 0x0000000000706947 */ /* 0x000fea0003800000 */
[--C-:B------:R-:W-:Y:S01]  /*b500*/  FADD.FTZ R79, R79, -R33.reuse ;  /* 0x800000214f4f7221 */ /* 0x100fe20000010000 */
[----:B--2-4-:R-:W-:Y:S01]  /*b510*/  FADD.FTZ R3, R78, -R33 ;  /* 0x800000214e037221 */ /* 0x014fe20000010000 */
[----:B------:R-:W2:Y:S01]  /*b520*/  LDCU.64 UR8, c[0x0][0x3e0] ;  /* 0x00007c00ff0877ac */ /* 0x000ea20008000a00 */
[----:B------:R-:W-:Y:S01]  /*b530*/  MOV R2, R120 ;  /* 0x0000007800027202 */ /* 0x000fe20000000f00 */
[-C--:B------:R-:W-:Y:S01]  /*b540*/  FMUL.FTZ R79, R79, R32.reuse ;  /* 0x000000204f4f7220 */ /* 0x080fe20000410000 */
[----:B------:R-:W-:Y:S01]  /*b550*/  FMUL.FTZ R3, R3, R32 ;  /* 0x0000002003037220 */ /* 0x000fe20000410000 */
[----:B------:R-:W4:Y:S02]  /*b560*/  LDCU.64 UR10, c[0x0][0x380] ;  /* 0x00007000ff0a77ac */ /* 0x000f240008000a00 */
[----:B------:R-:W-:Y:S01]  /*b570*/  FFMA.FTZ R79, R42, R79, R45 ;  /* 0x0000004f2a4f7223 */ /* 0x000fe2000001002d */
[----:B01----:R-:W-:Y:S01]  /*b580*/  FFMA.FTZ R9, R43, R3, R44 ;  /* 0x000000032b097223 */ /* 0x003fe2000001002c */
[----:B------:R-:W-:-:S02]  /*b590*/  MOV R3, R123 ;  /* 0x0000007b00037202 */ /* 0x000fc40000000f00 */
[----:B------:R-:W-:Y:S01]  /*b5a0*/  FMUL.FTZ R0, R79, -1.4426950216293334961 ;  /* 0xbfb8aa3b4f007820 */ /* 0x000fe20000410000 */
[----:B---3--:R-:W-:-:S05]  /*b5b0*/  FMUL.FTZ R7, R9, -1.4426950216293334961 ;  /* 0xbfb8aa3b09077820 */ /* 0x008fca0000410000 */
        /* <DEDUP_REMOVED lines=11> */
[----:B----4-:R-:W-:-:S04]  /*b670*/  LEA R6, P1, R2, UR10, 0x1 ;  /* 0x0000000a02067c11 */ /* 0x010fc8000f8208ff */
[----:B------:R-:W-:Y:S01]  /*b680*/  LEA.HI.X R7, R2, UR11, R35, 0x1, P1 ;  /* 0x0000000b02077c11 */ /* 0x000fe200088f0c23 */
[----:B-1----:R-:W-:-:S05]  /*b690*/  FMUL.FTZ R5, R9, R8 ;  /* 0x0000000809057220 */ /* 0x002fca0000410000 */
[----:B------:R-:W-:-:S05]  /*b6a0*/  F2FP.BF16.F32.PACK_AB R5, R5, R0 ;  /* 0x000000000505723e */ /* 0x000fca00000010ff */
[----:B------:R0:W-:Y:S02]  /*b6b0*/  STG.E desc[UR6][R6.64], R5 ;  /* 0x0000000506007986 */ /* 0x0001e4000c101906 */
.L_x_2379:
[----:B------:R-:W-:Y:S05]  /*b6c0*/  BSYNC.RECONVERGENT B1 ;  /* 0x0000000000017941 */ /* 0x000fea0003800200 */
.L_x_2378:
        /* <DEDUP_REMOVED lines=17> */
[----:B------:R-:W-:-:S04]  /*b7e0*/  IMAD.WIDE.U32 R2, R34, UR8, R2 ;  /* 0x0000000822027c25 */ /* 0x000fc8000f8e0002 */
[----:B------:R-:W-:Y:S01]  /*b7f0*/  IMAD R11, R34, UR9, R9 ;  /* 0x00000009220b7c24 */ /* 0x000fe2000f8e0209 */
[----:B----4-:R-:W-:Y:S01]  /*b800*/  LEA R4, P1, R2, UR10, 0x1 ;  /* 0x0000000a02047c11 */ /* 0x010fe2000f8208ff */
[----:B0-----:R-:W-:-:S03]  /*b810*/  FADD.FTZ R5, R0, 1 ;  /* 0x3f80000000057421 */ /* 0x001fc60000010000 */
[----:B------:R-:W-:Y:S01]  /*b820*/  IADD3 R11, PT, PT, R3, R11, RZ ;  /* 0x0000000b030b7210 */ /* 0x000fe20007ffe0ff */
[----:B-1----:R-:W-:Y:S02]  /*b830*/  FADD.FTZ R7, R6, 1 ;  /* 0x3f80000006077421 */ /* 0x002fe40000010000 */
[----:B------:R-:W0:Y:S08]  /*b840*/  MUFU.RCP R5, R5 ;  /* 0x0000000500057308 */ /* 0x000e300000001000 */
[----:B------:R-:W1:Y:S01]  /*b850*/  MUFU.RCP R7, R7 ;  /* 0x0000000700077308 */ /* 0x000e620000001000 */
[----:B0-----:R-:W-:Y:S01]  /*b860*/  FMUL.FTZ R0, R8, R5 ;  /* 0x0000000508007220 */ /* 0x001fe20000410000 */
[----:B------:R-:W-:Y:S01]  /*b870*/  LEA.HI.X R5, R2, UR11, R11, 0x1, P1 ;  /* 0x0000000b02057c11 */ /* 0x000fe200088f0c0b */
[----:B-1----:R-:W-:-:S05]  /*b880*/  FMUL.FTZ R9, R10, R7 ;  /* 0x000000070a097220 */ /* 0x002fca0000410000 */
[----:B------:R-:W-:-:S05]  /*b890*/  F2FP.BF16.F32.PACK_AB R9, R9, R0 ;  /* 0x000000000909723e */ /* 0x000fca00000010ff */
[----:B------:R0:W-:Y:S02]  /*b8a0*/  STG.E desc[UR6][R4.64], R9 ;  /* 0x0000000904007986 */ /* 0x0001e4000c101906 */
.L_x_2381:
[----:B------:R-:W-:Y:S05]  /*b8b0*/  BSYNC.RECONVERGENT B1 ;  /* 0x0000000000017941 */ /* 0x000fea0003800200 */
.L_x_2380:
[----:B------:R-:W-:Y:S05]  /*b8c0*/  @P4 BRA `(.L_x_2319) ;  /* 0x00000000006c4947 */ /* 0x000fea0003800000 */
[--C-:B------:R-:W-:Y:S01]  /*b8d0*/  FADD.FTZ R83, R83, -R33.reuse ;  /* 0x8000002153537221 */ /* 0x100fe20000010000 */
[----:B------:R-:W-:Y:S01]  /*b8e0*/  FADD.FTZ R33, R82, -R33 ;  /* 0x8000002152217221 */ /* 0x000fe20000010000 */
[----:B------:R-:W0:Y:S01]  /*b8f0*/  LDCU.64 UR4, c[0x0][0x3e0] ;  /* 0x00007c00ff0477ac */ /* 0x000e220008000a00 */
[----:B------:R-:W-:Y:S01]  /*b900*/  MOV R121, R123 ;  /* 0x0000007b00797202 */ /* 0x000fe20000000f00 */
[-C--:B------:R-:W-:Y:S01]  /*b910*/  FMUL.FTZ R83, R83, R32.reuse ;  /* 0x0000002053537220 */ /* 0x080fe20000410000 */
[----:B------:R-:W-:Y:S01]  /*b920*/  FMUL.FTZ R33, R33, R32 ;  /* 0x0000002021217220 */ /* 0x000fe20000410000 */
[----:B------:R-:W5:Y:S02]  /*b930*/  LDCU.64 UR8, c[0x0][0x380] ;  /* 0x00007000ff0877ac */ /* 0x000f640008000a00 */
[----:B------:R-:W-:Y:S01]  /*b940*/  FFMA.FTZ R83, R42, R83, R45 ;  /* 0x000000532a537223 */ /* 0x000fe2000001002d */
[----:B------:R-:W-:-:S03]  /*b950*/  FFMA.FTZ R33, R43, R33, R44 ;  /* 0x000000212b217223 */ /* 0x000fc6000001002c */
[----:B------:R-:W-:Y:S01]  /*b960*/  FMUL.FTZ R0, R83, -1.4426950216293334961 ;  /* 0xbfb8aa3b53007820 */ /* 0x000fe20000410000 */
[----:B--2-4-:R-:W-:-:S05]  /*b970*/  FMUL.FTZ R3, R33, -1.4426950216293334961 ;  /* 0xbfb8aa3b21037820 */ /* 0x014fca0000410000 */
[----:B------:R-:W2:Y:S01]  /*b980*/  MUFU.EX2 R0, R0 ;  /* 0x0000000000007308 */ /* 0x000ea20000000800 */
[----:B01-3--:R-:W-:-:S03]  /*b990*/  IMAD R6, R85, UR4, RZ ;  /* 0x0000000455067c24 */ /* 0x00bfc6000f8e02ff */
[----:B------:R-:W0:Y:S01]  /*b9a0*/  MUFU.EX2 R3, R3 ;  /* 0x0000000300037308 */ /* 0x000e220000000800 */
[----:B------:R-:W-:-:S04]  /*b9b0*/  IMAD.WIDE.U32 R120, R105, UR4, R120 ;  /* 0x0000000469787c25 */ /* 0x000fc8000f8e0078 */
[----:B------:R-:W-:Y:S02]  /*b9c0*/  IMAD R7, R105, UR5, R6 ;  /* 0x0000000569077c24 */ /* 0x000fe4000f8e0206 */
[----:B--2---:R-:W-:-:S03]  /*b9d0*/  FADD.FTZ R2, R0, 1 ;  /* 0x3f80000000027421 */ /* 0x004fc60000010000 */
[----:B------:R-:W-:Y:S01]  /*b9e0*/  IADD3 R7, PT, PT, R121, R7, RZ ;  /* 0x0000000779077210 */ /* 0x000fe20007ffe0ff */
[----:B0-----:R-:W-:Y:S02]  /*b9f0*/  FADD.FTZ R4, R3, 1 ;  /* 0x3f80000003047421 */ /* 0x001fe40000010000 */
        /* <DEDUP_REMOVED lines=8> */
.L_x_2319:
[----:B------:R-:W-:Y:S05]  /*ba80*/  BSYNC.RECONVERGENT B0 ;  /* 0x0000000000007941 */ /* 0x000fea0003800200 */
.L_x_2255:
        /* <DEDUP_REMOVED lines=8> */
.L_x_2383:
        /* <DEDUP_REMOVED lines=15> */
.L_x_4922:


//--------------------- .text._Z35group_norm_nhwc_fwd_one_pass_kernelI11Bf16IOBf16WLi512ELi112ELi448EEv26Group_norm_nhwc_fwd_params --------------------------
	.section	.text._Z35group_norm_nhwc_fwd_one_pass_kernelI11Bf16IOBf16WLi512ELi112ELi448EEv26Group_norm_nhwc_fwd_params,"ax",@progbits
	.align	128
        .global         _Z35group_norm_nhwc_fwd_one_pass_kernelI11Bf16IOBf16WLi512ELi112ELi448EEv26Group_norm_nhwc_fwd_params
        .type           _Z35group_norm_nhwc_fwd_one_pass_kernelI11Bf16IOBf16WLi512ELi112ELi448EEv26Group_norm_nhwc_fwd_params,@function
        .size           _Z35group_norm_nhwc_fwd_one_pass_kernelI11Bf16IOBf16WLi512ELi112ELi448EEv26Group_norm_nhwc_fwd_params,(.L_x_4923 - _Z35group_norm_nhwc_fwd_one_pass_kernelI11Bf16IOBf16WLi512ELi112ELi448EEv26Group_norm_nhwc_fwd_params)
        .other          _Z35group_norm_nhwc_fwd_one_pass_kernelI11Bf16IOBf16WLi512ELi112ELi448EEv26Group_norm_nhwc_fwd_params,@"STO_CUDA_ENTRY STV_DEFAULT"
_Z35group_norm_nhwc_fwd_one_pass_kernelI11Bf16IOBf16WLi512ELi112ELi448EEv26Group_norm_nhwc_fwd_params:
.text._Z35group_norm_nhwc_fwd_one_pass_kernelI11Bf16IOBf16WLi512ELi112ELi448EEv26Group_norm_nhwc_fwd_params:
        /* <DEDUP_REMOVED lines=36> */
.L_x_2421:
[----:B0-----:R-:W0:Y:S01]  /*0240*/  LDCU UR12, c[0x0][0x3f8] ;  /* 0x00007f00ff0c77ac */ /* 0x001e220008000800 */
[----:B------:R-:W-:Y:S01]  /*0250*/  IABS R7, UR9 ;  /* 0x0000000900077c13 */ /* 0x000fe20008000000 */
[C---:B------:R-:W-:Y:S01]  /*0260*/  VIADD R27, R0.reuse, 0x8 ;  /* 0x00000008001b7836 */ /* 0x040fe20000000000 */
[----:B-1----:R-:W1:Y:S01]  /*0270*/  @!P0 LDC.64 R38, c[0x0][0x3e0] ;  /* 0x0000f800ff268b82 */ /* 0x002e620000000a00 */
[----:B------:R-:W-:Y:S01]  /*0280*/  UMOV UR6, URZ ;  /* 0x000000ff00067c82 */ /* 0x000fe20008000000 */
[----:B------:R-:W-:Y:S01]  /*0290*/  R2UR UR10, R7 ;  /* 0x00000000070a72ca */ /* 0x000fe200000e0000 */
[----:B--2---:R-:W2:Y:S01]  /*02a0*/  LDCU.64 UR16, c[0x0][0x3e8] ;  /* 0x00007d00ff1077ac */ /* 0x004ea20008000a00 */
[----:B------:R-:W-:Y:S01]  /*02b0*/  SHF.R.S32.HI R31, RZ, 0x1f, R27 ;  /* 0x0000001fff1f7819 */ /* 0x000fe2000001141b */
[C---:B------:R-:W-:Y:S01]  /*02c0*/  VIADD R21, R0.reuse, 0x18 ;  /* 0x0000001800157836 */ /* 0x040fe20000000000 */
[----:B------:R-:W-:Y:S01]  /*02d0*/  IADD3 R29, PT, PT, R0, 0x10, RZ ;  /* 0x00000010001d7810 */ /* 0x000fe20007ffe0ff */
[----:B---3--:R-:W3:Y:S01]  /*02e0*/  LDCU.64 UR14, c[0x0][0x3f0] ;  /* 0x00007e00ff0e77ac */ /* 0x008ee20008000a00 */
[----:B------:R-:W4:Y:S01]  /*02f0*/  @!P0 LDC.64 R40, c[0x0][0x390] ;  /* 0x0000e400ff288b82 */ /* 0x000f220000000a00 */
[----:B------:R-:W-:-:S02]  /*0300*/  @!P0 SHF.R.S32.HI R9, RZ, 0x1f, R0 ;  /* 0x0000001fff098819 */ /* 0x000fc40000011400 */
[----:B------:R-:W-:Y:S02]  /*0310*/  SHF.R.S32.HI R33, RZ, 0x1f, R29 ;  /* 0x0000001fff217819 */ /* 0x000fe4000001141d */
[----:B------:R-:W-:Y:S01]  /*0320*/  SHF.R.S32.HI R35, RZ, 0x1f, R21 ;  /* 0x0000001fff237819 */ /* 0x000fe20000011415 */
[----:B0-----:R-:W-:Y:S01]  /*0330*/  IMAD.U32 R5, RZ, RZ, UR12 ;  /* 0x0000000cff057e24 */ /* 0x001fe2000f8e00ff */
[----:B------:R-:W-:Y:S01]  /*0340*/  UISETP.NE.AND UP1, UPT, UR12, URZ, UPT ;  /* 0x000000ff0c00728c */ /* 0x000fe2000bf25270 */
[----:B------:R-:W-:Y:S02]  /*0350*/  LOP3.LUT R4, R4, 0xfffffffd, RZ, 0xc0, !PT ;  /* 0xfffffffd04047812 */ /* 0x000fe400078ec0ff */
[----:B------:R-:W-:Y:S02]  /*0360*/  LOP3.LUT R2, R2, 0xfeffffff, RZ, 0xc0, !PT ;  /* 0xfeffffff02027812 */ /* 0x000fe400078ec0ff */
[----:B------:R-:W-:Y:S02]  /*0370*/  IABS R5, R5 ;  /* 0x0000000500057213 */ /* 0x000fe40000000000 */
[----:B--2---:R-:W-:Y:S01]  /*0380*/  ISETP.GE.U32.AND P1, PT, R27, UR16, PT ;  /* 0x000000101b007c0c */ /* 0x004fe2000bf26070 */
[----:B-1----:R-:W-:Y:S01]  /*0390*/  @!P0 IMAD R8, R9, R38, RZ ;  /* 0x0000002609088224 */ /* 0x002fe200078e02ff */
[----:B------:R-:W-:Y:S01]  /*03a0*/  R2UR UR11, R5 ;  /* 0x00000000050b72ca */ /* 0x000fe200000e0000 */
[----:B---3--:R-:W-:Y:S01]  /*03b0*/  IMAD.U32 R11, RZ, RZ, UR14 ;  /* 0x0000000eff0b7e24 */ /* 0x008fe2000f8e00ff */
[----:B------:R-:W-:Y:S01]  /*03c0*/  ISETP.GE.AND.EX P6, PT, R31, UR17, PT, P1 ;  /* 0x000000111f007c0c */ /* 0x000fe2000bfc6310 */
[----:B------:R-:W-:Y:S01]  /*03d0*/  @!P0 IMAD R39, R0, R39, R8 ;  /* 0x0000002700278224 */ /* 0x000fe200078e0208 */
[----:B------:R-:W-:-:S02]  /*03e0*/  ISETP.GE.U32.AND P2, PT, R29, UR16, PT ;  /* 0x000000101d007c0c */ /* 0x000fc4000bf46070 */
[----:B------:R-:W-:Y:S02]  /*03f0*/  ISETP.GE.U32.AND P1, PT, R21, UR16, PT ;  /* 0x0000001015007c0c */ /* 0x000fe4000bf26070 */
[----:B------:R-:W-:Y:S02]  /*0400*/  ISETP.GE.AND.EX P5, PT, R33, UR17, PT, P2 ;  /* 0x0000001121007c0c */ /* 0x000fe4000bfa6320 */
[----:B------:R-:W-:Y:S02]  /*0410*/  ISETP.GE.AND.EX P4, PT, R35, UR17, PT, P1 ;  /* 0x0000001123007c0c */ /* 0x000fe4000bf86310 */
[----:B------:R-:W-:Y:S01]  /*0420*/  @P0 LOP3.LUT R4, R4, 0x2, RZ, 0xfc, !PT ;  /* 0x0000000204040812 */ /* 0x000fe200078efcff */
[----:B------:R-:W0:Y:S01]  /*0430*/  I2F.RP R5, UR11 ;  /* 0x0000000b00057d06 */ /* 0x000e220008209400 */
[----:B------:R-:W-:Y:S01]  /*0440*/  LOP3.LUT R3, R3, 0x7fffffff, RZ, 0xc0, !PT ;  /* 0x7fffffff03037812 */ /* 0x000fe200078ec0ff */
        /* <DEDUP_REMOVED lines=10> */
[----:B-----5:R-:W2:Y:S01]  /*04f0*/  @!P4 LDC.64 R14, c[0x0][0x3e0] ;  /* 0x0000f800ff0ecb82 */ /* 0x020ea20000000a00 */
[----:B-1----:R-:W-:-:S04]  /*0500*/  @!P6 IMAD R26, R31, R22, RZ ;  /* 0x000000161f1ae224 */ /* 0x002fc800078e02ff */
[----:B------:R-:W-:Y:S02]  /*0510*/  @!P6 IMAD R31, R27, R23, R26 ;  /* 0x000000171b1fe224 */ /* 0x000fe400078e021a */
[----:B0-----:R-:W-:Y:S01]  /*0520*/  VIADD R6, R5, 0xffffffe ;  /* 0x0ffffffe05067836 */ /* 0x001fe20000000000 */
[----:B------:R-:W0:Y:S01]  /*0530*/  @!P5 LDC.64 R12, c[0x0][0x390] ;  /* 0x0000e400ff0cdb82 */ /* 0x000e220000000a00 */
[----:B------:R-:W-:-:S04]  /*0540*/  VIADD R5, R0, 0x20 ;  /* 0x0000002000057836 */ /* 0x000fc80000000000 */
[----:B------:R-:W1:Y:S01]  /*0550*/  F2I.FTZ.U32.TRUNC.NTZ R6, R6 ;  /* 0x0000000600067305 */ /* 0x000e62000021f000 */
[----:B------:R-:W-:Y:S02]  /*0560*/  SHF.R.S32.HI R37, RZ, 0x1f, R5 ;  /* 0x0000001fff257819 */ /* 0x000fe40000011405 */
[----:B------:R-:W0:Y:S01]  /*0570*/  @!P4 LDC.64 R68, c[0x0][0x390] ;  /* 0x0000e400ff44cb82 */ /* 0x000e220000000a00 */
[----:B-1----:R-:W-:-:S13]  /*0580*/  R2UR UR7, R6 ;  /* 0x00000000060772ca */ /* 0x002fda00000e0000 */
        /* <DEDUP_REMOVED lines=30> */
[----:B------:R-:W-:-:S06]  /*0770*/  @!P0 IMAD.WIDE.U32 R24, R0, R38, R8 ;  /* 0x0000002600188225 */ /* 0x000fcc00078e0008 */
[----:B------:R-:W1:Y:S01]  /*0780*/  @!P3 LDC.64 R10, c[0x0][0x3e0] ;  /* 0x0000f800ff0abb82 */ /* 0x000e620000000a00 */
[----:B------:R-:W-:Y:S01]  /*0790*/  @!P0 IMAD.IADD R20, R25, 0x1, R39 ;  /* 0x0000000119148824 */ /* 0x000fe200078e0227 */
[----:B----4-:R-:W-:Y:S01]  /*07a0*/  @!P0 LEA R28, P1, R24, R40, 0x1 ;  /* 0x00000028181c8211 */ /* 0x010fe200078208ff */
[----:B------:R-:W-:Y:S01]  /*07b0*/  @!P6 IMAD.MOV.U32 R25, RZ, RZ, R9 ;  /* 0x000000ffff19e224 */ /* 0x000fe200078e0009 */
[----:B------:R-:W-:Y:S02]  /*07c0*/  @P3 LOP3.LUT R2, R2, 0x200000, RZ, 0xfc, !PT ;  /* 0x0020000002023812 */ /* 0x000fe400078efcff */
[----:B------:R-:W-:Y:S01]  /*07d0*/  @!P0 LEA.HI.X R20, R24, R41, R20, 0x1, P1 ;  /* 0x0000002918148211 */ /* 0x000fe200008f0c14 */
[----:B------:R-:W-:Y:S01]  /*07e0*/  @!P0 STL [R1+0x17c], R28 ;  /* 0x00017c1c01008387 */ /* 0x000fe20000100800 */
[----:B------:R-:W-:Y:S01]  /*07f0*/  @!P6 MOV R24, R6 ;  /* 0x000000060018e202 */ /* 0x000fe20000000f00 */
[----:B------:R-:W4:Y:S01]  /*0800*/  @!P3 LDC.64 R66, c[0x0][0x390] ;  /* 0x0000e400ff42bb82 */ /* 0x000f220000000a00 */
[----:B------:R-:W-:Y:S01]  /*0810*/  LOP3.LUT R2, R2, 0xffefffff, RZ, 0xc0, !PT ;  /* 0xffefffff02027812 */ /* 0x000fe200078ec0ff */
[----:B------:R2:W-:Y:S02]  /*0820*/  @!P0 STL [R1+0x178], R20 ;  /* 0x0001781401008387 */ /* 0x0005e40000100800 */
[----:B------:R-:W-:-:S04]  /*0830*/  @!P6 IMAD.WIDE.U32 R22, R27, R22, R24 ;  /* 0x000000161b16e225 */ /* 0x000fc800078e0018 */
[----:B------:R-:W-:Y:S01]  /*0840*/  @!P5 IMAD.MOV.U32 R24, RZ, RZ, R6 ;  /* 0x000000ffff18d224 */ /* 0x000fe200078e0006 */
[----:B---3--:R-:W-:Y:S01]  /*0850*/  @!P6 LEA R38, P1, R22, R16, 0x1 ;  /* 0x000000101626e211 */ /* 0x008fe200078208ff */
[----:B------:R-:W-:Y:S02]  /*0860*/  @!P5 IMAD.MOV.U32 R25, RZ, RZ, R9 ;  /* 0x000000ffff19d224 */ /* 0x000fe400078e0009 */
[----:B--2---:R-:W-:Y:S02]  /*0870*/  @!P5 IMAD R20, R33, R18, RZ ;  /* 0x000000122114d224 */ /* 0x004fe400078e02ff */
[----:B------:R-:W-:Y:S02]  /*0880*/  @!P4 IMAD R16, R35, R14, RZ ;  /* 0x0000000e2310c224 */ /* 0x000fe400078e02ff */
[----:B------:R-:W-:Y:S01]  /*0890*/  @!P5 IMAD R27, R29, R19, R20 ;  /* 0x000000131d1bd224 */ /* 0x000fe200078e0214 */
[----:B------:R-:W-:Y:S01]  /*08a0*/  @!P6 IADD3 R20, PT, PT, R23, R31, RZ ;  /* 0x0000001f1714e210 */ /* 0x000fe20007ffe0ff */
[----:B------:R-:W-:-:S03]  /*08b0*/  @!P5 IMAD.WIDE.U32 R18, R29, R18, R24 ;  /* 0x000000121d12d225 */ /* 0x000fc600078e0018 */
[----:B------:R-:W-:Y:S01]  /*08c0*/  @!P6 LEA.HI.X R39, R22, R17, R20, 0x1, P1 ;  /* 0x000000111627e211 */ /* 0x000fe200008f0c14 */
[----:B------:R-:W-:Y:S01]  /*08d0*/  @!P4 IMAD R23, R21, R15, R16 ;  /* 0x0000000f1517c224 */ /* 0x000fe200078e0210 */
[C---:B0-----:R-:W-:Y:S01]  /*08e0*/  @!P5 LEA R24, P1, R18.reuse, R12, 0x1 ;  /* 0x0000000c1218d211 */ /* 0x041fe200078208ff */
[----:B------:R-:W-:Y:S02]  /*08f0*/  @!P4 IMAD.MOV.U32 R16, RZ, RZ, R6 ;  /* 0x000000ffff10c224 */ /* 0x000fe400078e0006 */
[----:B------:R-:W-:Y:S01]  /*0900*/  @!P4 IMAD.MOV.U32 R17, RZ, RZ, R9 ;  /* 0x000000ffff11c224 */ /* 0x000fe200078e0009 */
[----:B------:R-:W-:Y:S01]  /*0910*/  @!P6 STL.64 [R1+0x120], R38 ;  /* 0x000120260100e387 */ /* 0x000fe20000100a00 */
[----:B------:R-:W-:Y:S02]  /*0920*/  @!P5 IMAD.IADD R19, R19, 0x1, R27 ;  /* 0x000000011313d824 */ /* 0x000fe400078e021b */
[----:B-1----:R-:W-:Y:S02]  /*0930*/  @!P3 IMAD R12, R37, R10, RZ ;  /* 0x0000000a250cb224 */ /* 0x002fe400078e02ff */
[----:B------:R-:W-:Y:S01]  /*0940*/  @!P4 IMAD.WIDE.U32 R14, R21, R14, R16 ;  /* 0x0000000e150ec225 */ /* 0x000fe200078e0010 */
[----:B------:R-:W-:-:S03]  /*0950*/  @!P5 LEA.HI.X R25, R18, R13, R19, 0x1, P1 ;  /* 0x0000000d1219d211 */ /* 0x000fc600008f0c13 */
[C---:B------:R-:W-:Y:S01]  /*0960*/  @!P3 IMAD R17, R5.reuse, R11, R12 ;  /* 0x0000000b0511b224 */ /* 0x040fe200078e020c */
[----:B------:R-:W-:Y:S01]  /*0970*/  @!P3 MOV R12, R6 ;  /* 0x00000006000cb202 */ /* 0x000fe20000000f00 */
[----:B------:R-:W-:Y:S01]  /*0980*/  @!P3 IMAD.MOV.U32 R13, RZ, RZ, R9 ;  /* 0x000000ffff0db224 */ /* 0x000fe200078e0009 */
[----:B------:R-:W-:Y:S01]  /*0990*/  @!P4 LEA R68, P1, R14, R68, 0x1 ;  /* 0x000000440e44c211 */ /* 0x000fe200078208ff */
[----:B------:R-:W-:Y:S02]  /*09a0*/  @!P5 STL.64 [R1+0x110], R24 ;  /* 0x000110180100d387 */ /* 0x000fe40000100a00 */
[----:B------:R-:W-:-:S04]  /*09b0*/  @!P3 IMAD.WIDE.U32 R10, R5, R10, R12 ;  /* 0x0000000a050ab225 */ /* 0x000fc800078e000c */
[----:B------:R-:W-:Y:S02]  /*09c0*/  @!P4 IMAD.IADD R5, R15, 0x1, R23 ;  /* 0x000000010f05c824 */ /* 0x000fe400078e0217 */
[----:B------:R-:W-:-:S03]  /*09d0*/  @!P3 IMAD.IADD R11, R11, 0x1, R17 ;  /* 0x000000010b0bb824 */ /* 0x000fc600078e0211 */
[----:B------:R-:W-:Y:S02]  /*09e0*/  @!P4 LEA.HI.X R69, R14, R69, R5, 0x1, P1 ;  /* 0x000000450e45c211 */ /* 0x000fe400008f0c05 */
[----:B----4-:R-:W-:Y:S02]  /*09f0*/  @!P3 LEA R66, P1, R10, R66, 0x1 ;  /* 0x000000420a42b211 */ /* 0x010fe400078208ff */
        /* <DEDUP_REMOVED lines=51> */
[----:B------:R-:W-:-:S05]  /*0d30*/  @!P0 IMAD.WIDE.U32 R10, R5, R12, R10 ;  /* 0x0000000c050a8225 */ /* 0x000fca00078e000a */
[----:B------:R-:W-:Y:S02]  /*0d40*/  @!P0 IADD3 R5, PT, PT, R11, R13, RZ ;  /* 0x0000000d0b058210 */ /* 0x000fe40007ffe0ff */
[----:B-1----:R-:W-:-:S04]  /*0d50*/  @!P0 LEA R40, P1, R10, R40, 0x1 ;  /* 0x000000280a288211 */ /* 0x002fc800078208ff */
[----:B------:R-:W-:Y:S01]  /*0d60*/  @!P0 LEA.HI.X R41, R10, R41, R5, 0x1, P1 ;  /* 0x000000290a298211 */ /* 0x000fe200008f0c05 */
[----:B------:R-:W-:-:S04]  /*0d70*/  VIADD R5, R0, 0x40 ;  /* 0x0000004000057836 */ /* 0x000fc80000000000 */
        /* <DEDUP_REMOVED lines=16> */
[----:B------:R-:W-:-:S05]  /*0e80*/  VIADD R5, R0, 0x48 ;  /* 0x0000004800057836 */ /* 0x000fca0000000000 */
        /* <DEDUP_REMOVED lines=15> */
[----:B------:R-:W-:Y:S02]  /*0f80*/  IADD3 R5, PT, PT, R0, 0x50, RZ ;  /* 0x0000005000057810 */ /* 0x000fe40007ffe0ff */
[----:B------:R-:W-:Y:S01]  /*0f90*/  LOP3.LUT R4, R4, 0xfffffffe, RZ, 0xc0, !PT ;  /* 0xfffffffe04047812 */ /* 0x000fe200078ec0ff */
        /* <DEDUP_REMOVED lines=810> */
[----:B------:R-:W-:Y:S01]  /*4240*/  @!P2 IMAD R17, R5, R17, R18 ;  /* 0x000000110511a224 */ /* 0x000fe200078e0212 */
[----:B------:R-:W-:-:S05]  /*4250*/  @!P2 MOV R18, R6 ;  /* 0x000000060012a202 */ /* 0x000fca0000000f00 */
[----:B------:R-:W-:Y:S01]  /*4260*/  @!P2 IMAD.WIDE.U32 R18, R5, R16, R18 ;  /* 0x000000100512a225 */ /* 0x000fe200078e0012 */
[----:B------:R-:W-:-:S03]  /*4270*/  IADD3 R5, PT, PT, R0, 0x1d0, RZ ;  /* 0x000001d000057810 */ /* 0x000fc60007ffe0ff */
[----:B------:R-:W-:Y:S01]  /*4280*/  @!P2 IMAD.IADD R17, R19, 0x1, R17 ;  /* 0x000000011311a824 */ /* 0x000fe200078e0211 */
[C---:B--2---:R-:W-:Y:S02]  /*4290*/  @!P2 LEA R10, P1, R18.reuse, R10, 0x1 ;  /* 0x0000000a120aa211 */ /* 0x044fe400078208ff */
[----:B0-----:R-:W-:Y:S02]  /*42a0*/  SHF.R.S32.HI R20, RZ, 0x1f, R5 ;  /* 0x0000001fff147819 */ /* 0x001fe40000011405 */
[----:B------:R-:W-:Y:S02]  /*42b0*/  @!P2 LEA.HI.X R11, R18, R11, R17, 0x1, P1 ;  /* 0x0000000b120ba211 */ /* 0x000fe400008f0c11 */
[----:B------:R-:W-:-:S03]  /*42c0*/  ISETP.GE.U32.AND P1, PT, R5, UR16, PT ;  /* 0x0000001005007c0c */ /* 0x000fc6000bf26070 */
[----:B------:R0:W-:Y:S01]  /*42d0*/  STL.64 [R1+0x2d8], R10 ;  /* 0x0002d80a01007387 */ /* 0x0001e20000100a00 */
[----:B------:R-:W-:Y:S02]  /*42e0*/  ISETP.GE.AND.EX P1, PT, R20, UR5, PT, P1 ;  /* 0x0000000514007c0c */ /* 0x000fe4000bf26310 */
[----:B0-----:R-:W-:-:S11]  /*42f0*/  MOV R10, R52 ;  /* 0x00000034000a7202 */ /* 0x001fd60000000f00 */
[----:B------:R-:W0:Y:S01]  /*4300*/  @!P1 LDC.64 R16, c[0x0][0x3e0] ;  /* 0x0000f800ff109b82 */ /* 0x000e220000000a00 */
[----:B------:R-:W-:Y:S01]  /*4310*/  @!P1 IMAD.MOV.U32 R21, RZ, RZ, R9 ;  /* 0x000000ffff159224 */ /* 0x000fe200078e0009 */
[----:B------:R-:W-:-:S06]  /*4320*/  @P1 LOP3.LUT R2, R2, 0x10000000, RZ, 0xfc, !PT ;  /* 0x1000000002021812 */ /* 0x000fcc00078efcff */
[----:B------:R-:W1:Y:S01]  /*4330*/  @!P1 LDC.64 R18, c[0x0][0x390] ;  /* 0x0000e400ff129b82 */ /* 0x000e620000000a00 */
[----:B0-----:R-:W-:-:S04]  /*4340*/  @!P1 IMAD R20, R20, R16, RZ ;  /* 0x0000001014149224 */ /* 0x001fc800078e02ff */
[----:B------:R-:W-:Y:S02]  /*4350*/  @!P1 IMAD R17, R5, R17, R20 ;  /* 0x0000001105119224 */ /* 0x000fe400078e0214 */
[----:B------:R-:W-:-:S04]  /*4360*/  @!P1 IMAD.MOV.U32 R20, RZ, RZ, R6 ;  /* 0x000000ffff149224 */ /* 0x000fc800078e0006 */
[----:B------:R-:W-:-:S04]  /*4370*/  @!P1 IMAD.WIDE.U32 R20, R5, R16, R20 ;  /* 0x0000001005149225 */ /* 0x000fc800078e0014 */
[----:B------:R-:W-:Y:S01]  /*4380*/  VIADD R5, R0, 0x1d8 ;  /* 0x000001d800057836 */ /* 0x000fe20000000000 */
[----:B------:R-:W-:Y:S02]  /*4390*/  @!P1 IADD3 R17, PT, PT, R21, R17, RZ ;  /* 0x0000001115119210 */ /* 0x000fe40007ffe0ff */
[C---:B-1----:R-:W-:Y:S02]  /*43a0*/  @!P1 LEA R68, P2, R20.reuse, R18, 0x1 ;  /* 0x0000001214449211 */ /* 0x042fe400078408ff */
[----:B------:R-:W-:Y:S02]  /*43b0*/  SHF.R.S32.HI R18, RZ, 0x1f, R5 ;  /* 0x0000001fff127819 */ /* 0x000fe40000011405 */
[----:B------:R-:W-:Y:S02]  /*43c0*/  @!P1 LEA.HI.X R69, R20, R19, R17, 0x1, P2 ;  /* 0x0000001314459211 */ /* 0x000fe400010f0c11 */
[----:B------:R-:W-:Y:S01]  /*43d0*/  ISETP.GE.U32.AND P2, PT, R5, UR16, PT ;  /* 0x0000001005007c0c */ /* 0x000fe2000bf46070 */
[----:B------:R-:W-:Y:S01]  /*43e0*/  VIADD R52, R0, 0x1f8 ;  /* 0x000001f800347836 */ /* 0x000fe20000000000 */
[----:B------:R-:W-:-:S02]  /*43f0*/  LOP3.LUT P1, RZ, R2, 0x400000, RZ, 0xc0, !PT ;  /* 0x0040000002ff7812 */ /* 0x000fc4000782c0ff */
[----:B------:R-:W-:Y:S02]  /*4400*/  ISETP.GE.AND.EX P2, PT, R18, UR5, PT, P2 ;  /* 0x0000000512007c0c */ /* 0x000fe4000bf46320 */
[----:B------:R-:W-:-:S11]  /*4410*/  LOP3.LUT R2, R2, 0xf7ffffff, RZ, 0xc0, !PT ;  /* 0xf7ffffff02027812 */ /* 0x000fd600078ec0ff */
        /* <DEDUP_REMOVED lines=14> */
[----:B------:R0:W-:Y:S01]  /*4500*/  STL.64 [R1+0x2d0], R22 ;  /* 0x0002d01601007387 */ /* 0x0001e20000100a00 */
[----:B------:R-:W-:Y:S02]  /*4510*/  LOP3.LUT P2, RZ, R2, 0x200000, RZ, 0xc0, !PT ;  /* 0x0020000002ff7812 */ /* 0x000fe4000784c0ff */
[----:B------:R-:W-:Y:S02]  /*4520*/  ISETP.GE.AND.EX P3, PT, R62, UR5, PT, P3 ;  /* 0x000000053e007c0c */ /* 0x000fe4000bf66330 */
[----:B------:R-:W-:Y:S01]  /*4530*/  LOP3.LUT R2, R2, 0xdfffffff, RZ, 0xc0, !PT ;  /* 0xdfffffff02027812 */ /* 0x000fe200078ec0ff */
[----:B0-----:R-:W-:Y:S01]  /*4540*/  IMAD.MOV.U32 R22, RZ, RZ, R68 ;  /* 0x000000ffff167224 */ /* 0x001fe200078e0044 */
[----:B------:R-:W-:-:S02]  /*4550*/  MOV R23, R69 ;  /* 0x0000004500177202 */ /* 0x000fc40000000f00 */
[----:B------:R-:W2:Y:S07]  /*4560*/  LDL.LU.64 R68, [R1+0x110] ;  /* 0x0001100001447983 */ /* 0x000eae0000300a00 */
[----:B------:R-:W0:Y:S01]  /*4570*/  @!P3 LDC.64 R16, c[0x0][0x3e0] ;  /* 0x0000f800ff10bb82 */ /* 0x000e220000000a00 */
[----:B------:R-:W-:Y:S01]  /*4580*/  @!P3 MOV R18, R6 ;  /* 0x000000060012b202 */ /* 0x000fe20000000f00 */
[----:B------:R-:W-:Y:S01]  /*4590*/  @!P3 IMAD.MOV.U32 R19, RZ, RZ, R9 ;  /* 0x000000ffff13b224 */ /* 0x000fe200078e0009 */
[----:B------:R-:W-:-:S04]  /*45a0*/  @P3 LOP3.LUT R2, R2, 0x20000000, RZ, 0xfc, !PT ;  /* 0x2000000002023812 */ /* 0x000fc800078efcff */
[----:B------:R-:W-:Y:S01]  /*45b0*/  LOP3.LUT R2, R2, 0xbfffffff, RZ, 0xc0, !PT ;  /* 0xbfffffff02027812 */ /* 0x000fe200078ec0ff */
[----:B------:R-:W1:Y:S01]  /*45c0*/  @!P3 LDC.64 R20, c[0x0][0x390] ;  /* 0x0000e400ff14bb82 */ /* 0x000e620000000a00 */
[----:B0-----:R-:W-:-:S04]  /*45d0*/  @!P3 IMAD R62, R62, R16, RZ ;  /* 0x000000103e3eb224 */ /* 0x001fc800078e02ff */
[C---:B------:R-:W-:Y:S02]  /*45e0*/  @!P3 IMAD R62, R5.reuse, R17, R62 ;  /* 0x00000011053eb224 */ /* 0x040fe400078e023e */
[----:B------:R-:W-:Y:S01]  /*45f0*/  @!P3 IMAD.WIDE.U32 R16, R5, R16, R18 ;  /* 0x000000100510b225 */ /* 0x000fe200078e0012 */
[----:B------:R-:W-:-:S03]  /*4600*/  IADD3 R5, PT, PT, R0, 0x1e8, RZ ;  /* 0x000001e800057810 */ /* 0x000fc60007ffe0ff */
[----:B------:R-:W-:Y:S01]  /*4610*/  @!P3 IMAD.IADD R62, R17, 0x1, R62 ;  /* 0x00000001113eb824 */ /* 0x000fe200078e023e */
        /* <DEDUP_REMOVED lines=9> */
[----:B------:R-:W-:Y:S01]  /*46b0*/  @!P4 IMAD.MOV.U32 R63, RZ, RZ, R9 ;  /* 0x000000ffff3fc224 */ /* 0x000fe200078e0009 */
[----:B------:R-:W-:-:S06]  /*46c0*/  @P4 LOP3.LUT R2, R2, 0x40000000, RZ, 0xfc, !PT ;  /* 0x4000000002024812 */ /* 0x000fcc00078efcff */
[----:B------:R-:W1:Y:S01]  /*46d0*/  @!P4 LDC.64 R18, c[0x0][0x390] ;  /* 0x0000e400ff12cb82 */ /* 0x000e620000000a00 */
[----:B0-----:R-:W-:-:S04]  /*46e0*/  @!P4 IMAD R62, R62, R16, RZ ;  /* 0x000000103e3ec224 */ /* 0x001fc800078e02ff */
[----:B------:R-:W-:Y:S02]  /*46f0*/  @!P4 IMAD R64, R5, R17, R62 ;  /* 0x000000110540c224 */ /* 0x000fe400078e023e */
[----:B------:R-:W-:-:S04]  /*4700*/  @!P4 IMAD.MOV.U32 R62, RZ, RZ, R6 ;  /* 0x000000ffff3ec224 */ /* 0x000fc800078e0006 */
[----:B------:R-:W-:-:S05]  /*4710*/  @!P4 IMAD.WIDE.U32 R16, R5, R16, R62 ;  /* 0x000000100510c225 */ /* 0x000fca00078e003e */
[----:B------:R-:W-:Y:S02]  /*4720*/  @!P4 IADD3 R5, PT, PT, R17, R64, RZ ;  /* 0x000000401105c210 */ /* 0x000fe40007ffe0ff */
        /* <DEDUP_REMOVED lines=14> */
[----:B------:R-:W-:Y:S01]  /*4810*/  @!P5 MOV R65, R9 ;  /* 0x000000090041d202 */ /* 0x000fe20000000f00 */
[----:B------:R-:W-:Y:S04]  /*4820*/  STL [R1+0x314], R0 ;  /* 0x0003140001007387 */ /* 0x000fe80000100800 */
[----:B------:R-:W-:Y:S02]  /*4830*/  STL [R1+0x31c], R0 ;  /* 0x00031c0001007387 */ /* 0x000fe40000100800 */
[----:B------:R-:W1:Y:S02]  /*4840*/  @!P5 LDC.64 R16, c[0x0][0x390] ;  /* 0x0000e400ff10db82 */ /* 0x000e640000000a00 */
[----:B------:R-:W-:Y:S04]  /*4850*/  STL [R1+0x320], R0 ;  /* 0x0003200001007387 */ /* 0x000fe80000100800 */
[----:B------:R-:W-:Y:S04]  /*4860*/  STL [R1+0x324], R0 ;  /* 0x0003240001007387 */ /* 0x000fe80000100800 */
[----:B------:R-:W-:Y:S01]  /*4870*/  STL.64 [R1+0x2e8], R18 ;  /* 0x0002e81201007387 */ /* 0x000fe20000100a00 */
[----:B0-----:R-:W-:-:S04]  /*4880*/  @!P5 IMAD R64, R64, R62, RZ ;  /* 0x0000003e4040d224 */ /* 0x001fc800078e02ff */
[----:B------:R-:W-:Y:S02]  /*4890*/  @!P5 IMAD R11, R5, R63, R64 ;  /* 0x0000003f050bd224 */ /* 0x000fe400078e0240 */
[----:B------:R-:W-:-:S04]  /*48a0*/  @!P5 IMAD.MOV.U32 R64, RZ, RZ, R6 ;  /* 0x000000ffff40d224 */ /* 0x000fc800078e0006 */
[----:B------:R-:W-:-:S04]  /*48b0*/  @!P5 IMAD.WIDE.U32 R62, R5, R62, R64 ;  /* 0x0000003e053ed225 */ /* 0x000fc800078e0040 */
[----:B------:R-:W-:Y:S01]  /*48c0*/  @!P5 IMAD.IADD R5, R63, 0x1, R11 ;  /* 0x000000013f05d824 */ /* 0x000fe200078e020b */
[----:B-1----:R-:W-:Y:S01]  /*48d0*/  @!P5 LEA R16, P6, R62, R16, 0x1 ;  /* 0x000000103e10d211 */ /* 0x002fe200078c08ff */
[----:B------:R-:W-:-:S03]  /*48e0*/  IMAD.MOV.U32 R11, RZ, RZ, R53 ;  /* 0x000000ffff0b7224 */ /* 0x000fc600078e0035 */
[----:B------:R-:W-:-:S05]  /*48f0*/  @!P5 LEA.HI.X R17, R62, R17, R5, 0x1, P6 ;  /* 0x000000113e11d211 */ /* 0x000fca00030f0c05 */
[----:B------:R0:W-:Y:S02]  /*4900*/  STL.64 [R1+0x2f0], R16 ;  /* 0x0002f01001007387 */ /* 0x0001e40000100a00 */
[----:B0-----:R-:W-:Y:S02]  /*4910*/  IMAD.MOV.U32 R16, RZ, RZ, R66 ;  /* 0x000000ffff107224 */ /* 0x001fe400078e0042 */
[----:B------:R-:W-:Y:S02]  /*4920*/  IMAD.MOV.U32 R17, RZ, RZ, R67 ;  /* 0x000000ffff117224 */ /* 0x000fe400078e0043 */
        /* <DEDUP_REMOVED lines=19> */
[----:B------:R-:W-:Y:S01]  /*4a60*/  IMAD.MOV.U32 R5, RZ, RZ, RZ ;  /* 0x000000ffff057224 */ /* 0x000fe200078e00ff */
        /* <DEDUP_REMOVED lines=10> */
[----:B0-----:R-:W-:-:S06]  /*4b10*/  HFMA2 R62, -RZ, RZ, 0, 0 ;  /* 0x00000000ff3e7431 */ /* 0x001fcc00000001ff */
        /* <DEDUP_REMOVED lines=14> */
[----:B------:R-:W-:Y:S01]  /*4c00*/  @!P1 PRMT R64, R63, 0x7632, R64 ;  /* 0x000076323f409816 */ /* 0x000fe20000000040 */
[----:B------:R-:W-:Y:S02]  /*4c10*/  IMAD.MOV.U32 R68, RZ, RZ, R32 ;  /* 0x000000ffff447224 */ /* 0x000fe400078e0020 */
[----:B------:R0:W-:Y:S04]  /*4c20*/  STL [R1+0x300], R69 ;  /* 0x0003004501007387 */ /* 0x0001e80000100800 */
[----:B------:R1:W-:Y:S01]  /*4c30*/  STL.S16 [R1+0x114], R64 ;  /* 0x0001144001007387 */ /* 0x0003e20000100600 */
[----:B0-----:R-:W-:-:S03]  /*4c40*/  MOV R69, R33 ;  /* 0x0000002100457202 */ /* 0x001fc60000000f00 */
        /* <DEDUP_REMOVED lines=10> */
[----:B0-----:R-:W-:-:S06]  /*4cf0*/  IMAD.MOV.U32 R66, RZ, RZ, RZ ;  /* 0x000000ffff427224 */ /* 0x001fcc00078e00ff */
        /* <DEDUP_REMOVED lines=9> */
[----:B0-----:R-:W-:-:S06]  /*4d90*/  HFMA2 R32, -RZ, RZ, 0, 0 ;  /* 0x00000000ff207431 */ /* 0x001fcc00000001ff */
        /* <DEDUP_REMOVED lines=10> */
[----:B0-----:R-:W-:-:S06]  /*4e40*/  IMAD.MOV.U32 R41, RZ, RZ, RZ ;  /* 0x000000ffff297224 */ /* 0x001fcc00078e00ff */
        /* <DEDUP_REMOVED lines=10> */
[----:B0-----:R-:W-:-:S06]  /*4ef0*/  MOV R67, RZ ;  /* 0x000000ff00437202 */ /* 0x001fcc0000000f00 */
        /* <DEDUP_REMOVED lines=16> */
[----:B0-----:R-:W-:-:S06]  /*5000*/  IMAD.MOV.U32 R26, RZ, RZ, RZ ;  /* 0x000000ffff1a7224 */ /* 0x001fcc00078e00ff */
        /* <DEDUP_REMOVED lines=11> */
[----:B0-----:R-:W-:-:S06]  /*50c0*/  HFMA2 R27, -RZ, RZ, 0, 0 ;  /* 0x00000000ff1b7431 */ /* 0x001fcc00000001ff */
        /* <DEDUP_REMOVED lines=17> */
[----:B------:R-:W-:Y:S02]  /*51e0*/  @!P5 PRMT R14, R27, 0x7632, R14 ;  /* 0x000076321b0ed816 */ /* 0x000fe4000000000e */
[----:B0-----:R-:W-:-:S03]  /*51f0*/  MOV R15, RZ ;  /* 0x000000ff000f7202 */ /* 0x001fc60000000f00 */
        /* <DEDUP_REMOVED lines=37> */
[----:B0-----:R-:W-:Y:S02]  /*5450*/  HFMA2 R36, -RZ, RZ, 0, 0 ;  /* 0x00000000ff247431 */ /* 0x001fe400000001ff */
        /* <DEDUP_REMOVED lines=14> */
[----:B------:R-:W-:Y:S02]  /*5540*/  @!P5 PRMT R30, R36, 0x7632, R30 ;  /* 0x00007632241ed816 */ /* 0x000fe4000000001e */
[----:B0-----:R-:W-:-:S03]  /*5550*/  MOV R31, RZ ;  /* 0x000000ff001f7202 */ /* 0x001fc60000000f00 */
[----:B------:R0:W-:Y:S02]  /*5560*/  STL.S16 [R1+0x1dc], R30 ;  /* 0x0001dc1e01007387 */ /* 0x0001e40000100600 */
[----:B0-----:R-:W-:Y:S02]  /*5570*/  IMAD.MOV.U32 R30, RZ, RZ, RZ ;  /* 0x000000ffff1e7224 */ /* 0x001fe400078e00ff */
        /* <DEDUP_REMOVED lines=9> */
[----:B0-----:R-:W-:Y:S01]  /*5610*/  IMAD.MOV.U32 R29, RZ, RZ, RZ ;  /* 0x000000ffff1d7224 */ /* 0x001fe200078e00ff */
[----:B----4-:R-:W-:-:S05]  /*5620*/  @!P3 PRMT R28, R30, 0x7610, R28 ;  /* 0x000076101e1cb816 */ /* 0x010fca000000001c */
[----:B------:R-:W2:Y:S04]  /*5630*/  @!P6 LDG.E R29, desc[UR18][R12.64] ;  /* 0x000000120c1de981 */ /* 0x000ea8000c1e1900 */
[----:B------:R0:W-:Y:S02]  /*5640*/  STL.S16 [R1+0x1fc], R28 ;  /* 0x0001fc1c01007387 */ /* 0x0001e40000100600 */
[----:B0-----:R-:W-:-:S06]  /*5650*/  IMAD.MOV.U32 R28, RZ, RZ, RZ ;  /* 0x000000ffff1c7224 */ /* 0x001fcc00078e00ff */
[----:B------:R0:W4:Y:S02]  /*5660*/  @!P2 LDG.E R28, desc[UR18][R38.64] ;  /* 0x00000012261ca981 */ /* 0x000124000c1e1900 */
[----:B0-----:R-:W-:-:S06]  /*5670*/  HFMA2 R38, -RZ, RZ, 0, 0 ;  /* 0x00000000ff267431 */ /* 0x001fcc00000001ff */
        /* <DEDUP_REMOVED lines=21> */
[----:B------:R-:W-:Y:S01]  /*57d0*/  PRMT R18, RZ, 0x7610, R18 ;  /* 0x00007610ff127816 */ /* 0x000fe20000000012 */
[----:B0-----:R-:W-:Y:S01]  /*57e0*/  IMAD.MOV.U32 R41, RZ, RZ, RZ ;  /* 0x000000ffff297224 */ /* 0x001fe200078e00ff */
        /* <DEDUP_REMOVED lines=15> */
[----:B------:R-:W-:Y:S02]  /*58e0*/  LOP3.LUT P1, RZ, R3, 0x80000000, RZ, 0xc0, !PT ;  /* 0x8000000003ff7812 */ /* 0x000fe4000782c0ff */
[----:B-1----:R-:W-:Y:S01]  /*58f0*/  MOV R14, RZ ;  /* 0x000000ff000e7202 */ /* 0x002fe20000000f00 */
        /* <DEDUP_REMOVED lines=26> */
[----:B0-----:R-:W-:-:S06]  /*5aa0*/  IMAD.MOV.U32 R42, RZ, RZ, RZ ;  /* 0x000000ffff2a7224 */ /* 0x001fcc00078e00ff */
[----:B------:R-:W4:Y:S01]  /*5ab0*/  @!P6 LDG.E R42, desc[UR18][R58.64] ;  /* 0x000000123a2ae981 */ /* 0x000f22000c1e1900 */
[----:B------:R-:W-:-:S03]  /*5ac0*/  LOP3.LUT P5, RZ, R3, 0x10000000, RZ, 0xc0, !PT ;  /* 0x1000000003ff7812 */ /* 0x000fc600078ac0ff */
[----:B------:R0:W-:Y:S04]  /*5ad0*/  STL [R1+0x50], R35 ;  /* 0x0000502301007387 */ /* 0x0001e80000100800 */
[----:B------:R-:W4:Y:S01]  /*5ae0*/  LDL.LU.64 R58, [R1+0x2a0] ;  /* 0x0002a000013a7983 */ /* 0x000f220000300a00 */
[----:B0-----:R-:W-:-:S06]  /*5af0*/  HFMA2 R35, -RZ, RZ, 0, 0 ;  /* 0x00000000ff237431 */ /* 0x001fcc00000001ff */
        /* <DEDUP_REMOVED lines=26> */
[----:B0-----:R-:W-:-:S06]  /*5ca0*/  IMAD.MOV.U32 R32, RZ, RZ, RZ ;  /* 0x000000ffff207224 */ /* 0x001fcc00078e00ff */
        /* <DEDUP_REMOVED lines=11> */
[----:B0-----:R-:W-:-:S06]  /*5d60*/  MOV R27, RZ ;  /* 0x000000ff001b7202 */ /* 0x001fcc0000000f00 */
        /* <DEDUP_REMOVED lines=19> */
[----:B0-----:R-:W-:-:S06]  /*5ea0*/  IMAD.MOV.U32 R12, RZ, RZ, RZ ;  /* 0x000000ffff0c7224 */ /* 0x001fcc00078e00ff */
[----:B------:R-:W3:Y:S04]  /*5eb0*/  @!P6 LDG.E R12, desc[UR18][R58.64] ;  /* 0x000000123a0ce981 */ /* 0x000ee8000c1e1900 */
[----:B------:R0:W-:Y:S01]  /*5ec0*/  STL [R1+0x38], R26 ;  /* 0x0000381a01007387 */ /* 0x0001e20000100800 */
[----:B------:R-:W-:-:S03]  /*5ed0*/  LOP3.LUT P5, RZ, R3, 0x400000, RZ, 0xc0, !PT ;  /* 0x0040000003ff7812 */ /* 0x000fc600078ac0ff */
[----:B------:R-:W3:Y:S01]  /*5ee0*/  LDL.LU.64 R58, [R1+0x240] ;  /* 0x00024000013a7983 */ /* 0x000ee20000300a00 */
[----:B0-----:R-:W-:-:S04]  /*5ef0*/  PRMT R26, RZ, 0x7610, R26 ;  /* 0x00007610ff1a7816 */ /* 0x001fc8000000001a */
[----:B----4-:R-:W-:-:S05]  /*5f00*/  @!P2 PRMT R26, R13, 0x7632, R26 ;  /* 0x000076320d1aa816 */ /* 0x010fca000000001a */
[----:B------:R0:W-:Y:S02]  /*5f10*/  STL.S16 [R1+0x27c], R26 ;  /* 0x00027c1a01007387 */ /* 0x0001e40000100600 */
[----:B0-----:R-:W-:-:S06]  /*5f20*/  HFMA2 R26, -RZ, RZ, 0, 0 ;  /* 0x00000000ff1a7431 */ /* 0x001fcc00000001ff */
        /* <DEDUP_REMOVED lines=18> */
[----:B-1----:R-:W-:Y:S01]  /*6050*/  IMAD.MOV.U32 R24, RZ, RZ, RZ ;  /* 0x000000ffff187224 */ /* 0x002fe200078e00ff */
        /* <DEDUP_REMOVED lines=14> */
[----:B0-----:R-:W-:-:S06]  /*6140*/  MOV R15, RZ ;  /* 0x000000ff000f7202 */ /* 0x001fcc0000000f00 */
        /* <DEDUP_REMOVED lines=24> */
[----:B0-----:R-:W-:Y:S02]  /*62d0*/  HFMA2 R60, -RZ, RZ, 0, 0 ;  /* 0x00000000ff3c7431 */ /* 0x001fe400000001ff */
[----:B------:R0:W-:Y:S04]  /*62e0*/  STL.S16 [R1+0x26c], R56 ;  /* 0x00026c3801007387 */ /* 0x0001e80000100600 */
[----:B------:R1:W-:Y:S04]  /*62f0*/  STL [R1+0x5c], R30 ;  /* 0x00005c1e01007387 */ /* 0x0003e80000100800 */
[----:B---3--:R-:W3:Y:S01]  /*6300*/  @!P5 LDG.E R60, desc[UR18][R18.64] ;  /* 0x00000012123cd981 */ /* 0x008ee2000c1e1900 */
[----:B0-----:R-:W-:Y:S01]  /*6310*/  IMAD.MOV.U32 R56, RZ, RZ, RZ ;  /* 0x000000ffff387224 */ /* 0x001fe200078e00ff */
        /* <DEDUP_REMOVED lines=24> */
[----:B------:R-:W-:Y:S04]  /*64a0*/  STL [R1+0x94], R13 ;  /* 0x0000940d01007387 */ /* 0x000fe80000100800 */
        /* <DEDUP_REMOVED lines=15> */
[----:B-1----:R-:W-:Y:S01]  /*65a0*/  IMAD.MOV.U32 R55, RZ, RZ, RZ ;  /* 0x000000ffff377224 */ /* 0x002fe200078e00ff */
[----:B------:R-:W-:Y:S01]  /*65b0*/  PRMT R37, RZ, 0x7610, R37 ;  /* 0x00007610ff257816 */ /* 0x000fe20000000025 */
[----:B------:R0:W-:Y:S01]  /*65c0*/  STL [R1+0x80], R42 ;  /* 0x0000802a01007387 */ /* 0x0001e20000100800 */
[C---:B---3--:R-:W-:Y:S02]  /*65d0*/  @!P5 PRMT R49, R60.reuse, 0x7632, R49 ;  /* 0x000076323c31d816 */ /* 0x048fe40000000031 */
[----:B------:R-:W-:Y:S02]  /*65e0*/  @!P5 PRMT R37, R60, 0x7610, R37 ;  /* 0x000076103c25d816 */ /* 0x000fe40000000025 */
[----:B------:R-:W-:Y:S02]  /*65f0*/  PRMT R44, RZ, 0x7610, R44 ;  /* 0x00007610ff2c7816 */ /* 0x000fe4000000002c */
[----:B------:R-:W-:Y:S01]  /*6600*/  PRMT R45, RZ, 0x7610, R45 ;  /* 0x00007610ff2d7816 */ /* 0x000fe2000000002d */
[----:B------:R1:W-:Y:S04]  /*6610*/  STL [R1+0xa4], R24 ;  /* 0x0000a41801007387 */ /* 0x0003e80000100800 */
[----:B------:R-:W3:Y:S01]  /*6620*/  @!P2 LDG.E R55, desc[UR18][R18.64] ;  /* 0x000000121237a981 */ /* 0x000ee2000c1e1900 */
[----:B------:R-:W-:-:S02]  /*6630*/  @!P6 PRMT R51, R56, 0x7610, R51 ;  /* 0x000076103833e816 */ /* 0x000fc40000000033 */
[----:B------:R-:W-:Y:S01]  /*6640*/  @!P6 PRMT R54, R56, 0x7632, R54 ;  /* 0x000076323836e816 */ /* 0x000fe20000000036 */
[----:B------:R3:W-:Y:S04]  /*6650*/  STL [R1+0xa8], R15 ;  /* 0x0000a80f01007387 */ /* 0x0007e80000100800 */
[----:B------:R3:W-:Y:S04]  /*6660*/  STL [R1+0x54], R36 ;  /* 0x0000542401007387 */ /* 0x0007e80000100800 */
[----:B------:R-:W3:Y:S01]  /*6670*/  LDL.LU.64 R18, [R1+0x180] ;  /* 0x0001800001127983 */ /* 0x000ee20000300a00 */
[----:B------:R-:W-:-:S02]  /*6680*/  LOP3.LUT P6, RZ, R3, 0x800, RZ, 0xc0, !PT ;  /* 0x0000080003ff7812 */ /* 0x000fc400078cc0ff */
[----:B------:R-:W-:Y:S01]  /*6690*/  LOP3.LUT P5, RZ, R3, 0x400, RZ, 0xc0, !PT ;  /* 0x0000040003ff7812 */ /* 0x000fe200078ac0ff */
[----:B------:R-:W-:Y:S01]  /*66a0*/  IMAD.MOV.U32 R12, RZ, RZ, RZ ;  /* 0x000000ffff0c7224 */ /* 0x000fe200078e00ff */
[----:B------:R-:W-:Y:S01]  /*66b0*/  MOV R13, RZ ;  /* 0x000000ff000d7202 */ /* 0x000fe20000000f00 */
[----:B------:R3:W-:Y:S04]  /*66c0*/  STL [R1+0x70], R39 ;  /* 0x0000702701007387 */ /* 0x0007e80000100800 */
[----:B------:R3:W-:Y:S04]  /*66d0*/  STL [R1+0xac], R14 ;  /* 0x0000ac0e01007387 */ /* 0x0007e80000100800 */
[----:B------:R-:W-:Y:S04]  /*66e0*/  STL [R1+0x8c], R32 ;  /* 0x00008c2001007387 */ /* 0x000fe80000100800 */
[----:B------:R-:W3:Y:S04]  /*66f0*/  @!P6 LDG.E R13, desc[UR18][R62.64] ;  /* 0x000000123e0de981 */ /* 0x000ee8000c1e1900 */
[----:B------:R-:W3:Y:S04]  /*6700*/  @!P5 LDG.E R12, desc[UR18][R16.64] ;  /* 0x00000012100cd981 */ /* 0x000ee8000c1e1900 */
[----:B------:R3:W-:Y:S04]  /*6710*/  STL [R1+0x9c], R26 ;  /* 0x00009c1a01007387 */ /* 0x0007e80000100800 */
[----:B------:R-:W3:Y:S04]  /*6720*/  LDL.LU.64 R62, [R1+0x168] ;  /* 0x00016800013e7983 */ /* 0x000ee80000300a00 */
[----:B------:R-:W3:Y:S01]  /*6730*/  LDL.LU.64 R16, [R1+0x160] ;  /* 0x0001600001107983 */ /* 0x000ee20000300a00 */
[----:B------:R-:W-:-:S02]  /*6740*/  @!P4 PRMT R48, R58, 0x7610, R48 ;  /* 0x000076103a30c816 */ /* 0x000fc40000000030 */
[----:B------:R-:W-:Y:S01]  /*6750*/  @!P4 PRMT R50, R58, 0x7632, R50 ;  /* 0x000076323a32c816 */ /* 0x000fe20000000032 */
[----:B------:R-:W-:Y:S01]  /*6760*/  STL [R1+0x84], R35 ;  /* 0x0000842301007387 */ /* 0x000fe20000100800 */
[----:B------:R-:W-:Y:S01]  /*6770*/  LOP3.LUT P4, RZ, R3, 0x200, RZ, 0xc0, !PT ;  /* 0x0000020003ff7812 */ /* 0x000fe2000788c0ff */
[----:B------:R-:W-:Y:S02]  /*6780*/  IMAD.MOV.U32 R34, RZ, RZ, RZ ;  /* 0x000000ffff227224 */ /* 0x000fe400078e00ff */
        /* <DEDUP_REMOVED lines=14> */
[----:B------:R-:W-:Y:S02]  /*6870*/  IMAD.U32 R52, R52, 0x10000, RZ ;  /* 0x0001000034347824 */ /* 0x000fe400078e00ff */
[----:B------:R-:W-:Y:S02]  /*6880*/  IMAD.U32 R40, R40, 0x10000, RZ ;  /* 0x0001000028287824 */ /* 0x000fe400078e00ff */
[----:B------:R-:W-:Y:S01]  /*6890*/  IMAD.U32 R5, R5, 0x10000, RZ ;  /* 0x0001000005057824 */ /* 0x000fe200078e00ff */
[----:B------:R-:W-:Y:S01]  /*68a0*/  STL [R1+0xb0], R56 ;  /* 0x0000b03801007387 */ /* 0x000fe20000100800 */
[----:B------:R-:W-:-:S03]  /*68b0*/  PRMT R57, RZ, 0x7610, R57 ;  /* 0x00007610ff397816 */ /* 0x000fc60000000039 */
[----:B------:R-:W3:Y:S04]  /*68c0*/  LDL.LU R69, [R1+0x300] ;  /* 0x0003000001457983 */ /* 0x000ee80000300800 */
[----:B----4-:R-:W4:Y:S01]  /*68d0*/  @!P4 LDG.E R34, desc[UR18][R6.64] ;  /* 0x000000120622c981 */ /* 0x010f22000c1e1900 */
[----:B------:R-:W-:Y:S02]  /*68e0*/  PRMT R46, RZ, 0x7610, R46 ;  /* 0x00007610ff2e7816 */ /* 0x000fe4000000002e */
[----:B------:R-:W-:Y:S01]  /*68f0*/  @!P3 PRMT R47, R59, 0x7632, R47 ;  /* 0x000076323b2fb816 */ /* 0x000fe2000000002f */
[----:B------:R-:W-:Y:S01]  /*6900*/  HFMA2 R30, -RZ, RZ, 0, 0 ;  /* 0x00000000ff1e7431 */ /* 0x000fe200000001ff */
        /* <DEDUP_REMOVED lines=8> */
[C---:B---3--:R-:W-:Y:S01]  /*6990*/  @!P2 PRMT R45, R55.reuse, 0x7632, R45 ;  /* 0x00007632372da816 */ /* 0x048fe2000000002d */
[----:B------:R-:W-:Y:S01]  /*69a0*/  IMAD.MOV.U32 R15, RZ, RZ, RZ ;  /* 0x000000ffff0f7224 */ /* 0x000fe200078e00ff */
[----:B------:R-:W-:-:S02]  /*69b0*/  @!P2 PRMT R43, R55, 0x7610, R43 ;  /* 0x00007610372ba816 */ /* 0x000fc4000000002b */
[----:B------:R-:W-:Y:S02]  /*69c0*/  PRMT R36, RZ, 0x7610, R36 ;  /* 0x00007610ff247816 */ /* 0x000fe40000000024 */
[----:B------:R-:W-:Y:S02]  /*69d0*/  PRMT R39, RZ, 0x7610, R39 ;  /* 0x00007610ff277816 */ /* 0x000fe40000000027 */
[----:B------:R-:W-:Y:S02]  /*69e0*/  MOV R14, RZ ;  /* 0x000000ff000e7202 */ /* 0x000fe40000000f00 */
[----:B------:R-:W-:Y:S02]  /*69f0*/  PRMT R26, RZ, 0x7610, R26 ;  /* 0x00007610ff1a7816 */ /* 0x000fe4000000001a */
[----:B------:R-:W-:Y:S01]  /*6a00*/  PRMT R32, RZ, 0x7610, R32 ;  /* 0x00007610ff207816 */ /* 0x000fe20000000020 */
[----:B------:R-:W3:Y:S01]  /*6a10*/  @!P3 LDG.E R30, desc[UR18][R18.64] ;  /* 0x00000012121eb981 */ /* 0x000ee2000c1e1900 */
[----:B------:R-:W-:-:S02]  /*6a20*/  LOP3.LUT P1, RZ, R3, 0x80, RZ, 0xc0, !PT ;  /* 0x0000008003ff7812 */ /* 0x000fc4000782c0ff */
[----:B------:R-:W-:Y:S02]  /*6a30*/  LOP3.LUT P2, RZ, R3, 0x40, RZ, 0xc0, !PT ;  /* 0x0000004003ff7812 */ /* 0x000fe4000784c0ff */
[----:B------:R-:W-:Y:S02]  /*6a40*/  PRMT R27, RZ, 0x7610, R27 ;  /* 0x00007610ff1b7816 */ /* 0x000fe4000000001b */
[----:B------:R-:W-:Y:S01]  /*6a50*/  PRMT R35, RZ, 0x7610, R35 ;  /* 0x00007610ff237816 */ /* 0x000fe20000000023 */
[----:B------:R-:W-:Y:S01]  /*6a60*/  HFMA2 R58, -RZ, RZ, 0, 0 ;  /* 0x00000000ff3a7431 */ /* 0x000fe200000001ff */
[----:B------:R-:W-:Y:S01]  /*6a70*/  PRMT R38, RZ, 0x7610, R38 ;  /* 0x00007610ff267816 */ /* 0x000fe20000000026 */
[----:B------:R-:W3:Y:S01]  /*6a80*/  LDL.LU.64 R18, [R1+0x140] ;  /* 0x0001400001127983 */ /* 0x000ee20000300a00 */
[----:B------:R-:W-:Y:S01]  /*6a90*/  PRMT R41, RZ, 0x7610, R41 ;  /* 0x00007610ff297816 */ /* 0x000fe20000000029 */
[----:B------:R-:W-:Y:S01]  /*6aa0*/  IMAD.MOV.U32 R60, RZ, RZ, RZ ;  /* 0x000000ffff3c7224 */ /* 0x000fe200078e00ff */
        /* <DEDUP_REMOVED lines=19> */
[C---:B---3--:R-:W-:Y:S02]  /*6be0*/  @!P3 PRMT R26, R30.reuse, 0x7610, R26 ;  /* 0x000076101e1ab816 */ /* 0x048fe4000000001a */
[----:B------:R-:W-:-:S09]  /*6bf0*/  @!P3 PRMT R32, R30, 0x7632, R32 ;  /* 0x000076321e20b816 */ /* 0x000fd20000000020 */
[----:B------:R-:W3:Y:S01]  /*6c00*/  @!P4 LDG.E R60, desc[UR18][R20.64] ;  /* 0x00000012143cc981 */ /* 0x000ee2000c1e1900 */
        /* <DEDUP_REMOVED lines=24> */
[----:B0-----:R-:W-:Y:S01]  /*6d90*/  IMAD.MOV.U32 R12, RZ, RZ, RZ ;  /* 0x000000ffff0c7224 */ /* 0x001fe200078e00ff */
        /* <DEDUP_REMOVED lines=8> */
[----:B0-----:R-:W-:Y:S01]  /*6e20*/  HFMA2 R20, -RZ, RZ, 0, 0 ;  /* 0x00000000ff147431 */ /* 0x001fe200000001ff */
        /* <DEDUP_REMOVED lines=9> */
[----:B------:R-:W-:-:S03]  /*6ec0*/  @!P0 PRMT R16, R33, 0x7610, R16 ;  /* 0x0000761021108816 */ /* 0x000fc60000000010 */
[----:B------:R-:W-:Y:S01]  /*6ed0*/  IMAD.U32 R17, R17, 0x10000, RZ ;  /* 0x0001000011117824 */ /* 0x000fe200078e00ff */
[----:B------:R-:W-:Y:S01]  /*6ee0*/  SHF.L.U32 R16, R16, 0x10, RZ ;  /* 0x0000001010107819 */ /* 0x000fe200000006ff */
[----:B------:R-:W-:Y:S02]  /*6ef0*/  IMAD.U32 R21, R65, 0x10000, RZ ;  /* 0x0001000041157824 */ /* 0x000fe400078e00ff */
[----:B--2---:R-:W-:Y:S02]  /*6f00*/  IMAD.U32 R19, R7, 0x10000, RZ ;  /* 0x0001000007137824 */ /* 0x004fe400078e00ff */
[----:B------:R-:W-:Y:S01]  /*6f10*/  FMUL.FTZ R7, R17, R17 ;  /* 0x0000001111077220 */ /* 0x000fe20000410000 */
[----:B------:R-:W-:Y:S01]  /*6f20*/  FADD.FTZ R17, R16, R17 ;  /* 0x0000001110117221 */ /* 0x000fe20000010000 */
[----:B------:R-:W-:Y:S01]  /*6f30*/  FADD.FTZ R65, R19, R21 ;  /* 0x0000001513417221 */ /* 0x000fe20000010000 */
[----:B------:R-:W-:Y:S02]  /*6f40*/  FMUL.FTZ R21, R21, R21 ;  /* 0x0000001515157220 */ /* 0x000fe40000410000 */
[----:B------:R-:W-:-:S04]  /*6f50*/  FADD.FTZ R17, RZ, R17 ;  /* 0x00000011ff117221 */ /* 0x000fc80000010000 */
[----:B------:R-:W-:Y:S01]  /*6f60*/  FADD.FTZ R17, R17, R65 ;  /* 0x0000004111117221 */ /* 0x000fe20000010000 */
[----:B------:R-:W-:Y:S01]  /*6f70*/  FFMA.FTZ R19, R19, R19, R21 ;  /* 0x0000001313137223 */ /* 0x000fe20000010015 */
[----:B------:R-:W2:Y:S04]  /*6f80*/  LDL.LU R65, [R1+0x2c8] ;  /* 0x0002c80001417983 */ /* 0x000ea80000300800 */
[----:B------:R-:W3:Y:S01]  /*6f90*/  LDL.LU R21, [R1+0x120] ;  /* 0x0001200001157983 */ /* 0x000ee20000300800 */
[----:B------:R-:W-:-:S03]  /*6fa0*/  FFMA.FTZ R16, R16, R16, R7 ;  /* 0x0000001010107223 */ /* 0x000fc60000010007 */
[----:B------:R-:W4:Y:S01]  /*6fb0*/  LDL.LU R7, [R1+0x14c] ;  /* 0x00014c0001077983 */ /* 0x000f220000300800 */
[----:B------:R-:W-:-:S04]  /*6fc0*/  FADD.FTZ R16, RZ, R16 ;  /* 0x00000010ff107221 */ /* 0x000fc80000010000 */
        /* <DEDUP_REMOVED lines=10> */
[----:B--2---:R-:W-:Y:S01]  /*7070*/  IMAD.U32 R21, R21, 0x10000, RZ ;  /* 0x0001000015157824 */ /* 0x004fe200078e00ff */
[----:B---3--:R-:W-:-:S03]  /*7080*/  SHF.L.U32 R65, R65, 0x10, RZ ;  /* 0x0000001041417819 */ /* 0x008fc600000006ff */
[----:B------:R-:W-:Y:S02]  /*7090*/  FMUL.FTZ R19, R21, R21 ;  /* 0x0000001515137220 */ /* 0x000fe40000410000 */
[C---:B------:R-:W-:Y:S02]  /*70a0*/  FADD.FTZ R21, R65.reuse, R21 ;  /* 0x0000001541157221 */ /* 0x040fe40000010000 */
[----:B------:R-:W-:Y:S02]  /*70b0*/  FFMA.FTZ R19, R65, R65, R19 ;  /* 0x0000004141137223 */ /* 0x000fe40000010013 */
[----:B------:R-:W2:Y:S01]  /*70c0*/  LDL.LU R65, [R1+0x124] ;  /* 0x0001240001417983 */ /* 0x000ea20000300800 */
[----:B------:R-:W-:-:S03]  /*70d0*/  FADD.FTZ R17, R17, R21 ;  /* 0x0000001511117221 */ /* 0x000fc60000010000 */
[----:B------:R-:W3:Y:S01]  /*70e0*/  LDL.LU R21, [R1+0x128] ;  /* 0x0001280001157983 */ /* 0x000ee20000300800 */
[----:B------:R-:W-:Y:S01]  /*70f0*/  FADD.FTZ R16, R16, R19 ;  /* 0x0000001310107221 */ /* 0x000fe20000010000 */
[----:B--2---:R-:W-:Y:S02]  /*7100*/  IMAD.U32 R65, R65, 0x10000, RZ ;  /* 0x0001000041417824 */ /* 0x004fe400078e00ff */
[----:B---3--:R-:W-:-:S04]  /*7110*/  IMAD.U32 R21, R21, 0x10000, RZ ;  /* 0x0001000015157824 */ /* 0x008fc800078e00ff */
[----:B------:R-:W-:Y:S01]  /*7120*/  FMUL.FTZ R19, R21, R21 ;  /* 0x0000001515137220 */ /* 0x000fe20000410000 */
[----:B------:R-:W-:-:S03]  /*7130*/  FADD.FTZ R21, R65, R21 ;  /* 0x0000001541157221 */ /* 0x000fc60000010000 */
[----:B------:R-:W-:Y:S02]  /*7140*/  FFMA.FTZ R19, R65, R65, R19 ;  /* 0x0000004141137223 */ /* 0x000fe40000010013 */
[----:B------:R-:W2:Y:S01]  /*7150*/  LDL.LU R65, [R1+0x148] ;  /* 0x0001480001417983 */ /* 0x000ea20000300800 */
[----:B------:R-:W-:Y:S01]  /*7160*/  FADD.FTZ R17, R17, R21 ;  /* 0x0000001511117221 */ /* 0x000fe20000010000 */
[----:B------:R-:W-:Y:S01]  /*7170*/  FADD.FTZ R16, R16, R19 ;  /* 0x0000001310107221 */ /* 0x000fe20000010000 */
[----:B--2---:R-:W-:Y:S01]  /*7180*/  SHF.L.U32 R21, R65, 0x10, RZ ;  /* 0x0000001041157819 */ /* 0x004fe200000006ff */
[----:B------:R-:W-:Y:S02]  /*7190*/  IMAD.U32 R65, R6, 0x10000, RZ ;  /* 0x0001000006417824 */ /* 0x000fe400078e00ff */
[----:B------:R-:W2:Y:S02]  /*71a0*/  LDL.LU R6, [R1+0x178] ;  /* 0x0001780001067983 */ /* 0x000ea40000300800 */
[----:B------:R-:W-:-:S04]  /*71b0*/  FMUL.FTZ R19, R21, R21 ;  /* 0x0000001515137220 */ /* 0x000fc80000410000 */
[----:B------:R-:W-:-:S04]  /*71c0*/  FFMA.FTZ R19, R65, R65, R19 ;  /* 0x0000004141137223 */ /* 0x000fc80000010013 */
[----:B------:R-:W-:Y:S02]  /*71d0*/  FADD.FTZ R16, R16, R19 ;  /* 0x0000001310107221 */ /* 0x000fe40000010000 */
[----:B------:R-:W3:Y:S01]  /*71e0*/  LDL.LU R19, [R1+0x158] ;  /* 0x0001580001137983 */ /* 0x000ee20000300800 */
[----:B------:R-:W-:Y:S01]  /*71f0*/  FADD.FTZ R21, R65, R21 ;  /* 0x0000001541157221 */ /* 0x000fe20000010000 */
[----:B----4-:R-:W-:Y:S02]  /*7200*/  SHF.L.U32 R65, R7, 0x10, RZ ;  /* 0x0000001007417819 */ /* 0x010fe400000006ff */
        /* <DEDUP_REMOVED lines=15> */
[----:B--2---:R-:W-:Y:S01]  /*7300*/  IMAD.U32 R65, R65, 0x10000, RZ ;  /* 0x0001000041417824 */ /* 0x004fe200078e00ff */
[----:B----4-:R-:W-:Y:S01]  /*7310*/  SHF.L.U32 R52, R52, 0x10, RZ ;  /* 0x0000001034347819 */ /* 0x010fe200000006ff */
[----:B------:R-:W-:Y:S02]  /*7320*/  FADD.FTZ R16, R16, R21 ;  /* 0x0000001510107221 */ /* 0x000fe40000010000 */
[----:B------:R-:W2:Y:S01]  /*7330*/  LDL.LU R21, [R1+0x188] ;  /* 0x0001880001157983 */ /* 0x000ea20000300800 */
[----:B---3--:R-:W-:Y:S02]  /*7340*/  IMAD.U32 R19, R40, 0x10000, RZ ;  /* 0x0001000028137824 */ /* 0x008fe400078e00ff */
[----:B------:R-:W-:Y:S01]  /*7350*/  FMUL.FTZ R40, R52, R52 ;  /* 0x0000003434287220 */ /* 0x000fe20000410000 */
[----:B------:R-:W-:-:S03]  /*7360*/  FADD.FTZ R52, R65, R52 ;  /* 0x0000003441347221 */ /* 0x000fc60000010000 */
[----:B------:R-:W-:Y:S01]  /*7370*/  FFMA.FTZ R40, R65, R65, R40 ;  /* 0x0000004141287223 */ /* 0x000fe20000010028 */
[----:B------:R-:W-:Y:S02]  /*7380*/  FADD.FTZ R65, R17, R52 ;  /* 0x0000003411417221 */ /* 0x000fe40000010000 */
[----:B------:R-:W3:Y:S01]  /*7390*/  LDL.LU R17, [R1+0x17c] ;  /* 0x00017c0001117983 */ /* 0x000ee20000300800 */
[----:B------:R-:W-:-:S03]  /*73a0*/  FADD.FTZ R16, R16, R40 ;  /* 0x0000002810107221 */ /* 0x000fc60000010000 */
[----:B------:R-:W4:Y:S01]  /*73b0*/  LDL.LU R40, [R1+0x18c] ;  /* 0x00018c0001287983 */ /* 0x000f220000300800 */
[----:B--2---:R-:W-:Y:S01]  /*73c0*/  SHF.L.U32 R21, R21, 0x10, RZ ;  /* 0x0000001015157819 */ /* 0x004fe200000006ff */
[----:B------:R-:W-:-:S04]  /*73d0*/  FMUL.FTZ R52, R19, R19 ;  /* 0x0000001313347220 */ /* 0x000fc80000410000 */
[C---:B------:R-:W-:Y:S01]  /*73e0*/  FADD.FTZ R19, R21.reuse, R19 ;  /* 0x0000001315137221 */ /* 0x040fe20000010000 */
[----:B------:R-:W-:-:S03]  /*73f0*/  FFMA.FTZ R52, R21, R21, R52 ;  /* 0x0000001515347223 */ /* 0x000fc60000010034 */
[----:B------:R-:W-:Y:S01]  /*7400*/  FADD.FTZ R65, R65, R19 ;  /* 0x0000001341417221 */ /* 0x000fe20000010000 */
[----:B------:R-:W-:Y:S01]  /*7410*/  FADD.FTZ R16, R16, R52 ;  /* 0x0000003410107221 */ /* 0x000fe20000010000 */
[----:B---3--:R-:W-:Y:S02]  /*7420*/  IMAD.U32 R17, R17, 0x10000, RZ ;  /* 0x0001000011117824 */ /* 0x008fe400078e00ff */
[----:B----4-:R-:W-:Y:S02]  /*7430*/  IMAD.U32 R21, R40, 0x10000, RZ ;  /* 0x0001000028157824 */ /* 0x010fe400078e00ff */
[----:B------:R-:W-:Y:S01]  /*7440*/  FMUL.FTZ R19, R17, R17 ;  /* 0x0000001111137220 */ /* 0x000fe20000410000 */
[----:B------:R-:W-:Y:S01]  /*7450*/  SHF.L.U32 R40, R6, 0x10, RZ ;  /* 0x0000001006287819 */ /* 0x000fe200000006ff */
[C---:B------:R-:W-:Y:S02]  /*7460*/  FADD.FTZ R17, R21.reuse, R17 ;  /* 0x0000001115117221 */ /* 0x040fe40000010000 */
[----:B------:R-:W-:Y:S01]  /*7470*/  FFMA.FTZ R19, R21, R21, R19 ;  /* 0x0000001515137223 */ /* 0x000fe20000010013 */
[----:B------:R-:W-:-:S02]  /*7480*/  IMAD.U32 R21, R7, 0x10000, RZ ;  /* 0x0001000007157824 */ /* 0x000fc400078e00ff */
[----:B------:R-:W-:Y:S01]  /*7490*/  FMUL.FTZ R52, R40, R40 ;  /* 0x0000002828347220 */ /* 0x000fe20000410000 */
[----:B------:R-:W-:Y:S01]  /*74a0*/  FADD.FTZ R17, R65, R17 ;  /* 0x0000001141117221 */ /* 0x000fe20000010000 */
[----:B------:R-:W-:Y:S01]  /*74b0*/  FADD.FTZ R16, R16, R19 ;  /* 0x0000001310107221 */ /* 0x000fe20000010000 */
[C---:B------:R-:W-:Y:S01]  /*74c0*/  FADD.FTZ R40, R21.reuse, R40 ;  /* 0x0000002815287221 */ /* 0x040fe20000010000 */
[----:B------:R-:W2:Y:S01]  /*74d0*/  LDL.LU R19, [R1+0x1a0] ;  /* 0x0001a00001137983 */ /* 0x000ea20000300800 */
[----:B------:R-:W-:-:S03]  /*74e0*/  FFMA.FTZ R52, R21, R21, R52 ;  /* 0x0000001515347223 */ /* 0x000fc60000010034 */
[----:B------:R-:W3:Y:S01]  /*74f0*/  LDL.LU R21, [R1+0x198] ;  /* 0x0001980001157983 */ /* 0x000ee20000300800 */
[----:B------:R-:W-:Y:S01]  /*7500*/  FADD.FTZ R17, R17, R40 ;  /* 0x0000002811117221 */ /* 0x000fe20000010000 */
[----:B------:R-:W-:Y:S02]  /*7510*/  FADD.FTZ R16, R16, R52 ;  /* 0x0000003410107221 */ /* 0x000fe40000010000 */
[----:B------:R-:W4:Y:S04]  /*7520*/  LDL.LU R52, [R1+0x1a8] ;  /* 0x0001a80001347983 */ /* 0x000f280000300800 */
[----:B------:R-:W4:Y:S04]  /*7530*/  LDL.LU R65, [R1+0x1ac] ;  /* 0x0001ac0001417983 */ /* 0x000f280000300800 */
[----:B------:R-:W4:Y:S04]  /*7540*/  LDL.LU R6, [R1+0x1c4] ;  /* 0x0001c40001067983 */ /* 0x000f280000300800 */
[----:B------:R-:W4:Y:S01]  /*7550*/  LDL.LU R7, [R1+0x1b8] ;  /* 0x0001b80001077983 */ /* 0x000f220000300800 */
[----:B--2---:R-:W-:Y:S01]  /*7560*/  IMAD.U32 R19, R19, 0x10000, RZ ;  /* 0x0001000013137824 */ /* 0x004fe200078e00ff */
[----:B---3--:R-:W-:-:S03]  /*7570*/  SHF.L.U32 R21, R21, 0x10, RZ ;  /* 0x0000001015157819 */ /* 0x008fc600000006ff */
[----:B------:R-:W-:Y:S02]  /*7580*/  FMUL.FTZ R40, R19, R19 ;  /* 0x0000001313287220 */ /* 0x000fe40000410000 */
[C---:B------:R-:W-:Y:S02]  /*7590*/  FADD.FTZ R19, R21.reuse, R19 ;  /* 0x0000001315137221 */ /* 0x040fe40000010000 */
[----:B------:R-:W-:Y:S02]  /*75a0*/  FFMA.FTZ R40, R21, R21, R40 ;  /* 0x0000001515287223 */ /* 0x000fe40000010028 */
[----:B------:R-:W2:Y:S02]  /*75b0*/  LDL.LU R21, [R1+0x1a4] ;  /* 0x0001a40001157983 */ /* 0x000ea40000300800 */
[----:B------:R-:W-:Y:S02]  /*75c0*/  FADD.FTZ R16, R16, R40 ;  /* 0x0000002810107221 */ /* 0x000fe40000010000 */
[----:B------:R-:W3:Y:S01]  /*75d0*/  LDL.LU R40, [R1+0x1bc] ;  /* 0x0001bc0001287983 */ /* 0x000ee20000300800 */
[----:B----4-:R-:W-:-:S02]  /*75e0*/  IMAD.U32 R52, R52, 0x10000, RZ ;  /* 0x0001000034347824 */ /* 0x010fc400078e00ff */
[----:B------:R-:W-:Y:S01]  /*75f0*/  FADD.FTZ R17, R17, R19 ;  /* 0x0000001311117221 */ /* 0x000fe20000010000 */
[----:B------:R-:W-:Y:S01]  /*7600*/  IMAD.U32 R65, R65, 0x10000, RZ ;  /* 0x0001000041417824 */ /* 0x000fe200078e00ff */
[----:B--2---:R-:W-:Y:S01]  /*7610*/  SHF.L.U32 R19, R21, 0x10, RZ ;  /* 0x0000001015137819 */ /* 0x004fe200000006ff */
[----:B------:R-:W-:Y:S02]  /*7620*/  FMUL.FTZ R21, R52, R52 ;  /* 0x0000003434157220 */ /* 0x000fe40000410000 */
[C---:B------:R-:W-:Y:S02]  /*7630*/  FADD.FTZ R52, R65.reuse, R52 ;  /* 0x0000003441347221 */ /* 0x040fe40000010000 */
[----:B------:R-:W-:Y:S02]  /*7640*/  FFMA.FTZ R21, R65, R65, R21 ;  /* 0x0000004141157223 */ /* 0x000fe40000010015 */
[----:B------:R-:W-:Y:S02]  /*7650*/  FADD.FTZ R65, R17, R52 ;  /* 0x0000003411417221 */ /* 0x000fe40000010000 */
[----:B------:R-:W2:Y:S01]  /*7660*/  LDL.LU R17, [R1+0x1c0] ;  /* 0x0001c00001117983 */ /* 0x000ea20000300800 */
[----:B---3--:R-:W-:-:S02]  /*7670*/  IMAD.U32 R40, R40, 0x10000, RZ ;  /* 0x0001000028287824 */ /* 0x008fc400078e00ff */
[----:B------:R-:W-:Y:S01]  /*7680*/  FMUL.FTZ R52, R19, R19 ;  /* 0x0000001313347220 */ /* 0x000fe20000410000 */
[----:B------:R-:W-:-:S03]  /*7690*/  FADD.FTZ R16, R16, R21 ;  /* 0x0000001510107221 */ /* 0x000fc60000010000 */
[----:B------:R-:W-:-:S04]  /*76a0*/  FFMA.FTZ R52, R40, R40, R52 ;  /* 0x0000002828347223 */ /* 0x000fc80000010034 */
[----:B------:R-:W-:Y:S02]  /*76b0*/  FADD.FTZ R16, R16, R52 ;  /* 0x0000003410107221 */ /* 0x000fe40000010000 */
[----:B------:R-:W3:Y:S01]  /*76c0*/  LDL.LU R52, [R1+0x1e0] ;  /* 0x0001e00001347983 */ /* 0x000ee20000300800 */
[----:B------:R-:W-:Y:S01]  /*76d0*/  FADD.FTZ R19, R40, R19 ;  /* 0x0000001328137221 */ /* 0x000fe20000010000 */
[----:B------:R-:W-:Y:S01]  /*76e0*/  SHF.L.U32 R21, R6, 0x10, RZ ;  /* 0x0000001006157819 */ /* 0x000fe200000006ff */
[----:B------:R-:W-:Y:S01]  /*76f0*/  IMAD.U32 R40, R7, 0x10000, RZ ;  /* 0x0001000007287824 */ /* 0x000fe200078e00ff */
[----:B------:R-:W4:Y:S01]  /*7700*/  LDL.LU R6, [R1+0x200] ;  /* 0x0002000001067983 */ /* 0x000f220000300800 */
[----:B------:R-:W-:-:S03]  /*7710*/  FADD.FTZ R65, R65, R19 ;  /* 0x0000001341417221 */ /* 0x000fc60000010000 */
[----:B------:R-:W4:Y:S01]  /*7720*/  LDL.LU R7, [R1+0x210] ;  /* 0x0002100001077983 */ /* 0x000f220000300800 */
[----:B--2---:R-:W-:-:S04]  /*7730*/  IMAD.U32 R17, R17, 0x10000, RZ ;  /* 0x0001000011117824 */ /* 0x004fc800078e00ff */
[----:B------:R-:W-:Y:S01]  /*7740*/  FMUL.FTZ R19, R17, R17 ;  /* 0x0000001111137220 */ /* 0x000fe20000410000 */
[----:B------:R-:W-:-:S03]  /*7750*/  FADD.FTZ R17, R21, R17 ;  /* 0x0000001115117221 */ /* 0x000fc60000010000 */
[----:B------:R-:W-:Y:S01]  /*7760*/  FFMA.FTZ R19, R21, R21, R19 ;  /* 0x0000001515137223 */ /* 0x000fe20000010013 */
[----:B---3--:R-:W-:Y:S02]  /*7770*/  IMAD.U32 R21, R52, 0x10000, RZ ;  /* 0x0001000034157824 */ /* 0x008fe400078e00ff */
        /* <DEDUP_REMOVED lines=19> */
[----:B----4-:R-:W-:Y:S01]  /*78b0*/  IMAD.U32 R52, R52, 0x10000, RZ ;  /* 0x0001000034347824 */ /* 0x010fe200078e00ff */
[----:B------:R-:W-:Y:S01]  /*78c0*/  SHF.L.U32 R65, R65, 0x10, RZ ;  /* 0x0000001041417819 */ /* 0x000fe200000006ff */
[----:B------:R-:W-:Y:S01]  /*78d0*/  FADD.FTZ R17, R17, R19 ;  /* 0x0000001311117221 */ /* 0x000fe20000010000 */
[----:B--2---:R-:W-:-:S02]  /*78e0*/  IMAD.U32 R19, R21, 0x10000, RZ ;  /* 0x0001000015137824 */ /* 0x004fc400078e00ff */
[----:B------:R-:W-:Y:S01]  /*78f0*/  FMUL.FTZ R21, R52, R52 ;  /* 0x0000003434157220 */ /* 0x000fe20000410000 */
[----:B------:R-:W-:-:S03]  /*7900*/  FADD.FTZ R52, R65, R52 ;  /* 0x0000003441347221 */ /* 0x000fc60000010000 */
[----:B------:R-:W-:Y:S01]  /*7910*/  FFMA.FTZ R21, R65, R65, R21 ;  /* 0x0000004141157223 */ /* 0x000fe20000010015 */
[----:B------:R-:W-:Y:S01]  /*7920*/  FADD.FTZ R65, R17, R52 ;  /* 0x0000003411417221 */ /* 0x000fe20000010000 */
[----:B---3--:R-:W-:Y:S02]  /*7930*/  IMAD.U32 R40, R40, 0x10000, RZ ;  /* 0x0001000028287824 */ /* 0x008fe400078e00ff */
[----:B------:R-:W-:Y:S01]  /*7940*/  FMUL.FTZ R52, R19, R19 ;  /* 0x0000001313347220 */ /* 0x000fe20000410000 */
[----:B------:R-:W-:Y:S01]  /*7950*/  SHF.L.U32 R17, R6, 0x10, RZ ;  /* 0x0000001006117819 */ /* 0x000fe200000006ff */
[----:B------:R-:W-:Y:S01]  /*7960*/  FADD.FTZ R16, R16, R21 ;  /* 0x0000001510107221 */ /* 0x000fe20000010000 */
[C---:B------:R-:W-:Y:S01]  /*7970*/  FADD.FTZ R19, R40.reuse, R19 ;  /* 0x0000001328137221 */ /* 0x040fe20000010000 */
[----:B------:R-:W-:Y:S01]  /*7980*/  FFMA.FTZ R52, R40, R40, R52 ;  /* 0x0000002828347223 */ /* 0x000fe20000010034 */
[----:B------:R-:W-:Y:S02]  /*7990*/  IMAD.U32 R21, R7, 0x10000, RZ ;  /* 0x0001000007157824 */ /* 0x000fe400078e00ff */
[----:B------:R-:W-:Y:S01]  /*79a0*/  FMUL.FTZ R40, R17, R17 ;  /* 0x0000001111287220 */ /* 0x000fe20000410000 */
[----:B------:R-:W-:Y:S01]  /*79b0*/  FADD.FTZ R19, R65, R19 ;  /* 0x0000001341137221 */ /* 0x000fe20000010000 */
[----:B------:R-:W-:Y:S01]  /*79c0*/  FADD.FTZ R16, R16, R52 ;  /* 0x0000003410107221 */ /* 0x000fe20000010000 */
[C---:B------:R-:W-:Y:S01]  /*79d0*/  FADD.FTZ R17, R21.reuse, R17 ;  /* 0x0000001115117221 */ /* 0x040fe20000010000 */
[----:B------:R-:W-:Y:S01]  /*79e0*/  FFMA.FTZ R40, R21, R21, R40 ;  /* 0x0000001515287223 */ /* 0x000fe20000010028 */
[----:B------:R-:W2:Y:S04]  /*79f0*/  LDL.LU R52, [R1+0x204] ;  /* 0x0002040001347983 */ /* 0x000ea80000300800 */
[----:B------:R-:W3:Y:S01]  /*7a00*/  LDL.LU R21, [R1+0x1f8] ;  /* 0x0001f80001157983 */ /* 0x000ee20000300800 */
[----:B------:R-:W-:Y:S01]  /*7a10*/  FADD.FTZ R16, R16, R40 ;  /* 0x0000002810107221 */ /* 0x000fe20000010000 */
[----:B------:R-:W-:-:S02]  /*7a20*/  FADD.FTZ R19, R19, R17 ;  /* 0x0000001113137221 */ /* 0x000fc40000010000 */
[----:B------:R-:W4:Y:S04]  /*7a30*/  LDL.LU R40, [R1+0x224] ;  /* 0x0002240001287983 */ /* 0x000f280000300800 */
[----:B------:R-:W4:Y:S04]  /*7a40*/  LDL.LU R65, [R1+0x220] ;  /* 0x0002200001417983 */ /* 0x000f280000300800 */
[----:B------:R-:W4:Y:S01]  /*7a50*/  LDL.LU.64 R6, [R1+0x260] ;  /* 0x0002600001067983 */ /* 0x000f220000300a00 */
[----:B--2---:R-:W-:Y:S01]  /*7a60*/  IMAD.U32 R52, R52, 0x10000, RZ ;  /* 0x0001000034347824 */ /* 0x004fe200078e00ff */
[----:B---3--:R-:W-:-:S03]  /*7a70*/  SHF.L.U32 R21, R21, 0x10, RZ ;  /* 0x0000001015157819 */ /* 0x008fc600000006ff */
[----:B------:R-:W-:Y:S02]  /*7a80*/  FMUL.FTZ R17, R52, R52 ;  /* 0x0000003434117220 */ /* 0x000fe40000410000 */
[----:B------:R-:W-:-:S04]  /*7a90*/  FADD.FTZ R52, R21, R52 ;  /* 0x0000003415347221 */ /* 0x000fc80000010000 */
[----:B------:R-:W-:Y:S02]  /*7aa0*/  FADD.FTZ R19, R19, R52 ;  /* 0x0000003413137221 */ /* 0x000fe40000010000 */
[----:B------:R-:W2:Y:S01]  /*7ab0*/  LDL.LU R52, [R1+0x228] ;  /* 0x0002280001347983 */ /* 0x000ea20000300800 */
[----:B------:R-:W-:Y:S01]  /*7ac0*/  FFMA.FTZ R17, R21, R21, R17 ;  /* 0x0000001515117223 */ /* 0x000fe20000010011 */
[----:B----4-:R-:W-:Y:S01]  /*7ad0*/  IMAD.U32 R21, R40, 0x10000, RZ ;  /* 0x0001000028157824 */ /* 0x010fe200078e00ff */
[----:B------:R-:W-:Y:S01]  /*7ae0*/  SHF.L.U32 R40, R65, 0x10, RZ ;  /* 0x0000001041287819 */ /* 0x000fe200000006ff */
[----:B------:R-:W-:Y:S02]  /*7af0*/  FMUL.FTZ R65, R5, R5 ;  /* 0x0000000505417220 */ /* 0x000fe40000410000 */
[C---:B------:R-:W-:Y:S01]  /*7b00*/  FADD.FTZ R5, R21.reuse, R5 ;  /* 0x0000000515057221 */ /* 0x040fe20000010000 */
[----:B------:R-:W-:Y:S01]  /*7b10*/  FADD.FTZ R16, R16, R17 ;  /* 0x0000001110107221 */ /* 0x000fe20000010000 */
[----:B------:R-:W-:Y:S01]  /*7b20*/  FFMA.FTZ R65, R21, R21, R65 ;  /* 0x0000001515417223 */ /* 0x000fe20000010041 */
        /* <DEDUP_REMOVED lines=11> */
[----:B---3--:R-:W-:Y:S01]  /*7be0*/  IMAD.U32 R21, R21, 0x10000, RZ ;  /* 0x0001000015157824 */ /* 0x008fe200078e00ff */
[----:B----4-:R-:W-:Y:S01]  /*7bf0*/  SHF.L.U32 R19, R19, 0x10, RZ ;  /* 0x0000001013137819 */ /* 0x010fe200000006ff */
[----:B------:R-:W-:Y:S01]  /*7c00*/  FADD.FTZ R5, R5, R40 ;  /* 0x0000002805057221 */ /* 0x000fe20000010000 */
[----:B------:R-:W-:-:S03]  /*7c10*/  IMAD.U32 R40, R65, 0x10000, RZ ;  /* 0x0001000041287824 */ /* 0x000fc600078e00ff */
[----:B------:R-:W-:Y:S01]  /*7c20*/  FMUL.FTZ R65, R19, R19 ;  /* 0x0000001313417220 */ /* 0x000fe20000410000 */
[----:B------:R-:W-:-:S03]  /*7c30*/  FADD.FTZ R19, R21, R19 ;  /* 0x0000001315137221 */ /* 0x000fc60000010000 */
[----:B------:R-:W-:Y:S01]  /*7c40*/  FFMA.FTZ R65, R21, R21, R65 ;  /* 0x0000001515417223 */ /* 0x000fe20000010041 */
[----:B------:R-:W-:Y:S01]  /*7c50*/  FADD.FTZ R19, R5, R19 ;  /* 0x0000001305137221 */ /* 0x000fe20000010000 */
[----:B------:R-:W-:Y:S01]  /*7c60*/  FMUL.FTZ R5, R40, R40 ;  /* 0x0000002828057220 */ /* 0x000fe20000410000 */
[----:B------:R-:W3:Y:S01]  /*7c70*/  LDL.LU R21, [R1+0x23c] ;  /* 0x00023c0001157983 */ /* 0x000ee20000300800 */
[----:B--2---:R-:W-:-:S05]  /*7c80*/  SHF.L.U32 R52, R52, 0x10, RZ ;  /* 0x0000001034347819 */ /* 0x004fca00000006ff */
[C---:B------:R-:W-:Y:S01]  /*7c90*/  FADD.FTZ R40, R52.reuse, R40 ;  /* 0x0000002834287221 */ /* 0x040fe20000010000 */
[----:B------:R-:W-:Y:S02]  /*7ca0*/  FFMA.FTZ R5, R52, R52, R5 ;  /* 0x0000003434057223 */ /* 0x000fe40000010005 */
[----:B------:R-:W2:Y:S01]  /*7cb0*/  LDL.LU R52, [R1+0x258] ;  /* 0x0002580001347983 */ /* 0x000ea20000300800 */
[----:B------:R-:W-:Y:S01]  /*7cc0*/  FADD.FTZ R16, R16, R65 ;  /* 0x0000004110107221 */ /* 0x000fe20000010000 */
[----:B------:R-:W-:Y:S02]  /*7cd0*/  FADD.FTZ R40, R19, R40 ;  /* 0x0000002813287221 */ /* 0x000fe40000010000 */
[----:B------:R-:W4:Y:S01]  /*7ce0*/  LDL.LU R65, [R1+0x270] ;  /* 0x0002700001417983 */ /* 0x000f220000300800 */
[----:B---3--:R-:W-:Y:S02]  /*7cf0*/  IMAD.U32 R21, R21, 0x10000, RZ ;  /* 0x0001000015157824 */ /* 0x008fe400078e00ff */
[----:B------:R-:W-:-:S02]  /*7d00*/  FADD.FTZ R5, R16, R5 ;  /* 0x0000000510057221 */ /* 0x000fc40000010000 */
[----:B------:R-:W3:Y:S01]  /*7d10*/  LDL.LU R16, [R1+0x24c] ;  /* 0x00024c0001107983 */ /* 0x000ee20000300800 */
[----:B------:R-:W-:Y:S01]  /*7d20*/  FMUL.FTZ R19, R21, R21 ;  /* 0x0000001515137220 */ /* 0x000fe20000410000 */
[----:B--2---:R-:W-:-:S04]  /*7d30*/  IMAD.U32 R52, R52, 0x10000, RZ ;  /* 0x0001000034347824 */ /* 0x004fc800078e00ff */
[C---:B------:R-:W-:Y:S01]  /*7d40*/  FFMA.FTZ R19, R52.reuse, R52, R19 ;  /* 0x0000003434137223 */ /* 0x040fe20000010013 */
[----:B------:R-:W-:-:S03]  /*7d50*/  FADD.FTZ R21, R52, R21 ;  /* 0x0000001534157221 */ /* 0x000fc60000010000 */
[----:B------:R-:W-:Y:S02]  /*7d60*/  FADD.FTZ R5, R5, R19 ;  /* 0x0000001305057221 */ /* 0x000fe40000010000 */
[----:B------:R-:W2:Y:S01]  /*7d70*/  LDL.LU R19, [R1+0x280] ;  /* 0x0002800001137983 */ /* 0x000ea20000300800 */
[----:B------:R-:W-:-:S03]  /*7d80*/  FADD.FTZ R21, R40, R21 ;  /* 0x0000001528157221 */ /* 0x000fc60000010000 */
[----:B------:R-:W2:Y:S01]  /*7d90*/  LDL.LU R40, [R1+0x274] ;  /* 0x0002740001287983 */ /* 0x000ea20000300800 */
[----:B---3--:R-:W-:Y:S01]  /*7da0*/  SHF.L.U32 R16, R16, 0x10, RZ ;  /* 0x0000001010107819 */ /* 0x008fe200000006ff */
[----:B----4-:R-:W-:-:S04]  /*7db0*/  IMAD.U32 R52, R65, 0x10000, RZ ;  /* 0x0001000041347824 */ /* 0x010fc800078e00ff */
[----:B------:R-:W-:Y:S01]  /*7dc0*/  FMUL.FTZ R65, R16, R16 ;  /* 0x0000001010417220 */ /* 0x000fe20000410000 */
[----:B------:R-:W-:-:S03]  /*7dd0*/  FADD.FTZ R16, R52, R16 ;  /* 0x0000001034107221 */ /* 0x000fc60000010000 */
[----:B------:R-:W-:Y:S01]  /*7de0*/  FFMA.FTZ R65, R52, R52, R65 ;  /* 0x0000003434417223 */ /* 0x000fe20000010041 */
[----:B------:R-:W-:Y:S01]  /*7df0*/  FADD.FTZ R16, R21, R16 ;  /* 0x0000001015107221 */ /* 0x000fe20000010000 */
[----:B------:R-:W3:Y:S02]  /*7e00*/  LDL.LU R52, [R1+0x25c] ;  /* 0x00025c0001347983 */ /* 0x000ee40000300800 */
[----:B------:R-:W-:Y:S02]  /*7e10*/  FADD.FTZ R5, R5, R65 ;  /* 0x0000004105057221 */ /* 0x000fe40000010000 */
[----:B------:R-:W4:Y:S01]  /*7e20*/  LDL.LU R65, [R1+0x290] ;  /* 0x0002900001417983 */ /* 0x000f220000300800 */
[----:B--2---:R-:W-:Y:S01]  /*7e30*/  IMAD.U32 R19, R19, 0x10000, RZ ;  /* 0x0001000013137824 */ /* 0x004fe200078e00ff */
[----:B------:R-:W-:-:S03]  /*7e40*/  SHF.L.U32 R40, R40, 0x10, RZ ;  /* 0x0000001028287819 */ /* 0x000fc600000006ff */
[----:B------:R-:W-:Y:S02]  /*7e50*/  FMUL.FTZ R21, R19, R19 ;  /* 0x0000001313157220 */ /* 0x000fe40000410000 */
[C---:B------:R-:W-:Y:S02]  /*7e60*/  FADD.FTZ R19, R40.reuse, R19 ;  /* 0x0000001328137221 */ /* 0x040fe40000010000 */
[----:B------:R-:W-:Y:S02]  /*7e70*/  FFMA.FTZ R21, R40, R40, R21 ;  /* 0x0000002828157223 */ /* 0x000fe40000010015 */
[----:B------:R-:W2:Y:S02]  /*7e80*/  LDL.LU R40, [R1+0x284] ;  /* 0x0002840001287983 */ /* 0x000ea40000300800 */
[----:B------:R-:W-:Y:S02]  /*7e90*/  FADD.FTZ R5, R5, R21 ;  /* 0x0000001505057221 */ /* 0x000fe40000010000 */
[----:B------:R-:W2:Y:S01]  /*7ea0*/  LDL.LU R21, [R1+0x294] ;  /* 0x0002940001157983 */ /* 0x000ea20000300800 */
[----:B---3--:R-:W-:-:S02]  /*7eb0*/  IMAD.U32 R52, R52, 0x10000, RZ ;  /* 0x0001000034347824 */ /* 0x008fc400078e00ff */
[----:B------:R-:W-:Y:S01]  /*7ec0*/  FADD.FTZ R16, R16, R19 ;  /* 0x0000001310107221 */ /* 0x000fe20000010000 */
[----:B----4-:R-:W-:Y:S01]  /*7ed0*/  IMAD.U32 R65, R65, 0x10000, RZ ;  /* 0x0001000041417824 */ /* 0x010fe200078e00ff */
[----:B--2---:R-:W-:Y:S01]  /*7ee0*/  SHF.L.U32 R19, R40, 0x10, RZ ;  /* 0x0000001028137819 */ /* 0x004fe200000006ff */
[----:B------:R-:W-:Y:S02]  /*7ef0*/  FMUL.FTZ R40, R52, R52 ;  /* 0x0000003434287220 */ /* 0x000fe40000410000 */
[----:B------:R-:W-:Y:S01]  /*7f00*/  FADD.FTZ R52, R65, R52 ;  /* 0x0000003441347221 */ /* 0x000fe20000010000 */
[----:B------:R-:W-:Y:S02]  /*7f10*/  IMAD.U32 R21, R21, 0x10000, RZ ;  /* 0x0001000015157824 */ /* 0x000fe400078e00ff */
[----:B------:R-:W-:Y:S01]  /*7f20*/  FFMA.FTZ R40, R65, R65, R40 ;  /* 0x0000004141287223 */ /* 0x000fe20000010028 */
[----:B------:R-:W-:Y:S01]  /*7f30*/  FADD.FTZ R65, R16, R52 ;  /* 0x0000003410417221 */ /* 0x000fe20000010000 */
[----:B------:R-:W-:Y:S01]  /*7f40*/  FMUL.FTZ R52, R19, R19 ;  /* 0x0000001313347220 */ /* 0x000fe20000410000 */
[----:B------:R-:W2:Y:S01]  /*7f50*/  LDL.LU R16, [R1+0x298] ;  /* 0x0002980001107983 */ /* 0x000ea20000300800 */
[----:B------:R-:W-:-:S02]  /*7f60*/  FADD.FTZ R19, R21, R19 ;  /* 0x0000001315137221 */ /* 0x000fc40000010000 */
[----:B------:R-:W-:Y:S02]  /*7f70*/  FFMA.FTZ R52, R21, R21, R52 ;  /* 0x0000001515347223 */ /* 0x000fe40000010034 */
[----:B------:R-:W3:Y:S01]  /*7f80*/  LDL.LU R21, [R1+0x29c] ;  /* 0x00029c0001157983 */ /* 0x000ee20000300800 */
[----:B------:R-:W-:-:S03]  /*7f90*/  FADD.FTZ R5, R5, R40 ;  /* 0x0000002805057221 */ /* 0x000fc60000010000 */
[----:B------:R-:W4:Y:S01]  /*7fa0*/  LDL.LU R40, [R1+0x288] ;  /* 0x0002880001287983 */ /* 0x000f220000300800 */
[----:B------:R-:W-:-:S03]  /*7fb0*/  FADD.FTZ R5, R5, R52 ;  /* 0x0000003405057221 */ /* 0x000fc60000010000 */
[----:B------:R-:W4:Y:S01]  /*7fc0*/  LDL.LU R52, [R1+0x28c] ;  /* 0x00028c0001347983 */ /* 0x000f220000300800 */
[----:B------:R-:W-:Y:S01]  /*7fd0*/  FADD.FTZ R65, R65, R19 ;  /* 0x0000001341417221 */ /* 0x000fe20000010000 */
[----:B--2---:R-:W-:-:S04]  /*7fe0*/  IMAD.U32 R16, R16, 0x10000, RZ ;  /* 0x0001000010107824 */ /* 0x004fc800078e00ff */
[----:B------:R-:W-:Y:S01]  /*7ff0*/  FMUL.FTZ R19, R16, R16 ;  /* 0x0000001010137220 */ /* 0x000fe20000410000 */
[----:B---3--:R-:W-:Y:S01]  /*8000*/  SHF.L.U32 R21, R21, 0x10, RZ ;  /* 0x0000001015157819 */ /* 0x008fe200000006ff */
[----:B----4-:R-:W-:-:S04]  /*8010*/  IMAD.U32 R40, R40, 0x10000, RZ ;  /* 0x0001000028287824 */ /* 0x010fc800078e00ff */
[C---:B------:R-:W-:Y:S01]  /*8020*/  FFMA.FTZ R19, R21.reuse, R21, R19 ;  /* 0x0000001515137223 */ /* 0x040fe20000010013 */
[----:B------:R-:W-:Y:S01]  /*8030*/  FADD.FTZ R16, R21, R16 ;  /* 0x0000001015107221 */ /* 0x000fe20000010000 */
[----:B------:R-:W-:Y:S02]  /*8040*/  IMAD.U32 R21, R52, 0x10000, RZ ;  /* 0x0001000034157824 */ /* 0x000fe400078e00ff */
        /* <DEDUP_REMOVED lines=14> */
[----:B------:R-:W-:Y:S01]  /*8130*/  LOP3.LUT P6, RZ, R4, 0x1, RZ, 0xc0, !PT ;  /* 0x0000000104ff7812 */ /* 0x000fe200078cc0ff */
[----:B------:R-:W-:-:S06]  /*8140*/  IMAD.MOV.U32 R4, RZ, RZ, RZ ;  /* 0x000000ffff047224 */ /* 0x000fcc00078e00ff */
[----:B------:R0:W4:Y:S02]  /*8150*/  @!P2 LDG.E R4, desc[UR18][R10.64] ;  /* 0x000000120a04a981 */ /* 0x000124000c1e1900 */
[----:B0-----:R-:W-:Y:S02]  /*8160*/  PRMT R10, RZ, 0x7610, R10 ;  /* 0x00007610ff0a7816 */ /* 0x001fe4000000000a */
[----:B------:R-:W-:Y:S02]  /*8170*/  PRMT R11, RZ, 0x7610, R11 ;  /* 0x00007610ff0b7816 */ /* 0x000fe4000000000b */
[C---:B------:R-:W-:Y:S02]  /*8180*/  @!P1 PRMT R10, R59.reuse, 0x7610, R10 ;  /* 0x000076103b0a9816 */ /* 0x040fe4000000000a */
[----:B------:R-:W-:Y:S02]  /*8190*/  @!P1 PRMT R11, R59, 0x7632, R11 ;  /* 0x000076323b0b9816 */ /* 0x000fe4000000000b */
[----:B------:R-:W-:Y:S01]  /*81a0*/  LOP3.LUT P1, RZ, R2, 0x10000000, RZ, 0xc0, !PT ;  /* 0x1000000002ff7812 */ /* 0x000fe2000782c0ff */
[----:B------:R0:W-:Y:S02]  /*81b0*/  STL [R1+0xc4], R55 ;  /* 0x0000c43701007387 */ /* 0x0001e40000100800 */
[----:B0-----:R-:W-:-:S10]  /*81c0*/  MOV R55, RZ ;  /* 0x000000ff00377202 */ /* 0x001fd40000000f00 */
[----:B------:R-:W4:Y:S04]  /*81d0*/  @!P1 LDG.E R55, desc[UR18][R22.64] ;  /* 0x0000001216379981 */ /* 0x000f28000c1e1900 */
[----:B------:R-:W4:Y:S01]  /*81e0*/  LDL.LU.64 R22, [R1+0x2d0] ;  /* 0x0002d00001167983 */ /* 0x000f220000300a00 */
[----:B--2---:R-:W-:Y:S01]  /*81f0*/  SHF.L.U32 R19, R19, 0x10, RZ ;  /* 0x0000001013137819 */ /* 0x004fe200000006ff */
[----:B---3--:R-:W-:-:S04]  /*8200*/  IMAD.U32 R21, R21, 0x10000, RZ ;  /* 0x0001000015157824 */ /* 0x008fc800078e00ff */
[----:B------:R-:W-:Y:S01]  /*8210*/  FMUL.FTZ R40, R19, R19 ;  /* 0x0000001313287220 */ /* 0x000fe20000410000 */
[----:B------:R-:W-:-:S03]  /*8220*/  FADD.FTZ R19, R21, R19 ;  /* 0x0000001315137221 */ /* 0x000fc60000010000 */
[----:B------:R-:W-:Y:S02]  /*8230*/  FFMA.FTZ R40, R21, R21, R40 ;  /* 0x0000001515287223 */ /* 0x000fe40000010028 */
[----:B------:R-:W2:Y:S01]  /*8240*/  LDL.LU R21, [R1+0x250] ;  /* 0x0002500001157983 */ /* 0x000ea20000300800 */
[----:B----4-:R-:W-:Y:S02]  /*8250*/  IMAD.U32 R52, R52, 0x10000, RZ ;  /* 0x0001000034347824 */ /* 0x010fe400078e00ff */
[----:B------:R-:W-:Y:S01]  /*8260*/  FADD.FTZ R16, R16, R19 ;  /* 0x0000001310107221 */ /* 0x000fe20000010000 */
[----:B------:R-:W-:Y:S01]  /*8270*/  SHF.L.U32 R65, R65, 0x10, RZ ;  /* 0x0000001041417819 */ /* 0x000fe200000006ff */
[----:B------:R-:W-:Y:S02]  /*8280*/  FADD.FTZ R5, R5, R40 ;  /* 0x0000002805057221 */ /* 0x000fe40000010000 */
[----:B------:R-:W3:Y:S01]  /*8290*/  LDL.LU R40, [R1+0x254] ;  /* 0x0002540001287983 */ /* 0x000ee20000300800 */
[----:B------:R-:W-:-:S06]  /*82a0*/  IMAD.MOV.U32 R17, RZ, RZ, RZ ;  /* 0x000000ffff117224 */ /* 0x000fcc00078e00ff */
        /* <DEDUP_REMOVED lines=18> */
[----:B---3--:R-:W-:Y:S02]  /*83d0*/  IMAD.U32 R40, R40, 0x10000, RZ ;  /* 0x0001000028287824 */ /* 0x008fe400078e00ff */
[----:B------:R-:W-:Y:S01]  /*83e0*/  FADD.FTZ R52, R16, R52 ;  /* 0x0000003410347221 */ /* 0x000fe20000010000 */
[----:B------:R-:W-:Y:S01]  /*83f0*/  FMUL.FTZ R16, R19, R19 ;  /* 0x0000001313107220 */ /* 0x000fe20000410000 */
[----:B------:R-:W-:-:S03]  /*8400*/  FADD.FTZ R19, R40, R19 ;  /* 0x0000001328137221 */ /* 0x000fc60000010000 */
[----:B------:R-:W-:Y:S01]  /*8410*/  FFMA.FTZ R16, R40, R40, R16 ;  /* 0x0000002828107223 */ /* 0x000fe20000010010 */
[----:B------:R-:W-:-:S03]  /*8420*/  FADD.FTZ R52, R52, R19 ;  /* 0x0000001334347221 */ /* 0x000fc60000010000 */
[----:B------:R-:W-:Y:S01]  /*8430*/  FADD.FTZ R16, R5, R16 ;  /* 0x0000001005107221 */ /* 0x000fe20000010000 */
[----:B----4-:R-:W-:Y:S02]  /*8440*/  IMAD.U32 R5, R6, 0x10000, RZ ;  /* 0x0001000006057824 */ /* 0x010fe400078e00ff */
[----:B------:R1:W5:Y:S02]  /*8450*/  LDL.LU R6, [R1+0x2b8] ;  /* 0x0002b80001067983 */ /* 0x0003640000300800 */
[----:B------:R-:W-:Y:S01]  /*8460*/  FMUL.FTZ R40, R5, R5 ;  /* 0x0000000505287220 */ /* 0x000fe20000410000 */
[----:B------:R-:W-:Y:S02]  /*8470*/  IMAD.U32 R53, R53, 0x10000, RZ ;  /* 0x0001000035357824 */ /* 0x000fe400078e00ff */
[----:B------:R-:W-:Y:S01]  /*8480*/  IMAD.U32 R54, R54, 0x10000, RZ ;  /* 0x0001000036367824 */ /* 0x000fe200078e00ff */
[----:B------:R-:W-:Y:S01]  /*8490*/  SHF.L.U32 R51, R51, 0x10, RZ ;  /* 0x0000001033337819 */ /* 0x000fe200000006ff */
[----:B------:R-:W-:-:S02]  /*84a0*/  IMAD.U32 R49, R49, 0x10000, RZ ;  /* 0x0001000031317824 */ /* 0x000fc400078e00ff */
[----:B------:R-:W-:Y:S01]  /*84b0*/  IMAD.U32 R48, R48, 0x10000, RZ ;  /* 0x0001000030307824 */ /* 0x000fe200078e00ff */
[----:B------:R-:W-:Y:S01]  /*84c0*/  SHF.L.U32 R46, R46, 0x10, RZ ;  /* 0x000000102e2e7819 */ /* 0x000fe200000006ff */
[----:B------:R-:W-:Y:S02]  /*84d0*/  IMAD.U32 R47, R47, 0x10000, RZ ;  /* 0x000100002f2f7824 */ /* 0x000fe400078e00ff */
[----:B------:R-:W-:Y:S02]  /*84e0*/  IMAD.U32 R44, R44, 0x10000, RZ ;  /* 0x000100002c2c7824 */ /* 0x000fe400078e00ff */
[----:B------:R-:W-:Y:S02]  /*84f0*/  IMAD.U32 R43, R43, 0x10000, RZ ;  /* 0x000100002b2b7824 */ /* 0x000fe400078e00ff */
[----:B------:R-:W-:Y:S01]  /*8500*/  IMAD.U32 R39, R39, 0x10000, RZ ;  /* 0x0001000027277824 */ /* 0x000fe200078e00ff */
[----:B------:R-:W-:Y:S01]  /*8510*/  SHF.L.U32 R36, R36, 0x10, RZ ;  /* 0x0000001024247819 */ /* 0x000fe200000006ff */
[----:B------:R-:W-:-:S02]  /*8520*/  IMAD.U32 R41, R41, 0x10000, RZ ;  /* 0x0001000029297824 */ /* 0x000fc400078e00ff */
[----:B------:R-:W-:Y:S02]  /*8530*/  IMAD.U32 R38, R38, 0x10000, RZ ;  /* 0x0001000026267824 */ /* 0x000fe400078e00ff */
[----:B------:R-:W-:Y:S01]  /*8540*/  IMAD.U32 R27, R27, 0x10000, RZ ;  /* 0x000100001b1b7824 */ /* 0x000fe200078e00ff */
[----:B------:R-:W-:Y:S01]  /*8550*/  SHF.L.U32 R26, R26, 0x10, RZ ;  /* 0x000000101a1a7819 */ /* 0x000fe200000006ff */
[----:B------:R-:W-:Y:S02]  /*8560*/  IMAD.U32 R31, R31, 0x10000, RZ ;  /* 0x000100001f1f7824 */ /* 0x000fe400078e00ff */
[----:B------:R-:W-:Y:S02]  /*8570*/  IMAD.U32 R28, R28, 0x10000, RZ ;  /* 0x000100001c1c7824 */ /* 0x000fe400078e00ff */
[----:B------:R-:W-:Y:S02]  /*8580*/  IMAD.U32 R29, R29, 0x10000, RZ ;  /* 0x000100001d1d7824 */ /* 0x000fe400078e00ff */
[----:B------:R-:W-:Y:S01]  /*8590*/  IMAD.U32 R57, R57, 0x10000, RZ ;  /* 0x0001000039397824 */ /* 0x000fe200078e00ff */
[----:B------:R-:W-:Y:S01]  /*85a0*/  SHF.L.U32 R56, R56, 0x10, RZ ;  /* 0x0000001038387819 */ /* 0x000fe200000006ff */
[----:B------:R-:W-:Y:S01]  /*85b0*/  IMAD.U32 R67, R67, 0x10000, RZ ;  /* 0x0001000043437824 */ /* 0x000fe200078e00ff */
[----:B------:R3:W-:Y:S01]  /*85c0*/  STL [R1+0xd8], R24 ;  /* 0x0000d81801007387 */ /* 0x0007e20000100800 */
[----:B------:R-:W-:-:S03]  /*85d0*/  IMAD.U32 R66, R66, 0x10000, RZ ;  /* 0x0001000042427824 */ /* 0x000fc600078e00ff */
[----:B------:R4:W-:Y:S01]  /*85e0*/  STL [R1+0xdc], R15 ;  /* 0x0000dc0f01007387 */ /* 0x0009e20000100800 */
[----:B------:R-:W-:Y:S02]  /*85f0*/  IMAD.U32 R63, R63, 0x10000, RZ ;  /* 0x000100003f3f7824 */ /* 0x000fe400078e00ff */
[----:B---3--:R-:W-:Y:S01]  /*8600*/  FADD.FTZ R24, R56, R57 ;  /* 0x0000003938187221 */ /* 0x008fe20000010000 */
[----:B------:R-:W-:Y:S01]  /*8610*/  STL [R1+0xe0], R14 ;  /* 0x0000e00e01007387 */ /* 0x000fe20000100800 */
[----:B----4-:R-:W-:-:S03]  /*8620*/  FMUL.FTZ R15, R67, R67 ;  /* 0x00000043430f7220 */ /* 0x010fc60000410000 */
[----:B------:R3:W-:Y:S01]  /*8630*/  STL [R1+0xe4], R3 ;  /* 0x0000e40301007387 */ /* 0x0007e20000100800 */
[----:B------:R-:W-:Y:S01]  /*8640*/  FFMA.FTZ R15, R66, R66, R15 ;  /* 0x00000042420f7223 */ /* 0x000fe2000001000f */
[----:B------:R-:W-:Y:S01]  /*8650*/  IMAD.U32 R64, R64, 0x10000, RZ ;  /* 0x0001000040407824 */ /* 0x000fe200078e00ff */
[----:B---3--:R-:W-:Y:S01]  /*8660*/  SHF.L.U32 R3, R62, 0x10, RZ ;  /* 0x000000103e037819 */ /* 0x008fe200000006ff */
[----:B------:R-:W-:Y:S01]  /*8670*/  IMAD.U32 R68, R68, 0x10000, RZ ;  /* 0x0001000044447824 */ /* 0x000fe200078e00ff */
[----:B------:R-:W-:Y:S02]  /*8680*/  SHF.L.U32 R69, R69, 0x10, RZ ;  /* 0x0000001045457819 */ /* 0x000fe400000006ff */
[----:B0-----:R-:W-:Y:S02]  /*8690*/  PRMT R23, RZ, 0x7610, R23 ;  /* 0x00007610ff177816 */ /* 0x001fe40000000017 */
[----:B------:R-:W-:Y:S02]  /*86a0*/  PRMT R22, RZ, 0x7610, R22 ;  /* 0x00007610ff167816 */ /* 0x000fe40000000016 */
[----:B------:R-:W-:-:S02]  /*86b0*/  @!P1 PRMT R23, R55, 0x7632, R23 ;  /* 0x0000763237179816 */ /* 0x000fc40000000017 */
[----:B------:R-:W-:-:S03]  /*86c0*/  @!P1 PRMT R22, R55, 0x7610, R22 ;  /* 0x0000761037169816 */ /* 0x000fc60000000016 */
[----:B------:R-:W-:Y:S01]  /*86d0*/  IMAD.U32 R23, R23, 0x10000, RZ ;  /* 0x0001000017177824 */ /* 0x000fe200078e00ff */
[----:B------:R-:W-:Y:S02]  /*86e0*/  SHF.L.U32 R22, R22, 0x10, RZ ;  /* 0x0000001016167819 */ /* 0x000fe400000006ff */
[----:B--2---:R-:W-:Y:S01]  /*86f0*/  SHF.L.U32 R65, R65, 0x10, RZ ;  /* 0x0000001041417819 */ /* 0x004fe200000006ff */
[----:B------:R-:W-:-:S04]  /*8700*/  IMAD.U32 R21, R21, 0x10000, RZ ;  /* 0x0001000015157824 */ /* 0x000fc800078e00ff */
[----:B------:R-:W-:Y:S01]  /*8710*/  FMUL.FTZ R19, R65, R65 ;  /* 0x0000004141137220 */ /* 0x000fe20000410000 */
[----:B------:R-:W-:-:S03]  /*8720*/  FADD.FTZ R65, R21, R65 ;  /* 0x0000004115417221 */ /* 0x000fc60000010000 */
[----:B------:R-:W-:Y:S01]  /*8730*/  FFMA.FTZ R19, R21, R21, R19 ;  /* 0x0000001515137223 */ /* 0x000fe20000010013 */
[----:B------:R-:W-:Y:S01]  /*8740*/  SHF.L.U32 R21, R7, 0x10, RZ ;  /* 0x0000001007157819 */ /* 0x000fe200000006ff */
[----:B------:R-:W-:Y:S02]  /*8750*/  FADD.FTZ R52, R52, R65 ;  /* 0x0000004134347221 */ /* 0x000fe40000010000 */
[----:B------:R-:W-:Y:S01]  /*8760*/  FADD.FTZ R16, R16, R19 ;  /* 0x0000001310107221 */ /* 0x000fe20000010000 */
[----:B------:R1:W5:Y:S01]  /*8770*/  LDL.LU R7, [R1+0x2b4] ;  /* 0x0002b40001077983 */ /* 0x0003620000300800 */
[C---:B------:R-:W-:Y:S01]  /*8780*/  FADD.FTZ R5, R21.reuse, R5 ;  /* 0x0000000515057221 */ /* 0x040fe20000010000 */
[----:B------:R-:W-:Y:S01]  /*8790*/  FFMA.FTZ R21, R21, R21, R40 ;  /* 0x0000001515157223 */ /* 0x000fe20000010028 */
[----:B------:R-:W-:Y:S02]  /*87a0*/  IMAD.U32 R19, R8, 0x10000, RZ ;  /* 0x0001000008137824 */ /* 0x000fe400078e00ff */
[----:B------:R-:W-:-:S02]  /*87b0*/  IMAD.U32 R40, R9, 0x10000, RZ ;  /* 0x0001000009287824 */ /* 0x000fc400078e00ff */
[----:B------:R-:W-:Y:S01]  /*87c0*/  FADD.FTZ R5, R52, R5 ;  /* 0x0000000534057221 */ /* 0x000fe20000010000 */
[----:B------:R-:W-:Y:S01]  /*87d0*/  FADD.FTZ R16, R16, R21 ;  /* 0x0000001510107221 */ /* 0x000fe20000010000 */
[----:B------:R-:W-:Y:S01]  /*87e0*/  FMUL.FTZ R21, R19, R19 ;  /* 0x0000001313157220 */ /* 0x000fe20000410000 */
[----:B------:R-:W-:Y:S01]  /*87f0*/  FADD.FTZ R52, R40, R19 ;  /* 0x0000001328347221 */ /* 0x000fe20000010000 */
[----:B------:R-:W-:Y:S01]  /*8800*/  SHF.L.U32 R19, R0, 0x10, RZ ;  /* 0x0000001000137819 */ /* 0x000fe200000006ff */
        /* <DEDUP_REMOVED lines=12> */
[----:B------:R-:W-:Y:S02]  /*88d0*/  IMAD.U32 R40, R37, 0x10000, RZ ;  /* 0x0001000025287824 */ /* 0x000fe400078e00ff */
[----:B------:R-:W-:Y:S01]  /*88e0*/  FADD.FTZ R16, R16, R21 ;  /* 0x0000001510107221 */ /* 0x000fe20000010000 */
[----:B------:R-:W-:Y:S01]  /*88f0*/  FMUL.FTZ R19, R49, R49 ;  /* 0x0000003131137220 */ /* 0x000fe20000410000 */
[----:B------:R-:W-:Y:S01]  /*8900*/  SHF.L.U32 R21, R50, 0x10, RZ ;  /* 0x0000001032157819 */ /* 0x000fe200000006ff */
        /* <DEDUP_REMOVED lines=16> */
[----:B------:R-:W-:Y:S01]  /*8a10*/  SHF.L.U32 R42, R45, 0x10, RZ ;  /* 0x000000102d2a7819 */ /* 0x000fe200000006ff */
[----:B------:R-:W-:Y:S01]  /*8a20*/  FADD.FTZ R40, R44, R21 ;  /* 0x000000152c287221 */ /* 0x000fe20000010000 */
[----:B------:R-:W-:Y:S01]  /*8a30*/  FFMA.FTZ R19, R46, R46, R19 ;  /* 0x0000002e2e137223 */ /* 0x000fe20000010013 */
[----:B------:R-:W-:-:S02]  /*8a40*/  FMUL.FTZ R37, R21, R21 ;  /* 0x0000001515257220 */ /* 0x000fc40000410000 */
[----:B------:R-:W-:Y:S01]  /*8a50*/  FADD.FTZ R5, R5, R40 ;  /* 0x0000002805057221 */ /* 0x000fe20000010000 */
[----:B------:R-:W-:Y:S01]  /*8a60*/  FADD.FTZ R16, R16, R19 ;  /* 0x0000001310107221 */ /* 0x000fe20000010000 */
[----:B------:R-:W-:Y:S01]  /*8a70*/  FFMA.FTZ R37, R44, R44, R37 ;  /* 0x0000002c2c257223 */ /* 0x000fe20000010025 */
[----:B------:R-:W-:Y:S01]  /*8a80*/  FMUL.FTZ R40, R42, R42 ;  /* 0x0000002a2a287220 */ /* 0x000fe20000410000 */
[----:B------:R-:W-:Y:S01]  /*8a90*/  FADD.FTZ R42, R43, R42 ;  /* 0x0000002a2b2a7221 */ /* 0x000fe20000010000 */
[----:B------:R-:W-:Y:S01]  /*8aa0*/  FMUL.FTZ R19, R39, R39 ;  /* 0x0000002727137220 */ /* 0x000fe20000410000 */
[----:B------:R-:W-:Y:S01]  /*8ab0*/  FADD.FTZ R16, R16, R37 ;  /* 0x0000002510107221 */ /* 0x000fe20000010000 */
[----:B------:R-:W-:Y:S01]  /*8ac0*/  FFMA.FTZ R43, R43, R43, R40 ;  /* 0x0000002b2b2b7223 */ /* 0x000fe20000010028 */
[----:B------:R-:W-:Y:S01]  /*8ad0*/  FMUL.FTZ R21, R41, R41 ;  /* 0x0000002929157220 */ /* 0x000fe20000410000 */
[----:B------:R-:W-:Y:S02]  /*8ae0*/  FFMA.FTZ R19, R36, R36, R19 ;  /* 0x0000002424137223 */ /* 0x000fe40000010013 */
[----:B------:R-:W-:Y:S01]  /*8af0*/  FADD.FTZ R16, R16, R43 ;  /* 0x0000002b10107221 */ /* 0x000fe20000010000 */
[----:B------:R-:W-:Y:S01]  /*8b00*/  FADD.FTZ R40, R36, R39 ;  /* 0x0000002724287221 */ /* 0x000fe20000010000 */
[C---:B------:R-:W-:Y:S01]  /*8b10*/  FADD.FTZ R36, R38.reuse, R41 ;  /* 0x0000002926247221 */ /* 0x040fe20000010000 */
[----:B------:R-:W-:Y:S01]  /*8b20*/  FFMA.FTZ R21, R38, R38, R21 ;  /* 0x0000002626157223 */ /* 0x000fe20000010015 */
[----:B------:R-:W-:Y:S01]  /*8b30*/  FADD.FTZ R16, R16, R19 ;  /* 0x0000001310107221 */ /* 0x000fe20000010000 */
[----:B------:R-:W-:Y:S01]  /*8b40*/  SHF.L.U32 R38, R35, 0x10, RZ ;  /* 0x0000001023267819 */ /* 0x000fe200000006ff */
[----:B------:R-:W-:-:S02]  /*8b50*/  FADD.FTZ R5, R5, R42 ;  /* 0x0000002a05057221 */ /* 0x000fc40000010000 */
[----:B------:R-:W-:Y:S02]  /*8b60*/  FADD.FTZ R21, R16, R21 ;  /* 0x0000001510157221 */ /* 0x000fe40000010000 */
[----:B------:R-:W-:Y:S01]  /*8b70*/  FMUL.FTZ R16, R38, R38 ;  /* 0x0000002626107220 */ /* 0x000fe20000410000 */
[----:B------:R-:W-:Y:S01]  /*8b80*/  FADD.FTZ R5, R5, R40 ;  /* 0x0000002805057221 */ /* 0x000fe20000010000 */
[----:B------:R-:W-:Y:S02]  /*8b90*/  IMAD.U32 R35, R32, 0x10000, RZ ;  /* 0x0001000020237824 */ /* 0x000fe400078e00ff */
[----:B------:R-:W-:Y:S01]  /*8ba0*/  FFMA.FTZ R16, R27, R27, R16 ;  /* 0x0000001b1b107223 */ /* 0x000fe20000010010 */
[----:B------:R-:W-:Y:S01]  /*8bb0*/  FADD.FTZ R5, R5, R36 ;  /* 0x0000002405057221 */ /* 0x000fe20000010000 */
[----:B------:R-:W-:Y:S01]  /*8bc0*/  FADD.FTZ R38, R27, R38 ;  /* 0x000000261b267221 */ /* 0x000fe20000010000 */
[----:B------:R-:W-:Y:S01]  /*8bd0*/  FMUL.FTZ R19, R35, R35 ;  /* 0x0000002323137220 */ /* 0x000fe20000410000 */
[----:B------:R-:W-:Y:S01]  /*8be0*/  FADD.FTZ R16, R21, R16 ;  /* 0x0000001015107221 */ /* 0x000fe20000010000 */
[----:B------:R-:W-:Y:S01]  /*8bf0*/  FMUL.FTZ R21, R31, R31 ;  /* 0x0000001f1f157220 */ /* 0x000fe20000410000 */
[----:B------:R-:W-:Y:S01]  /*8c00*/  FADD.FTZ R5, R5, R38 ;  /* 0x0000002605057221 */ /* 0x000fe20000010000 */
[C---:B------:R-:W-:Y:S01]  /*8c10*/  FADD.FTZ R32, R26.reuse, R35 ;  /* 0x000000231a207221 */ /* 0x040fe20000010000 */
[----:B------:R-:W-:Y:S01]  /*8c20*/  FFMA.FTZ R19, R26, R26, R19 ;  /* 0x0000001a1a137223 */ /* 0x000fe20000010013 */
        /* <DEDUP_REMOVED lines=8> */
[----:B------:R-:W-:Y:S01]  /*8cb0*/  FADD.FTZ R16, R16, R21 ;  /* 0x0000001510107221 */ /* 0x000fe20000010000 */
[----:B------:R-:W-:Y:S01]  /*8cc0*/  FMUL.FTZ R19, R57, R57 ;  /* 0x0000003939137220 */ /* 0x000fe20000410000 */
[----:B------:R-:W-:Y:S01]  /*8cd0*/  FFMA.FTZ R29, R29, R29, R26 ;  /* 0x0000001d1d1d7223 */ /* 0x000fe2000001001a */
[----:B------:R-:W-:Y:S01]  /*8ce0*/  SHF.L.U32 R26, R61, 0x10, RZ ;  /* 0x000000103d1a7819 */ /* 0x000fe200000006ff */
[----:B------:R-:W-:Y:S01]  /*8cf0*/  FADD.FTZ R5, R5, R28 ;  /* 0x0000001c05057221 */ /* 0x000fe20000010000 */
[----:B------:R-:W-:Y:S01]  /*8d00*/  FFMA.FTZ R19, R56, R56, R19 ;  /* 0x0000003838137223 */ /* 0x000fe20000010013 */
[----:B------:R-:W-:-:S02]  /*8d10*/  FADD.FTZ R16, R16, R29 ;  /* 0x0000001d10107221 */ /* 0x000fc40000010000 */
[----:B------:R-:W-:Y:S01]  /*8d20*/  FADD.FTZ R5, R5, R24 ;  /* 0x0000001805057221 */ /* 0x000fe20000010000 */
[----:B------:R-:W-:Y:S01]  /*8d30*/  FMUL.FTZ R14, R26, R26 ;  /* 0x0000001a1a0e7220 */ /* 0x000fe20000410000 */
[----:B------:R-:W-:Y:S01]  /*8d40*/  FADD.FTZ R16, R16, R19 ;  /* 0x0000001310107221 */ /* 0x000fe20000010000 */
[----:B------:R-:W-:Y:S01]  /*8d50*/  FADD.FTZ R24, R66, R67 ;  /* 0x0000004342187221 */ /* 0x000fe20000010000 */
[C---:B------:R-:W-:Y:S01]  /*8d60*/  FADD.FTZ R26, R63.reuse, R26 ;  /* 0x0000001a3f1a7221 */ /* 0x040fe20000010000 */
[----:B------:R-:W-:Y:S01]  /*8d70*/  FFMA.FTZ R14, R63, R63, R14 ;  /* 0x0000003f3f0e7223 */ /* 0x000fe2000001000e */
[----:B------:R-:W-:Y:S01]  /*8d80*/  FADD.FTZ R15, R16, R15 ;  /* 0x0000000f100f7221 */ /* 0x000fe20000010000 */
[----:B------:R-:W-:Y:S01]  /*8d90*/  FADD.FTZ R5, R5, R24 ;  /* 0x0000001805057221 */ /* 0x000fe20000010000 */
[----:B------:R-:W-:Y:S01]  /*8da0*/  FMUL.FTZ R16, R64, R64 ;  /* 0x0000004040107220 */ /* 0x000fe20000410000 */
[----:B------:R-:W-:Y:S02]  /*8db0*/  IMAD.U32 R24, R11, 0x10000, RZ ;  /* 0x000100000b187824 */ /* 0x000fe400078e00ff */
[----:B------:R-:W-:Y:S01]  /*8dc0*/  FADD.FTZ R14, R15, R14 ;  /* 0x0000000e0f0e7221 */ /* 0x000fe20000010000 */
[----:B------:R-:W-:Y:S01]  /*8dd0*/  FADD.FTZ R5, R5, R26 ;  /* 0x0000001a05057221 */ /* 0x000fe20000010000 */
[----:B------:R-:W-:Y:S01]  /*8de0*/  FADD.FTZ R64, R3, R64 ;  /* 0x0000004003407221 */ /* 0x000fe20000010000 */
[----:B------:R-:W-:-:S02]  /*8df0*/  IMAD.U32 R15, R10, 0x10000, RZ ;  /* 0x000100000a0f7824 */ /* 0x000fc400078e00ff */
[----:B------:R-:W-:Y:S01]  /*8e00*/  FFMA.FTZ R11, R3, R3, R16 ;  /* 0x00000003030b7223 */ /* 0x000fe20000010010 */
[----:B------:R-:W-:Y:S01]  /*8e10*/  FMUL.FTZ R16, R24, R24 ;  /* 0x0000001818107220 */ /* 0x000fe20000410000 */
[----:B------:R-:W-:Y:S01]  /*8e20*/  FADD.FTZ R3, R5, R64 ;  /* 0x0000004005037221 */ /* 0x000fe20000010000 */
[----:B------:R-:W-:Y:S01]  /*8e30*/  FADD.FTZ R24, R15, R24 ;  /* 0x000000180f187221 */ /* 0x000fe20000010000 */
[----:B------:R-:W-:Y:S01]  /*8e40*/  FADD.FTZ R10, R14, R11 ;  /* 0x0000000b0e0a7221 */ /* 0x000fe20000010000 */
[----:B------:R-:W-:Y:S02]  /*8e50*/  FADD.FTZ R14, R68, R69 ;  /* 0x00000045440e7221 */ /* 0x000fe40000010000 */
        /* <DEDUP_REMOVED lines=15> */
[----:B------:R-:W-:Y:S02]  /*8f50*/  IMAD.U32 R10, R5, 0x10000, RZ ;  /* 0x00010000050a7824 */ /* 0x000fe400078e00ff */
[----:B------:R-:W-:Y:S01]  /*8f60*/  FMUL.FTZ R19, R15, R15 ;  /* 0x0000000f0f137220 */ /* 0x000fe20000410000 */
[----:B------:R-:W-:Y:S01]  /*8f70*/  PRMT R3, RZ, 0x7610, R3 ;  /* 0x00007610ff037816 */ /* 0x000fe20000000003 */
[C---:B------:R-:W-:Y:S01]  /*8f80*/  FADD.FTZ R15, R10.reuse, R15 ;  /* 0x0000000f0a0f7221 */ /* 0x040fe20000010000 */
[----:B------:R-:W-:Y:S01]  /*8f90*/  PRMT R5, RZ, 0x7610, R5 ;  /* 0x00007610ff057816 */ /* 0x000fe20000000005 */
[----:B------:R-:W-:Y:S01]  /*8fa0*/  FFMA.FTZ R16, R10, R10, R19 ;  /* 0x0000000a0a107223 */ /* 0x000fe20000010013 */
[----:B------:R-:W-:-:S02]  /*8fb0*/  PRMT R10, RZ, 0x7610, R10 ;  /* 0x00007610ff0a7816 */ /* 0x000fc4000000000a */
[C---:B------:R-:W-:Y:S02]  /*8fc0*/  @!P3 PRMT R3, R12.reuse, 0x7632, R3 ;  /* 0x000076320c03b816 */ /* 0x040fe40000000003 */
[----:B------:R-:W-:Y:S02]  /*8fd0*/  @!P3 PRMT R5, R12, 0x7610, R5 ;  /* 0x000076100c05b816 */ /* 0x000fe40000000005 */
[----:B------:R-:W-:Y:S01]  /*8fe0*/  PRMT R19, RZ, 0x7610, R19 ;  /* 0x00007610ff137816 */ /* 0x000fe20000000013 */
[----:B------:R-:W-:Y:S01]  /*8ff0*/  FADD.FTZ R11, R11, R22 ;  /* 0x000000160b0b7221 */ /* 0x000fe20000010000 */
[----:B------:R-:W-:Y:S02]  /*9000*/  @!P4 PRMT R10, R20, 0x7632, R10 ;  /* 0x00007632140ac816 */ /* 0x000fe4000000000a */
[----:B------:R-:W-:Y:S01]  /*9010*/  SHF.L.U32 R22, R3, 0x10, RZ ;  /* 0x0000001003167819 */ /* 0x000fe200000006ff */
[----:B------:R-:W-:Y:S01]  /*9020*/  FADD.FTZ R14, R14, R23 ;  /* 0x000000170e0e7221 */ /* 0x000fe20000010000 */
[----:B------:R-:W-:Y:S01]  /*9030*/  @!P4 PRMT R19, R20, 0x7610, R19 ;  /* 0x000076101413c816 */ /* 0x000fe20000000013 */
[----:B------:R-:W-:-:S02]  /*9040*/  IMAD.U32 R5, R5, 0x10000, RZ ;  /* 0x0001000005057824 */ /* 0x000fc400078e00ff */
[----:B------:R-:W-:Y:S02]  /*9050*/  IMAD.U32 R24, R10, 0x10000, RZ ;  /* 0x000100000a187824 */ /* 0x000fe400078e00ff */
[----:B------:R-:W-:Y:S01]  /*9060*/  FMUL.FTZ R10, R22, R22 ;  /* 0x00000016160a7220 */ /* 0x000fe20000410000 */
[----:B------:R-:W-:Y:S01]  /*9070*/  SHF.L.U32 R19, R19, 0x10, RZ ;  /* 0x0000001013137819 */ /* 0x000fe200000006ff */
[----:B------:R-:W-:Y:S01]  /*9080*/  FADD.FTZ R14, R14, R15 ;  /* 0x0000000f0e0e7221 */ /* 0x000fe20000010000 */
[C---:B------:R-:W-:Y:S01]  /*9090*/  FADD.FTZ R3, R5.reuse, R22 ;  /* 0x0000001605037221 */ /* 0x040fe20000010000 */
[----:B------:R-:W-:Y:S01]  /*90a0*/  FFMA.FTZ R10, R5, R5, R10 ;  /* 0x00000005050a7223 */ /* 0x000fe2000001000a */
[----:B------:R-:W-:Y:S01]  /*90b0*/  FADD.FTZ R11, R11, R16 ;  /* 0x000000100b0b7221 */ /* 0x000fe20000010000 */
[----:B------:R-:W-:Y:S01]  /*90c0*/  FADD.FTZ R5, R19, R24 ;  /* 0x0000001813057221 */ /* 0x000fe20000010000 */
[--C-:B------:R-:W-:Y:S01]  /*90d0*/  FADD.FTZ R14, R14, R3.reuse ;  /* 0x000000030e0e7221 */ /* 0x100fe20000010000 */
[----:B------:R-:W-:Y:S01]  /*90e0*/  PRMT R3, RZ, 0x7610, R3 ;  /* 0x00007610ff037816 */ /* 0x000fe20000000003 */
[----:B------:R-:W-:-:S02]  /*90f0*/  FADD.FTZ R15, R11, R10 ;  /* 0x0000000a0b0f7221 */ /* 0x000fc40000010000 */
[--C-:B------:R-:W-:Y:S01]  /*9100*/  FADD.FTZ R14, R14, R5.reuse ;  /* 0x000000050e0e7221 */ /* 0x100fe20000010000 */
[----:B------:R-:W-:Y:S01]  /*9110*/  PRMT R5, RZ, 0x7610, R5 ;  /* 0x00007610ff057816 */ /* 0x000fe20000000005 */
[----:B------:R-:W-:Y:S01]  /*9120*/  FMUL.FTZ R16, R24, R24 ;  /* 0x0000001818107220 */ /* 0x000fe20000410000 */
[C---:B------:R-:W-:Y:S02]  /*9130*/  @!P5 PRMT R3, R18.reuse, 0x7632, R3 ;  /* 0x000076321203d816 */ /* 0x040fe40000000003 */
[----:B------:R-:W-:Y:S01]  /*9140*/  PRMT R10, RZ, 0x7610, R10 ;  /* 0x00007610ff0a7816 */ /* 0x000fe2000000000a */
[----:B------:R-:W-:Y:S01]  /*9150*/  FFMA.FTZ R16, R19, R19, R16 ;  /* 0x0000001313107223 */ /* 0x000fe20000010010 */
[----:B------:R-:W-:Y:S01]  /*9160*/  @!P5 PRMT R5, R18, 0x7610, R5 ;  /* 0x000076101205d816 */ /* 0x000fe20000000005 */
[----:B------:R-:W-:Y:S01]  /*9170*/  IMAD.U32 R22, R3, 0x10000, RZ ;  /* 0x0001000003167824 */ /* 0x000fe200078e00ff */
[----:B------:R-:W-:Y:S01]  /*9180*/  PRMT R11, RZ, 0x7610, R11 ;  /* 0x00007610ff0b7816 */ /* 0x000fe2000000000b */
[----:B------:R-:W0:Y:S01]  /*9190*/  S2R R19, SR_LANEID ;  /* 0x0000000000137919 */ /* 0x000e220000000000 */
[----:B------:R-:W-:Y:S01]  /*91a0*/  @!P6 PRMT R10, R17, 0x7632, R10 ;  /* 0x00007632110ae816 */ /* 0x000fe2000000000a */
[----:B------:R-:W-:-:S02]  /*91b0*/  IMAD.U32 R5, R5, 0x10000, RZ ;  /* 0x0001000005057824 */ /* 0x000fc400078e00ff */
[----:B------:R-:W-:Y:S01]  /*91c0*/  FADD.FTZ R15, R15, R16 ;  /* 0x000000100f0f7221 */ /* 0x000fe20000010000 */
[----:B------:R-:W-:Y:S01]  /*91d0*/  @!P6 PRMT R11, R17, 0x7610, R11 ;  /* 0x00007610110be816 */ /* 0x000fe2000000000b */
[----:B------:R-:W-:Y:S01]  /*91e0*/  FMUL.FTZ R16, R22, R22 ;  /* 0x0000001616107220 */ /* 0x000fe20000410000 */
[----:B------:R-:W-:Y:S01]  /*91f0*/  SHF.L.U32 R10, R10, 0x10, RZ ;  /* 0x000000100a0a7819 */ /* 0x000fe200000006ff */
[C---:B------:R-:W-:Y:S02]  /*9200*/  FADD.FTZ R3, R5.reuse, R22 ;  /* 0x0000001605037221 */ /* 0x040fe40000010000 */
        /* <DEDUP_REMOVED lines=61> */
[----:B----4-:R-:W-:-:S04]  /*95e0*/  FADD.FTZ R5, R10, R15 ;  /* 0x0000000f0a057221 */ /* 0x010fc80000010000 */
[----:B------:R-:W-:-:S05]  /*95f0*/  @!P1 IMAD.IADD R13, R13, 0x1, R14 ;  /* 0x000000010d0d9824 */ /* 0x000fca00078e020e */
[----:B------:R3:W-:Y:S02]  /*9600*/  @!P1 STS.64 [R13+0x10], R4 ;  /* 0x000010040d009388 */ /* 0x0007e40000000a00 */
.L_x_2385:
[----:B0-2---:R-:W-:Y:S05]  /*9610*/  BSYNC.RECONVERGENT B0 ;  /* 0x0000000000007941 */ /* 0x005fea0003800200 */
.L_x_2384:
        /* <DEDUP_REMOVED lines=39> */
.L_x_2387:
[----:B------:R-:W-:Y:S05]  /*9890*/  BSYNC.RECONVERGENT B0 ;  /* 0x0000000000007941 */ /* 0x000fea0003800200 */
.L_x_2386:
        /* <DEDUP_REMOVED lines=18> */
[----:B------:R-:W-:-:S03]  /*99c0*/  IMAD.MOV.U32 R10, RZ, RZ, -0x1 ;  /* 0xffffffffff0a7424 */ /* 0x000fc600078e00ff */
[----:B------:R-:W-:Y:S01]  /*99d0*/  IMAD.U32 R14, RZ, RZ, UR14 ;  /* 0x0000000eff0e7e24 */ /* 0x000fe2000f8e00ff */
[----:B-1----:R-:W-:Y:S01]  /*99e0*/  ULEA UR17, UP1, UR22, UR20, 0x2 ;  /* 0x0000001416117291 */ /* 0x002fe2000f8210ff */
[----:B----4-:R-:W-:Y:S02]  /*99f0*/  IMAD.U32 R15, RZ, RZ, UR15 ;  /* 0x0000000fff0f7e24 */ /* 0x010fe4000f8e00ff */
[----:B------:R-:W-:Y:S01]  /*9a00*/  IMAD.U32 R3, RZ, RZ, UR16 ;  /* 0x00000010ff037e24 */ /* 0x000fe2000f8e00ff */
[----:B------:R-:W-:Y:S02]  /*9a10*/  ULEA.HI.X UR20, UR22, UR21, URZ, 0x2, UP1 ;  /* 0x0000001516147291 */ /* 0x000fe400088f14ff */
[----:B------:R-:W-:Y:S01]  /*9a20*/  MOV R12, UR17 ;  /* 0x00000011000c7c02 */ /* 0x000fe20008000f00 */
[----:B------:R0:W-:Y:S03]  /*9a30*/  STG.E.64 desc[UR18][R14.64], R4 ;  /* 0x000000040e007986 */ /* 0x0001e6000c101b12 */
[----:B---3--:R-:W-:Y:S01]  /*9a40*/  MOV R13, UR20 ;  /* 0x00000014000d7c02 */ /* 0x008fe20008000f00 */
        /* <DEDUP_REMOVED lines=9> */
.L_x_2391:
[----:B------:R-:W2:Y:S04]  /*9ae0*/  LDG.E.STRONG.GPU R10, desc[UR18][R12.64] ;  /* 0x000000120c0a7981 */ /* 0x000ea8000c1ef900 */
[----:B--2---:R-:W-:Y:S04]  /*9af0*/  CCTL.IVALL ;  /* 0x00000000ff00798f */ /* 0x004fe80002000000 */
[----:B------:R0:W-:Y:S01]  /*9b00*/  STL [R1], R10 ;  /* 0x0000000a01007387 */ /* 0x0001e20000100800 */
[----:B------:R-:W-:-:S13]  /*9b10*/  ISETP.NE.AND P1, PT, R10, UR14, PT ;  /* 0x0000000e0a007c0c */ /* 0x000fda000bf25270 */
[----:B0-----:R-:W-:Y:S05]  /*9b20*/  @P1 BRA `(.L_x_2391) ;  /* 0xfffffffc00ec1947 */ /* 0x001fea000383ffff */
.L_x_2390:
[----:B0-2---:R-:W-:Y:S05]  /*9b30*/  BSYNC.RECONVERGENT B0 ;  /* 0x0000000000007941 */ /* 0x005fea0003800200 */
.L_x_2389:
        /* <DEDUP_REMOVED lines=15> */
.L_x_2393:
        /* <DEDUP_REMOVED lines=13> */
[----:B-1----:R-:W-:Y:S01]  /*9d00*/  MOV R12, UR28 ;  /* 0x0000001c000c7c02 */ /* 0x002fe20008000f00 */
[----:B---3--:R-:W-:Y:S01]  /*9d10*/  IMAD.U32 R13, RZ, RZ, UR29 ;  /* 0x0000001dff0d7e24 */ /* 0x008fe2000f8e00ff */
[----:B------:R-:W-:Y:S02]  /*9d20*/  @!UP0 UIMAD.WIDE.U32 UR28, UR25, 0x8, UR6 ;  /* 0x00000008191c88a5 */ /* 0x000fe4000f8e0006 */
[----:B------:R-:W-:-:S03]  /*9d30*/  VOTEU.ALL UP0, P4 ;  /* 0x0000000000ff7886 */ /* 0x000fc60002000000 */
[----:B------:R-:W2:Y:S01]  /*9d40*/  @!P1 LDG.E.64 R12, desc[UR18][R12.64] ;  /* 0x000000120c0c9981 */ /* 0x000ea2000c1e1b00 */
[----:B------:R-:W-:Y:S01]  /*9d50*/  IMAD.U32 R14, RZ, RZ, UR28 ;  /* 0x0000001cff0e7e24 */ /* 0x000fe2000f8e00ff */
[----:B----4-:R-:W-:Y:S01]  /*9d60*/  MOV R15, UR29 ;  /* 0x0000001d000f7c02 */ /* 0x010fe20008000f00 */
[----:B------:R-:W-:-:S05]  /*9d70*/  @!UP0 UIMAD.WIDE.U32 UR28, UR20, 0x8, UR6 ;  /* 0x00000008141c88a5 */ /* 0x000fca000f8e0006 */
[----:B------:R-:W3:Y:S01]  /*9d80*/  @!P2 LDG.E.64 R14, desc[UR18][R14.64] ;  /* 0x000000120e0ea981 */ /* 0x000ee2000c1e1b00 */
[----:B------:R-:W-:Y:S02]  /*9d90*/  IMAD.U32 R16, RZ, RZ, UR28 ;  /* 0x0000001cff107e24 */ /* 0x000fe4000f8e00ff */
[----:B------:R-:W-:-:S06]  /*9da0*/  IMAD.U32 R17, RZ, RZ, UR29 ;  /* 0x0000001dff117e24 */ /* 0x000fcc000f8e00ff */
        /* <DEDUP_REMOVED lines=20> */
[----:B------:R-:W-:-:S04]  /*9ef0*/  PLOP3.LUT P3, PT, PT, PT, UP0, 0x80, 0x8 ;  /* 0x000000000008781c */ /* 0x000fc80003f6f008 */
[----:B------:R-:W-:Y:S01]  /*9f00*/  ISETP.NE.OR P3, PT, R11, RZ, !P3 ;  /* 0x000000ff0b00720c */ /* 0x000fe20005f65670 */
[----:B----4-:R-:W-:Y:S01]  /*9f10*/  @!P4 FADD.FTZ R4, R4, R16 ;  /* 0x000000100404c221 */ /* 0x010fe20000010000 */
[----:B------:R-:W-:Y:S01]  /*9f20*/  @!P4 FADD.FTZ R5, R5, R17 ;  /* 0x000000110505c221 */ /* 0x000fe20000010000 */
[C---:B------:R-:W-:Y:S01]  /*9f30*/  ISETP.NE.OR P4, PT, R11.reuse, RZ, !P5 ;  /* 0x000000ff0b00720c */ /* 0x040fe20006f85670 */
[----:B------:R-:W-:Y:S01]  /*9f40*/  VOTEU.ALL UP0, P1 ;  /* 0x0000000000ff7886 */ /* 0x000fe20000800000 */
[----:B------:R-:W-:Y:S02]  /*9f50*/  PLOP3.LUT P5, PT, PT, PT, UP1, 0x80, 0x8 ;  /* 0x000000000008781c */ /* 0x000fe40003faf018 */
[----:B------:R-:W-:Y:S02]  /*9f60*/  VOTEU.ALL UP1, P2 ;  /* 0x0000000000ff7886 */ /* 0x000fe40001020000 */
[----:B------:R-:W-:Y:S01]  /*9f70*/  ISETP.NE.OR P5, PT, R11, RZ, !P5 ;  /* 0x000000ff0b00720c */ /* 0x000fe20006fa5670 */
[----:B------:R-:W-:-:S02]  /*9f80*/  @!UP0 UIMAD.WIDE.U32 UR28, UR17, 0x8, UR6 ;  /* 0x00000008111c88a5 */ /* 0x000fc4000f8e0006 */
[----:B------:R-:W-:Y:S01]  /*9f90*/  @!UP1 UIMAD.WIDE.U32 UR30, UR16, 0x8, UR6 ;  /* 0x00000008101e98a5 */ /* 0x000fe2000f8e0006 */
[----:B------:R-:W-:-:S03]  /*9fa0*/  VOTEU.ALL UP1, P3 ;  /* 0x0000000000ff7886 */ /* 0x000fc60001820000 */
[----:B------:R-:W-:Y:S01]  /*9fb0*/  VOTEU.ALL UP0, P4 ;  /* 0x0000000000ff7886 */ /* 0x000fe20002000000 */
[----:B------:R-:W-:Y:S01]  /*9fc0*/  MOV R12, UR28 ;  /* 0x0000001c000c7c02 */ /* 0x000fe20008000f00 */
[----:B------:R-:W-:Y:S01]  /*9fd0*/  IMAD.U32 R13, RZ, RZ, UR29 ;  /* 0x0000001dff0d7e24 */ /* 0x000fe2000f8e00ff */
[----:B------:R-:W-:Y:S01]  /*9fe0*/  MOV R15, UR31 ;  /* 0x0000001f000f7c02 */ /* 0x000fe20008000f00 */
[----:B------:R-:W-:Y:S01]  /*9ff0*/  IMAD.U32 R14, RZ, RZ, UR30 ;  /* 0x0000001eff0e7e24 */ /* 0x000fe2000f8e00ff */
[----:B------:R-:W-:Y:S01]  /*a000*/  @!UP0 UIMAD.WIDE.U32 UR28, UR24, 0x8, UR6 ;  /* 0x00000008181c88a5 */ /* 0x000fe2000f8e0006 */
[----:B------:R-:W-:Y:S02]  /*a010*/  VOTEU.ALL UP0, P5 ;  /* 0x0000000000ff7886 */ /* 0x000fe40002800000 */
[----:B------:R-:W2:Y:S01]  /*a020*/  @!P1 LDG.E.64 R12, desc[UR18][R12.64] ;  /* 0x000000120c0c9981 */ /* 0x000ea2000c1e1b00 */
[----:B------:R-:W-:Y:S02]  /*a030*/  @!UP1 UIMAD.WIDE.U32 UR30, UR22, 0x8, UR6 ;  /* 0x00000008161e98a5 */ /* 0x000fe4000f8e0006 */
[----:B------:R-:W-:Y:S01]  /*a040*/  IMAD.U32 R16, RZ, RZ, UR28 ;  /* 0x0000001cff107e24 */ /* 0x000fe2000f8e00ff */
[----:B------:R-:W3:Y:S01]  /*a050*/  @!P2 LDG.E.64 R14, desc[UR18][R14.64] ;  /* 0x000000120e0ea981 */ /* 0x000ee2000c1e1b00 */
[----:B------:R-:W-:Y:S01]  /*a060*/  IMAD.U32 R17, RZ, RZ, UR29 ;  /* 0x0000001dff117e24 */ /* 0x000fe2000f8e00ff */
[----:B------:R-:W-:Y:S01]  /*a070*/  @!UP0 UIMAD.WIDE.U32 UR28, UR21, 0x8, UR6 ;  /* 0x00000008151c88a5 */ /* 0x000fe2000f8e0006 */
[----:B------:R-:W-:Y:S01]  /*a080*/  MOV R18, UR30 ;  /* 0x0000001e00127c02 */ /* 0x000fe20008000f00 */
[----:B------:R-:W-:-:S03]  /*a090*/  IMAD.U32 R19, RZ, RZ, UR31 ;  /* 0x0000001fff137e24 */ /* 0x000fc6000f8e00ff */
[----:B------:R-:W4:Y:S01]  /*a0a0*/  @!P4 LDG.E.64 R16, desc[UR18][R16.64] ;  /* 0x000000121010c981 */ /* 0x000f22000c1e1b00 */
[----:B------:R-:W-:Y:S01]  /*a0b0*/  IMAD.U32 R20, RZ, RZ, UR28 ;  /* 0x0000001cff147e24 */ /* 0x000fe2000f8e00ff */
[----:B------:R-:W-:Y:S02]  /*a0c0*/  MOV R21, UR29 ;  /* 0x0000001d00157c02 */ /* 0x000fe40008000f00 */
[----:B------:R-:W4:Y:S04]  /*a0d0*/  @!P3 LDG.E.64 R18, desc[UR18][R18.64] ;  /* 0x000000121212b981 */ /* 0x000f28000c1e1b00 */
[----:B------:R-:W4:Y:S01]  /*a0e0*/  @!P5 LDG.E.64 R20, desc[UR18][R20.64] ;  /* 0x000000121414d981 */ /* 0x000f22000c1e1b00 */
[----:B------:R-:W-:-:S04]  /*a0f0*/  UIADD3 UR5, UPT, UPT, UR5, 0x8, URZ ;  /* 0x0000000805057890 */ /* 0x000fc8000fffe0ff */
[----:B------:R-:W-:Y:S02]  /*a100*/  UISETP.NE.AND UP0, UPT, UR5, UR15, UPT ;  /* 0x0000000f0500728c */ /* 0x000fe4000bf05270 */
        /* <DEDUP_REMOVED lines=21> */
.L_x_2392:
        /* <DEDUP_REMOVED lines=30> */
[----:B---3--:R-:W-:Y:S01]  /*a440*/  IMAD.U32 R13, RZ, RZ, UR15 ;  /* 0x0000000fff0d7e24 */ /* 0x008fe2000f8e00ff */
[----:B------:R-:W-:Y:S02]  /*a450*/  @!UP2 UIMAD.WIDE.U32 UR16, UR16, 0x8, UR6 ;  /* 0x000000081010a8a5 */ /* 0x000fe4000f8e0006 */
[----:B------:R-:W-:Y:S02]  /*a460*/  @!UP4 UIMAD UR21, UR21, UR10, UR13 ;  /* 0x0000000a1515c2a4 */ /* 0x000fe4000f8e020d */
[----:B------:R-:W-:Y:S01]  /*a470*/  @!UP3 UIMAD.WIDE.U32 UR14, UR20, 0x8, UR6 ;  /* 0x00000008140eb8a5 */ /* 0x000fe2000f8e0006 */
[----:B------:R-:W2:Y:S01]  /*a480*/  @!P1 LDG.E.64 R12, desc[UR18][R12.64] ;  /* 0x000000120c0c9981 */ /* 0x000ea2000c1e1b00 */
[----:B------:R-:W-:Y:S01]  /*a490*/  MOV R14, UR16 ;  /* 0x00000010000e7c02 */ /* 0x000fe20008000f00 */
[----:B----4-:R-:W-:Y:S01]  /*a4a0*/  IMAD.U32 R15, RZ, RZ, UR17 ;  /* 0x00000011ff0f7e24 */ /* 0x010fe2000f8e00ff */
[----:B------:R-:W-:-:S02]  /*a4b0*/  @!UP4 UIMAD.WIDE.U32 UR16, UR21, 0x8, UR6 ;  /* 0x000000081510c8a5 */ /* 0x000fc4000f8e0006 */
[----:B------:R-:W-:Y:S01]  /*a4c0*/  IMAD.U32 R16, RZ, RZ, UR14 ;  /* 0x0000000eff107e24 */ /* 0x000fe2000f8e00ff */
[----:B------:R-:W-:Y:S02]  /*a4d0*/  MOV R17, UR15 ;  /* 0x0000000f00117c02 */ /* 0x000fe40008000f00 */
[----:B------:R-:W3:Y:S01]  /*a4e0*/  @!P3 LDG.E.64 R14, desc[UR18][R14.64] ;  /* 0x000000120e0eb981 */ /* 0x000ee2000c1e1b00 */
[----:B------:R-:W-:Y:S02]  /*a4f0*/  IMAD.U32 R18, RZ, RZ, UR16 ;  /* 0x00000010ff127e24 */ /* 0x000fe4000f8e00ff */
[----:B------:R-:W-:Y:S01]  /*a500*/  IMAD.U32 R19, RZ, RZ, UR17 ;  /* 0x00000011ff137e24 */ /* 0x000fe2000f8e00ff */
[----:B------:R-:W4:Y:S05]  /*a510*/  @!P4 LDG.E.64 R16, desc[UR18][R16.64] ;  /* 0x000000121010c981 */ /* 0x000f2a000c1e1b00 */
        /* <DEDUP_REMOVED lines=10> */
.L_x_2394:
        /* <DEDUP_REMOVED lines=15> */
[----:B-1----:R-:W-:Y:S01]  /*a6b0*/  MOV R12, UR16 ;  /* 0x00000010000c7c02 */ /* 0x002fe20008000f00 */
[----:B------:R-:W-:Y:S01]  /*a6c0*/  @!UP1 UIMAD.WIDE.U32 UR14, UR14, 0x8, UR6 ;  /* 0x000000080e0e98a5 */ /* 0x000fe2000f8e0006 */
[----:B---3--:R-:W-:-:S05]  /*a6d0*/  IMAD.U32 R13, RZ, RZ, UR17 ;  /* 0x00000011ff0d7e24 */ /* 0x008fca000f8e00ff */
[----:B------:R-:W-:Y:S01]  /*a6e0*/  IMAD.U32 R14, RZ, RZ, UR14 ;  /* 0x0000000eff0e7e24 */ /* 0x000fe2000f8e00ff */
[----:B----4-:R-:W-:Y:S01]  /*a6f0*/  MOV R15, UR15 ;  /* 0x0000000f000f7c02 */ /* 0x010fe20008000f00 */
[----:B------:R-:W2:Y:S05]  /*a700*/  @!P2 LDG.E.64 R12, desc[UR18][R12.64] ;  /* 0x000000120c0ca981 */ /* 0x000eaa000c1e1b00 */
[----:B------:R-:W3:Y:S01]  /*a710*/  @!P1 LDG.E.64 R14, desc[UR18][R14.64] ;  /* 0x000000120e0e9981 */ /* 0x000ee2000c1e1b00 */
[----:B------:R-:W-:Y:S01]  /*a720*/  UIADD3 UR5, UPT, UPT, UR5, 0x2, URZ ;  /* 0x0000000205057890 */ /* 0x000fe2000fffe0ff */
[----:B--2---:R-:W-:Y:S01]  /*a730*/  @!P2 FADD.FTZ R4, R4, R12 ;  /* 0x0000000c0404a221 */ /* 0x004fe20000010000 */
[----:B------:R-:W-:-:S03]  /*a740*/  @!P2 FADD.FTZ R5, R5, R13 ;  /* 0x0000000d0505a221 */ /* 0x000fc60000010000 */
[----:B---3--:R-:W-:Y:S01]  /*a750*/  @!P1 FADD.FTZ R4, R4, R14 ;  /* 0x0000000e04049221 */ /* 0x008fe20000010000 */
[----:B------:R-:W-:-:S07]  /*a760*/  @!P1 FADD.FTZ R5, R5, R15 ;  /* 0x0000000f05059221 */ /* 0x000fce0000010000 */
.L_x_2395:
        /* <DEDUP_REMOVED lines=10> */
[----:B-1----:R-:W-:Y:S01]  /*a810*/  IMAD.U32 R12, RZ, RZ, UR14 ;  /* 0x0000000eff0c7e24 */ /* 0x002fe2000f8e00ff */
[----:B---3--:R-:W-:-:S06]  /*a820*/  MOV R13, UR15 ;  /* 0x0000000f000d7c02 */ /* 0x008fcc0008000f00 */
[----:B------:R-:W2:Y:S02]  /*a830*/  LDG.E.64 R12, desc[UR18][R12.64] ;  /* 0x000000120c0c7981 */ /* 0x000ea4000c1e1b00 */
[----:B--2---:R-:W-:Y:S01]  /*a840*/  FADD.FTZ R4, R4, R12 ;  /* 0x0000000c04047221 */ /* 0x004fe20000010000 */
[----:B------:R-:W-:-:S07]  /*a850*/  FADD.FTZ R5, R5, R13 ;  /* 0x0000000d05057221 */ /* 0x000fce0000010000 */
.L_x_2396:
[----:B------:R-:W-:Y:S05]  /*a860*/  BSYNC.RECONVERGENT B0 ;  /* 0x0000000000007941 */ /* 0x000fea0003800200 */
.L_x_2388:
[----:B------:R-:W0:Y:S01]  /*a870*/  S2R R3, SR_TID.X ;  /* 0x0000000000037919 */ /* 0x000e220000002100 */
[----:B------:R-:W-:Y:S01]  /*a880*/  LOP3.LUT P2, RZ, R2, 0x4000000, RZ, 0xc0, !PT ;  /* 0x0400000002ff7812 */ /* 0x000fe2000784c0ff */
[----:B------:R-:W2:Y:S01]  /*a890*/  S2UR UR6, SR_CgaCtaId ;  /* 0x00000000000679c3 */ /* 0x000ea20000008800 */
[----:B------:R-:W1:Y:S01]  /*a8a0*/  LDCU UR7, c[0x0][0x414] ;  /* 0x00008280ff0777ac */ /* 0x000e620008000800 */
[----:B------:R-:W-:Y:S01]  /*a8b0*/  ISETP.NE.AND P1, PT, R11, RZ, PT ;  /* 0x000000ff0b00720c */ /* 0x000fe20003f25270 */
[----:B------:R-:W-:Y:S01]  /*a8c0*/  IMAD.U32 R11, RZ, RZ, UR9 ;  /* 0x00000009ff0b7e24 */ /* 0x000fe2000f8e00ff */
[----:B------:R-:W-:-:S04]  /*a8d0*/  UMOV UR5, 0x400 ;  /* 0x0000040000057882 */ /* 0x000fc80000000000 */
[----:B----4-:R-:W4:Y:S08]  /*a8e0*/  LDC.64 R14, c[0x0][0x398] ;  /* 0x0000e600ff0e7b82 */ /* 0x010f300000000a00 */
[----:B-1-3--:R-:W1:Y:S01]  /*a8f0*/  @P2 LDC.64 R12, c[0x0][0x388] ;  /* 0x0000e200ff0c2b82 */ /* 0x00ae620000000a00 */
[----:B------:R-:W-:Y:S01]  /*a900*/  @P2 FMUL.FTZ R18, R4, UR7 ;  /* 0x0000000704122c20 */ /* 0x000fe20008410000 */
[----:B------:R-:W-:Y:S01]  /*a910*/  @P2 FMUL.FTZ R19, R5, UR7 ;  /* 0x0000000705132c20 */ /* 0x000fe20008410000 */
[----:B--2---:R-:W-:-:S05]  /*a920*/  ULEA UR5, UR6, UR5, 0x18 ;  /* 0x0000000506057291 */ /* 0x004fca000f8ec0ff */
[----:B------:R-:W2:Y:S01]  /*a930*/  LDC.64 R16, c[0x0][0x3a0] ;  /* 0x0000e800ff107b82 */ /* 0x000ea20000000a00 */
[----:B0-----:R-:W-:-:S03]  /*a940*/  LOP3.LUT R10, R3, 0xffff, RZ, 0xc0, !PT ;  /* 0x0000ffff030a7812 */ /* 0x001fc600078ec0ff */
[----:B------:R-:W-:Y:S02]  /*a950*/  @!P1 STS.64 [UR5+0x88], R4 ;  /* 0x00008804ff009988 */ /* 0x000fe40008000a05 */
[----:B------:R-:W-:-:S05]  /*a960*/  IMAD R10, R10, 0x493, RZ ;  /* 0x000004930a0a7824 */ /* 0x000fca00078e02ff */
[----:B------:R-:W-:-:S04]  /*a970*/  SHF.R.U32.HI R10, RZ, 0x10, R10 ;  /* 0x00000010ff0a7819 */ /* 0x000fc8000001160a */
[----:B------:R-:W-:-:S05]  /*a980*/  PRMT R10, R10, 0x9910, RZ ;  /* 0x000099100a0a7816 */ /* 0x000fca00000000ff */
[----:B------:R-:W-:-:S04]  /*a990*/  IMAD R10, R10, 0x38, RZ ;  /* 0x000000380a0a7824 */ /* 0x000fc800078e02ff */
[----:B------:R-:W-:-:S05]  /*a9a0*/  IMAD.MOV R10, RZ, RZ, -R10 ;  /* 0x000000ffff0a7224 */ /* 0x000fca00078e0a0a */
[----:B------:R-:W-:-:S05]  /*a9b0*/  PRMT R10, R10, 0x7710, RZ ;  /* 0x000077100a0a7816 */ /* 0x000fca00000000ff */
[----:B------:R-:W-:-:S05]  /*a9c0*/  IMAD.IADD R10, R10, 0x1, R3 ;  /* 0x000000010a0a7824 */ /* 0x000fca00078e0203 */
[----:B------:R-:W-:-:S04]  /*a9d0*/  SHF.L.U32 R10, R10, 0x1, RZ ;  /* 0x000000010a0a7819 */ /* 0x000fc800000006ff */
[----:B------:R-:W-:Y:S01]  /*a9e0*/  LOP3.LUT R20, R10, 0xffff, RZ, 0xc0, !PT ;  /* 0x0000ffff0a147812 */ /* 0x000fe200078ec0ff */
[----:B-1----:R-:W-:-:S04]  /*a9f0*/  @P2 IMAD.WIDE R10, R11, 0x8, R12 ;  /* 0x000000080b0a2825 */ /* 0x002fc800078e020c */
[----:B------:R-:W-:Y:S01]  /*aa00*/  VIADD R3, R20, UR11 ;  /* 0x0000000b14037c36 */ /* 0x000fe20008000000 */
[----:B------:R-:W-:Y:S03]  /*aa10*/  @P2 STG.E.64 desc[UR18][R10.64], R18 ;  /* 0x000000120a002986 */ /* 0x000fe6000c101b12 */
[C---:B----4-:R-:W-:Y:S01]  /*aa20*/  IMAD.WIDE R12, R3.reuse, 0x2, R14 ;  /* 0x00000002030c7825 */ /* 0x050fe200078e020e */
[----:B------:R-:W-:Y:S03]  /*aa30*/  BAR.SYNC.DEFER_BLOCKING 0x0 ;  /* 0x0000000000007b1d */ /* 0x000fe60000010000 */
[----:B--2---:R-:W-:-:S03]  /*aa40*/  IMAD.WIDE R14, R3, 0x2, R16 ;  /* 0x00000002030e7825 */ /* 0x004fc600078e0210 */
[----:B------:R-:W2:Y:S04]  /*aa50*/  LDG.E.U16 R23, desc[UR18][R12.64] ;  /* 0x000000120c177981 */ /* 0x000ea8000c1e1500 */
[----:B------:R-:W3:Y:S04]  /*aa60*/  LDG.E.U16 R24, desc[UR18][R12.64+0x2] ;  /* 0x000002120c187981 */ /* 0x000ee8000c1e1500 */
[----:B------:R-:W4:Y:S04]  /*aa70*/  LDG.E.U16 R26, desc[UR18][R14.64] ;  /* 0x000000120e1a7981 */ /* 0x000f28000c1e1500 */
[----:B------:R-:W4:Y:S01]  /*aa80*/  LDG.E.U16 R25, desc[UR18][R14.64+0x2] ;  /* 0x000002120e197981 */ /* 0x000f22000c1e1500 */
[----:B------:R-:W-:-:S03]  /*aa90*/  HFMA2 R22, -RZ, RZ, 1.875, 0 ;  /* 0x3f800000ff167431 */ /* 0x000fc600000001ff */
        /* <DEDUP_REMOVED lines=10> */
[----:B--2---:R-:W-:Y:S02]  /*ab40*/  IMAD.U32 R23, R23, 0x10000, RZ ;  /* 0x0001000017177824 */ /* 0x004fe400078e00ff */
[----:B---3--:R-:W-:Y:S01]  /*ab50*/  IMAD.U32 R24, R24, 0x10000, RZ ;  /* 0x0001000018187824 */ /* 0x008fe200078e00ff */
[----:B----4-:R-:W-:Y:S01]  /*ab60*/  SHF.L.U32 R26, R26, 0x10, RZ ;  /* 0x000000101a1a7819 */ /* 0x010fe200000006ff */
[----:B------:R-:W-:Y:S01]  /*ab70*/  IMAD.U32 R25, R25, 0x10000, RZ ;  /* 0x0001000019197824 */ /* 0x000fe200078e00ff */
[----:B01----:R-:W-:Y:S06]  /*ab80*/  BRA.U !UP0, `(.L_x_2397) ;  /* 0x0000000908687547 */ /* 0x003fec000b800000 */
[----:B------:R-:W-:Y:S01]  /*ab90*/  IMAD.MOV.U32 R3, RZ, RZ, RZ ;  /* 0x000000ffff037224 */ /* 0x000fe200078e00ff */
[----:B------:R-:W0:Y:S01]  /*aba0*/  LDCU.64 UR14, c[0x0][0x3e0] ;  /* 0x00007c00ff0e77ac */ /* 0x000e220008000a00 */
[----:B------:R-:W1:Y:S01]  /*abb0*/  LDCU.64 UR6, c[0x0][0x380] ;  /* 0x00007000ff0677ac */ /* 0x000e620008000a00 */
[----:B------:R-:W2:Y:S04]  /*abc0*/  LDCU.64 UR12, c[0x0][0x3e8] ;  /* 0x00007d00ff0c77ac */ /* 0x000ea80008000a00 */
.L_x_2406:
[----:B01---5:R-:W-:-:S06]  /*abd0*/  LEA R12, R3, UR8, 0x2 ;  /* 0x00000008030c7c11 */ /* 0x023fcc000f8e10ff */
[----:B-----5:R-:W5:Y:S01]  /*abe0*/  LDL.128 R12, [R12] ;  /* 0x000000000c0c7983 */ /* 0x020f620000100c00 */
[C---:B------:R-:W-:Y:S01]  /*abf0*/  LEA R33, R3.reuse, R0, 0x3 ;  /* 0x0000000003217211 */ /* 0x040fe200078e18ff */
[----:B------:R-:W-:Y:S01]  /*ac00*/  VIADD R3, R3, 0x4 ;  /* 0x0000000403037836 */ /* 0x000fe20000000000 */
[----:B------:R-:W-:Y:S02]  /*ac10*/  BSSY.RECONVERGENT B0, `(.L_x_2398) ;  /* 0x000002f000007945 */ /* 0x000fe40003800200 */
[C---:B--2---:R-:W-:Y:S01]  /*ac20*/  ISETP.GE.U32.AND P3, PT, R33.reuse, UR12, PT ;  /* 0x0000000c21007c0c */ /* 0x044fe2000bf66070 */
[C---:B------:R-:W-:Y:S01]  /*ac30*/  VIADD R16, R33.reuse, 0x8 ;  /* 0x0000000821107836 */ /* 0x040fe20000000000 */
[----:B------:R-:W-:Y:S01]  /*ac40*/  SHF.R.S32.HI R29, RZ, 0x1f, R33 ;  /* 0x0000001fff1d7819 */ /* 0x000fe20000011421 */
[C---:B------:R-:W-:Y:S01]  /*ac50*/  VIADD R4, R33.reuse, 0x18 ;  /* 0x0000001821047836 */ /* 0x040fe20000000000 */
[----:B---3--:R-:W-:Y:S02]  /*ac60*/  IADD3 R10, PT, PT, R33, 0x10, RZ ;  /* 0x00000010210a7810 */ /* 0x008fe40007ffe0ff */
        /* <DEDUP_REMOVED lines=14> */
[----:B0-----:R-:W-:Y:S01]  /*ad50*/  IMAD R29, R29, UR14, RZ ;  /* 0x0000000e1d1d7c24 */ /* 0x001fe2000f8e02ff */
[----:B------:R-:W-:Y:S01]  /*ad60*/  SHF.L.U32 R18, R18, 0x10, RZ ;  /* 0x0000001012127819 */ /* 0x000fe200000006ff */
[----:B------:R-:W-:Y:S02]  /*ad70*/  FADD.FTZ R19, -R21, R12 ;  /* 0x0000000c15137221 */ /* 0x000fe40000010100 */
[----:B------:R-:W-:Y:S02]  /*ad80*/  IMAD R29, R33, UR15, R29 ;  /* 0x0000000f211d7c24 */ /* 0x000fe4000f8e021d */
[----:B------:R-:W-:Y:S01]  /*ad90*/  FADD.FTZ R27, -R21, R18 ;  /* 0x00000012151b7221 */ /* 0x000fe20000010100 */
[----:B------:R-:W-:Y:S01]  /*ada0*/  FMUL.FTZ R19, R19, R22 ;  /* 0x0000001613137220 */ /* 0x000fe20000410000 */
        /* <DEDUP_REMOVED lines=8> */
[----:B------:R-:W0:Y:S01]  /*ae30*/  MUFU.EX2 R12, R12 ;  /* 0x0000000c000c7308 */ /* 0x000e220000000800 */
[----:B------:R-:W-:-:S04]  /*ae40*/  IADD3 R29, PT, PT, R19, R29, RZ ;  /* 0x0000001d131d7210 */ /* 0x000fc80007ffe0ff */
[----:B------:R-:W2:Y:S01]  /*ae50*/  MUFU.EX2 R28, R28 ;  /* 0x0000001c001c7308 */ /* 0x000ea20000000800 */
[----:B0-----:R-:W-:Y:S01]  /*ae60*/  FADD.FTZ R27, R12, 1 ;  /* 0x3f8000000c1b7421 */ /* 0x001fe20000010000 */
[----:B--2---:R-:W-:Y:S01]  /*ae70*/  FADD.FTZ R30, R28, 1 ;  /* 0x3f8000001c1e7421 */ /* 0x004fe20000010000 */
[----:B-1----:R-:W-:-:S04]  /*ae80*/  LEA R28, P3, R18, UR6, 0x1 ;  /* 0x00000006121c7c11 */ /* 0x002fc8000f8608ff */
[----:B------:R-:W0:Y:S01]  /*ae90*/  MUFU.RCP R27, R27 ;  /* 0x0000001b001b7308 */ /* 0x000e220000001000 */
[----:B------:R-:W-:-:S07]  /*aea0*/  LEA.HI.X R29, R18, UR7, R29, 0x1, P3 ;  /* 0x00000007121d7c11 */ /* 0x000fce00098f0c1d */
[----:B------:R-:W1:Y:S01]  /*aeb0*/  MUFU.RCP R30, R30 ;  /* 0x0000001e001e7308 */ /* 0x000e620000001000 */
[----:B0-----:R-:W-:Y:S01]  /*aec0*/  FMUL.FTZ R12, R32, R27 ;  /* 0x0000001b200c7220 */ /* 0x001fe20000410000 */
[----:B-1----:R-:W-:-:S05]  /*aed0*/  FMUL.FTZ R19, R31, R30 ;  /* 0x0000001e1f137220 */ /* 0x002fca0000410000 */
[----:B------:R-:W-:-:S05]  /*aee0*/  F2FP.BF16.F32.PACK_AB R19, R19, R12 ;  /* 0x0000000c1313723e */ /* 0x000fca00000010ff */
[----:B------:R2:W-:Y:S02]  /*aef0*/  STG.E desc[UR18][R28.64], R19 ;  /* 0x000000131c007986 */ /* 0x0005e4000c101912 */
.L_x_2399:
[----:B01----:R-:W-:Y:S05]  /*af00*/  BSYNC.RECONVERGENT B0 ;  /* 0x0000000000007941 */ /* 0x003fea0003800200 */
.L_x_2398:
        /* <DEDUP_REMOVED lines=8> */
[----:B--2---:R-:W-:Y:S01]  /*af90*/  FADD.FTZ R19, -R21, R12 ;  /* 0x0000000c15137221 */ /* 0x004fe20000010100 */
[----:B------:R-:W-:-:S03]  /*afa0*/  FMUL.FTZ R13, R13, R22 ;  /* 0x000000160d0d7220 */ /* 0x000fc60000410000 */
        /* <DEDUP_REMOVED lines=21> */
.L_x_2401:
[----:B------:R-:W-:Y:S05]  /*b100*/  BSYNC.RECONVERGENT B0 ;  /* 0x0000000000007941 */ /* 0x000fea0003800200 */
.L_x_2400:
[----:B------:R-:W-:Y:S04]  /*b110*/  BSSY.RECONVERGENT B0, `(.L_x_2402) ;  /* 0x000001f000007945 */ /* 0x000fe80003800200 */
[----:B------:R-:W-:Y:S05]  /*b120*/  @P4 BRA `(.L_x_2403) ;  /* 0x0000000000744947 */ /* 0x000fea0003800000 */
[C---:B0----5:R-:W-:Y:S01]  /*b130*/  PRMT R12, R14.reuse, 0x7632, R12 ;  /* 0x000076320e0c7816 */ /* 0x061fe2000000000c */
[----:B------:R-:W-:Y:S01]  /*b140*/  IMAD R11, R11, UR14, RZ ;  /* 0x0000000e0b0b7c24 */ /* 0x000fe2000f8e02ff */
[----:B------:R-:W-:-:S03]  /*b150*/  SHF.L.U32 R14, R14, 0x10, RZ ;  /* 0x000000100e0e7819 */ /* 0x000fc600000006ff */
[----:B------:R-:W-:Y:S02]  /*b160*/  IMAD.U32 R12, R12, 0x10000, RZ ;  /* 0x000100000c0c7824 */ /* 0x000fe400078e00ff */
[C---:B------:R-:W-:Y:S02]  /*b170*/  FADD.FTZ R13, -R21.reuse, R14 ;  /* 0x0000000e150d7221 */ /* 0x040fe40000010100 */
[----:B------:R-:W-:Y:S02]  /*b180*/  FADD.FTZ R17, -R21, R12 ;  /* 0x0000000c15117221 */ /* 0x000fe40000010100 */
[-C--:B------:R-:W-:Y:S02]  /*b190*/  FMUL.FTZ R13, R13, R22.reuse ;  /* 0x000000160d0d7220 */ /* 0x080fe40000410000 */
[----:B------:R-:W-:Y:S02]  /*b1a0*/  FMUL.FTZ R17, R17, R22 ;  /* 0x0000001611117220 */ /* 0x000fe40000410000 */
[----:B--2---:R-:W-:-:S02]  /*b1b0*/  FFMA.FTZ R19, R23, R13, R26 ;  /* 0x0000000d17137223 */ /* 0x004fc4000001001a */
[----:B------:R-:W-:Y:S01]  /*b1c0*/  FFMA.FTZ R27, R24, R17, R25 ;  /* 0x00000011181b7223 */ /* 0x000fe20000010019 */
[----:B------:R-:W-:Y:S02]  /*b1d0*/  IMAD R17, R10, UR15, R11 ;  /* 0x0000000f0a117c24 */ /* 0x000fe4000f8e020b */
[----:B------:R-:W-:Y:S01]  /*b1e0*/  FMUL.FTZ R12, R19, -1.4426950216293334961 ;  /* 0xbfb8aa3b130c7820 */ /* 0x000fe20000410000 */
[----:B------:R-:W-:-:S05]  /*b1f0*/  FMUL.FTZ R13, R27, -1.4426950216293334961 ;  /* 0xbfb8aa3b1b0d7820 */ /* 0x000fca0000410000 */
[----:B------:R-:W0:Y:S04]  /*b200*/  MUFU.EX2 R12, R12 ;  /* 0x0000000c000c7308 */ /* 0x000e280000000800 */
[----:B------:R-:W1:Y:S01]  /*b210*/  MUFU.EX2 R13, R13 ;  /* 0x0000000d000d7308 */ /* 0x000e620000000800 */
[----:B0-----:R-:W-:Y:S01]  /*b220*/  FADD.FTZ R14, R12, 1 ;  /* 0x3f8000000c0e7421 */ /* 0x001fe20000010000 */
[----:B------:R-:W-:Y:S02]  /*b230*/  IMAD.MOV.U32 R12, RZ, RZ, R6 ;  /* 0x000000ffff0c7224 */ /* 0x000fe400078e0006 */
[----:B-1----:R-:W-:Y:S01]  /*b240*/  FADD.FTZ R16, R13, 1 ;  /* 0x3f8000000d107421 */ /* 0x002fe20000010000 */
[----:B------:R-:W-:Y:S02]  /*b250*/  MOV R13, R9 ;  /* 0x00000009000d7202 */ /* 0x000fe40000000f00 */
[----:B------:R-:W0:Y:S01]  /*b260*/  MUFU.RCP R14, R14 ;  /* 0x0000000e000e7308 */ /* 0x000e220000001000 */
[----:B------:R-:W-:-:S07]  /*b270*/  IMAD.WIDE.U32 R10, R10, UR14, R12 ;  /* 0x0000000e0a0a7c25 */ /* 0x000fce000f8e000c */
        /* <DEDUP_REMOVED lines=8> */
.L_x_2403:
[----:B------:R-:W-:Y:S05]  /*b300*/  BSYNC.RECONVERGENT B0 ;  /* 0x0000000000007941 */ /* 0x000fea0003800200 */
.L_x_2402:
[----:B------:R-:W-:Y:S04]  /*b310*/  BSSY.RECONVERGENT B0, `(.L_x_2404) ;  /* 0x000001f000007945 */ /* 0x000fe80003800200 */
[----:B------:R-:W-:Y:S05]  /*b320*/  @P2 BRA `(.L_x_2405) ;  /* 0x0000000000742947 */ /* 0x000fea0003800000 */
[C---:B-----5:R-:W-:Y:S01]  /*b330*/  PRMT R10, R15.reuse, 0x7632, R10 ;  /* 0x000076320f0a7816 */ /* 0x060fe2000000000a */
[----:B01----:R-:W-:Y:S02]  /*b340*/  IMAD.U32 R12, R15, 0x10000, RZ ;  /* 0x000100000f0c7824 */ /* 0x003fe400078e00ff */
[----:B------:R-:W-:Y:S01]  /*b350*/  IMAD R5, R5, UR14, RZ ;  /* 0x0000000e05057c24 */ /* 0x000fe2000f8e02ff */
[----:B------:R-:W-:Y:S01]  /*b360*/  SHF.L.U32 R10, R10, 0x10, RZ ;  /* 0x000000100a0a7819 */ /* 0x000fe200000006ff */
[C---:B------:R-:W-:Y:S02]  /*b370*/  FADD.FTZ R11, -R21.reuse, R12 ;  /* 0x0000000c150b7221 */ /* 0x040fe40000010100 */
[----:B------:R-:W-:Y:S02]  /*b380*/  IMAD R15, R4, UR15, R5 ;  /* 0x0000000f040f7c24 */ /* 0x000fe4000f8e0205 */
[----:B------:R-:W-:Y:S01]  /*b390*/  FADD.FTZ R13, -R21, R10 ;  /* 0x0000000a150d7221 */ /* 0x000fe20000010100 */
        /* <DEDUP_REMOVED lines=11> */
[----:B------:R-:W-:Y:S02]  /*b450*/  IMAD.MOV.U32 R11, RZ, RZ, R9 ;  /* 0x000000ffff0b7224 */ /* 0x000fe400078e0009 */
[----:B------:R-:W0:Y:S01]  /*b460*/  MUFU.RCP R12, R12 ;  /* 0x0000000c000c7308 */ /* 0x000e220000001000 */
[----:B------:R-:W-:-:S07]  /*b470*/  IMAD.WIDE.U32 R4, R4, UR14, R10 ;  /* 0x0000000e04047c25 */ /* 0x000fce000f8e000a */
[----:B------:R-:W1:Y:S01]  /*b480*/  MUFU.RCP R13, R13 ;  /* 0x0000000d000d7308 */ /* 0x000e620000001000 */
[----:B------:R-:W-:Y:S02]  /*b490*/  IADD3 R15, PT, PT, R5, R15, RZ ;  /* 0x0000000f050f7210 */ /* 0x000fe40007ffe0ff */
[----:B------:R-:W-:-:S04]  /*b4a0*/  LEA R10, P1, R4, UR6, 0x1 ;  /* 0x00000006040a7c11 */ /* 0x000fc8000f8208ff */
[----:B------:R-:W-:Y:S01]  /*b4b0*/  LEA.HI.X R11, R4, UR7, R15, 0x1, P1 ;  /* 0x00000007040b7c11 */ /* 0x000fe200088f0c0f */
[----:B0-----:R-:W-:Y:S01]  /*b4c0*/  FMUL.FTZ R5, R17, R12 ;  /* 0x0000000c11057220 */ /* 0x001fe20000410000 */
[----:B-1----:R-:W-:-:S05]  /*b4d0*/  FMUL.FTZ R14, R14, R13 ;  /* 0x0000000d0e0e7220 */ /* 0x002fca0000410000 */
[----:B------:R-:W-:-:S05]  /*b4e0*/  F2FP.BF16.F32.PACK_AB R5, R14, R5 ;  /* 0x000000050e05723e */ /* 0x000fca00000010ff */
[----:B------:R3:W-:Y:S02]  /*b4f0*/  STG.E desc[UR18][R10.64], R5 ;  /* 0x000000050a007986 */ /* 0x0007e4000c101912 */
.L_x_2405:
[----:B------:R-:W-:Y:S05]  /*b500*/  BSYNC.RECONVERGENT B0 ;  /* 0x0000000000007941 */ /* 0x000fea0003800200 */
.L_x_2404:
[----:B------:R-:W-:Y:S05]  /*b510*/  @P5 BRA `(.L_x_2406) ;  /* 0xfffffff400ac5947 */ /* 0x000fea000383ffff */
[----:B------:R-:W-:Y:S05]  /*b520*/  BRA `(.L_x_2407) ;  /* 0x0000000c00787947 */ /* 0x000fea0003800000 */
.L_x_2397:
[----:B------:R-:W2:Y:S01]  /*b530*/  LDL.128 R16, [R1+0x10] ;  /* 0x0000100001107983 */ /* 0x000ea20000100c00 */
[----:B------:R-:W0:Y:S01]  /*b540*/  LDCU.64 UR6, c[0x0][0x3e8] ;  /* 0x00007d00ff0677ac */ /* 0x000e220008000a00 */
[----:B-----5:R-:W-:Y:S01]  /*b550*/  SHF.R.S32.HI R3, RZ, 0x1f, R0 ;  /* 0x0000001fff037819 */ /* 0x020fe20000011400 */
[----:B------:R-:W-:Y:S01]  /*b560*/  BSSY.RECONVERGENT B0, `(.L_x_2408) ;  /* 0x000003d000007945 */ /* 0x000fe20003800200 */
[C---:B------:R-:W-:Y:S01]  /*b570*/  IADD3 R31, PT, PT, R0.reuse, 0x8, RZ ;  /* 0x00000008001f7810 */ /* 0x040fe20007ffe0ff */
[----:B------:R-:W1:Y:S03]  /*b580*/  LDCU.64 UR20, c[0x0][0x3e0] ;  /* 0x00007c00ff1477ac */ /* 0x000e660008000a00 */
[----:B------:R-:W-:Y:S01]  /*b590*/  SHF.R.S32.HI R28, RZ, 0x1f, R31 ;  /* 0x0000001fff1c7819 */ /* 0x000fe2000001141f */
[----:B------:R-:W3:Y:S01]  /*b5a0*/  LDCU.64 UR22, c[0x0][0x380] ;  /* 0x00007000ff1677ac */ /* 0x000ee20008000a00 */
[----:B------:R-:W4:Y:S01]  /*b5b0*/  LDCU.64 UR16, c[0x0][0x3e8] ;  /* 0x00007d00ff1077ac */ /* 0x000f220008000a00 */
[----:B0-----:R-:W-:-:S02]  /*b5c0*/  ISETP.GE.U32.AND P0, PT, R0, UR6, PT ;  /* 0x0000000600007c0c */ /* 0x001fc4000bf06070 */
[----:B------:R-:W-:Y:S02]  /*b5d0*/  ISETP.GE.U32.AND P2, PT, R31, UR6, PT ;  /* 0x000000061f007c0c */ /* 0x000fe4000bf46070 */
[----:B------:R-:W-:Y:S02]  /*b5e0*/  ISETP.GE.AND.EX P0, PT, R3, UR7, PT, P0 ;  /* 0x0000000703007c0c */ /* 0x000fe4000bf06300 */
[----:B------:R-:W-:-:S11]  /*b5f0*/  ISETP.GE.AND.EX P2, PT, R28, UR7, PT, P2 ;  /* 0x000000071c007c0c */ /* 0x000fd6000bf46320 */
[----:B------:R-:W0:Y:S01]  /*b600*/  @!P0 LDC.64 R12, c[0x0][0x3e0] ;  /* 0x0000f800ff0c8b82 */ /* 0x000e220000000a00 */
[----:B------:R-:W-:Y:S02]  /*b610*/  @!P0 IMAD.MOV.U32 R10, RZ, RZ, R6 ;  /* 0x000000ffff0a8224 */ /* 0x000fe400078e0006 */
[----:B------:R-:W-:-:S05]  /*b620*/  @!P0 IMAD.MOV.U32 R11, RZ, RZ, R9 ;  /* 0x000000ffff0b8224 */ /* 0x000fca00078e0009 */
[----:B------:R-:W1:Y:S01]  /*b630*/  @!P0 LDC.64 R4, c[0x0][0x380] ;  /* 0x0000e000ff048b82 */ /* 0x000e620000000a00 */
[-C--:B0-----:R-:W-:Y:S02]  /*b640*/  @!P0 IMAD R3, R3, R12.reuse, RZ ;  /* 0x0000000c03038224 */ /* 0x081fe400078e02ff */
        /* <DEDUP_REMOVED lines=18> */
[----:B------:R-:W-:Y:S01]  /*b770*/  FMUL.FTZ R27, R27, R22 ;  /* 0x000000161b1b7220 */ /* 0x000fe20000410000 */
[----:B------:R-:W-:Y:S01]  /*b780*/  ISETP.GE.AND.EX P1, PT, R12, UR7, PT, P1 ;  /* 0x000000070c007c0c */ /* 0x000fe2000bf26310 */
[----:B------:R-:W-:-:S02]  /*b790*/  FFMA.FTZ R15, R23, R15, R26 ;  /* 0x0000000f170f7223 */ /* 0x000fc4000001001a */
[----:B------:R-:W-:-:S05]  /*b7a0*/  FFMA.FTZ R14, R24, R27, R25 ;  /* 0x0000001b180e7223 */ /* 0x000fca0000010019 */
[----:B------:R-:W-:-:S05]  /*b7b0*/  @!P0 F2FP.BF16.F32.PACK_AB R11, R14, R15 ;  /* 0x0000000f0e0b823e */ /* 0x000fca00000010ff */
[----:B------:R0:W-:Y:S01]  /*b7c0*/  @!P0 STG.E desc[UR18][R4.64], R11 ;  /* 0x0000000b04008986 */ /* 0x0001e2000c101912 */
[----:B---34-:R-:W-:Y:S05]  /*b7d0*/  @P2 BRA `(.L_x_2409) ;  /* 0x0000000000542947 */ /* 0x018fea0003800000 */
[----:B------:R-:W1:Y:S01]  /*b7e0*/  LDCU.64 UR12, c[0x0][0x3e0] ;  /* 0x00007c00ff0c77ac */ /* 0x000e620008000a00 */
[C---:B0-----:R-:W-:Y:S02]  /*b7f0*/  PRMT R4, R17.reuse, 0x7632, R4 ;  /* 0x0000763211047816 */ /* 0x041fe40000000004 */
[----:B------:R-:W-:Y:S01]  /*b800*/  MOV R5, R9 ;  /* 0x0000000900057202 */ /* 0x000fe20000000f00 */
[----:B------:R-:W0:Y:S01]  /*b810*/  LDCU.64 UR14, c[0x0][0x380] ;  /* 0x00007000ff0e77ac */ /* 0x000e220008000a00 */
[----:B------:R-:W-:Y:S01]  /*b820*/  SHF.L.U32 R14, R17, 0x10, RZ ;  /* 0x00000010110e7819 */ /* 0x000fe200000006ff */
[----:B------:R-:W-:Y:S02]  /*b830*/  IMAD.U32 R16, R4, 0x10000, RZ ;  /* 0x0001000004107824 */ /* 0x000fe400078e00ff */
[----:B------:R-:W-:Y:S02]  /*b840*/  IMAD.MOV.U32 R4, RZ, RZ, R6 ;  /* 0x000000ffff047224 */ /* 0x000fe400078e0006 */
[----:B------:R-:W-:-:S04]  /*b850*/  FADD.FTZ R15, -R21, R16 ;  /* 0x00000010150f7221 */ /* 0x000fc80000010100 */
[----:B------:R-:W-:Y:S01]  /*b860*/  FMUL.FTZ R15, R15, R22 ;  /* 0x000000160f0f7220 */ /* 0x000fe20000410000 */
[----:B-1----:R-:W-:Y:S02]  /*b870*/  IMAD R28, R28, UR12, RZ ;  /* 0x0000000c1c1c7c24 */ /* 0x002fe4000f8e02ff */
[----:B------:R-:W-:-:S04]  /*b880*/  IMAD.WIDE.U32 R10, R31, UR12, R4 ;  /* 0x0000000c1f0a7c25 */ /* 0x000fc8000f8e0004 */
[----:B------:R-:W-:Y:S01]  /*b890*/  FADD.FTZ R5, -R21, R14 ;  /* 0x0000000e15057221 */ /* 0x000fe20000010100 */
[----:B------:R-:W-:Y:S01]  /*b8a0*/  FFMA.FTZ R14, R24, R15, R25 ;  /* 0x0000000f180e7223 */ /* 0x000fe20000010019 */
[----:B------:R-:W-:Y:S02]  /*b8b0*/  IMAD R31, R31, UR13, R28 ;  /* 0x0000000d1f1f7c24 */ /* 0x000fe4000f8e021c */
[----:B------:R-:W-:Y:S01]  /*b8c0*/  FMUL.FTZ R5, R5, R22 ;  /* 0x0000001605057220 */ /* 0x000fe20000410000 */
[----:B0-----:R-:W-:Y:S01]  /*b8d0*/  LEA R4, P2, R10, UR14, 0x1 ;  /* 0x0000000e0a047c11 */ /* 0x001fe2000f8408ff */
[----:B------:R-:W-:Y:S02]  /*b8e0*/  IMAD.IADD R31, R11, 0x1, R31 ;  /* 0x000000010b1f7824 */ /* 0x000fe400078e021f */
[----:B------:R-:W-:-:S03]  /*b8f0*/  FFMA.FTZ R11, R23, R5, R26 ;  /* 0x00000005170b7223 */ /* 0x000fc6000001001a */
[----:B------:R-:W-:Y:S02]  /*b900*/  LEA.HI.X R5, R10, UR15, R31, 0x1, P2 ;  /* 0x0000000f0a057c11 */ /* 0x000fe400090f0c1f */
[----:B------:R-:W-:-:S05]  /*b910*/  F2FP.BF16.F32.PACK_AB R11, R14, R11 ;  /* 0x0000000b0e0b723e */ /* 0x000fca00000010ff */
[----:B------:R1:W-:Y:S02]  /*b920*/  STG.E desc[UR18][R4.64], R11 ;  /* 0x0000000b04007986 */ /* 0x0003e4000c101912 */
.L_x_2409:
[----:B------:R-:W-:Y:S05]  /*b930*/  BSYNC.RECONVERGENT B0 ;  /* 0x0000000000007941 */ /* 0x000fea0003800200 */
.L_x_2408:
        /* <DEDUP_REMOVED lines=23> */
.L_x_2411:
[----:B------:R-:W-:Y:S05]  /*bab0*/  BSYNC.RECONVERGENT B0 ;  /* 0x0000000000007941 */ /* 0x000fea0003800200 */
.L_x_2410:
        /* <DEDUP_REMOVED lines=9> */
[----:B------:R-:W-:-:S04]  /*bb50*/  FADD.FTZ R13, -R21, R16 ;  /* 0x00000010150d7221 */ /* 0x000fc80000010100 */
[----:B------:R-:W-:Y:S01]  /*bb60*/  FMUL.FTZ R13, R13, R22 ;  /* 0x000000160d0d7220 */ /* 0x000fe20000410000 */
[----:B---3--:R-:W-:Y:S02]  /*bb70*/  IMAD R12, R12, UR6, RZ ;  /* 0x000000060c0c7c24 */ /* 0x008fe4000f8e02ff */
[----:B------:R-:W-:-:S04]  /*bb80*/  IMAD.WIDE.U32 R10, R3, UR6, R4 ;  /* 0x00000006030a7c25 */ /* 0x000fc8000f8e0004 */
[----:B------:R-:W-:Y:S01]  /*bb90*/  FADD.FTZ R5, -R21, R14 ;  /* 0x0000000e15057221 */ /* 0x000fe20000010100 */
[----:B------:R-:W-:-:S03]  /*bba0*/  IMAD R3, R3, UR7, R12 ;  /* 0x0000000703037c24 */ /* 0x000fc6000f8e020c */
        /* <DEDUP_REMOVED lines=8> */
.L_x_2413:
[----:B------:R-:W-:Y:S05]  /*bc30*/  BSYNC.RECONVERGENT B0 ;  /* 0x0000000000007941 */ /* 0x000fea0003800200 */
.L_x_2412:
[----:B---3--:R-:W-:-:S07]  /*bc40*/  HFMA2 R3, -RZ, RZ, 0, 2.384185791015625e-07 ;  /* 0x00000004ff037431 */ /* 0x008fce00000001ff */
.L_x_2420:
[----:B01----:R-:W-:-:S06]  /*bc50*/  LEA R12, R3, UR8, 0x2 ;  /* 0x00000008030c7c11 */ /* 0x003fcc000f8e10ff */
[----:B------:R-:W3:Y:S01]  /*bc60*/  LDL.128 R12, [R12] ;  /* 0x000000000c0c7983 */ /* 0x000ee20000100c00 */
[C---:B------:R-:W-:Y:S01]  /*bc70*/  IMAD R27, R3.reuse, 0x8, R0 ;  /* 0x00000008031b7824 */ /* 0x040fe200078e0200 */
[----:B------:R-:W-:Y:S01]  /*bc80*/  BSSY.RECONVERGENT B0, `(.L_x_2414) ;  /* 0x000003b000007945 */ /* 0x000fe20003800200 */
[----:B------:R-:W-:-:S03]  /*bc90*/  VIADD R3, R3, 0x4 ;  /* 0x0000000403037836 */ /* 0x000fc60000000000 */
[----:B------:R-:W-:Y:S02]  /*bca0*/  ISETP.GE.U32.AND P1, PT, R27, UR16, PT ;  /* 0x000000101b007c0c */ /* 0x000fe4000bf26070 */
[----:B012---:R-:W-:Y:S02]  /*bcb0*/  SHF.R.S32.HI R11, RZ, 0x1f, R27 ;  /* 0x0000001fff0b7819 */ /* 0x007fe4000001141b */
        /* <DEDUP_REMOVED lines=55> */
.L_x_2415:
[----:B------:R-:W-:Y:S05]  /*c030*/  BSYNC.RECONVERGENT B0 ;  /* 0x0000000000007941 */ /* 0x000fea0003800200 */
.L_x_2414:
        /* <DEDUP_REMOVED lines=21> */
.L_x_2417:
[----:B------:R-:W-:Y:S05]  /*c190*/  BSYNC.RECONVERGENT B0 ;  /* 0x0000000000007941 */ /* 0x000fea0003800200 */
.L_x_2416:
        /* <DEDUP_REMOVED lines=21> */
.L_x_2419:
[----:B------:R-:W-:Y:S05]  /*c2f0*/  BSYNC.RECONVERGENT B0 ;  /* 0x0000000000007941 */ /* 0x000fea0003800200 */
.L_x_2418:
[----:B------:R-:W-:Y:S05]  /*c300*/  @P5 BRA `(.L_x_2420) ;  /* 0xfffffff800505947 */ /* 0x000fea000383ffff */
.L_x_2407:
[----:B------:R-:W4:Y:S01]  /*c310*/  LDCU UR5, c[0x0][0x3f8] ;  /* 0x00007f00ff0577ac */ /* 0x000f220008000800 */
[----:B------:R-:W4:Y:S01]  /*c320*/  LDCU UR6, c[0x0][0x3c8] ;  /* 0x00007900ff0677ac */ /* 0x000f220008000800 */
[----:B------:R-:W-:Y:S02]  /*c330*/  UIADD3 UR9, UPT, UPT, UR10, UR9, URZ ;  /* 0x000000090a097290 */ /* 0x000fe4000fffe0ff */
[----:B------:R-:W-:Y:S02]  /*c340*/  UIADD3 UR4, UPT, UPT, UR4, 0x1, URZ ;  /* 0x0000000104047890 */ /* 0x000fe4000fffe0ff */
[----:B----4-:R-:W-:-:S04]  /*c350*/  UIMAD UR5, UR5, UR6, URZ ;  /* 0x00000006050572a4 */ /* 0x010fc8000f8e02ff */
[----:B------:R-:W-:-:S09]  /*c360*/  UISETP.GE.AND UP0, UPT, UR9, UR5, UPT ;  /* 0x000000050900728c */ /* 0x000fd2000bf06270 */
[----:B------:R-:W-:Y:S05]  /*c370*/  BRA.U !UP0, `(.L_x_2421) ;  /* 0xffffff3d08b07547 */ /* 0x000fea000b83ffff */
[----:B------:R-:W-:Y:S05]  /*c380*/  EXIT ;  /* 0x000000000000794d */ /* 0x000fea0003800000 */
.L_x_2422:
        /* <DEDUP_REMOVED lines=15> */
.L_x_4923:


//--------------------- .text._Z35group_norm_nhwc_fwd_one_pass_kernelI11Bf16IOFp16WLi64ELi112ELi448EEv26Group_norm_nhwc_fwd_params --------------------------
	.section	.text._Z35group_norm_nhwc_fwd_one_pass_kernelI11Bf16IOFp16WLi64ELi112ELi448EEv26Group_norm_nhwc_fwd_params,"ax",@progbits
	.align	128
        .global         _Z35group_norm_nhwc_fwd_one_pass_kernelI11Bf16IOFp16WLi64ELi112ELi448EEv26Group_norm_nhwc_fwd_params
        .type           _Z35group_norm_nhwc_fwd_one_pass_kernelI11Bf16IOFp16WLi64ELi112ELi448EEv26Group_norm_nhwc_fwd_params,@function
        .size           _Z35group_norm_nhwc_fwd_one_pass_kernelI11Bf16IOFp16WLi64ELi112ELi448EEv26Group_norm_nhwc_fwd_params,(.L_x_4924 - _Z35group_norm_nhwc_fwd_one_pass_kernelI11Bf16IOFp16WLi64ELi112ELi448EEv26Group_norm_nhwc_fwd_params)
        .other          _Z35group_norm_nhwc_fwd_one_pass_kernelI11Bf16IOFp16WLi64ELi112ELi448EEv26Group_norm_nhwc_fwd_params,@"STO_CUDA_ENTRY STV_DEFAULT"
_Z35group_norm_nhwc_fwd_one_pass_kernelI11Bf16IOFp16WLi64ELi112ELi448EEv26Group_norm_nhwc_fwd_params:
.text._Z35group_norm_nhwc_fwd_one_pass_kernelI11Bf16IOFp16WLi64ELi112ELi448EEv26Group_norm_nhwc_fwd_params:
        /* <DEDUP_REMOVED lines=41> */
.L_x_2466:
        /* <DEDUP_REMOVED lines=256> */
.L_x_2424:
[----:B------:R-:W-:Y:S05]  /*1290*/  BSYNC.RECONVERGENT B0 ;  /* 0x0000000000007941 */ /* 0x000fea0003800200 */
.L_x_2423:
        /* <DEDUP_REMOVED lines=39> */
.L_x_2426:
[----:B------:R-:W-:Y:S05]  /*1510*/  BSYNC.RECONVERGENT B0 ;  /* 0x0000000000007941 */ /* 0x000fea0003800200 */
.L_x_2425:
        /* <DEDUP_REMOVED lines=26> */
.L_x_2429:
[----:B---3--:R-:W3:Y:S04]  /*16c0*/  LDG.E.STRONG.GPU R18, desc[UR6][R16.64] ;  /* 0x0000000610127981 */ /* 0x008ee8000c1ef900 */
[----:B---3--:R-:W-:Y:S01]  /*16d0*/  CCTL.IVALL ;  /* 0x00000000ff00798f */ /* 0x008fe20002000000 */
[----:B------:R-:W-:Y:S05]  /*16e0*/  YIELD ;  /* 0x0000000000007946 */ /* 0x000fea0003800000 */
[----:B------:R-:W-:-:S13]  /*16f0*/  ISETP.NE.AND P1, PT, R18, R23, PT ;  /* 0x000000171200720c */ /* 0x000fda0003f25270 */
[----:B------:R-:W-:Y:S05]  /*1700*/  @P1 BRA `(.L_x_2429) ;  /* 0xfffffffc00ec1947 */ /* 0x000fea000383ffff */
.L_x_2428:
        /* <DEDUP_REMOVED lines=14> */
.L_x_2431:
        /* <DEDUP_REMOVED lines=62> */
.L_x_2430:
        /* <DEDUP_REMOVED lines=36> */
.L_x_2432:
        /* <DEDUP_REMOVED lines=18> */
.L_x_2433:
        /* <DEDUP_REMOVED lines=9> */
.L_x_2434:
[----:B------:R-:W-:Y:S05]  /*1fc0*/  BSYNC.RECONVERGENT B0 ;  /* 0x0000000000007941 */ /* 0x000fea0003800200 */
.L_x_2427:
        /* <DEDUP_REMOVED lines=38> */
[----:B0-----:R-:W-:Y:S02]  /*2230*/  HADD2.F32 R24, -RZ, R30.H0_H0 ;  /* 0x2000001eff187230 */ /* 0x001fe40000004100 */
[----:B---3--:R-:W-:Y:S02]  /*2240*/  HADD2.F32 R25, -RZ, R31.H0_H0 ;  /* 0x2000001fff197230 */ /* 0x008fe40000004100 */
[----:B-----5:R-:W-:Y:S02]  /*2250*/  HADD2.F32 R27, -RZ, R53.H0_H0 ;  /* 0x20000035ff1b7230 */ /* 0x020fe40000004100 */
[----:B------:R-:W-:Y:S01]  /*2260*/  HADD2.F32 R26, -RZ, R55.H0_H0 ;  /* 0x20000037ff1a7230 */ /* 0x000fe20000004100 */
        /* <DEDUP_REMOVED lines=28> */
.L_x_2438:
[----:B------:R-:W-:Y:S05]  /*2430*/  BSYNC.RECONVERGENT B1 ;  /* 0x0000000000017941 */ /* 0x000fea0003800200 */
.L_x_2437:
        /* <DEDUP_REMOVED lines=20> */
.L_x_2440:
[----:B------:R-:W-:Y:S05]  /*2580*/  BSYNC.RECONVERGENT B1 ;  /* 0x0000000000017941 */ /* 0x000fea0003800200 */
.L_x_2439:
        /* <DEDUP_REMOVED lines=30> */
.L_x_2442:
[----:B------:R-:W-:Y:S05]  /*2770*/  BSYNC.RECONVERGENT B1 ;  /* 0x0000000000017941 */ /* 0x000fea0003800200 */
.L_x_2441:
        /* <DEDUP_REMOVED lines=20> */
.L_x_2444:
[----:B------:R-:W-:Y:S05]  /*28c0*/  BSYNC.RECONVERGENT B1 ;  /* 0x0000000000017941 */ /* 0x000fea0003800200 */
.L_x_2443:
        /* <DEDUP_REMOVED lines=20> */
.L_x_2446:
[----:B------:R-:W-:Y:S05]  /*2a10*/  BSYNC.RECONVERGENT B1 ;  /* 0x0000000000017941 */ /* 0x000fea0003800200 */
.L_x_2445:
        /* <DEDUP_REMOVED lines=20> */
.L_x_2448:
[----:B------:R-:W-:Y:S05]  /*2b60*/  BSYNC.RECONVERGENT B1 ;  /* 0x0000000000017941 */ /* 0x000fea0003800200 */
.L_x_2447:
        /* <DEDUP_REMOVED lines=20> */
.L_x_2450:
[----:B------:R-:W-:Y:S05]  /*2cb0*/  BSYNC.RECONVERGENT B1 ;  /* 0x0000000000017941 */ /* 0x000fea0003800200 */
.L_x_2449:
        /* <DEDUP_REMOVED lines=19> */
.L_x_2436:
        /* <DEDUP_REMOVED lines=37> */
.L_x_2453:
[----:B------:R-:W-:Y:S05]  /*3040*/  BSYNC.RECONVERGENT B1 ;  /* 0x0000000000017941 */ /* 0x000fea0003800200 */
.L_x_2452:
        /* <DEDUP_REMOVED lines=30> */
.L_x_2455:
[----:B------:R-:W-:Y:S05]  /*3230*/  BSYNC.RECONVERGENT B1 ;  /* 0x0000000000017941 */ /* 0x000fea0003800200 */
.L_x_2454:
        /* <DEDUP_REMOVED lines=40> */
.L_x_2457:
[----:B------:R-:W-:Y:S05]  /*34c0*/  BSYNC.RECONVERGENT B1 ;  /* 0x0000000000017941 */ /* 0x000fea0003800200 */
.L_x_2456:
        /* <DEDUP_REMOVED lines=30> */
.L_x_2459:
[----:B------:R-:W-:Y:S05]  /*36b0*/  BSYNC.RECONVERGENT B1 ;  /* 0x0000000000017941 */ /* 0x000fea0003800200 */
.L_x_2458:
        /* <DEDUP_REMOVED lines=30> */
.L_x_2461:
[----:B------:R-:W-:Y:S05]  /*38a0*/  BSYNC.RECONVERGENT B1 ;  /* 0x0000000000017941 */ /* 0x000fea0003800200 */
.L_x_2460:
        /* <DEDUP_REMOVED lines=30> */
.L_x_2463:
[----:B------:R-:W-:Y:S05]  /*3a90*/  BSYNC.RECONVERGENT B1 ;  /* 0x0000000000017941 */ /* 0x000fea0003800200 */
.L_x_2462:
        /* <DEDUP_REMOVED lines=30> */
.L_x_2465:
[----:B------:R-:W-:Y:S05]  /*3c80*/  BSYNC.RECONVERGENT B1 ;  /* 0x0000000000017941 */ /* 0x000fea0003800200 */
.L_x_2464:
        /* <DEDUP_REMOVED lines=28> */
.L_x_2451:
[----:B------:R-:W-:Y:S05]  /*3e50*/  BSYNC.RECONVERGENT B0 ;  /* 0x0000000000007941 */ /* 0x000fea0003800200 */
.L_x_2435:
        /* <DEDUP_REMOVED lines=8> */
.L_x_2467:
        /* <DEDUP_REMOVED lines=10> */
.L_x_4924:


//--------------------- .text._Z35group_norm_nhwc_fwd_one_pass_kernelI11Bf16IOFp16WLi128ELi112ELi448EEv26Group_norm_nhwc_fwd_params --------------------------
	.section	.text._Z35group_norm_nhwc_fwd_one_pass_kernelI11Bf16IOFp16WLi128ELi112ELi448EEv26Group_norm_nhwc_fwd_params,"ax",@progbits
	.align	128
        .global         _Z35group_norm_nhwc_fwd_one_pass_kernelI11Bf16IOFp16WLi128ELi112ELi448EEv26Group_norm_nhwc_fwd_params
        .type           _Z35group_norm_nhwc_fwd_one_pass_kernelI11Bf16IOFp16WLi128ELi112ELi448EEv26Group_norm_nhwc_fwd_params,@function
        .size           _Z35group_norm_nhwc_fwd_one_pass_kernelI11Bf16IOFp16WLi128ELi112ELi448EEv26Group_norm_nhwc_fwd_params,(.L_x_4925 - _Z35group_norm_nhwc_fwd_one_pass_kernelI11Bf16IOFp16WLi128ELi112ELi448EEv26Group_norm_nhwc_fwd_params)
        .other          _Z35group_norm_nhwc_fwd_one_pass_kernelI11Bf16IOFp16WLi128ELi112ELi448EEv26Group_norm_nhwc_fwd_params,@"STO_CUDA_ENTRY STV_DEFAULT"
_Z35group_norm_nhwc_fwd_one_pass_kernelI11Bf16IOFp16WLi128ELi112ELi448EEv26Group_norm_nhwc_fwd_params:
.text._Z35group_norm_nhwc_fwd_one_pass_kernelI11Bf16IOFp16WLi128ELi112ELi448EEv26Group_norm_nhwc_fwd_params:
        /* <DEDUP_REMOVED lines=61> */
.L_x_2543:
        /* <DEDUP_REMOVED lines=426> */
.L_x_2469:
[----:B------:R-:W-:Y:S05]  /*1e70*/  BSYNC.RECONVERGENT B0 ;  /* 0x0000000000007941 */ /* 0x000fea0003800200 */
.L_x_2468:
        /* <DEDUP_REMOVED lines=41> */
.L_x_2471:
[----:B------:R-:W-:Y:S05]  /*2110*/  BSYNC.RECONVERGENT B0 ;  /* 0x0000000000007941 */ /* 0x000fea0003800200 */
.L_x_2470:
        /* <DEDUP_REMOVED lines=24> */
.L_x_2474:
[----:B----4-:R-:W3:Y:S04]  /*22a0*/  LDG.E.STRONG.GPU R38, desc[UR6][R36.64] ;  /* 0x0000000624267981 */ /* 0x010ee8000c1ef900 */
[----:B---3--:R-:W-:Y:S01]  /*22b0*/  CCTL.IVALL ;  /* 0x00000000ff00798f */ /* 0x008fe20002000000 */
[----:B------:R-:W-:Y:S05]  /*22c0*/  YIELD ;  /* 0x0000000000007946 */ /* 0x000fea0003800000 */
[----:B------:R-:W-:-:S13]  /*22d0*/  ISETP.NE.AND P1, PT, R38, R43, PT ;  /* 0x0000002b2600720c */ /* 0x000fda0003f25270 */
[----:B------:R-:W-:Y:S05]  /*22e0*/  @P1 BRA `(.L_x_2474) ;  /* 0xfffffffc00ec1947 */ /* 0x000fea000383ffff */
.L_x_2473:
        /* <DEDUP_REMOVED lines=15> */
.L_x_2476:
        /* <DEDUP_REMOVED lines=60> */
.L_x_2475:
        /* <DEDUP_REMOVED lines=35> */
.L_x_2477:
        /* <DEDUP_REMOVED lines=18> */
.L_x_2478:
        /* <DEDUP_REMOVED lines=9> */
.L_x_2479:
[----:B------:R-:W-:Y:S05]  /*2b80*/  BSYNC.RECONVERGENT B0 ;  /* 0x0000000000007941 */ /* 0x000fea0003800200 */
.L_x_2472:
        /* <DEDUP_REMOVED lines=33> */
[----:B--2---:R-:W-:Y:S02]  /*2da0*/  HADD2.F32 R41, -RZ, R47.H0_H0 ;  /* 0x2000002fff297230 */ /* 0x004fe40000004100 */
[----:B---3--:R-:W-:Y:S02]  /*2db0*/  HADD2.F32 R42, -RZ, R48.H0_H0 ;  /* 0x20000030ff2a7230 */ /* 0x008fe40000004100 */
[----:B----4-:R-:W-:Y:S02]  /*2dc0*/  HADD2.F32 R44, -RZ, R49.H0_H0 ;  /* 0x20000031ff2c7230 */ /* 0x010fe40000004100 */
[----:B-----5:R-:W-:Y:S01]  /*2dd0*/  HADD2.F32 R43, -RZ, R50.H0_H0 ;  /* 0x20000032ff2b7230 */ /* 0x020fe20000004100 */
        /* <DEDUP_REMOVED lines=28> */
.L_x_2483:
[----:B------:R-:W-:Y:S05]  /*2fa0*/  BSYNC.RECONVERGENT B1 ;  /* 0x0000000000017941 */ /* 0x000fea0003800200 */
.L_x_2482:
        /* <DEDUP_REMOVED lines=20> */
.L_x_2485:
[----:B------:R-:W-:Y:S05]  /*30f0*/  BSYNC.RECONVERGENT B1 ;  /* 0x0000000000017941 */ /* 0x000fea0003800200 */
.L_x_2484:
        /* <DEDUP_REMOVED lines=28> */
.L_x_2487:
[----:B------:R-:W-:Y:S05]  /*32c0*/  BSYNC.RECONVERGENT B1 ;  /* 0x0000000000017941 */ /* 0x000fea0003800200 */
.L_x_2486:
        /* <DEDUP_REMOVED lines=20> */
.L_x_2489:
[----:B------:R-:W-:Y:S05]  /*3410*/  BSYNC.RECONVERGENT B1 ;  /* 0x0000000000017941 */ /* 0x000fea0003800200 */
.L_x_2488:
        /* <DEDUP_REMOVED lines=20> */
.L_x_2491:
[----:B------:R-:W-:Y:S05]  /*3560*/  BSYNC.RECONVERGENT B1 ;  /* 0x0000000000017941 */ /* 0x000fea0003800200 */
.L_x_2490:
        /* <DEDUP_REMOVED lines=20> */
.L_x_2493:
[----:B------:R-:W-:Y:S05]  /*36b0*/  BSYNC.RECONVERGENT B1 ;  /* 0x0000000000017941 */ /* 0x000fea0003800200 */
.L_x_2492:
        /* <DEDUP_REMOVED lines=28> */
.L_x_2495:
[----:B------:R-:W-:Y:S05]  /*3880*/  BSYNC.RECONVERGENT B1 ;  /* 0x0000000000017941 */ /* 0x000fea0003800200 */
.L_x_2494:
        /* <DEDUP_REMOVED lines=20> */
.L_x_2497:
[----:B------:R-:W-:Y:S05]  /*39d0*/  BSYNC.RECONVERGENT B1 ;  /* 0x0000000000017941 */ /* 0x000fea0003800200 */
.L_x_2496:
        /* <DEDUP_REMOVED lines=20> */
.L_x_2499:
[----:B------:R-:W-:Y:S05]  /*3b20*/  BSYNC.RECONVERGENT B1 ;  /* 0x0000000000017941 */ /* 0x000fea0003800200 */
.L_x_2498:
        /* <DEDUP_REMOVED lines=20> */
.L_x_2501:
[----:B------:R-:W-:Y:S05]  /*3c70*/  BSYNC.RECONVERGENT B1 ;  /* 0x0000000000017941 */ /* 0x000fea0003800200 */
.L_x_2500:
        /* <DEDUP_REMOVED lines=30> */
.L_x_2503:
[----:B------:R-:W-:Y:S05]  /*3e60*/  BSYNC.RECONVERGENT B1 ;  /* 0x0000000000017941 */ /* 0x000fea0003800200 */
.L_x_2502:
        /* <DEDUP_REMOVED lines=20> */
.L_x_2505:
[----:B------:R-:W-:Y:S05]  /*3fb0*/  BSYNC.RECONVERGENT B1 ;  /* 0x0000000000017941 */ /* 0x000fea0003800200 */
.L_x_2504:
        /* <DEDUP_REMOVED lines=20> */
.L_x_2507:
[----:B------:R-:W-:Y:S05]  /*4100*/  BSYNC.RECONVERGENT B1 ;  /* 0x0000000000017941 */ /* 0x000fea0003800200 */
.L_x_2506:
        /* <DEDUP_REMOVED lines=20> */
.L_x_2509:
[----:B------:R-:W-:Y:S05]  /*4250*/  BSYNC.RECONVERGENT B1 ;  /* 0x0000000000017941 */ /* 0x000fea0003800200 */
.L_x_2508:
        /* <DEDUP_REMOVED lines=20> */
.L_x_2511:
[----:B------:R-:W-:Y:S05]  /*43a0*/  BSYNC.RECONVERGENT B1 ;  /* 0x0000000000017941 */ /* 0x000fea0003800200 */
.L_x_2510:
        /* <DEDUP_REMOVED lines=19> */
.L_x_2481:
        /* <DEDUP_REMOVED lines=35> */
.L_x_2514:
[----:B------:R-:W-:Y:S05]  /*4710*/  BSYNC.RECONVERGENT B1 ;  /* 0x0000000000017941 */ /* 0x000fea0003800200 */
.L_x_2513:
        /* <DEDUP_REMOVED lines=30> */
.L_x_2516:
[----:B------:R-:W-:Y:S05]  /*4900*/  BSYNC.RECONVERGENT B1 ;  /* 0x0000000000017941 */ /* 0x000fea0003800200 */
.L_x_2515:
        /* <DEDUP_REMOVED lines=38> */
.L_x_2518:
[----:B------:R-:W-:Y:S05]  /*4b70*/  BSYNC.RECONVERGENT B1 ;  /* 0x0000000000017941 */ /* 0x000fea0003800200 */
.L_x_2517:
        /* <DEDUP_REMOVED lines=30> */
.L_x_2520:
[----:B------:R-:W-:Y:S05]  /*4d60*/  BSYNC.RECONVERGENT B1 ;  /* 0x0000000000017941 */ /* 0x000fea0003800200 */
.L_x_2519:
        /* <DEDUP_REMOVED lines=30> */
.L_x_2522:
[----:B------:R-:W-:Y:S05]  /*4f50*/  BSYNC.RECONVERGENT B1 ;  /* 0x0000000000017941 */ /* 0x000fea0003800200 */
.L_x_2521:
        /* <DEDUP_REMOVED lines=30> */
.L_x_2524:
[----:B------:R-:W-:Y:S05]  /*5140*/  BSYNC.RECONVERGENT B1 ;  /* 0x0000000000017941 */ /* 0x000fea0003800200 */
.L_x_2523:
        /* <DEDUP_REMOVED lines=38> */
.L_x_2526:
[----:B------:R-:W-:Y:S05]  /*53b0*/  BSYNC.RECONVERGENT B1 ;  /* 0x0000000000017941 */ /* 0x000fea0003800200 */
.L_x_2525:
        /* <DEDUP_REMOVED lines=30> */
.L_x_2528:
[----:B------:R-:W-:Y:S05]  /*55a0*/  BSYNC.RECONVERGENT B1 ;  /* 0x0000000000017941 */ /* 0x000fea0003800200 */
.L_x_2527:
        /* <DEDUP_REMOVED lines=30> */
.L_x_2530:
[----:B------:R-:W-:Y:S05]  /*5790*/  BSYNC.RECONVERGENT B1 ;  /* 0x0000000000017941 */ /* 0x000fea0003800200 */
.L_x_2529:
        /* <DEDUP_REMOVED lines=30> */
.L_x_2532:
[----:B------:R-:W-:Y:S05]  /*5980*/  BSYNC.RECONVERGENT B1 ;  /* 0x0000000000017941 */ /* 0x000fea0003800200 */
.L_x_2531:
        /* <DEDUP_REMOVED lines=40> */
.L_x_2534:
[----:B------:R-:W-:Y:S05]  /*5c10*/  BSYNC.RECONVERGENT B1 ;  /* 0x0000000000017941 */ /* 0x000fea0003800200 */
.L_x_2533:
        /* <DEDUP_REMOVED lines=30> */
.L_x_2536:
[----:B------:R-:W-:Y:S05]  /*5e00*/  BSYNC.RECONVERGENT B1 ;  /* 0x0000000000017941 */ /* 0x000fea0003800200 */
.L_x_2535:
        /* <DEDUP_REMOVED lines=30> */
.L_x_2538:
[----:B------:R-:W-:Y:S05]  /*5ff0*/  BSYNC.RECONVERGENT B1 ;  /* 0x0000000000017941 */ /* 0x000fea0003800200 */
.L_x_2537:
        /* <DEDUP_REMOVED lines=30> */
.L_x_2540:
[----:B------:R-:W-:Y:S05]  /*61e0*/  BSYNC.RECONVERGENT B1 ;  /* 0x0000000000017941 */ /* 0x000fea0003800200 */
.L_x_2539:
        /* <DEDUP_REMOVED lines=30> */
.L_x_2542:
[----:B------:R-:W-:Y:S05]  /*63d0*/  BSYNC.RECONVERGENT B1 ;  /* 0x0000000000017941 */ /* 0x000fea0003800200 */
.L_x_2541:
        /* <DEDUP_REMOVED lines=28> */
.L_x_2512:
[----:B------:R-:W-:Y:S05]  /*65a0*/  BSYNC.RECONVERGENT B0 ;  /* 0x0000000000007941 */ /* 0x000fea0003800200 */
.L_x_2480:
        /* <DEDUP_REMOVED lines=8> */
.L_x_2544:
        /* <DEDUP_REMOVED lines=13> */
.L_x_4925:


//--------------------- .text._Z35group_norm_nhwc_fwd_one_pass_kernelI11Bf16IOFp16WLi256ELi112ELi448EEv26Group_norm_nhwc_fwd_params --------------------------
	.section	.text._Z35group_norm_nhwc_fwd_one_pass_kernelI11Bf16IOFp16WLi256ELi112ELi448EEv26Group_norm_nhwc_fwd_params,"ax",@progbits
	.align	128
        .global         _Z35group_norm_nhwc_fwd_one_pass_kernelI11Bf16IOFp16WLi256ELi112ELi448EEv26Group_norm_nhwc_fwd_params
        .type           _Z35group_norm_nhwc_fwd_one_pass_kernelI11Bf16IOFp16WLi256ELi112ELi448EEv26Group_norm_nhwc_fwd_params,@function
        .size           _Z35group_norm_nhwc_fwd_one_pass_kernelI11Bf16IOFp16WLi256ELi112ELi448EEv26Group_norm_nhwc_fwd_params,(.L_x_4926 - _Z35group_norm_nhwc_fwd_one_pass_kernelI11Bf16IOFp16WLi256ELi112ELi448EEv26Group_norm_nhwc_fwd_params)
        .other          _Z35group_norm_nhwc_fwd_one_pass_kernelI11Bf16IOFp16WLi256ELi112ELi448EEv26Group_norm_nhwc_fwd_params,@"STO_CUDA_ENTRY STV_DEFAULT"
_Z35group_norm_nhwc_fwd_one_pass_kernelI11Bf16IOFp16WLi256ELi112ELi448EEv26Group_norm_nhwc_fwd_params:
.text._Z35group_norm_nhwc_fwd_one_pass_kernelI11Bf16IOFp16WLi256ELi112ELi448EEv26Group_norm_nhwc_fwd_params:
        /* <DEDUP_REMOVED lines=53> */
.L_x_2684:
        /* <DEDUP_REMOVED lines=817> */
.L_x_2546:
[----:B------:R-:W-:Y:S05]  /*3660*/  BSYNC.RECONVERGENT B0 ;  /* 0x0000000000007941 */ /* 0x000fea0003800200 */
.L_x_2545:
        /* <DEDUP_REMOVED lines=39> */
.L_x_2548:
[----:B------:R-:W-:Y:S05]  /*38e0*/  BSYNC.RECONVERGENT B0 ;  /* 0x0000000000007941 */ /* 0x000fea0003800200 */
.L_x_2547:
        /* <DEDUP_REMOVED lines=27> */
.L_x_2551:
[----:B------:R-:W2:Y:S04]  /*3aa0*/  LDG.E.STRONG.GPU R30, desc[UR6][R28.64] ;  /* 0x000000061c1e7981 */ /* 0x000ea8000c1ef900 */
[----:B--2---:R-:W-:Y:S01]  /*3ab0*/  CCTL.IVALL ;  /* 0x00000000ff00798f */ /* 0x004fe20002000000 */
[----:B------:R-:W-:Y:S05]  /*3ac0*/  YIELD ;  /* 0x0000000000007946 */ /* 0x000fea0003800000 */
[----:B------:R-:W-:-:S13]  /*3ad0*/  ISETP.NE.AND P1, PT, R30, R35, PT ;  /* 0x000000231e00720c */ /* 0x000fda0003f25270 */
[----:B------:R-:W-:Y:S05]  /*3ae0*/  @P1 BRA `(.L_x_2551) ;  /* 0xfffffffc00ec1947 */ /* 0x000fea000383ffff */
.L_x_2550:
        /* <DEDUP_REMOVED lines=16> */
.L_x_2553:
        /* <DEDUP_REMOVED lines=62> */
.L_x_2552:
        /* <DEDUP_REMOVED lines=38> */
.L_x_2554:
        /* <DEDUP_REMOVED lines=19> */
.L_x_2555:
        /* <DEDUP_REMOVED lines=9> */
.L_x_2556:
[----:B------:R-:W-:Y:S05]  /*43f0*/  BSYNC.RECONVERGENT B0 ;  /* 0x0000000000007941 */ /* 0x000fea0003800200 */
.L_x_2549:
        /* <DEDUP_REMOVED lines=44> */
[----:B------:R-:W-:Y:S01]  /*46c0*/  SHF.R.S32.HI R41, RZ, 0x1f, R36 ;  /* 0x0000001fff297819 */ /* 0x000fe20000011424 */
[----:B--2---:R-:W-:Y:S02]  /*46d0*/  HADD2.F32 R42, -RZ, R42.H0_H0 ;  /* 0x2000002aff2a7230 */ /* 0x004fe40000004100 */
[----:B---3--:R-:W-:Y:S02]  /*46e0*/  HADD2.F32 R43, -RZ, R43.H0_H0 ;  /* 0x2000002bff2b7230 */ /* 0x008fe40000004100 */
[----:B-----5:R-:W-:Y:S02]  /*46f0*/  HADD2.F32 R45, -RZ, R45.H0_H0 ;  /* 0x2000002dff2d7230 */ /* 0x020fe40000004100 */
[----:B------:R-:W-:Y:S01]  /*4700*/  HADD2.F32 R44, -RZ, R44.H0_H0 ;  /* 0x2000002cff2c7230 */ /* 0x000fe20000004100 */
        /* <DEDUP_REMOVED lines=29> */
.L_x_2560:
[----:B------:R-:W-:Y:S05]  /*48e0*/  BSYNC.RECONVERGENT B1 ;  /* 0x0000000000017941 */ /* 0x000fea0003800200 */
.L_x_2559:
        /* <DEDUP_REMOVED lines=20> */
.L_x_2562:
[----:B------:R-:W-:Y:S05]  /*4a30*/  BSYNC.RECONVERGENT B1 ;  /* 0x0000000000017941 */ /* 0x000fea0003800200 */
.L_x_2561:
        /* <DEDUP_REMOVED lines=26> */
.L_x_2564:
[----:B------:R-:W-:Y:S05]  /*4be0*/  BSYNC.RECONVERGENT B1 ;  /* 0x0000000000017941 */ /* 0x000fea0003800200 */
.L_x_2563:
        /* <DEDUP_REMOVED lines=22> */
.L_x_2566:
[----:B------:R-:W-:Y:S05]  /*4d50*/  BSYNC.RECONVERGENT B1 ;  /* 0x0000000000017941 */ /* 0x000fea0003800200 */
.L_x_2565:
        /* <DEDUP_REMOVED lines=34> */
.L_x_2568:
[----:B------:R-:W-:Y:S05]  /*4f80*/  BSYNC.RECONVERGENT B1 ;  /* 0x0000000000017941 */ /* 0x000fea0003800200 */
.L_x_2567:
        /* <DEDUP_REMOVED lines=22> */
.L_x_2570:
[----:B------:R-:W-:Y:S05]  /*50f0*/  BSYNC.RECONVERGENT B1 ;  /* 0x0000000000017941 */ /* 0x000fea0003800200 */
.L_x_2569:
        /* <DEDUP_REMOVED lines=20> */
.L_x_2572:
[----:B------:R-:W-:Y:S05]  /*5240*/  BSYNC.RECONVERGENT B1 ;  /* 0x0000000000017941 */ /* 0x000fea0003800200 */
.L_x_2571:
        /* <DEDUP_REMOVED lines=20> */
.L_x_2574:
[----:B------:R-:W-:Y:S05]  /*5390*/  BSYNC.RECONVERGENT B1 ;  /* 0x0000000000017941 */ /* 0x000fea0003800200 */
.L_x_2573:
        /* <DEDUP_REMOVED lines=20> */
.L_x_2576:
[----:B------:R-:W-:Y:S05]  /*54e0*/  BSYNC.RECONVERGENT B1 ;  /* 0x0000000000017941 */ /* 0x000fea0003800200 */
.L_x_2575:
        /* <DEDUP_REMOVED lines=20> */
.L_x_2578:
[----:B------:R-:W-:Y:S05]  /*5630*/  BSYNC.RECONVERGENT B1 ;  /* 0x0000000000017941 */ /* 0x000fea0003800200 */
.L_x_2577:
        /* <DEDUP_REMOVED lines=40> */
.L_x_2580:
[----:B------:R-:W-:Y:S05]  /*58c0*/  BSYNC.RECONVERGENT B1 ;  /* 0x0000000000017941 */ /* 0x000fea0003800200 */
.L_x_2579:
        /* <DEDUP_REMOVED lines=20> */
.L_x_2582:
[----:B------:R-:W-:Y:S05]  /*5a10*/  BSYNC.RECONVERGENT B1 ;  /* 0x0000000000017941 */ /* 0x000fea0003800200 */
.L_x_2581:
        /* <DEDUP_REMOVED lines=20> */
.L_x_2584:
[----:B------:R-:W-:Y:S05]  /*5b60*/  BSYNC.RECONVERGENT B1 ;  /* 0x0000000000017941 */ /* 0x000fea0003800200 */
.L_x_2583:
        /* <DEDUP_REMOVED lines=20> */
.L_x_2586:
[----:B------:R-:W-:Y:S05]  /*5cb0*/  BSYNC.RECONVERGENT B1 ;  /* 0x0000000000017941 */ /* 0x000fea0003800200 */
.L_x_2585:
        /* <DEDUP_REMOVED lines=20> */
.L_x_2588:
[----:B------:R-:W-:Y:S05]  /*5e00*/  BSYNC.RECONVERGENT B1 ;  /* 0x0000000000017941 */ /* 0x000fea0003800200 */
.L_x_2587:
        /* <DEDUP_REMOVED lines=20> */
.L_x_2590:
[----:B------:R-:W-:Y:S05]  /*5f50*/  BSYNC.RECONVERGENT B1 ;  /* 0x0000000000017941 */ /* 0x000fea0003800200 */
.L_x_2589:
        /* <DEDUP_REMOVED lines=35> */
.L_x_2592:
[----:B------:R-:W-:Y:S05]  /*6190*/  BSYNC.RECONVERGENT B1 ;  /* 0x0000000000017941 */ /* 0x000fea0003800200 */
.L_x_2591:
        /* <DEDUP_REMOVED lines=20> */
.L_x_2594:
[----:B------:R-:W-:Y:S05]  /*62e0*/  BSYNC.RECONVERGENT B1 ;  /* 0x0000000000017941 */ /* 0x000fea0003800200 */
.L_x_2593:
        /* <DEDUP_REMOVED lines=20> */
.L_x_2596:
[----:B------:R-:W-:Y:S05]  /*6430*/  BSYNC.RECONVERGENT B1 ;  /* 0x0000000000017941 */ /* 0x000fea0003800200 */
.L_x_2595:
        /* <DEDUP_REMOVED lines=20> */
.L_x_2598:
[----:B------:R-:W-:Y:S05]  /*6580*/  BSYNC.RECONVERGENT B1 ;  /* 0x0000000000017941 */ /* 0x000fea0003800200 */
.L_x_2597:
        /* <DEDUP_REMOVED lines=33> */
.L_x_2600:
[----:B------:R-:W-:Y:S05]  /*67a0*/  BSYNC.RECONVERGENT B1 ;  /* 0x0000000000017941 */ /* 0x000fea0003800200 */
.L_x_2599:
        /* <DEDUP_REMOVED lines=20> */
.L_x_2602:
[----:B------:R-:W-:Y:S05]  /*68f0*/  BSYNC.RECONVERGENT B1 ;  /* 0x0000000000017941 */ /* 0x000fea0003800200 */
.L_x_2601:
        /* <DEDUP_REMOVED lines=20> */
.L_x_2604:
[----:B------:R-:W-:Y:S05]  /*6a40*/  BSYNC.RECONVERGENT B1 ;  /* 0x0000000000017941 */ /* 0x000fea0003800200 */
.L_x_2603:
        /* <DEDUP_REMOVED lines=20> */
.L_x_2606:
[----:B------:R-:W-:Y:S05]  /*6b90*/  BSYNC.RECONVERGENT B1 ;  /* 0x0000000000017941 */ /* 0x000fea0003800200 */
.L_x_2605:
        /* <DEDUP_REMOVED lines=20> */
.L_x_2608:
[----:B------:R-:W-:Y:S05]  /*6ce0*/  BSYNC.RECONVERGENT B1 ;  /* 0x0000000000017941 */ /* 0x000fea0003800200 */
.L_x_2607:
        /* <DEDUP_REMOVED lines=20> */
.L_x_2610:
[----:B------:R-:W-:Y:S05]  /*6e30*/  BSYNC.RECONVERGENT B1 ;  /* 0x0000000000017941 */ /* 0x000fea0003800200 */
.L_x_2609:
        /* <DEDUP_REMOVED lines=34> */
.L_x_2612:
[----:B------:R-:W-:Y:S05]  /*7060*/  BSYNC.RECONVERGENT B1 ;  /* 0x0000000000017941 */ /* 0x000fea0003800200 */
.L_x_2611:
        /* <DEDUP_REMOVED lines=20> */
.L_x_2614:
[----:B------:R-:W-:Y:S05]  /*71b0*/  BSYNC.RECONVERGENT B1 ;  /* 0x0000000000017941 */ /* 0x000fea0003800200 */
.L_x_2613:
        /* <DEDUP_REMOVED lines=20> */
.L_x_2616:
[----:B------:R-:W-:Y:S05]  /*7300*/  BSYNC.RECONVERGENT B1 ;  /* 0x0000000000017941 */ /* 0x000fea0003800200 */
.L_x_2615:
        /* <DEDUP_REMOVED lines=20> */
.L_x_2618:
[----:B------:R-:W-:Y:S05]  /*7450*/  BSYNC.RECONVERGENT B1 ;  /* 0x0000000000017941 */ /* 0x000fea0003800200 */
.L_x_2617:
        /* <DEDUP_REMOVED lines=20> */
.L_x_2620:
[----:B------:R-:W-:Y:S05]  /*75a0*/  BSYNC.RECONVERGENT B1 ;  /* 0x0000000000017941 */ /* 0x000fea0003800200 */
.L_x_2619:
        /* <DEDUP_REMOVED lines=19> */
.L_x_2558:
        /* <DEDUP_REMOVED lines=38> */
.L_x_2623:
[----:B------:R-:W-:Y:S05]  /*7940*/  BSYNC.RECONVERGENT B1 ;  /* 0x0000000000017941 */ /* 0x000fea0003800200 */
.L_x_2622:
        /* <DEDUP_REMOVED lines=30> */
.L_x_2625:
[----:B------:R-:W-:Y:S05]  /*7b30*/  BSYNC.RECONVERGENT B1 ;  /* 0x0000000000017941 */ /* 0x000fea0003800200 */
.L_x_2624:
        /* <DEDUP_REMOVED lines=36> */
.L_x_2627:
[----:B------:R-:W-:Y:S05]  /*7d80*/  BSYNC.RECONVERGENT B1 ;  /* 0x0000000000017941 */ /* 0x000fea0003800200 */
.L_x_2626:
        /* <DEDUP_REMOVED lines=32> */
.L_x_2629:
[----:B------:R-:W-:Y:S05]  /*7f90*/  BSYNC.RECONVERGENT B1 ;  /* 0x0000000000017941 */ /* 0x000fea0003800200 */
.L_x_2628:
        /* <DEDUP_REMOVED lines=44> */
.L_x_2631:
[----:B------:R-:W-:Y:S05]  /*8260*/  BSYNC.RECONVERGENT B1 ;  /* 0x0000000000017941 */ /* 0x000fea0003800200 */
.L_x_2630:
        /* <DEDUP_REMOVED lines=30> */
.L_x_2633:
[----:B------:R-:W-:Y:S05]  /*8450*/  BSYNC.RECONVERGENT B1 ;  /* 0x0000000000017941 */ /* 0x000fea0003800200 */
.L_x_2632:
        /* <DEDUP_REMOVED lines=30> */
.L_x_2635:
[----:B------:R-:W-:Y:S05]  /*8640*/  BSYNC.RECONVERGENT B1 ;  /* 0x0000000000017941 */ /* 0x000fea0003800200 */
.L_x_2634:
        /* <DEDUP_REMOVED lines=30> */
.L_x_2637:
[----:B------:R-:W-:Y:S05]  /*8830*/  BSYNC.RECONVERGENT B1 ;  /* 0x0000000000017941 */ /* 0x000fea0003800200 */
.L_x_2636:
        /* <DEDUP_REMOVED lines=30> */
.L_x_2639:
[----:B------:R-:W-:Y:S05]  /*8a20*/  BSYNC.RECONVERGENT B1 ;  /* 0x0000000000017941 */ /* 0x000fea0003800200 */
.L_x_2638:
        /* <DEDUP_REMOVED lines=30> */
.L_x_2641:
[----:B------:R-:W-:Y:S05]  /*8c10*/  BSYNC.RECONVERGENT B1 ;  /* 0x0000000000017941 */ /* 0x000fea0003800200 */
.L_x_2640:
        /* <DEDUP_REMOVED lines=50> */
.L_x_2643:
[----:B------:R-:W-:Y:S05]  /*8f40*/  BSYNC.RECONVERGENT B1 ;  /* 0x0000000000017941 */ /* 0x000fea0003800200 */
.L_x_2642:
        /* <DEDUP_REMOVED lines=30> */
.L_x_2645:
[----:B------:R-:W-:Y:S05]  /*9130*/  BSYNC.RECONVERGENT B1 ;  /* 0x0000000000017941 */ /* 0x000fea0003800200 */
.L_x_2644:
        /* <DEDUP_REMOVED lines=30> */
.L_x_2647:
[----:B------:R-:W-:Y:S05]  /*9320*/  BSYNC.RECONVERGENT B1 ;  /* 0x0000000000017941 */ /* 0x000fea0003800200 */
.L_x_2646:
        /* <DEDUP_REMOVED lines=30> */
.L_x_2649:
[----:B------:R-:W-:Y:S05]  /*9510*/  BSYNC.RECONVERGENT B1 ;  /* 0x0000000000017941 */ /* 0x000fea0003800200 */
.L_x_2648:
        /* <DEDUP_REMOVED lines=30> */
.L_x_2651:
[----:B------:R-:W-:Y:S05]  /*9700*/  BSYNC.RECONVERGENT B1 ;  /* 0x0000000000017941 */ /* 0x000fea0003800200 */
.L_x_2650:
        /* <DEDUP_REMOVED lines=30> */
.L_x_2653:
[----:B------:R-:W-:Y:S05]  /*98f0*/  BSYNC.RECONVERGENT B1 ;  /* 0x0000000000017941 */ /* 0x000fea0003800200 */
.L_x_2652:
        /* <DEDUP_REMOVED lines=45> */
.L_x_2655:
[----:B------:R-:W-:Y:S05]  /*9bd0*/  BSYNC.RECONVERGENT B1 ;  /* 0x0000000000017941 */ /* 0x000fea0003800200 */
.L_x_2654:
        /* <DEDUP_REMOVED lines=30> */
.L_x_2657:
[----:B------:R-:W-:Y:S05]  /*9dc0*/  BSYNC.RECONVERGENT B1 ;  /* 0x0000000000017941 */ /* 0x000fea0003800200 */
.L_x_2656:
        /* <DEDUP_REMOVED lines=30> */
.L_x_2659:
[----:B------:R-:W-:Y:S05]  /*9fb0*/  BSYNC.RECONVERGENT B1 ;  /* 0x0000000000017941 */ /* 0x000fea0003800200 */
.L_x_2658:
        /* <DEDUP_REMOVED lines=30> */
.L_x_2661:
[----:B------:R-:W-:Y:S05]  /*a1a0*/  BSYNC.RECONVERGENT B1 ;  /* 0x0000000000017941 */ /* 0x000fea0003800200 */
.L_x_2660:
        /* <DEDUP_REMOVED lines=43> */
.L_x_2663:
[----:B------:R-:W-:Y:S05]  /*a460*/  BSYNC.RECONVERGENT B1 ;  /* 0x0000000000017941 */ /* 0x000fea0003800200 */
.L_x_2662:
        /* <DEDUP_REMOVED lines=30> */
.L_x_2665:
[----:B------:R-:W-:Y:S05]  /*a650*/  BSYNC.RECONVERGENT B1 ;  /* 0x0000000000017941 */ /* 0x000fea0003800200 */
.L_x_2664:
        /* <DEDUP_REMOVED lines=30> */
.L_x_2667:
[----:B------:R-:W-:Y:S05]  /*a840*/  BSYNC.RECONVERGENT B1 ;  /* 0x0000000000017941 */ /* 0x000fea0003800200 */
.L_x_2666:
        /* <DEDUP_REMOVED lines=30> */
.L_x_2669:
[----:B------:R-:W-:Y:S05]  /*aa30*/  BSYNC.RECONVERGENT B1 ;  /* 0x0000000000017941 */ /* 0x000fea0003800200 */
.L_x_2668:
        /* <DEDUP_REMOVED lines=30> */
.L_x_2671:
[----:B------:R-:W-:Y:S05]  /*ac20*/  BSYNC.RECONVERGENT B1 ;  /* 0x0000000000017941 */ /* 0x000fea0003800200 */
.L_x_2670:
        /* <DEDUP_REMOVED lines=30> */
.L_x_2673:
[----:B------:R-:W-:Y:S05]  /*ae10*/  BSYNC.RECONVERGENT B1 ;  /* 0x0000000000017941 */ /* 0x000fea0003800200 */
.L_x_2672:
        /* <DEDUP_REMOVED lines=45> */
.L_x_2675:
[----:B------:R-:W-:Y:S05]  /*b0f0*/  BSYNC.RECONVERGENT B1 ;  /* 0x0000000000017941 */ /* 0x000fea0003800200 */
.L_x_2674:
        /* <DEDUP_REMOVED lines=30> */
.L_x_2677:
[----:B------:R-:W-:Y:S05]  /*b2e0*/  BSYNC.RECONVERGENT B1 ;  /* 0x0000000000017941 */ /* 0x000fea0003800200 */
.L_x_2676:
        /* <DEDUP_REMOVED lines=30> */
.L_x_2679:
[----:B------:R-:W-:Y:S05]  /*b4d0*/  BSYNC.RECONVERGENT B1 ;  /* 0x0000000000017941 */ /* 0x000fea0003800200 */
.L_x_2678:
        /* <DEDUP_REMOVED lines=30> */
.L_x_2681:
[----:B------:R-:W-:Y:S05]  /*b6c0*/  BSYNC.RECONVERGENT B1 ;  /* 0x0000000000017941 */ /* 0x000fea0003800200 */
.L_x_2680:
        /* <DEDUP_REMOVED lines=30> */
.L_x_2683:
[----:B------:R-:W-:Y:S05]  /*b8b0*/  BSYNC.RECONVERGENT B1 ;  /* 0x0000000000017941 */ /* 0x000fea0003800200 */
.L_x_2682:
        /* <DEDUP_REMOVED lines=28> */
.L_x_2621:
[----:B------:R-:W-:Y:S05]  /*ba80*/  BSYNC.RECONVERGENT B0 ;  /* 0x0000000000007941 */ /* 0x000fea0003800200 */
.L_x_2557:
        /* <DEDUP_REMOVED lines=8> */
.L_x_2685:
        /* <DEDUP_REMOVED lines=15> */
.L_x_4926:


//--------------------- .text._Z35group_norm_nhwc_fwd_one_pass_kernelI11Bf16IOFp16WLi512ELi112ELi448EEv26Group_norm_nhwc_fwd_params --------------------------
	.section	.text._Z35group_norm_nhwc_fwd_one_pass_kernelI11Bf16IOFp16WLi512ELi112ELi448EEv26Group_norm_nhwc_fwd_params,"ax",@progbits
	.align	128
        .global         _Z35group_norm_nhwc_fwd_one_pass_kernelI11Bf16IOFp16WLi512ELi112ELi448EEv26Group_norm_nhwc_fwd_params
        .type           _Z35group_norm_nhwc_fwd_one_pass_kernelI11Bf16IOFp16WLi512ELi112ELi448EEv26Group_norm_nhwc_fwd_params,@function
        .size           _Z35group_norm_nhwc_fwd_one_pass_kernelI11Bf16IOFp16WLi512ELi112ELi448EEv26Group_norm_nhwc_fwd_params,(.L_x_4927 - _Z35group_norm_nhwc_fwd_one_pass_kernelI11Bf16IOFp16WLi512ELi112ELi448EEv26Group_norm_nhwc_fwd_params)
        .other          _Z35group_norm_nhwc_fwd_one_pass_kernelI11Bf16IOFp16WLi512ELi112ELi448EEv26Group_norm_nhwc_fwd_params,@"STO_CUDA_ENTRY STV_DEFAULT"
_Z35group_norm_nhwc_fwd_one_pass_kernelI11Bf16IOFp16WLi512ELi112ELi448EEv26Group_norm_nhwc_fwd_params:
.text._Z35group_norm_nhwc_fwd_one_pass_kernelI11Bf16IOFp16WLi512ELi112ELi448EEv26Group_norm_nhwc_fwd_params:
        /* <DEDUP_REMOVED lines=36> */
.L_x_2723:
        /* <DEDUP_REMOVED lines=106> */
[----:B------:R-:W-:Y:S01]  /*08e0*/  @!P4 MOV R17, R9 ;  /* 0x000000090011c202 */ /* 0x000fe20000000f00 */
[----:B------:R-:W-:Y:S01]  /*08f0*/  @!P5 IMAD.IADD R19, R19, 0x1, R27 ;  /* 0x000000011313d824 */ /* 0x000fe200078e021b */
[C---:B0-----:R-:W-:Y:S01]  /*0900*/  @!P5 LEA R24, P1, R18.reuse, R12, 0x1 ;  /* 0x0000000c1218d211 */ /* 0x041fe200078208ff */
[----:B------:R-:W-:Y:S01]  /*0910*/  @!P4 IMAD.MOV.U32 R16, RZ, RZ, R6 ;  /* 0x000000ffff10c224 */ /* 0x000fe200078e0006 */
[----:B------:R-:W-:Y:S01]  /*0920*/  @!P6 STL.64 [R1+0x120], R38 ;  /* 0x000120260100e387 */ /* 0x000fe20000100a00 */
[----:B-1----:R-:W-:Y:S01]  /*0930*/  @!P3 IMAD R12, R37, R10, RZ ;  /* 0x0000000a250cb224 */ /* 0x002fe200078e02ff */
[----:B------:R-:W-:Y:S01]  /*0940*/  @!P5 LEA.HI.X R25, R18, R13, R19, 0x1, P1 ;  /* 0x0000000d1219d211 */ /* 0x000fe200008f0c13 */
[----:B------:R-:W-:-:S04]  /*0950*/  @!P4 IMAD.WIDE.U32 R14, R21, R14, R16 ;  /* 0x0000000e150ec225 */ /* 0x000fc800078e0010 */
[C---:B------:R-:W-:Y:S01]  /*0960*/  @!P3 IMAD R17, R5.reuse, R11, R12 ;  /* 0x0000000b0511b224 */ /* 0x040fe200078e020c */
[----:B------:R-:W-:Y:S01]  /*0970*/  @!P4 LEA R68, P1, R14, R68, 0x1 ;  /* 0x000000440e44c211 */ /* 0x000fe200078208ff */
[----:B------:R-:W-:Y:S01]  /*0980*/  @!P3 IMAD.MOV.U32 R12, RZ, RZ, R6 ;  /* 0x000000ffff0cb224 */ /* 0x000fe200078e0006 */
[----:B------:R-:W-:Y:S01]  /*0990*/  @!P5 STL.64 [R1+0x110], R24 ;  /* 0x000110180100d387 */ /* 0x000fe20000100a00 */
[----:B------:R-:W-:Y:S02]  /*09a0*/  @!P3 IMAD.MOV.U32 R13, RZ, RZ, R9 ;  /* 0x000000ffff0db224 */ /* 0x000fe400078e0009 */
[----:B------:R-:W-:Y:S01]  /*09b0*/  @!P3 IMAD.WIDE.U32 R10, R5, R10, R12 ;  /* 0x0000000a050ab225 */ /* 0x000fe200078e000c */
[----:B------:R-:W-:-:S03]  /*09c0*/  @!P4 IADD3 R5, PT, PT, R15, R23, RZ ;  /* 0x000000170f05c210 */ /* 0x000fc60007ffe0ff */
[----:B------:R-:W-:Y:S01]  /*09d0*/  @!P3 IMAD.IADD R11, R11, 0x1, R17 ;  /* 0x000000010b0bb824 */ /* 0x000fe200078e0211 */
[----:B------:R-:W-:Y:S01]  /*09e0*/  @!P4 LEA.HI.X R69, R14, R69, R5, 0x1, P1 ;  /* 0x000000450e45c211 */ /* 0x000fe200008f0c05 */
[----:B------:R-:W-:Y:S01]  /*09f0*/  VIADD R5, R0, 0x28 ;  /* 0x0000002800057836 */ /* 0x000fe20000000000 */
[----:B----4-:R-:W-:-:S03]  /*0a00*/  @!P3 LEA R66, P1, R10, R66, 0x1 ;  /* 0x000000420a42b211 */ /* 0x010fc600078208ff */
        /* <DEDUP_REMOVED lines=41> */
[----:B------:R-:W-:Y:S01]  /*0ca0*/  ISETP.GE.U32.AND P1, PT, R5, UR16, PT ;  /* 0x0000001005007c0c */ /* 0x000fe2000bf26070 */
[----:B------:R-:W-:Y:S03]  /*0cb0*/  STL [R1+0x35c], R53 ;  /* 0x00035c3501007387 */ /* 0x000fe60000100800 */
[----:B------:R-:W-:-:S13]  /*0cc0*/  ISETP.GE.AND.EX P0, PT, R11, UR17, PT, P1 ;  /* 0x000000110b007c0c */ /* 0x000fda000bf06310 */
[----:B------:R-:W0:Y:S08]  /*0cd0*/  @!P0 LDC.64 R12, c[0x0][0x3e0] ;  /* 0x0000f800ff0c8b82 */ /* 0x000e300000000a00 */
        /* <DEDUP_REMOVED lines=2195> */
.L_x_2687:
[----:B0-2---:R-:W-:Y:S05]  /*9610*/  BSYNC.RECONVERGENT B0 ;  /* 0x0000000000007941 */ /* 0x005fea0003800200 */
.L_x_2686:
        /* <DEDUP_REMOVED lines=39> */
.L_x_2689:
[----:B------:R-:W-:Y:S05]  /*9890*/  BSYNC.RECONVERGENT B0 ;  /* 0x0000000000007941 */ /* 0x000fea0003800200 */
.L_x_2688:
        /* <DEDUP_REMOVED lines=36> */
.L_x_2693:
[----:B------:R-:W2:Y:S04]  /*9ae0*/  LDG.E.STRONG.GPU R10, desc[UR18][R12.64] ;  /* 0x000000120c0a7981 */ /* 0x000ea8000c1ef900 */
[----:B--2---:R-:W-:Y:S04]  /*9af0*/  CCTL.IVALL ;  /* 0x00000000ff00798f */ /* 0x004fe80002000000 */
[----:B------:R0:W-:Y:S01]  /*9b00*/  STL [R1], R10 ;  /* 0x0000000a01007387 */ /* 0x0001e20000100800 */
[----:B------:R-:W-:-:S13]  /*9b10*/  ISETP.NE.AND P1, PT, R10, UR14, PT ;  /* 0x0000000e0a007c0c */ /* 0x000fda000bf25270 */
[----:B0-----:R-:W-:Y:S05]  /*9b20*/  @P1 BRA `(.L_x_2693) ;  /* 0xfffffffc00ec1947 */ /* 0x001fea000383ffff */
.L_x_2692:
[----:B0-2---:R-:W-:Y:S05]  /*9b30*/  BSYNC.RECONVERGENT B0 ;  /* 0x0000000000007941 */ /* 0x005fea0003800200 */
.L_x_2691:
        /* <DEDUP_REMOVED lines=15> */
.L_x_2695:
        /* <DEDUP_REMOVED lines=99> */
.L_x_2694:
        /* <DEDUP_REMOVED lines=54> */
.L_x_2696:
        /* <DEDUP_REMOVED lines=27> */
.L_x_2697:
        /* <DEDUP_REMOVED lines=15> */
.L_x_2698:
[----:B------:R-:W-:Y:S05]  /*a860*/  BSYNC.RECONVERGENT B0 ;  /* 0x0000000000007941 */ /* 0x000fea0003800200 */
.L_x_2690:
        /* <DEDUP_REMOVED lines=24> */
[----:B-1----:R-:W-:-:S03]  /*a9f0*/  @P2 IMAD.WIDE R10, R11, 0x8, R12 ;  /* 0x000000080b0a2825 */ /* 0x002fc600078e020c */
[----:B------:R-:W-:Y:S02]  /*aa00*/  IADD3 R3, PT, PT, R20, UR11, RZ ;  /* 0x0000000b14037c10 */ /* 0x000fe4000fffe0ff */
        /* <DEDUP_REMOVED lines=22> */
[----:B------:R-:W-:Y:S01]  /*ab70*/  HADD2.F32 R25, -RZ, R25.H0_H0 ;  /* 0x20000019ff197230 */ /* 0x000fe20000004100 */
[----:B01----:R-:W-:Y:S06]  /*ab80*/  BRA.U !UP0, `(.L_x_2699) ;  /* 0x0000000908687547 */ /* 0x003fec000b800000 */
[----:B------:R-:W-:Y:S01]  /*ab90*/  IMAD.MOV.U32 R3, RZ, RZ, RZ ;  /* 0x000000ffff037224 */ /* 0x000fe200078e00ff */
[----:B------:R-:W0:Y:S01]  /*aba0*/  LDCU.64 UR14, c[0x0][0x3e0] ;  /* 0x00007c00ff0e77ac */ /* 0x000e220008000a00 */
[----:B------:R-:W1:Y:S01]  /*abb0*/  LDCU.64 UR6, c[0x0][0x380] ;  /* 0x00007000ff0677ac */ /* 0x000e620008000a00 */
[----:B------:R-:W2:Y:S04]  /*abc0*/  LDCU.64 UR12, c[0x0][0x3e8] ;  /* 0x00007d00ff0c77ac */ /* 0x000ea80008000a00 */
.L_x_2708:
        /* <DEDUP_REMOVED lines=51> */
.L_x_2701:
[----:B01----:R-:W-:Y:S05]  /*af00*/  BSYNC.RECONVERGENT B0 ;  /* 0x0000000000007941 */ /* 0x003fea0003800200 */
.L_x_2700:
        /* <DEDUP_REMOVED lines=31> */
.L_x_2703:
[----:B------:R-:W-:Y:S05]  /*b100*/  BSYNC.RECONVERGENT B0 ;  /* 0x0000000000007941 */ /* 0x000fea0003800200 */
.L_x_2702:
        /* <DEDUP_REMOVED lines=31> */
.L_x_2705:
[----:B------:R-:W-:Y:S05]  /*b300*/  BSYNC.RECONVERGENT B0 ;  /* 0x0000000000007941 */ /* 0x000fea0003800200 */
.L_x_2704:
        /* <DEDUP_REMOVED lines=31> */
.L_x_2707:
[----:B------:R-:W-:Y:S05]  /*b500*/  BSYNC.RECONVERGENT B0 ;  /* 0x0000000000007941 */ /* 0x000fea0003800200 */
.L_x_2706:
[----:B------:R-:W-:Y:S05]  /*b510*/  @P5 BRA `(.L_x_2708) ;  /* 0xfffffff400ac5947 */ /* 0x000fea000383ffff */
[----:B------:R-:W-:Y:S05]  /*b520*/  BRA `(.L_x_2709) ;  /* 0x0000000c00787947 */ /* 0x000fea0003800000 */
.L_x_2699:
        /* <DEDUP_REMOVED lines=64> */
.L_x_2711:
[----:B------:R-:W-:Y:S05]  /*b930*/  BSYNC.RECONVERGENT B0 ;  /* 0x0000000000007941 */ /* 0x000fea0003800200 */
.L_x_2710:
        /* <DEDUP_REMOVED lines=23> */
.L_x_2713:
[----:B------:R-:W-:Y:S05]  /*bab0*/  BSYNC.RECONVERGENT B0 ;  /* 0x0000000000007941 */ /* 0x000fea0003800200 */
.L_x_2712:
        /* <DEDUP_REMOVED lines=23> */
.L_x_2715:
[----:B------:R-:W-:Y:S05]  /*bc30*/  BSYNC.RECONVERGENT B0 ;  /* 0x0000000000007941 */ /* 0x000fea0003800200 */
.L_x_2714:
[----:B---3--:R-:W-:-:S07]  /*bc40*/  HFMA2 R3, -RZ, RZ, 0, 2.384185791015625e-07 ;  /* 0x00000004ff037431 */ /* 0x008fce00000001ff */
.L_x_2722:
        /* <DEDUP_REMOVED lines=62> */
.L_x_2717:
[----:B------:R-:W-:Y:S05]  /*c030*/  BSYNC.RECONVERGENT B0 ;  /* 0x0000000000007941 */ /* 0x000fea0003800200 */
.L_x_2716:
        /* <DEDUP_REMOVED lines=21> */
.L_x_2719:
[----:B------:R-:W-:Y:S05]  /*c190*/  BSYNC.RECONVERGENT B0 ;  /* 0x0000000000007941 */ /* 0x000fea0003800200 */
.L_x_2718:
        /* <DEDUP_REMOVED lines=21> */
.L_x_2721:
[----:B------:R-:W-:Y:S05]  /*c2f0*/  BSYNC.RECONVERGENT B0 ;  /* 0x0000000000007941 */ /* 0x000fea0003800200 */
.L_x_2720:
[----:B------:R-:W-:Y:S05]  /*c300*/  @P5 BRA `(.L_x_2722) ;  /* 0xfffffff800505947 */ /* 0x000fea000383ffff */
.L_x_2709:
        /* <DEDUP_REMOVED lines=8> */
.L_x_2724:
        /* <DEDUP_REMOVED lines=15> */
.L_x_4927:


//--------------------- .text._Z35group_norm_nhwc_fwd_one_pass_kernelI11Fp16IOFp32WLi64ELi112ELi448EEv26Group_norm_nhwc_fwd_params --------------------------
	.section	.text._Z35group_norm_nhwc_fwd_one_pass_kernelI11Fp16IOFp32WLi64ELi112ELi448EEv26Group_norm_nhwc_fwd_params,"ax",@progbits
	.align	128
        .global         _Z35group_norm_nhwc_fwd_one_pass_kernelI11Fp16IOFp32WLi64ELi112ELi448EEv26Group_norm_nhwc_fwd_params
        .type           _Z35group_norm_nhwc_fwd_one_pass_kernelI11Fp16IOFp32WLi64ELi112ELi448EEv26Group_norm_nhwc_fwd_params,@function
        .size           _Z35group_norm_nhwc_fwd_one_pass_kernelI11Fp16IOFp32WLi64ELi112ELi448EEv26Group_norm_nhwc_fwd_params,(.L_x_4928 - _Z35group_norm_nhwc_fwd_one_pass_kernelI11Fp16IOFp32WLi64ELi112ELi448EEv26Group_norm_nhwc_fwd_params)
        .other          _Z35group_norm_nhwc_fwd_one_pass_kernelI11Fp16IOFp32WLi64ELi112ELi448EEv26Group_norm_nhwc_fwd_params,@"STO_CUDA_ENTRY STV_DEFAULT"
_Z35group_norm_nhwc_fwd_one_pass_kernelI11Fp16IOFp32WLi64ELi112ELi448EEv26Group_norm_nhwc_fwd_params:
.text._Z35group_norm_nhwc_fwd_one_pass_kernelI11Fp16IOFp32WLi64ELi112ELi448EEv26Group_norm_nhwc_fwd_params:
        /* <DEDUP_REMOVED lines=41> */
.L_x_2768:
[----:B0-234-:R-:W0:Y:S01]  /*0290*/  LDC R23, c[0x0][0x3f8] ;  /* 0x0000fe00ff177b82 */ /* 0x01de220000000800 */
[----:B------:R-:W1:Y:S01]  /*02a0*/  LDCU UR8, c[0x0][0x404] ;  /* 0x00008080ff0877ac */ /* 0x000e620008000800 */
[----:B------:R-:W-:Y:S01]  /*02b0*/  LOP3.LUT R56, R10, 0xffff, RZ, 0xc0, !PT ;  /* 0x0000ffff0a387812 */ /* 0x000fe200078ec0ff */
[----:B------:R-:W2:Y:S01]  /*02c0*/  LDCU.64 UR4, c[0x0][0x3e8] ;  /* 0x00007d00ff0477ac */ /* 0x000ea20008000a00 */
[----:B-1----:R-:W-:Y:S01]  /*02d0*/  IMAD R37, R3, UR8, R54 ;  /* 0x0000000803257c24 */ /* 0x002fe2000f8e0236 */
[----:B------:R-:W1:Y:S01]  /*02e0*/  LDCU.64 UR8, c[0x0][0x3f0] ;  /* 0x00007e00ff0877ac */ /* 0x000e620008000a00 */
[----:B--2---:R-:W-:Y:S02]  /*02f0*/  ISETP.GE.U32.AND P6, PT, R48, UR4, PT ;  /* 0x0000000430007c0c */ /* 0x004fe4000bfc6070 */
[----:B0----5:R-:W-:Y:S02]  /*0300*/  IABS R19, R23 ;  /* 0x0000001700137213 */ /* 0x021fe40000000000 */
[----:B------:R-:W-:-:S02]  /*0310*/  ISETP.GE.U32.AND P4, PT, R37, UR4, PT ;  /* 0x0000000425007c0c */ /* 0x000fc4000bf86070 */
[----:B------:R-:W0:Y:S01]  /*0320*/  I2F.RP R12, R19 ;  /* 0x00000013000c7306 */ /* 0x000e220000209400 */
[----:B------:R-:W-:Y:S02]  /*0330*/  SHF.R.S32.HI R25, RZ, 0x1f, R37 ;  /* 0x0000001fff197819 */ /* 0x000fe40000011425 */
[----:B------:R-:W-:Y:S02]  /*0340*/  IADD3 R27, PT, PT, R37, 0x10, RZ ;  /* 0x00000010251b7810 */ /* 0x000fe40007ffe0ff */
[----:B------:R-:W-:Y:S02]  /*0350*/  ISETP.GE.AND.EX P4, PT, R25, UR5, PT, P4 ;  /* 0x0000000519007c0c */ /* 0x000fe4000bf86340 */
[----:B------:R-:W-:Y:S01]  /*0360*/  SHF.R.S32.HI R29, RZ, 0x1f, R27 ;  /* 0x0000001fff1d7819 */ /* 0x000fe2000001141b */
        /* <DEDUP_REMOVED lines=44> */
[----:B------:R-:W-:-:S05]  /*0630*/  @!P4 MOV R58, R56 ;  /* 0x00000038003ac202 */ /* 0x000fca0000000f00 */
[----:B------:R-:W-:-:S03]  /*0640*/  @!P4 IMAD.WIDE.U32 R24, R37, R16, R58 ;  /* 0x000000102518c225 */ /* 0x000fc600078e003a */
[----:B------:R-:W3:Y:S01]  /*0650*/  @!P1 LDC.64 R16, c[0x0][0x3e0] ;  /* 0x0000f800ff109b82 */ /* 0x000ee20000000a00 */
[----:B-1----:R-:W-:Y:S01]  /*0660*/  @!P3 IMAD R14, R29, R22, RZ ;  /* 0x000000161d0eb224 */ /* 0x002fe200078e02ff */
[----:B------:R-:W-:Y:S02]  /*0670*/  @!P4 IADD3 R12, PT, PT, R25, R31, RZ ;  /* 0x0000001f190cc210 */ /* 0x000fe40007ffe0ff */
[C---:B0-----:R-:W-:Y:S01]  /*0680*/  @!P4 LEA R20, P5, R24.reuse, R20, 0x1 ;  /* 0x000000141814c211 */ /* 0x041fe200078a08ff */
[----:B------:R-:W-:Y:S01]  /*0690*/  @!P3 IMAD R29, R27, R23, R14 ;  /* 0x000000171b1db224 */ /* 0x000fe200078e020e */
[----:B------:R-:W-:Y:S02]  /*06a0*/  @!P3 MOV R25, R59 ;  /* 0x0000003b0019b202 */ /* 0x000fe40000000f00 */
[----:B------:R-:W-:Y:S02]  /*06b0*/  @!P4 LEA.HI.X R21, R24, R21, R12, 0x1, P5 ;  /* 0x000000151815c211 */ /* 0x000fe400028f0c0c */
[----:B------:R-:W-:-:S02]  /*06c0*/  @!P3 MOV R24, R56 ;  /* 0x000000380018b202 */ /* 0x000fc40000000f00 */
[----:B------:R-:W-:Y:S02]  /*06d0*/  MOV R14, RZ ;  /* 0x000000ff000e7202 */ /* 0x000fe40000000f00 */
[----:B------:R-:W-:Y:S01]  /*06e0*/  ISETP.GE.U32.AND P5, PT, R46, UR4, PT ;  /* 0x000000042e007c0c */ /* 0x000fe2000bfa6070 */
[----:B------:R-:W-:Y:S02]  /*06f0*/  @!P3 IMAD.WIDE.U32 R22, R27, R22, R24 ;  /* 0x000000161b16b225 */ /* 0x000fe400078e0018 */
[----:B------:R-:W0:Y:S01]  /*0700*/  @!P2 LDC.64 R24, c[0x0][0x3e0] ;  /* 0x0000f800ff18ab82 */ /* 0x000e220000000a00 */
[----:B------:R1:W4:Y:S01]  /*0710*/  @!P4 LDG.E R14, desc[UR6][R20.64] ;  /* 0x00000006140ec981 */ /* 0x000322000c1e1900 */
[----:B------:R-:W-:-:S06]  /*0720*/  ISETP.GE.AND.EX P4, PT, R13, UR5, PT, P6 ;  /* 0x000000050d007c0c */ /* 0x000fcc000bf86360 */
[----:B------:R-:W5:Y:S01]  /*0730*/  @!P1 LDC.64 R26, c[0x0][0x390] ;  /* 0x0000e400ff1a9b82 */ /* 0x000f620000000a00 */
[----:B------:R-:W-:Y:S02]  /*0740*/  ISETP.GE.AND.EX P5, PT, R15, UR5, PT, P5 ;  /* 0x000000050f007c0c */ /* 0x000fe4000bfa6350 */
[----:B------:R-:W-:Y:S01]  /*0750*/  @!P3 IADD3 R12, PT, PT, R23, R29, RZ ;  /* 0x0000001d170cb210 */ /* 0x000fe20007ffe0ff */
[----:B---3--:R-:W-:Y:S01]  /*0760*/  @!P1 IMAD R23, R9, R16, RZ ;  /* 0x0000001009179224 */ /* 0x008fe200078e02ff */
[----:B-1----:R-:W-:Y:S02]  /*0770*/  @!P1 MOV R20, R56 ;  /* 0x0000003800149202 */ /* 0x002fe40000000f00 */
[----:B------:R-:W-:Y:S02]  /*0780*/  @!P1 MOV R21, R59 ;  /* 0x0000003b00159202 */ /* 0x000fe40000000f00 */
[----:B--2---:R-:W-:Y:S01]  /*0790*/  @!P3 LEA R18, P6, R22, R18, 0x1 ;  /* 0x000000121612b211 */ /* 0x004fe200078c08ff */
[C---:B------:R-:W-:Y:S01]  /*07a0*/  @!P1 IMAD R37, R52.reuse, R17, R23 ;  /* 0x0000001134259224 */ /* 0x040fe200078e0217 */
[----:B------:R-:W-:Y:S01]  /*07b0*/  MOV R41, RZ ;  /* 0x000000ff00297202 */ /* 0x000fe20000000f00 */
[----:B------:R-:W-:Y:S01]  /*07c0*/  @!P1 IMAD.WIDE.U32 R16, R52, R16, R20 ;  /* 0x0000001034109225 */ /* 0x000fe200078e0014 */
[----:B------:R-:W-:Y:S01]  /*07d0*/  @!P3 LEA.HI.X R19, R22, R19, R12, 0x1, P6 ;  /* 0x000000131613b211 */ /* 0x000fe200030f0c0c */
[----:B------:R-:W1:Y:S03]  /*07e0*/  @!P4 LDC.64 R28, c[0x0][0x3e0] ;  /* 0x0000f800ff1ccb82 */ /* 0x000e660000000a00 */
[----:B------:R-:W-:Y:S01]  /*07f0*/  @!P1 IADD3 R12, PT, PT, R17, R37, RZ ;  /* 0x00000025110c9210 */ /* 0x000fe20007ffe0ff */
[----:B0-----:R-:W-:Y:S01]  /*0800*/  @!P2 IMAD R17, R11, R24, RZ ;  /* 0x000000180b11a224 */ /* 0x001fe200078e02ff */
[----:B------:R0:W2:Y:S03]  /*0810*/  @!P3 LDG.E R41, desc[UR6][R18.64] ;  /* 0x000000061229b981 */ /* 0x0000a6000c1e1900 */
[----:B------:R-:W3:Y:S01]  /*0820*/  @!P2 LDC.64 R22, c[0x0][0x390] ;  /* 0x0000e400ff16ab82 */ /* 0x000ee20000000a00 */
[----:B------:R-:W-:-:S02]  /*0830*/  ISETP.GE.U32.AND P3, PT, R44, UR4, PT ;  /* 0x000000042c007c0c */ /* 0x000fc4000bf66070 */
[----:B-----5:R-:W-:Y:S01]  /*0840*/  @!P1 LEA R26, P6, R16, R26, 0x1 ;  /* 0x0000001a101a9211 */ /* 0x020fe200078c08ff */
[----:B------:R-:W-:-:S04]  /*0850*/  @!P2 IMAD R37, R50, R25, R17 ;  /* 0x000000193225a224 */ /* 0x000fc800078e0211 */
[----:B------:R-:W5:Y:S01]  /*0860*/  @!P5 LDC.64 R30, c[0x0][0x3e0] ;  /* 0x0000f800ff1edb82 */ /* 0x000f620000000a00 */
[----:B------:R-:W-:Y:S02]  /*0870*/  @!P1 LEA.HI.X R27, R16, R27, R12, 0x1, P6 ;  /* 0x0000001b101b9211 */ /* 0x000fe400030f0c0c */
[----:B------:R-:W-:Y:S02]  /*0880*/  ISETP.GE.AND.EX P3, PT, R33, UR5, PT, P3 ;  /* 0x0000000521007c0c */ /* 0x000fe4000bf66330 */
[----:B------:R-:W-:-:S03]  /*0890*/  ISETP.GE.U32.AND P6, PT, R7, UR4, PT ;  /* 0x0000000407007c0c */ /* 0x000fc6000bfc6070 */
[----:B------:R-:W5:Y:S01]  /*08a0*/  @!P4 LDC.64 R16, c[0x0][0x390] ;  /* 0x0000e400ff10cb82 */ /* 0x000f620000000a00 */
[----:B0-----:R-:W-:Y:S02]  /*08b0*/  @!P2 MOV R18, R56 ;  /* 0x000000380012a202 */ /* 0x001fe40000000f00 */
[----:B------:R-:W-:Y:S02]  /*08c0*/  @!P2 MOV R19, R59 ;  /* 0x0000003b0013a202 */ /* 0x000fe40000000f00 */
[----:B------:R-:W-:Y:S02]  /*08d0*/  ISETP.GE.AND.EX P6, PT, R35, UR5, PT, P6 ;  /* 0x0000000523007c0c */ /* 0x000fe4000bfc6360 */
[----:B------:R-:W-:Y:S01]  /*08e0*/  MOV R39, RZ ;  /* 0x000000ff00277202 */ /* 0x000fe20000000f00 */
[----:B------:R-:W-:Y:S01]  /*08f0*/  @!P2 IMAD.WIDE.U32 R24, R50, R24, R18 ;  /* 0x000000183218a225 */ /* 0x000fe200078e0012 */
[----:B------:R-:W0:Y:S03]  /*0900*/  @!P3 LDC.64 R20, c[0x0][0x3e0] ;  /* 0x0000f800ff14bb82 */ /* 0x000e260000000a00 */
[----:B-1----:R-:W-:Y:S01]  /*0910*/  @!P4 IMAD R32, R13, R28, RZ ;  /* 0x0000001c0d20c224 */ /* 0x002fe200078e02ff */
[----:B------:R1:W2:Y:S01]  /*0920*/  @!P1 LDG.E R39, desc[UR6][R26.64] ;  /* 0x000000061a279981 */ /* 0x0002a2000c1e1900 */
[----:B------:R-:W-:-:S02]  /*0930*/  @!P2 IADD3 R12, PT, PT, R25, R37, RZ ;  /* 0x00000025190ca210 */ /* 0x000fc40007ffe0ff */
[----:B---3--:R-:W-:Y:S01]  /*0940*/  @!P2 LEA R22, P1, R24, R22, 0x1 ;  /* 0x000000161816a211 */ /* 0x008fe200078208ff */
[----:B------:R-:W3:Y:S01]  /*0950*/  @!P5 LDC.64 R18, c[0x0][0x390] ;  /* 0x0000e400ff12db82 */ /* 0x000ee20000000a00 */
[----:B------:R-:W-:Y:S01]  /*0960*/  @!P4 IMAD R45, R48, R29, R32 ;  /* 0x0000001d302dc224 */ /* 0x000fe200078e0220 */
[----:B-1----:R-:W-:Y:S02]  /*0970*/  @!P4 MOV R26, R56 ;  /* 0x00000038001ac202 */ /* 0x002fe40000000f00 */
[----:B------:R-:W-:Y:S02]  /*0980*/  @!P4 MOV R27, R59 ;  /* 0x0000003b001bc202 */ /* 0x000fe40000000f00 */
[----:B------:R-:W-:Y:S01]  /*0990*/  @!P2 LEA.HI.X R23, R24, R23, R12, 0x1, P1 ;  /* 0x000000171817a211 */ /* 0x000fe200008f0c0c */
[----:B-----5:R-:W-:Y:S01]  /*09a0*/  @!P5 IMAD R12, R15, R30, RZ ;  /* 0x0000001e0f0cd224 */ /* 0x020fe200078e02ff */
[----:B------:R-:W1:Y:S01]  /*09b0*/  @!P6 LDC.64 R24, c[0x0][0x3e0] ;  /* 0x0000f800ff18eb82 */ /* 0x000e620000000a00 */
[----:B------:R-:W-:Y:S01]  /*09c0*/  @!P4 IMAD.WIDE.U32 R28, R48, R28, R26 ;  /* 0x0000001c301cc225 */ /* 0x000fe200078e001a */
[----:B------:R-:W-:-:S03]  /*09d0*/  @!P5 MOV R36, R56 ;  /* 0x000000380024d202 */ /* 0x000fc60000000f00 */
[----:B------:R-:W-:Y:S01]  /*09e0*/  @!P5 IMAD R47, R46, R31, R12 ;  /* 0x0000001f2e2fd224 */ /* 0x000fe200078e020c */
[----:B------:R-:W-:Y:S02]  /*09f0*/  @!P4 IADD3 R12, PT, PT, R29, R45, RZ ;  /* 0x0000002d1d0cc210 */ /* 0x000fe40007ffe0ff */
[----:B------:R-:W5:Y:S01]  /*0a00*/  @!P3 LDC.64 R26, c[0x0][0x390] ;  /* 0x0000e400ff1abb82 */ /* 0x000f620000000a00 */
[C---:B------:R-:W-:Y:S02]  /*0a10*/  @!P4 LEA R16, P1, R28.reuse, R16, 0x1 ;  /* 0x000000101c10c211 */ /* 0x040fe400078208ff */
[----:B------:R-:W-:Y:S02]  /*0a20*/  @!P5 MOV R37, R59 ;  /* 0x0000003b0025d202 */ /* 0x000fe40000000f00 */
[----:B------:R-:W-:Y:S02]  /*0a30*/  @!P4 LEA.HI.X R17, R28, R17, R12, 0x1, P1 ;  /* 0x000000111c11c211 */ /* 0x000fe400008f0c0c */
[----:B------:R-:W-:Y:S01]  /*0a40*/  MOV R45, RZ ;  /* 0x000000ff002d7202 */ /* 0x000fe20000000f00 */
[----:B------:R-:W5:Y:S01]  /*0a50*/  @!P6 LDC.64 R28, c[0x0][0x390] ;  /* 0x0000e400ff1ceb82 */ /* 0x000f620000000a00 */
[----:B------:R-:W-:Y:S01]  /*0a60*/  @!P5 IMAD.WIDE.U32 R30, R46, R30, R36 ;  /* 0x0000001e2e1ed225 */ /* 0x000fe200078e0024 */
[----:B------:R-:W-:-:S03]  /*0a70*/  MOV R43, RZ ;  /* 0x000000ff002b7202 */ /* 0x000fc60000000f00 */
[----:B------:R3:W2:Y:S01]  /*0a80*/  @!P4 LDG.E R45, desc[UR6][R16.64] ;  /* 0x00000006102dc981 */ /* 0x0006a2000c1e1900 */
[----:B------:R-:W-:Y:S01]  /*0a90*/  @!P5 IADD3 R12, PT, PT, R31, R47, RZ ;  /* 0x0000002f1f0cd210 */ /* 0x000fe20007ffe0ff */
[----:B0-----:R-:W-:Y:S01]  /*0aa0*/  @!P3 IMAD R31, R33, R20, RZ ;  /* 0x00000014211fb224 */ /* 0x001fe200078e02ff */
[----:B---3--:R-:W-:Y:S01]  /*0ab0*/  @!P5 LEA R18, P1, R30, R18, 0x1 ;  /* 0x000000121e12d211 */ /* 0x008fe200078208ff */
[----:B------:R-:W3:Y:S02]  /*0ac0*/  @!P2 LDG.E R43, desc[UR6][R22.64] ;  /* 0x00000006162ba981 */ /* 0x000ee4000c1e1900 */
[----:B------:R-:W-:Y:S01]  /*0ad0*/  @!P3 IMAD R31, R44, R21, R31 ;  /* 0x000000152c1fb224 */ /* 0x000fe200078e021f */
[----:B------:R-:W-:Y:S02]  /*0ae0*/  @!P3 MOV R16, R56 ;  /* 0x000000380010b202 */ /* 0x000fe40000000f00 */
[----:B------:R-:W-:Y:S02]  /*0af0*/  @!P3 MOV R17, R59 ;  /* 0x0000003b0011b202 */ /* 0x000fe40000000f00 */
[----:B------:R-:W-:Y:S01]  /*0b00*/  @!P5 LEA.HI.X R19, R30, R19, R12, 0x1, P1 ;  /* 0x000000131e13d211 */ /* 0x000fe200008f0c0c */
[----:B-1----:R-:W-:-:S02]  /*0b10*/  @!P6 IMAD R12, R35, R24, RZ ;  /* 0x00000018230ce224 */ /* 0x002fc400078e02ff */
[----:B------:R-:W-:Y:S01]  /*0b20*/  @!P3 IMAD.WIDE.U32 R20, R44, R20, R16 ;  /* 0x000000142c14b225 */ /* 0x000fe200078e0010 */
[----:B------:R-:W-:Y:S02]  /*0b30*/  @!P6 MOV R16, R56 ;  /* 0x000000380010e202 */ /* 0x000fe40000000f00 */
[----:B------:R-:W-:Y:S01]  /*0b40*/  @!P6 MOV R17, R59 ;  /* 0x0000003b0011e202 */ /* 0x000fe20000000f00 */
[----:B------:R-:W-:Y:S01]  /*0b50*/  @!P6 IMAD R25, R7, R25, R12 ;  /* 0x000000190719e224 */ /* 0x000fe200078e020c */
[----:B------:R-:W-:Y:S02]  /*0b60*/  MOV R47, RZ ;  /* 0x000000ff002f7202 */ /* 0x000fe40000000f00 */
[----:B------:R-:W-:Y:S01]  /*0b70*/  @!P3 IADD3 R12, PT, PT, R21, R31, RZ ;  /* 0x0000001f150cb210 */ /* 0x000fe20007ffe0ff */
[----:B------:R-:W-:Y:S01]  /*0b80*/  @!P6 IMAD.WIDE.U32 R16, R7, R24, R16 ;  /* 0x000000180710e225 */ /* 0x000fe200078e0010 */
[C---:B-----5:R-:W-:Y:S02]  /*0b90*/  @!P3 LEA R26, P1, R20.reuse, R26, 0x1 ;  /* 0x0000001a141ab211 */ /* 0x060fe400078208ff */
[----:B------:R-:W-:Y:S01]  /*0ba0*/  MOV R49, RZ ;  /* 0x000000ff00317202 */ /* 0x000fe20000000f00 */
[----:B------:R0:W5:Y:S01]  /*0bb0*/  @!P5 LDG.E R47, desc[UR6][R18.64] ;  /* 0x00000006122fd981 */ /* 0x000162000c1e1900 */
[----:B------:R-:W-:-:S02]  /*0bc0*/  @!P3 LEA.HI.X R27, R20, R27, R12, 0x1, P1 ;  /* 0x0000001b141bb211 */ /* 0x000fc400008f0c0c */
[----:B------:R-:W-:Y:S02]  /*0bd0*/  @!P6 IADD3 R12, PT, PT, R17, R25, RZ ;  /* 0x00000019110ce210 */ /* 0x000fe40007ffe0ff */
[C---:B------:R-:W-:Y:S01]  /*0be0*/  @!P6 LEA R28, P1, R16.reuse, R28, 0x1 ;  /* 0x0000001c101ce211 */ /* 0x040fe200078208ff */
[----:B------:R-:W5:Y:S01]  /*0bf0*/  @!P3 LDG.E R49, desc[UR6][R26.64] ;  /* 0x000000061a31b981 */ /* 0x000f62000c1e1900 */
[----:B------:R-:W-:Y:S02]  /*0c00*/  MOV R51, RZ ;  /* 0x000000ff00337202 */ /* 0x000fe40000000f00 */
[----:B------:R-:W-:-:S05]  /*0c10*/  @!P6 LEA.HI.X R29, R16, R29, R12, 0x1, P1 ;  /* 0x0000001d101de211 */ /* 0x000fca00008f0c0c */
[----:B------:R-:W5:Y:S01]  /*0c20*/  @!P6 LDG.E R51, desc[UR6][R28.64] ;  /* 0x000000061c33e981 */ /* 0x000f62000c1e1900 */
[----:B------:R-:W-:Y:S01]  /*0c30*/  ISETP.GT.AND P1, PT, R4, 0x1e, PT ;  /* 0x0000001e0400780c */ /* 0x000fe20003f24270 */
[--C-:B----4-:R-:W-:Y:S02]  /*0c40*/  HADD2.F32 R37, -RZ, R14.reuse.H1_H1 ;  /* 0x3000000eff257230 */ /* 0x110fe40000004100 */
[----:B------:R-:W-:-:S03]  /*0c50*/  HADD2.F32 R12, -RZ, R14.H0_H0 ;  /* 0x2000000eff0c7230 */ /* 0x000fc60000004100 */
[----:B------:R-:W-:Y:S02]  /*0c60*/  FMUL.FTZ R17, R37, R37 ;  /* 0x0000002525117220 */ /* 0x000fe40000410000 */
[C---:B------:R-:W-:Y:S02]  /*0c70*/  FADD.FTZ R16, R12.reuse, R37 ;  /* 0x000000250c107221 */ /* 0x040fe40000010000 */
[----:B------:R-:W-:Y:S02]  /*0c80*/  FFMA.FTZ R17, R12, R12, R17 ;  /* 0x0000000c0c117223 */ /* 0x000fe40000010011 */
[----:B------:R-:W-:Y:S02]  /*0c90*/  FADD.FTZ R16, RZ, R16 ;  /* 0x00000010ff107221 */ /* 0x000fe40000010000 */
[----:B------:R-:W-:Y:S01]  /*0ca0*/  FADD.FTZ R17, RZ, R17 ;  /* 0x00000011ff117221 */ /* 0x000fe20000010000 */
[--C-:B--2---:R-:W-:Y:S02]  /*0cb0*/  HADD2.F32 R32, -RZ, R41.reuse.H1_H1 ;  /* 0x30000029ff207230 */ /* 0x104fe40000004100 */
[----:B------:R-:W-:-:S03]  /*0cc0*/  HADD2.F32 R41, -RZ, R41.H0_H0 ;  /* 0x20000029ff297230 */ /* 0x000fc60000004100 */
[----:B------:R-:W-:-:S04]  /*0cd0*/  FMUL.FTZ R20, R32, R32 ;  /* 0x0000002020147220 */ /* 0x000fc80000410000 */
[----:B------:R-:W-:Y:S01]  /*0ce0*/  FFMA.FTZ R20, R41, R41, R20 ;  /* 0x0000002929147223 */ /* 0x000fe20000010014 */
[--C-:B------:R-:W-:Y:S02]  /*0cf0*/  HADD2.F32 R14, -RZ, R39.reuse.H0_H0 ;  /* 0x20000027ff0e7230 */ /* 0x100fe40000004100 */
[----:B------:R-:W-:-:S05]  /*0d00*/  HADD2.F32 R39, -RZ, R39.H1_H1 ;  /* 0x30000027ff277230 */ /* 0x000fca0000004100 */
[----:B------:R-:W-:Y:S01]  /*0d10*/  FMUL.FTZ R21, R39, R39 ;  /* 0x0000002727157220 */ /* 0x000fe20000410000 */
[----:B0-----:R-:W-:-:S03]  /*0d20*/  FADD.FTZ R19, R14, R39 ;  /* 0x000000270e137221 */ /* 0x001fc60000010000 */
[----:B------:R-:W-:Y:S01]  /*0d30*/  FFMA.FTZ R18, R14, R14, R21 ;  /* 0x0000000e0e127223 */ /* 0x000fe20000010015 */
[----:B------:R-:W-:Y:S01]  /*0d40*/  FADD.FTZ R16, R16, R19 ;  /* 0x0000001310107221 */ /* 0x000fe20000010000 */
[----:B------:R-:W-:Y:S02]  /*0d50*/  FADD.FTZ R19, R41, R32 ;  /* 0x0000002029137221 */ /* 0x000fe40000010000 */
[----:B------:R-:W-:Y:S02]  /*0d60*/  FADD.FTZ R17, R17, R18 ;  /* 0x0000001211117221 */ /* 0x000fe40000010000 */
[----:B------:R-:W-:Y:S02]  /*0d70*/  FADD.FTZ R16, R16, R19 ;  /* 0x0000001310107221 */ /* 0x000fe40000010000 */
[----:B------:R-:W-:Y:S01]  /*0d80*/  FADD.FTZ R17, R17, R20 ;  /* 0x0000001411117221 */ /* 0x000fe20000010000 */
[--C-:B---3--:R-:W-:Y:S02]  /*0d90*/  HADD2.F32 R34, -RZ, R43.reuse.H1_H1 ;  /* 0x3000002bff227230 */ /* 0x108fe40000004100 */
[----:B------:R-:W-:-:S03]  /*0da0*/  HADD2.F32 R43, -RZ, R43.H0_H0 ;  /* 0x2000002bff2b7230 */ /* 0x000fc60000004100 */
[----:B------:R-:W-:Y:S01]  /*0db0*/  FMUL.FTZ R18, R34, R34 ;  /* 0x0000002222127220 */ /* 0x000fe20000410000 */
[--C-:B------:R-:W-:Y:S02]  /*0dc0*/  HADD2.F32 R36, -RZ, R45.reuse.H1_H1 ;  /* 0x3000002dff247230 */ /* 0x100fe40000004100 */
[C---:B------:R-:W-:Y:S01]  /*0dd0*/  FADD.FTZ R19, R43.reuse, R34 ;  /* 0x000000222b137221 */ /* 0x040fe20000010000 */
[----:B------:R-:W-:Y:S01]  /*0de0*/  FFMA.FTZ R18, R43, R43, R18 ;  /* 0x0000002b2b127223 */ /* 0x000fe20000010012 */
[----:B------:R-:W-:Y:S02]  /*0df0*/  HADD2.F32 R45, -RZ, R45.H0_H0 ;  /* 0x2000002dff2d7230 */ /* 0x000fe40000004100 */
[----:B------:R-:W-:Y:S01]  /*0e00*/  FADD.FTZ R16, R16, R19 ;  /* 0x0000001310107221 */ /* 0x000fe20000010000 */
[----:B------:R-:W-:Y:S01]  /*0e10*/  FADD.FTZ R17, R17, R18 ;  /* 0x0000001211117221 */ /* 0x000fe20000010000 */
[----:B------:R-:W-:Y:S01]  /*0e20*/  FMUL.FTZ R18, R36, R36 ;  /* 0x0000002424127220 */ /* 0x000fe20000410000 */
[----:B------:R-:W-:-:S03]  /*0e30*/  FADD.FTZ R19, R45, R36 ;  /* 0x000000242d137221 */ /* 0x000fc60000010000 */
[----:B------:R-:W-:Y:S01]  /*0e40*/  FFMA.FTZ R18, R45, R45, R18 ;  /* 0x0000002d2d127223 */ /* 0x000fe20000010012 */
[--C-:B-----5:R-:W-:Y:S02]  /*0e50*/  HADD2.F32 R38, -RZ, R47.reuse.H1_H1 ;  /* 0x3000002fff267230 */ /* 0x120fe40000004100 */
[----:B------:R-:W-:Y:S02]  /*0e60*/  HADD2.F32 R47, -RZ, R47.H0_H0 ;  /* 0x2000002fff2f7230 */ /* 0x000fe40000004100 */
[----:B------:R-:W-:Y:S01]  /*0e70*/  FADD.FTZ R16, R16, R19 ;  /* 0x0000001310107221 */ /* 0x000fe20000010000 */
[----:B------:R-:W-:Y:S01]  /*0e80*/  FMUL.FTZ R20, R38, R38 ;  /* 0x0000002626147220 */ /* 0x000fe20000410000 */
[--C-:B------:R-:W-:Y:S02]  /*0e90*/  HADD2.F32 R40, -RZ, R49.reuse.H1_H1 ;  /* 0x30000031ff287230 */ /* 0x100fe40000004100 */
[----:B------:R-:W-:Y:S01]  /*0ea0*/  FADD.FTZ R19, R47, R38 ;  /* 0x000000262f137221 */ /* 0x000fe20000010000 */
[----:B------:R-:W-:-:S02]  /*0eb0*/  HADD2.F32 R49, -RZ, R49.H0_H0 ;  /* 0x20000031ff317230 */ /* 0x000fc40000004100 */
[----:B------:R-:W-:Y:S01]  /*0ec0*/  FADD.FTZ R17, R17, R18 ;  /* 0x0000001211117221 */ /* 0x000fe20000010000 */
[----:B------:R-:W-:Y:S01]  /*0ed0*/  FFMA.FTZ R20, R47, R47, R20 ;  /* 0x0000002f2f147223 */ /* 0x000fe20000010014 */
[----:B------:R-:W-:Y:S01]  /*0ee0*/  FMUL.FTZ R18, R40, R40 ;  /* 0x0000002828127220 */ /* 0x000fe20000410000 */
[--C-:B------:R-:W-:Y:S02]  /*0ef0*/  HADD2.F32 R42, -RZ, R51.reuse.H1_H1 ;  /* 0x30000033ff2a7230 */ /* 0x100fe40000004100 */
[----:B------:R-:W-:Y:S01]  /*0f00*/  FADD.FTZ R16, R16, R19 ;  /* 0x0000001310107221 */ /* 0x000fe20000010000 */
[----:B------:R-:W-:Y:S01]  /*0f10*/  FADD.FTZ R17, R17, R20 ;  /* 0x0000001411117221 */ /* 0x000fe20000010000 */
[----:B------:R-:W-:Y:S02]  /*0f20*/  HADD2.F32 R51, -RZ, R51.H0_H0 ;  /* 0x20000033ff337230 */ /* 0x000fe40000004100 */
        /* <DEDUP_REMOVED lines=46> */
.L_x_2726:
[----:B------:R-:W-:Y:S05]  /*1210*/  BSYNC.RECONVERGENT B0 ;  /* 0x0000000000007941 */ /* 0x000fea0003800200 */
.L_x_2725:
        /* <DEDUP_REMOVED lines=39> */
.L_x_2728:
[----:B------:R-:W-:Y:S05]  /*1490*/  BSYNC.RECONVERGENT B0 ;  /* 0x0000000000007941 */ /* 0x000fea0003800200 */
.L_x_2727:
        /* <DEDUP_REMOVED lines=26> */
.L_x_2731:
[----:B---3--:R-:W2:Y:S04]  /*1640*/  LDG.E.STRONG.GPU R18, desc[UR6][R16.64] ;  /* 0x0000000610127981 */ /* 0x008ea8000c1ef900 */
[----:B--2---:R-:W-:Y:S01]  /*1650*/  CCTL.IVALL ;  /* 0x00000000ff00798f */ /* 0x004fe20002000000 */
[----:B------:R-:W-:Y:S05]  /*1660*/  YIELD ;  /* 0x0000000000007946 */ /* 0x000fea0003800000 */
[----:B------:R-:W-:-:S13]  /*1670*/  ISETP.NE.AND P1, PT, R18, R23, PT ;  /* 0x000000171200720c */ /* 0x000fda0003f25270 */
[----:B------:R-:W-:Y:S05]  /*1680*/  @P1 BRA `(.L_x_2731) ;  /* 0xfffffffc00ec1947 */ /* 0x000fea000383ffff */
.L_x_2730:
        /* <DEDUP_REMOVED lines=14> */
.L_x_2733:
        /* <DEDUP_REMOVED lines=62> */
.L_x_2732:
        /* <DEDUP_REMOVED lines=36> */
.L_x_2734:
        /* <DEDUP_REMOVED lines=18> */
.L_x_2735:
        /* <DEDUP_REMOVED lines=9> */
.L_x_2736:
[----:B------:R-:W-:Y:S05]  /*1f40*/  BSYNC.RECONVERGENT B0 ;  /* 0x0000000000007941 */ /* 0x000fea0003800200 */
.L_x_2729:
        /* <DEDUP_REMOVED lines=61> */
[----:B------:R-:W-:Y:S02]  /*2320*/  F2FP.F16.F32.PACK_AB R21, R12, R27 ;  /* 0x0000001b0c15723e */ /* 0x000fe400000000ff */
[----:B------:R-:W-:-:S05]  /*2330*/  LEA.HI.X R23, R20, UR5, R29, 0x1, P2 ;  /* 0x0000000514177c11 */ /* 0x000fca00090f0c1d */
[----:B------:R2:W-:Y:S02]  /*2340*/  STG.E desc[UR6][R22.64], R21 ;  /* 0x0000001516007986 */ /* 0x0005e4000c101906 */
.L_x_2740:
[----:B------:R-:W-:Y:S05]  /*2350*/  BSYNC.RECONVERGENT B1 ;  /* 0x0000000000017941 */ /* 0x000fea0003800200 */
.L_x_2739:
        /* <DEDUP_REMOVED lines=17> */
[----:B------:R-:W-:Y:S02]  /*2470*/  F2FP.F16.F32.PACK_AB R21, R27, R14 ;  /* 0x0000000e1b15723e */ /* 0x000fe400000000ff */
[----:B------:R-:W-:-:S05]  /*2480*/  LEA.HI.X R23, R20, UR11, R29, 0x1, P2 ;  /* 0x0000000b14177c11 */ /* 0x000fca00090f0c1d */
[----:B------:R3:W-:Y:S02]  /*2490*/  STG.E desc[UR6][R22.64], R21 ;  /* 0x0000001516007986 */ /* 0x0007e4000c101906 */
.L_x_2742:
[----:B------:R-:W-:Y:S05]  /*24a0*/  BSYNC.RECONVERGENT B1 ;  /* 0x0000000000017941 */ /* 0x000fea0003800200 */
.L_x_2741:
        /* <DEDUP_REMOVED lines=27> */
[----:B------:R-:W-:Y:S02]  /*2660*/  F2FP.F16.F32.PACK_AB R21, R12, R41 ;  /* 0x000000290c15723e */ /* 0x000fe400000000ff */
[----:B------:R-:W-:-:S05]  /*2670*/  LEA.HI.X R23, R20, UR11, R25, 0x1, P5 ;  /* 0x0000000b14177c11 */ /* 0x000fca000a8f0c19 */
[----:B------:R4:W-:Y:S02]  /*2680*/  STG.E desc[UR6][R22.64], R21 ;  /* 0x0000001516007986 */ /* 0x0009e4000c101906 */
.L_x_2744:
[----:B------:R-:W-:Y:S05]  /*2690*/  BSYNC.RECONVERGENT B1 ;  /* 0x0000000000017941 */ /* 0x000fea0003800200 */
.L_x_2743:
        /* <DEDUP_REMOVED lines=17> */
[----:B------:R-:W-:Y:S02]  /*27b0*/  F2FP.F16.F32.PACK_AB R21, R12, R43 ;  /* 0x0000002b0c15723e */ /* 0x000fe400000000ff */
[----:B------:R-:W-:-:S05]  /*27c0*/  LEA.HI.X R23, R20, UR11, R25, 0x1, P1 ;  /* 0x0000000b14177c11 */ /* 0x000fca00088f0c19 */
[----:B------:R0:W-:Y:S02]  /*27d0*/  STG.E desc[UR6][R22.64], R21 ;  /* 0x0000001516007986 */ /* 0x0001e4000c101906 */
.L_x_2746:
[----:B------:R-:W-:Y:S05]  /*27e0*/  BSYNC.RECONVERGENT B1 ;  /* 0x0000000000017941 */ /* 0x000fea0003800200 */
.L_x_2745:
        /* <DEDUP_REMOVED lines=17> */
[----:B------:R-:W-:Y:S02]  /*2900*/  F2FP.F16.F32.PACK_AB R21, R12, R45 ;  /* 0x0000002d0c15723e */ /* 0x000fe400000000ff */
[----:B------:R-:W-:-:S05]  /*2910*/  LEA.HI.X R23, R20, UR11, R25, 0x1, P1 ;  /* 0x0000000b14177c11 */ /* 0x000fca00088f0c19 */
[----:B------:R0:W-:Y:S02]  /*2920*/  STG.E desc[UR6][R22.64], R21 ;  /* 0x0000001516007986 */ /* 0x0001e4000c101906 */
.L_x_2748:
[----:B------:R-:W-:Y:S05]  /*2930*/  BSYNC.RECONVERGENT B1 ;  /* 0x0000000000017941 */ /* 0x000fea0003800200 */
.L_x_2747:
        /* <DEDUP_REMOVED lines=20> */
.L_x_2750:
[----:B------:R-:W-:Y:S05]  /*2a80*/  BSYNC.RECONVERGENT B1 ;  /* 0x0000000000017941 */ /* 0x000fea0003800200 */
.L_x_2749:
        /* <DEDUP_REMOVED lines=20> */
.L_x_2752:
[----:B------:R-:W-:Y:S05]  /*2bd0*/  BSYNC.RECONVERGENT B1 ;  /* 0x0000000000017941 */ /* 0x000fea0003800200 */
.L_x_2751:
        /* <DEDUP_REMOVED lines=10> */
[----:B------:R-:W-:Y:S01]  /*2c80*/  F2FP.F16.F32.PACK_AB R19, R24, R51 ;  /* 0x000000331813723e */ /* 0x000fe200000000ff */
        /* <DEDUP_REMOVED lines=8> */
.L_x_2738:
        /* <DEDUP_REMOVED lines=35> */
[----:B------:R-:W-:-:S05]  /*2f40*/  F2FP.F16.F32.PACK_AB R27, R27, R12 ;  /* 0x0000000c1b1b723e */ /* 0x000fca00000000ff */
[----:B------:R2:W-:Y:S02]  /*2f50*/  STG.E desc[UR6][R20.64], R27 ;  /* 0x0000001b14007986 */ /* 0x0005e4000c101906 */
.L_x_2755:
[----:B------:R-:W-:Y:S05]  /*2f60*/  BSYNC.RECONVERGENT B1 ;  /* 0x0000000000017941 */ /* 0x000fea0003800200 */
.L_x_2754:
        /* <DEDUP_REMOVED lines=28> */
[----:B------:R-:W-:-:S05]  /*3130*/  F2FP.F16.F32.PACK_AB R29, R29, R12 ;  /* 0x0000000c1d1d723e */ /* 0x000fca00000000ff */
[----:B------:R3:W-:Y:S02]  /*3140*/  STG.E desc[UR6][R20.64], R29 ;  /* 0x0000001d14007986 */ /* 0x0007e4000c101906 */
.L_x_2757:
[----:B------:R-:W-:Y:S05]  /*3150*/  BSYNC.RECONVERGENT B1 ;  /* 0x0000000000017941 */ /* 0x000fea0003800200 */
.L_x_2756:
        /* <DEDUP_REMOVED lines=38> */
[----:B------:R-:W-:-:S05]  /*33c0*/  F2FP.F16.F32.PACK_AB R25, R25, R12 ;  /* 0x0000000c1919723e */ /* 0x000fca00000000ff */
[----:B------:R4:W-:Y:S02]  /*33d0*/  STG.E desc[UR6][R22.64], R25 ;  /* 0x0000001916007986 */ /* 0x0009e4000c101906 */
.L_x_2759:
[----:B------:R-:W-:Y:S05]  /*33e0*/  BSYNC.RECONVERGENT B1 ;  /* 0x0000000000017941 */ /* 0x000fea0003800200 */
.L_x_2758:
        /* <DEDUP_REMOVED lines=30> */
.L_x_2761:
[----:B------:R-:W-:Y:S05]  /*35d0*/  BSYNC.RECONVERGENT B1 ;  /* 0x0000000000017941 */ /* 0x000fea0003800200 */
.L_x_2760:
[----:B------:R-:W-:Y:S04]  /*35e0*/  BSSY.RECONVERGENT B1, `(.L_x_2762) ;  /* 0x000001e000017945 */ /* 0x000fe80003800200 */
[----:B------:R-:W-:Y:S05]  /*35f0*/  @P6 BRA `(.L_x_2763) ;  /* 0x0000000000706947 */ /* 0x000fea0003800000 */
[--C-:B------:R-:W-:Y:S01]  /*3600*/  FADD.FTZ R45, R45, -R30.reuse ;  /* 0x8000001e2d2d7221 */ /* 0x100fe20000010000 */
[----:B0-23--:R-:W-:Y:S01]  /*3610*/  FADD.FTZ R21, R36, -R30 ;  /* 0x8000001e24157221 */ /* 0x00dfe20000010000 */
        /* <DEDUP_REMOVED lines=19> */
[----:B------:R-:W0:Y:S03]  /*3750*/  MUFU.RCP R14, R14 ;  /* 0x0000000e000e7308 */ /* 0x000e260000001000 */
[----:B------:R-:W-:-:S05]  /*3760*/  LEA.HI.X R21, R22, UR11, R21, 0x1, P1 ;  /* 0x0000000b16157c11 */ /* 0x000fca00088f0c15 */
[----:B------:R-:W1:Y:S01]  /*3770*/  MUFU.RCP R25, R25 ;  /* 0x0000001900197308 */ /* 0x000e620000001000 */
[----:B0-----:R-:W-:Y:S01]  /*3780*/  FMUL.FTZ R12, R45, R14 ;  /* 0x0000000e2d0c7220 */ /* 0x001fe20000410000 */
[----:B-1----:R-:W-:-:S05]  /*3790*/  FMUL.FTZ R27, R26, R25 ;  /* 0x000000191a1b7220 */ /* 0x002fca0000410000 */
[----:B------:R-:W-:-:S05]  /*37a0*/  F2FP.F16.F32.PACK_AB R27, R27, R12 ;  /* 0x0000000c1b1b723e */ /* 0x000fca00000000ff */
[----:B------:R0:W-:Y:S02]  /*37b0*/  STG.E desc[UR6][R20.64], R27 ;  /* 0x0000001b14007986 */ /* 0x0001e4000c101906 */
.L_x_2763:
[----:B------:R-:W-:Y:S05]  /*37c0*/  BSYNC.RECONVERGENT B1 ;  /* 0x0000000000017941 */ /* 0x000fea0003800200 */
.L_x_2762:
        /* <DEDUP_REMOVED lines=28> */
[----:B------:R-:W-:-:S05]  /*3990*/  F2FP.F16.F32.PACK_AB R27, R27, R12 ;  /* 0x0000000c1b1b723e */ /* 0x000fca00000000ff */
[----:B------:R0:W-:Y:S02]  /*39a0*/  STG.E desc[UR6][R22.64], R27 ;  /* 0x0000001b16007986 */ /* 0x0001e4000c101906 */
.L_x_2765:
[----:B------:R-:W-:Y:S05]  /*39b0*/  BSYNC.RECONVERGENT B1 ;  /* 0x0000000000017941 */ /* 0x000fea0003800200 */
.L_x_2764:
        /* <DEDUP_REMOVED lines=30> */
.L_x_2767:
[----:B------:R-:W-:Y:S05]  /*3ba0*/  BSYNC.RECONVERGENT B1 ;  /* 0x0000000000017941 */ /* 0x000fea0003800200 */
.L_x_2766:
        /* <DEDUP_REMOVED lines=28> */
.L_x_2753:
[----:B------:R-:W-:Y:S05]  /*3d70*/  BSYNC.RECONVERGENT B0 ;  /* 0x0000000000007941 */ /* 0x000fea0003800200 */
.L_x_2737:
        /* <DEDUP_REMOVED lines=8> */
.L_x_2769:
        /* <DEDUP_REMOVED lines=16> */
.L_x_4928:


//--------------------- .text._Z35group_norm_nhwc_fwd_one_pass_kernelI11Fp16IOFp32WLi128ELi112ELi448EEv26Group_norm_nhwc_fwd_params --------------------------
	.section	.text._Z35group_norm_nhwc_fwd_one_pass_kernelI11Fp16IOFp32WLi128ELi112ELi448EEv26Group_norm_nhwc_fwd_params,"ax",@progbits
	.align	128
        .global         _Z35group_norm_nhwc_fwd_one_pass_kernelI11Fp16IOFp32WLi128ELi112ELi448EEv26Group_norm_nhwc_fwd_params
        .type           _Z35group_norm_nhwc_fwd_one_pass_kernelI11Fp16IOFp32WLi128ELi112ELi448EEv26Group_norm_nhwc_fwd_params,@function
        .size           _Z35group_norm_nhwc_fwd_one_pass_kernelI11Fp16IOFp32WLi128ELi112ELi448EEv26Group_norm_nhwc_fwd_params,(.L_x_4929 - _Z35group_norm_nhwc_fwd_one_pass_kernelI11Fp16IOFp32WLi128ELi112ELi448EEv26Group_norm_nhwc_fwd_params)
        .other          _Z35group_norm_nhwc_fwd_one_pass_kernelI11Fp16IOFp32WLi128ELi112ELi448EEv26Group_norm_nhwc_fwd_params,@"STO_CUDA_ENTRY STV_DEFAULT"
_Z35group_norm_nhwc_fwd_one_pass_kernelI11Fp16IOFp32WLi128ELi112ELi448EEv26Group_norm_nhwc_fwd_params:
.text._Z35group_norm_nhwc_fwd_one_pass_kernelI11Fp16IOFp32WLi128ELi112ELi448EEv26Group_norm_nhwc_fwd_params:
        /* <DEDUP_REMOVED lines=61> */
.L_x_2845:
[----:B01-34-:R-:W0:Y:S01]  /*03d0*/  LDC R43, c[0x0][0x3f8] ;  /* 0x0000fe00ff2b7b82 */ /* 0x01be220000000800 */
[----:B------:R-:W1:Y:S01]  /*03e0*/  LDCU.64 UR4, c[0x0][0x3e8] ;  /* 0x00007d00ff0477ac */ /* 0x000e620008000a00 */
[----:B------:R-:W-:Y:S02]  /*03f0*/  LOP3.LUT R103, R14, 0xffff, RZ, 0xc0, !PT ;  /* 0x0000ffff0e677812 */ /* 0x000fe400078ec0ff */
[----:B------:R-:W-:Y:S01]  /*0400*/  MOV R69, RZ ;  /* 0x000000ff00457202 */ /* 0x000fe20000000f00 */
[----:B------:R-:W2:Y:S01]  /*0410*/  LDCU.64 UR8, c[0x0][0x3f0] ;  /* 0x00007e00ff0877ac */ /* 0x000ea20008000a00 */
[----:B-1----:R-:W-:-:S04]  /*0420*/  ISETP.GE.U32.AND P5, PT, R92, UR4, PT ;  /* 0x000000045c007c0c */ /* 0x002fc8000bfa6070 */
[----:B------:R-:W-:Y:S02]  /*0430*/  ISETP.GE.AND.EX P5, PT, R15, UR5, PT, P5 ;  /* 0x000000050f007c0c */ /* 0x000fe4000bfa6350 */
[----:B0----5:R-:W-:Y:S02]  /*0440*/  IABS R39, R43 ;  /* 0x0000002b00277213 */ /* 0x021fe40000000000 */
[----:B------:R-:W-:Y:S02]  /*0450*/  ISETP.NE.AND P3, PT, R43, RZ, PT ;  /* 0x000000ff2b00720c */ /* 0x000fe40003f65270 */
[----:B------:R-:W0:Y:S08]  /*0460*/  I2F.RP R16, R39 ;  /* 0x0000002700107306 */ /* 0x000e300000209400 */
[----:B0-----:R-:W0:Y:S02]  /*0470*/  MUFU.RCP R16, R16 ;  /* 0x0000001000107308 */ /* 0x001e240000001000 */
[----:B0-----:R-:W-:-:S06]  /*0480*/  IADD3 R36, PT, PT, R16, 0xffffffe, RZ ;  /* 0x0ffffffe10247810 */ /* 0x001fcc0007ffe0ff */
[----:B------:R0:W1:Y:S02]  /*0490*/  F2I.FTZ.U32.TRUNC.NTZ R37, R36 ;  /* 0x0000002400257305 */ /* 0x000064000021f000 */
[----:B0-----:R-:W-:Y:S02]  /*04a0*/  MOV R36, RZ ;  /* 0x000000ff00247202 */ /* 0x001fe40000000f00 */
[----:B-1----:R-:W-:-:S05]  /*04b0*/  IADD3 R18, PT, PT, RZ, -R37, RZ ;  /* 0x80000025ff127210 */ /* 0x002fca0007ffe0ff */
        /* <DEDUP_REMOVED lines=10> */
[----:B------:R-:W-:Y:S01]  /*0560*/  LOP3.LUT R16, R8, R43, RZ, 0x3c, !PT ;  /* 0x0000002b08107212 */ /* 0x000fe200078e3cff */
[----:B------:R-:W0:Y:S01]  /*0570*/  @!P5 LDC.64 R38, c[0x0][0x3e0] ;  /* 0x0000f800ff26db82 */ /* 0x000e220000000a00 */
[----:B------:R-:W-:Y:S02]  /*0580*/  ISETP.GE.U32.AND P2, PT, R94, UR4, PT ;  /* 0x000000045e007c0c */ /* 0x000fe4000bf46070 */
[----:B------:R-:W-:-:S02]  /*0590*/  ISETP.GE.AND P4, PT, R16, RZ, PT ;  /* 0x000000ff1000720c */ /* 0x000fc40003f86270 */
[----:B------:R-:W-:-:S05]  /*05a0*/  ISETP.GE.AND.EX P2, PT, R13, UR5, PT, P2 ;  /* 0x000000050d007c0c */ /* 0x000fca000bf46320 */
[----:B------:R-:W-:Y:S02]  /*05b0*/  @P1 IADD3 R37, PT, PT, R37, 0x1, RZ ;  /* 0x0000000125251810 */ /* 0x000fe40007ffe0ff */
[----:B------:R-:W-:Y:S02]  /*05c0*/  ISETP.GE.U32.AND P1, PT, R90, UR4, PT ;  /* 0x000000045a007c0c */ /* 0x000fe4000bf26070 */
[----:B------:R-:W-:Y:S02]  /*05d0*/  MOV R41, R37 ;  /* 0x0000002500297202 */ /* 0x000fe40000000f00 */
[----:B------:R-:W-:Y:S02]  /*05e0*/  ISETP.GE.AND.EX P1, PT, R17, UR5, PT, P1 ;  /* 0x0000000511007c0c */ /* 0x000fe4000bf26310 */
[----:B------:R-:W-:Y:S01]  /*05f0*/  @!P4 IADD3 R41, PT, PT, -R41, RZ, RZ ;  /* 0x000000ff2929c210 */ /* 0x000fe20007ffe1ff */
[----:B------:R-:W1:Y:S01]  /*0600*/  @!P2 LDC.64 R46, c[0x0][0x3e0] ;  /* 0x0000f800ff2eab82 */ /* 0x000e620000000a00 */
[----:B------:R-:W-:-:S02]  /*0610*/  @!P3 LOP3.LUT R41, RZ, R43, RZ, 0x33, !PT ;  /* 0x0000002bff29b212 */ /* 0x000fc400078e33ff */
[----:B------:R-:W-:Y:S02]  /*0620*/  ISETP.GE.U32.AND P4, PT, R86, UR4, PT ;  /* 0x0000000456007c0c */ /* 0x000fe4000bf86070 */
[----:B------:R-:W-:Y:S02]  /*0630*/  IADD3 R37, PT, PT, -R41, RZ, RZ ;  /* 0x000000ff29257210 */ /* 0x000fe40007ffe1ff */
[----:B------:R-:W-:Y:S02]  /*0640*/  SHF.R.S32.HI R16, RZ, 0x1f, R41 ;  /* 0x0000001fff107819 */ /* 0x000fe40000011429 */
[----:B------:R-:W-:Y:S01]  /*0650*/  ISETP.GE.AND.EX P4, PT, R21, UR5, PT, P4 ;  /* 0x0000000515007c0c */ /* 0x000fe2000bf86340 */
[----:B------:R-:W-:Y:S02]  /*0660*/  IMAD R98, R43, R37, R8 ;  /* 0x000000252b627224 */ /* 0x000fe400078e0208 */
[----:B------:R-:W3:Y:S01]  /*0670*/  @!P2 LDC.64 R36, c[0x0][0x390] ;  /* 0x0000e400ff24ab82 */ /* 0x000ee20000000a00 */
[----:B--2---:R-:W-:-:S02]  /*0680*/  IMAD R16, R16, UR8, RZ ;  /* 0x0000000810107c24 */ /* 0x004fc4000f8e02ff */
[----:B------:R-:W-:Y:S02]  /*0690*/  IMAD R98, R98, 0x70, RZ ;  /* 0x0000007062627824 */ /* 0x000fe400078e02ff */
[----:B------:R-:W-:-:S03]  /*06a0*/  IMAD R101, R41, UR9, R16 ;  /* 0x0000000929657c24 */ /* 0x000fc6000f8e0210 */
[C---:B------:R-:W-:Y:S01]  /*06b0*/  IADD3 R102, P3, PT, R98.reuse, R103, RZ ;  /* 0x0000006762667210 */ /* 0x040fe20007f7e0ff */
[----:B------:R-:W2:Y:S03]  /*06c0*/  @!P5 LDC.64 R42, c[0x0][0x390] ;  /* 0x0000e400ff2adb82 */ /* 0x000ea60000000a00 */
[----:B------:R-:W-:Y:S01]  /*06d0*/  LEA.HI.X.SX32 R103, R98, RZ, 0x1, P3 ;  /* 0x000000ff62677211 */ /* 0x000fe200018f0eff */
[----:B-1----:R-:W-:Y:S01]  /*06e0*/  @!P2 IMAD R16, R13, R46, RZ ;  /* 0x0000002e0d10a224 */ /* 0x002fe200078e02ff */
[----:B------:R-:W-:Y:S01]  /*06f0*/  ISETP.GE.U32.AND P3, PT, R88, UR4, PT ;  /* 0x0000000458007c0c */ /* 0x000fe2000bf66070 */
[----:B------:R-:W-:-:S03]  /*0700*/  IMAD.WIDE.U32 R102, R41, UR8, R102 ;  /* 0x0000000829667c25 */ /* 0x000fc6000f8e0066 */
[----:B------:R-:W-:Y:S01]  /*0710*/  ISETP.GE.AND.EX P3, PT, R19, UR5, PT, P3 ;  /* 0x0000000513007c0c */ /* 0x000fe2000bf66330 */
[----:B------:R-:W1:Y:S01]  /*0720*/  @!P1 LDC.64 R40, c[0x0][0x3e0] ;  /* 0x0000f800ff289b82 */ /* 0x000e620000000a00 */
[----:B------:R-:W-:Y:S01]  /*0730*/  @!P2 IMAD R47, R94, R47, R16 ;  /* 0x0000002f5e2fa224 */ /* 0x000fe200078e0210 */
[----:B------:R-:W-:Y:S01]  /*0740*/  IADD3 R101, PT, PT, R103, R101, RZ ;  /* 0x0000006567657210 */ /* 0x000fe20007ffe0ff */
[----:B0-----:R-:W-:Y:S01]  /*0750*/  @!P5 IMAD R16, R15, R38, RZ ;  /* 0x000000260f10d224 */ /* 0x001fe200078e02ff */
[-C--:B------:R-:W-:Y:S02]  /*0760*/  @!P2 MOV R100, R102.reuse ;  /* 0x000000660064a202 */ /* 0x080fe40000000f00 */
[----:B------:R-:W-:Y:S01]  /*0770*/  @!P5 MOV R50, R102 ;  /* 0x000000660032d202 */ /* 0x000fe20000000f00 */
[----:B------:R-:W-:Y:S01]  /*0780*/  @!P5 IMAD R53, R92, R39, R16 ;  /* 0x000000275c35d224 */ /* 0x000fe200078e0210 */
[----:B------:R-:W-:Y:S01]  /*0790*/  @!P5 MOV R51, R101 ;  /* 0x000000650033d202 */ /* 0x000fe20000000f00 */
[----:B------:R-:W-:-:S04]  /*07a0*/  @!P2 IMAD.WIDE.U32 R44, R94, R46, R100 ;  /* 0x0000002e5e2ca225 */ /* 0x000fc800078e0064 */
[----:B------:R-:W-:Y:S01]  /*07b0*/  @!P5 IMAD.WIDE.U32 R50, R92, R38, R50 ;  /* 0x000000265c32d225 */ /* 0x000fe200078e0032 */
[----:B------:R-:W-:Y:S01]  /*07c0*/  @!P2 IADD3 R16, PT, PT, R45, R47, RZ ;  /* 0x0000002f2d10a210 */ /* 0x000fe20007ffe0ff */
[----:B------:R-:W0:Y:S01]  /*07d0*/  @!P3 LDC.64 R38, c[0x0][0x3e0] ;  /* 0x0000f800ff26bb82 */ /* 0x000e220000000a00 */
[----:B---3--:R-:W-:-:S04]  /*07e0*/  @!P2 LEA R48, P6, R44, R36, 0x1 ;  /* 0x000000242c30a211 */ /* 0x008fc800078c08ff */
[----:B------:R-:W-:Y:S02]  /*07f0*/  @!P2 LEA.HI.X R49, R44, R37, R16, 0x1, P6 ;  /* 0x000000252c31a211 */ /* 0x000fe400030f0c10 */
[----:B------:R-:W-:Y:S01]  /*0800*/  @!P5 IADD3 R16, PT, PT, R51, R53, RZ ;  /* 0x000000353310d210 */ /* 0x000fe20007ffe0ff */
[----:B------:R-:W3:Y:S01]  /*0810*/  @!P1 LDC.64 R46, c[0x0][0x390] ;  /* 0x0000e400ff2e9b82 */ /* 0x000ee20000000a00 */
[C---:B--2---:R-:W-:Y:S01]  /*0820*/  @!P5 LEA R42, P6, R50.reuse, R42, 0x1 ;  /* 0x0000002a322ad211 */ /* 0x044fe200078c08ff */
[----:B-1----:R-:W-:Y:S01]  /*0830*/  @!P1 IMAD R18, R17, R40, RZ ;  /* 0x0000002811129224 */ /* 0x002fe200078e02ff */
[----:B------:R-:W-:Y:S01]  /*0840*/  MOV R71, RZ ;  /* 0x000000ff00477202 */ /* 0x000fe20000000f00 */
[----:B------:R-:W2:Y:S01]  /*0850*/  @!P2 LDG.E R69, desc[UR6][R48.64] ;  /* 0x000000063045a981 */ /* 0x000ea2000c1e1900 */
[----:B------:R-:W-:-:S03]  /*0860*/  @!P5 LEA.HI.X R43, R50, R43, R16, 0x1, P6 ;  /* 0x0000002b322bd211 */ /* 0x000fc600030f0c10 */
[----:B------:R-:W1:Y:S01]  /*0870*/  @!P4 LDC.64 R36, c[0x0][0x3e0] ;  /* 0x0000f800ff24cb82 */ /* 0x000e620000000a00 */
[----:B------:R-:W-:Y:S02]  /*0880*/  @!P1 MOV R50, R102 ;  /* 0x0000006600329202 */ /* 0x000fe40000000f00 */
[----:B------:R-:W-:Y:S01]  /*0890*/  @!P1 MOV R51, R101 ;  /* 0x0000006500339202 */ /* 0x000fe20000000f00 */
[----:B------:R-:W-:Y:S01]  /*08a0*/  @!P1 IMAD R53, R90, R41, R18 ;  /* 0x000000295a359224 */ /* 0x000fe200078e0212 */
[----:B------:R-:W-:Y:S01]  /*08b0*/  ISETP.GE.U32.AND P6, PT, R84, UR4, PT ;  /* 0x0000000454007c0c */ /* 0x000fe2000bfc6070 */
[----:B------:R4:W5:Y:S02]  /*08c0*/  @!P5 LDG.E R71, desc[UR6][R42.64] ;  /* 0x000000062a47d981 */ /* 0x000964000c1e1900 */
[----:B------:R-:W1:Y:S01]  /*08d0*/  @!P3 LDC.64 R44, c[0x0][0x390] ;  /* 0x0000e400ff2cbb82 */ /* 0x000e620000000a00 */
[----:B------:R-:W-:Y:S01]  /*08e0*/  @!P1 IMAD.WIDE.U32 R50, R90, R40, R50 ;  /* 0x000000285a329225 */ /* 0x000fe200078e0032 */
[----:B------:R-:W-:-:S02]  /*08f0*/  ISETP.GE.AND.EX P5, PT, R23, UR5, PT, P6 ;  /* 0x0000000517007c0c */ /* 0x000fc4000bfa6360 */
[----:B------:R-:W-:Y:S02]  /*0900*/  ISETP.GE.U32.AND P2, PT, R82, UR4, PT ;  /* 0x0000000452007c0c */ /* 0x000fe4000bf46070 */
[----:B------:R-:W-:Y:S02]  /*0910*/  @!P1 IADD3 R16, PT, PT, R51, R53, RZ ;  /* 0x0000003533109210 */ /* 0x000fe40007ffe0ff */
[C---:B---3--:R-:W-:Y:S01]  /*0920*/  @!P1 LEA R46, P6, R50.reuse, R46, 0x1 ;  /* 0x0000002e322e9211 */ /* 0x048fe200078c08ff */
[----:B------:R-:W3:Y:S01]  /*0930*/  @!P4 LDC.64 R40, c[0x0][0x390] ;  /* 0x0000e400ff28cb82 */ /* 0x000ee20000000a00 */
[----:B------:R-:W-:Y:S02]  /*0940*/  ISETP.GE.AND.EX P2, PT, R25, UR5, PT, P2 ;  /* 0x0000000519007c0c */ /* 0x000fe4000bf46320 */
[----:B------:R-:W-:Y:S01]  /*0950*/  @!P1 LEA.HI.X R47, R50, R47, R16, 0x1, P6 ;  /* 0x0000002f322f9211 */ /* 0x000fe200030f0c10 */
[----:B0-----:R-:W-:Y:S01]  /*0960*/  @!P3 IMAD R18, R19, R38, RZ ;  /* 0x000000261312b224 */ /* 0x001fe200078e02ff */
[----:B------:R-:W-:-:S02]  /*0970*/  @!P3 MOV R50, R102 ;  /* 0x000000660032b202 */ /* 0x000fc40000000f00 */
[----:B------:R-:W-:Y:S01]  /*0980*/  @!P3 MOV R51, R101 ;  /* 0x000000650033b202 */ /* 0x000fe20000000f00 */
[----:B----4-:R-:W0:Y:S01]  /*0990*/  @!P5 LDC.64 R42, c[0x0][0x3e0] ;  /* 0x0000f800ff2adb82 */ /* 0x010e220000000a00 */
[C---:B------:R-:W-:Y:S02]  /*09a0*/  @!P3 IMAD R49, R88.reuse, R39, R18 ;  /* 0x000000275831b224 */ /* 0x040fe400078e0212 */
[----:B-1----:R-:W-:Y:S02]  /*09b0*/  @!P4 IMAD R16, R21, R36, RZ ;  /* 0x000000241510c224 */ /* 0x002fe400078e02ff */
[----:B------:R-:W-:Y:S01]  /*09c0*/  @!P3 IMAD.WIDE.U32 R50, R88, R38, R50 ;  /* 0x000000265832b225 */ /* 0x000fe200078e0032 */
[----:B------:R-:W-:Y:S02]  /*09d0*/  MOV R73, RZ ;  /* 0x000000ff00497202 */ /* 0x000fe40000000f00 */
[----:B------:R-:W1:Y:S01]  /*09e0*/  @!P2 LDC.64 R38, c[0x0][0x3e0] ;  /* 0x0000f800ff26ab82 */ /* 0x000e620000000a00 */
[----:B------:R-:W-:Y:S01]  /*09f0*/  @!P4 IMAD R55, R86, R37, R16 ;  /* 0x000000255637c224 */ /* 0x000fe200078e0210 */
[----:B------:R-:W-:-:S02]  /*0a00*/  @!P3 IADD3 R16, PT, PT, R51, R49, RZ ;  /* 0x000000313310b210 */ /* 0x000fc40007ffe0ff */
[C---:B------:R-:W-:Y:S01]  /*0a10*/  @!P3 LEA R48, P6, R50.reuse, R44, 0x1 ;  /* 0x0000002c3230b211 */ /* 0x040fe200078c08ff */
[----:B------:R4:W5:Y:S01]  /*0a20*/  @!P1 LDG.E R73, desc[UR6][R46.64] ;  /* 0x000000062e499981 */ /* 0x000962000c1e1900 */
[----:B------:R-:W-:Y:S02]  /*0a30*/  @!P4 MOV R52, R102 ;  /* 0x000000660034c202 */ /* 0x000fe40000000f00 */
[----:B------:R-:W-:Y:S02]  /*0a40*/  @!P4 MOV R53, R101 ;  /* 0x000000650035c202 */ /* 0x000fe40000000f00 */
[----:B------:R-:W-:Y:S02]  /*0a50*/  MOV R75, RZ ;  /* 0x000000ff004b7202 */ /* 0x000fe40000000f00 */
[----:B------:R-:W-:Y:S01]  /*0a60*/  @!P3 LEA.HI.X R49, R50, R45, R16, 0x1, P6 ;  /* 0x0000002d3231b211 */ /* 0x000fe200030f0c10 */
[----:B------:R-:W-:Y:S01]  /*0a70*/  @!P4 IMAD.WIDE.U32 R36, R86, R36, R52 ;  /* 0x000000245624c225 */ /* 0x000fe200078e0034 */
[----:B------:R-:W1:Y:S01]  /*0a80*/  @!P5 LDC.64 R44, c[0x0][0x390] ;  /* 0x0000e400ff2cdb82 */ /* 0x000e620000000a00 */
[----:B------:R-:W-:-:S02]  /*0a90*/  ISETP.GE.U32.AND P1, PT, R80, UR4, PT ;  /* 0x0000000450007c0c */ /* 0x000fc4000bf26070 */
[----:B------:R-:W5:Y:S01]  /*0aa0*/  @!P3 LDG.E R75, desc[UR6][R48.64] ;  /* 0x00000006304bb981 */ /* 0x000f62000c1e1900 */
[----:B------:R-:W-:Y:S02]  /*0ab0*/  ISETP.GE.U32.AND P3, PT, R96, UR4, PT ;  /* 0x0000000460007c0c */ /* 0x000fe4000bf66070 */
[----:B------:R-:W-:Y:S02]  /*0ac0*/  ISETP.GE.AND.EX P1, PT, R27, UR5, PT, P1 ;  /* 0x000000051b007c0c */ /* 0x000fe4000bf26310 */
[----:B------:R-:W-:Y:S01]  /*0ad0*/  @!P4 IADD3 R16, PT, PT, R37, R55, RZ ;  /* 0x000000372510c210 */ /* 0x000fe20007ffe0ff */
[----:B----4-:R-:W4:Y:S01]  /*0ae0*/  @!P2 LDC.64 R46, c[0x0][0x390] ;  /* 0x0000e400ff2eab82 */ /* 0x010f220000000a00 */
[----:B---3--:R-:W-:Y:S02]  /*0af0*/  @!P4 LEA R40, P6, R36, R40, 0x1 ;  /* 0x000000282428c211 */ /* 0x008fe400078c08ff */
[----:B------:R-:W-:Y:S02]  /*0b00*/  MOV R77, RZ ;  /* 0x000000ff004d7202 */ /* 0x000fe40000000f00 */
[----:B------:R-:W-:-:S02]  /*0b10*/  ISETP.GE.AND.EX P3, PT, R9, UR5, PT, P3 ;  /* 0x0000000509007c0c */ /* 0x000fc4000bf66330 */
[----:B------:R-:W-:Y:S01]  /*0b20*/  @!P4 LEA.HI.X R41, R36, R41, R16, 0x1, P6 ;  /* 0x000000292429c211 */ /* 0x000fe200030f0c10 */
[----:B0-----:R-:W-:Y:S01]  /*0b30*/  @!P5 IMAD R16, R23, R42, RZ ;  /* 0x0000002a1710d224 */ /* 0x001fe200078e02ff */
[----:B------:R-:W-:Y:S02]  /*0b40*/  @!P5 MOV R50, R102 ;  /* 0x000000660032d202 */ /* 0x000fe40000000f00 */
[----:B------:R-:W-:Y:S01]  /*0b50*/  @!P5 MOV R51, R101 ;  /* 0x000000650033d202 */ /* 0x000fe20000000f00 */
[----:B------:R0:W3:Y:S01]  /*0b60*/  @!P4 LDG.E R77, desc[UR6][R40.64] ;  /* 0x00000006284dc981 */ /* 0x0000e2000c1e1900 */
[----:B------:R-:W-:Y:S01]  /*0b70*/  ISETP.GE.U32.AND P4, PT, R78, UR4, PT ;  /* 0x000000044e007c0c */ /* 0x000fe2000bf86070 */
[C---:B------:R-:W-:Y:S02]  /*0b80*/  @!P5 IMAD R53, R84.reuse, R43, R16 ;  /* 0x0000002b5435d224 */ /* 0x040fe400078e0210 */
[----:B------:R-:W-:Y:S02]  /*0b90*/  @!P5 IMAD.WIDE.U32 R50, R84, R42, R50 ;  /* 0x0000002a5432d225 */ /* 0x000fe400078e0032 */
[----:B------:R-:W4:Y:S01]  /*0ba0*/  @!P1 LDC.64 R42, c[0x0][0x3e0] ;  /* 0x0000f800ff2a9b82 */ /* 0x000f220000000a00 */
[----:B------:R-:W-:Y:S01]  /*0bb0*/  ISETP.GE.AND.EX P4, PT, R29, UR5, PT, P4 ;  /* 0x000000051d007c0c */ /* 0x000fe2000bf86340 */
[----:B-1----:R-:W-:Y:S01]  /*0bc0*/  @!P2 IMAD R16, R25, R38, RZ ;  /* 0x000000261910a224 */ /* 0x002fe200078e02ff */
[----:B0-----:R-:W-:-:S02]  /*0bd0*/  @!P2 MOV R40, R102 ;  /* 0x000000660028a202 */ /* 0x001fc40000000f00 */
[----:B------:R-:W-:-:S03]  /*0be0*/  @!P2 MOV R41, R101 ;  /* 0x000000650029a202 */ /* 0x000fc60000000f00 */
[----:B------:R-:W0:Y:S01]  /*0bf0*/  @!P3 LDC.64 R36, c[0x0][0x3e0] ;  /* 0x0000f800ff24bb82 */ /* 0x000e220000000a00 */
[C---:B------:R-:W-:Y:S01]  /*0c00*/  @!P2 IMAD R55, R82.reuse, R39, R16 ;  /* 0x000000275237a224 */ /* 0x040fe200078e0210 */
[----:B------:R-:W-:Y:S01]  /*0c10*/  @!P5 IADD3 R16, PT, PT, R51, R53, RZ ;  /* 0x000000353310d210 */ /* 0x000fe20007ffe0ff */
[----:B------:R-:W-:Y:S01]  /*0c20*/  @!P2 IMAD.WIDE.U32 R38, R82, R38, R40 ;  /* 0x000000265226a225 */ /* 0x000fe200078e0028 */
[C---:B------:R-:W-:Y:S02]  /*0c30*/  @!P5 LEA R48, P6, R50.reuse, R44, 0x1 ;  /* 0x0000002c3230d211 */ /* 0x040fe400078c08ff */
[----:B------:R-:W-:Y:S02]  /*0c40*/  MOV R79, RZ ;  /* 0x000000ff004f7202 */ /* 0x000fe40000000f00 */
[----:B------:R-:W1:Y:S01]  /*0c50*/  @!P1 LDC.64 R40, c[0x0][0x390] ;  /* 0x0000e400ff289b82 */ /* 0x000e620000000a00 */
[----:B------:R-:W-:Y:S02]  /*0c60*/  @!P5 LEA.HI.X R49, R50, R45, R16, 0x1, P6 ;  /* 0x0000002d3231d211 */ /* 0x000fe400030f0c10 */
[----:B------:R-:W-:-:S02]  /*0c70*/  @!P2 IADD3 R16, PT, PT, R39, R55, RZ ;  /* 0x000000372710a210 */ /* 0x000fc40007ffe0ff */
[----:B----4-:R-:W-:Y:S01]  /*0c80*/  @!P2 LEA R50, P6, R38, R46, 0x1 ;  /* 0x0000002e2632a211 */ /* 0x010fe200078c08ff */
[----:B------:R4:W3:Y:S02]  /*0c90*/  @!P5 LDG.E R79, desc[UR6][R48.64] ;  /* 0x00000006304fd981 */ /* 0x0008e4000c1e1900 */
[----:B------:R-:W1:Y:S01]  /*0ca0*/  @!P4 LDC.64 R44, c[0x0][0x3e0] ;  /* 0x0000f800ff2ccb82 */ /* 0x000e620000000a00 */
[----:B------:R-:W-:Y:S02]  /*0cb0*/  ISETP.GE.U32.AND P5, PT, R76, UR4, PT ;  /* 0x000000044c007c0c */ /* 0x000fe4000bfa6070 */
[----:B------:R-:W-:Y:S02]  /*0cc0*/  @!P2 LEA.HI.X R51, R38, R47, R16, 0x1, P6 ;  /* 0x0000002f2633a211 */ /* 0x000fe400030f0c10 */
[----:B------:R-:W-:-:S03]  /*0cd0*/  ISETP.GE.AND.EX P5, PT, R31, UR5, PT, P5 ;  /* 0x000000051f007c0c */ /* 0x000fc6000bfa6350 */
[----:B------:R-:W1:Y:S01]  /*0ce0*/  @!P3 LDC.64 R46, c[0x0][0x390] ;  /* 0x0000e400ff2ebb82 */ /* 0x000e620000000a00 */
[----:B----4-:R-:W-:Y:S01]  /*0cf0*/  @!P1 MOV R48, R102 ;  /* 0x0000006600309202 */ /* 0x010fe20000000f00 */
[----:B------:R-:W-:Y:S01]  /*0d00*/  @!P1 IMAD R18, R27, R42, RZ ;  /* 0x0000002a1b129224 */ /* 0x000fe200078e02ff */
[----:B------:R-:W-:Y:S02]  /*0d10*/  @!P1 MOV R49, R101 ;  /* 0x0000006500319202 */ /* 0x000fe40000000f00 */
[----:B------:R-:W-:Y:S01]  /*0d20*/  MOV R81, RZ ;  /* 0x000000ff00517202 */ /* 0x000fe20000000f00 */
[----:B0-----:R-:W-:Y:S02]  /*0d30*/  @!P3 IMAD R16, R9, R36, RZ ;  /* 0x000000240910b224 */ /* 0x001fe400078e02ff */
[C---:B------:R-:W-:Y:S02]  /*0d40*/  @!P1 IMAD R55, R80.reuse, R43, R18 ;  /* 0x0000002b50379224 */ /* 0x040fe400078e0212 */
[----:B------:R-:W-:Y:S01]  /*0d50*/  @!P1 IMAD.WIDE.U32 R48, R80, R42, R48 ;  /* 0x0000002a50309225 */ /* 0x000fe200078e0030 */
[----:B------:R0:W4:Y:S01]  /*0d60*/  @!P2 LDG.E R81, desc[UR6][R50.64] ;  /* 0x000000063251a981 */ /* 0x000122000c1e1900 */
[----:B------:R-:W-:Y:S01]  /*0d70*/  ISETP.GE.U32.AND P2, PT, R74, UR4, PT ;  /* 0x000000044a007c0c */ /* 0x000fe2000bf46070 */
[----:B------:R-:W0:Y:S01]  /*0d80*/  @!P4 LDC.64 R42, c[0x0][0x390] ;  /* 0x0000e400ff2acb82 */ /* 0x000e220000000a00 */
[----:B------:R-:W-:Y:S01]  /*0d90*/  @!P3 IMAD R53, R96, R37, R16 ;  /* 0x000000256035b224 */ /* 0x000fe200078e0210 */
[----:B------:R-:W-:-:S02]  /*0da0*/  @!P1 IADD3 R16, PT, PT, R49, R55, RZ ;  /* 0x0000003731109210 */ /* 0x000fc40007ffe0ff */
[C---:B-1----:R-:W-:Y:S02]  /*0db0*/  @!P1 LEA R40, P6, R48.reuse, R40, 0x1 ;  /* 0x0000002830289211 */ /* 0x042fe400078c08ff */
[----:B------:R-:W-:Y:S02]  /*0dc0*/  ISETP.GE.AND.EX P2, PT, R33, UR5, PT, P2 ;  /* 0x0000000521007c0c */ /* 0x000fe4000bf46320 */
[----:B------:R-:W1:Y:S01]  /*0dd0*/  @!P5 LDC.64 R38, c[0x0][0x3e0] ;  /* 0x0000f800ff26db82 */ /* 0x000e620000000a00 */
[----:B0-----:R-:W-:Y:S02]  /*0de0*/  @!P3 MOV R50, R102 ;  /* 0x000000660032b202 */ /* 0x001fe40000000f00 */
[----:B------:R-:W-:Y:S02]  /*0df0*/  @!P3 MOV R51, R101 ;  /* 0x000000650033b202 */ /* 0x000fe40000000f00 */
[----:B------:R-:W-:Y:S01]  /*0e00*/  @!P1 LEA.HI.X R41, R48, R41, R16, 0x1, P6 ;  /* 0x0000002930299211 */ /* 0x000fe200030f0c10 */
[----:B------:R-:W-:Y:S01]  /*0e10*/  @!P4 IMAD R18, R29, R44, RZ ;  /* 0x0000002c1d12c224 */ /* 0x000fe200078e02ff */
[----:B------:R-:W-:Y:S01]  /*0e20*/  @!P4 MOV R48, R102 ;  /* 0x000000660030c202 */ /* 0x000fe20000000f00 */
[----:B------:R-:W-:Y:S01]  /*0e30*/  @!P3 IMAD.WIDE.U32 R36, R96, R36, R50 ;  /* 0x000000246024b225 */ /* 0x000fe200078e0032 */
[----:B------:R-:W-:-:S03]  /*0e40*/  @!P4 MOV R49, R101 ;  /* 0x000000650031c202 */ /* 0x000fc60000000f00 */
[C---:B------:R-:W-:Y:S01]  /*0e50*/  @!P4 IMAD R51, R78.reuse, R45, R18 ;  /* 0x0000002d4e33c224 */ /* 0x040fe200078e0212 */
[----:B------:R-:W-:Y:S01]  /*0e60*/  @!P3 IADD3 R16, PT, PT, R37, R53, RZ ;  /* 0x000000352510b210 */ /* 0x000fe20007ffe0ff */
[----:B------:R-:W-:Y:S01]  /*0e70*/  @!P4 IMAD.WIDE.U32 R48, R78, R44, R48 ;  /* 0x0000002c4e30c225 */ /* 0x000fe200078e0030 */
[C---:B------:R-:W-:Y:S01]  /*0e80*/  @!P3 LEA R46, P6, R36.reuse, R46, 0x1 ;  /* 0x0000002e242eb211 */ /* 0x040fe200078c08ff */
[----:B------:R-:W0:Y:S03]  /*0e90*/  @!P5 LDC.64 R44, c[0x0][0x390] ;  /* 0x0000e400ff2cdb82 */ /* 0x000e260000000a00 */
[----:B------:R-:W-:Y:S02]  /*0ea0*/  @!P3 LEA.HI.X R47, R36, R47, R16, 0x1, P6 ;  /* 0x0000002f242fb211 */ /* 0x000fe400030f0c10 */
[----:B------:R-:W-:-:S03]  /*0eb0*/  MOV R83, RZ ;  /* 0x000000ff00537202 */ /* 0x000fc60000000f00 */
[----:B------:R-:W0:Y:S01]  /*0ec0*/  @!P2 LDC.64 R36, c[0x0][0x3e0] ;  /* 0x0000f800ff24ab82 */ /* 0x000e220000000a00 */
[----:B------:R-:W-:Y:S01]  /*0ed0*/  @!P4 IADD3 R16, PT, PT, R49, R51, RZ ;  /* 0x000000333110c210 */ /* 0x000fe20007ffe0ff */
[----:B-1----:R-:W-:Y:S01]  /*0ee0*/  @!P5 IMAD R18, R31, R38, RZ ;  /* 0x000000261f12d224 */ /* 0x002fe200078e02ff */
[----:B------:R-:W-:Y:S01]  /*0ef0*/  @!P4 LEA R42, P6, R48, R42, 0x1 ;  /* 0x0000002a302ac211 */ /* 0x000fe200078c08ff */
[----:B------:R1:W4:Y:S01]  /*0f00*/  @!P1 LDG.E R83, desc[UR6][R40.64] ;  /* 0x0000000628539981 */ /* 0x000322000c1e1900 */
[----:B------:R-:W-:Y:S02]  /*0f10*/  ISETP.GE.U32.AND P1, PT, R72, UR4, PT ;  /* 0x0000000448007c0c */ /* 0x000fe4000bf26070 */
[----:B------:R-:W-:Y:S01]  /*0f20*/  MOV R85, RZ ;  /* 0x000000ff00557202 */ /* 0x000fe20000000f00 */
[----:B------:R-:W2:Y:S01]  /*0f30*/  @!P2 LDC.64 R50, c[0x0][0x390] ;  /* 0x0000e400ff32ab82 */ /* 0x000ea20000000a00 */
[----:B------:R-:W-:Y:S01]  /*0f40*/  @!P4 LEA.HI.X R43, R48, R43, R16, 0x1, P6 ;  /* 0x0000002b302bc211 */ /* 0x000fe200030f0c10 */
[----:B------:R-:W-:Y:S01]  /*0f50*/  @!P5 IMAD R49, R76, R39, R18 ;  /* 0x000000274c31d224 */ /* 0x000fe200078e0212 */
[----:B-1----:R-:W-:-:S03]  /*0f60*/  @!P5 MOV R40, R102 ;  /* 0x000000660028d202 */ /* 0x002fc60000000f00 */
[----:B------:R-:W4:Y:S01]  /*0f70*/  @!P4 LDG.E R85, desc[UR6][R42.64] ;  /* 0x000000062a55c981 */ /* 0x000f22000c1e1900 */
[----:B------:R-:W-:Y:S02]  /*0f80*/  @!P5 MOV R41, R101 ;  /* 0x000000650029d202 */ /* 0x000fe40000000f00 */
[----:B------:R-:W-:Y:S02]  /*0f90*/  ISETP.GE.U32.AND P6, PT, R10, UR4, PT ;  /* 0x000000040a007c0c */ /* 0x000fe4000bfc6070 */
[----:B------:R-:W-:Y:S01]  /*0fa0*/  ISETP.GE.AND.EX P1, PT, R35, UR5, PT, P1 ;  /* 0x0000000523007c0c */ /* 0x000fe2000bf26310 */
[----:B------:R-:W-:Y:S01]  /*0fb0*/  @!P5 IMAD.WIDE.U32 R38, R76, R38, R40 ;  /* 0x000000264c26d225 */ /* 0x000fe200078e0028 */
[----:B------:R-:W-:Y:S02]  /*0fc0*/  MOV R67, RZ ;  /* 0x000000ff00437202 */ /* 0x000fe40000000f00 */
[----:B------:R-:W-:Y:S02]  /*0fd0*/  ISETP.GE.AND.EX P4, PT, R61, UR5, PT, P6 ;  /* 0x000000053d007c0c */ /* 0x000fe4000bf86360 */
[----:B------:R-:W-:-:S02]  /*0fe0*/  @!P5 IADD3 R16, PT, PT, R39, R49, RZ ;  /* 0x000000312710d210 */ /* 0x000fc40007ffe0ff */
[C---:B0-----:R-:W-:Y:S01]  /*0ff0*/  @!P5 LEA R40, P6, R38.reuse, R44, 0x1 ;  /* 0x0000002c2628d211 */ /* 0x041fe200078c08ff */
[----:B------:R0:W3:Y:S01]  /*1000*/  @!P3 LDG.E R67, desc[UR6][R46.64] ;  /* 0x000000062e43b981 */ /* 0x0000e2000c1e1900 */
[----:B------:R-:W-:Y:S01]  /*1010*/  @!P2 IMAD R18, R33, R36, RZ ;  /* 0x000000242112a224 */ /* 0x000fe200078e02ff */
[----:B------:R-:W-:Y:S02]  /*1020*/  @!P2 MOV R39, R101 ;  /* 0x000000650027a202 */ /* 0x000fe40000000f00 */
[----:B------:R-:W-:Y:S01]  /*1030*/  @!P5 LEA.HI.X R41, R38, R45, R16, 0x1, P6 ;  /* 0x0000002d2629d211 */ /* 0x000fe200030f0c10 */
[----:B------:R-:W1:Y:S01]  /*1040*/  @!P1 LDC.64 R48, c[0x0][0x3e0] ;  /* 0x0000f800ff309b82 */ /* 0x000e620000000a00 */
[----:B------:R-:W-:Y:S01]  /*1050*/  @!P2 MOV R38, R102 ;  /* 0x000000660026a202 */ /* 0x000fe20000000f00 */
[----:B------:R-:W-:Y:S01]  /*1060*/  @!P2 IMAD R45, R74, R37, R18 ;  /* 0x000000254a2da224 */ /* 0x000fe200078e0212 */
[----:B------:R-:W-:-:S03]  /*1070*/  MOV R87, RZ ;  /* 0x000000ff00577202 */ /* 0x000fc60000000f00 */
[----:B------:R-:W-:Y:S02]  /*1080*/  @!P2 IMAD.WIDE.U32 R36, R74, R36, R38 ;  /* 0x000000244a24a225 */ /* 0x000fe400078e0026 */
[----:B0-----:R-:W0:Y:S01]  /*1090*/  @!P4 LDC.64 R46, c[0x0][0x3e0] ;  /* 0x0000f800ff2ecb82 */ /* 0x001e220000000a00 */
[----:B------:R1:W4:Y:S01]  /*10a0*/  @!P5 LDG.E R87, desc[UR6][R40.64] ;  /* 0x000000062857d981 */ /* 0x000322000c1e1900 */
[----:B------:R-:W-:Y:S02]  /*10b0*/  ISETP.GE.U32.AND P5, PT, R11, UR4, PT ;  /* 0x000000040b007c0c */ /* 0x000fe4000bfa6070 */
[----:B------:R-:W-:Y:S02]  /*10c0*/  @!P2 IADD3 R16, PT, PT, R37, R45, RZ ;  /* 0x0000002d2510a210 */ /* 0x000fe40007ffe0ff */
[----:B--2---:R-:W-:Y:S02]  /*10d0*/  @!P2 LEA R50, P6, R36, R50, 0x1 ;  /* 0x000000322432a211 */ /* 0x004fe400078c08ff */
[----:B------:R-:W2:Y:S01]  /*10e0*/  @!P1 LDC.64 R44, c[0x0][0x390] ;  /* 0x0000e400ff2c9b82 */ /* 0x000ea20000000a00 */
[----:B------:R-:W-:-:S02]  /*10f0*/  ISETP.GE.AND.EX P5, PT, R63, UR5, PT, P5 ;  /* 0x000000053f007c0c */ /* 0x000fc4000bfa6350 */
[----:B------:R-:W-:Y:S02]  /*1100*/  @!P2 LEA.HI.X R51, R36, R51, R16, 0x1, P6 ;  /* 0x000000332433a211 */ /* 0x000fe400030f0c10 */
[----:B------:R-:W-:-:S03]  /*1110*/  ISETP.GE.U32.AND P6, PT, R12, UR4, PT ;  /* 0x000000040c007c0c */ /* 0x000fc6000bfc6070 */
[----:B------:R-:W2:Y:S01]  /*1120*/  @!P4 LDC.64 R38, c[0x0][0x390] ;  /* 0x0000e400ff26cb82 */ /* 0x000ea20000000a00 */
[----:B------:R-:W-:Y:S01]  /*1130*/  ISETP.GE.AND.EX P6, PT, R65, UR5, PT, P6 ;  /* 0x0000000541007c0c */ /* 0x000fe2000bfc6360 */
[----:B-1----:R-:W-:Y:S01]  /*1140*/  @!P1 IMAD R16, R35, R48, RZ ;  /* 0x0000003023109224 */ /* 0x002fe200078e02ff */
[----:B------:R-:W-:Y:S02]  /*1150*/  @!P1 MOV R42, R102 ;  /* 0x00000066002a9202 */ /* 0x000fe40000000f00 */
[----:B------:R-:W-:-:S03]  /*1160*/  @!P1 MOV R43, R101 ;  /* 0x00000065002b9202 */ /* 0x000fc60000000f00 */
[----:B------:R-:W1:Y:S01]  /*1170*/  @!P5 LDC.64 R40, c[0x0][0x3e0] ;  /* 0x0000f800ff28db82 */ /* 0x000e620000000a00 */
[----:B------:R-:W-:Y:S01]  /*1180*/  MOV R89, RZ ;  /* 0x000000ff00597202 */ /* 0x000fe20000000f00 */
[C---:B------:R-:W-:Y:S02]  /*1190*/  @!P1 IMAD R53, R72.reuse, R49, R16 ;  /* 0x0000003148359224 */ /* 0x040fe400078e0210 */
[----:B0-----:R-:W-:Y:S02]  /*11a0*/  @!P4 IMAD R16, R61, R46, RZ ;  /* 0x0000002e3d10c224 */ /* 0x001fe400078e02ff */
[----:B------:R-:W-:Y:S01]  /*11b0*/  @!P1 IMAD.WIDE.U32 R48, R72, R48, R42 ;  /* 0x0000003048309225 */ /* 0x000fe200078e002a */
[----:B------:R0:W4:Y:S01]  /*11c0*/  @!P2 LDG.E R89, desc[UR6][R50.64] ;  /* 0x000000063259a981 */ /* 0x000122000c1e1900 */
[----:B------:R-:W1:Y:S02]  /*11d0*/  @!P6 LDC.64 R36, c[0x0][0x3e0] ;  /* 0x0000f800ff24eb82 */ /* 0x000e640000000a00 */
[----:B------:R-:W-:Y:S01]  /*11e0*/  @!P4 IMAD R55, R10, R47, R16 ;  /* 0x0000002f0a37c224 */ /* 0x000fe200078e0210 */
[----:B------:R-:W-:-:S02]  /*11f0*/  @!P1 IADD3 R16, PT, PT, R49, R53, RZ ;  /* 0x0000003531109210 */ /* 0x000fc40007ffe0ff */
[----:B--2---:R-:W-:-:S03]  /*1200*/  @!P1 LEA R44, P2, R48, R44, 0x1 ;  /* 0x0000002c302c9211 */ /* 0x004fc600078408ff */
[----:B------:R-:W2:Y:S01]  /*1210*/  @!P5 LDC.64 R42, c[0x0][0x390] ;  /* 0x0000e400ff2adb82 */ /* 0x000ea20000000a00 */
[----:B0-----:R-:W-:Y:S02]  /*1220*/  @!P4 MOV R50, R102 ;  /* 0x000000660032c202 */ /* 0x001fe40000000f00 */
[----:B------:R-:W-:Y:S02]  /*1230*/  @!P4 MOV R51, R101 ;  /* 0x000000650033c202 */ /* 0x000fe40000000f00 */
[----:B------:R-:W-:Y:S01]  /*1240*/  @!P1 LEA.HI.X R45, R48, R45, R16, 0x1, P2 ;  /* 0x0000002d302d9211 */ /* 0x000fe200010f0c10 */
[----:B------:R-:W-:Y:S02]  /*1250*/  @!P4 IMAD.WIDE.U32 R46, R10, R46, R50 ;  /* 0x0000002e0a2ec225 */ /* 0x000fe400078e0032 */
[----:B------:R-:W0:Y:S01]  /*1260*/  @!P6 LDC.64 R48, c[0x0][0x390] ;  /* 0x0000e400ff30eb82 */ /* 0x000e220000000a00 */
[----:B------:R-:W-:Y:S02]  /*1270*/  MOV R91, RZ ;  /* 0x000000ff005b7202 */ /* 0x000fe40000000f00 */
[----:B------:R-:W-:-:S02]  /*1280*/  @!P4 IADD3 R16, PT, PT, R47, R55, RZ ;  /* 0x000000372f10c210 */ /* 0x000fc40007ffe0ff */
[C---:B------:R-:W-:Y:S02]  /*1290*/  @!P4 LEA R38, P2, R46.reuse, R38, 0x1 ;  /* 0x000000262e26c211 */ /* 0x040fe400078408ff */
[----:B------:R1:W4:Y:S01]  /*12a0*/  @!P1 LDG.E R91, desc[UR6][R44.64] ;  /* 0x000000062c5b9981 */ /* 0x000322000c1e1900 */
[----:B------:R-:W-:Y:S01]  /*12b0*/  MOV R93, RZ ;  /* 0x000000ff005d7202 */ /* 0x000fe20000000f00 */
[----:B-1----:R-:W-:Y:S01]  /*12c0*/  @!P5 IMAD R18, R63, R40, RZ ;  /* 0x000000283f12d224 */ /* 0x002fe200078e02ff */
[----:B------:R-:W-:Y:S01]  /*12d0*/  @!P4 LEA.HI.X R39, R46, R39, R16, 0x1, P2 ;  /* 0x000000272e27c211 */ /* 0x000fe200010f0c10 */
[----:B------:R-:W-:Y:S02]  /*12e0*/  @!P6 IMAD R16, R65, R36, RZ ;  /* 0x000000244110e224 */ /* 0x000fe400078e02ff */
[----:B------:R-:W-:Y:S02]  /*12f0*/  @!P5 IMAD R47, R11, R41, R18 ;  /* 0x000000290b2fd224 */ /* 0x000fe400078e0212 */
[----:B------:R1:W4:Y:S01]  /*1300*/  @!P4 LDG.E R93, desc[UR6][R38.64] ;  /* 0x00000006265dc981 */ /* 0x000322000c1e1900 */
[----:B------:R-:W-:-:S02]  /*1310*/  @!P5 MOV R44, R102 ;  /* 0x00000066002cd202 */ /* 0x000fc40000000f00 */
[----:B------:R-:W-:Y:S01]  /*1320*/  @!P5 MOV R45, R101 ;  /* 0x00000065002dd202 */ /* 0x000fe20000000f00 */
[----:B------:R-:W-:Y:S02]  /*1330*/  @!P6 IMAD R51, R12, R37, R16 ;  /* 0x000000250c33e224 */ /* 0x000fe400078e0210 */
[----:B------:R-:W-:Y:S01]  /*1340*/  @!P5 IMAD.WIDE.U32 R40, R11, R40, R44 ;  /* 0x000000280b28d225 */ /* 0x000fe200078e002c */
[----:B-1----:R-:W-:Y:S02]  /*1350*/  @!P6 MOV R38, R102 ;  /* 0x000000660026e202 */ /* 0x002fe40000000f00 */
[----:B------:R-:W-:Y:S02]  /*1360*/  @!P6 MOV R39, R101 ;  /* 0x000000650027e202 */ /* 0x000fe40000000f00 */
[----:B------:R-:W-:Y:S02]  /*1370*/  @!P5 IADD3 R16, PT, PT, R41, R47, RZ ;  /* 0x0000002f2910d210 */ /* 0x000fe40007ffe0ff */
[----:B--2---:R-:W-:Y:S01]  /*1380*/  @!P5 LEA R42, P1, R40, R42, 0x1 ;  /* 0x0000002a282ad211 */ /* 0x004fe200078208ff */
[----:B------:R-:W-:Y:S01]  /*1390*/  @!P6 IMAD.WIDE.U32 R36, R12, R36, R38 ;  /* 0x000000240c24e225 */ /* 0x000fe200078e0026 */
[----:B------:R-:W-:-:S02]  /*13a0*/  MOV R95, RZ ;  /* 0x000000ff005f7202 */ /* 0x000fc40000000f00 */
[----:B------:R-:W-:Y:S02]  /*13b0*/  @!P5 LEA.HI.X R43, R40, R43, R16, 0x1, P1 ;  /* 0x0000002b282bd211 */ /* 0x000fe400008f0c10 */
[----:B------:R-:W-:Y:S02]  /*13c0*/  @!P6 IADD3 R16, PT, PT, R37, R51, RZ ;  /* 0x000000332510e210 */ /* 0x000fe40007ffe0ff */
[C---:B0-----:R-:W-:Y:S01]  /*13d0*/  @!P6 LEA R48, P1, R36.reuse, R48, 0x1 ;  /* 0x000000302430e211 */ /* 0x041fe200078208ff */
[----:B------:R-:W2:Y:S01]  /*13e0*/  @!P5 LDG.E R95, desc[UR6][R42.64] ;  /* 0x000000062a5fd981 */ /* 0x000ea2000c1e1900 */
[----:B------:R-:W-:Y:S02]  /*13f0*/  MOV R97, RZ ;  /* 0x000000ff00617202 */ /* 0x000fe40000000f00 */
[----:B------:R-:W-:-:S05]  /*1400*/  @!P6 LEA.HI.X R49, R36, R49, R16, 0x1, P1 ;  /* 0x000000312431e211 */ /* 0x000fca00008f0c10 */
[----:B------:R-:W2:Y:S01]  /*1410*/  @!P6 LDG.E R97, desc[UR6][R48.64] ;  /* 0x000000063061e981 */ /* 0x000ea2000c1e1900 */
[--C-:B------:R-:W-:Y:S02]  /*1420*/  HADD2.F32 R18, -RZ, R69.reuse.H0_H0 ;  /* 0x20000045ff127230 */ /* 0x100fe40000004100 */
[----:B------:R-:W-:-:S05]  /*1430*/  HADD2.F32 R69, -RZ, R69.H1_H1 ;  /* 0x30000045ff457230 */ /* 0x000fca0000004100 */
[C---:B------:R-:W-:Y:S01]  /*1440*/  FADD.FTZ R39, R18.reuse, R69 ;  /* 0x0000004512277221 */ /* 0x040fe20000010000 */
[----:B------:R-:W-:Y:S01]  /*1450*/  FMUL.FTZ R41, R69, R69 ;  /* 0x0000004545297220 */ /* 0x000fe20000410000 */
[--C-:B-----5:R-:W-:Y:S02]  /*1460*/  HADD2.F32 R20, -RZ, R71.reuse.H0_H0 ;  /* 0x20000047ff147230 */ /* 0x120fe40000004100 */
[----:B------:R-:W-:Y:S02]  /*1470*/  HADD2.F32 R71, -RZ, R71.H1_H1 ;  /* 0x30000047ff477230 */ /* 0x000fe40000004100 */
[----:B------:R-:W-:-:S03]  /*1480*/  FFMA.FTZ R24, R18, R18, R41 ;  /* 0x0000001212187223 */ /* 0x000fc60000010029 */
[----:B------:R-:W-:Y:S01]  /*1490*/  FADD.FTZ R26, R20, R71 ;  /* 0x00000047141a7221 */ /* 0x000fe20000010000 */
[----:B------:R-:W-:-:S04]  /*14a0*/  FMUL.FTZ R41, R71, R71 ;  /* 0x0000004747297220 */ /* 0x000fc80000410000 */
[----:B------:R-:W-:Y:S01]  /*14b0*/  FFMA.FTZ R28, R20, R20, R41 ;  /* 0x00000014141c7223 */ /* 0x000fe20000010029 */
[----:B------:R-:W-:Y:S01]  /*14c0*/  ISETP.GT.AND P1, PT, R4, 0x1e, PT ;  /* 0x0000001e0400780c */ /* 0x000fe20003f24270 */
[--C-:B---3--:R-:W-:Y:S02]  /*14d0*/  HADD2.F32 R16, -RZ, R67.reuse.H0_H0 ;  /* 0x20000043ff107230 */ /* 0x108fe40000004100 */
[----:B------:R-:W-:-:S05]  /*14e0*/  HADD2.F32 R67, -RZ, R67.H1_H1 ;  /* 0x30000043ff437230 */ /* 0x000fca0000004100 */
[----:B------:R-:W-:Y:S01]  /*14f0*/  FADD.FTZ R22, R16, R67 ;  /* 0x0000004310167221 */ /* 0x000fe20000010000 */
[----:B------:R-:W-:-:S03]  /*1500*/  FMUL.FTZ R37, R67, R67 ;  /* 0x0000004343257220 */ /* 0x000fc60000410000 */
[----:B------:R-:W-:Y:S01]  /*1510*/  FADD.FTZ R22, RZ, R22 ;  /* 0x00000016ff167221 */ /* 0x000fe20000010000 */
[----:B------:R-:W-:-:S03]  /*1520*/  FFMA.FTZ R37, R16, R16, R37 ;  /* 0x0000001010257223 */ /* 0x000fc60000010025 */
[----:B------:R-:W-:Y:S01]  /*1530*/  FADD.FTZ R39, R22, R39 ;  /* 0x0000002716277221 */ /* 0x000fe20000010000 */
[--C-:B------:R-:W-:Y:S02]  /*1540*/  HADD2.F32 R22, -RZ, R73.reuse.H0_H0 ;  /* 0x20000049ff167230 */ /* 0x100fe40000004100 */
[----:B------:R-:W-:Y:S01]  /*1550*/  FADD.FTZ R37, RZ, R37 ;  /* 0x00000025ff257221 */ /* 0x000fe20000010000 */
[----:B------:R-:W-:Y:S02]  /*1560*/  HADD2.F32 R73, -RZ, R73.H1_H1 ;  /* 0x30000049ff497230 */ /* 0x000fe40000004100 */
[----:B------:R-:W-:Y:S01]  /*1570*/  FADD.FTZ R26, R39, R26 ;  /* 0x0000001a271a7221 */ /* 0x000fe20000010000 */
[----:B------:R-:W-:Y:S01]  /*1580*/  FADD.FTZ R37, R37, R24 ;  /* 0x0000001825257221 */ /* 0x000fe20000010000 */
[--C-:B------:R-:W-:Y:S02]  /*1590*/  HADD2.F32 R24, -RZ, R75.reuse.H0_H0 ;  /* 0x2000004bff187230 */ /* 0x100fe40000004100 */
[----:B------:R-:W-:Y:S01]  /*15a0*/  FADD.FTZ R39, R22, R73 ;  /* 0x0000004916277221 */ /* 0x000fe20000010000 */
[----:B------:R-:W-:-:S02]  /*15b0*/  HADD2.F32 R75, -RZ, R75.H1_H1 ;  /* 0x3000004bff4b7230 */ /* 0x000fc40000004100 */
[----:B------:R-:W-:Y:S01]  /*15c0*/  FMUL.FTZ R41, R73, R73 ;  /* 0x0000004949297220 */ /* 0x000fe20000410000 */
[----:B------:R-:W-:Y:S01]  /*15d0*/  FADD.FTZ R28, R37, R28 ;  /* 0x0000001c251c7221 */ /* 0x000fe20000010000 */
[----:B------:R-:W-:Y:S01]  /*15e0*/  FADD.FTZ R39, R26, R39 ;  /* 0x000000271a277221 */ /* 0x000fe20000010000 */
[--C-:B------:R-:W-:Y:S02]  /*15f0*/  HADD2.F32 R26, -RZ, R77.reuse.H0_H0 ;  /* 0x2000004dff1a7230 */ /* 0x100fe40000004100 */
[----:B------:R-:W-:Y:S01]  /*1600*/  FFMA.FTZ R41, R22, R22, R41 ;  /* 0x0000001616297223 */ /* 0x000fe20000010029 */
[----:B------:R-:W-:Y:S02]  /*1610*/  HADD2.F32 R77, -RZ, R77.H1_H1 ;  /* 0x3000004dff4d7230 */ /* 0x000fe40000004100 */
[----:B------:R-:W-:Y:S01]  /*1620*/  FMUL.FTZ R37, R75, R75 ;  /* 0x0000004b4b257220 */ /* 0x000fe20000410000 */
[----:B------:R-:W-:Y:S01]  /*1630*/  FADD.FTZ R30, R24, R75 ;  /* 0x0000004b181e7221 */ /* 0x000fe20000010000 */
[----:B------:R-:W-:Y:S01]  /*1640*/  FADD.FTZ R41, R28, R41 ;  /* 0x000000291c297221 */ /* 0x000fe20000010000 */
[----:B------:R-:W-:-:S02]  /*1650*/  HADD2.F32 R28, -RZ, R79.H0_H0 ;  /* 0x2000004fff1c7230 */ /* 0x000fc40000004100 */
[----:B------:R-:W-:Y:S01]  /*1660*/  FFMA.FTZ R32, R24, R24, R37 ;  /* 0x0000001818207223 */ /* 0x000fe20000010025 */
[----:B------:R-:W-:Y:S01]  /*1670*/  FADD.FTZ R30, R39, R30 ;  /* 0x0000001e271e7221 */ /* 0x000fe20000010000 */
[----:B------:R-:W-:Y:S01]  /*1680*/  FADD.FTZ R37, R26, R77 ;  /* 0x0000004d1a257221 */ /* 0x000fe20000010000 */
[----:B------:R-:W-:Y:S02]  /*1690*/  HADD2.F32 R79, -RZ, R79.H1_H1 ;  /* 0x3000004fff4f7230 */ /* 0x000fe40000004100 */
[----:B------:R-:W-:Y:S01]  /*16a0*/  FMUL.FTZ R39, R77, R77 ;  /* 0x0000004d4d277220 */ /* 0x000fe20000410000 */
[----:B------:R-:W-:Y:S01]  /*16b0*/  FADD.FTZ R37, R30, R37 ;  /* 0x000000251e257221 */ /* 0x000fe20000010000 */
[--C-:B----4-:R-:W-:Y:S02]  /*16c0*/  HADD2.F32 R30, -RZ, R81.reuse.H0_H0 ;  /* 0x20000051ff1e7230 */ /* 0x110fe40000004100 */
[----:B------:R-:W-:Y:S01]  /*16d0*/  FADD.FTZ R34, R28, R79 ;  /* 0x0000004f1c227221 */ /* 0x000fe20000010000 */
[----:B------:R-:W-:-:S02]  /*16e0*/  HADD2.F32 R81, -RZ, R81.H1_H1 ;  /* 0x30000051ff517230 */ /* 0x000fc40000004100 */
[----:B------:R-:W-:Y:S01]  /*16f0*/  FADD.FTZ R32, R41, R32 ;  /* 0x0000002029207221 */ /* 0x000fe20000010000 */
[----:B------:R-:W-:Y:S01]  /*1700*/  FFMA.FTZ R39, R26, R26, R39 ;  /* 0x0000001a1a277223 */ /* 0x000fe20000010027 */
[----:B------:R-:W-:Y:S01]  /*1710*/  FMUL.FTZ R41, R79, R79 ;  /* 0x0000004f4f297220 */ /* 0x000fe20000410000 */
[----:B------:R-:W-:Y:S01]  /*1720*/  FADD.FTZ R34, R37, R34 ;  /* 0x0000002225227221 */ /* 0x000fe20000010000 */
[----:B------:R-:W-:Y:S01]  /*1730*/  FADD.FTZ R37, R30, R81 ;  /* 0x000000511e257221 */ /* 0x000fe20000010000 */
[----:B------:R-:W-:Y:S01]  /*1740*/  FADD.FTZ R39, R32, R39 ;  /* 0x0000002720277221 */ /* 0x000fe20000010000 */
[--C-:B------:R-:W-:Y:S02]  /*1750*/  HADD2.F32 R32, -RZ, R83.reuse.H0_H0 ;  /* 0x20000053ff207230 */ /* 0x100fe40000004100 */
[----:B------:R-:W-:Y:S01]  /*1760*/  FFMA.FTZ R36, R28, R28, R41 ;  /* 0x0000001c1c247223 */ /* 0x000fe20000010029 */
[----:B------:R-:W-:Y:S02]  /*1770*/  HADD2.F32 R83, -RZ, R83.H1_H1 ;  /* 0x30000053ff537230 */ /* 0x000fe40000004100 */
[----:B------:R-:W-:Y:S01]  /*1780*/  FMUL.FTZ R41, R81, R81 ;  /* 0x0000005151297220 */ /* 0x000fe20000410000 */
[----:B------:R-:W-:Y:S01]  /*1790*/  FADD.FTZ R37, R34, R37 ;  /* 0x0000002522257221 */ /* 0x000fe20000010000 */
[----:B------:R-:W-:-:S02]  /*17a0*/  HADD2.F32 R34, -RZ, R85.H0_H0 ;  /* 0x20000055ff227230 */ /* 0x000fc40000004100 */
[----:B------:R-:W-:Y:S01]  /*17b0*/  FADD.FTZ R36, R39, R36 ;  /* 0x0000002427247221 */ /* 0x000fe20000010000 */
[----:B------:R-:W-:Y:S01]  /*17c0*/  FFMA.FTZ R41, R30, R30, R41 ;  /* 0x0000001e1e297223 */ /* 0x000fe20000010029 */
[----:B------:R-:W-:Y:S02]  /*17d0*/  HADD2.F32 R85, -RZ, R85.H1_H1 ;  /* 0x30000055ff557230 */ /* 0x000fe40000004100 */
[----:B------:R-:W-:Y:S01]  /*17e0*/  FMUL.FTZ R39, R83, R83 ;  /* 0x0000005353277220 */ /* 0x000fe20000410000 */
[----:B------:R-:W-:Y:S01]  /*17f0*/  FADD.FTZ R38, R32, R83 ;  /* 0x0000005320267221 */ /* 0x000fe20000010000 */
[----:B------:R-:W-:Y:S01]  /*1800*/  FADD.FTZ R36, R36, R41 ;  /* 0x0000002924247221 */ /* 0x000fe20000010000 */
[--C-:B------:R-:W-:Y:S02]  /*1810*/  HADD2.F32 R60, -RZ, R87.reuse.H1_H1 ;  /* 0x30000057ff3c7230 */ /* 0x100fe40000004100 */
[----:B------:R-:W-:Y:S01]  /*1820*/  FFMA.FTZ R39, R32, R32, R39 ;  /* 0x0000002020277223 */ /* 0x000fe20000010027 */
[----:B------:R-:W-:Y:S01]  /*1830*/  FMUL.FTZ R41, R85, R85 ;  /* 0x0000005555297220 */ /* 0x000fe20000410000 */
[----:B------:R-:W-:Y:S01]  /*1840*/  FADD.FTZ R37, R37, R38 ;  /* 0x0000002625257221 */ /* 0x000fe20000010000 */
[----:B------:R-:W-:Y:S01]  /*1850*/  FADD.FTZ R38, R34, R85 ;  /* 0x0000005522267221 */ /* 0x000fe20000010000 */
[----:B------:R-:W-:-:S02]  /*1860*/  HADD2.F32 R87, -RZ, R87.H0_H0 ;  /* 0x20000057ff577230 */ /* 0x000fc40000004100 */
[----:B------:R-:W-:Y:S01]  /*1870*/  FADD.FTZ R36, R36, R39 ;  /* 0x0000002724247221 */ /* 0x000fe20000010000 */
[----:B------:R-:W-:Y:S01]  /*1880*/  FFMA.FTZ R41, R34, R34, R41 ;  /* 0x0000002222297223 */ /* 0x000fe20000010029 */
[----:B------:R-:W-:Y:S01]  /*1890*/  FMUL.FTZ R40, R60, R60 ;  /* 0x0000003c3c287220 */ /* 0x000fe20000410000 */
[--C-:B------:R-:W-:Y:S02]  /*18a0*/  HADD2.F32 R62, -RZ, R89.reuse.H1_H1 ;  /* 0x30000059ff3e7230 */ /* 0x100fe40000004100 */
[----:B------:R-:W-:Y:S01]  /*18b0*/  FADD.FTZ R37, R37, R38 ;  /* 0x0000002625257221 */ /* 0x000fe20000010000 */
[C---:B------:R-:W-:Y:S01]  /*18c0*/  FADD.FTZ R38, R87.reuse, R60 ;  /* 0x0000003c57267221 */ /* 0x040fe20000010000 */
[----:B------:R-:W-:Y:S01]  /*18d0*/  FADD.FTZ R36, R36, R41 ;  /* 0x0000002924247221 */ /* 0x000fe20000010000 */
[----:B------:R-:W-:Y:S01]  /*18e0*/  FFMA.FTZ R39, R87, R87, R40 ;  /* 0x0000005757277223 */ /* 0x000fe20000010028 */
[----:B------:R-:W-:Y:S02]  /*18f0*/  HADD2.F32 R89, -RZ, R89.H0_H0 ;  /* 0x20000059ff597230 */ /* 0x000fe40000004100 */
[----:B------:R-:W-:Y:S01]  /*1900*/  FMUL.FTZ R40, R62, R62 ;  /* 0x0000003e3e287220 */ /* 0x000fe20000410000 */
[----:B------:R-:W-:-:S02]  /*1910*/  HADD2.F32 R64, -RZ, R91.H1_H1 ;  /* 0x3000005bff407230 */ /* 0x000fc40000004100 */
[----:B------:R-:W-:Y:S01]  /*1920*/  FADD.FTZ R37, R37, R38 ;  /* 0x0000002625257221 */ /* 0x000fe20000010000 */
[----:B------:R-:W-:Y:S01]  /*1930*/  FADD.FTZ R36, R36, R39 ;  /* 0x0000002724247221 */ /* 0x000fe20000010000 */
[C---:B------:R-:W-:Y:S01]  /*1940*/  FADD.FTZ R38, R89.reuse, R62 ;  /* 0x0000003e59267221 */ /* 0x040fe20000010000 */
[----:B------:R-:W-:Y:S01]  /*1950*/  FFMA.FTZ R39, R89, R89, R40 ;  /* 0x0000005959277223 */ /* 0x000fe20000010028 */
[----:B------:R-:W-:Y:S02]  /*1960*/  HADD2.F32 R91, -RZ, R91.H0_H0 ;  /* 0x2000005bff5b7230 */ /* 0x000fe40000004100 */
[----:B------:R-:W-:Y:S01]  /*1970*/  FMUL.FTZ R40, R64, R64 ;  /* 0x0000004040287220 */ /* 0x000fe20000410000 */
[--C-:B------:R-:W-:Y:S02]  /*1980*/  HADD2.F32 R66, -RZ, R93.reuse.H1_H1 ;  /* 0x3000005dff427230 */ /* 0x100fe40000004100 */
[----:B------:R-:W-:Y:S01]  /*1990*/  FADD.FTZ R37, R37, R38 ;  /* 0x0000002625257221 */ /* 0x000fe20000010000 */
[----:B------:R-:W-:Y:S01]  /*19a0*/  FADD.FTZ R36, R36, R39 ;  /* 0x0000002724247221 */ /* 0x000fe20000010000 */
[----:B------:R-:W-:Y:S01]  /*19b0*/  FADD.FTZ R38, R91, R64 ;  /* 0x000000405b267221 */ /* 0x000fe20000010000 */
[----:B------:R-:W-:-:S02]  /*19c0*/  HADD2.F32 R93, -RZ, R93.H0_H0 ;  /* 0x2000005dff5d7230 */ /* 0x000fc40000004100 */
[----:B------:R-:W-:Y:S01]  /*19d0*/  FFMA.FTZ R39, R91, R91, R40 ;  /* 0x0000005b5b277223 */ /* 0x000fe20000010028 */
[----:B------:R-:W-:Y:S01]  /*19e0*/  FMUL.FTZ R40, R66, R66 ;  /* 0x0000004242287220 */ /* 0x000fe20000410000 */
[----:B------:R-:W-:Y:S02]  /*19f0*/  FADD.FTZ R37, R37, R38 ;  /* 0x0000002625257221 */ /* 0x000fe40000010000 */
[----:B------:R-:W-:Y:S01]  /*1a00*/  FADD.FTZ R36, R36, R39 ;  /* 0x0000002724247221 */ /* 0x000fe20000010000 */
[C---:B------:R-:W-:Y:S01]  /*1a10*/  FADD.FTZ R38, R93.reuse, R66 ;  /* 0x000000425d267221 */ /* 0x040fe20000010000 */
[----:B------:R-:W-:Y:S01]  /*1a20*/  FFMA.FTZ R39, R93, R93, R40 ;  /* 0x0000005d5d277223 */ /* 0x000fe20000010028 */
[--C-:B--2---:R-:W-:Y:S02]  /*1a30*/  HADD2.F32 R68, -RZ, R95.reuse.H1_H1 ;  /* 0x3000005fff447230 */ /* 0x104fe40000004100 */
[----:B------:R-:W-:-:S03]  /*1a40*/  HADD2.F32 R95, -RZ, R95.H0_H0 ;  /* 0x2000005fff5f7230 */ /* 0x000fc60000004100 */
[----:B------:R-:W-:Y:S01]  /*1a50*/  FMUL.FTZ R40, R68, R68 ;  /* 0x0000004444287220 */ /* 0x000fe20000410000 */
[--C-:B------:R-:W-:Y:S02]  /*1a60*/  HADD2.F32 R70, -RZ, R97.reuse.H1_H1 ;  /* 0x30000061ff467230 */ /* 0x100fe40000004100 */
[----:B------:R-:W-:Y:S01]  /*1a70*/  FADD.FTZ R37, R37, R38 ;  /* 0x0000002625257221 */ /* 0x000fe20000010000 */
[----:B------:R-:W-:Y:S01]  /*1a80*/  FADD.FTZ R36, R36, R39 ;  /* 0x0000002724247221 */ /* 0x000fe20000010000 */
[----:B------:R-:W-:Y:S02]  /*1a90*/  HADD2.F32 R97, -RZ, R97.H0_H0 ;  /* 0x20000061ff617230 */ /* 0x000fe40000004100 */
[C---:B------:R-:W-:Y:S01]  /*1aa0*/  FADD.FTZ R38, R95.reuse, R68 ;  /* 0x000000445f267221 */ /* 0x040fe20000010000 */
[----:B------:R-:W-:Y:S01]  /*1ab0*/  FFMA.FTZ R39, R95, R95, R40 ;  /* 0x0000005f5f277223 */ /* 0x000fe20000010028 */
[----:B------:R-:W-:Y:S02]  /*1ac0*/  FMUL.FTZ R40, R70, R70 ;  /* 0x0000004646287220 */ /* 0x000fe40000410000 */
        /* <DEDUP_REMOVED lines=42> */
.L_x_2771:
[----:B------:R-:W-:Y:S05]  /*1d70*/  BSYNC.RECONVERGENT B0 ;  /* 0x0000000000007941 */ /* 0x000fea0003800200 */
.L_x_2770:
        /* <DEDUP_REMOVED lines=41> */
.L_x_2773:
[----:B------:R-:W-:Y:S05]  /*2010*/  BSYNC.RECONVERGENT B0 ;  /* 0x0000000000007941 */ /* 0x000fea0003800200 */
.L_x_2772:
        /* <DEDUP_REMOVED lines=24> */
.L_x_2776:
[----:B---3--:R-:W3:Y:S04]  /*21a0*/  LDG.E.STRONG.GPU R38, desc[UR6][R36.64] ;  /* 0x0000000624267981 */ /* 0x008ee8000c1ef900 */
[----:B---3--:R-:W-:Y:S01]  /*21b0*/  CCTL.IVALL ;  /* 0x00000000ff00798f */ /* 0x008fe20002000000 */
[----:B------:R-:W-:Y:S05]  /*21c0*/  YIELD ;  /* 0x0000000000007946 */ /* 0x000fea0003800000 */
[----:B------:R-:W-:-:S13]  /*21d0*/  ISETP.NE.AND P1, PT, R38, R43, PT ;  /* 0x0000002b2600720c */ /* 0x000fda0003f25270 */
[----:B------:R-:W-:Y:S05]  /*21e0*/  @P1 BRA `(.L_x_2776) ;  /* 0xfffffffc00ec1947 */ /* 0x000fea000383ffff */
.L_x_2775:
        /* <DEDUP_REMOVED lines=15> */
.L_x_2778:
        /* <DEDUP_REMOVED lines=60> */
.L_x_2777:
        /* <DEDUP_REMOVED lines=35> */
.L_x_2779:
        /* <DEDUP_REMOVED lines=18> */
.L_x_2780:
        /* <DEDUP_REMOVED lines=9> */
.L_x_2781:
[----:B------:R-:W-:Y:S05]  /*2a80*/  BSYNC.RECONVERGENT B0 ;  /* 0x0000000000007941 */ /* 0x000fea0003800200 */
.L_x_2774:
        /* <DEDUP_REMOVED lines=48> */
[----:B------:R-:W-:-:S04]  /*2d90*/  FMUL.FTZ R16, R67, R44 ;  /* 0x0000002c43107220 */ /* 0x000fc80000410000 */
[----:B-----5:R-:W-:Y:S01]  /*2da0*/  FFMA.FTZ R16, R37, R16, R39 ;  /* 0x0000001025107223 */ /* 0x020fe20000010027 */
[----:B---3--:R-:W-:Y:S02]  /*2db0*/  IMAD R45, R9, UR10, RZ ;  /* 0x0000000a092d7c24 */ /* 0x008fe4000f8e02ff */
[----:B------:R-:W-:-:S04]  /*2dc0*/  IMAD.WIDE.U32 R40, R96, UR10, R40 ;  /* 0x0000000a60287c25 */ /* 0x000fc8000f8e0028 */
[----:B------:R-:W-:Y:S02]  /*2dd0*/  IMAD R47, R96, UR11, R45 ;  /* 0x0000000b602f7c24 */ /* 0x000fe4000f8e022d */
[----:B------:R-:W-:Y:S01]  /*2de0*/  FFMA.FTZ R45, R36, R43, R38 ;  /* 0x0000002b242d7223 */ /* 0x000fe20000010026 */
[----:B--2---:R-:W-:Y:S02]  /*2df0*/  LEA R42, P1, R40, UR4, 0x1 ;  /* 0x00000004282a7c11 */ /* 0x004fe4000f8208ff */
[----:B------:R-:W-:Y:S02]  /*2e00*/  IADD3 R47, PT, PT, R41, R47, RZ ;  /* 0x0000002f292f7210 */ /* 0x000fe40007ffe0ff */
[----:B------:R-:W-:Y:S02]  /*2e10*/  F2FP.F16.F32.PACK_AB R41, R16, R45 ;  /* 0x0000002d1029723e */ /* 0x000fe400000000ff */
[----:B------:R-:W-:-:S05]  /*2e20*/  LEA.HI.X R43, R40, UR5, R47, 0x1, P1 ;  /* 0x00000005282b7c11 */ /* 0x000fca00088f0c2f */
[----:B------:R3:W-:Y:S02]  /*2e30*/  STG.E desc[UR6][R42.64], R41 ;  /* 0x000000292a007986 */ /* 0x0007e4000c101906 */
.L_x_2785:
[----:B------:R-:W-:Y:S05]  /*2e40*/  BSYNC.RECONVERGENT B1 ;  /* 0x0000000000017941 */ /* 0x000fea0003800200 */
.L_x_2784:
        /* <DEDUP_REMOVED lines=17> */
[----:B------:R-:W-:Y:S02]  /*2f60*/  F2FP.F16.F32.PACK_AB R41, R45, R18 ;  /* 0x000000122d29723e */ /* 0x000fe400000000ff */
[----:B------:R-:W-:-:S05]  /*2f70*/  LEA.HI.X R43, R40, UR11, R47, 0x1, P1 ;  /* 0x0000000b282b7c11 */ /* 0x000fca00088f0c2f */
[----:B------:R4:W-:Y:S02]  /*2f80*/  STG.E desc[UR6][R42.64], R41 ;  /* 0x000000292a007986 */ /* 0x0009e4000c101906 */
.L_x_2787:
[----:B------:R-:W-:Y:S05]  /*2f90*/  BSYNC.RECONVERGENT B1 ;  /* 0x0000000000017941 */ /* 0x000fea0003800200 */
.L_x_2786:
        /* <DEDUP_REMOVED lines=28> */
.L_x_2789:
[----:B------:R-:W-:Y:S05]  /*3160*/  BSYNC.RECONVERGENT B1 ;  /* 0x0000000000017941 */ /* 0x000fea0003800200 */
.L_x_2788:
        /* <DEDUP_REMOVED lines=17> */
[----:B------:R-:W-:Y:S02]  /*3280*/  F2FP.F16.F32.PACK_AB R41, R45, R18 ;  /* 0x000000122d29723e */ /* 0x000fe400000000ff */
[----:B------:R-:W-:-:S05]  /*3290*/  LEA.HI.X R43, R40, UR11, R47, 0x1, P5 ;  /* 0x0000000b282b7c11 */ /* 0x000fca000a8f0c2f */
[----:B------:R0:W-:Y:S02]  /*32a0*/  STG.E desc[UR6][R42.64], R41 ;  /* 0x000000292a007986 */ /* 0x0001e4000c101906 */
.L_x_2791:
[----:B------:R-:W-:Y:S05]  /*32b0*/  BSYNC.RECONVERGENT B1 ;  /* 0x0000000000017941 */ /* 0x000fea0003800200 */
.L_x_2790:
        /* <DEDUP_REMOVED lines=20> */
.L_x_2793:
[----:B------:R-:W-:Y:S05]  /*3400*/  BSYNC.RECONVERGENT B1 ;  /* 0x0000000000017941 */ /* 0x000fea0003800200 */
.L_x_2792:
        /* <DEDUP_REMOVED lines=20> */
.L_x_2795:
[----:B------:R-:W-:Y:S05]  /*3550*/  BSYNC.RECONVERGENT B1 ;  /* 0x0000000000017941 */ /* 0x000fea0003800200 */
.L_x_2794:
        /* <DEDUP_REMOVED lines=28> */
.L_x_2797:
[----:B------:R-:W-:Y:S05]  /*3720*/  BSYNC.RECONVERGENT B1 ;  /* 0x0000000000017941 */ /* 0x000fea0003800200 */
.L_x_2796:
        /* <DEDUP_REMOVED lines=20> */
.L_x_2799:
[----:B------:R-:W-:Y:S05]  /*3870*/  BSYNC.RECONVERGENT B1 ;  /* 0x0000000000017941 */ /* 0x000fea0003800200 */
.L_x_2798:
        /* <DEDUP_REMOVED lines=20> */
.L_x_2801:
[----:B------:R-:W-:Y:S05]  /*39c0*/  BSYNC.RECONVERGENT B1 ;  /* 0x0000000000017941 */ /* 0x000fea0003800200 */
.L_x_2800:
        /* <DEDUP_REMOVED lines=20> */
.L_x_2803:
[----:B------:R-:W-:Y:S05]  /*3b10*/  BSYNC.RECONVERGENT B1 ;  /* 0x0000000000017941 */ /* 0x000fea0003800200 */
.L_x_2802:
        /* <DEDUP_REMOVED lines=30> */
.L_x_2805:
[----:B------:R-:W-:Y:S05]  /*3d00*/  BSYNC.RECONVERGENT B1 ;  /* 0x0000000000017941 */ /* 0x000fea0003800200 */
.L_x_2804:
        /* <DEDUP_REMOVED lines=20> */
.L_x_2807:
[----:B------:R-:W-:Y:S05]  /*3e50*/  BSYNC.RECONVERGENT B1 ;  /* 0x0000000000017941 */ /* 0x000fea0003800200 */
.L_x_2806:
        /* <DEDUP_REMOVED lines=20> */
.L_x_2809:
[----:B------:R-:W-:Y:S05]  /*3fa0*/  BSYNC.RECONVERGENT B1 ;  /* 0x0000000000017941 */ /* 0x000fea0003800200 */
.L_x_2808:
        /* <DEDUP_REMOVED lines=20> */
.L_x_2811:
[----:B------:R-:W-:Y:S05]  /*40f0*/  BSYNC.RECONVERGENT B1 ;  /* 0x0000000000017941 */ /* 0x000fea0003800200 */
.L_x_2810:
        /* <DEDUP_REMOVED lines=20> */
.L_x_2813:
[----:B------:R-:W-:Y:S05]  /*4240*/  BSYNC.RECONVERGENT B1 ;  /* 0x0000000000017941 */ /* 0x000fea0003800200 */
.L_x_2812:
        /* <DEDUP_REMOVED lines=10> */
[----:B------:R-:W-:Y:S01]  /*42f0*/  F2FP.F16.F32.PACK_AB R39, R44, R97 ;  /* 0x000000612c27723e */ /* 0x000fe200000000ff */
        /* <DEDUP_REMOVED lines=8> */
.L_x_2783:
        /* <DEDUP_REMOVED lines=33> */
[----:B------:R-:W-:-:S05]  /*4590*/  F2FP.F16.F32.PACK_AB R47, R47, R16 ;  /* 0x000000102f2f723e */ /* 0x000fca00000000ff */
[----:B------:R3:W-:Y:S02]  /*45a0*/  STG.E desc[UR6][R40.64], R47 ;  /* 0x0000002f28007986 */ /* 0x0007e4000c101906 */
.L_x_2816:
[----:B------:R-:W-:Y:S05]  /*45b0*/  BSYNC.RECONVERGENT B1 ;  /* 0x0000000000017941 */ /* 0x000fea0003800200 */
.L_x_2815:
        /* <DEDUP_REMOVED lines=28> */
[----:B------:R-:W-:-:S05]  /*4780*/  F2FP.F16.F32.PACK_AB R47, R47, R16 ;  /* 0x000000102f2f723e */ /* 0x000fca00000000ff */
[----:B------:R4:W-:Y:S02]  /*4790*/  STG.E desc[UR6][R40.64], R47 ;  /* 0x0000002f28007986 */ /* 0x0009e4000c101906 */
.L_x_2818:
[----:B------:R-:W-:Y:S05]  /*47a0*/  BSYNC.RECONVERGENT B1 ;  /* 0x0000000000017941 */ /* 0x000fea0003800200 */
.L_x_2817:
        /* <DEDUP_REMOVED lines=36> */
[----:B------:R-:W-:-:S05]  /*49f0*/  F2FP.F16.F32.PACK_AB R47, R47, R16 ;  /* 0x000000102f2f723e */ /* 0x000fca00000000ff */
[----:B------:R1:W-:Y:S02]  /*4a00*/  STG.E desc[UR6][R40.64], R47 ;  /* 0x0000002f28007986 */ /* 0x0003e4000c101906 */
.L_x_2820:
[----:B------:R-:W-:Y:S05]  /*4a10*/  BSYNC.RECONVERGENT B1 ;  /* 0x0000000000017941 */ /* 0x000fea0003800200 */
.L_x_2819:
        /* <DEDUP_REMOVED lines=28> */
[----:B------:R-:W-:-:S05]  /*4be0*/  F2FP.F16.F32.PACK_AB R45, R45, R16 ;  /* 0x000000102d2d723e */ /* 0x000fca00000000ff */
[----:B------:R1:W-:Y:S02]  /*4bf0*/  STG.E desc[UR6][R40.64], R45 ;  /* 0x0000002d28007986 */ /* 0x0003e4000c101906 */
.L_x_2822:
[----:B------:R-:W-:Y:S05]  /*4c00*/  BSYNC.RECONVERGENT B1 ;  /* 0x0000000000017941 */ /* 0x000fea0003800200 */
.L_x_2821:
        /* <DEDUP_REMOVED lines=30> */
.L_x_2824:
[----:B------:R-:W-:Y:S05]  /*4df0*/  BSYNC.RECONVERGENT B1 ;  /* 0x0000000000017941 */ /* 0x000fea0003800200 */
.L_x_2823:
        /* <DEDUP_REMOVED lines=30> */
.L_x_2826:
[----:B------:R-:W-:Y:S05]  /*4fe0*/  BSYNC.RECONVERGENT B1 ;  /* 0x0000000000017941 */ /* 0x000fea0003800200 */
.L_x_2825:
        /* <DEDUP_REMOVED lines=38> */
.L_x_2828:
[----:B------:R-:W-:Y:S05]  /*5250*/  BSYNC.RECONVERGENT B1 ;  /* 0x0000000000017941 */ /* 0x000fea0003800200 */
.L_x_2827:
        /* <DEDUP_REMOVED lines=30> */
.L_x_2830:
[----:B------:R-:W-:Y:S05]  /*5440*/  BSYNC.RECONVERGENT B1 ;  /* 0x0000000000017941 */ /* 0x000fea0003800200 */
.L_x_2829:
        /* <DEDUP_REMOVED lines=30> */
.L_x_2832:
[----:B------:R-:W-:Y:S05]  /*5630*/  BSYNC.RECONVERGENT B1 ;  /* 0x0000000000017941 */ /* 0x000fea0003800200 */
.L_x_2831:
        /* <DEDUP_REMOVED lines=28> */
[----:B------:R-:W-:-:S05]  /*5800*/  F2FP.F16.F32.PACK_AB R45, R45, R16 ;  /* 0x000000102d2d723e */ /* 0x000fca00000000ff */
[----:B------:R1:W-:Y:S02]  /*5810*/  STG.E desc[UR6][R42.64], R45 ;  /* 0x0000002d2a007986 */ /* 0x0003e4000c101906 */
.L_x_2834:
[----:B------:R-:W-:Y:S05]  /*5820*/  BSYNC.RECONVERGENT B1 ;  /* 0x0000000000017941 */ /* 0x000fea0003800200 */
.L_x_2833:
        /* <DEDUP_REMOVED lines=38> */
[----:B------:R-:W-:-:S05]  /*5a90*/  F2FP.F16.F32.PACK_AB R45, R45, R16 ;  /* 0x000000102d2d723e */ /* 0x000fca00000000ff */
[----:B------:R1:W-:Y:S02]  /*5aa0*/  STG.E desc[UR6][R42.64], R45 ;  /* 0x0000002d2a007986 */ /* 0x0003e4000c101906 */
.L_x_2836:
[----:B------:R-:W-:Y:S05]  /*5ab0*/  BSYNC.RECONVERGENT B1 ;  /* 0x0000000000017941 */ /* 0x000fea0003800200 */
.L_x_2835:
        /* <DEDUP_REMOVED lines=30> */
.L_x_2838:
[----:B------:R-:W-:Y:S05]  /*5ca0*/  BSYNC.RECONVERGENT B1 ;  /* 0x0000000000017941 */ /* 0x000fea0003800200 */
.L_x_2837:
        /* <DEDUP_REMOVED lines=30> */
.L_x_2840:
[----:B------:R-:W-:Y:S05]  /*5e90*/  BSYNC.RECONVERGENT B1 ;  /* 0x0000000000017941 */ /* 0x000fea0003800200 */
.L_x_2839:
        /* <DEDUP_REMOVED lines=30> */
.L_x_2842:
[----:B------:R-:W-:Y:S05]  /*6080*/  BSYNC.RECONVERGENT B1 ;  /* 0x0000000000017941 */ /* 0x000fea0003800200 */
.L_x_2841:
        /* <DEDUP_REMOVED lines=30> */
.L_x_2844:
[----:B------:R-:W-:Y:S05]  /*6270*/  BSYNC.RECONVERGENT B1 ;  /* 0x0000000000017941 */ /* 0x000fea0003800200 */
.L_x_2843:
        /* <DEDUP_REMOVED lines=26> */
[----:B------:R-:W-:-:S05]  /*6420*/  F2FP.F16.F32.PACK_AB R39, R39, R16 ;  /* 0x000000102727723e */ /* 0x000fca00000000ff */
[----:B------:R1:W-:Y:S02]  /*6430*/  STG.E desc[UR6][R36.64], R39 ;  /* 0x0000002724007986 */ /* 0x0003e4000c101906 */
.L_x_2814:
[----:B------:R-:W-:Y:S05]  /*6440*/  BSYNC.RECONVERGENT B0 ;  /* 0x0000000000007941 */ /* 0x000fea0003800200 */
.L_x_2782:
        /* <DEDUP_REMOVED lines=8> */
.L_x_2846:
        /* <DEDUP_REMOVED lines=11> */
.L_x_4929:


//--------------------- .text._Z35group_norm_nhwc_fwd_one_pass_kernelI11Fp16IOFp32WLi256ELi112ELi448EEv26Group_norm_nhwc_fwd_params --------------------------
	.section	.text._Z35group_norm_nhwc_fwd_one_pass_kernelI11Fp16IOFp32WLi256ELi112ELi448EEv26Group_norm_nhwc_fwd_params,"ax",@progbits
	.align	128
        .global         _Z35group_norm_nhwc_fwd_one_pass_kernelI11Fp16IOFp32WLi256ELi112ELi448EEv26Group_norm_nhwc_fwd_params
        .type           _Z35group_norm_nhwc_fwd_one_pass_kernelI11Fp16IOFp32WLi256ELi112ELi448EEv26Group_norm_nhwc_fwd_params,@function
        .size           _Z35group_norm_nhwc_fwd_one_pass_kernelI11Fp16IOFp32WLi256ELi112ELi448EEv26Group_norm_nhwc_fwd_params,(.L_x_4930 - _Z35group_norm_nhwc_fwd_one_pass_kernelI11Fp16IOFp32WLi256ELi112ELi448EEv26Group_norm_nhwc_fwd_params)
        .other          _Z35group_norm_nhwc_fwd_one_pass_kernelI11Fp16IOFp32WLi256ELi112ELi448EEv26Group_norm_nhwc_fwd_params,@"STO_CUDA_ENTRY STV_DEFAULT"
_Z35group_norm_nhwc_fwd_one_pass_kernelI11Fp16IOFp32WLi256ELi112ELi448EEv26Group_norm_nhwc_fwd_params:
.text._Z35group_norm_nhwc_fwd_one_pass_kernelI11Fp16IOFp32WLi256ELi112ELi448EEv26Group_norm_nhwc_fwd_params:
        /* <DEDUP_REMOVED lines=53> */
.L_x_2986:
[----:B0-2---:R-:W0:Y:S01]  /*0350*/  LDC R13, c[0x0][0x3f8] ;  /* 0x0000fe00ff0d7b82 */ /* 0x005e220000000800 */
[----:B------:R-:W1:Y:S01]  /*0360*/  LDCU UR8, c[0x0][0x404] ;  /* 0x00008080ff0877ac */ /* 0x000e620008000800 */
[----:B------:R-:W-:Y:S02]  /*0370*/  LOP3.LUT R121, R104, 0xffff, RZ, 0xc0, !PT ;  /* 0x0000ffff68797812 */ /* 0x000fe400078ec0ff */
[----:B------:R-:W-:Y:S01]  /*0380*/  MOV R83, RZ ;  /* 0x000000ff00537202 */ /* 0x000fe20000000f00 */
[----:B------:R-:W2:Y:S01]  /*0390*/  LDCU.64 UR4, c[0x0][0x3e8] ;  /* 0x00007d00ff0477ac */ /* 0x000ea20008000a00 */
[----:B0--3--:R-:W-:Y:S02]  /*03a0*/  IABS R5, R13 ;  /* 0x0000000d00057213 */ /* 0x009fe40000000000 */
[----:B------:R-:W-:Y:S02]  /*03b0*/  ISETP.NE.AND P4, PT, R13, RZ, PT ;  /* 0x000000ff0d00720c */ /* 0x000fe40003f85270 */
[----:B------:R-:W0:Y:S08]  /*03c0*/  I2F.RP R0, R5 ;  /* 0x0000000500007306 */ /* 0x000e300000209400 */
[----:B0-----:R-:W0:Y:S02]  /*03d0*/  MUFU.RCP R0, R0 ;  /* 0x0000000000007308 */ /* 0x001e240000001000 */
[----:B0-----:R-:W-:-:S06]  /*03e0*/  IADD3 R2, PT, PT, R0, 0xffffffe, RZ ;  /* 0x0ffffffe00027810 */ /* 0x001fcc0007ffe0ff */
[----:B----4-:R0:W3:Y:S02]  /*03f0*/  F2I.FTZ.U32.TRUNC.NTZ R3, R2 ;  /* 0x0000000200037305 */ /* 0x0100e4000021f000 */
        /* <DEDUP_REMOVED lines=61> */
[C---:B-----5:R-:W-:Y:S01]  /*07d0*/  @!P3 IMAD R31, R15.reuse, R5, R2 ;  /* 0x000000050f1fb224 */ /* 0x060fe200078e0202 */
        /* <DEDUP_REMOVED lines=9> */
[----:B------:R-:W-:-:S07]  /*0870*/  @!P3 LEA.HI.X R13, R4, R9, R5, 0x1, P6 ;  /* 0x00000009040db211 */ /* 0x000fce00030f0c05 */
[----:B------:R-:W5:Y:S01]  /*0880*/  @!P5 LDC.64 R8, c[0x0][0x390] ;  /* 0x0000e400ff08db82 */ /* 0x000f620000000a00 */
[----:B------:R-:W-:Y:S02]  /*0890*/  CS2R R80, SRZ ;  /* 0x0000000000507805 */ /* 0x000fe4000001ff00 */
[----:B------:R-:W-:Y:S02]  /*08a0*/  ISETP.GE.U32.AND P2, PT, R29, UR4, PT ;  /* 0x000000041d007c0c */ /* 0x000fe4000bf46070 */
[----:B------:R-:W-:Y:S01]  /*08b0*/  SHF.R.S32.HI R35, RZ, 0x1f, R29 ;  /* 0x0000001fff237819 */ /* 0x000fe2000001141d */
[----:B0-----:R-:W-:Y:S01]  /*08c0*/  @!P4 IMAD R16, R25, R10, RZ ;  /* 0x0000000a1910c224 */ /* 0x001fe200078e02ff */
[----:B-1----:R-:W-:Y:S01]  /*08d0*/  @!P4 MOV R14, R120 ;  /* 0x00000078000ec202 */ /* 0x002fe20000000f00 */
[----:B------:R0:W3:Y:S01]  /*08e0*/  @!P3 LDG.E R81, desc[UR6][R12.64] ;  /* 0x000000060c51b981 */ /* 0x0000e2000c1e1900 */
[----:B------:R-:W1:Y:S01]  /*08f0*/  @!P1 LDC.64 R4, c[0x0][0x3e0] ;  /* 0x0000f800ff049b82 */ /* 0x000e620000000a00 */
[----:B------:R-:W-:-:S02]  /*0900*/  @!P4 MOV R15, R123 ;  /* 0x0000007b000fc202 */ /* 0x000fc40000000f00 */
[----:B------:R-:W-:Y:S02]  /*0910*/  IADD3 R31, PT, PT, R0, 0x48, RZ ;  /* 0x00000048001f7810 */ /* 0x000fe40007ffe0ff */
[----:B------:R-:W-:Y:S01]  /*0920*/  ISETP.GE.AND.EX P2, PT, R35, UR5, PT, P2 ;  /* 0x0000000523007c0c */ /* 0x000fe2000bf46320 */
[----:B------:R-:W-:Y:S01]  /*0930*/  @!P4 IMAD R11, R19, R11, R16 ;  /* 0x0000000b130bc224 */ /* 0x000fe200078e0210 */
[----:B------:R-:W-:Y:S01]  /*0940*/  ISETP.GE.U32.AND P3, PT, R31, UR4, PT ;  /* 0x000000041f007c0c */ /* 0x000fe2000bf66070 */
[----:B------:R-:W-:Y:S01]  /*0950*/  @!P4 IMAD.WIDE.U32 R14, R19, R10, R14 ;  /* 0x0000000a130ec225 */ /* 0x000fe200078e000e */
[----:B------:R-:W-:Y:S02]  /*0960*/  SHF.R.S32.HI R37, RZ, 0x1f, R31 ;  /* 0x0000001fff257819 */ /* 0x000fe4000001141f */
[----:B0-----:R-:W-:Y:S02]  /*0970*/  @!P5 MOV R12, R120 ;  /* 0x00000078000cd202 */ /* 0x001fe40000000f00 */
[----:B------:R-:W-:Y:S01]  /*0980*/  @!P5 MOV R13, R123 ;  /* 0x0000007b000dd202 */ /* 0x000fe20000000f00 */
[----:B--2---:R-:W-:Y:S01]  /*0990*/  @!P5 IMAD R16, R27, R2, RZ ;  /* 0x000000021b10d224 */ /* 0x004fe200078e02ff */
[----:B------:R-:W-:-:S02]  /*09a0*/  ISETP.GE.AND.EX P3, PT, R37, UR5, PT, P3 ;  /* 0x0000000525007c0c */ /* 0x000fc4000bf66330 */
[----:B------:R-:W-:Y:S01]  /*09b0*/  @!P4 IADD3 R15, PT, PT, R15, R11, RZ ;  /* 0x0000000b0f0fc210 */ /* 0x000fe20007ffe0ff */
[C---:B------:R-:W-:Y:S01]  /*09c0*/  @!P5 IMAD.WIDE.U32 R12, R21.reuse, R2, R12 ;  /* 0x00000002150cd225 */ /* 0x040fe200078e000c */
[C---:B----4-:R-:W-:Y:S01]  /*09d0*/  @!P4 LEA R6, P6, R14.reuse, R6, 0x1 ;  /* 0x000000060e06c211 */ /* 0x050fe200078c08ff */
[----:B------:R-:W0:Y:S02]  /*09e0*/  @!P1 LDC.64 R10, c[0x0][0x390] ;  /* 0x0000e400ff0a9b82 */ /* 0x000e240000000a00 */
[----:B------:R-:W-:Y:S01]  /*09f0*/  @!P5 IMAD R17, R21, R3, R16 ;  /* 0x000000031511d224 */ /* 0x000fe200078e0210 */
[----:B------:R-:W-:Y:S02]  /*0a00*/  @!P4 LEA.HI.X R7, R14, R7, R15, 0x1, P6 ;  /* 0x000000070e07c211 */ /* 0x000fe400030f0c0f */
[C---:B-----5:R-:W-:Y:S01]  /*0a10*/  @!P5 LEA R14, P6, R12.reuse, R8, 0x1 ;  /* 0x000000080c0ed211 */ /* 0x060fe200078c08ff */
[----:B-1----:R-:W-:Y:S01]  /*0a20*/  @!P1 IMAD R8, R33, R4, RZ ;  /* 0x0000000421089224 */ /* 0x002fe200078e02ff */
[----:B------:R-:W-:Y:S01]  /*0a30*/  @!P5 IADD3 R13, PT, PT, R13, R17, RZ ;  /* 0x000000110d0dd210 */ /* 0x000fe20007ffe0ff */
[----:B------:R-:W1:Y:S01]  /*0a40*/  @!P2 LDC.64 R2, c[0x0][0x3e0] ;  /* 0x0000f800ff02ab82 */ /* 0x000e620000000a00 */
[----:B------:R-:W-:Y:S01]  /*0a50*/  CS2R R26, SRZ ;  /* 0x00000000001a7805 */ /* 0x000fe2000001ff00 */
[----:B------:R-:W-:Y:S01]  /*0a60*/  @!P1 IMAD R5, R23, R5, R8 ;  /* 0x0000000517059224 */ /* 0x000fe200078e0208 */
[----:B------:R-:W-:-:S02]  /*0a70*/  @!P5 LEA.HI.X R15, R12, R9, R13, 0x1, P6 ;  /* 0x000000090c0fd211 */ /* 0x000fc400030f0c0d */
[----:B------:R-:W-:Y:S02]  /*0a80*/  IADD3 R19, PT, PT, R0, 0x50, RZ ;  /* 0x0000005000137810 */ /* 0x000fe40007ffe0ff */
[----:B------:R2:W4:Y:S01]  /*0a90*/  @!P4 LDG.E R27, desc[UR6][R6.64] ;  /* 0x00000006061bc981 */ /* 0x000522000c1e1900 */
[----:B------:R-:W5:Y:S01]  /*0aa0*/  @!P3 LDC.64 R8, c[0x0][0x3e0] ;  /* 0x0000f800ff08bb82 */ /* 0x000f620000000a00 */
[----:B------:R-:W-:Y:S02]  /*0ab0*/  @!P1 MOV R16, R120 ;  /* 0x0000007800109202 */ /* 0x000fe40000000f00 */
[----:B------:R-:W-:Y:S02]  /*0ac0*/  @!P1 MOV R17, R123 ;  /* 0x0000007b00119202 */ /* 0x000fe40000000f00 */
[----:B------:R-:W-:Y:S02]  /*0ad0*/  ISETP.GE.U32.AND P4, PT, R19, UR4, PT ;  /* 0x0000000413007c0c */ /* 0x000fe4000bf86070 */
[----:B------:R-:W-:-:S02]  /*0ae0*/  SHF.R.S32.HI R39, RZ, 0x1f, R19 ;  /* 0x0000001fff277819 */ /* 0x000fc40000011413 */
[----:B------:R-:W-:Y:S01]  /*0af0*/  CS2R R24, SRZ ;  /* 0x0000000000187805 */ /* 0x000fe2000001ff00 */
[----:B------:R-:W5:Y:S01]  /*0b00*/  @!P2 LDC.64 R12, c[0x0][0x390] ;  /* 0x0000e400ff0cab82 */ /* 0x000f620000000a00 */
[----:B------:R-:W-:Y:S01]  /*0b10*/  @!P1 IMAD.WIDE.U32 R16, R23, R4, R16 ;  /* 0x0000000417109225 */ /* 0x000fe200078e0010 */
[----:B------:R-:W-:-:S03]  /*0b20*/  ISETP.GE.AND.EX P4, PT, R39, UR5, PT, P4 ;  /* 0x0000000527007c0c */ /* 0x000fc6000bf86340 */
[----:B------:R1:W4:Y:S01]  /*0b30*/  @!P5 LDG.E R25, desc[UR6][R14.64] ;  /* 0x000000060e19d981 */ /* 0x000322000c1e1900 */
[----:B--2---:R-:W-:Y:S02]  /*0b40*/  @!P1 IADD3 R6, PT, PT, R17, R5, RZ ;  /* 0x0000000511069210 */ /* 0x004fe40007ffe0ff */
[----:B0-----:R-:W-:Y:S02]  /*0b50*/  @!P1 LEA R10, P5, R16, R10, 0x1 ;  /* 0x0000000a100a9211 */ /* 0x001fe400078a08ff */
[----:B------:R-:W-:Y:S01]  /*0b60*/  IADD3 R33, PT, PT, R0, 0x58, RZ ;  /* 0x0000005800217810 */ /* 0x000fe20007ffe0ff */
[----:B-1----:R-:W-:Y:S01]  /*0b70*/  @!P2 IMAD R18, R35, R2, RZ ;  /* 0x000000022312a224 */ /* 0x002fe200078e02ff */
[----:B------:R-:W0:Y:S01]  /*0b80*/  @!P3 LDC.64 R4, c[0x0][0x390] ;  /* 0x0000e400ff04bb82 */ /* 0x000e220000000a00 */
[----:B------:R-:W-:Y:S02]  /*0b90*/  @!P1 LEA.HI.X R11, R16, R11, R6, 0x1, P5 ;  /* 0x0000000b100b9211 */ /* 0x000fe400028f0c06 */
[----:B------:R-:W-:-:S02]  /*0ba0*/  @!P2 MOV R14, R120 ;  /* 0x00000078000ea202 */ /* 0x000fc40000000f00 */
[----:B------:R-:W-:Y:S02]  /*0bb0*/  @!P2 MOV R15, R123 ;  /* 0x0000007b000fa202 */ /* 0x000fe40000000f00 */
[----:B------:R-:W-:Y:S02]  /*0bc0*/  ISETP.GE.U32.AND P5, PT, R33, UR4, PT ;  /* 0x0000000421007c0c */ /* 0x000fe4000bfa6070 */
[----:B------:R-:W-:Y:S01]  /*0bd0*/  SHF.R.S32.HI R41, RZ, 0x1f, R33 ;  /* 0x0000001fff297819 */ /* 0x000fe20000011421 */
[C---:B------:R-:W-:Y:S01]  /*0be0*/  @!P2 IMAD R17, R29.reuse, R3, R18 ;  /* 0x000000031d11a224 */ /* 0x040fe200078e0212 */
[----:B------:R-:W1:Y:S01]  /*0bf0*/  @!P4 LDC.64 R6, c[0x0][0x3e0] ;  /* 0x0000f800ff06cb82 */ /* 0x000e620000000a00 */
[----:B------:R-:W-:Y:S01]  /*0c00*/  @!P2 IMAD.WIDE.U32 R2, R29, R2, R14 ;  /* 0x000000021d02a225 */ /* 0x000fe200078e000e */
[----:B------:R-:W-:Y:S02]  /*0c10*/  ISETP.GE.AND.EX P5, PT, R41, UR5, PT, P5 ;  /* 0x0000000529007c0c */ /* 0x000fe4000bfa6350 */
[----:B------:R-:W-:Y:S01]  /*0c20*/  MOV R23, RZ ;  /* 0x000000ff00177202 */ /* 0x000fe20000000f00 */
[----:B-----5:R-:W-:Y:S01]  /*0c30*/  @!P3 IMAD R16, R37, R8, RZ ;  /* 0x000000082510b224 */ /* 0x020fe200078e02ff */
[----:B------:R-:W-:-:S02]  /*0c40*/  @!P2 IADD3 R3, PT, PT, R3, R17, RZ ;  /* 0x000000110303a210 */ /* 0x000fc40007ffe0ff */
[----:B------:R-:W-:Y:S01]  /*0c50*/  @!P3 MOV R17, R123 ;  /* 0x0000007b0011b202 */ /* 0x000fe20000000f00 */
[----:B------:R-:W-:Y:S01]  /*0c60*/  @!P3 IMAD R29, R31, R9, R16 ;  /* 0x000000091f1db224 */ /* 0x000fe200078e0210 */
[----:B------:R-:W-:Y:S01]  /*0c70*/  @!P3 MOV R16, R120 ;  /* 0x000000780010b202 */ /* 0x000fe20000000f00 */
[----:B------:R2:W5:Y:S01]  /*0c80*/  @!P1 LDG.E R23, desc[UR6][R10.64] ;  /* 0x000000060a179981 */ /* 0x000562000c1e1900 */
[----:B------:R-:W-:-:S03]  /*0c90*/  @!P2 LEA R14, P1, R2, R12, 0x1 ;  /* 0x0000000c020ea211 */ /* 0x000fc600078208ff */
[----:B------:R-:W-:Y:S01]  /*0ca0*/  @!P3 IMAD.WIDE.U32 R16, R31, R8, R16 ;  /* 0x000000081f10b225 */ /* 0x000fe200078e0010 */
[----:B------:R-:W-:Y:S01]  /*0cb0*/  @!P2 LEA.HI.X R15, R2, R13, R3, 0x1, P1 ;  /* 0x0000000d020fa211 */ /* 0x000fe200008f0c03 */
[----:B------:R-:W2:Y:S01]  /*0cc0*/  @!P4 LDC.64 R8, c[0x0][0x390] ;  /* 0x0000e400ff08cb82 */ /* 0x000ea20000000a00 */
[----:B------:R-:W-:Y:S02]  /*0cd0*/  CS2R R20, SRZ ;  /* 0x0000000000147805 */ /* 0x000fe4000001ff00 */
[----:B------:R-:W-:-:S05]  /*0ce0*/  @!P3 IADD3 R13, PT, PT, R17, R29, RZ ;  /* 0x0000001d110db210 */ /* 0x000fca0007ffe0ff */
[----:B------:R-:W2:Y:S01]  /*0cf0*/  @!P5 LDC.64 R2, c[0x0][0x3e0] ;  /* 0x0000f800ff02db82 */ /* 0x000ea20000000a00 */
[----:B0-----:R-:W-:Y:S01]  /*0d00*/  @!P3 LEA R12, P1, R16, R4, 0x1 ;  /* 0x00000004100cb211 */ /* 0x001fe200078208ff */
[----:B------:R0:W5:Y:S01]  /*0d10*/  @!P2 LDG.E R21, desc[UR6][R14.64] ;  /* 0x000000060e15a981 */ /* 0x000162000c1e1900 */
[C---:B------:R-:W-:Y:S02]  /*0d20*/  IADD3 R17, PT, PT, R0.reuse, 0x60, RZ ;  /* 0x0000006000117810 */ /* 0x040fe40007ffe0ff */
[----:B------:R-:W-:Y:S01]  /*0d30*/  IADD3 R35, PT, PT, R0, 0x68, RZ ;  /* 0x0000006800237810 */ /* 0x000fe20007ffe0ff */
[----:B-1----:R-:W-:Y:S01]  /*0d40*/  @!P4 IMAD R4, R39, R6, RZ ;  /* 0x000000062704c224 */ /* 0x002fe200078e02ff */
[----:B------:R-:W-:Y:S02]  /*0d50*/  @!P3 LEA.HI.X R13, R16, R5, R13, 0x1, P1 ;  /* 0x00000005100db211 */ /* 0x000fe400008f0c0d */
[----:B--2---:R-:W-:Y:S02]  /*0d60*/  @!P4 MOV R10, R120 ;  /* 0x00000078000ac202 */ /* 0x004fe40000000f00 */
[----:B------:R-:W-:-:S02]  /*0d70*/  @!P4 MOV R11, R123 ;  /* 0x0000007b000bc202 */ /* 0x000fc40000000f00 */
[----:B------:R-:W-:Y:S02]  /*0d80*/  ISETP.GE.U32.AND P1, PT, R17, UR4, PT ;  /* 0x0000000411007c0c */ /* 0x000fe4000bf26070 */
[----:B------:R-:W-:Y:S02]  /*0d90*/  SHF.R.S32.HI R31, RZ, 0x1f, R17 ;  /* 0x0000001fff1f7819 */ /* 0x000fe40000011411 */
[----:B------:R-:W-:Y:S02]  /*0da0*/  ISETP.GE.U32.AND P2, PT, R35, UR4, PT ;  /* 0x0000000423007c0c */ /* 0x000fe4000bf46070 */
[----:B------:R-:W-:Y:S01]  /*0db0*/  SHF.R.S32.HI R37, RZ, 0x1f, R35 ;  /* 0x0000001fff257819 */ /* 0x000fe20000011423 */
[----:B------:R-:W-:Y:S01]  /*0dc0*/  @!P4 IMAD R5, R19, R7, R4 ;  /* 0x000000071305c224 */ /* 0x000fe200078e0204 */
[----:B------:R-:W-:Y:S01]  /*0dd0*/  ISETP.GE.AND.EX P1, PT, R31, UR5, PT, P1 ;  /* 0x000000051f007c0c */ /* 0x000fe2000bf26310 */
[----:B------:R-:W-:Y:S01]  /*0de0*/  @!P4 IMAD.WIDE.U32 R10, R19, R6, R10 ;  /* 0x00000006130ac225 */ /* 0x000fe200078e000a */
[----:B------:R-:W-:Y:S01]  /*0df0*/  MOV R16, RZ ;  /* 0x000000ff00107202 */ /* 0x000fe20000000f00 */
[----:B------:R-:W1:Y:S01]  /*0e00*/  @!P5 LDC.64 R6, c[0x0][0x390] ;  /* 0x0000e400ff06db82 */ /* 0x000e620000000a00 */
[----:B------:R-:W-:-:S02]  /*0e10*/  ISETP.GE.AND.EX P2, PT, R37, UR5, PT, P2 ;  /* 0x0000000525007c0c */ /* 0x000fc4000bf46320 */
[----:B------:R-:W-:Y:S02]  /*0e20*/  @!P4 IADD3 R11, PT, PT, R11, R5, RZ ;  /* 0x000000050b0bc210 */ /* 0x000fe40007ffe0ff */
[----:B------:R2:W5:Y:S01]  /*0e30*/  @!P3 LDG.E R16, desc[UR6][R12.64] ;  /* 0x000000060c10b981 */ /* 0x000562000c1e1900 */
[----:B------:R-:W-:Y:S01]  /*0e40*/  @!P4 LEA R28, P3, R10, R8, 0x1 ;  /* 0x000000080a1cc211 */ /* 0x000fe200078608ff */
[----:B------:R-:W-:Y:S01]  /*0e50*/  @!P5 IMAD R8, R41, R2, RZ ;  /* 0x000000022908d224 */ /* 0x000fe200078e02ff */
[----:B------:R-:W-:Y:S02]  /*0e60*/  IADD3 R19, PT, PT, R0, 0x70, RZ ;  /* 0x0000007000137810 */ /* 0x000fe40007ffe0ff */
[----:B------:R-:W-:Y:S01]  /*0e70*/  @!P4 LEA.HI.X R29, R10, R9, R11, 0x1, P3 ;  /* 0x000000090a1dc211 */ /* 0x000fe200018f0c0b */
[----:B------:R-:W1:Y:S01]  /*0e80*/  @!P1 LDC.64 R4, c[0x0][0x3e0] ;  /* 0x0000f800ff049b82 */ /* 0x000e620000000a00 */
[----:B------:R-:W-:Y:S01]  /*0e90*/  ISETP.GE.U32.AND P3, PT, R19, UR4, PT ;  /* 0x0000000413007c0c */ /* 0x000fe2000bf66070 */
[----:B0-----:R-:W-:Y:S01]  /*0ea0*/  @!P5 IMAD R15, R33, R3, R8 ;  /* 0x00000003210fd224 */ /* 0x001fe200078e0208 */
[----:B------:R-:W-:-:S02]  /*0eb0*/  SHF.R.S32.HI R39, RZ, 0x1f, R19 ;  /* 0x0000001fff277819 */ /* 0x000fc40000011413 */
[----:B------:R-:W-:Y:S02]  /*0ec0*/  @!P5 MOV R8, R120 ;  /* 0x000000780008d202 */ /* 0x000fe40000000f00 */
[----:B------:R-:W-:Y:S01]  /*0ed0*/  @!P5 MOV R9, R123 ;  /* 0x0000007b0009d202 */ /* 0x000fe20000000f00 */
[----:B------:R-:W0:Y:S01]  /*0ee0*/  @!P2 LDC.64 R10, c[0x0][0x3e0] ;  /* 0x0000f800ff0aab82 */ /* 0x000e220000000a00 */
[----:B------:R-:W-:Y:S01]  /*0ef0*/  ISETP.GE.AND.EX P3, PT, R39, UR5, PT, P3 ;  /* 0x0000000527007c0c */ /* 0x000fe2000bf66330 */
[----:B------:R-:W-:Y:S01]  /*0f00*/  @!P5 IMAD.WIDE.U32 R2, R33, R2, R8 ;  /* 0x000000022102d225 */ /* 0x000fe200078e0008 */
[----:B------:R-:W-:-:S05]  /*0f10*/  MOV R18, RZ ;  /* 0x000000ff00127202 */ /* 0x000fca0000000f00 */
[----:B--2---:R-:W2:Y:S01]  /*0f20*/  @!P1 LDC.64 R12, c[0x0][0x390] ;  /* 0x0000e400ff0c9b82 */ /* 0x004ea20000000a00 */
[----:B------:R-:W-:Y:S02]  /*0f30*/  @!P5 IADD3 R3, PT, PT, R3, R15, RZ ;  /* 0x0000000f0303d210 */ /* 0x000fe40007ffe0ff */
[----:B-1----:R-:W-:Y:S01]  /*0f40*/  @!P5 LEA R14, P6, R2, R6, 0x1 ;  /* 0x00000006020ed211 */ /* 0x002fe200078c08ff */
[----:B------:R1:W5:Y:S01]  /*0f50*/  @!P4 LDG.E R18, desc[UR6][R28.64] ;  /* 0x000000061c12c981 */ /* 0x000362000c1e1900 */
[----:B------:R-:W-:Y:S02]  /*0f60*/  IADD3 R33, PT, PT, R0, 0x88, RZ ;  /* 0x0000008800217810 */ /* 0x000fe40007ffe0ff */
[----:B------:R-:W-:Y:S01]  /*0f70*/  @!P5 LEA.HI.X R15, R2, R7, R3, 0x1, P6 ;  /* 0x00000007020fd211 */ /* 0x000fe200030f0c03 */
[----:B------:R-:W2:Y:S01]  /*0f80*/  @!P2 LDC.64 R8, c[0x0][0x390] ;  /* 0x0000e400ff08ab82 */ /* 0x000ea20000000a00 */
[----:B------:R-:W-:Y:S02]  /*0f90*/  ISETP.GE.U32.AND P4, PT, R33, UR4, PT ;  /* 0x0000000421007c0c */ /* 0x000fe4000bf86070 */
[----:B------:R-:W-:Y:S01]  /*0fa0*/  SHF.R.S32.HI R41, RZ, 0x1f, R33 ;  /* 0x0000001fff297819 */ /* 0x000fe20000011421 */
[----:B------:R-:W-:-:S04]  /*0fb0*/  @!P1 IMAD R2, R31, R4, RZ ;  /* 0x000000041f029224 */ /* 0x000fc800078e02ff */
[----:B------:R-:W3:Y:S01]  /*0fc0*/  @!P3 LDC.64 R6, c[0x0][0x3e0] ;  /* 0x0000f800ff06bb82 */ /* 0x000ee20000000a00 */
[----:B------:R-:W-:Y:S01]  /*0fd0*/  ISETP.GE.AND.EX P4, PT, R41, UR5, PT, P4 ;  /* 0x0000000529007c0c */ /* 0x000fe2000bf86340 */
[----:B0-----:R-:W-:Y:S01]  /*0fe0*/  @!P2 IMAD R22, R37, R10, RZ ;  /* 0x0000000a2516a224 */ /* 0x001fe200078e02ff */
[-C--:B------:R-:W-:Y:S01]  /*0ff0*/  @!P1 MOV R30, R120.reuse ;  /* 0x00000078001e9202 */ /* 0x080fe20000000f00 */
[----:B------:R2:W5:Y:S01]  /*1000*/  @!P5 LDG.E R20, desc[UR6][R14.64] ;  /* 0x000000060e14d981 */ /* 0x000562000c1e1900 */
[-C--:B------:R-:W-:Y:S02]  /*1010*/  @!P1 MOV R31, R123.reuse ;  /* 0x0000007b001f9202 */ /* 0x080fe40000000f00 */
[----:B-1----:R-:W-:Y:S02]  /*1020*/  @!P2 MOV R28, R120 ;  /* 0x00000078001ca202 */ /* 0x002fe40000000f00 */
[----:B------:R-:W-:Y:S01]  /*1030*/  @!P2 MOV R29, R123 ;  /* 0x0000007b001da202 */ /* 0x000fe20000000f00 */
[----:B------:R-:W-:-:S02]  /*1040*/  @!P1 IMAD R5, R17, R5, R2 ;  /* 0x0000000511059224 */ /* 0x000fc400078e0202 */
[----:B------:R-:W-:Y:S01]  /*1050*/  @!P1 IMAD.WIDE.U32 R30, R17, R4, R30 ;  /* 0x00000004111e9225 */ /* 0x000fe200078e001e */
[----:B------:R-:W0:Y:S03]  /*1060*/  @!P3 LDC.64 R2, c[0x0][0x390] ;  /* 0x0000e400ff02bb82 */ /* 0x000e260000000a00 */
[C---:B------:R-:W-:Y:S02]  /*1070*/  @!P2 IMAD R11, R35.reuse, R11, R22 ;  /* 0x0000000b230ba224 */ /* 0x040fe400078e0216 */
[----:B------:R-:W-:Y:S01]  /*1080*/  @!P2 IMAD.WIDE.U32 R28, R35, R10, R28 ;  /* 0x0000000a231ca225 */ /* 0x000fe200078e001c */
[----:B------:R-:W-:Y:S02]  /*1090*/  IADD3 R35, PT, PT, R0, 0xa0, RZ ;  /* 0x000000a000237810 */ /* 0x000fe40007ffe0ff */
[----:B------:R-:W-:Y:S02]  /*10a0*/  @!P1 IADD3 R10, PT, PT, R31, R5, RZ ;  /* 0x000000051f0a9210 */ /* 0x000fe40007ffe0ff */
[----:B--2---:R-:W-:Y:S01]  /*10b0*/  @!P1 LEA R14, P6, R30, R12, 0x1 ;  /* 0x0000000c1e0e9211 */ /* 0x004fe200078c08ff */
[----:B------:R-:W1:Y:S01]  /*10c0*/  @!P4 LDC.64 R4, c[0x0][0x3e0] ;  /* 0x0000f800ff04cb82 */ /* 0x000e620000000a00 */
[----:B------:R-:W-:-:S02]  /*10d0*/  ISETP.GE.U32.AND P5, PT, R35, UR4, PT ;  /* 0x0000000423007c0c */ /* 0x000fc4000bfa6070 */
[----:B------:R-:W-:Y:S02]  /*10e0*/  SHF.R.S32.HI R37, RZ, 0x1f, R35 ;  /* 0x0000001fff257819 */ /* 0x000fe40000011423 */
[----:B------:R-:W-:Y:S02]  /*10f0*/  @!P1 LEA.HI.X R15, R30, R13, R10, 0x1, P6 ;  /* 0x0000000d1e0f9211 */ /* 0x000fe400030f0c0a */
[----:B------:R-:W-:Y:S01]  /*1100*/  ISETP.GE.AND.EX P5, PT, R37, UR5, PT, P5 ;  /* 0x0000000525007c0c */ /* 0x000fe2000bfa6350 */
[----:B------:R-:W2:Y:S01]  /*1110*/  @!P4 LDC.64 R12, c[0x0][0x390] ;  /* 0x0000e400ff0ccb82 */ /* 0x000ea20000000a00 */
[----:B------:R-:W-:Y:S01]  /*1120*/  @!P2 LEA R10, P6, R28, R8, 0x1 ;  /* 0x000000081c0aa211 */ /* 0x000fe200078c08ff */
[----:B---3--:R-:W-:Y:S01]  /*1130*/  @!P3 IMAD R8, R39, R6, RZ ;  /* 0x000000062708b224 */ /* 0x008fe200078e02ff */
[----:B------:R-:W-:-:S03]  /*1140*/  @!P2 IADD3 R11, PT, PT, R29, R11, RZ ;  /* 0x0000000b1d0ba210 */ /* 0x000fc60007ffe0ff */
[C---:B------:R-:W-:Y:S01]  /*1150*/  @!P3 IMAD R29, R19.reuse, R7, R8 ;  /* 0x00000007131db224 */ /* 0x040fe200078e0208 */
[----:B------:R-:W-:Y:S02]  /*1160*/  @!P2 LEA.HI.X R11, R28, R9, R11, 0x1, P6 ;  /* 0x000000091c0ba211 */ /* 0x000fe400030f0c0b */
[----:B------:R-:W-:Y:S02]  /*1170*/  @!P3 MOV R8, R120 ;  /* 0x000000780008b202 */ /* 0x000fe40000000f00 */
[----:B------:R-:W-:Y:S01]  /*1180*/  @!P3 MOV R9, R123 ;  /* 0x0000007b0009b202 */ /* 0x000fe20000000f00 */
[----:B------:R-:W3:Y:S01]  /*1190*/  @!P2 LDG.E R24, desc[UR6][R10.64] ;  /* 0x000000060a18a981 */ /* 0x000ee2000c1e1900 */
[----:B------:R-:W-:Y:S02]  /*11a0*/  MOV R22, RZ ;  /* 0x000000ff00167202 */ /* 0x000fe40000000f00 */
[----:B------:R-:W-:Y:S01]  /*11b0*/  IADD3 R17, PT, PT, R0, 0xa8, RZ ;  /* 0x000000a800117810 */ /* 0x000fe20007ffe0ff */
[----:B------:R-:W-:-:S02]  /*11c0*/  @!P3 IMAD.WIDE.U32 R8, R19, R6, R8 ;  /* 0x000000061308b225 */ /* 0x000fc400078e0008 */
[----:B------:R-:W2:Y:S01]  /*11d0*/  @!P5 LDC.64 R6, c[0x0][0x3e0] ;  /* 0x0000f800ff06db82 */ /* 0x000ea20000000a00 */
[----:B------:R1:W3:Y:S01]  /*11e0*/  @!P1 LDG.E R22, desc[UR6][R14.64] ;  /* 0x000000060e169981 */ /* 0x0002e2000c1e1900 */
[----:B------:R-:W-:Y:S02]  /*11f0*/  ISETP.GE.U32.AND P1, PT, R17, UR4, PT ;  /* 0x0000000411007c0c */ /* 0x000fe4000bf26070 */
[----:B------:R-:W-:Y:S02]  /*1200*/  SHF.R.S32.HI R39, RZ, 0x1f, R17 ;  /* 0x0000001fff277819 */ /* 0x000fe40000011411 */
[----:B------:R-:W-:Y:S02]  /*1210*/  @!P3 IADD3 R9, PT, PT, R9, R29, RZ ;  /* 0x0000001d0909b210 */ /* 0x000fe40007ffe0ff */
[----:B------:R-:W-:Y:S01]  /*1220*/  ISETP.GE.AND.EX P1, PT, R39, UR5, PT, P1 ;  /* 0x0000000527007c0c */ /* 0x000fe2000bf26310 */
[----:B-1----:R-:W-:Y:S01]  /*1230*/  @!P4 IMAD R14, R41, R4, RZ ;  /* 0x00000004290ec224 */ /* 0x002fe200078e02ff */
[----:B0-----:R-:W-:-:S02]  /*1240*/  @!P3 LEA R2, P6, R8, R2, 0x1 ;  /* 0x000000020802b211 */ /* 0x001fc400078c08ff */
[----:B------:R-:W-:Y:S01]  /*1250*/  @!P4 MOV R15, R123 ;  /* 0x0000007b000fc202 */ /* 0x000fe20000000f00 */
[C---:B------:R-:W-:Y:S01]  /*1260*/  @!P4 IMAD R19, R33.reuse, R5, R14 ;  /* 0x000000052113c224 */ /* 0x040fe200078e020e */
[----:B------:R-:W-:Y:S02]  /*1270*/  @!P4 MOV R14, R120 ;  /* 0x00000078000ec202 */ /* 0x000fe40000000f00 */
[----:B------:R-:W-:Y:S02]  /*1280*/  @!P3 LEA.HI.X R3, R8, R3, R9, 0x1, P6 ;  /* 0x000000030803b211 */ /* 0x000fe400030f0c09 */
[C---:B------:R-:W-:Y:S01]  /*1290*/  IADD3 R31, PT, PT, R0.reuse, 0xb8, RZ ;  /* 0x000000b8001f7810 */ /* 0x040fe20007ffe0ff */
[----:B------:R-:W0:Y:S01]  /*12a0*/  @!P5 LDC.64 R8, c[0x0][0x390] ;  /* 0x0000e400ff08db82 */ /* 0x000e220000000a00 */
[----:B------:R-:W-:Y:S01]  /*12b0*/  @!P4 IMAD.WIDE.U32 R14, R33, R4, R14 ;  /* 0x00000004210ec225 */ /* 0x000fe200078e000e */
[----:B------:R-:W-:Y:S01]  /*12c0*/  IADD3 R33, PT, PT, R0, 0xc8, RZ ;  /* 0x000000c800217810 */ /* 0x000fe20007ffe0ff */
[----:B------:R1:W3:Y:S01]  /*12d0*/  @!P3 LDG.E R26, desc[UR6][R2.64] ;  /* 0x00000006021ab981 */ /* 0x0002e2000c1e1900 */
[----:B------:R-:W-:-:S02]  /*12e0*/  ISETP.GE.U32.AND P2, PT, R31, UR4, PT ;  /* 0x000000041f007c0c */ /* 0x000fc4000bf46070 */
[----:B------:R-:W-:Y:S02]  /*12f0*/  SHF.R.S32.HI R41, RZ, 0x1f, R31 ;  /* 0x0000001fff297819 */ /* 0x000fe4000001141f */
[----:B------:R-:W4:Y:S01]  /*1300*/  @!P1 LDC.64 R4, c[0x0][0x3e0] ;  /* 0x0000f800ff049b82 */ /* 0x000f220000000a00 */
[----:B------:R-:W-:Y:S02]  /*1310*/  ISETP.GE.U32.AND P3, PT, R33, UR4, PT ;  /* 0x0000000421007c0c */ /* 0x000fe4000bf66070 */
[----:B------:R-:W-:Y:S02]  /*1320*/  SHF.R.S32.HI R43, RZ, 0x1f, R33 ;  /* 0x0000001fff2b7819 */ /* 0x000fe40000011421 */
[----:B------:R-:W-:Y:S02]  /*1330*/  ISETP.GE.AND.EX P2, PT, R41, UR5, PT, P2 ;  /* 0x0000000529007c0c */ /* 0x000fe4000bf46320 */
[----:B--2---:R-:W-:Y:S01]  /*1340*/  @!P4 LEA R28, P6, R14, R12, 0x1 ;  /* 0x0000000c0e1cc211 */ /* 0x004fe200078c08ff */
[----:B------:R-:W-:Y:S01]  /*1350*/  @!P5 IMAD R12, R37, R6, RZ ;  /* 0x00000006250cd224 */ /* 0x000fe200078e02ff */
[----:B------:R-:W-:-:S02]  /*1360*/  @!P4 IADD3 R10, PT, PT, R15, R19, RZ ;  /* 0x000000130f0ac210 */ /* 0x000fc40007ffe0ff */
[----:B------:R-:W-:Y:S01]  /*1370*/  ISETP.GE.AND.EX P3, PT, R43, UR5, PT, P3 ;  /* 0x000000052b007c0c */ /* 0x000fe2000bf66330 */
[C---:B------:R-:W-:Y:S01]  /*1380*/  @!P5 IMAD R15, R35.reuse, R7, R12 ;  /* 0x00000007230fd224 */ /* 0x040fe200078e020c */
[----:B------:R-:W-:Y:S02]  /*1390*/  @!P4 LEA.HI.X R29, R14, R13, R10, 0x1, P6 ;  /* 0x0000000d0e1dc211 */ /* 0x000fe400030f0c0a */
[----:B------:R-:W-:Y:S01]  /*13a0*/  @!P5 MOV R10, R120 ;  /* 0x00000078000ad202 */ /* 0x000fe20000000f00 */
[----:B------:R-:W2:Y:S01]  /*13b0*/  @!P1 LDC.64 R12, c[0x0][0x390] ;  /* 0x0000e400ff0c9b82 */ /* 0x000ea20000000a00 */
[----:B------:R-:W-:Y:S02]  /*13c0*/  @!P5 MOV R11, R123 ;  /* 0x0000007b000bd202 */ /* 0x000fe40000000f00 */
[----:B------:R-:W-:Y:S02]  /*13d0*/  MOV R52, RZ ;  /* 0x000000ff00347202 */ /* 0x000fe40000000f00 */
[----:B------:R-:W-:Y:S01]  /*13e0*/  IADD3 R19, PT, PT, R0, 0xe0, RZ ;  /* 0x000000e000137810 */ /* 0x000fe20007ffe0ff */
[----:B------:R-:W-:-:S02]  /*13f0*/  @!P5 IMAD.WIDE.U32 R10, R35, R6, R10 ;  /* 0x00000006230ad225 */ /* 0x000fc400078e000a */
[----:B-1----:R-:W1:Y:S01]  /*1400*/  @!P2 LDC.64 R2, c[0x0][0x3e0] ;  /* 0x0000f800ff02ab82 */ /* 0x002e620000000a00 */
[----:B------:R4:W3:Y:S01]  /*1410*/  @!P4 LDG.E R52, desc[UR6][R28.64] ;  /* 0x000000061c34c981 */ /* 0x0008e2000c1e1900 */
[----:B------:R-:W-:Y:S02]  /*1420*/  ISETP.GE.U32.AND P4, PT, R19, UR4, PT ;  /* 0x0000000413007c0c */ /* 0x000fe4000bf86070 */
[----:B------:R-:W-:Y:S02]  /*1430*/  @!P5 IADD3 R11, PT, PT, R11, R15, RZ ;  /* 0x0000000f0b0bd210 */ /* 0x000fe40007ffe0ff */
[----:B------:R-:W-:Y:S02]  /*1440*/  SHF.R.S32.HI R35, RZ, 0x1f, R19 ;  /* 0x0000001fff237819 */ /* 0x000fe40000011413 */
[----:B------:R-:W1:Y:S01]  /*1450*/  @!P3 LDC.64 R6, c[0x0][0x3e0] ;  /* 0x0000f800ff06bb82 */ /* 0x000e620000000a00 */
[C---:B0-----:R-:W-:Y:S02]  /*1460*/  @!P5 LEA R14, P6, R10.reuse, R8, 0x1 ;  /* 0x000000080a0ed211 */ /* 0x041fe400078c08ff */
[----:B------:R-:W-:Y:S01]  /*1470*/  ISETP.GE.AND.EX P4, PT, R35, UR5, PT, P4 ;  /* 0x0000000523007c0c */ /* 0x000fe2000bf86340 */
[----:B----4-:R-:W-:Y:S01]  /*1480*/  @!P1 IMAD R8, R39, R4, RZ ;  /* 0x0000000427089224 */ /* 0x010fe200078e02ff */
[----:B------:R-:W-:-:S02]  /*1490*/  @!P5 LEA.HI.X R15, R10, R9, R11, 0x1, P6 ;  /* 0x000000090a0fd211 */ /* 0x000fc400030f0c0b */
[----:B------:R-:W-:Y:S01]  /*14a0*/  @!P1 MOV R28, R120 ;  /* 0x00000078001c9202 */ /* 0x000fe20000000f00 */
[----:B------:R-:W0:Y:S01]  /*14b0*/  @!P2 LDC.64 R10, c[0x0][0x390] ;  /* 0x0000e400ff0aab82 */ /* 0x000e220000000a00 */
[----:B------:R-:W-:Y:S02]  /*14c0*/  @!P1 MOV R29, R123 ;  /* 0x0000007b001d9202 */ /* 0x000fe40000000f00 */
[----:B------:R-:W-:Y:S01]  /*14d0*/  MOV R58, RZ ;  /* 0x000000ff003a7202 */ /* 0x000fe20000000f00 */
[C---:B------:R-:W-:Y:S01]  /*14e0*/  @!P1 IMAD R5, R17.reuse, R5, R8 ;  /* 0x0000000511059224 */ /* 0x040fe200078e0208 */
[----:B------:R-:W-:Y:S01]  /*14f0*/  ISETP.GE.U32.AND P6, PT, R116, UR4, PT ;  /* 0x0000000474007c0c */ /* 0x000fe2000bfc6070 */
[----:B------:R-:W-:Y:S02]  /*1500*/  @!P1 IMAD.WIDE.U32 R28, R17, R4, R28 ;  /* 0x00000004111c9225 */ /* 0x000fe400078e001c */
[----:B------:R-:W4:Y:S01]  /*1510*/  @!P3 LDC.64 R8, c[0x0][0x390] ;  /* 0x0000e400ff08bb82 */ /* 0x000f220000000a00 */
[----:B------:R1:W3:Y:S01]  /*1520*/  @!P5 LDG.E R58, desc[UR6][R14.64] ;  /* 0x000000060e3ad981 */ /* 0x0002e2000c1e1900 */
[----:B------:R-:W-:-:S02]  /*1530*/  ISETP.GE.AND.EX P5, PT, R96, UR5, PT, P6 ;  /* 0x0000000560007c0c */ /* 0x000fc4000bfa6360 */
[----:B------:R-:W-:Y:S02]  /*1540*/  @!P1 IADD3 R17, PT, PT, R29, R5, RZ ;  /* 0x000000051d119210 */ /* 0x000fe40007ffe0ff */
[C---:B--2---:R-:W-:Y:S02]  /*1550*/  @!P1 LEA R12, P6, R28.reuse, R12, 0x1 ;  /* 0x0000000c1c0c9211 */ /* 0x044fe400078c08ff */
[----:B------:R-:W2:Y:S01]  /*1560*/  @!P4 LDC.64 R4, c[0x0][0x3e0] ;  /* 0x0000f800ff04cb82 */ /* 0x000ea20000000a00 */
[----:B------:R-:W-:Y:S02]  /*1570*/  @!P2 MOV R29, R123 ;  /* 0x0000007b001da202 */ /* 0x000fe40000000f00 */
[----:B------:R-:W-:Y:S01]  /*1580*/  @!P1 LEA.HI.X R13, R28, R13, R17, 0x1, P6 ;  /* 0x0000000d1c0d9211 */ /* 0x000fe200030f0c11 */
[----:B-1----:R-:W-:Y:S01]  /*1590*/  @!P2 IMAD R30, R41, R2, RZ ;  /* 0x00000002291ea224 */ /* 0x002fe200078e02ff */
[----:B------:R-:W-:Y:S01]  /*15a0*/  @!P2 MOV R28, R120 ;  /* 0x00000078001ca202 */ /* 0x000fe20000000f00 */
[----:B------:R-:W-:-:S02]  /*15b0*/  @!P3 IMAD R32, R43, R6, RZ ;  /* 0x000000062b20b224 */ /* 0x000fc400078e02ff */
[C---:B------:R-:W-:Y:S02]  /*15c0*/  @!P2 IMAD R17, R31.reuse, R3, R30 ;  /* 0x000000031f11a224 */ /* 0x040fe400078e021e */
[----:B------:R-:W-:Y:S02]  /*15d0*/  @!P2 IMAD.WIDE.U32 R28, R31, R2, R28 ;  /* 0x000000021f1ca225 */ /* 0x000fe400078e001c */
[----:B------:R-:W1:Y:S01]  /*15e0*/  @!P5 LDC.64 R2, c[0x0][0x3e0] ;  /* 0x0000f800ff02db82 */ /* 0x000e620000000a00 */
[----:B------:R-:W-:Y:S01]  /*15f0*/  @!P3 MOV R14, R120 ;  /* 0x00000078000eb202 */ /* 0x000fe20000000f00 */
[----:B------:R-:W-:Y:S01]  /*1600*/  @!P3 IMAD R31, R33, R7, R32 ;  /* 0x00000007211fb224 */ /* 0x000fe200078e0220 */
[----:B------:R-:W-:Y:S02]  /*1610*/  @!P3 MOV R15, R123 ;  /* 0x0000007b000fb202 */ /* 0x000fe40000000f00 */
[----:B------:R-:W-:Y:S02]  /*1620*/  @!P2 IADD3 R7, PT, PT, R29, R17, RZ ;  /* 0x000000111d07a210 */ /* 0x000fe40007ffe0ff */
[----:B0-----:R-:W-:-:S02]  /*1630*/  @!P2 LEA R10, P6, R28, R10, 0x1 ;  /* 0x0000000a1c0aa211 */ /* 0x001fc400078c08ff */
[----:B------:R-:W-:Y:S02]  /*1640*/  MOV R60, RZ ;  /* 0x000000ff003c7202 */ /* 0x000fe40000000f00 */
[----:B------:R-:W-:Y:S01]  /*1650*/  MOV R64, RZ ;  /* 0x000000ff00407202 */ /* 0x000fe20000000f00 */
[----:B------:R-:W-:Y:S01]  /*1660*/  @!P3 IMAD.WIDE.U32 R14, R33, R6, R14 ;  /* 0x00000006210eb225 */ /* 0x000fe200078e000e */
[----:B------:R-:W-:Y:S02]  /*1670*/  @!P2 LEA.HI.X R11, R28, R11, R7, 0x1, P6 ;  /* 0x0000000b1c0ba211 */ /* 0x000fe400030f0c07 */
[----:B------:R1:W3:Y:S01]  /*1680*/  @!P1 LDG.E R60, desc[UR6][R12.64] ;  /* 0x000000060c3c9981 */ /* 0x0002e2000c1e1900 */
[----:B------:R-:W0:Y:S01]  /*1690*/  @!P4 LDC.64 R6, c[0x0][0x390] ;  /* 0x0000e400ff06cb82 */ /* 0x000e220000000a00 */
[----:B------:R-:W-:Y:S02]  /*16a0*/  @!P3 IADD3 R15, PT, PT, R15, R31, RZ ;  /* 0x0000001f0f0fb210 */ /* 0x000fe40007ffe0ff */
[----:B------:R1:W3:Y:S01]  /*16b0*/  @!P2 LDG.E R64, desc[UR6][R10.64] ;  /* 0x000000060a40a981 */ /* 0x0002e2000c1e1900 */
[----:B----4-:R-:W-:Y:S01]  /*16c0*/  @!P3 LEA R30, P1, R14, R8, 0x1 ;  /* 0x000000080e1eb211 */ /* 0x010fe200078208ff */
[----:B--2---:R-:W-:Y:S01]  /*16d0*/  @!P4 IMAD R8, R35, R4, RZ ;  /* 0x000000042308c224 */ /* 0x004fe200078e02ff */
[----:B------:R-:W-:-:S02]  /*16e0*/  ISETP.GE.U32.AND P2, PT, R114, UR4, PT ;  /* 0x0000000472007c0c */ /* 0x000fc4000bf46070 */
[----:B------:R-:W-:Y:S01]  /*16f0*/  @!P3 LEA.HI.X R31, R14, R9, R15, 0x1, P1 ;  /* 0x000000090e1fb211 */ /* 0x000fe200008f0c0f */
[----:B------:R-:W2:Y:S01]  /*1700*/  @!P5 LDC.64 R28, c[0x0][0x390] ;  /* 0x0000e400ff1cdb82 */ /* 0x000ea20000000a00 */
[----:B------:R-:W-:Y:S01]  /*1710*/  ISETP.GE.AND.EX P2, PT, R94, UR5, PT, P2 ;  /* 0x000000055e007c0c */ /* 0x000fe2000bf46320 */
[----:B------:R-:W-:Y:S01]  /*1720*/  @!P4 IMAD R15, R19, R5, R8 ;  /* 0x00000005130fc224 */ /* 0x000fe200078e0208 */
[----:B------:R-:W-:Y:S02]  /*1730*/  ISETP.GE.U32.AND P1, PT, R115, UR4, PT ;  /* 0x0000000473007c0c */ /* 0x000fe4000bf26070 */
[----:B------:R-:W-:Y:S02]  /*1740*/  @!P4 MOV R8, R120 ;  /* 0x000000780008c202 */ /* 0x000fe40000000f00 */
[----:B------:R-:W-:Y:S01]  /*1750*/  @!P4 MOV R9, R123 ;  /* 0x0000007b0009c202 */ /* 0x000fe20000000f00 */
[----:B-1----:R-:W-:Y:S01]  /*1760*/  @!P5 IMAD R12, R96, R2, RZ ;  /* 0x00000002600cd224 */ /* 0x002fe200078e02ff */
[----:B------:R-:W-:Y:S01]  /*1770*/  ISETP.GE.AND.EX P1, PT, R95, UR5, PT, P1 ;  /* 0x000000055f007c0c */ /* 0x000fe2000bf26310 */
[----:B------:R-:W-:Y:S01]  /*1780*/  @!P4 IMAD.WIDE.U32 R4, R19, R4, R8 ;  /* 0x000000041304c225 */ /* 0x000fe200078e0008 */
[----:B------:R-:W-:-:S03]  /*1790*/  @!P5 MOV R10, R120 ;  /* 0x00000078000ad202 */ /* 0x000fc60000000f00 */
[C---:B------:R-:W-:Y:S01]  /*17a0*/  @!P5 IMAD R13, R116.reuse, R3, R12 ;  /* 0x00000003740dd224 */ /* 0x040fe200078e020c */
[----:B------:R-:W-:Y:S02]  /*17b0*/  @!P4 IADD3 R3, PT, PT, R5, R15, RZ ;  /* 0x0000000f0503c210 */ /* 0x000fe40007ffe0ff */
[----:B------:R-:W-:Y:S01]  /*17c0*/  @!P5 MOV R11, R123 ;  /* 0x0000007b000bd202 */ /* 0x000fe20000000f00 */
[----:B------:R-:W1:Y:S01]  /*17d0*/  @!P2 LDC.64 R14, c[0x0][0x3e0] ;  /* 0x0000f800ff0eab82 */ /* 0x000e620000000a00 */
[----:B------:R-:W-:Y:S01]  /*17e0*/  MOV R68, RZ ;  /* 0x000000ff00447202 */ /* 0x000fe20000000f00 */
[----:B------:R-:W-:Y:S01]  /*17f0*/  @!P5 IMAD.WIDE.U32 R10, R116, R2, R10 ;  /* 0x00000002740ad225 */ /* 0x000fe200078e000a */
[----:B0-----:R-:W-:-:S04]  /*1800*/  @!P4 LEA R2, P6, R4, R6, 0x1 ;  /* 0x000000060402c211 */ /* 0x001fc800078c08ff */
[----:B------:R-:W4:Y:S01]  /*1810*/  @!P3 LDG.E R68, desc[UR6][R30.64] ;  /* 0x000000061e44b981 */ /* 0x000f22000c1e1900 */
[----:B------:R-:W0:Y:S01]  /*1820*/  @!P1 LDC.64 R8, c[0x0][0x3e0] ;  /* 0x0000f800ff089b82 */ /* 0x000e220000000a00 */
[----:B------:R-:W-:Y:S02]  /*1830*/  ISETP.GE.U32.AND P3, PT, R113, UR4, PT ;  /* 0x0000000471007c0c */ /* 0x000fe4000bf66070 */
[----:B------:R-:W-:Y:S02]  /*1840*/  @!P4 LEA.HI.X R3, R4, R7, R3, 0x1, P6 ;  /* 0x000000070403c211 */ /* 0x000fe400030f0c03 */
[----:B------:R-:W-:Y:S02]  /*1850*/  @!P5 IADD3 R4, PT, PT, R11, R13, RZ ;  /* 0x0000000d0b04d210 */ /* 0x000fe40007ffe0ff */
[----:B--2---:R-:W-:Y:S01]  /*1860*/  @!P5 LEA R12, P6, R10, R28, 0x1 ;  /* 0x0000001c0a0cd211 */ /* 0x004fe200078c08ff */
[----:B------:R-:W2:Y:S01]  /*1870*/  @!P1 LDC.64 R6, c[0x0][0x390] ;  /* 0x0000e400ff069b82 */ /* 0x000ea20000000a00 */
[----:B------:R-:W-:-:S02]  /*1880*/  ISETP.GE.AND.EX P3, PT, R93, UR5, PT, P3 ;  /* 0x000000055d007c0c */ /* 0x000fc4000bf66330 */
[----:B------:R-:W-:Y:S02]  /*1890*/  @!P5 LEA.HI.X R13, R10, R29, R4, 0x1, P6 ;  /* 0x0000001d0a0dd211 */ /* 0x000fe400030f0c04 */
[----:B------:R-:W-:Y:S02]  /*18a0*/  MOV R28, RZ ;  /* 0x000000ff001c7202 */ /* 0x000fe40000000f00 */
[----:B------:R-:W-:Y:S01]  /*18b0*/  MOV R74, RZ ;  /* 0x000000ff004a7202 */ /* 0x000fe20000000f00 */
[----:B------:R-:W5:Y:S01]  /*18c0*/  @!P2 LDC.64 R10, c[0x0][0x390] ;  /* 0x0000e400ff0aab82 */ /* 0x000f620000000a00 */
[----:B-1----:R-:W-:Y:S02]  /*18d0*/  @!P2 IMAD R17, R94, R14, RZ ;  /* 0x0000000e5e11a224 */ /* 0x002fe400078e02ff */
[----:B------:R-:W3:Y:S01]  /*18e0*/  @!P5 LDG.E R28, desc[UR6][R12.64] ;  /* 0x000000060c1cd981 */ /* 0x000ee2000c1e1900 */
[----:B------:R-:W-:-:S03]  /*18f0*/  ISETP.GE.U32.AND P5, PT, R112, UR4, PT ;  /* 0x0000000470007c0c */ /* 0x000fc6000bfa6070 */
[----:B------:R1:W4:Y:S01]  /*1900*/  @!P4 LDG.E R74, desc[UR6][R2.64] ;  /* 0x00000006024ac981 */ /* 0x000322000c1e1900 */
[----:B------:R-:W2:Y:S01]  /*1910*/  @!P3 LDC.64 R4, c[0x0][0x3e0] ;  /* 0x0000f800ff04bb82 */ /* 0x000ea20000000a00 */
[----:B------:R-:W-:Y:S01]  /*1920*/  ISETP.GE.AND.EX P5, PT, R92, UR5, PT, P5 ;  /* 0x000000055c007c0c */ /* 0x000fe2000bfa6350 */
[----:B------:R-:W-:Y:S01]  /*1930*/  @!P2 IMAD R19, R114, R15, R17 ;  /* 0x0000000f7213a224 */ /* 0x000fe200078e0211 */
[----:B-1----:R-:W-:Y:S02]  /*1940*/  @!P2 MOV R2, R120 ;  /* 0x000000780002a202 */ /* 0x002fe40000000f00 */
[----:B------:R-:W-:Y:S01]  /*1950*/  @!P2 MOV R3, R123 ;  /* 0x0000007b0003a202 */ /* 0x000fe20000000f00 */
[----:B0-----:R-:W-:Y:S01]  /*1960*/  @!P1 IMAD R30, R95, R8, RZ ;  /* 0x000000085f1e9224 */ /* 0x001fe200078e02ff */
[----:B------:R-:W-:-:S07]  /*1970*/  ISETP.GE.U32.AND P4, PT, R111, UR4, PT ;  /* 0x000000046f007c0c */ /* 0x000fce000bf86070 */
[----:B------:R-:W0:Y:S01]  /*1980*/  @!P5 LDC.64 R12, c[0x0][0x3e0] ;  /* 0x0000f800ff0cdb82 */ /* 0x000e220000000a00 */
[----:B------:R-:W-:Y:S01]  /*1990*/  @!P2 IMAD.WIDE.U32 R14, R114, R14, R2 ;  /* 0x0000000e720ea225 */ /* 0x000fe200078e0002 */
[----:B------:R-:W-:Y:S02]  /*19a0*/  @!P1 MOV R2, R120 ;  /* 0x0000007800029202 */ /* 0x000fe40000000f00 */
[----:B------:R-:W-:Y:S01]  /*19b0*/  @!P1 MOV R3, R123 ;  /* 0x0000007b00039202 */ /* 0x000fe20000000f00 */
[C---:B------:R-:W-:Y:S02]  /*19c0*/  @!P1 IMAD R17, R115.reuse, R9, R30 ;  /* 0x0000000973119224 */ /* 0x040fe400078e021e */
[----:B------:R-:W-:-:S03]  /*19d0*/  @!P1 IMAD.WIDE.U32 R8, R115, R8, R2 ;  /* 0x0000000873089225 */ /* 0x000fc600078e0002 */
[----:B------:R-:W1:Y:S01]  /*19e0*/  @!P3 LDC.64 R2, c[0x0][0x390] ;  /* 0x0000e400ff02bb82 */ /* 0x000e620000000a00 */
[----:B------:R-:W-:Y:S02]  /*19f0*/  @!P2 IADD3 R15, PT, PT, R15, R19, RZ ;  /* 0x000000130f0fa210 */ /* 0x000fe40007ffe0ff */
[C---:B-----5:R-:W-:Y:S02]  /*1a00*/  @!P2 LEA R10, P6, R14.reuse, R10, 0x1 ;  /* 0x0000000a0e0aa211 */ /* 0x060fe400078c08ff */
[----:B------:R-:W-:Y:S02]  /*1a10*/  ISETP.GE.AND.EX P4, PT, R91, UR5, PT, P4 ;  /* 0x000000055b007c0c */ /* 0x000fe4000bf86340 */
[----:B------:R-:W-:Y:S02]  /*1a20*/  @!P2 LEA.HI.X R11, R14, R11, R15, 0x1, P6 ;  /* 0x0000000b0e0ba211 */ /* 0x000fe400030f0c0f */
[----:B------:R-:W-:Y:S02]  /*1a30*/  @!P1 IADD3 R9, PT, PT, R9, R17, RZ ;  /* 0x0000001109099210 */ /* 0x000fe40007ffe0ff */
[----:B--2---:R-:W-:Y:S01]  /*1a40*/  @!P1 LEA R6, P6, R8, R6, 0x1 ;  /* 0x0000000608069211 */ /* 0x004fe200078c08ff */
[----:B------:R-:W-:Y:S01]  /*1a50*/  @!P3 IMAD R14, R93, R4, RZ ;  /* 0x000000045d0eb224 */ /* 0x000fe200078e02ff */
[----:B------:R-:W-:-:S02]  /*1a60*/  MOV R19, RZ ;  /* 0x000000ff00137202 */ /* 0x000fc40000000f00 */
[----:B------:R-:W-:Y:S02]  /*1a70*/  @!P1 LEA.HI.X R7, R8, R7, R9, 0x1, P6 ;  /* 0x0000000708079211 */ /* 0x000fe400030f0c09 */
[----:B------:R-:W-:Y:S02]  /*1a80*/  @!P3 MOV R8, R120 ;  /* 0x000000780008b202 */ /* 0x000fe40000000f00 */
[----:B------:R-:W-:Y:S01]  /*1a90*/  @!P3 MOV R9, R123 ;  /* 0x0000007b0009b202 */ /* 0x000fe20000000f00 */
[C---:B------:R-:W-:Y:S01]  /*1aa0*/  @!P3 IMAD R15, R113.reuse, R5, R14 ;  /* 0x00000005710fb224 */ /* 0x040fe200078e020e */
[----:B------:R-:W-:Y:S01]  /*1ab0*/  MOV R17, RZ ;  /* 0x000000ff00117202 */ /* 0x000fe20000000f00 */
[----:B------:R2:W5:Y:S01]  /*1ac0*/  @!P1 LDG.E R19, desc[UR6][R6.64] ;  /* 0x0000000606139981 */ /* 0x000562000c1e1900 */
[----:B------:R-:W-:Y:S02]  /*1ad0*/  @!P3 IMAD.WIDE.U32 R4, R113, R4, R8 ;  /* 0x000000047104b225 */ /* 0x000fe400078e0008 */
[----:B------:R-:W0:Y:S02]  /*1ae0*/  @!P5 LDC.64 R8, c[0x0][0x390] ;  /* 0x0000e400ff08db82 */ /* 0x000e240000000a00 */
[----:B------:R0:W4:Y:S01]  /*1af0*/  @!P2 LDG.E R17, desc[UR6][R10.64] ;  /* 0x000000060a11a981 */ /* 0x000122000c1e1900 */
[----:B------:R-:W-:-:S02]  /*1b00*/  @!P3 IADD3 R5, PT, PT, R5, R15, RZ ;  /* 0x0000000f0505b210 */ /* 0x000fc40007ffe0ff */
[----:B-1----:R-:W-:-:S03]  /*1b10*/  @!P3 LEA R2, P2, R4, R2, 0x1 ;  /* 0x000000020402b211 */ /* 0x002fc600078408ff */
[----:B--2---:R-:W1:Y:S01]  /*1b20*/  @!P4 LDC.64 R6, c[0x0][0x3e0] ;  /* 0x0000f800ff06cb82 */ /* 0x004e620000000a00 */
[----:B------:R-:W-:Y:S01]  /*1b30*/  @!P3 LEA.HI.X R3, R4, R3, R5, 0x1, P2 ;  /* 0x000000030403b211 */ /* 0x000fe200010f0c05 */
[----:B0-----:R-:W-:Y:S01]  /*1b40*/  @!P5 IMAD R14, R92, R12, RZ ;  /* 0x0000000c5c0ed224 */ /* 0x001fe200078e02ff */
[----:B------:R-:W-:Y:S02]  /*1b50*/  ISETP.GE.U32.AND P6, PT, R110, UR4, PT ;  /* 0x000000046e007c0c */ /* 0x000fe4000bfc6070 */
[----:B------:R-:W-:Y:S02]  /*1b60*/  @!P5 MOV R4, R120 ;  /* 0x000000780004d202 */ /* 0x000fe40000000f00 */
[----:B------:R-:W-:Y:S01]  /*1b70*/  @!P5 MOV R5, R123 ;  /* 0x0000007b0005d202 */ /* 0x000fe20000000f00 */
[----:B------:R-:W-:Y:S01]  /*1b80*/  @!P5 IMAD R15, R112, R13, R14 ;  /* 0x0000000d700fd224 */ /* 0x000fe200078e020e */
[----:B------:R-:W-:Y:S02]  /*1b90*/  ISETP.GE.AND.EX P6, PT, R90, UR5, PT, P6 ;  /* 0x000000055a007c0c */ /* 0x000fe4000bfc6360 */
[----:B------:R-:W-:Y:S01]  /*1ba0*/  ISETP.GE.U32.AND P2, PT, R109, UR4, PT ;  /* 0x000000046d007c0c */ /* 0x000fe2000bf46070 */
[----:B------:R-:W-:-:S02]  /*1bb0*/  @!P5 IMAD.WIDE.U32 R12, R112, R12, R4 ;  /* 0x0000000c700cd225 */ /* 0x000fc400078e0004 */
[----:B------:R-:W0:Y:S01]  /*1bc0*/  @!P4 LDC.64 R4, c[0x0][0x390] ;  /* 0x0000e400ff04cb82 */ /* 0x000e220000000a00 */
[----:B------:R-:W-:Y:S02]  /*1bd0*/  MOV R48, RZ ;  /* 0x000000ff00307202 */ /* 0x000fe40000000f00 */
[----:B------:R-:W-:Y:S02]  /*1be0*/  ISETP.GE.AND.EX P2, PT, R89, UR5, PT, P2 ;  /* 0x0000000559007c0c */ /* 0x000fe4000bf46320 */
[----:B------:R-:W-:Y:S02]  /*1bf0*/  @!P5 IADD3 R11, PT, PT, R13, R15, RZ ;  /* 0x0000000f0d0bd210 */ /* 0x000fe40007ffe0ff */
[----:B------:R2:W4:Y:S01]  /*1c00*/  @!P3 LDG.E R48, desc[UR6][R2.64] ;  /* 0x000000060230b981 */ /* 0x000522000c1e1900 */
[----:B------:R-:W-:Y:S01]  /*1c10*/  @!P5 LEA R10, P3, R12, R8, 0x1 ;  /* 0x000000080c0ad211 */ /* 0x000fe200078608ff */
[----:B-1----:R-:W-:Y:S01]  /*1c20*/  @!P4 IMAD R8, R91, R6, RZ ;  /* 0x000000065b08c224 */ /* 0x002fe200078e02ff */
[----:B------:R-:W-:-:S02]  /*1c30*/  @!P4 MOV R13, R123 ;  /* 0x0000007b000dc202 */ /* 0x000fc40000000f00 */
[----:B------:R-:W-:Y:S01]  /*1c40*/  @!P5 LEA.HI.X R11, R12, R9, R11, 0x1, P3 ;  /* 0x000000090c0bd211 */ /* 0x000fe200018f0c0b */
[----:B--2---:R-:W1:Y:S01]  /*1c50*/  @!P6 LDC.64 R2, c[0x0][0x3e0] ;  /* 0x0000f800ff02eb82 */ /* 0x004e620000000a00 */
[----:B------:R-:W-:Y:S01]  /*1c60*/  @!P4 MOV R12, R120 ;  /* 0x00000078000cc202 */ /* 0x000fe20000000f00 */
[----:B------:R-:W-:Y:S01]  /*1c70*/  @!P4 IMAD R15, R111, R7, R8 ;  /* 0x000000076f0fc224 */ /* 0x000fe200078e0208 */
[----:B------:R-:W-:-:S05]  /*1c80*/  MOV R50, RZ ;  /* 0x000000ff00327202 */ /* 0x000fca0000000f00 */
[----:B------:R-:W2:Y:S01]  /*1c90*/  @!P2 LDC.64 R8, c[0x0][0x3e0] ;  /* 0x0000f800ff08ab82 */ /* 0x000ea20000000a00 */
[----:B------:R-:W-:Y:S01]  /*1ca0*/  @!P4 IMAD.WIDE.U32 R6, R111, R6, R12 ;  /* 0x000000066f06c225 */ /* 0x000fe200078e000c */
[----:B------:R-:W-:Y:S01]  /*1cb0*/  ISETP.GE.U32.AND P3, PT, R108, UR4, PT ;  /* 0x000000046c007c0c */ /* 0x000fe2000bf66070 */
[----:B------:R0:W4:Y:S03]  /*1cc0*/  @!P5 LDG.E R50, desc[UR6][R10.64] ;  /* 0x000000060a32d981 */ /* 0x000126000c1e1900 */
[----:B------:R-:W-:Y:S02]  /*1cd0*/  ISETP.GE.AND.EX P3, PT, R88, UR5, PT, P3 ;  /* 0x0000000558007c0c */ /* 0x000fe4000bf66330 */
[----:B------:R-:W-:Y:S02]  /*1ce0*/  @!P4 IADD3 R7, PT, PT, R7, R15, RZ ;  /* 0x0000000f0707c210 */ /* 0x000fe40007ffe0ff */
[C---:B0-----:R-:W-:Y:S01]  /*1cf0*/  @!P4 LEA R12, P5, R6.reuse, R4, 0x1 ;  /* 0x00000004060cc211 */ /* 0x041fe200078a08ff */
[----:B------:R-:W0:Y:S03]  /*1d00*/  @!P6 LDC.64 R10, c[0x0][0x390] ;  /* 0x0000e400ff0aeb82 */ /* 0x000e260000000a00 */
[----:B------:R-:W-:-:S02]  /*1d10*/  @!P4 LEA.HI.X R13, R6, R5, R7, 0x1, P5 ;  /* 0x00000005060dc211 */ /* 0x000fc400028f0c07 */
[----:B------:R-:W-:Y:S02]  /*1d20*/  ISETP.GE.U32.AND P5, PT, R107, UR4, PT ;  /* 0x000000046b007c0c */ /* 0x000fe4000bfa6070 */
[----:B------:R-:W-:Y:S01]  /*1d30*/  MOV R54, RZ ;  /* 0x000000ff00367202 */ /* 0x000fe20000000f00 */
[----:B------:R-:W0:Y:S01]  /*1d40*/  @!P2 LDC.64 R6, c[0x0][0x390] ;  /* 0x0000e400ff06ab82 */ /* 0x000e220000000a00 */
[----:B------:R-:W-:Y:S01]  /*1d50*/  ISETP.GE.AND.EX P5, PT, R87, UR5, PT, P5 ;  /* 0x0000000557007c0c */ /* 0x000fe2000bfa6350 */
[----:B-1----:R-:W-:Y:S01]  /*1d60*/  @!P6 IMAD R14, R90, R2, RZ ;  /* 0x000000025a0ee224 */ /* 0x002fe200078e02ff */
[----:B------:R-:W-:Y:S02]  /*1d70*/  @!P6 MOV R30, R120 ;  /* 0x00000078001ee202 */ /* 0x000fe40000000f00 */
[----:B------:R1:W4:Y:S01]  /*1d80*/  @!P4 LDG.E R54, desc[UR6][R12.64] ;  /* 0x000000060c36c981 */ /* 0x000322000c1e1900 */
[----:B------:R-:W-:Y:S01]  /*1d90*/  @!P6 MOV R31, R123 ;  /* 0x0000007b001fe202 */ /* 0x000fe20000000f00 */
[----:B------:R-:W-:Y:S01]  /*1da0*/  @!P6 IMAD R3, R110, R3, R14 ;  /* 0x000000036e03e224 */ /* 0x000fe200078e020e */
[----:B------:R-:W0:Y:S01]  /*1db0*/  @!P3 LDC.64 R4, c[0x0][0x3e0] ;  /* 0x0000f800ff04bb82 */ /* 0x000e220000000a00 */
[----:B--2---:R-:W-:-:S02]  /*1dc0*/  @!P2 IMAD R14, R89, R8, RZ ;  /* 0x00000008590ea224 */ /* 0x004fc400078e02ff */
[----:B------:R-:W-:Y:S01]  /*1dd0*/  @!P6 IMAD.WIDE.U32 R30, R110, R2, R30 ;  /* 0x000000026e1ee225 */ /* 0x000fe200078e001e */
[----:B-1----:R-:W-:Y:S02]  /*1de0*/  @!P2 MOV R12, R120 ;  /* 0x00000078000ca202 */ /* 0x002fe40000000f00 */
[----:B------:R-:W-:Y:S01]  /*1df0*/  @!P2 MOV R13, R123 ;  /* 0x0000007b000da202 */ /* 0x000fe20000000f00 */
[----:B------:R-:W-:Y:S01]  /*1e00*/  @!P2 IMAD R29, R109, R9, R14 ;  /* 0x000000096d1da224 */ /* 0x000fe200078e020e */
[----:B------:R-:W-:Y:S02]  /*1e10*/  @!P6 IADD3 R15, PT, PT, R31, R3, RZ ;  /* 0x000000031f0fe210 */ /* 0x000fe40007ffe0ff */
[----:B------:R-:W1:Y:S01]  /*1e20*/  @!P5 LDC.64 R2, c[0x0][0x3e0] ;  /* 0x0000f800ff02db82 */ /* 0x000e620000000a00 */
[----:B------:R-:W-:Y:S01]  /*1e30*/  @!P2 IMAD.WIDE.U32 R12, R109, R8, R12 ;  /* 0x000000086d0ca225 */ /* 0x000fe200078e000c */
[----:B0-----:R-:W-:-:S06]  /*1e40*/  @!P6 LEA R14, P4, R30, R10, 0x1 ;  /* 0x0000000a1e0ee211 */ /* 0x001fcc00078808ff */
[----:B------:R-:W0:Y:S01]  /*1e50*/  @!P3 LDC.64 R8, c[0x0][0x390] ;  /* 0x0000e400ff08bb82 */ /* 0x000e220000000a00 */
[----:B------:R-:W-:Y:S02]  /*1e60*/  MOV R56, RZ ;  /* 0x000000ff00387202 */ /* 0x000fe40000000f00 */
[----:B------:R-:W-:Y:S02]  /*1e70*/  @!P6 LEA.HI.X R15, R30, R11, R15, 0x1, P4 ;  /* 0x0000000b1e0fe211 */ /* 0x000fe400020f0c0f */
[----:B------:R-:W-:Y:S02]  /*1e80*/  @!P2 IADD3 R11, PT, PT, R13, R29, RZ ;  /* 0x0000001d0d0ba210 */ /* 0x000fe40007ffe0ff */
[----:B------:R-:W-:Y:S01]  /*1e90*/  @!P2 LEA R10, P4, R12, R6, 0x1 ;  /* 0x000000060c0aa211 */ /* 0x000fe200078808ff */
[----:B------:R-:W2:Y:S01]  /*1ea0*/  @!P6 LDG.E R56, desc[UR6][R14.64] ;  /* 0x000000060e38e981 */ /* 0x000ea2000c1e1900 */
[----:B------:R-:W-:Y:S02]  /*1eb0*/  ISETP.GE.U32.AND P6, PT, R106, UR4, PT ;  /* 0x000000046a007c0c */ /* 0x000fe4000bfc6070 */
[----:B------:R-:W-:-:S02]  /*1ec0*/  @!P2 LEA.HI.X R11, R12, R7, R11, 0x1, P4 ;  /* 0x000000070c0ba211 */ /* 0x000fc400020f0c0b */
[----:B------:R-:W-:Y:S01]  /*1ed0*/  @!P3 MOV R12, R120 ;  /* 0x00000078000cb202 */ /* 0x000fe20000000f00 */
[-C--:B------:R-:W-:Y:S01]  /*1ee0*/  @!P3 IMAD R30, R88, R4.reuse, RZ ;  /* 0x00000004581eb224 */ /* 0x080fe200078e02ff */
[----:B------:R-:W-:Y:S01]  /*1ef0*/  @!P3 MOV R13, R123 ;  /* 0x0000007b000db202 */ /* 0x000fe20000000f00 */
[----:B------:R-:W3:Y:S01]  /*1f00*/  @!P5 LDC.64 R6, c[0x0][0x390] ;  /* 0x0000e400ff06db82 */ /* 0x000ee20000000a00 */
[----:B------:R-:W-:Y:S02]  /*1f10*/  MOV R62, RZ ;  /* 0x000000ff003e7202 */ /* 0x000fe40000000f00 */
[----:B------:R-:W-:Y:S01]  /*1f20*/  ISETP.GE.AND.EX P4, PT, R86, UR5, PT, P6 ;  /* 0x0000000556007c0c */ /* 0x000fe2000bf86360 */
[----:B------:R-:W-:Y:S01]  /*1f30*/  @!P3 IMAD.WIDE.U32 R12, R108, R4, R12 ;  /* 0x000000046c0cb225 */ /* 0x000fe200078e000c */
[----:B------:R-:W-:Y:S02]  /*1f40*/  IADD3 R29, PT, PT, R0, 0xe8, RZ ;  /* 0x000000e8001d7810 */ /* 0x000fe40007ffe0ff */
[----:B------:R0:W2:Y:S01]  /*1f50*/  @!P2 LDG.E R62, desc[UR6][R10.64] ;  /* 0x000000060a3ea981 */ /* 0x0000a2000c1e1900 */
[----:B------:R-:W-:Y:S01]  /*1f60*/  @!P3 IMAD R5, R108, R5, R30 ;  /* 0x000000056c05b224 */ /* 0x000fe200078e021e */
[----:B------:R-:W-:-:S02]  /*1f70*/  ISETP.GE.U32.AND P2, PT, R29, UR4, PT ;  /* 0x000000041d007c0c */ /* 0x000fc4000bf46070 */
[----:B------:R-:W-:Y:S02]  /*1f80*/  SHF.R.S32.HI R33, RZ, 0x1f, R29 ;  /* 0x0000001fff217819 */ /* 0x000fe4000001141d */
[----:B------:R-:W-:Y:S02]  /*1f90*/  @!P3 IADD3 R4, PT, PT, R13, R5, RZ ;  /* 0x000000050d04b210 */ /* 0x000fe40007ffe0ff */
[C---:B0-----:R-:W-:Y:S01]  /*1fa0*/  @!P3 LEA R10, P6, R12.reuse, R8, 0x1 ;  /* 0x000000080c0ab211 */ /* 0x041fe200078c08ff */
[----:B-1----:R-:W-:Y:S01]  /*1fb0*/  @!P5 IMAD R8, R87, R2, RZ ;  /* 0x000000025708d224 */ /* 0x002fe200078e02ff */
[----:B------:R-:W-:Y:S02]  /*1fc0*/  ISETP.GE.AND.EX P2, PT, R33, UR5, PT, P2 ;  /* 0x0000000521007c0c */ /* 0x000fe4000bf46320 */
[----:B------:R-:W-:Y:S01]  /*1fd0*/  @!P3 LEA.HI.X R11, R12, R9, R4, 0x1, P6 ;  /* 0x000000090c0bb211 */ /* 0x000fe200030f0c04 */
[----:B------:R-:W-:Y:S01]  /*1fe0*/  @!P5 IMAD R3, R107, R3, R8 ;  /* 0x000000036b03d224 */ /* 0x000fe200078e0208 */
[----:B------:R-:W-:Y:S01]  /*1ff0*/  @!P5 MOV R8, R120 ;  /* 0x000000780008d202 */ /* 0x000fe20000000f00 */
[----:B------:R-:W0:Y:S01]  /*2000*/  @!P4 LDC.64 R4, c[0x0][0x3e0] ;  /* 0x0000f800ff04cb82 */ /* 0x000e220000000a00 */
[----:B------:R-:W-:-:S02]  /*2010*/  @!P5 MOV R9, R123 ;  /* 0x0000007b0009d202 */ /* 0x000fc40000000f00 */
[----:B------:R-:W-:Y:S01]  /*2020*/  MOV R66, RZ ;  /* 0x000000ff00427202 */ /* 0x000fe20000000f00 */
[----:B------:R-:W-:-:S04]  /*2030*/  @!P5 IMAD.WIDE.U32 R8, R107, R2, R8 ;  /* 0x000000026b08d225 */ /* 0x000fc800078e0008 */
[----:B------:R-:W1:Y:S01]  /*2040*/  @!P2 LDC.64 R12, c[0x0][0x3e0] ;  /* 0x0000f800ff0cab82 */ /* 0x000e620000000a00 */
[----:B------:R3:W2:Y:S01]  /*2050*/  @!P3 LDG.E R66, desc[UR6][R10.64] ;  /* 0x000000060a42b981 */ /* 0x0006a2000c1e1900 */
[----:B------:R-:W-:Y:S02]  /*2060*/  @!P5 IADD3 R9, PT, PT, R9, R3, RZ ;  /* 0x000000030909d210 */ /* 0x000fe40007ffe0ff */
[----:B------:R-:W-:-:S04]  /*2070*/  ISETP.GE.U32.AND P3, PT, R105, UR4, PT ;  /* 0x0000000469007c0c */ /* 0x000fc8000bf66070 */
[----:B------:R-:W1:Y:S01]  /*2080*/  @!P4 LDC.64 R2, c[0x0][0x390] ;  /* 0x0000e400ff02cb82 */ /* 0x000e620000000a00 */
[----:B---3--:R-:W-:Y:S02]  /*2090*/  @!P5 LEA R6, P6, R8, R6, 0x1 ;  /* 0x000000060806d211 */ /* 0x008fe400078c08ff */
[----:B------:R-:W-:Y:S02]  /*20a0*/  IADD3 R31, PT, PT, R0, 0xf8, RZ ;  /* 0x000000f8001f7810 */ /* 0x000fe40007ffe0ff */
[----:B------:R-:W-:Y:S02]  /*20b0*/  @!P5 LEA.HI.X R7, R8, R7, R9, 0x1, P6 ;  /* 0x000000070807d211 */ /* 0x000fe400030f0c09 */
[----:B------:R-:W-:Y:S01]  /*20c0*/  ISETP.GE.AND.EX P3, PT, R85, UR5, PT, P3 ;  /* 0x0000000555007c0c */ /* 0x000fe2000bf66330 */
[----:B------:R-:W3:Y:S01]  /*20d0*/  @!P2 LDC.64 R10, c[0x0][0x390] ;  /* 0x0000e400ff0aab82 */ /* 0x000ee20000000a00 */
[----:B------:R-:W-:Y:S02]  /*20e0*/  ISETP.GE.U32.AND P6, PT, R31, UR4, PT ;  /* 0x000000041f007c0c */ /* 0x000fe4000bfc6070 */
[----:B------:R-:W-:Y:S01]  /*20f0*/  SHF.R.S32.HI R35, RZ, 0x1f, R31 ;  /* 0x0000001fff237819 */ /* 0x000fe2000001141f */
[----:B0-----:R-:W-:-:S03]  /*2100*/  @!P4 IMAD R0, R86, R4, RZ ;  /* 0x000000045600c224 */ /* 0x001fc600078e02ff */
[----:B------:R-:W-:Y:S02]  /*2110*/  ISETP.GE.AND.EX P6, PT, R35, UR5, PT, P6 ;  /* 0x0000000523007c0c */ /* 0x000fe4000bfc6360 */
[----:B------:R-:W-:Y:S02]  /*2120*/  @!P4 MOV R14, R120 ;  /* 0x00000078000ec202 */ /* 0x000fe40000000f00 */
[----:B------:R-:W-:Y:S01]  /*2130*/  @!P4 MOV R15, R123 ;  /* 0x0000007b000fc202 */ /* 0x000fe20000000f00 */
[C---:B------:R-:W-:Y:S01]  /*2140*/  @!P4 IMAD R37, R106.reuse, R5, R0 ;  /* 0x000000056a25c224 */ /* 0x040fe200078e0200 */
[----:B------:R-:W-:Y:S01]  /*2150*/  MOV R70, RZ ;  /* 0x000000ff00467202 */ /* 0x000fe20000000f00 */
[----:B------:R-:W0:Y:S01]  /*2160*/  @!P3 LDC.64 R8, c[0x0][0x3e0] ;  /* 0x0000f800ff08bb82 */ /* 0x000e220000000a00 */
[----:B------:R-:W-:-:S04]  /*2170*/  @!P4 IMAD.WIDE.U32 R4, R106, R4, R14 ;  /* 0x000000046a04c225 */ /* 0x000fc800078e000e */
[----:B------:R3:W2:Y:S01]  /*2180*/  @!P5 LDG.E R70, desc[UR6][R6.64] ;  /* 0x000000060646d981 */ /* 0x0006a2000c1e1900 */
[----:B-1----:R-:W-:Y:S01]  /*2190*/  @!P2 IMAD R14, R33, R12, RZ ;  /* 0x0000000c210ea224 */ /* 0x002fe200078e02ff */
[----:B------:R-:W-:Y:S02]  /*21a0*/  @!P4 IADD3 R0, PT, PT, R5, R37, RZ ;  /* 0x000000250500c210 */ /* 0x000fe40007ffe0ff */
[C---:B------:R-:W-:Y:S01]  /*21b0*/  @!P4 LEA R2, P5, R4.reuse, R2, 0x1 ;  /* 0x000000020402c211 */ /* 0x040fe200078a08ff */
[----:B------:R-:W-:Y:S01]  /*21c0*/  @!P2 IMAD R33, R29, R13, R14 ;  /* 0x0000000d1d21a224 */ /* 0x000fe200078e020e */
[----:B------:R-:W-:Y:S01]  /*21d0*/  MOV R72, RZ ;  /* 0x000000ff00487202 */ /* 0x000fe20000000f00 */
[----:B---3--:R-:W1:Y:S01]  /*21e0*/  @!P6 LDC.64 R6, c[0x0][0x3e0] ;  /* 0x0000f800ff06eb82 */ /* 0x008e620000000a00 */
[----:B------:R-:W-:Y:S02]  /*21f0*/  @!P4 LEA.HI.X R3, R4, R3, R0, 0x1, P5 ;  /* 0x000000030403c211 */ /* 0x000fe400028f0c00 */
[----:B------:R-:W-:-:S02]  /*2200*/  @!P2 MOV R14, R120 ;  /* 0x00000078000ea202 */ /* 0x000fc40000000f00 */
[----:B------:R-:W-:Y:S01]  /*2210*/  @!P2 MOV R15, R123 ;  /* 0x0000007b000fa202 */ /* 0x000fe20000000f00 */
[----:B------:R3:W2:Y:S02]  /*2220*/  @!P4 LDG.E R72, desc[UR6][R2.64] ;  /* 0x000000060248c981 */ /* 0x0006a4000c1e1900 */
[----:B------:R-:W5:Y:S01]  /*2230*/  @!P3 LDC.64 R4, c[0x0][0x390] ;  /* 0x0000e400ff04bb82 */ /* 0x000f620000000a00 */
[----:B------:R-:W-:-:S07]  /*2240*/  @!P2 IMAD.WIDE.U32 R12, R29, R12, R14 ;  /* 0x0000000c1d0ca225 */ /* 0x000fce00078e000e */
[----:B---3--:R-:W3:Y:S01]  /*2250*/  @!P6 LDC.64 R2, c[0x0][0x390] ;  /* 0x0000e400ff02eb82 */ /* 0x008ee20000000a00 */
[----:B------:R-:W-:Y:S02]  /*2260*/  @!P2 IADD3 R0, PT, PT, R13, R33, RZ ;  /* 0x000000210d00a210 */ /* 0x000fe40007ffe0ff */
[C---:B------:R-:W-:Y:S02]  /*2270*/  @!P2 LEA R10, P4, R12.reuse, R10, 0x1 ;  /* 0x0000000a0c0aa211 */ /* 0x040fe400078808ff */
[----:B------:R-:W-:Y:S01]  /*2280*/  MOV R76, RZ ;  /* 0x000000ff004c7202 */ /* 0x000fe20000000f00 */
[----:B0-----:R-:W-:Y:S01]  /*2290*/  @!P3 IMAD R14, R85, R8, RZ ;  /* 0x00000008550eb224 */ /* 0x001fe200078e02ff */
[----:B------:R-:W-:Y:S02]  /*22a0*/  @!P2 LEA.HI.X R11, R12, R11, R0, 0x1, P4 ;  /* 0x0000000b0c0ba211 */ /* 0x000fe400020f0c00 */
[----:B------:R-:W-:Y:S02]  /*22b0*/  @!P3 MOV R12, R120 ;  /* 0x00000078000cb202 */ /* 0x000fe40000000f00 */
[----:B------:R-:W-:Y:S01]  /*22c0*/  @!P3 MOV R13, R123 ;  /* 0x0000007b000db202 */ /* 0x000fe20000000f00 */
[----:B------:R-:W-:Y:S01]  /*22d0*/  @!P3 IMAD R15, R105, R9, R14 ;  /* 0x00000009690fb224 */ /* 0x000fe200078e020e */
[----:B------:R0:W2:Y:S01]  /*22e0*/  @!P2 LDG.E R76, desc[UR6][R10.64] ;  /* 0x000000060a4ca981 */ /* 0x0000a2000c1e1900 */
[----:B-1----:R-:W-:-:S02]  /*22f0*/  @!P6 IMAD R0, R35, R6, RZ ;  /* 0x000000062300e224 */ /* 0x002fc400078e02ff */
[----:B------:R-:W-:Y:S01]  /*2300*/  @!P3 IMAD.WIDE.U32 R8, R105, R8, R12 ;  /* 0x000000086908b225 */ /* 0x000fe200078e000c */
[----:B0-----:R-:W-:Y:S02]  /*2310*/  @!P6 MOV R10, R120 ;  /* 0x00000078000ae202 */ /* 0x001fe40000000f00 */
[----:B------:R-:W-:Y:S01]  /*2320*/  @!P6 MOV R11, R123 ;  /* 0x0000007b000be202 */ /* 0x000fe20000000f00 */
[----:B------:R-:W-:Y:S01]  /*2330*/  @!P6 IMAD R7, R31, R7, R0 ;  /* 0x000000071f07e224 */ /* 0x000fe200078e0200 */
[----:B------:R-:W-:Y:S02]  /*2340*/  @!P3 IADD3 R0, PT, PT, R9, R15, RZ ;  /* 0x0000000f0900b210 */ /* 0x000fe40007ffe0ff */
[C---:B-----5:R-:W-:Y:S01]  /*2350*/  @!P3 LEA R4, P2, R8.reuse, R4, 0x1 ;  /* 0x000000040804b211 */ /* 0x060fe200078408ff */
[----:B------:R-:W-:Y:S01]  /*2360*/  @!P6 IMAD.WIDE.U32 R10, R31, R6, R10 ;  /* 0x000000061f0ae225 */ /* 0x000fe200078e000a */
[----:B------:R-:W-:Y:S02]  /*2370*/  MOV R78, RZ ;  /* 0x000000ff004e7202 */ /* 0x000fe40000000f00 */
[----:B------:R-:W-:-:S02]  /*2380*/  @!P3 LEA.HI.X R5, R8, R5, R0, 0x1, P2 ;  /* 0x000000050805b211 */ /* 0x000fc400010f0c00 */
[----:B------:R-:W-:Y:S02]  /*2390*/  @!P6 IADD3 R0, PT, PT, R11, R7, RZ ;  /* 0x000000070b00e210 */ /* 0x000fe40007ffe0ff */
[C---:B---3--:R-:W-:Y:S01]  /*23a0*/  @!P6 LEA R2, P2, R10.reuse, R2, 0x1 ;  /* 0x000000020a02e211 */ /* 0x048fe200078408ff */
[----:B------:R0:W3:Y:S03]  /*23b0*/  @!P3 LDG.E R78, desc[UR6][R4.64] ;  /* 0x00000006044eb981 */ /* 0x0000e6000c1e1900 */
[----:B------:R-:W-:-:S05]  /*23c0*/  @!P6 LEA.HI.X R3, R10, R3, R0, 0x1, P2 ;  /* 0x000000030a03e211 */ /* 0x000fca00010f0c00 */
[----:B------:R1:W5:Y:S01]  /*23d0*/  @!P6 LDG.E R80, desc[UR6][R2.64] ;  /* 0x000000060250e981 */ /* 0x000362000c1e1900 */
[--C-:B------:R-:W-:Y:S02]  /*23e0*/  HADD2.F32 R84, -RZ, R83.reuse.H0_H0 ;  /* 0x20000053ff547230 */ /* 0x100fe40000004100 */
[----:B------:R-:W-:Y:S02]  /*23f0*/  HADD2.F32 R83, -RZ, R83.H1_H1 ;  /* 0x30000053ff537230 */ /* 0x000fe40000004100 */
[--C-:B------:R-:W-:Y:S02]  /*2400*/  HADD2.F32 R82, -RZ, R81.reuse.H0_H0 ;  /* 0x20000051ff527230 */ /* 0x100fe40000004100 */
[----:B------:R-:W-:Y:S02]  /*2410*/  HADD2.F32 R81, -RZ, R81.H1_H1 ;  /* 0x30000051ff517230 */ /* 0x000fe40000004100 */
[----:B------:R-:W-:Y:S01]  /*2420*/  FADD.FTZ R6, R84, R83 ;  /* 0x0000005354067221 */ /* 0x000fe20000010000 */
[----:B------:R-:W-:Y:S01]  /*2430*/  FMUL.FTZ R7, R83, R83 ;  /* 0x0000005353077220 */ /* 0x000fe20000410000 */
[----:B------:R-:W-:-:S02]  /*2440*/  HADD2.F32 R0, -RZ, R28.H0_H0 ;  /* 0x2000001cff007230 */ /* 0x000fc40000004100 */
[----:B0-----:R-:W-:Y:S01]  /*2450*/  FADD.FTZ R5, R82, R81 ;  /* 0x0000005152057221 */ /* 0x001fe20000010000 */
[----:B------:R-:W-:Y:S01]  /*2460*/  FADD.FTZ R6, RZ, R6 ;  /* 0x00000006ff067221 */ /* 0x000fe20000010000 */
[----:B-1----:R-:W-:Y:S02]  /*2470*/  HADD2.F32 R2, -RZ, R28.H1_H1 ;  /* 0x3000001cff027230 */ /* 0x002fe40000004100 */
[----:B------:R-:W-:Y:S01]  /*2480*/  FMUL.FTZ R9, R81, R81 ;  /* 0x0000005151097220 */ /* 0x000fe20000410000 */
[----:B------:R-:W-:Y:S01]  /*2490*/  FFMA.FTZ R7, R84, R84, R7 ;  /* 0x0000005454077223 */ /* 0x000fe20000010007 */
[----:B------:R-:W-:Y:S01]  /*24a0*/  FADD.FTZ R5, R6, R5 ;  /* 0x0000000506057221 */ /* 0x000fe20000010000 */
[--C-:B------:R-:W-:Y:S02]  /*24b0*/  HADD2.F32 R3, -RZ, R27.reuse.H0_H0 ;  /* 0x2000001bff037230 */ /* 0x100fe40000004100 */
[----:B------:R-:W-:Y:S01]  /*24c0*/  FFMA.FTZ R6, R82, R82, R9 ;  /* 0x0000005252067223 */ /* 0x000fe20000010009 */
[----:B------:R-:W-:Y:S01]  /*24d0*/  FADD.FTZ R7, RZ, R7 ;  /* 0x00000007ff077221 */ /* 0x000fe20000010000 */
[----:B------:R-:W-:Y:S01]  /*24e0*/  FADD.FTZ R8, R0, R2 ;  /* 0x0000000200087221 */ /* 0x000fe20000010000 */
[----:B------:R-:W-:-:S02]  /*24f0*/  HADD2.F32 R4, -RZ, R27.H1_H1 ;  /* 0x3000001bff047230 */ /* 0x000fc40000004100 */
[----:B------:R-:W-:Y:S01]  /*2500*/  FMUL.FTZ R9, R2, R2 ;  /* 0x0000000202097220 */ /* 0x000fe20000410000 */
[----:B------:R-:W-:Y:S01]  /*2510*/  FADD.FTZ R7, R7, R6 ;  /* 0x0000000607077221 */ /* 0x000fe20000010000 */
[----:B------:R-:W-:Y:S01]  /*2520*/  FADD.FTZ R8, R5, R8 ;  /* 0x0000000805087221 */ /* 0x000fe20000010000 */
[--C-:B------:R-:W-:Y:S02]  /*2530*/  HADD2.F32 R5, -RZ, R25.reuse.H0_H0 ;  /* 0x20000019ff057230 */ /* 0x100fe40000004100 */
[----:B------:R-:W-:Y:S01]  /*2540*/  FFMA.FTZ R10, R0, R0, R9 ;  /* 0x00000000000a7223 */ /* 0x000fe20000010009 */
[----:B------:R-:W-:Y:S01]  /*2550*/  FADD.FTZ R9, R3, R4 ;  /* 0x0000000403097221 */ /* 0x000fe20000010000 */
[----:B------:R-:W-:Y:S02]  /*2560*/  HADD2.F32 R6, -RZ, R25.H1_H1 ;  /* 0x30000019ff067230 */ /* 0x000fe40000004100 */
[----:B------:R-:W-:Y:S01]  /*2570*/  FMUL.FTZ R12, R4, R4 ;  /* 0x00000004040c7220 */ /* 0x000fe20000410000 */
[----:B------:R-:W-:Y:S01]  /*2580*/  FADD.FTZ R10, R7, R10 ;  /* 0x0000000a070a7221 */ /* 0x000fe20000010000 */
[----:B------:R-:W-:Y:S01]  /*2590*/  FADD.FTZ R9, R8, R9 ;  /* 0x0000000908097221 */ /* 0x000fe20000010000 */
[----:B------:R-:W-:-:S02]  /*25a0*/  HADD2.F32 R7, -RZ, R23.H0_H0 ;  /* 0x20000017ff077230 */ /* 0x000fc40000004100 */
[----:B------:R-:W-:Y:S01]  /*25b0*/  FFMA.FTZ R11, R3, R3, R12 ;  /* 0x00000003030b7223 */ /* 0x000fe2000001000c */
[----:B------:R-:W-:Y:S01]  /*25c0*/  FADD.FTZ R12, R5, R6 ;  /* 0x00000006050c7221 */ /* 0x000fe20000010000 */
[----:B------:R-:W-:Y:S02]  /*25d0*/  HADD2.F32 R8, -RZ, R23.H1_H1 ;  /* 0x30000017ff087230 */ /* 0x000fe40000004100 */
[----:B------:R-:W-:Y:S01]  /*25e0*/  FMUL.FTZ R14, R6, R6 ;  /* 0x00000006060e7220 */ /* 0x000fe20000410000 */
[----:B------:R-:W-:Y:S01]  /*25f0*/  FADD.FTZ R11, R10, R11 ;  /* 0x0000000b0a0b7221 */ /* 0x000fe20000010000 */
[----:B------:R-:W-:Y:S01]  /*2600*/  FADD.FTZ R12, R9, R12 ;  /* 0x0000000c090c7221 */ /* 0x000fe20000010000 */
[--C-:B------:R-:W-:Y:S02]  /*2610*/  HADD2.F32 R9, -RZ, R21.reuse.H0_H0 ;  /* 0x20000015ff097230 */ /* 0x100fe40000004100 */
[----:B------:R-:W-:Y:S01]  /*2620*/  FFMA.FTZ R14, R5, R5, R14 ;  /* 0x00000005050e7223 */ /* 0x000fe2000001000e */
        /* <DEDUP_REMOVED lines=12> */
[----:B----4-:R-:W-:-:S02]  /*26f0*/  HADD2.F32 R13, -RZ, R17.H0_H0 ;  /* 0x20000011ff0d7230 */ /* 0x010fc40000004100 */
        /* <DEDUP_REMOVED lines=14> */
[----:B------:R-:W-:Y:S01]  /*27e0*/  FADD.FTZ R28, R15, R16 ;  /* 0x000000100f1c7221 */ /* 0x000fe20000010000 */
[----:B------:R-:W-:Y:S01]  /*27f0*/  FFMA.FTZ R21, R13, R13, R32 ;  /* 0x0000000d0d157223 */ /* 0x000fe20000010020 */
[----:B------:R-:W-:Y:S02]  /*2800*/  HADD2.F32 R18, -RZ, R18.H1_H1 ;  /* 0x30000012ff127230 */ /* 0x000fe40000004100 */
[----:B------:R-:W-:Y:S01]  /*2810*/  FMUL.FTZ R32, R16, R16 ;  /* 0x0000001010207220 */ /* 0x000fe20000410000 */
[----:B------:R-:W-:Y:S01]  /*2820*/  FADD.FTZ R28, R19, R28 ;  /* 0x0000001c131c7221 */ /* 0x000fe20000010000 */
[----:B------:R-:W-:-:S02]  /*2830*/  HADD2.F32 R19, -RZ, R20.H0_H0 ;  /* 0x20000014ff137230 */ /* 0x000fc40000004100 */
[----:B------:R-:W-:Y:S01]  /*2840*/  FADD.FTZ R21, R30, R21 ;  /* 0x000000151e157221 */ /* 0x000fe20000010000 */
[----:B------:R-:W-:Y:S01]  /*2850*/  FFMA.FTZ R32, R15, R15, R32 ;  /* 0x0000000f0f207223 */ /* 0x000fe20000010020 */
[----:B------:R-:W-:Y:S01]  /*2860*/  FADD.FTZ R23, R17, R18 ;  /* 0x0000001211177221 */ /* 0x000fe20000010000 */
[----:B------:R-:W-:Y:S02]  /*2870*/  HADD2.F32 R20, -RZ, R20.H1_H1 ;  /* 0x30000014ff147230 */ /* 0x000fe40000004100 */
[----:B------:R-:W-:Y:S01]  /*2880*/  FMUL.FTZ R30, R18, R18 ;  /* 0x00000012121e7220 */ /* 0x000fe20000410000 */
[----:B------:R-:W-:Y:S01]  /*2890*/  FADD.FTZ R32, R21, R32 ;  /* 0x0000002015207221 */ /* 0x000fe20000010000 */
[----:B------:R-:W-:Y:S01]  /*28a0*/  FADD.FTZ R23, R28, R23 ;  /* 0x000000171c177221 */ /* 0x000fe20000010000 */
[--C-:B------:R-:W-:Y:S02]  /*28b0*/  HADD2.F32 R21, -RZ, R22.reuse.H0_H0 ;  /* 0x20000016ff157230 */ /* 0x100fe40000004100 */
[----:B------:R-:W-:Y:S01]  /*28c0*/  FADD.FTZ R28, R19, R20 ;  /* 0x00000014131c7221 */ /* 0x000fe20000010000 */
[----:B------:R-:W-:Y:S01]  /*28d0*/  FFMA.FTZ R25, R17, R17, R30 ;  /* 0x0000001111197223 */ /* 0x000fe2000001001e */
[----:B------:R-:W-:-:S02]  /*28e0*/  HADD2.F32 R22, -RZ, R22.H1_H1 ;  /* 0x30000016ff167230 */ /* 0x000fc40000004100 */
[----:B------:R-:W-:Y:S01]  /*28f0*/  FMUL.FTZ R30, R20, R20 ;  /* 0x00000014141e7220 */ /* 0x000fe20000410000 */
[----:B------:R-:W-:Y:S01]  /*2900*/  FADD.FTZ R28, R23, R28 ;  /* 0x0000001c171c7221 */ /* 0x000fe20000010000 */
[--C-:B------:R-:W-:Y:S02]  /*2910*/  HADD2.F32 R23, -RZ, R24.reuse.H0_H0 ;  /* 0x20000018ff177230 */ /* 0x100fe40000004100 */
[----:B------:R-:W-:Y:S01]  /*2920*/  FADD.FTZ R25, R32, R25 ;  /* 0x0000001920197221 */ /* 0x000fe20000010000 */
[----:B------:R-:W-:Y:S01]  /*2930*/  FFMA.FTZ R30, R19, R19, R30 ;  /* 0x00000013131e7223 */ /* 0x000fe2000001001e */
[----:B------:R-:W-:Y:S01]  /*2940*/  FADD.FTZ R27, R21, R22 ;  /* 0x00000016151b7221 */ /* 0x000fe20000010000 */
[----:B------:R-:W-:Y:S02]  /*2950*/  HADD2.F32 R24, -RZ, R24.H1_H1 ;  /* 0x30000018ff187230 */ /* 0x000fe40000004100 */
[----:B------:R-:W-:Y:S01]  /*2960*/  FMUL.FTZ R32, R22, R22 ;  /* 0x0000001616207220 */ /* 0x000fe20000410000 */
[----:B------:R-:W-:Y:S01]  /*2970*/  FADD.FTZ R30, R25, R30 ;  /* 0x0000001e191e7221 */ /* 0x000fe20000010000 */
[----:B------:R-:W-:Y:S01]  /*2980*/  FADD.FTZ R27, R28, R27 ;  /* 0x0000001b1c1b7221 */ /* 0x000fe20000010000 */
[----:B------:R-:W-:-:S02]  /*2990*/  HADD2.F32 R25, -RZ, R26.H0_H0 ;  /* 0x2000001aff197230 */ /* 0x000fc40000004100 */
[----:B------:R-:W-:Y:S01]  /*29a0*/  FADD.FTZ R28, R23, R24 ;  /* 0x00000018171c7221 */ /* 0x000fe20000010000 */
[----:B------:R-:W-:Y:S02]  /*29b0*/  HADD2.F32 R26, -RZ, R26.H1_H1 ;  /* 0x3000001aff1a7230 */ /* 0x000fe40000004100 */
[----:B------:R-:W-:Y:S01]  /*29c0*/  FFMA.FTZ R29, R21, R21, R32 ;  /* 0x00000015151d7223 */ /* 0x000fe20000010020 */
[----:B------:R-:W-:Y:S01]  /*29d0*/  FMUL.FTZ R32, R24, R24 ;  /* 0x0000001818207220 */ /* 0x000fe20000410000 */
[----:B------:R-:W-:Y:S01]  /*29e0*/  FADD.FTZ R28, R27, R28 ;  /* 0x0000001c1b1c7221 */ /* 0x000fe20000010000 */
[--C-:B------:R-:W-:Y:S02]  /*29f0*/  HADD2.F32 R27, -RZ, R48.reuse.H0_H0 ;  /* 0x20000030ff1b7230 */ /* 0x100fe40000004100 */
[----:B------:R-:W-:Y:S01]  /*2a00*/  FADD.FTZ R31, R25, R26 ;  /* 0x0000001a191f7221 */ /* 0x000fe20000010000 */
[----:B------:R-:W-:Y:S02]  /*2a10*/  HADD2.F32 R48, -RZ, R48.H1_H1 ;  /* 0x30000030ff307230 */ /* 0x000fe40000004100 */
[----:B------:R-:W-:Y:S01]  /*2a20*/  FADD.FTZ R29, R30, R29 ;  /* 0x0000001d1e1d7221 */ /* 0x000fe20000010000 */
[----:B------:R-:W-:Y:S01]  /*2a30*/  FFMA.FTZ R32, R23, R23, R32 ;  /* 0x0000001717207223 */ /* 0x000fe20000010020 */
[----:B------:R-:W-:Y:S01]  /*2a40*/  FMUL.FTZ R30, R26, R26 ;  /* 0x0000001a1a1e7220 */ /* 0x000fe20000410000 */
[----:B------:R-:W-:Y:S01]  /*2a50*/  FADD.FTZ R28, R28, R31 ;  /* 0x0000001f1c1c7221 */ /* 0x000fe20000010000 */
[----:B------:R-:W-:-:S02]  /*2a60*/  HADD2.F32 R49, -RZ, R50.H0_H0 ;  /* 0x20000032ff317230 */ /* 0x000fc40000004100 */
[----:B------:R-:W-:Y:S01]  /*2a70*/  FADD.FTZ R31, R27, R48 ;  /* 0x000000301b1f7221 */ /* 0x000fe20000010000 */
[----:B------:R-:W-:Y:S02]  /*2a80*/  HADD2.F32 R50, -RZ, R50.H1_H1 ;  /* 0x30000032ff327230 */ /* 0x000fe40000004100 */
[----:B------:R-:W-:Y:S01]  /*2a90*/  FADD.FTZ R29, R29, R32 ;  /* 0x000000201d1d7221 */ /* 0x000fe20000010000 */
[----:B------:R-:W-:Y:S01]  /*2aa0*/  FFMA.FTZ R30, R25, R25, R30 ;  /* 0x00000019191e7223 */ /* 0x000fe2000001001e */
[----:B------:R-:W-:Y:S01]  /*2ab0*/  FMUL.FTZ R32, R48, R48 ;  /* 0x0000003030207220 */ /* 0x000fe20000410000 */
[----:B------:R-:W-:Y:S01]  /*2ac0*/  FADD.FTZ R28, R28, R31 ;  /* 0x0000001f1c1c7221 */ /* 0x000fe20000010000 */
[--C-:B------:R-:W-:Y:S02]  /*2ad0*/  HADD2.F32 R51, -RZ, R52.reuse.H0_H0 ;  /* 0x20000034ff337230 */ /* 0x100fe40000004100 */
[----:B------:R-:W-:Y:S01]  /*2ae0*/  FADD.FTZ R31, R49, R50 ;  /* 0x00000032311f7221 */ /* 0x000fe20000010000 */
[----:B------:R-:W-:-:S02]  /*2af0*/  HADD2.F32 R52, -RZ, R52.H1_H1 ;  /* 0x30000034ff347230 */ /* 0x000fc40000004100 */
[----:B------:R-:W-:Y:S01]  /*2b00*/  FADD.FTZ R29, R29, R30 ;  /* 0x0000001e1d1d7221 */ /* 0x000fe20000010000 */
[----:B------:R-:W-:Y:S01]  /*2b10*/  FFMA.FTZ R32, R27, R27, R32 ;  /* 0x0000001b1b207223 */ /* 0x000fe20000010020 */
[----:B------:R-:W-:Y:S01]  /*2b20*/  FMUL.FTZ R30, R50, R50 ;  /* 0x00000032321e7220 */ /* 0x000fe20000410000 */
[----:B------:R-:W-:Y:S01]  /*2b30*/  FADD.FTZ R28, R28, R31 ;  /* 0x0000001f1c1c7221 */ /* 0x000fe20000010000 */
[--C-:B------:R-:W-:Y:S02]  /*2b40*/  HADD2.F32 R53, -RZ, R54.reuse.H0_H0 ;  /* 0x20000036ff357230 */ /* 0x100fe40000004100 */
[----:B------:R-:W-:Y:S01]  /*2b50*/  FADD.FTZ R29, R29, R32 ;  /* 0x000000201d1d7221 */ /* 0x000fe20000010000 */
[----:B------:R-:W-:Y:S01]  /*2b60*/  FADD.FTZ R31, R51, R52 ;  /* 0x00000034331f7221 */ /* 0x000fe20000010000 */
[----:B------:R-:W-:Y:S02]  /*2b70*/  HADD2.F32 R54, -RZ, R54.H1_H1 ;  /* 0x30000036ff367230 */ /* 0x000fe40000004100 */
[----:B------:R-:W-:Y:S01]  /*2b80*/  FFMA.FTZ R30, R49, R49, R30 ;  /* 0x00000031311e7223 */ /* 0x000fe2000001001e */
[----:B------:R-:W-:Y:S01]  /*2b90*/  FMUL.FTZ R32, R52, R52 ;  /* 0x0000003434207220 */ /* 0x000fe20000410000 */
[----:B------:R-:W-:-:S02]  /*2ba0*/  FADD.FTZ R28, R28, R31 ;  /* 0x0000001f1c1c7221 */ /* 0x000fc40000010000 */
[----:B------:R-:W-:Y:S01]  /*2bb0*/  FADD.FTZ R29, R29, R30 ;  /* 0x0000001e1d1d7221 */ /* 0x000fe20000010000 */
[----:B------:R-:W-:Y:S01]  /*2bc0*/  FFMA.FTZ R32, R51, R51, R32 ;  /* 0x0000003333207223 */ /* 0x000fe20000010020 */
[----:B------:R-:W-:Y:S01]  /*2bd0*/  FADD.FTZ R31, R53, R54 ;  /* 0x00000036351f7221 */ /* 0x000fe20000010000 */
[----:B------:R-:W-:Y:S01]  /*2be0*/  FMUL.FTZ R30, R54, R54 ;  /* 0x00000036361e7220 */ /* 0x000fe20000410000 */
[--C-:B------:R-:W-:Y:S02]  /*2bf0*/  HADD2.F32 R57, -RZ, R58.reuse.H0_H0 ;  /* 0x2000003aff397230 */ /* 0x100fe40000004100 */
[----:B------:R-:W-:Y:S01]  /*2c00*/  FADD.FTZ R29, R29, R32 ;  /* 0x000000201d1d7221 */ /* 0x000fe20000010000 */
[----:B------:R-:W-:Y:S01]  /*2c10*/  FADD.FTZ R28, R28, R31 ;  /* 0x0000001f1c1c7221 */ /* 0x000fe20000010000 */
[----:B------:R-:W-:Y:S01]  /*2c20*/  FFMA.FTZ R30, R53, R53, R30 ;  /* 0x00000035351e7223 */ /* 0x000fe2000001001e */
[----:B------:R-:W-:Y:S02]  /*2c30*/  HADD2.F32 R58, -RZ, R58.H1_H1 ;  /* 0x3000003aff3a7230 */ /* 0x000fe40000004100 */
[----:B------:R-:W-:-:S02]  /*2c40*/  HADD2.F32 R59, -RZ, R60.H0_H0 ;  /* 0x2000003cff3b7230 */ /* 0x000fc40000004100 */
[----:B------:R-:W-:Y:S01]  /*2c50*/  FADD.FTZ R29, R29, R30 ;  /* 0x0000001e1d1d7221 */ /* 0x000fe20000010000 */
[----:B------:R-:W-:Y:S02]  /*2c60*/  HADD2.F32 R60, -RZ, R60.H1_H1 ;  /* 0x3000003cff3c7230 */ /* 0x000fe40000004100 */
[--C-:B--2---:R-:W-:Y:S02]  /*2c70*/  HADD2.F32 R55, -RZ, R56.reuse.H0_H0 ;  /* 0x20000038ff377230 */ /* 0x104fe40000004100 */
[----:B------:R-:W-:-:S05]  /*2c80*/  HADD2.F32 R56, -RZ, R56.H1_H1 ;  /* 0x30000038ff387230 */ /* 0x000fca0000004100 */
[C---:B------:R-:W-:Y:S01]  /*2c90*/  FADD.FTZ R31, R55.reuse, R56 ;  /* 0x00000038371f7221 */ /* 0x040fe20000010000 */
[----:B------:R-:W-:Y:S01]  /*2ca0*/  FMUL.FTZ R32, R56, R56 ;  /* 0x0000003838207220 */ /* 0x000fe20000410000 */
[----:B------:R-:W-:Y:S02]  /*2cb0*/  FMUL.FTZ R30, R58, R58 ;  /* 0x0000003a3a1e7220 */ /* 0x000fe40000410000 */
[----:B------:R-:W-:Y:S01]  /*2cc0*/  FADD.FTZ R28, R28, R31 ;  /* 0x0000001f1c1c7221 */ /* 0x000fe20000010000 */
[----:B------:R-:W-:Y:S01]  /*2cd0*/  FFMA.FTZ R32, R55, R55, R32 ;  /* 0x0000003737207223 */ /* 0x000fe20000010020 */
[C---:B------:R-:W-:Y:S01]  /*2ce0*/  FADD.FTZ R31, R57.reuse, R58 ;  /* 0x0000003a391f7221 */ /* 0x040fe20000010000 */
[----:B------:R-:W-:Y:S01]  /*2cf0*/  FFMA.FTZ R30, R57, R57, R30 ;  /* 0x00000039391e7223 */ /* 0x000fe2000001001e */
[--C-:B------:R-:W-:Y:S02]  /*2d00*/  HADD2.F32 R61, -RZ, R62.reuse.H0_H0 ;  /* 0x2000003eff3d7230 */ /* 0x100fe40000004100 */
[----:B------:R-:W-:Y:S01]  /*2d10*/  FADD.FTZ R29, R29, R32 ;  /* 0x000000201d1d7221 */ /* 0x000fe20000010000 */
[----:B------:R-:W-:Y:S01]  /*2d20*/  FADD.FTZ R28, R28, R31 ;  /* 0x0000001f1c1c7221 */ /* 0x000fe20000010000 */
[----:B------:R-:W-:-:S02]  /*2d30*/  HADD2.F32 R62, -RZ, R62.H1_H1 ;  /* 0x3000003eff3e7230 */ /* 0x000fc40000004100 */
[----:B------:R-:W-:Y:S01]  /*2d40*/  FMUL.FTZ R32, R60, R60 ;  /* 0x0000003c3c207220 */ /* 0x000fe20000410000 */
[----:B------:R-:W-:Y:S01]  /*2d50*/  FADD.FTZ R31, R59, R60 ;  /* 0x0000003c3b1f7221 */ /* 0x000fe20000010000 */
[--C-:B------:R-:W-:Y:S02]  /*2d60*/  HADD2.F32 R63, -RZ, R64.reuse.H0_H0 ;  /* 0x20000040ff3f7230 */ /* 0x100fe40000004100 */
[----:B------:R-:W-:Y:S01]  /*2d70*/  FADD.FTZ R29, R29, R30 ;  /* 0x0000001e1d1d7221 */ /* 0x000fe20000010000 */
[----:B------:R-:W-:Y:S01]  /*2d80*/  FFMA.FTZ R32, R59, R59, R32 ;  /* 0x0000003b3b207223 */ /* 0x000fe20000010020 */
[----:B------:R-:W-:Y:S02]  /*2d90*/  HADD2.F32 R64, -RZ, R64.H1_H1 ;  /* 0x30000040ff407230 */ /* 0x000fe40000004100 */
[----:B------:R-:W-:Y:S01]  /*2da0*/  FADD.FTZ R28, R28, R31 ;  /* 0x0000001f1c1c7221 */ /* 0x000fe20000010000 */
[----:B------:R-:W-:Y:S01]  /*2db0*/  FMUL.FTZ R30, R62, R62 ;  /* 0x0000003e3e1e7220 */ /* 0x000fe20000410000 */
[----:B------:R-:W-:Y:S01]  /*2dc0*/  FADD.FTZ R31, R61, R62 ;  /* 0x0000003e3d1f7221 */ /* 0x000fe20000010000 */
[----:B------:R-:W-:Y:S01]  /*2dd0*/  FADD.FTZ R29, R29, R32 ;  /* 0x000000201d1d7221 */ /* 0x000fe20000010000 */
[----:B------:R-:W-:Y:S01]  /*2de0*/  FMUL.FTZ R32, R64, R64 ;  /* 0x0000004040207220 */ /* 0x000fe20000410000 */
[----:B------:R-:W-:Y:S01]  /*2df0*/  FFMA.FTZ R30, R61, R61, R30 ;  /* 0x0000003d3d1e7223 */ /* 0x000fe2000001001e */
[----:B------:R-:W-:Y:S01]  /*2e00*/  FADD.FTZ R28, R28, R31 ;  /* 0x0000001f1c1c7221 */ /* 0x000fe20000010000 */
[----:B------:R-:W-:Y:S01]  /*2e10*/  FADD.FTZ R31, R63, R64 ;  /* 0x000000403f1f7221 */ /* 0x000fe20000010000 */
[----:B------:R-:W-:-:S02]  /*2e20*/  HADD2.F32 R67, -RZ, R68.H0_H0 ;  /* 0x20000044ff437230 */ /* 0x000fc40000004100 */
[----:B------:R-:W-:Y:S01]  /*2e30*/  FADD.FTZ R29, R29, R30 ;  /* 0x0000001e1d1d7221 */ /* 0x000fe20000010000 */
[----:B------:R-:W-:Y:S01]  /*2e40*/  FFMA.FTZ R32, R63, R63, R32 ;  /* 0x0000003f3f207223 */ /* 0x000fe20000010020 */
[----:B------:R-:W-:Y:S02]  /*2e50*/  HADD2.F32 R68, -RZ, R68.H1_H1 ;  /* 0x30000044ff447230 */ /* 0x000fe40000004100 */
[--C-:B------:R-:W-:Y:S02]  /*2e60*/  HADD2.F32 R65, -RZ, R66.reuse.H0_H0 ;  /* 0x20000042ff417230 */ /* 0x100fe40000004100 */
[----:B------:R-:W-:Y:S02]  /*2e70*/  HADD2.F32 R66, -RZ, R66.H1_H1 ;  /* 0x30000042ff427230 */ /* 0x000fe40000004100 */
[----:B------:R-:W-:Y:S01]  /*2e80*/  FADD.FTZ R28, R28, R31 ;  /* 0x0000001f1c1c7221 */ /* 0x000fe20000010000 */
[----:B------:R-:W-:Y:S02]  /*2e90*/  FADD.FTZ R29, R29, R32 ;  /* 0x000000201d1d7221 */ /* 0x000fe40000010000 */
[----:B------:R-:W-:Y:S01]  /*2ea0*/  FMUL.FTZ R30, R66, R66 ;  /* 0x00000042421e7220 */ /* 0x000fe20000410000 */
[----:B------:R-:W-:Y:S01]  /*2eb0*/  FADD.FTZ R31, R65, R66 ;  /* 0x00000042411f7221 */ /* 0x000fe20000010000 */
[----:B------:R-:W-:-:S02]  /*2ec0*/  FMUL.FTZ R32, R68, R68 ;  /* 0x0000004444207220 */ /* 0x000fc40000410000 */
[----:B------:R-:W-:Y:S01]  /*2ed0*/  FFMA.FTZ R30, R65, R65, R30 ;  /* 0x00000041411e7223 */ /* 0x000fe2000001001e */
[----:B------:R-:W-:Y:S01]  /*2ee0*/  FADD.FTZ R28, R28, R31 ;  /* 0x0000001f1c1c7221 */ /* 0x000fe20000010000 */
[C---:B------:R-:W-:Y:S01]  /*2ef0*/  FADD.FTZ R31, R67.reuse, R68 ;  /* 0x00000044431f7221 */ /* 0x040fe20000010000 */
[----:B------:R-:W-:Y:S01]  /*2f00*/  FFMA.FTZ R32, R67, R67, R32 ;  /* 0x0000004343207223 */ /* 0x000fe20000010020 */
[----:B------:R-:W-:Y:S02]  /*2f10*/  FADD.FTZ R29, R29, R30 ;  /* 0x0000001e1d1d7221 */ /* 0x000fe40000010000 */
[----:B------:R-:W-:Y:S01]  /*2f20*/  FADD.FTZ R28, R28, R31 ;  /* 0x0000001f1c1c7221 */ /* 0x000fe20000010000 */
[--C-:B------:R-:W-:Y:S02]  /*2f30*/  HADD2.F32 R73, -RZ, R74.reuse.H1_H1 ;  /* 0x3000004aff497230 */ /* 0x100fe40000004100 */
[----:B------:R-:W-:Y:S01]  /*2f40*/  FADD.FTZ R29, R29, R32 ;  /* 0x000000201d1d7221 */ /* 0x000fe20000010000 */
[----:B------:R-:W-:-:S02]  /*2f50*/  HADD2.F32 R74, -RZ, R74.H0_H0 ;  /* 0x2000004aff4a7230 */ /* 0x000fc40000004100 */
[--C-:B------:R-:W-:Y:S02]  /*2f60*/  HADD2.F32 R69, -RZ, R70.reuse.H1_H1 ;  /* 0x30000046ff457230 */ /* 0x100fe40000004100 */
[----:B------:R-:W-:-:S03]  /*2f70*/  HADD2.F32 R70, -RZ, R70.H0_H0 ;  /* 0x20000046ff467230 */ /* 0x000fc60000004100 */
[----:B------:R-:W-:Y:S02]  /*2f80*/  FMUL.FTZ R33, R69, R69 ;  /* 0x0000004545217220 */ /* 0x000fe40000410000 */
[C---:B------:R-:W-:Y:S02]  /*2f90*/  FADD.FTZ R31, R70.reuse, R69 ;  /* 0x00000045461f7221 */ /* 0x040fe40000010000 */
[----:B------:R-:W-:Y:S01]  /*2fa0*/  FFMA.FTZ R30, R70, R70, R33 ;  /* 0x00000046461e7223 */ /* 0x000fe20000010021 */
[--C-:B------:R-:W-:Y:S02]  /*2fb0*/  HADD2.F32 R71, -RZ, R72.reuse.H1_H1 ;  /* 0x30000048ff477230 */ /* 0x100fe40000004100 */
[----:B------:R-:W-:-:S03]  /*2fc0*/  HADD2.F32 R72, -RZ, R72.H0_H0 ;  /* 0x20000048ff487230 */ /* 0x000fc60000004100 */
[----:B------:R-:W-:Y:S01]  /*2fd0*/  FMUL.FTZ R33, R71, R71 ;  /* 0x0000004747217220 */ /* 0x000fe20000410000 */
[----:B------:R-:W-:Y:S01]  /*2fe0*/  FADD.FTZ R28, R28, R31 ;  /* 0x0000001f1c1c7221 */ /* 0x000fe20000010000 */
[----:B------:R-:W-:Y:S01]  /*2ff0*/  FADD.FTZ R29, R29, R30 ;  /* 0x0000001e1d1d7221 */ /* 0x000fe20000010000 */
[C---:B------:R-:W-:Y:S01]  /*3000*/  FADD.FTZ R31, R72.reuse, R71 ;  /* 0x00000047481f7221 */ /* 0x040fe20000010000 */
[----:B------:R-:W-:Y:S01]  /*3010*/  FFMA.FTZ R30, R72, R72, R33 ;  /* 0x00000048481e7223 */ /* 0x000fe20000010021 */
[----:B------:R-:W-:Y:S02]  /*3020*/  FMUL.FTZ R33, R73, R73 ;  /* 0x0000004949217220 */ /* 0x000fe40000410000 */
[----:B------:R-:W-:Y:S01]  /*3030*/  FADD.FTZ R28, R28, R31 ;  /* 0x0000001f1c1c7221 */ /* 0x000fe20000010000 */
[----:B------:R-:W-:Y:S01]  /*3040*/  FADD.FTZ R29, R29, R30 ;  /* 0x0000001e1d1d7221 */ /* 0x000fe20000010000 */
[C---:B------:R-:W-:Y:S01]  /*3050*/  FADD.FTZ R31, R74.reuse, R73 ;  /* 0x000000494a1f7221 */ /* 0x040fe20000010000 */
[----:B------:R-:W-:Y:S01]  /*3060*/  FFMA.FTZ R30, R74, R74, R33 ;  /* 0x0000004a4a1e7223 */ /* 0x000fe20000010021 */
[----:B------:R-:W-:-:S02]  /*3070*/  HADD2.F32 R75, -RZ, R76.H1_H1 ;  /* 0x3000004cff4b7230 */ /* 0x000fc40000004100 */
[----:B------:R-:W-:-:S03]  /*3080*/  HADD2.F32 R76, -RZ, R76.H0_H0 ;  /* 0x2000004cff4c7230 */ /* 0x000fc60000004100 */
[----:B------:R-:W-:Y:S01]  /*3090*/  FMUL.FTZ R33, R75, R75 ;  /* 0x0000004b4b217220 */ /* 0x000fe20000410000 */
[----:B------:R-:W-:Y:S01]  /*30a0*/  FADD.FTZ R28, R28, R31 ;  /* 0x0000001f1c1c7221 */ /* 0x000fe20000010000 */
[----:B------:R-:W-:Y:S01]  /*30b0*/  FADD.FTZ R29, R29, R30 ;  /* 0x0000001e1d1d7221 */ /* 0x000fe20000010000 */
[C---:B------:R-:W-:Y:S01]  /*30c0*/  FADD.FTZ R31, R76.reuse, R75 ;  /* 0x0000004b4c1f7221 */ /* 0x040fe20000010000 */
[----:B------:R-:W-:-:S03]  /*30d0*/  FFMA.FTZ R30, R76, R76, R33 ;  /* 0x0000004c4c1e7223 */ /* 0x000fc60000010021 */
[----:B------:R-:W-:Y:S01]  /*30e0*/  FADD.FTZ R28, R28, R31 ;  /* 0x0000001f1c1c7221 */ /* 0x000fe20000010000 */
[----:B------:R-:W-:Y:S01]  /*30f0*/  FADD.FTZ R29, R29, R30 ;  /* 0x0000001e1d1d7221 */ /* 0x000fe20000010000 */
[--C-:B---3--:R-:W-:Y:S02]  /*3100*/  HADD2.F32 R77, -RZ, R78.reuse.H1_H1 ;  /* 0x3000004eff4d7230 */ /* 0x108fe40000004100 */
[----:B------:R-:W-:-:S03]  /*3110*/  HADD2.F32 R78, -RZ, R78.H0_H0 ;  /* 0x2000004eff4e7230 */ /* 0x000fc60000004100 */
[----:B------:R-:W-:Y:S01]  /*3120*/  FMUL.FTZ R33, R77, R77 ;  /* 0x0000004d4d217220 */ /* 0x000fe20000410000 */
[--C-:B-----5:R-:W-:Y:S02]  /*3130*/  HADD2.F32 R79, -RZ, R80.reuse.H1_H1 ;  /* 0x30000050ff4f7230 */ /* 0x120fe40000004100 */
[C---:B------:R-:W-:Y:S01]  /*3140*/  FADD.FTZ R31, R78.reuse, R77 ;  /* 0x0000004d4e1f7221 */ /* 0x040fe20000010000 */
[----:B------:R-:W-:Y:S02]  /*3150*/  HADD2.F32 R80, -RZ, R80.H0_H0 ;  /* 0x20000050ff507230 */ /* 0x000fe40000004100 */
[----:B------:R-:W-:Y:S01]  /*3160*/  FFMA.FTZ R30, R78, R78, R33 ;  /* 0x0000004e4e1e7223 */ /* 0x000fe20000010021 */
[----:B------:R-:W-:Y:S01]  /*3170*/  FMUL.FTZ R33, R79, R79 ;  /* 0x0000004f4f217220 */ /* 0x000fe20000410000 */
[----:B------:R-:W-:Y:S02]  /*3180*/  FADD.FTZ R28, R28, R31 ;  /* 0x0000001f1c1c7221 */ /* 0x000fe40000010000 */
        /* <DEDUP_REMOVED lines=43> */
.L_x_2848:
[----:B------:R-:W-:Y:S05]  /*3440*/  BSYNC.RECONVERGENT B0 ;  /* 0x0000000000007941 */ /* 0x000fea0003800200 */
.L_x_2847:
        /* <DEDUP_REMOVED lines=39> */
.L_x_2850:
[----:B------:R-:W-:Y:S05]  /*36c0*/  BSYNC.RECONVERGENT B0 ;  /* 0x0000000000007941 */ /* 0x000fea0003800200 */
.L_x_2849:
        /* <DEDUP_REMOVED lines=27> */
.L_x_2853:
[----:B------:R-:W2:Y:S04]  /*3880*/  LDG.E.STRONG.GPU R30, desc[UR6][R28.64] ;  /* 0x000000061c1e7981 */ /* 0x000ea8000c1ef900 */
[----:B--2---:R-:W-:Y:S01]  /*3890*/  CCTL.IVALL ;  /* 0x00000000ff00798f */ /* 0x004fe20002000000 */
[----:B------:R-:W-:Y:S05]  /*38a0*/  YIELD ;  /* 0x0000000000007946 */ /* 0x000fea0003800000 */
[----:B------:R-:W-:-:S13]  /*38b0*/  ISETP.NE.AND P2, PT, R30, R35, PT ;  /* 0x000000231e00720c */ /* 0x000fda0003f45270 */
[----:B------:R-:W-:Y:S05]  /*38c0*/  @P2 BRA `(.L_x_2853) ;  /* 0xfffffffc00ec2947 */ /* 0x000fea000383ffff */
.L_x_2852:
        /* <DEDUP_REMOVED lines=16> */
.L_x_2855:
        /* <DEDUP_REMOVED lines=62> */
.L_x_2854:
        /* <DEDUP_REMOVED lines=38> */
.L_x_2856:
        /* <DEDUP_REMOVED lines=19> */
.L_x_2857:
        /* <DEDUP_REMOVED lines=9> */
.L_x_2858:
[----:B------:R-:W-:Y:S05]  /*41d0*/  BSYNC.RECONVERGENT B0 ;  /* 0x0000000000007941 */ /* 0x000fea0003800200 */
.L_x_2851:
[----:B------:R-:W4:Y:S01]  /*41e0*/  S2UR UR5, SR_CgaCtaId ;  /* 0x00000000000579c3 */ /* 0x000f220000008800 */
[----:B------:R-:W3:Y:S01]  /*41f0*/  LDCU UR8, c[0x0][0x414] ;  /* 0x00008280ff0877ac */ /* 0x000ee20008000800 */
[----:B------:R-:W-:Y:S01]  /*4200*/  LOP3.LUT R37, R104, 0xffff, RZ, 0xc0, !PT ;  /* 0x0000ffff68257812 */ /* 0x000fe200078ec0ff */
[----:B------:R-:W-:-:S03]  /*4210*/  UMOV UR4, 0x400 ;  /* 0x0000040000047882 */ /* 0x000fc60000000000 */
[----:B------:R-:W-:Y:S02]  /*4220*/  IADD3 R37, PT, PT, R118, R37, RZ ;  /* 0x0000002576257210 */ /* 0x000fe40007ffe0ff */
[----:B-1----:R-:W1:Y:S08]  /*4230*/  @P0 LDC.64 R34, c[0x0][0x388] ;  /* 0x0000e200ff220b82 */ /* 0x002e700000000a00 */
[----:B------:R-:W0:Y:S01]  /*4240*/  LDC.64 R30, c[0x0][0x3a0] ;  /* 0x0000e800ff1e7b82 */ /* 0x000e220000000a00 */
[----:B---3--:R-:W-:Y:S01]  /*4250*/  @P0 FMUL.FTZ R28, R46, UR8 ;  /* 0x000000082e1c0c20 */ /* 0x008fe20008410000 */
[----:B------:R-:W-:Y:S01]  /*4260*/  @P0 FMUL.FTZ R29, R47, UR8 ;  /* 0x000000082f1d0c20 */ /* 0x000fe20008410000 */
[----:B----4-:R-:W-:-:S05]  /*4270*/  ULEA UR4, UR5, UR4, 0x18 ;  /* 0x0000000405047291 */ /* 0x010fca000f8ec0ff */
[----:B--2---:R-:W2:Y:S01]  /*4280*/  LDC.64 R32, c[0x0][0x398] ;  /* 0x0000e600ff207b82 */ /* 0x004ea20000000a00 */
[----:B------:R-:W3:Y:S01]  /*4290*/  LDCU UR5, c[0x0][0x404] ;  /* 0x00008080ff0577ac */ /* 0x000ee20008000800 */
[----:B-1----:R-:W-:Y:S02]  /*42a0*/  @P0 IMAD.WIDE R34, R102, 0x8, R34 ;  /* 0x0000000866220825 */ /* 0x002fe400078e0222 */
[----:B------:R-:W-:Y:S04]  /*42b0*/  @!P3 STS.64 [UR4+0x88], R46 ;  /* 0x0000882eff00b988 */ /* 0x000fe80008000a04 */
[----:B------:R1:W-:Y:S01]  /*42c0*/  @P0 STG.E.64 desc[UR6][R34.64], R28 ;  /* 0x0000001c22000986 */ /* 0x0003e2000c101b06 */
[C---:B0-----:R-:W-:Y:S01]  /*42d0*/  IMAD.WIDE R30, R37.reuse, 0x4, R30 ;  /* 0x00000004251e7825 */ /* 0x041fe200078e021e */
[----:B------:R-:W-:Y:S03]  /*42e0*/  BAR.SYNC.DEFER_BLOCKING 0x0 ;  /* 0x0000000000007b1d */ /* 0x000fe60000010000 */
[----:B--2---:R-:W-:-:S03]  /*42f0*/  IMAD.WIDE R32, R37, 0x4, R32 ;  /* 0x0000000425207825 */ /* 0x004fc600078e0220 */
[----:B------:R-:W5:Y:S04]  /*4300*/  LDG.E.64 R30, desc[UR6][R30.64] ;  /* 0x000000061e1e7981 */ /* 0x000f68000c1e1b00 */
[----:B-1----:R0:W5:Y:S04]  /*4310*/  LDG.E.64 R28, desc[UR6][R32.64] ;  /* 0x00000006201c7981 */ /* 0x002168000c1e1b00 */
        /* <DEDUP_REMOVED lines=52> */
[----:B------:R-:W-:-:S05]  /*4660*/  F2FP.F16.F32.PACK_AB R33, R32, R33 ;  /* 0x000000212021723e */ /* 0x000fca00000000ff */
[----:B------:R0:W-:Y:S02]  /*4670*/  STG.E desc[UR6][R34.64], R33 ;  /* 0x0000002122007986 */ /* 0x0001e4000c101906 */
.L_x_2862:
[----:B------:R-:W-:Y:S05]  /*4680*/  BSYNC.RECONVERGENT B1 ;  /* 0x0000000000017941 */ /* 0x000fea0003800200 */
.L_x_2861:
        /* <DEDUP_REMOVED lines=18> */
[----:B------:R-:W-:-:S05]  /*47b0*/  F2FP.F16.F32.PACK_AB R33, R32, R33 ;  /* 0x000000212021723e */ /* 0x000fca00000000ff */
[----:B------:R2:W-:Y:S02]  /*47c0*/  STG.E desc[UR6][R34.64], R33 ;  /* 0x0000002122007986 */ /* 0x0005e4000c101906 */
.L_x_2864:
[----:B------:R-:W-:Y:S05]  /*47d0*/  BSYNC.RECONVERGENT B1 ;  /* 0x0000000000017941 */ /* 0x000fea0003800200 */
.L_x_2863:
        /* <DEDUP_REMOVED lines=19> */
[----:B------:R-:W-:-:S05]  /*4910*/  F2FP.F16.F32.PACK_AB R33, R0, R33 ;  /* 0x000000210021723e */ /* 0x000fca00000000ff */
[----:B------:R3:W-:Y:S02]  /*4920*/  STG.E desc[UR6][R34.64], R33 ;  /* 0x0000002122007986 */ /* 0x0007e4000c101906 */
.L_x_2866:
[----:B------:R-:W-:Y:S05]  /*4930*/  BSYNC.RECONVERGENT B1 ;  /* 0x0000000000017941 */ /* 0x000fea0003800200 */
.L_x_2865:
        /* <DEDUP_REMOVED lines=33> */
[----:B------:R-:W-:-:S05]  /*4b50*/  F2FP.F16.F32.PACK_AB R3, R2, R3 ;  /* 0x000000030203723e */ /* 0x000fca00000000ff */
[----:B------:R4:W-:Y:S02]  /*4b60*/  STG.E desc[UR6][R34.64], R3 ;  /* 0x0000000322007986 */ /* 0x0009e4000c101906 */
.L_x_2868:
[----:B------:R-:W-:Y:S05]  /*4b70*/  BSYNC.RECONVERGENT B1 ;  /* 0x0000000000017941 */ /* 0x000fea0003800200 */
.L_x_2867:
[----:B------:R-:W-:Y:S01]  /*4b80*/  BSSY.RECONVERGENT B1, `(.L_x_2869) ;  /* 0x0000016000017945 */ /* 0x000fe20003800200 */
[C---:B------:R-:W-:Y:S02]  /*4b90*/  IADD3 R32, PT, PT, R38.reuse, 0x48, RZ ;  /* 0x0000004826207810 */ /* 0x040fe40007ffe0ff */
[----:B0-23--:R-:W-:Y:S01]  /*4ba0*/  IADD3 R33, PT, PT, R38, 0x50, RZ ;  /* 0x0000005026217810 */ /* 0x00dfe20007ffe0ff */
[----:B------:R-:W-:Y:S06]  /*4bb0*/  @P2 BRA `(.L_x_2870) ;  /* 0x0000000000482947 */ /* 0x000fec0003800000 */
[----:B------:R-:W0:Y:S01]  /*4bc0*/  LDCU.64 UR8, c[0x0][0x3e0] ;  /* 0x00007c00ff0877ac */ /* 0x000e220008000a00 */
[----:B------:R-:W-:Y:S01]  /*4bd0*/  MOV R2, R120 ;  /* 0x0000007800027202 */ /* 0x000fe20000000f00 */
[--C-:B------:R-:W-:Y:S01]  /*4be0*/  FADD.FTZ R5, R5, -R37.reuse ;  /* 0x8000002505057221 */ /* 0x100fe20000010000 */
[----:B----4-:R-:W-:Y:S01]  /*4bf0*/  MOV R3, R123 ;  /* 0x0000007b00037202 */ /* 0x010fe20000000f00 */
        /* <DEDUP_REMOVED lines=11> */
[----:B------:R-:W-:Y:S02]  /*4cb0*/  F2FP.F16.F32.PACK_AB R3, R35, R6 ;  /* 0x000000062303723e */ /* 0x000fe400000000ff */
[----:B------:R-:W-:-:S05]  /*4cc0*/  LEA.HI.X R5, R2, UR11, R45, 0x1, P2 ;  /* 0x0000000b02057c11 */ /* 0x000fca00090f0c2d */
[----:B------:R0:W-:Y:S02]  /*4cd0*/  STG.E desc[UR6][R4.64], R3 ;  /* 0x0000000304007986 */ /* 0x0001e4000c101906 */
.L_x_2870:
[----:B------:R-:W-:Y:S05]  /*4ce0*/  BSYNC.RECONVERGENT B1 ;  /* 0x0000000000017941 */ /* 0x000fea0003800200 */
.L_x_2869:
        /* <DEDUP_REMOVED lines=17> */
[----:B------:R-:W-:Y:S02]  /*4e00*/  F2FP.F16.F32.PACK_AB R3, R6, R7 ;  /* 0x000000070603723e */ /* 0x000fe400000000ff */
[----:B------:R-:W-:-:S05]  /*4e10*/  LEA.HI.X R5, R2, UR11, R81, 0x1, P1 ;  /* 0x0000000b02057c11 */ /* 0x000fca00088f0c51 */
[----:B------:R2:W-:Y:S02]  /*4e20*/  STG.E desc[UR6][R4.64], R3 ;  /* 0x0000000304007986 */ /* 0x0005e4000c101906 */
.L_x_2872:
[----:B------:R-:W-:Y:S05]  /*4e30*/  BSYNC.RECONVERGENT B1 ;  /* 0x0000000000017941 */ /* 0x000fea0003800200 */
.L_x_2871:
        /* <DEDUP_REMOVED lines=17> */
[----:B------:R-:W-:Y:S02]  /*4f50*/  F2FP.F16.F32.PACK_AB R3, R0, R9 ;  /* 0x000000090003723e */ /* 0x000fe400000000ff */
[----:B------:R-:W-:-:S05]  /*4f60*/  LEA.HI.X R5, R2, UR11, R83, 0x1, P1 ;  /* 0x0000000b02057c11 */ /* 0x000fca00088f0c53 */
[----:B------:R3:W-:Y:S02]  /*4f70*/  STG.E desc[UR6][R4.64], R3 ;  /* 0x0000000304007986 */ /* 0x0007e4000c101906 */
.L_x_2874:
[----:B------:R-:W-:Y:S05]  /*4f80*/  BSYNC.RECONVERGENT B1 ;  /* 0x0000000000017941 */ /* 0x000fea0003800200 */
.L_x_2873:
        /* <DEDUP_REMOVED lines=20> */
.L_x_2876:
[----:B------:R-:W-:Y:S05]  /*50d0*/  BSYNC.RECONVERGENT B1 ;  /* 0x0000000000017941 */ /* 0x000fea0003800200 */
.L_x_2875:
        /* <DEDUP_REMOVED lines=20> */
.L_x_2878:
[----:B------:R-:W-:Y:S05]  /*5220*/  BSYNC.RECONVERGENT B1 ;  /* 0x0000000000017941 */ /* 0x000fea0003800200 */
.L_x_2877:
        /* <DEDUP_REMOVED lines=38> */
[----:B------:R-:W-:Y:S02]  /*5490*/  F2FP.F16.F32.PACK_AB R3, R14, R15 ;  /* 0x0000000f0e03723e */ /* 0x000fe400000000ff */
[----:B------:R-:W-:-:S05]  /*54a0*/  LEA.HI.X R5, R2, UR11, R35, 0x1, P4 ;  /* 0x0000000b02057c11 */ /* 0x000fca000a0f0c23 */
[----:B------:R0:W-:Y:S02]  /*54b0*/  STG.E desc[UR6][R4.64], R3 ;  /* 0x0000000304007986 */ /* 0x0001e4000c101906 */
.L_x_2880:
[----:B------:R-:W-:Y:S05]  /*54c0*/  BSYNC.RECONVERGENT B1 ;  /* 0x0000000000017941 */ /* 0x000fea0003800200 */
.L_x_2879:
        /* <DEDUP_REMOVED lines=20> */
.L_x_2882:
[----:B------:R-:W-:Y:S05]  /*5610*/  BSYNC.RECONVERGENT B1 ;  /* 0x0000000000017941 */ /* 0x000fea0003800200 */
.L_x_2881:
        /* <DEDUP_REMOVED lines=20> */
.L_x_2884:
[----:B------:R-:W-:Y:S05]  /*5760*/  BSYNC.RECONVERGENT B1 ;  /* 0x0000000000017941 */ /* 0x000fea0003800200 */
.L_x_2883:
        /* <DEDUP_REMOVED lines=20> */
.L_x_2886:
[----:B------:R-:W-:Y:S05]  /*58b0*/  BSYNC.RECONVERGENT B1 ;  /* 0x0000000000017941 */ /* 0x000fea0003800200 */
.L_x_2885:
        /* <DEDUP_REMOVED lines=20> */
.L_x_2888:
[----:B------:R-:W-:Y:S05]  /*5a00*/  BSYNC.RECONVERGENT B1 ;  /* 0x0000000000017941 */ /* 0x000fea0003800200 */
.L_x_2887:
        /* <DEDUP_REMOVED lines=35> */
.L_x_2890:
[----:B------:R-:W-:Y:S05]  /*5c40*/  BSYNC.RECONVERGENT B1 ;  /* 0x0000000000017941 */ /* 0x000fea0003800200 */
.L_x_2889:
[----:B------:R-:W-:Y:S04]  /*5c50*/  BSSY.RECONVERGENT B1, `(.L_x_2891) ;  /* 0x0000014000017945 */ /* 0x000fe80003800200 */
[----:B------:R-:W-:Y:S05]  /*5c60*/  @P6 BRA `(.L_x_2892) ;  /* 0x0000000000486947 */ /* 0x000fea0003800000 */
[----:B------:R-:W2:Y:S01]  /*5c70*/  LDCU.64 UR8, c[0x0][0x3e0] ;  /* 0x00007c00ff0877ac */ /* 0x000ea20008000a00 */
[--C-:B0-----:R-:W-:Y:S01]  /*5c80*/  FADD.FTZ R5, R48, -R37.reuse ;  /* 0x8000002530057221 */ /* 0x101fe20000010000 */
[----:B------:R-:W-:Y:S01]  /*5c90*/  MOV R2, R120 ;  /* 0x0000007800027202 */ /* 0x000fe20000000f00 */
[----:B------:R-:W-:Y:S01]  /*5ca0*/  FADD.FTZ R27, R27, -R37 ;  /* 0x800000251b1b7221 */ /* 0x000fe20000010000 */
[----:B------:R-:W0:Y:S01]  /*5cb0*/  LDCU.64 UR10, c[0x0][0x380] ;  /* 0x00007000ff0a77ac */ /* 0x000e220008000a00 */
[----:B----4-:R-:W-:Y:S01]  /*5cc0*/  MOV R3, R123 ;  /* 0x0000007b00037202 */ /* 0x010fe20000000f00 */
[-C--:B-1----:R-:W-:Y:S01]  /*5cd0*/  FMUL.FTZ R4, R5, R36.reuse ;  /* 0x0000002405047220 */ /* 0x082fe20000410000 */
[----:B------:R-:W-:-:S04]  /*5ce0*/  FMUL.FTZ R27, R27, R36 ;  /* 0x000000241b1b7220 */ /* 0x000fc80000410000 */
        /* <DEDUP_REMOVED lines=10> */
.L_x_2892:
[----:B------:R-:W-:Y:S05]  /*5d90*/  BSYNC.RECONVERGENT B1 ;  /* 0x0000000000017941 */ /* 0x000fea0003800200 */
.L_x_2891:
        /* <DEDUP_REMOVED lines=15> */
[----:B0-----:R-:W-:-:S04]  /*5e90*/  LEA R4, P1, R2, UR10, 0x1 ;  /* 0x0000000a02047c11 */ /* 0x001fc8000f8208ff */
[----:B------:R-:W-:Y:S02]  /*5ea0*/  IADD3 R11, PT, PT, R3, R11, RZ ;  /* 0x0000000b030b7210 */ /* 0x000fe40007ffe0ff */
[----:B------:R-:W-:Y:S02]  /*5eb0*/  F2FP.F16.F32.PACK_AB R3, R6, R49 ;  /* 0x000000310603723e */ /* 0x000fe400000000ff */
[----:B------:R-:W-:-:S05]  /*5ec0*/  LEA.HI.X R5, R2, UR11, R11, 0x1, P1 ;  /* 0x0000000b02057c11 */ /* 0x000fca00088f0c0b */
[----:B------:R3:W-:Y:S02]  /*5ed0*/  STG.E desc[UR6][R4.64], R3 ;  /* 0x0000000304007986 */ /* 0x0007e4000c101906 */
.L_x_2894:
[----:B------:R-:W-:Y:S05]  /*5ee0*/  BSYNC.RECONVERGENT B1 ;  /* 0x0000000000017941 */ /* 0x000fea0003800200 */
.L_x_2893:
        /* <DEDUP_REMOVED lines=20> */
.L_x_2896:
[----:B------:R-:W-:Y:S05]  /*6030*/  BSYNC.RECONVERGENT B1 ;  /* 0x0000000000017941 */ /* 0x000fea0003800200 */
.L_x_2895:
        /* <DEDUP_REMOVED lines=20> */
.L_x_2898:
[----:B------:R-:W-:Y:S05]  /*6180*/  BSYNC.RECONVERGENT B1 ;  /* 0x0000000000017941 */ /* 0x000fea0003800200 */
.L_x_2897:
        /* <DEDUP_REMOVED lines=20> */
.L_x_2900:
[----:B------:R-:W-:Y:S05]  /*62d0*/  BSYNC.RECONVERGENT B1 ;  /* 0x0000000000017941 */ /* 0x000fea0003800200 */
.L_x_2899:
        /* <DEDUP_REMOVED lines=36> */
.L_x_2902:
[----:B------:R-:W-:Y:S05]  /*6520*/  BSYNC.RECONVERGENT B1 ;  /* 0x0000000000017941 */ /* 0x000fea0003800200 */
.L_x_2901:
        /* <DEDUP_REMOVED lines=20> */
.L_x_2904:
[----:B------:R-:W-:Y:S05]  /*6670*/  BSYNC.RECONVERGENT B1 ;  /* 0x0000000000017941 */ /* 0x000fea0003800200 */
.L_x_2903:
        /* <DEDUP_REMOVED lines=20> */
.L_x_2906:
[----:B------:R-:W-:Y:S05]  /*67c0*/  BSYNC.RECONVERGENT B1 ;  /* 0x0000000000017941 */ /* 0x000fea0003800200 */
.L_x_2905:
        /* <DEDUP_REMOVED lines=20> */
.L_x_2908:
[----:B------:R-:W-:Y:S05]  /*6910*/  BSYNC.RECONVERGENT B1 ;  /* 0x0000000000017941 */ /* 0x000fea0003800200 */
.L_x_2907:
        /* <DEDUP_REMOVED lines=20> */
.L_x_2910:
[----:B------:R-:W-:Y:S05]  /*6a60*/  BSYNC.RECONVERGENT B1 ;  /* 0x0000000000017941 */ /* 0x000fea0003800200 */
.L_x_2909:
        /* <DEDUP_REMOVED lines=20> */
.L_x_2912:
[----:B------:R-:W-:Y:S05]  /*6bb0*/  BSYNC.RECONVERGENT B1 ;  /* 0x0000000000017941 */ /* 0x000fea0003800200 */
.L_x_2911:
        /* <DEDUP_REMOVED lines=34> */
.L_x_2914:
[----:B------:R-:W-:Y:S05]  /*6de0*/  BSYNC.RECONVERGENT B1 ;  /* 0x0000000000017941 */ /* 0x000fea0003800200 */
.L_x_2913:
        /* <DEDUP_REMOVED lines=20> */
.L_x_2916:
[----:B------:R-:W-:Y:S05]  /*6f30*/  BSYNC.RECONVERGENT B1 ;  /* 0x0000000000017941 */ /* 0x000fea0003800200 */
.L_x_2915:
        /* <DEDUP_REMOVED lines=20> */
.L_x_2918:
[----:B------:R-:W-:Y:S05]  /*7080*/  BSYNC.RECONVERGENT B1 ;  /* 0x0000000000017941 */ /* 0x000fea0003800200 */
.L_x_2917:
        /* <DEDUP_REMOVED lines=20> */
.L_x_2920:
[----:B------:R-:W-:Y:S05]  /*71d0*/  BSYNC.RECONVERGENT B1 ;  /* 0x0000000000017941 */ /* 0x000fea0003800200 */
.L_x_2919:
        /* <DEDUP_REMOVED lines=20> */
.L_x_2922:
[----:B------:R-:W-:Y:S05]  /*7320*/  BSYNC.RECONVERGENT B1 ;  /* 0x0000000000017941 */ /* 0x000fea0003800200 */
.L_x_2921:
        /* <DEDUP_REMOVED lines=17> */
[----:B------:R0:W-:Y:S01]  /*7440*/  STG.E desc[UR6][R2.64], R5 ;  /* 0x0000000502007986 */ /* 0x0001e2000c101906 */
[----:B------:R-:W-:Y:S05]  /*7450*/  BRA `(.L_x_2923) ;  /* 0x0000004000e87947 */ /* 0x000fea0003800000 */
.L_x_2860:
        /* <DEDUP_REMOVED lines=37> */
[----:B------:R-:W-:Y:S02]  /*76b0*/  F2FP.F16.F32.PACK_AB R83, R124, R83 ;  /* 0x000000537c53723e */ /* 0x000fe400000000ff */
[----:B------:R-:W-:-:S05]  /*76c0*/  LEA.HI.X R33, R34, UR11, R33, 0x1, P2 ;  /* 0x0000000b22217c11 */ /* 0x000fca00090f0c21 */
[----:B------:R0:W-:Y:S04]  /*76d0*/  STG.E desc[UR6][R32.64], R83 ;  /* 0x0000005320007986 */ /* 0x0001e8000c101906 */
.L_x_2925:
[----:B------:R-:W-:Y:S05]  /*76e0*/  BSYNC.RECONVERGENT B1 ;  /* 0x0000000000017941 */ /* 0x000fea0003800200 */
.L_x_2924:
        /* <DEDUP_REMOVED lines=28> */
[----:B------:R-:W-:-:S05]  /*78b0*/  F2FP.F16.F32.PACK_AB R83, R83, R44 ;  /* 0x0000002c5353723e */ /* 0x000fca00000000ff */
[----:B------:R2:W-:Y:S02]  /*78c0*/  STG.E desc[UR6][R32.64], R83 ;  /* 0x0000005320007986 */ /* 0x0005e4000c101906 */
.L_x_2927:
[----:B------:R-:W-:Y:S05]  /*78d0*/  BSYNC.RECONVERGENT B1 ;  /* 0x0000000000017941 */ /* 0x000fea0003800200 */
.L_x_2926:
        /* <DEDUP_REMOVED lines=30> */
[----:B------:R-:W-:-:S05]  /*7ac0*/  F2FP.F16.F32.PACK_AB R119, R119, R2 ;  /* 0x000000027777723e */ /* 0x000fca00000000ff */
[----:B------:R3:W-:Y:S02]  /*7ad0*/  STG.E desc[UR6][R32.64], R119 ;  /* 0x0000007720007986 */ /* 0x0007e4000c101906 */
.L_x_2929:
[----:B------:R-:W-:Y:S05]  /*7ae0*/  BSYNC.RECONVERGENT B1 ;  /* 0x0000000000017941 */ /* 0x000fea0003800200 */
.L_x_2928:
        /* <DEDUP_REMOVED lines=14> */
[--C-:B------:R-:W-:Y:S01]  /*7bd0*/  FADD.FTZ R3, R3, -R37.reuse ;  /* 0x8000002503037221 */ /* 0x100fe20000010000 */
[----:B0-23--:R-:W-:Y:S01]  /*7be0*/  FADD.FTZ R33, R4, -R37 ;  /* 0x8000002504217221 */ /* 0x00dfe20000010000 */
        /* <DEDUP_REMOVED lines=24> */
[----:B------:R-:W-:-:S05]  /*7d70*/  F2FP.F16.F32.PACK_AB R119, R119, R82 ;  /* 0x000000527777723e */ /* 0x000fca00000000ff */
[----:B------:R4:W-:Y:S02]  /*7d80*/  STG.E desc[UR6][R2.64], R119 ;  /* 0x0000007702007986 */ /* 0x0009e4000c101906 */
.L_x_2931:
[----:B------:R-:W-:Y:S05]  /*7d90*/  BSYNC.RECONVERGENT B1 ;  /* 0x0000000000017941 */ /* 0x000fea0003800200 */
.L_x_2930:
[----:B------:R-:W-:Y:S01]  /*7da0*/  BSSY.RECONVERGENT B1, `(.L_x_2932) ;  /* 0x0000020000017945 */ /* 0x000fe20003800200 */
[C---:B0-23--:R-:W-:Y:S02]  /*7db0*/  IADD3 R32, PT, PT, R38.reuse, 0x48, RZ ;  /* 0x0000004826207810 */ /* 0x04dfe40007ffe0ff */
[----:B------:R-:W-:Y:S01]  /*7dc0*/  IADD3 R33, PT, PT, R38, 0x50, RZ ;  /* 0x0000005026217810 */ /* 0x000fe20007ffe0ff */
[----:B------:R-:W-:Y:S06]  /*7dd0*/  @P2 BRA `(.L_x_2933) ;  /* 0x0000000000702947 */ /* 0x000fec0003800000 */
[--C-:B------:R-:W-:Y:S01]  /*7de0*/  FADD.FTZ R5, R5, -R37.reuse ;  /* 0x8000002505057221 */ /* 0x100fe20000010000 */
[----:B----4-:R-:W-:Y:S01]  /*7df0*/  FADD.FTZ R3, R6, -R37 ;  /* 0x8000002506037221 */ /* 0x010fe20000010000 */
[----:B------:R-:W0:Y:S02]  /*7e00*/  LDCU.64 UR8, c[0x0][0x3e0] ;  /* 0x00007c00ff0877ac */ /* 0x000e240008000a00 */
        /* <DEDUP_REMOVED lines=25> */
.L_x_2933:
[----:B------:R-:W-:Y:S05]  /*7fa0*/  BSYNC.RECONVERGENT B1 ;  /* 0x0000000000017941 */ /* 0x000fea0003800200 */
.L_x_2932:
[----:B------:R-:W-:Y:S04]  /*7fb0*/  BSSY.RECONVERGENT B1, `(.L_x_2934) ;  /* 0x000001e000017945 */ /* 0x000fe80003800200 */
[----:B------:R-:W-:Y:S05]  /*7fc0*/  @P6 BRA `(.L_x_2935) ;  /* 0x0000000000706947 */ /* 0x000fea0003800000 */
[--C-:B------:R-:W-:Y:S01]  /*7fd0*/  FADD.FTZ R7, R7, -R37.reuse ;  /* 0x8000002507077221 */ /* 0x100fe20000010000 */
[----:B----4-:R-:W-:Y:S01]  /*7fe0*/  FADD.FTZ R3, R8, -R37 ;  /* 0x8000002508037221 */ /* 0x010fe20000010000 */
        /* <DEDUP_REMOVED lines=24> */
[----:B------:R-:W-:-:S05]  /*8170*/  F2FP.F16.F32.PACK_AB R7, R7, R0 ;  /* 0x000000000707723e */ /* 0x000fca00000000ff */
[----:B------:R2:W-:Y:S02]  /*8180*/  STG.E desc[UR6][R4.64], R7 ;  /* 0x0000000704007986 */ /* 0x0005e4000c101906 */
.L_x_2935:
[----:B------:R-:W-:Y:S05]  /*8190*/  BSYNC.RECONVERGENT B1 ;  /* 0x0000000000017941 */ /* 0x000fea0003800200 */
.L_x_2934:
        /* <DEDUP_REMOVED lines=28> */
[----:B------:R-:W-:-:S05]  /*8360*/  F2FP.F16.F32.PACK_AB R7, R7, R0 ;  /* 0x000000000707723e */ /* 0x000fca00000000ff */
[----:B------:R3:W-:Y:S02]  /*8370*/  STG.E desc[UR6][R4.64], R7 ;  /* 0x0000000704007986 */ /* 0x0007e4000c101906 */
.L_x_2937:
[----:B------:R-:W-:Y:S05]  /*8380*/  BSYNC.RECONVERGENT B1 ;  /* 0x0000000000017941 */ /* 0x000fea0003800200 */
.L_x_2936:
[----:B------:R-:W-:Y:S04]  /*8390*/  BSSY.RECONVERGENT B1, `(.L_x_2938) ;  /* 0x000001e000017945 */ /* 0x000fe80003800200 */
[----:B------:R-:W-:Y:S05]  /*83a0*/  @P1 BRA `(.L_x_2939) ;  /* 0x0000000000701947 */ /* 0x000fea0003800000 */
[--C-:B------:R-:W-:Y:S01]  /*83b0*/  FADD.FTZ R11, R11, -R37.reuse ;  /* 0x800000250b0b7221 */ /* 0x100fe20000010000 */
[----:B----4-:R-:W-:Y:S01]  /*83c0*/  FADD.FTZ R3, R12, -R37 ;  /* 0x800000250c037221 */ /* 0x010fe20000010000 */
        /* <DEDUP_REMOVED lines=26> */
.L_x_2939:
[----:B------:R-:W-:Y:S05]  /*8570*/  BSYNC.RECONVERGENT B1 ;  /* 0x0000000000017941 */ /* 0x000fea0003800200 */
.L_x_2938:
[----:B------:R-:W-:Y:S04]  /*8580*/  BSSY.RECONVERGENT B1, `(.L_x_2940) ;  /* 0x000001e000017945 */ /* 0x000fe80003800200 */
[----:B------:R-:W-:Y:S05]  /*8590*/  @P4 BRA `(.L_x_2941) ;  /* 0x0000000000704947 */ /* 0x000fea0003800000 */
[--C-:B------:R-:W-:Y:S01]  /*85a0*/  FADD.FTZ R13, R13, -R37.reuse ;  /* 0x800000250d0d7221 */ /* 0x100fe20000010000 */
[----:B0---4-:R-:W-:Y:S01]  /*85b0*/  FADD.FTZ R3, R14, -R37 ;  /* 0x800000250e037221 */ /* 0x011fe20000010000 */
        /* <DEDUP_REMOVED lines=26> */
.L_x_2941:
[----:B------:R-:W-:Y:S05]  /*8760*/  BSYNC.RECONVERGENT B1 ;  /* 0x0000000000017941 */ /* 0x000fea0003800200 */
.L_x_2940:
        /* <DEDUP_REMOVED lines=49> */
[----:B------:R-:W-:-:S05]  /*8a80*/  F2FP.F16.F32.PACK_AB R35, R35, R14 ;  /* 0x0000000e2323723e */ /* 0x000fca00000000ff */
[----:B------:R0:W-:Y:S02]  /*8a90*/  STG.E desc[UR6][R4.64], R35 ;  /* 0x0000002304007986 */ /* 0x0001e4000c101906 */
.L_x_2943:
[----:B------:R-:W-:Y:S05]  /*8aa0*/  BSYNC.RECONVERGENT B1 ;  /* 0x0000000000017941 */ /* 0x000fea0003800200 */
.L_x_2942:
        /* <DEDUP_REMOVED lines=28> */
[----:B------:R-:W-:-:S05]  /*8c70*/  F2FP.F16.F32.PACK_AB R13, R16, R13 ;  /* 0x0000000d100d723e */ /* 0x000fca00000000ff */
[----:B------:R2:W-:Y:S02]  /*8c80*/  STG.E desc[UR6][R4.64], R13 ;  /* 0x0000000d04007986 */ /* 0x0005e4000c101906 */
.L_x_2945:
[----:B------:R-:W-:Y:S05]  /*8c90*/  BSYNC.RECONVERGENT B1 ;  /* 0x0000000000017941 */ /* 0x000fea0003800200 */
.L_x_2944:
        /* <DEDUP_REMOVED lines=28> */
[----:B------:R-:W-:-:S05]  /*8e60*/  F2FP.F16.F32.PACK_AB R11, R12, R11 ;  /* 0x0000000b0c0b723e */ /* 0x000fca00000000ff */
[----:B------:R3:W-:Y:S02]  /*8e70*/  STG.E desc[UR6][R2.64], R11 ;  /* 0x0000000b02007986 */ /* 0x0007e4000c101906 */
.L_x_2947:
[----:B------:R-:W-:Y:S05]  /*8e80*/  BSYNC.RECONVERGENT B1 ;  /* 0x0000000000017941 */ /* 0x000fea0003800200 */
.L_x_2946:
[----:B------:R-:W-:Y:S04]  /*8e90*/  BSSY.RECONVERGENT B1, `(.L_x_2948) ;  /* 0x000001e000017945 */ /* 0x000fe80003800200 */
[----:B------:R-:W-:Y:S05]  /*8ea0*/  @P2 BRA `(.L_x_2949) ;  /* 0x0000000000702947 */ /* 0x000fea0003800000 */
[--C-:B------:R-:W-:Y:S01]  /*8eb0*/  FADD.FTZ R21, R21, -R37.reuse ;  /* 0x8000002515157221 */ /* 0x100fe20000010000 */
[----:B---3--:R-:W-:Y:S01]  /*8ec0*/  FADD.FTZ R3, R22, -R37 ;  /* 0x8000002516037221 */ /* 0x008fe20000010000 */
        /* <DEDUP_REMOVED lines=26> */
.L_x_2949:
[----:B------:R-:W-:Y:S05]  /*9070*/  BSYNC.RECONVERGENT B1 ;  /* 0x0000000000017941 */ /* 0x000fea0003800200 */
.L_x_2948:
        /* <DEDUP_REMOVED lines=30> */
.L_x_2951:
[----:B------:R-:W-:Y:S05]  /*9260*/  BSYNC.RECONVERGENT B1 ;  /* 0x0000000000017941 */ /* 0x000fea0003800200 */
.L_x_2950:
        /* <DEDUP_REMOVED lines=45> */
.L_x_2953:
[----:B------:R-:W-:Y:S05]  /*9540*/  BSYNC.RECONVERGENT B1 ;  /* 0x0000000000017941 */ /* 0x000fea0003800200 */
.L_x_2952:
        /* <DEDUP_REMOVED lines=30> */
.L_x_2955:
[----:B------:R-:W-:Y:S05]  /*9730*/  BSYNC.RECONVERGENT B1 ;  /* 0x0000000000017941 */ /* 0x000fea0003800200 */
.L_x_2954:
        /* <DEDUP_REMOVED lines=30> */
.L_x_2957:
[----:B------:R-:W-:Y:S05]  /*9920*/  BSYNC.RECONVERGENT B1 ;  /* 0x0000000000017941 */ /* 0x000fea0003800200 */
.L_x_2956:
[----:B------:R-:W-:Y:S04]  /*9930*/  BSSY.RECONVERGENT B1, `(.L_x_2958) ;  /* 0x000001e000017945 */ /* 0x000fe80003800200 */
[----:B------:R-:W-:Y:S05]  /*9940*/  @P2 BRA `(.L_x_2959) ;  /* 0x0000000000702947 */ /* 0x000fea0003800000 */
[--C-:B------:R-:W-:Y:S01]  /*9950*/  FADD.FTZ R51, R51, -R37.reuse ;  /* 0x8000002533337221 */ /* 0x100fe20000010000 */
[----:B---34-:R-:W-:Y:S01]  /*9960*/  FADD.FTZ R3, R52, -R37 ;  /* 0x8000002534037221 */ /* 0x018fe20000010000 */
[----:B------:R-:W3:Y:S02]  /*9970*/  LDCU.64 UR8, c[0x0][0x3e0] ;  /* 0x00007c00ff0877ac */ /* 0x000ee40008000a00 */
[-C--:B-1----:R-:W-:Y:S01]  /*9980*/  FMUL.FTZ R51, R51, R36.reuse ;  /* 0x0000002433337220 */ /* 0x082fe20000410000 */
[----:B------:R-:W-:Y:S01]  /*9990*/  FMUL.FTZ R2, R3, R36 ;  /* 0x0000002403027220 */ /* 0x000fe20000410000 */
[----:B------:R-:W1:Y:S01]  /*99a0*/  LDCU.64 UR10, c[0x0][0x380] ;  /* 0x00007000ff0a77ac */ /* 0x000e620008000a00 */
[----:B------:R-:W-:Y:S01]  /*99b0*/  MOV R3, R123 ;  /* 0x0000007b00037202 */ /* 0x000fe20000000f00 */
[----:B-----5:R-:W-:Y:S01]  /*99c0*/  FFMA.FTZ R51, R28, R51, R30 ;  /* 0x000000331c337223 */ /* 0x020fe2000001001e */
[----:B0-----:R-:W-:Y:S01]  /*99d0*/  FFMA.FTZ R11, R29, R2, R31 ;  /* 0x000000021d0b7223 */ /* 0x001fe2000001001f */
[----:B------:R-:W-:-:S02]  /*99e0*/  MOV R2, R120 ;  /* 0x0000007800027202 */ /* 0x000fc40000000f00 */
[----:B------:R-:W-:Y:S01]  /*99f0*/  FMUL.FTZ R0, R51, -1.4426950216293334961 ;  /* 0xbfb8aa3b33007820 */ /* 0x000fe20000410000 */
[----:B--2---:R-:W-:-:S05]  /*9a00*/  FMUL.FTZ R5, R11, -1.4426950216293334961 ;  /* 0xbfb8aa3b0b057820 */ /* 0x004fca0000410000 */
        /* <DEDUP_REMOVED lines=16> */
.L_x_2959:
[----:B------:R-:W-:Y:S05]  /*9b10*/  BSYNC.RECONVERGENT B1 ;  /* 0x0000000000017941 */ /* 0x000fea0003800200 */
.L_x_2958:
        /* <DEDUP_REMOVED lines=30> */
.L_x_2961:
[----:B------:R-:W-:Y:S05]  /*9d00*/  BSYNC.RECONVERGENT B1 ;  /* 0x0000000000017941 */ /* 0x000fea0003800200 */
.L_x_2960:
[----:B------:R-:W-:Y:S04]  /*9d10*/  BSSY.RECONVERGENT B1, `(.L_x_2962) ;  /* 0x000001e000017945 */ /* 0x000fe80003800200 */
[----:B------:R-:W-:Y:S05]  /*9d20*/  @P4 BRA `(.L_x_2963) ;  /* 0x0000000000704947 */ /* 0x000fea0003800000 */
[--C-:B------:R-:W-:Y:S01]  /*9d30*/  FADD.FTZ R55, R55, -R37.reuse ;  /* 0x8000002537377221 */ /* 0x100fe20000010000 */
[----:B0--34-:R-:W-:Y:S01]  /*9d40*/  FADD.FTZ R3, R56, -R37 ;  /* 0x8000002538037221 */ /* 0x019fe20000010000 */
        /* <DEDUP_REMOVED lines=26> */
.L_x_2963:
[----:B------:R-:W-:Y:S05]  /*9ef0*/  BSYNC.RECONVERGENT B1 ;  /* 0x0000000000017941 */ /* 0x000fea0003800200 */
.L_x_2962:
        /* <DEDUP_REMOVED lines=19> */
[--C-:B------:R-:W-:Y:S01]  /*a030*/  FADD.FTZ R57, R57, -R37.reuse ;  /* 0x8000002539397221 */ /* 0x100fe20000010000 */
[----:B---34-:R-:W-:Y:S01]  /*a040*/  FADD.FTZ R3, R58, -R37 ;  /* 0x800000253a037221 */ /* 0x018fe20000010000 */
        /* <DEDUP_REMOVED lines=24> */
[----:B------:R-:W-:-:S05]  /*a1d0*/  F2FP.F16.F32.PACK_AB R13, R13, R10 ;  /* 0x0000000a0d0d723e */ /* 0x000fca00000000ff */
[----:B------:R0:W-:Y:S02]  /*a1e0*/  STG.E desc[UR6][R4.64], R13 ;  /* 0x0000000d04007986 */ /* 0x0001e4000c101906 */
.L_x_2965:
[----:B------:R-:W-:Y:S05]  /*a1f0*/  BSYNC.RECONVERGENT B1 ;  /* 0x0000000000017941 */ /* 0x000fea0003800200 */
.L_x_2964:
        /* <DEDUP_REMOVED lines=30> */
.L_x_2967:
[----:B------:R-:W-:Y:S05]  /*a3e0*/  BSYNC.RECONVERGENT B1 ;  /* 0x0000000000017941 */ /* 0x000fea0003800200 */
.L_x_2966:
        /* <DEDUP_REMOVED lines=30> */
.L_x_2969:
[----:B------:R-:W-:Y:S05]  /*a5d0*/  BSYNC.RECONVERGENT B1 ;  /* 0x0000000000017941 */ /* 0x000fea0003800200 */
.L_x_2968:
        /* <DEDUP_REMOVED lines=30> */
.L_x_2971:
[----:B------:R-:W-:Y:S05]  /*a7c0*/  BSYNC.RECONVERGENT B1 ;  /* 0x0000000000017941 */ /* 0x000fea0003800200 */
.L_x_2970:
        /* <DEDUP_REMOVED lines=30> */
.L_x_2973:
[----:B------:R-:W-:Y:S05]  /*a9b0*/  BSYNC.RECONVERGENT B1 ;  /* 0x0000000000017941 */ /* 0x000fea0003800200 */
.L_x_2972:
        /* <DEDUP_REMOVED lines=30> */
.L_x_2975:
[----:B------:R-:W-:Y:S05]  /*aba0*/  BSYNC.RECONVERGENT B1 ;  /* 0x0000000000017941 */ /* 0x000fea0003800200 */
.L_x_2974:
        /* <DEDUP_REMOVED lines=44> */
.L_x_2977:
[----:B------:R-:W-:Y:S05]  /*ae70*/  BSYNC.RECONVERGENT B1 ;  /* 0x0000000000017941 */ /* 0x000fea0003800200 */
.L_x_2976:
        /* <DEDUP_REMOVED lines=30> */
.L_x_2979:
[----:B------:R-:W-:Y:S05]  /*b060*/  BSYNC.RECONVERGENT B1 ;  /* 0x0000000000017941 */ /* 0x000fea0003800200 */
.L_x_2978:
[----:B------:R-:W-:Y:S04]  /*b070*/  BSSY.RECONVERGENT B1, `(.L_x_2980) ;  /* 0x000001e000017945 */ /* 0x000fe80003800200 */
[----:B------:R-:W-:Y:S05]  /*b080*/  @P1 BRA `(.L_x_2981) ;  /* 0x0000000000701947 */ /* 0x000fea0003800000 */
[--C-:B--2---:R-:W-:Y:S01]  /*b090*/  FADD.FTZ R5, R74, -R37.reuse ;  /* 0x800000254a057221 */ /* 0x104fe20000010000 */
[----:B------:R-:W-:Y:S01]  /*b0a0*/  FADD.FTZ R73, R73, -R37 ;  /* 0x8000002549497221 */ /* 0x000fe20000010000 */
[----:B------:R-:W2:Y:S02]  /*b0b0*/  LDCU.64 UR8, c[0x0][0x3e0] ;  /* 0x00007c00ff0877ac */ /* 0x000ea40008000a00 */
[-C--:B-1----:R-:W-:Y:S01]  /*b0c0*/  FMUL.FTZ R5, R5, R36.reuse ;  /* 0x0000002405057220 */ /* 0x082fe20000410000 */
[----:B0--3--:R-:W-:Y:S01]  /*b0d0*/  FMUL.FTZ R6, R73, R36 ;  /* 0x0000002449067220 */ /* 0x009fe20000410000 */
        /* <DEDUP_REMOVED lines=23> */
.L_x_2981:
[----:B------:R-:W-:Y:S05]  /*b250*/  BSYNC.RECONVERGENT B1 ;  /* 0x0000000000017941 */ /* 0x000fea0003800200 */
.L_x_2980:
        /* <DEDUP_REMOVED lines=30> */
.L_x_2983:
[----:B------:R-:W-:Y:S05]  /*b440*/  BSYNC.RECONVERGENT B1 ;  /* 0x0000000000017941 */ /* 0x000fea0003800200 */
.L_x_2982:
        /* <DEDUP_REMOVED lines=30> */
.L_x_2985:
[----:B------:R-:W-:Y:S05]  /*b630*/  BSYNC.RECONVERGENT B1 ;  /* 0x0000000000017941 */ /* 0x000fea0003800200 */
.L_x_2984:
        /* <DEDUP_REMOVED lines=26> */
[----:B------:R-:W-:-:S05]  /*b7e0*/  F2FP.F16.F32.PACK_AB R7, R7, R0 ;  /* 0x000000000707723e */ /* 0x000fca00000000ff */
[----:B------:R0:W-:Y:S02]  /*b7f0*/  STG.E desc[UR6][R2.64], R7 ;  /* 0x0000000702007986 */ /* 0x0001e4000c101906 */
.L_x_2923:
[----:B------:R-:W-:Y:S05]  /*b800*/  BSYNC.RECONVERGENT B0 ;  /* 0x0000000000007941 */ /* 0x000fea0003800200 */
.L_x_2859:
        /* <DEDUP_REMOVED lines=8> */
.L_x_2987:
        /* <DEDUP_REMOVED lines=15> */
.L_x_4930:


//--------------------- .text._Z35group_norm_nhwc_fwd_one_pass_kernelI11Fp16IOFp32WLi512ELi112ELi448EEv26Group_norm_nhwc_fwd_params --------------------------
	.section	.text._Z35group_norm_nhwc_fwd_one_pass_kernelI11Fp16IOFp32WLi512ELi112ELi448EEv26Group_norm_nhwc_fwd_params,"ax",@progbits
	.align	128
        .global         _Z35group_norm_nhwc_fwd_one_pass_kernelI11Fp16IOFp32WLi512ELi112ELi448EEv26Group_norm_nhwc_fwd_params
        .type           _Z35group_norm_nhwc_fwd_one_pass_kernelI11Fp16IOFp32WLi512ELi112ELi448EEv26Group_norm_nhwc_fwd_params,@function
        .size           _Z35group_norm_nhwc_fwd_one_pass_kernelI11Fp16IOFp32WLi512ELi112ELi448EEv26Group_norm_nhwc_fwd_params,(.L_x_4931 - _Z35group_norm_nhwc_fwd_one_pass_kernelI11Fp16IOFp32WLi512ELi112ELi448EEv26Group_norm_nhwc_fwd_params)
        .other          _Z35group_norm_nhwc_fwd_one_pass_kernelI11Fp16IOFp32WLi512ELi112ELi448EEv26Group_norm_nhwc_fwd_params,@"STO_CUDA_ENTRY STV_DEFAULT"
_Z35group_norm_nhwc_fwd_one_pass_kernelI11Fp16IOFp32WLi512ELi112ELi448EEv26Group_norm_nhwc_fwd_params:
.text._Z35group_norm_nhwc_fwd_one_pass_kernelI11Fp16IOFp32WLi512ELi112ELi448EEv26Group_norm_nhwc_fwd_params:
        /* <DEDUP_REMOVED lines=32> */
[----:B------:R-:W-:-:S04]  /*0200*/  PRMT R0, R0, 0x7710, RZ ;  /* 0x0000771000007816 */ /* 0x000fc800000000ff */
[----:B------:R-:W-:-:S05]  /*0210*/  IADD3 R0, PT, PT, R0, R7, RZ ;  /* 0x0000000700007210 */ /* 0x000fca0007ffe0ff */
[----:B------:R-:W-:-:S05]  /*0220*/  IMAD.SHL.U32 R0, R0, 0x2, RZ ;  /* 0x0000000200007824 */ /* 0x000fca00078e00ff */
[----:B------:R-:W-:-:S07]  /*0230*/  LOP3.LUT R2, R0, 0xffff, RZ, 0xc0, !PT ;  /* 0x0000ffff00027812 */ /* 0x000fce00078ec0ff */
.L_x_3025:
[----:B------:R-:W0:Y:S01]  /*0240*/  LDCU UR12, c[0x0][0x3f8] ;  /* 0x00007f00ff0c77ac */ /* 0x000e220008000800 */
[----:B------:R-:W-:Y:S01]  /*0250*/  IABS R6, UR9 ;  /* 0x0000000900067c13 */ /* 0x000fe20008000000 */
[C---:B------:R-:W-:Y:S01]  /*0260*/  VIADD R13, R3.reuse, 0x8 ;  /* 0x00000008030d7836 */ /* 0x040fe20000000000 */
[----:B-1----:R-:W1:Y:S01]  /*0270*/  @!P0 LDC.64 R26, c[0x0][0x3e0] ;  /* 0x0000f800ff1a8b82 */ /* 0x002e620000000a00 */
[----:B------:R-:W-:Y:S01]  /*0280*/  UMOV UR6, URZ ;  /* 0x000000ff00067c82 */ /* 0x000fe20008000000 */
[----:B------:R-:W-:Y:S01]  /*0290*/  R2UR UR10, R6 ;  /* 0x00000000060a72ca */ /* 0x000fe200000e0000 */
[----:B--2---:R-:W2:Y:S01]  /*02a0*/  LDCU.64 UR16, c[0x0][0x3e8] ;  /* 0x00007d00ff1077ac */ /* 0x004ea20008000a00 */
[C---:B------:R-:W-:Y:S01]  /*02b0*/  VIADD R15, R3.reuse, 0x10 ;  /* 0x00000010030f7836 */ /* 0x040fe20000000000 */
[----:B-----5:R-:W-:Y:S01]  /*02c0*/  SHF.R.S32.HI R11, RZ, 0x1f, R13 ;  /* 0x0000001fff0b7819 */ /* 0x020fe2000001140d */
[C---:B---3--:R-:W-:Y:S01]  /*02d0*/  VIADD R17, R3.reuse, 0x18 ;  /* 0x0000001803117836 */ /* 0x048fe20000000000 */
[----:B------:R-:W3:Y:S01]  /*02e0*/  LDCU.64 UR14, c[0x0][0x3f0] ;  /* 0x00007e00ff0e77ac */ /* 0x000ee20008000a00 */
[----:B----4-:R-:W4:Y:S01]  /*02f0*/  @!P0 LDC.64 R28, c[0x0][0x390] ;  /* 0x0000e400ff1c8b82 */ /* 0x010f220000000a00 */
[----:B------:R-:W-:Y:S01]  /*0300*/  SHF.R.S32.HI R21, RZ, 0x1f, R15 ;  /* 0x0000001fff157819 */ /* 0x000fe2000001140f */
[----:B------:R-:W-:Y:S01]  /*0310*/  VIADD R19, R3, 0x20 ;  /* 0x0000002003137836 */ /* 0x000fe20000000000 */
[----:B------:R-:W-:-:S02]  /*0320*/  SHF.R.S32.HI R23, RZ, 0x1f, R17 ;  /* 0x0000001fff177819 */ /* 0x000fc40000011411 */
[----:B------:R-:W-:Y:S01]  /*0330*/  @!P0 SHF.R.S32.HI R7, RZ, 0x1f, R3 ;  /* 0x0000001fff078819 */ /* 0x000fe20000011403 */
[----:B0-----:R-:W-:Y:S01]  /*0340*/  IMAD.U32 R0, RZ, RZ, UR12 ;  /* 0x0000000cff007e24 */ /* 0x001fe2000f8e00ff */
[----:B------:R-:W-:Y:S01]  /*0350*/  UISETP.NE.AND UP1, UPT, UR12, URZ, UPT ;  /* 0x000000ff0c00728c */ /* 0x000fe2000bf25270 */
[----:B------:R-:W-:Y:S02]  /*0360*/  SHF.R.S32.HI R25, RZ, 0x1f, R19 ;  /* 0x0000001fff197819 */ /* 0x000fe40000011413 */
[----:B------:R-:W-:Y:S02]  /*0370*/  LOP3.LUT R5, R5, 0xff7fffff, RZ, 0xc0, !PT ;  /* 0xff7fffff05057812 */ /* 0x000fe400078ec0ff */
[----:B------:R-:W-:Y:S02]  /*0380*/  IABS R0, R0 ;  /* 0x0000000000007213 */ /* 0x000fe40000000000 */
[----:B--2---:R-:W-:Y:S02]  /*0390*/  ISETP.GE.U32.AND P1, PT, R13, UR16, PT ;  /* 0x000000100d007c0c */ /* 0x004fe4000bf26070 */
[----:B------:R-:W-:-:S02]  /*03a0*/  R2UR UR11, R0 ;  /* 0x00000000000b72ca */ /* 0x000fc400000e0000 */
[----:B------:R-:W-:Y:S02]  /*03b0*/  ISETP.GE.AND.EX P6, PT, R11, UR17, PT, P1 ;  /* 0x000000110b007c0c */ /* 0x000fe4000bfc6310 */
[----:B------:R-:W-:Y:S02]  /*03c0*/  ISETP.GE.U32.AND P2, PT, R15, UR16, PT ;  /* 0x000000100f007c0c */ /* 0x000fe4000bf46070 */
[----:B------:R-:W-:Y:S02]  /*03d0*/  ISETP.GE.U32.AND P1, PT, R17, UR16, PT ;  /* 0x0000001011007c0c */ /* 0x000fe4000bf26070 */
[----:B------:R-:W-:Y:S02]  /*03e0*/  ISETP.GE.AND.EX P5, PT, R21, UR17, PT, P2 ;  /* 0x0000001115007c0c */ /* 0x000fe4000bfa6320 */
[----:B---3--:R-:W-:Y:S02]  /*03f0*/  MOV R33, UR14 ;  /* 0x0000000e00217c02 */ /* 0x008fe40008000f00 */
[----:B------:R-:W-:Y:S01]  /*0400*/  ISETP.GE.AND.EX P4, PT, R23, UR17, PT, P1 ;  /* 0x0000001117007c0c */ /* 0x000fe2000bf86310 */
[----:B------:R-:W0:Y:S01]  /*0410*/  I2F.RP R0, UR11 ;  /* 0x0000000b00007d06 */ /* 0x000e220008209400 */
[----:B------:R-:W-:Y:S01]  /*0420*/  LOP3.LUT R9, R9, 0x7fffffff, RZ, 0xc0, !PT ;  /* 0x7fffffff09097812 */ /* 0x000fe200078ec0ff */
[----:B------:R-:W2:Y:S01]  /*0430*/  @!P6 LDC.64 R30, c[0x0][0x3e0] ;  /* 0x0000f800ff1eeb82 */ /* 0x000ea20000000a00 */
[----:B------:R-:W-:-:S04]  /*0440*/  @P6 LOP3.LUT R5, R5, 0x800000, RZ, 0xfc, !PT ;  /* 0x0080000005056812 */ /* 0x000fc800078efcff */
[----:B------:R-:W-:-:S03]  /*0450*/  LOP3.LUT R5, R5, 0xffbfffff, RZ, 0xc0, !PT ;  /* 0xffbfffff05057812 */ /* 0x000fc600078ec0ff */
[----:B------:R-:W3:Y:S01]  /*0460*/  @!P5 LDC.64 R34, c[0x0][0x3e0] ;  /* 0x0000f800ff22db82 */ /* 0x000ee20000000a00 */
[----:B------:R-:W-:Y:S01]  /*0470*/  @P5 LOP3.LUT R5, R5, 0x400000, RZ, 0xfc, !PT ;  /* 0x0040000005055812 */ /* 0x000fe200078efcff */
[----:B0-----:R-:W0:Y:S03]  /*0480*/  MUFU.RCP R0, R0 ;  /* 0x0000000000007308 */ /* 0x001e260000001000 */
[----:B------:R-:W-:-:S03]  /*0490*/  LOP3.LUT R5, R5, 0xffdfffff, RZ, 0xc0, !PT ;  /* 0xffdfffff05057812 */ /* 0x000fc600078ec0ff */
[----:B------:R-:W5:Y:S01]  /*04a0*/  @!P5 LDC.64 R44, c[0x0][0x390] ;  /* 0x0000e400ff2cdb82 */ /* 0x000f620000000a00 */
[----:B------:R-:W-:-:S04]  /*04b0*/  @P4 LOP3.LUT R5, R5, 0x200000, RZ, 0xfc, !PT ;  /* 0x0020000005054812 */ /* 0x000fc800078efcff */
[----:B------:R-:W-:-:S03]  /*04c0*/  LOP3.LUT R5, R5, 0xffefffff, RZ, 0xc0, !PT ;  /* 0xffefffff05057812 */ /* 0x000fc600078ec0ff */
[----:B------:R-:W1:Y:S01]  /*04d0*/  @!P4 LDC.64 R36, c[0x0][0x3e0] ;  /* 0x0000f800ff24cb82 */ /* 0x000e620000000a00 */
[----:B0-----:R-:W-:-:S06]  /*04e0*/  IADD3 R4, PT, PT, R0, 0xffffffe, RZ ;  /* 0x0ffffffe00047810 */ /* 0x001fcc0007ffe0ff */
[----:B------:R-:W0:Y:S02]  /*04f0*/  F2I.FTZ.U32.TRUNC.NTZ R4, R4 ;  /* 0x0000000400047305 */ /* 0x000e24000021f000 */
[----:B0-----:R-:W-:Y:S01]  /*0500*/  R2UR UR7, R4 ;  /* 0x00000000040772ca */ /* 0x001fe200000e0000 */
[----:B-1----:R-:W-:-:S04]  /*0510*/  @!P4 IMAD R4, R23, R36, RZ ;  /* 0x000000241704c224 */ /* 0x002fc800078e02ff */
[----:B------:R-:W-:-:S08]  /*0520*/  @!P4 IMAD R23, R17, R37, R4 ;  /* 0x000000251117c224 */ /* 0x000fd000078e0204 */
        /* <DEDUP_REMOVED lines=21> */
[----:B------:R-:W-:Y:S01]  /*0680*/  IADD3 R92, P2, PT, R2, UR11, RZ ;  /* 0x0000000b025c7c10 */ /* 0x000fe2000ff5e0ff */
[----:B--2---:R-:W-:Y:S01]  /*0690*/  @!P6 IMAD R2, R11, R30, RZ ;  /* 0x0000001e0b02e224 */ /* 0x004fe200078e02ff */
[----:B------:R-:W-:-:S04]  /*06a0*/  MOV R0, UR11 ;  /* 0x0000000b00007c02 */ /* 0x000fc80008000f00 */
[----:B------:R-:W-:Y:S01]  /*06b0*/  LEA.HI.X.SX32 R93, R0, RZ, 0x1, P2 ;  /* 0x000000ff005d7211 */ /* 0x000fe200010f0eff */
[----:B------:R-:W-:Y:S01]  /*06c0*/  @!P0 IMAD R0, R7, R26, RZ ;  /* 0x0000001a07008224 */ /* 0x000fe200078e02ff */
[----:B------:R-:W-:Y:S01]  /*06d0*/  ISETP.GE.U32.AND P2, PT, R19, UR16, PT ;  /* 0x0000001013007c0c */ /* 0x000fe2000bf46070 */
[----:B------:R-:W-:-:S03]  /*06e0*/  IMAD.WIDE.U32 R92, R33, UR7, R92 ;  /* 0x00000007215c7c25 */ /* 0x000fc6000f8e005c */
[----:B------:R-:W-:Y:S01]  /*06f0*/  ISETP.GE.AND.EX P3, PT, R25, UR17, PT, P2 ;  /* 0x0000001119007c0c */ /* 0x000fe2000bf66320 */
[----:B------:R-:W0:Y:S01]  /*0700*/  @!P6 LDC.64 R32, c[0x0][0x390] ;  /* 0x0000e400ff20eb82 */ /* 0x000e220000000a00 */
[----:B------:R-:W-:Y:S01]  /*0710*/  VIADD R95, R93, UR5 ;  /* 0x000000055d5f7c36 */ /* 0x000fe20008000000 */
[----:B------:R-:W-:Y:S01]  /*0720*/  @!P5 MOV R12, R92 ;  /* 0x0000005c000cd202 */ /* 0x000fe20000000f00 */
[----:B------:R-:W-:Y:S01]  /*0730*/  @!P0 IMAD.MOV.U32 R94, RZ, RZ, R92 ;  /* 0x000000ffff5e8224 */ /* 0x000fe200078e005c */
[----:B------:R-:W1:Y:S01]  /*0740*/  LDCU UR5, c[0x0][0x3ec] ;  /* 0x00007d80ff0577ac */ /* 0x000e620008000800 */
[C---:B------:R-:W-:Y:S02]  /*0750*/  @!P0 IMAD R27, R3.reuse, R27, R0 ;  /* 0x0000001b031b8224 */ /* 0x040fe400078e0200 */
[----:B------:R-:W-:-:S05]  /*0760*/  @!P0 IMAD.WIDE.U32 R6, R3, R26, R94 ;  /* 0x0000001a03068225 */ /* 0x000fca00078e005e */
[----:B------:R-:W2:Y:S01]  /*0770*/  @!P3 LDC.64 R38, c[0x0][0x3e0] ;  /* 0x0000f800ff26bb82 */ /* 0x000ea20000000a00 */
[----:B------:R-:W-:Y:S01]  /*0780*/  @!P0 IADD3 R7, PT, PT, R7, R27, RZ ;  /* 0x0000001b07078210 */ /* 0x000fe20007ffe0ff */
[----:B------:R-:W-:Y:S01]  /*0790*/  @!P6 IMAD.MOV.U32 R10, RZ, RZ, R92 ;  /* 0x000000ffff0ae224 */ /* 0x000fe200078e005c */
[C---:B----4-:R-:W-:Y:S01]  /*07a0*/  @!P0 LEA R0, P1, R6.reuse, R28, 0x1 ;  /* 0x0000001c06008211 */ /* 0x050fe200078208ff */
[----:B------:R-:W-:Y:S01]  /*07b0*/  @!P6 IMAD.MOV.U32 R11, RZ, RZ, R95 ;  /* 0x000000ffff0be224 */ /* 0x000fe200078e005f */
[----:B------:R-:W-:Y:S01]  /*07c0*/  @P3 LOP3.LUT R5, R5, 0x100000, RZ, 0xfc, !PT ;  /* 0x0010000005053812 */ /* 0x000fe200078efcff */
[----:B------:R-:W-:Y:S01]  /*07d0*/  @!P6 IMAD R27, R13, R31, R2 ;  /* 0x0000001f0d1be224 */ /* 0x000fe200078e0202 */
[----:B------:R-:W-:Y:S01]  /*07e0*/  @!P0 LEA.HI.X R7, R6, R29, R7, 0x1, P1 ;  /* 0x0000001d06078211 */ /* 0x000fe200008f0c07 */
[----:B---3--:R-:W-:Y:S01]  /*07f0*/  @!P5 IMAD R2, R21, R34, RZ ;  /* 0x000000221502d224 */ /* 0x008fe200078e02ff */
[----:B------:R-:W3:Y:S01]  /*0800*/  @!P4 LDC.64 R28, c[0x0][0x390] ;  /* 0x0000e400ff1ccb82 */ /* 0x000ee20000000a00 */
[----:B------:R-:W-:Y:S01]  /*0810*/  @!P6 IMAD.WIDE.U32 R10, R13, R30, R10 ;  /* 0x0000001e0d0ae225 */ /* 0x000fe200078e000a */
[----:B------:R-:W-:-:S03]  /*0820*/  LOP3.LUT R5, R5, 0xfff7ffff, RZ, 0xc0, !PT ;  /* 0xfff7ffff05057812 */ /* 0x000fc600078ec0ff */
[----:B------:R-:W-:Y:S01]  /*0830*/  @!P5 IMAD.MOV.U32 R13, RZ, RZ, R95 ;  /* 0x000000ffff0dd224 */ /* 0x000fe200078e005f */
[----:B0-----:R-:W-:Y:S01]  /*0840*/  @!P6 LEA R14, P1, R10, R32, 0x1 ;  /* 0x000000200a0ee211 */ /* 0x001fe200078208ff */
[----:B------:R-:W-:Y:S01]  /*0850*/  @!P5 IMAD R21, R15, R35, R2 ;  /* 0x000000230f15d224 */ /* 0x000fe200078e0202 */
[----:B------:R-:W0:Y:S01]  /*0860*/  @!P3 LDC.64 R60, c[0x0][0x390] ;  /* 0x0000e400ff3cbb82 */ /* 0x000e220000000a00 */
[----:B------:R-:W-:Y:S02]  /*0870*/  @!P6 IMAD.IADD R2, R11, 0x1, R27 ;  /* 0x000000010b02e824 */ /* 0x000fe400078e021b */
[----:B------:R-:W-:-:S03]  /*0880*/  @!P5 IMAD.WIDE.U32 R12, R15, R34, R12 ;  /* 0x000000220f0cd225 */ /* 0x000fc600078e000c */
[----:B------:R-:W-:Y:S01]  /*0890*/  @!P6 LEA.HI.X R15, R10, R33, R2, 0x1, P1 ;  /* 0x000000210a0fe211 */ /* 0x000fe200008f0c02 */
[----:B------:R-:W-:Y:S01]  /*08a0*/  @!P4 IMAD.MOV.U32 R10, RZ, RZ, R92 ;  /* 0x000000ffff0ac224 */ /* 0x000fe200078e005c */
[----:B------:R-:W-:Y:S01]  /*08b0*/  @!P5 IADD3 R2, PT, PT, R13, R21, RZ ;  /* 0x000000150d02d210 */ /* 0x000fe20007ffe0ff */
[----:B------:R-:W-:Y:S01]  /*08c0*/  @!P4 IMAD.MOV.U32 R11, RZ, RZ, R95 ;  /* 0x000000ffff0bc224 */ /* 0x000fe200078e005f */
[C---:B-----5:R-:W-:Y:S01]  /*08d0*/  @!P5 LEA R44, P1, R12.reuse, R44, 0x1 ;  /* 0x0000002c0c2cd211 */ /* 0x060fe200078208ff */
[----:B--2---:R-:W-:Y:S02]  /*08e0*/  @!P3 IMAD R4, R25, R38, RZ ;  /* 0x000000261904b224 */ /* 0x004fe400078e02ff */
[----:B------:R-:W-:Y:S01]  /*08f0*/  @!P4 IMAD.WIDE.U32 R10, R17, R36, R10 ;  /* 0x00000024110ac225 */ /* 0x000fe200078e000a */
[----:B------:R-:W-:Y:S02]  /*0900*/  @!P5 LEA.HI.X R45, R12, R45, R2, 0x1, P1 ;  /* 0x0000002d0c2dd211 */ /* 0x000fe400008f0c02 */
[----:B------:R-:W-:Y:S01]  /*0910*/  @!P3 MOV R12, R92 ;  /* 0x0000005c000cb202 */ /* 0x000fe20000000f00 */
[----:B------:R-:W-:Y:S01]  /*0920*/  @!P3 IMAD.MOV.U32 R13, RZ, RZ, R95 ;  /* 0x000000ffff0db224 */ /* 0x000fe200078e005f */
[----:B---3--:R-:W-:Y:S01]  /*0930*/  @!P4 LEA R32, P1, R10, R28, 0x1 ;  /* 0x0000001c0a20c211 */ /* 0x008fe200078208ff */
[----:B------:R-:W-:-:S02]  /*0940*/  @!P4 IMAD.IADD R2, R11, 0x1, R23 ;  /* 0x000000010b02c824 */ /* 0x000fc400078e0217 */
[C---:B------:R-:W-:Y:S02]  /*0950*/  @!P3 IMAD R17, R19.reuse, R39, R4 ;  /* 0x000000271311b224 */ /* 0x040fe400078e0204 */
[----:B------:R-:W-:Y:S01]  /*0960*/  @!P3 IMAD.WIDE.U32 R12, R19, R38, R12 ;  /* 0x00000026130cb225 */ /* 0x000fe200078e000c */
[----:B------:R-:W-:-:S04]  /*0970*/  @!P4 LEA.HI.X R33, R10, R29, R2, 0x1, P1 ;  /* 0x0000001d0a21c211 */ /* 0x000fc800008f0c02 */
[----:B------:R-:W-:Y:S01]  /*0980*/  @!P3 IADD3 R2, PT, PT, R13, R17, RZ ;  /* 0x000000110d02b210 */ /* 0x000fe20007ffe0ff */
[----:B------:R-:W-:Y:S01]  /*0990*/  VIADD R13, R3, 0x28 ;  /* 0x00000028030d7836 */ /* 0x000fe20000000000 */
[----:B0-----:R-:W-:-:S04]  /*09a0*/  @!P3 LEA R60, P1, R12, R60, 0x1 ;  /* 0x0000003c0c3cb211 */ /* 0x001fc800078208ff */
[----:B------:R-:W-:Y:S02]  /*09b0*/  @!P3 LEA.HI.X R61, R12, R61, R2, 0x1, P1 ;  /* 0x0000003d0c3db211 */ /* 0x000fe400008f0c02 */
[----:B------:R-:W-:Y:S02]  /*09c0*/  ISETP.GE.U32.AND P1, PT, R13, UR16, PT ;  /* 0x000000100d007c0c */ /* 0x000fe4000bf26070 */
[----:B------:R-:W-:-:S04]  /*09d0*/  SHF.R.S32.HI R11, RZ, 0x1f, R13 ;  /* 0x0000001fff0b7819 */ /* 0x000fc8000001140d */
[----:B------:R-:W-:-:S13]  /*09e0*/  ISETP.GE.AND.EX P2, PT, R11, UR17, PT, P1 ;  /* 0x000000110b007c0c */ /* 0x000fda000bf46310 */
[----:B------:R-:W0:Y:S01]  /*09f0*/  @!P2 LDC.64 R16, c[0x0][0x3e0] ;  /* 0x0000f800ff10ab82 */ /* 0x000e220000000a00 */
[----:B------:R-:W-:Y:S01]  /*0a00*/  @!P2 IMAD.MOV.U32 R10, RZ, RZ, R92 ;  /* 0x000000ffff0aa224 */ /* 0x000fe200078e005c */
[----:B------:R-:W-:-:S04]  /*0a10*/  @P2 LOP3.LUT R5, R5, 0x80000, RZ, 0xfc, !PT ;  /* 0x0008000005052812 */ /* 0x000fc800078efcff */
[----:B------:R-:W-:Y:S02]  /*0a20*/  LOP3.LUT R5, R5, 0xfffbffff, RZ, 0xc0, !PT ;  /* 0xfffbffff05057812 */ /* 0x000fe400078ec0ff */
[----:B------:R-:W2:Y:S01]  /*0a30*/  @!P2 LDC.64 R56, c[0x0][0x390] ;  /* 0x0000e400ff38ab82 */ /* 0x000ea20000000a00 */
[----:B0-----:R-:W-:Y:S01]  /*0a40*/  @!P2 IMAD R2, R11, R16, RZ ;  /* 0x000000100b02a224 */ /* 0x001fe200078e02ff */
[----:B------:R-:W-:-:S03]  /*0a50*/  @!P2 MOV R11, R95 ;  /* 0x0000005f000ba202 */ /* 0x000fc60000000f00 */
[C---:B------:R-:W-:Y:S02]  /*0a60*/  @!P2 IMAD R17, R13.reuse, R17, R2 ;  /* 0x000000110d11a224 */ /* 0x040fe400078e0202 */
        /* <DEDUP_REMOVED lines=13> */
[-C--:B0-----:R-:W-:Y:S02]  /*0b40*/  @!P2 IMAD R2, R11, R16.reuse, RZ ;  /* 0x000000100b02a224 */ /* 0x081fe400078e02ff */
[----:B------:R-:W-:Y:S02]  /*0b50*/  @!P2 IMAD.MOV.U32 R11, RZ, RZ, R95 ;  /* 0x000000ffff0ba224 */ /* 0x000fe400078e005f */
[C---:B------:R-:W-:Y:S02]  /*0b60*/  @!P2 IMAD R17, R13.reuse, R17, R2 ;  /* 0x000000110d11a224 */ /* 0x040fe400078e0202 */
[----:B------:R-:W-:Y:S01]  /*0b70*/  @!P2 IMAD.WIDE.U32 R10, R13, R16, R10 ;  /* 0x000000100d0aa225 */ /* 0x000fe200078e000a */
[----:B------:R-:W-:-:S03]  /*0b80*/  IADD3 R13, PT, PT, R3, 0x38, RZ ;  /* 0x00000038030d7810 */ /* 0x000fc60007ffe0ff */
[----:B------:R-:W-:Y:S01]  /*0b90*/  @!P2 IMAD.IADD R2, R11, 0x1, R17 ;  /* 0x000000010b02a824 */ /* 0x000fe200078e0211 */
[C---:B--2---:R-:W-:Y:S02]  /*0ba0*/  @!P2 LEA R42, P1, R10.reuse, R42, 0x1 ;  /* 0x0000002a0a2aa211 */ /* 0x044fe400078208ff */
[----:B------:R-:W-:Y:S02]  /*0bb0*/  SHF.R.S32.HI R11, RZ, 0x1f, R13 ;  /* 0x0000001fff0b7819 */ /* 0x000fe4000001140d */
[----:B------:R-:W-:Y:S02]  /*0bc0*/  @!P2 LEA.HI.X R43, R10, R43, R2, 0x1, P1 ;  /* 0x0000002b0a2ba211 */ /* 0x000fe400008f0c02 */
[----:B------:R-:W-:-:S04]  /*0bd0*/  ISETP.GE.U32.AND P1, PT, R13, UR16, PT ;  /* 0x000000100d007c0c */ /* 0x000fc8000bf26070 */
[----:B------:R-:W-:-:S13]  /*0be0*/  ISETP.GE.AND.EX P2, PT, R11, UR17, PT, P1 ;  /* 0x000000110b007c0c */ /* 0x000fda000bf46310 */
[----:B------:R-:W0:Y:S01]  /*0bf0*/  @!P2 LDC.64 R16, c[0x0][0x3e0] ;  /* 0x0000f800ff10ab82 */ /* 0x000e220000000a00 */
[----:B------:R-:W-:Y:S01]  /*0c00*/  @!P2 IMAD.MOV.U32 R10, RZ, RZ, R92 ;  /* 0x000000ffff0aa224 */ /* 0x000fe200078e005c */
[----:B------:R-:W-:-:S04]  /*0c10*/  @P2 LOP3.LUT R5, R5, 0x20000, RZ, 0xfc, !PT ;  /* 0x0002000005052812 */ /* 0x000fc800078efcff */
[----:B------:R-:W-:Y:S02]  /*0c20*/  LOP3.LUT R5, R5, 0xfffeffff, RZ, 0xc0, !PT ;  /* 0xfffeffff05057812 */ /* 0x000fe400078ec0ff */
[----:B------:R-:W2:Y:S01]  /*0c30*/  @!P2 LDC.64 R48, c[0x0][0x390] ;  /* 0x0000e400ff30ab82 */ /* 0x000ea20000000a00 */
[-C--:B0-----:R-:W-:Y:S02]  /*0c40*/  @!P2 IMAD R2, R11, R16.reuse, RZ ;  /* 0x000000100b02a224 */ /* 0x081fe400078e02ff */
[----:B------:R-:W-:Y:S02]  /*0c50*/  @!P2 IMAD.MOV.U32 R11, RZ, RZ, R95 ;  /* 0x000000ffff0ba224 */ /* 0x000fe400078e005f */
[C---:B------:R-:W-:Y:S02]  /*0c60*/  @!P2 IMAD R17, R13.reuse, R17, R2 ;  /* 0x000000110d11a224 */ /* 0x040fe400078e0202 */
[----:B------:R-:W-:-:S04]  /*0c70*/  @!P2 IMAD.WIDE.U32 R10, R13, R16, R10 ;  /* 0x000000100d0aa225 */ /* 0x000fc800078e000a */
[----:B------:R-:W-:Y:S01]  /*0c80*/  VIADD R13, R3, 0x40 ;  /* 0x00000040030d7836 */ /* 0x000fe20000000000 */
[----:B------:R-:W-:Y:S02]  /*0c90*/  @!P2 IADD3 R2, PT, PT, R11, R17, RZ ;  /* 0x000000110b02a210 */ /* 0x000fe40007ffe0ff */
        /* <DEDUP_REMOVED lines=67> */
[----:B------:R-:W-:Y:S02]  /*10d0*/  ISETP.GE.U32.AND P1, PT, R13, UR16, PT ;  /* 0x000000100d007c0c */ /* 0x000fe4000bf26070 */
[----:B------:R-:W-:Y:S02]  /*10e0*/  P2R R2, PR, RZ, 0x20 ;  /* 0x00000020ff027803 */ /* 0x000fe40000000000 */
        /* <DEDUP_REMOVED lines=57> */
[----:B------:R-:W-:-:S04]  /*1480*/  @!P6 IMAD.WIDE.U32 R12, R11, R16, R12 ;  /* 0x000000100b0ce225 */ /* 0x000fc800078e000c */
[----:B------:R-:W-:Y:S01]  /*1490*/  @!P6 IMAD.IADD R4, R13, 0x1, R17 ;  /* 0x000000010d04e824 */ /* 0x000fe200078e0211 */
[C---:B--2---:R-:W-:Y:S02]  /*14a0*/  @!P6 LEA R10, P1, R12.reuse, R18, 0x1 ;  /* 0x000000120c0ae211 */ /* 0x044fe400078208ff */
[----:B------:R-:W-:Y:S02]  /*14b0*/  IADD3 R17, PT, PT, R3, 0x80, RZ ;  /* 0x0000008003117810 */ /* 0x000fe40007ffe0ff */
[----:B------:R-:W-:Y:S02]  /*14c0*/  @!P6 LEA.HI.X R11, R12, R19, R4, 0x1, P1 ;  /* 0x000000130c0be211 */ /* 0x000fe400008f0c04 */
[----:B------:R-:W-:Y:S02]  /*14d0*/  SHF.R.S32.HI R13, RZ, 0x1f, R17 ;  /* 0x0000001fff0d7819 */ /* 0x000fe40000011411 */
        /* <DEDUP_REMOVED lines=133> */
[----:B------:R-:W-:Y:S02]  /*1d30*/  LOP3.LUT P5, RZ, R5, 0x800000, RZ, 0xc0, !PT ;  /* 0x0080000005ff7812 */ /* 0x000fe400078ac0ff */
        /* <DEDUP_REMOVED lines=58> */
[----:B------:R-:W-:Y:S02]  /*20e0*/  ISETP.GE.U32.AND P1, PT, R19, UR16, PT ;  /* 0x0000001013007c0c */ /* 0x000fe4000bf26070 */
[----:B------:R-:W-:Y:S02]  /*20f0*/  P2R R4, PR, RZ, 0x4 ;  /* 0x00000004ff047803 */ /* 0x000fe40000000000 */
        /* <DEDUP_REMOVED lines=48> */
[----:B------:R-:W-:-:S04]  /*2400*/  ISETP.GE.AND.EX P3, PT, R13, UR17, PT, P1 ;  /* 0x000000110d007c0c */ /* 0x000fc8000bf66310 */
[----:B------:R-:W-:-:S09]  /*2410*/  P2R R8, PR, RZ, 0x8 ;  /* 0x00000008ff087803 */ /* 0x000fd20000000000 */
        /* <DEDUP_REMOVED lines=9> */
[----:B------:R-:W-:Y:S02]  /*24b0*/  HFMA2 R34, -RZ, RZ, 0, 0 ;  /* 0x00000000ff227431 */ /* 0x000fe400000001ff */
[----:B------:R-:W-:Y:S01]  /*24c0*/  @!P3 IMAD.IADD R6, R13, 0x1, R35 ;  /* 0x000000010d06b824 */ /* 0x000fe200078e0223 */
[C---:B--2---:R-:W-:Y:S02]  /*24d0*/  @!P3 LEA R18, P1, R12.reuse, R38, 0x1 ;  /* 0x000000260c12b211 */ /* 0x044fe400078208ff */
[----:B------:R-:W-:Y:S02]  /*24e0*/  IADD3 R35, PT, PT, R3, 0x100, RZ ;  /* 0x0000010003237810 */ /* 0x000fe40007ffe0ff */
[----:B------:R-:W-:Y:S02]  /*24f0*/  @!P3 LEA.HI.X R19, R12, R39, R6, 0x1, P1 ;  /* 0x000000270c13b211 */ /* 0x000fe400008f0c06 */
[----:B------:R-:W-:Y:S02]  /*2500*/  SHF.R.S32.HI R13, RZ, 0x1f, R35 ;  /* 0x0000001fff0d7819 */ /* 0x000fe40000011423 */
[----:B------:R-:W-:-:S02]  /*2510*/  ISETP.GE.U32.AND P1, PT, R35, UR16, PT ;  /* 0x0000001023007c0c */ /* 0x000fc4000bf26070 */
[----:B------:R-:W-:Y:S02]  /*2520*/  LOP3.LUT P3, RZ, R5, 0x400000, RZ, 0xc0, !PT ;  /* 0x0040000005ff7812 */ /* 0x000fe4000786c0ff */
        /* <DEDUP_REMOVED lines=19> */
[----:B------:R-:W-:-:S06]  /*2660*/  @P2 LOP3.LUT R9, R9, 0x800000, RZ, 0xfc, !PT ;  /* 0x0080000009092812 */ /* 0x000fcc00078efcff */
[----:B------:R-:W2:Y:S01]  /*2670*/  @!P2 LDC.64 R66, c[0x0][0x390] ;  /* 0x0000e400ff42ab82 */ /* 0x000ea20000000a00 */
[----:B0-----:R-:W-:Y:S01]  /*2680*/  @!P2 IMAD R6, R13, R38, RZ ;  /* 0x000000260d06a224 */ /* 0x001fe200078e02ff */
[----:B------:R-:W-:-:S03]  /*2690*/  @!P2 MOV R13, R95 ;  /* 0x0000005f000da202 */ /* 0x000fc60000000f00 */
[----:B------:R-:W-:-:S04]  /*26a0*/  @!P2 IMAD.WIDE.U32 R12, R35, R38, R12 ;  /* 0x00000026230ca225 */ /* 0x000fc800078e000c */
[----:B------:R-:W-:Y:S01]  /*26b0*/  @!P2 IMAD R35, R35, R39, R6 ;  /* 0x000000272323a224 */ /* 0x000fe200078e0206 */
[----:B--2---:R-:W-:-:S03]  /*26c0*/  @!P2 LEA R66, P1, R12, R66, 0x1 ;  /* 0x000000420c42a211 */ /* 0x004fc600078208ff */
[----:B------:R-:W-:Y:S02]  /*26d0*/  @!P2 IMAD.IADD R6, R13, 0x1, R35 ;  /* 0x000000010d06a824 */ /* 0x000fe400078e0223 */
[----:B------:R-:W-:-:S03]  /*26e0*/  VIADD R13, R3, 0x110 ;  /* 0x00000110030d7836 */ /* 0x000fc60000000000 */
[----:B------:R-:W-:Y:S01]  /*26f0*/  @!P2 LEA.HI.X R67, R12, R67, R6, 0x1, P1 ;  /* 0x000000430c43a211 */ /* 0x000fe200008f0c06 */
[----:B------:R-:W-:Y:S01]  /*2700*/  @!P0 IMAD.MOV.U32 R6, RZ, RZ, R0 ;  /* 0x000000ffff068224 */ /* 0x000fe200078e0000 */
[----:B------:R-:W-:Y:S02]  /*2710*/  SHF.R.S32.HI R35, RZ, 0x1f, R13 ;  /* 0x0000001fff237819 */ /* 0x000fe4000001140d */
[----:B------:R-:W-:Y:S02]  /*2720*/  ISETP.GE.U32.AND P1, PT, R13, UR16, PT ;  /* 0x000000100d007c0c */ /* 0x000fe4000bf26070 */
[----:B------:R0:W2:Y:S01]  /*2730*/  @!P0 LDG.E R34, desc[UR18][R6.64] ;  /* 0x0000001206228981 */ /* 0x0000a2000c1e1900 */
[----:B------:R-:W-:-:S06]  /*2740*/  MOV R12, RZ ;  /* 0x000000ff000c7202 */ /* 0x000fcc0000000f00 */
[----:B------:R3:W4:Y:S01]  /*2750*/  @!P5 LDG.E R12, desc[UR18][R14.64] ;  /* 0x000000120e0cd981 */ /* 0x000722000c1e1900 */
[----:B0-----:R-:W-:Y:S02]  /*2760*/  P2R R7, PR, RZ, 0x1 ;  /* 0x00000001ff077803 */ /* 0x001fe40000000000 */
[----:B------:R-:W-:-:S13]  /*2770*/  ISETP.GE.AND.EX P0, PT, R35, UR17, PT, P1 ;  /* 0x0000001123007c0c */ /* 0x000fda000bf06310 */
[----:B------:R-:W0:Y:S08]  /*2780*/  @!P0 LDC.64 R58, c[0x0][0x3e0] ;  /* 0x0000f800ff3a8b82 */ /* 0x000e300000000a00 */
[----:B------:R-:W5:Y:S01]  /*2790*/  @!P0 LDC.64 R64, c[0x0][0x390] ;  /* 0x0000e400ff408b82 */ /* 0x000f620000000a00 */
[----:B------:R-:W-:Y:S01]  /*27a0*/  @!P0 MOV R38, R92 ;  /* 0x0000005c00268202 */ /* 0x000fe20000000f00 */
[----:B------:R-:W-:-:S02]  /*27b0*/  @!P0 IMAD.MOV.U32 R39, RZ, RZ, R95 ;  /* 0x000000ffff278224 */ /* 0x000fc400078e005f */
[-C--:B0-----:R-:W-:Y:S02]  /*27c0*/  @!P0 IMAD R0, R35, R58.reuse, RZ ;  /* 0x0000003a23008224 */ /* 0x081fe400078e02ff */
[----:B------:R-:W-:-:S04]  /*27d0*/  @!P0 IMAD.WIDE.U32 R38, R13, R58, R38 ;  /* 0x0000003a0d268225 */ /* 0x000fc800078e0026 */
[----:B------:R-:W-:Y:S01]  /*27e0*/  @!P0 IMAD R13, R13, R59, R0 ;  /* 0x0000003b0d0d8224 */ /* 0x000fe200078e0200 */
[----:B-----5:R-:W-:-:S04]  /*27f0*/  @!P0 LEA R64, P1, R38, R64, 0x1 ;  /* 0x0000004026408211 */ /* 0x020fc800078208ff */
[----:B------:R-:W-:Y:S01]  /*2800*/  @!P0 IADD3 R0, PT, PT, R39, R13, RZ ;  /* 0x0000000d27008210 */ /* 0x000fe20007ffe0ff */
[----:B------:R-:W-:-:S03]  /*2810*/  VIADD R13, R3, 0x118 ;  /* 0x00000118030d7836 */ /* 0x000fc60000000000 */
[----:B------:R-:W-:Y:S01]  /*2820*/  @!P0 LEA.HI.X R65, R38, R65, R0, 0x1, P1 ;  /* 0x0000004126418211 */ /* 0x000fe200008f0c00 */
[----:B------:R-:W-:Y:S01]  /*2830*/  HFMA2 R38, -RZ, RZ, 0, 0 ;  /* 0x00000000ff267431 */ /* 0x000fe200000001ff */
[----:B---3--:R-:W-:Y:S02]  /*2840*/  SHF.R.S32.HI R15, RZ, 0x1f, R13 ;  /* 0x0000001fff0f7819 */ /* 0x008fe4000001140d */
[----:B------:R-:W-:-:S03]  /*2850*/  ISETP.GE.U32.AND P1, PT, R13, UR16, PT ;  /* 0x000000100d007c0c */ /* 0x000fc6000bf26070 */
[----:B------:R0:W3:Y:S01]  /*2860*/  @!P4 LDG.E R38, desc[UR18][R32.64] ;  /* 0x000000122026c981 */ /* 0x0000e2000c1e1900 */
[----:B------:R-:W-:-:S13]  /*2870*/  ISETP.GE.AND.EX P4, PT, R15, UR17, PT, P1 ;  /* 0x000000110f007c0c */ /* 0x000fda000bf86310 */
[----:B------:R-:W5:Y:S01]  /*2880*/  @!P4 LDC.64 R58, c[0x0][0x3e0] ;  /* 0x0000f800ff3acb82 */ /* 0x000f620000000a00 */
[----:B------:R-:W-:Y:S01]  /*2890*/  @!P4 MOV R76, R92 ;  /* 0x0000005c004cc202 */ /* 0x000fe20000000f00 */
[----:B------:R-:W-:Y:S02]  /*28a0*/  @!P4 IMAD.MOV.U32 R77, RZ, RZ, R95 ;  /* 0x000000ffff4dc224 */ /* 0x000fe400078e005f */
[-C--:B-----5:R-:W-:Y:S02]  /*28b0*/  @!P4 IMAD R0, R15, R58.reuse, RZ ;  /* 0x0000003a0f00c224 */ /* 0x0a0fe400078e02ff */
[----:B------:R-:W-:-:S04]  /*28c0*/  @!P4 IMAD.WIDE.U32 R76, R13, R58, R76 ;  /* 0x0000003a0d4cc225 */ /* 0x000fc800078e004c */
[----:B------:R-:W-:Y:S02]  /*28d0*/  @!P4 IMAD R13, R13, R59, R0 ;  /* 0x0000003b0d0dc224 */ /* 0x000fe400078e0200 */
[----:B------:R-:W5:Y:S01]  /*28e0*/  @!P4 LDC.64 R58, c[0x0][0x390] ;  /* 0x0000e400ff3acb82 */ /* 0x000f620000000a00 */
[----:B------:R-:W-:Y:S02]  /*28f0*/  LOP3.LUT P5, RZ, R5, 0x80000, RZ, 0xc0, !PT ;  /* 0x0008000005ff7812 */ /* 0x000fe400078ac0ff */
[----:B------:R-:W-:Y:S01]  /*2900*/  @!P4 IADD3 R0, PT, PT, R77, R13, RZ ;  /* 0x0000000d4d00c210 */ /* 0x000fe20007ffe0ff */
[----:B------:R-:W-:Y:S02]  /*2910*/  VIADD R13, R3, 0x120 ;  /* 0x00000120030d7836 */ /* 0x000fe40000000000 */
[----:B0-----:R-:W-:-:S03]  /*2920*/  HFMA2 R32, -RZ, RZ, 0, 0 ;  /* 0x00000000ff207431 */ /* 0x001fc600000001ff */
[----:B------:R-:W-:-:S05]  /*2930*/  SHF.R.S32.HI R33, RZ, 0x1f, R13 ;  /* 0x0000001fff217819 */ /* 0x000fca000001140d */
[----:B------:R0:W2:Y:S01]  /*2940*/  @!P5 LDG.E R32, desc[UR18][R56.64] ;  /* 0x000000123820d981 */ /* 0x0000a2000c1e1900 */
[----:B-----5:R-:W-:-:S04]  /*2950*/  @!P4 LEA R58, P1, R76, R58, 0x1 ;  /* 0x0000003a4c3ac211 */ /* 0x020fc800078208ff */
[----:B------:R-:W-:Y:S02]  /*2960*/  @!P4 LEA.HI.X R59, R76, R59, R0, 0x1, P1 ;  /* 0x0000003b4c3bc211 */ /* 0x000fe400008f0c00 */
[----:B------:R-:W-:-:S04]  /*2970*/  ISETP.GE.U32.AND P1, PT, R13, UR16, PT ;  /* 0x000000100d007c0c */ /* 0x000fc8000bf26070 */
[----:B------:R-:W-:-:S13]  /*2980*/  ISETP.GE.AND.EX P5, PT, R33, UR17, PT, P1 ;  /* 0x0000001121007c0c */ /* 0x000fda000bfa6310 */
[----:B------:R-:W5:Y:S08]  /*2990*/  @!P5 LDC.64 R80, c[0x0][0x3e0] ;  /* 0x0000f800ff50db82 */ /* 0x000f700000000a00 */
[----:B------:R-:W1:Y:S01]  /*29a0*/  @!P5 LDC.64 R84, c[0x0][0x390] ;  /* 0x0000e400ff54db82 */ /* 0x000e620000000a00 */
[----:B------:R-:W-:Y:S01]  /*29b0*/  @!P5 MOV R76, R92 ;  /* 0x0000005c004cd202 */ /* 0x000fe20000000f00 */
[----:B------:R-:W-:Y:S01]  /*29c0*/  @!P5 IMAD.MOV.U32 R77, RZ, RZ, R95 ;  /* 0x000000ffff4dd224 */ /* 0x000fe200078e005f */
[----:B------:R-:W-:-:S04]  /*29d0*/  LOP3.LUT R9, R9, 0xffbfffff, RZ, 0xc0, !PT ;  /* 0xffbfffff09097812 */ /* 0x000fc800078ec0ff */
[----:B------:R-:W-:Y:S02]  /*29e0*/  @P0 LOP3.LUT R9, R9, 0x400000, RZ, 0xfc, !PT ;  /* 0x0040000009090812 */ /* 0x000fe400078efcff */
[----:B------:R-:W-:Y:S01]  /*29f0*/  LOP3.LUT P0, RZ, R5, 0x20000, RZ, 0xc0, !PT ;  /* 0x0002000005ff7812 */ /* 0x000fe2000780c0ff */
[-C--:B-----5:R-:W-:Y:S02]  /*2a00*/  @!P5 IMAD R0, R33, R80.reuse, RZ ;  /* 0x000000502100d224 */ /* 0x0a0fe400078e02ff */
[----:B------:R-:W-:-:S04]  /*2a10*/  @!P5 IMAD.WIDE.U32 R76, R13, R80, R76 ;  /* 0x000000500d4cd225 */ /* 0x000fc800078e004c */
[----:B------:R-:W-:Y:S01]  /*2a20*/  @!P5 IMAD R13, R13, R81, R0 ;  /* 0x000000510d0dd224 */ /* 0x000fe200078e0200 */
[----:B-1----:R-:W-:-:S04]  /*2a30*/  @!P5 LEA R84, P1, R76, R84, 0x1 ;  /* 0x000000544c54d211 */ /* 0x002fc800078208ff */
[----:B------:R-:W-:Y:S01]  /*2a40*/  @!P5 IADD3 R0, PT, PT, R77, R13, RZ ;  /* 0x0000000d4d00d210 */ /* 0x000fe20007ffe0ff */
[----:B------:R-:W-:-:S03]  /*2a50*/  VIADD R13, R3, 0x128 ;  /* 0x00000128030d7836 */ /* 0x000fc60000000000 */
[----:B------:R-:W-:Y:S01]  /*2a60*/  @!P5 LEA.HI.X R85, R76, R85, R0, 0x1, P1 ;  /* 0x000000554c55d211 */ /* 0x000fe200008f0c00 */
[----:B------:R-:W-:Y:S01]  /*2a70*/  HFMA2 R76, -RZ, RZ, 0, 0 ;  /* 0x00000000ff4c7431 */ /* 0x000fe200000001ff */
[----:B------:R-:W-:Y:S02]  /*2a80*/  SHF.R.S32.HI R33, RZ, 0x1f, R13 ;  /* 0x0000001fff217819 */ /* 0x000fe4000001140d */
[----:B------:R-:W-:-:S03]  /*2a90*/  ISETP.GE.U32.AND P1, PT, R13, UR16, PT ;  /* 0x000000100d007c0c */ /* 0x000fc6000bf26070 */
[----:B------:R-:W5:Y:S01]  /*2aa0*/  @!P0 LDG.E R76, desc[UR18][R48.64] ;  /* 0x00000012304c8981 */ /* 0x000f62000c1e1900 */
[----:B------:R-:W-:Y:S02]  /*2ab0*/  ISETP.GE.AND.EX P0, PT, R33, UR17, PT, P1 ;  /* 0x0000001121007c0c */ /* 0x000fe4000bf06310 */
[----:B------:R-:W-:Y:S02]  /*2ac0*/  LOP3.LUT R9, R9, 0xffdfffff, RZ, 0xc0, !PT ;  /* 0xffdfffff09097812 */ /* 0x000fe400078ec0ff */
[----:B------:R-:W-:Y:S02]  /*2ad0*/  P2R R15, PR, RZ, 0x10 ;  /* 0x00000010ff0f7803 */ /* 0x000fe40000000000 */
[----:B------:R-:W-:Y:S02]  /*2ae0*/  @P4 LOP3.LUT R9, R9, 0x200000, RZ, 0xfc, !PT ;  /* 0x0020000009094812 */ /* 0x000fe400078efcff */
[----:B------:R-:W-:Y:S01]  /*2af0*/  LOP3.LUT P4, RZ, R5, 0x40000, RZ, 0xc0, !PT ;  /* 0x0004000005ff7812 */ /* 0x000fe2000788c0ff */
[----:B0-----:R-:W-:-:S04]  /*2b00*/  IMAD.MOV.U32 R56, RZ, RZ, RZ ;  /* 0x000000ffff387224 */ /* 0x001fc800078e00ff */
[----:B------:R-:W0:Y:S01]  /*2b10*/  @!P0 LDC.64 R80, c[0x0][0x3e0] ;  /* 0x0000f800ff508b82 */ /* 0x000e220000000a00 */
[----:B------:R-:W-:Y:S01]  /*2b20*/  LOP3.LUT P2, RZ, R5, 0x100000, RZ, 0xc0, !PT ;  /* 0x0010000005ff7812 */ /* 0x000fe2000784c0ff */
[----:B------:R-:W-:-:S06]  /*2b30*/  IMAD.MOV.U32 R14, RZ, RZ, RZ ;  /* 0x000000ffff0e7224 */ /* 0x000fcc00078e00ff */
[----:B------:R1:W3:Y:S04]  /*2b40*/  @!P4 LDG.E R56, desc[UR18][R42.64] ;  /* 0x000000122a38c981 */ /* 0x0002e8000c1e1900 */
[----:B------:R4:W2:Y:S01]  /*2b50*/  @!P3 LDG.E R14, desc[UR18][R44.64] ;  /* 0x000000122c0eb981 */ /* 0x0008a2000c1e1900 */
[----:B-1----:R-:W1:Y:S01]  /*2b60*/  @!P0 LDC.64 R42, c[0x0][0x390] ;  /* 0x0000e400ff2a8b82 */ /* 0x002e620000000a00 */
[----:B----4-:R-:W-:Y:S02]  /*2b70*/  IMAD.MOV.U32 R44, RZ, RZ, RZ ;  /* 0x000000ffff2c7224 */ /* 0x010fe400078e00ff */
[----:B0-----:R-:W-:-:S04]  /*2b80*/  @!P0 IMAD R0, R33, R80, RZ ;  /* 0x0000005021008224 */ /* 0x001fc800078e02ff */
[----:B------:R0:W4:Y:S01]  /*2b90*/  @!P2 LDG.E R44, desc[UR18][R60.64] ;  /* 0x000000123c2ca981 */ /* 0x000122000c1e1900 */
[----:B------:R-:W-:Y:S02]  /*2ba0*/  LOP3.LUT R9, R9, 0xffefffff, RZ, 0xc0, !PT ;  /* 0xffefffff09097812 */ /* 0x000fe400078ec0ff */
[----:B0-----:R-:W-:Y:S01]  /*2bb0*/  @!P0 MOV R60, R92 ;  /* 0x0000005c003c8202 */ /* 0x001fe20000000f00 */
[----:B------:R-:W-:-:S04]  /*2bc0*/  @!P0 IMAD.MOV.U32 R61, RZ, RZ, R95 ;  /* 0x000000ffff3d8224 */ /* 0x000fc800078e005f */
[----:B------:R-:W-:-:S04]  /*2bd0*/  @!P0 IMAD.WIDE.U32 R60, R13, R80, R60 ;  /* 0x000000500d3c8225 */ /* 0x000fc800078e003c */
[----:B------:R-:W-:Y:S01]  /*2be0*/  @!P0 IMAD R13, R13, R81, R0 ;  /* 0x000000510d0d8224 */ /* 0x000fe200078e0200 */
[----:B------:R-:W-:Y:S02]  /*2bf0*/  @P5 LOP3.LUT R9, R9, 0x100000, RZ, 0xfc, !PT ;  /* 0x0010000009095812 */ /* 0x000fe400078efcff */
[C---:B-1----:R-:W-:Y:S02]  /*2c00*/  @!P0 LEA R48, P1, R60.reuse, R42, 0x1 ;  /* 0x0000002a3c308211 */ /* 0x042fe400078208ff */
[----:B------:R-:W-:Y:S01]  /*2c10*/  @!P0 IADD3 R0, PT, PT, R61, R13, RZ ;  /* 0x0000000d3d008210 */ /* 0x000fe20007ffe0ff */
[----:B------:R-:W-:Y:S01]  /*2c20*/  VIADD R13, R3, 0x130 ;  /* 0x00000130030d7836 */ /* 0x000fe20000000000 */
[----:B------:R-:W-:Y:S02]  /*2c30*/  LOP3.LUT R9, R9, 0xfff7ffff, RZ, 0xc0, !PT ;  /* 0xfff7ffff09097812 */ /* 0x000fe400078ec0ff */
[----:B------:R-:W-:Y:S02]  /*2c40*/  @!P0 LEA.HI.X R49, R60, R43, R0, 0x1, P1 ;  /* 0x0000002b3c318211 */ /* 0x000fe400008f0c00 */
[----:B------:R-:W-:-:S02]  /*2c50*/  SHF.R.S32.HI R33, RZ, 0x1f, R13 ;  /* 0x0000001fff217819 */ /* 0x000fc4000001140d */
[----:B------:R-:W-:Y:S02]  /*2c60*/  ISETP.GE.U32.AND P1, PT, R13, UR16, PT ;  /* 0x000000100d007c0c */ /* 0x000fe4000bf26070 */
[----:B------:R-:W-:Y:S02]  /*2c70*/  @P0 LOP3.LUT R9, R9, 0x80000, RZ, 0xfc, !PT ;  /* 0x0008000009090812 */ /* 0x000fe400078efcff */
[----:B------:R-:W-:Y:S02]  /*2c80*/  P2R R0, PR, RZ, 0x1 ;  /* 0x00000001ff007803 */ /* 0x000fe40000000000 */
[----:B------:R-:W-:Y:S02]  /*2c90*/  ISETP.GE.AND.EX P0, PT, R33, UR17, PT, P1 ;  /* 0x0000001121007c0c */ /* 0x000fe4000bf06310 */
[----:B------:R-:W-:Y:S01]  /*2ca0*/  LOP3.LUT P3, RZ, R5, 0x10000, RZ, 0xc0, !PT ;  /* 0x0001000005ff7812 */ /* 0x000fe2000786c0ff */
[----:B------:R-:W-:-:S10]  /*2cb0*/  IMAD.MOV.U32 R42, RZ, RZ, RZ ;  /* 0x000000ffff2a7224 */ /* 0x000fd400078e00ff */
[----:B------:R-:W0:Y:S02]  /*2cc0*/  @!P0 LDC.64 R82, c[0x0][0x3e0] ;  /* 0x0000f800ff528b82 */ /* 0x000e240000000a00 */
[----:B------:R1:W5:Y:S06]  /*2cd0*/  @!P3 LDG.E R42, desc[UR18][R46.64] ;  /* 0x000000122e2ab981 */ /* 0x00036c000c1e1900 */
[----:B-1----:R-:W1:Y:S01]  /*2ce0*/  @!P0 LDC.64 R46, c[0x0][0x390] ;  /* 0x0000e400ff2e8b82 */ /* 0x002e620000000a00 */
[----:B------:R-:W-:Y:S01]  /*2cf0*/  LOP3.LUT P2, RZ, R5, 0x8000, RZ, 0xc0, !PT ;  /* 0x0000800005ff7812 */ /* 0x000fe2000784c0ff */
[----:B------:R-:W-:Y:S01]  /*2d00*/  @!P0 IMAD.MOV.U32 R81, RZ, RZ, R95 ;  /* 0x000000ffff518224 */ /* 0x000fe200078e005f */
[----:B------:R-:W-:-:S02]  /*2d10*/  @!P0 MOV R80, R92 ;  /* 0x0000005c00508202 */ /* 0x000fc40000000f00 */
[----:B------:R-:W-:Y:S01]  /*2d20*/  ISETP.NE.AND P5, PT, R2, RZ, PT ;  /* 0x000000ff0200720c */ /* 0x000fe20003fa5270 */
[----:B------:R-:W-:Y:S02]  /*2d30*/  HFMA2 R60, -RZ, RZ, 0, 0 ;  /* 0x00000000ff3c7431 */ /* 0x000fe400000001ff */
[-C--:B0-----:R-:W-:Y:S02]  /*2d40*/  @!P0 IMAD R2, R33, R82.reuse, RZ ;  /* 0x0000005221028224 */ /* 0x081fe400078e02ff */
[----:B------:R-:W-:-:S04]  /*2d50*/  @!P0 IMAD.WIDE.U32 R80, R13, R82, R80 ;  /* 0x000000520d508225 */ /* 0x000fc800078e0050 */
[----:B------:R0:W5:Y:S01]  /*2d60*/  @!P2 LDG.E R60, desc[UR18][R28.64] ;  /* 0x000000121c3ca981 */ /* 0x000162000c1e1900 */
[----:B------:R-:W-:-:S05]  /*2d70*/  @!P0 IMAD R13, R13, R83, R2 ;  /* 0x000000530d0d8224 */ /* 0x000fca00078e0202 */
[----:B------:R-:W-:Y:S01]  /*2d80*/  @!P0 IADD3 R2, PT, PT, R81, R13, RZ ;  /* 0x0000000d51028210 */ /* 0x000fe20007ffe0ff */
[----:B------:R-:W-:Y:S01]  /*2d90*/  VIADD R13, R3, 0x138 ;  /* 0x00000138030d7836 */ /* 0x000fe20000000000 */
[----:B-1----:R-:W-:Y:S01]  /*2da0*/  @!P0 LEA R46, P1, R80, R46, 0x1 ;  /* 0x0000002e502e8211 */ /* 0x002fe200078208ff */
[----:B0-----:R-:W-:-:S03]  /*2db0*/  HFMA2 R28, -RZ, RZ, 0, 0 ;  /* 0x00000000ff1c7431 */ /* 0x001fc600000001ff */
[----:B------:R-:W-:Y:S02]  /*2dc0*/  @!P0 LEA.HI.X R47, R80, R47, R2, 0x1, P1 ;  /* 0x0000002f502f8211 */ /* 0x000fe400008f0c02 */
[----:B------:R-:W-:Y:S01]  /*2dd0*/  SHF.R.S32.HI R29, RZ, 0x1f, R13 ;  /* 0x0000001fff1d7819 */ /* 0x000fe2000001140d */
[----:B------:R-:W5:Y:S01]  /*2de0*/  @!P5 LDG.E R28, desc[UR18][R54.64] ;  /* 0x00000012361cd981 */ /* 0x000f62000c1e1900 */
[----:B------:R-:W-:-:S04]  /*2df0*/  ISETP.GE.U32.AND P1, PT, R13, UR16, PT ;  /* 0x000000100d007c0c */ /* 0x000fc8000bf26070 */
[----:B------:R-:W-:Y:S02]  /*2e00*/  ISETP.GE.AND.EX P5, PT, R29, UR17, PT, P1 ;  /* 0x000000111d007c0c */ /* 0x000fe4000bfa6310 */
[----:B------:R-:W-:Y:S01]  /*2e10*/  LOP3.LUT P4, RZ, R5, 0x4000, RZ, 0xc0, !PT ;  /* 0x0000400005ff7812 */ /* 0x000fe2000788c0ff */
[----:B------:R-:W-:-:S10]  /*2e20*/  IMAD.MOV.U32 R82, RZ, RZ, RZ ;  /* 0x000000ffff527224 */ /* 0x000fd400078e00ff */
[----:B------:R-:W0:Y:S02]  /*2e30*/  @!P5 LDC.64 R86, c[0x0][0x3e0] ;  /* 0x0000f800ff56db82 */ /* 0x000e240000000a00 */
[----:B------:R1:W5:Y:S06]  /*2e40*/  @!P4 LDG.E R82, desc[UR18][R40.64] ;  /* 0x000000122852c981 */ /* 0x00036c000c1e1900 */
[----:B-1----:R-:W1:Y:S01]  /*2e50*/  @!P5 LDC.64 R40, c[0x0][0x390] ;  /* 0x0000e400ff28db82 */ /* 0x002e620000000a00 */
[----:B------:R-:W-:Y:S01]  /*2e60*/  @!P5 MOV R80, R92 ;  /* 0x0000005c0050d202 */ /* 0x000fe20000000f00 */
[----:B------:R-:W-:-:S02]  /*2e70*/  @!P5 IMAD.MOV.U32 R81, RZ, RZ, R95 ;  /* 0x000000ffff51d224 */ /* 0x000fc400078e005f */
[-C--:B0-----:R-:W-:Y:S02]  /*2e80*/  @!P5 IMAD R2, R29, R86.reuse, RZ ;  /* 0x000000561d02d224 */ /* 0x081fe400078e02ff */
[----:B------:R-:W-:-:S04]  /*2e90*/  @!P5 IMAD.WIDE.U32 R80, R13, R86, R80 ;  /* 0x000000560d50d225 */ /* 0x000fc800078e0050 */
[----:B------:R-:W-:-:S05]  /*2ea0*/  @!P5 IMAD R13, R13, R87, R2 ;  /* 0x000000570d0dd224 */ /* 0x000fca00078e0202 */
[----:B------:R-:W-:Y:S01]  /*2eb0*/  @!P5 IADD3 R2, PT, PT, R81, R13, RZ ;  /* 0x0000000d5102d210 */ /* 0x000fe20007ffe0ff */
[----:B------:R-:W-:Y:S01]  /*2ec0*/  VIADD R13, R3, 0x140 ;  /* 0x00000140030d7836 */ /* 0x000fe20000000000 */
[C---:B-1----:R-:W-:Y:S02]  /*2ed0*/  @!P5 LEA R54, P1, R80.reuse, R40, 0x1 ;  /* 0x000000285036d211 */ /* 0x042fe400078208ff */
[----:B------:R-:W-:Y:S02]  /*2ee0*/  LOP3.LUT R9, R9, 0xfffbffff, RZ, 0xc0, !PT ;  /* 0xfffbffff09097812 */ /* 0x000fe400078ec0ff */
[----:B------:R-:W-:Y:S02]  /*2ef0*/  @!P5 LEA.HI.X R55, R80, R41, R2, 0x1, P1 ;  /* 0x000000295037d211 */ /* 0x000fe400008f0c02 */
[----:B------:R-:W-:Y:S02]  /*2f00*/  SHF.R.S32.HI R29, RZ, 0x1f, R13 ;  /* 0x0000001fff1d7819 */ /* 0x000fe4000001140d */
[----:B------:R-:W-:-:S02]  /*2f10*/  ISETP.GE.U32.AND P1, PT, R13, UR16, PT ;  /* 0x000000100d007c0c */ /* 0x000fc4000bf26070 */
[----:B------:R-:W-:Y:S02]  /*2f20*/  @P0 LOP3.LUT R9, R9, 0x40000, RZ, 0xfc, !PT ;  /* 0x0004000009090812 */ /* 0x000fe400078efcff */
[----:B------:R-:W-:-:S13]  /*2f30*/  ISETP.GE.AND.EX P0, PT, R29, UR17, PT, P1 ;  /* 0x000000111d007c0c */ /* 0x000fda000bf06310 */
[----:B------:R-:W0:Y:S01]  /*2f40*/  @!P0 LDC.64 R90, c[0x0][0x3e0] ;  /* 0x0000f800ff5a8b82 */ /* 0x000e220000000a00 */
[----:B------:R-:W-:Y:S01]  /*2f50*/  @!P0 MOV R86, R92 ;  /* 0x0000005c00568202 */ /* 0x000fe20000000f00 */
[----:B------:R-:W-:Y:S01]  /*2f60*/  @!P0 IMAD.MOV.U32 R87, RZ, RZ, R95 ;  /* 0x000000ffff578224 */ /* 0x000fe200078e005f */
[----:B------:R-:W-:Y:S01]  /*2f70*/  LOP3.LUT P2, RZ, R5, 0x800, RZ, 0xc0, !PT ;  /* 0x0000080005ff7812 */ /* 0x000fe2000784c0ff */
[-C--:B0-----:R-:W-:Y:S02]  /*2f80*/  @!P0 IMAD R2, R29, R90.reuse, RZ ;  /* 0x0000005a1d028224 */ /* 0x081fe400078e02ff */
[----:B------:R-:W-:-:S04]  /*2f90*/  @!P0 IMAD.WIDE.U32 R86, R13, R90, R86 ;  /* 0x0000005a0d568225 */ /* 0x000fc800078e0056 */
[----:B------:R-:W-:Y:S02]  /*2fa0*/  @!P0 IMAD R13, R13, R91, R2 ;  /* 0x0000005b0d0d8224 */ /* 0x000fe400078e0202 */
[----:B------:R-:W0:Y:S01]  /*2fb0*/  @!P0 LDC.64 R90, c[0x0][0x390] ;  /* 0x0000e400ff5a8b82 */ /* 0x000e220000000a00 */
[----:B------:R-:W-:Y:S02]  /*2fc0*/  HFMA2 R80, -RZ, RZ, 0, 0 ;  /* 0x00000000ff507431 */ /* 0x000fe400000001ff */
[----:B------:R-:W-:Y:S01]  /*2fd0*/  @!P0 IADD3 R2, PT, PT, R87, R13, RZ ;  /* 0x0000000d57028210 */ /* 0x000fe20007ffe0ff */
[----:B------:R-:W-:-:S03]  /*2fe0*/  VIADD R13, R3, 0x148 ;  /* 0x00000148030d7836 */ /* 0x000fc60000000000 */
[----:B------:R1:W5:Y:S02]  /*2ff0*/  @!P2 LDG.E R80, desc[UR18][R62.64] ;  /* 0x000000123e50a981 */ /* 0x000364000c1e1900 */
[----:B------:R-:W-:Y:S01]  /*3000*/  SHF.R.S32.HI R29, RZ, 0x1f, R13 ;  /* 0x0000001fff1d7819 */ /* 0x000fe2000001140d */
[----:B-1----:R-:W-:-:S06]  /*3010*/  HFMA2 R62, -RZ, RZ, 0, 0 ;  /* 0x00000000ff3e7431 */ /* 0x002fcc00000001ff */
[----:B------:R1:W5:Y:S01]  /*3020*/  @!P6 LDG.E R62, desc[UR18][R10.64] ;  /* 0x000000120a3ee981 */ /* 0x000362000c1e1900 */
[----:B0-----:R-:W-:-:S04]  /*3030*/  @!P0 LEA R90, P1, R86, R90, 0x1 ;  /* 0x0000005a565a8211 */ /* 0x001fc800078208ff */
[----:B------:R-:W-:Y:S02]  /*3040*/  @!P0 LEA.HI.X R91, R86, R91, R2, 0x1, P1 ;  /* 0x0000005b565b8211 */ /* 0x000fe400008f0c02 */
[----:B------:R-:W-:-:S04]  /*3050*/  ISETP.GE.U32.AND P1, PT, R13, UR16, PT ;  /* 0x000000100d007c0c */ /* 0x000fc8000bf26070 */
[----:B------:R-:W-:-:S13]  /*3060*/  ISETP.GE.AND.EX P6, PT, R29, UR17, PT, P1 ;  /* 0x000000111d007c0c */ /* 0x000fda000bfc6310 */
[----:B------:R-:W0:Y:S01]  /*3070*/  @!P6 LDC.64 R86, c[0x0][0x3e0] ;  /* 0x0000f800ff56eb82 */ /* 0x000e220000000a00 */
[----:B------:R-:W-:Y:S01]  /*3080*/  @!P6 MOV R98, R92 ;  /* 0x0000005c0062e202 */ /* 0x000fe20000000f00 */
[----:B------:R-:W-:Y:S02]  /*3090*/  @!P6 IMAD.MOV.U32 R99, RZ, RZ, R95 ;  /* 0x000000ffff63e224 */ /* 0x000fe400078e005f */
[-C--:B0-----:R-:W-:Y:S02]  /*30a0*/  @!P6 IMAD R2, R29, R86.reuse, RZ ;  /* 0x000000561d02e224 */ /* 0x081fe400078e02ff */
[----:B------:R-:W-:-:S04]  /*30b0*/  @!P6 IMAD.WIDE.U32 R98, R13, R86, R98 ;  /* 0x000000560d62e225 */ /* 0x000fc800078e0062 */
[----:B------:R-:W-:Y:S02]  /*30c0*/  @!P6 IMAD R13, R13, R87, R2 ;  /* 0x000000570d0de224 */ /* 0x000fe400078e0202 */
[----:B------:R-:W0:Y:S01]  /*30d0*/  @!P6 LDC.64 R86, c[0x0][0x390] ;  /* 0x0000e400ff56eb82 */ /* 0x000e220000000a00 */
[----:B-1----:R-:W-:Y:S02]  /*30e0*/  VIADD R11, R3, 0x150 ;  /* 0x00000150030b7836 */ /* 0x002fe40000000000 */
[----:B------:R-:W-:Y:S02]  /*30f0*/  @!P6 IADD3 R2, PT, PT, R99, R13, RZ ;  /* 0x0000000d6302e210 */ /* 0x000fe40007ffe0ff */
[----:B------:R-:W-:Y:S02]  /*3100*/  LOP3.LUT R9, R9, 0xfffdffff, RZ, 0xc0, !PT ;  /* 0xfffdffff09097812 */ /* 0x000fe400078ec0ff */
[----:B------:R-:W-:Y:S02]  /*3110*/  SHF.R.S32.HI R13, RZ, 0x1f, R11 ;  /* 0x0000001fff0d7819 */ /* 0x000fe4000001140b */
[----:B------:R-:W-:-:S02]  /*3120*/  @P5 LOP3.LUT R9, R9, 0x20000, RZ, 0xfc, !PT ;  /* 0x0002000009095812 */ /* 0x000fc400078efcff */
[----:B------:R-:W-:Y:S02]  /*3130*/  P2R R6, PR, RZ, 0x20 ;  /* 0x00000020ff067803 */ /* 0x000fe40000000000 */
[----:B0-----:R-:W-:-:S04]  /*3140*/  @!P6 LEA R86, P1, R98, R86, 0x1 ;  /* 0x000000566256e211 */ /* 0x001fc800078208ff */
[----:B------:R-:W-:Y:S02]  /*3150*/  @!P6 LEA.HI.X R87, R98, R87, R2, 0x1, P1 ;  /* 0x000000576257e211 */ /* 0x000fe400008f0c02 */
[----:B------:R-:W-:-:S04]  /*3160*/  ISETP.GE.U32.AND P1, PT, R11, UR16, PT ;  /* 0x000000100b007c0c */ /* 0x000fc8000bf26070 */
[----:B------:R-:W-:-:S13]  /*3170*/  ISETP.GE.AND.EX P5, PT, R13, UR17, PT, P1 ;  /* 0x000000110d007c0c */ /* 0x000fda000bfa6310 */
[----:B------:R-:W0:Y:S01]  /*3180*/  @!P5 LDC.64 R98, c[0x0][0x3e0] ;  /* 0x0000f800ff62db82 */ /* 0x000e220000000a00 */
[----:B------:R-:W-:Y:S01]  /*3190*/  @!P5 MOV R104, R92 ;  /* 0x0000005c0068d202 */ /* 0x000fe20000000f00 */
[----:B------:R-:W-:Y:S01]  /*31a0*/  @!P5 IMAD.MOV.U32 R105, RZ, RZ, R95 ;  /* 0x000000ffff69d224 */ /* 0x000fe200078e005f */
[C---:B------:R-:W-:Y:S01]  /*31b0*/  LOP3.LUT P3, RZ, R5.reuse, 0x1000, RZ, 0xc0, !PT ;  /* 0x0000100005ff7812 */ /* 0x040fe2000786c0ff */
[----:B------:R-:W-:Y:S01]  /*31c0*/  IMAD.MOV.U32 R40, RZ, RZ, RZ ;  /* 0x000000ffff287224 */ /* 0x000fe200078e00ff */
[C---:B------:R-:W-:Y:S02]  /*31d0*/  LOP3.LUT P4, RZ, R5.reuse, 0x400, RZ, 0xc0, !PT ;  /* 0x0000040005ff7812 */ /* 0x040fe4000788c0ff */
[----:B------:R-:W-:Y:S02]  /*31e0*/  LOP3.LUT P2, RZ, R5, 0x80, RZ, 0xc0, !PT ;  /* 0x0000008005ff7812 */ /* 0x000fe4000784c0ff */
[----:B------:R-:W-:-:S07]  /*31f0*/  LOP3.LUT R9, R9, 0xfffeffff, RZ, 0xc0, !PT ;  /* 0xfffeffff09097812 */ /* 0x000fce00078ec0ff */
[----:B------:R1:W5:Y:S01]  /*3200*/  @!P3 LDG.E R40, desc[UR18][R70.64] ;  /* 0x000000124628b981 */ /* 0x000362000c1e1900 */
[-C--:B0-----:R-:W-:Y:S02]  /*3210*/  @!P5 IMAD R2, R13, R98.reuse, RZ ;  /* 0x000000620d02d224 */ /* 0x081fe400078e02ff */
[----:B------:R-:W-:-:S04]  /*3220*/  @!P5 IMAD.WIDE.U32 R104, R11, R98, R104 ;  /* 0x000000620b68d225 */ /* 0x000fc800078e0068 */
[----:B------:R-:W-:Y:S02]  /*3230*/  @!P5 IMAD R11, R11, R99, R2 ;  /* 0x000000630b0bd224 */ /* 0x000fe400078e0202 */
[----:B------:R-:W0:Y:S01]  /*3240*/  @!P5 LDC.64 R98, c[0x0][0x390] ;  /* 0x0000e400ff62db82 */ /* 0x000e220000000a00 */
[----:B-1----:R-:W-:Y:S01]  /*3250*/  IMAD.MOV.U32 R70, RZ, RZ, RZ ;  /* 0x000000ffff467224 */ /* 0x002fe200078e00ff */
[----:B------:R-:W-:Y:S02]  /*3260*/  @P0 LOP3.LUT R9, R9, 0x10000, RZ, 0xfc, !PT ;  /* 0x0001000009090812 */ /* 0x000fe400078efcff */
[----:B------:R-:W-:-:S03]  /*3270*/  LOP3.LUT P0, RZ, R5, 0x40, RZ, 0xc0, !PT ;  /* 0x0000004005ff7812 */ /* 0x000fc6000780c0ff */
[----:B------:R1:W5:Y:S01]  /*3280*/  @!P4 LDG.E R70, desc[UR18][R36.64] ;  /* 0x000000122446c981 */ /* 0x000362000c1e1900 */
[----:B------:R-:W-:Y:S01]  /*3290*/  @!P5 IADD3 R2, PT, PT, R105, R11, RZ ;  /* 0x0000000b6902d210 */ /* 0x000fe20007ffe0ff */
[----:B------:R-:W-:Y:S02]  /*32a0*/  VIADD R11, R3, 0x158 ;  /* 0x00000158030b7836 */ /* 0x000fe40000000000 */
[----:B-1----:R-:W-:-:S03]  /*32b0*/  HFMA2 R36, -RZ, RZ, 0, 0 ;  /* 0x00000000ff247431 */ /* 0x002fc600000001ff */
[----:B------:R-:W-:-:S03]  /*32c0*/  SHF.R.S32.HI R13, RZ, 0x1f, R11 ;  /* 0x0000001fff0d7819 */ /* 0x000fc6000001140b */
[----:B------:R1:W5:Y:S01]  /*32d0*/  @!P2 LDG.E R36, desc[UR18][R26.64] ;  /* 0x000000121a24a981 */ /* 0x000362000c1e1900 */
[----:B0-----:R-:W-:-:S04]  /*32e0*/  @!P5 LEA R98, P1, R104, R98, 0x1 ;  /* 0x000000626862d211 */ /* 0x001fc800078208ff */
[----:B------:R-:W-:Y:S02]  /*32f0*/  @!P5 LEA.HI.X R99, R104, R99, R2, 0x1, P1 ;  /* 0x000000636863d211 */ /* 0x000fe400008f0c02 */
[----:B------:R-:W-:Y:S01]  /*3300*/  ISETP.GE.U32.AND P1, PT, R11, UR16, PT ;  /* 0x000000100b007c0c */ /* 0x000fe2000bf26070 */
[----:B-1----:R-:W-:-:S06]  /*3310*/  IMAD.MOV.U32 R26, RZ, RZ, RZ ;  /* 0x000000ffff1a7224 */ /* 0x002fcc00078e00ff */
[----:B------:R0:W5:Y:S01]  /*3320*/  @!P0 LDG.E R26, desc[UR18][R88.64] ;  /* 0x00000012581a8981 */ /* 0x000162000c1e1900 */
[----:B------:R-:W-:-:S13]  /*3330*/  ISETP.GE.AND.EX P0, PT, R13, UR17, PT, P1 ;  /* 0x000000110d007c0c */ /* 0x000fda000bf06310 */
[----:B------:R-:W1:Y:S08]  /*3340*/  @!P0 LDC.64 R106, c[0x0][0x3e0] ;  /* 0x0000f800ff6a8b82 */ /* 0x000e700000000a00 */
[----:B0-----:R-:W0:Y:S01]  /*3350*/  @!P0 LDC.64 R88, c[0x0][0x390] ;  /* 0x0000e400ff588b82 */ /* 0x001e220000000a00 */
[----:B------:R-:W-:Y:S01]  /*3360*/  LOP3.LUT R9, R9, 0xffff7fff, RZ, 0xc0, !PT ;  /* 0xffff7fff09097812 */ /* 0x000fe200078ec0ff */
[----:B------:R-:W-:Y:S01]  /*3370*/  @!P0 IMAD.MOV.U32 R105, RZ, RZ, R95 ;  /* 0x000000ffff698224 */ /* 0x000fe200078e005f */
[----:B------:R-:W-:-:S02]  /*3380*/  @!P0 MOV R104, R92 ;  /* 0x0000005c00688202 */ /* 0x000fc40000000f00 */
[----:B------:R-:W-:-:S04]  /*3390*/  @P6 LOP3.LUT R9, R9, 0x8000, RZ, 0xfc, !PT ;  /* 0x0000800009096812 */ /* 0x000fc800078efcff */
[----:B------:R-:W-:Y:S01]  /*33a0*/  LOP3.LUT R9, R9, 0xffffbfff, RZ, 0xc0, !PT ;  /* 0xffffbfff09097812 */ /* 0x000fe200078ec0ff */
[-C--:B-1----:R-:W-:Y:S02]  /*33b0*/  @!P0 IMAD R2, R13, R106.reuse, RZ ;  /* 0x0000006a0d028224 */ /* 0x082fe400078e02ff */
[----:B------:R-:W-:-:S04]  /*33c0*/  @!P0 IMAD.WIDE.U32 R104, R11, R106, R104 ;  /* 0x0000006a0b688225 */ /* 0x000fc800078e0068 */
[----:B------:R-:W-:Y:S01]  /*33d0*/  @!P0 IMAD R11, R11, R107, R2 ;  /* 0x0000006b0b0b8224 */ /* 0x000fe200078e0202 */
[----:B------:R-:W-:Y:S02]  /*33e0*/  @P5 LOP3.LUT R9, R9, 0x4000, RZ, 0xfc, !PT ;  /* 0x0000400009095812 */ /* 0x000fe400078efcff */
[C---:B0-----:R-:W-:Y:S02]  /*33f0*/  @!P0 LEA R88, P1, R104.reuse, R88, 0x1 ;  /* 0x0000005868588211 */ /* 0x041fe400078208ff */
[----:B------:R-:W-:Y:S01]  /*3400*/  @!P0 IADD3 R2, PT, PT, R105, R11, RZ ;  /* 0x0000000b69028210 */ /* 0x000fe20007ffe0ff */
[----:B------:R-:W-:Y:S01]  /*3410*/  VIADD R11, R3, 0x160 ;  /* 0x00000160030b7836 */ /* 0x000fe20000000000 */
[----:B------:R-:W-:Y:S02]  /*3420*/  LOP3.LUT R9, R9, 0xffffdfff, RZ, 0xc0, !PT ;  /* 0xffffdfff09097812 */ /* 0x000fe400078ec0ff */
[----:B------:R-:W-:Y:S02]  /*3430*/  @!P0 LEA.HI.X R89, R104, R89, R2, 0x1, P1 ;  /* 0x0000005968598211 */ /* 0x000fe400008f0c02 */
[----:B------:R-:W-:-:S02]  /*3440*/  SHF.R.S32.HI R13, RZ, 0x1f, R11 ;  /* 0x0000001fff0d7819 */ /* 0x000fc4000001140b */
[----:B------:R-:W-:Y:S02]  /*3450*/  ISETP.GE.U32.AND P1, PT, R11, UR16, PT ;  /* 0x000000100b007c0c */ /* 0x000fe4000bf26070 */
[----:B------:R-:W-:Y:S02]  /*3460*/  @P0 LOP3.LUT R9, R9, 0x2000, RZ, 0xfc, !PT ;  /* 0x0000200009090812 */ /* 0x000fe400078efcff */
[----:B------:R-:W-:-:S13]  /*3470*/  ISETP.GE.AND.EX P0, PT, R13, UR17, PT, P1 ;  /* 0x000000110d007c0c */ /* 0x000fda000bf06310 */
[----:B------:R-:W0:Y:S08]  /*3480*/  @!P0 LDC.64 R106, c[0x0][0x3e0] ;  /* 0x0000f800ff6a8b82 */ /* 0x000e300000000a00 */
[----:B------:R-:W1:Y:S01]  /*3490*/  @!P0 LDC.64 R118, c[0x0][0x390] ;  /* 0x0000e400ff768b82 */ /* 0x000e620000000a00 */
[----:B------:R-:W-:Y:S01]  /*34a0*/  LOP3.LUT P3, RZ, R5, 0x100, RZ, 0xc0, !PT ;  /* 0x0000010005ff7812 */ /* 0x000fe2000786c0ff */
[----:B------:R-:W-:Y:S01]  /*34b0*/  @!P0 IMAD.MOV.U32 R105, RZ, RZ, R95 ;  /* 0x000000ffff698224 */ /* 0x000fe200078e005f */
[----:B------:R-:W-:Y:S01]  /*34c0*/  @!P0 MOV R104, R92 ;  /* 0x0000005c00688202 */ /* 0x000fe20000000f00 */
[----:B------:R-:W-:Y:S01]  /*34d0*/  IMAD.MOV.U32 R10, RZ, RZ, RZ ;  /* 0x000000ffff0a7224 */ /* 0x000fe200078e00ff */
[----:B------:R-:W-:-:S02]  /*34e0*/  ISETP.NE.AND P5, PT, R6, RZ, PT ;  /* 0x000000ff0600720c */ /* 0x000fc40003fa5270 */
[C---:B------:R-:W-:Y:S02]  /*34f0*/  LOP3.LUT P4, RZ, R5.reuse, 0x20, RZ, 0xc0, !PT ;  /* 0x0000002005ff7812 */ /* 0x040fe4000788c0ff */
[----:B------:R-:W-:-:S05]  /*3500*/  LOP3.LUT P2, RZ, R5, 0x8, RZ, 0xc0, !PT ;  /* 0x0000000805ff7812 */ /* 0x000fca000784c0ff */
[----:B------:R3:W5:Y:S01]  /*3510*/  @!P3 LDG.E R10, desc[UR18][R30.64] ;  /* 0x000000121e0ab981 */ /* 0x000762000c1e1900 */
[-C--:B0-----:R-:W-:Y:S02]  /*3520*/  @!P0 IMAD R6, R13, R106.reuse, RZ ;  /* 0x0000006a0d068224 */ /* 0x081fe400078e02ff */
[----:B------:R-:W-:Y:S01]  /*3530*/  @!P0 IMAD.WIDE.U32 R104, R11, R106, R104 ;  /* 0x0000006a0b688225 */ /* 0x000fe200078e0068 */
[----:B------:R-:W-:-:S03]  /*3540*/  LOP3.LUT P3, RZ, R5, 0x10, RZ, 0xc0, !PT ;  /* 0x0000001005ff7812 */ /* 0x000fc6000786c0ff */
[----:B------:R-:W-:Y:S02]  /*3550*/  @!P0 IMAD R11, R11, R107, R6 ;  /* 0x0000006b0b0b8224 */ /* 0x000fe400078e0206 */
[----:B---3--:R-:W-:Y:S01]  /*3560*/  HFMA2 R30, -RZ, RZ, 0, 0 ;  /* 0x00000000ff1e7431 */ /* 0x008fe200000001ff */
[----:B-1----:R-:W-:Y:S02]  /*3570*/  @!P0 LEA R118, P1, R104, R118, 0x1 ;  /* 0x0000007668768211 */ /* 0x002fe400078208ff */
[----:B------:R-:W-:-:S03]  /*3580*/  @!P0 IADD3 R6, PT, PT, R105, R11, RZ ;  /* 0x0000000b69068210 */ /* 0x000fc60007ffe0ff */
[----:B------:R0:W3:Y:S01]  /*3590*/  @!P4 LDG.E R30, desc[UR18][R24.64] ;  /* 0x00000012181ec981 */ /* 0x0000e2000c1e1900 */
[----:B------:R-:W-:Y:S02]  /*35a0*/  @!P0 LEA.HI.X R119, R104, R119, R6, 0x1, P1 ;  /* 0x0000007768778211 */ /* 0x000fe400008f0c06 */
[C---:B------:R-:W-:Y:S01]  /*35b0*/  LOP3.LUT P1, RZ, R5.reuse, 0x4, RZ, 0xc0, !PT ;  /* 0x0000000405ff7812 */ /* 0x040fe2000782c0ff */
[----:B------:R-:W-:Y:S01]  /*35c0*/  HFMA2 R2, -RZ, RZ, 0, 0 ;  /* 0x00000000ff027431 */ /* 0x000fe200000001ff */
[----:B------:R-:W-:Y:S01]  /*35d0*/  LOP3.LUT P4, RZ, R5, 0x2, RZ, 0xc0, !PT ;  /* 0x0000000205ff7812 */ /* 0x000fe2000788c0ff */
[----:B0-----:R-:W-:-:S04]  /*35e0*/  IMAD.MOV.U32 R24, RZ, RZ, RZ ;  /* 0x000000ffff187224 */ /* 0x001fc800078e00ff */
[----:B------:R0:W3:Y:S01]  /*35f0*/  @!P2 LDG.E R2, desc[UR18][R52.64] ;  /* 0x000000123402a981 */ /* 0x0000e2000c1e1900 */
[----:B------:R-:W-:-:S03]  /*3600*/  VIADD R11, R3, 0x168 ;  /* 0x00000168030b7836 */ /* 0x000fc60000000000 */
[----:B------:R1:W3:Y:S02]  /*3610*/  @!P3 LDG.E R24, desc[UR18][R72.64] ;  /* 0x000000124818b981 */ /* 0x0002e4000c1e1900 */
[----:B------:R-:W-:Y:S01]  /*3620*/  SHF.R.S32.HI R13, RZ, 0x1f, R11 ;  /* 0x0000001fff0d7819 */ /* 0x000fe2000001140b */
[----:B0-----:R-:W-:Y:S02]  /*3630*/  HFMA2 R52, -RZ, RZ, 0, 0 ;  /* 0x00000000ff347431 */ /* 0x001fe400000001ff */
[----:B-1----:R-:W-:-:S04]  /*3640*/  IMAD.MOV.U32 R72, RZ, RZ, RZ ;  /* 0x000000ffff487224 */ /* 0x002fc800078e00ff */
[----:B------:R0:W3:Y:S04]  /*3650*/  @!P4 LDG.E R52, desc[UR18][R50.64] ;  /* 0x000000123234c981 */ /* 0x0000e8000c1e1900 */
[----:B------:R1:W3:Y:S01]  /*3660*/  @!P1 LDG.E R72, desc[UR18][R102.64] ;  /* 0x0000001266489981 */ /* 0x0002e2000c1e1900 */
[----:B------:R-:W-:-:S04]  /*3670*/  ISETP.GE.U32.AND P1, PT, R11, UR16, PT ;  /* 0x000000100b007c0c */ /* 0x000fc8000bf26070 */
[----:B------:R-:W-:-:S13]  /*3680*/  ISETP.GE.AND.EX P4, PT, R13, UR17, PT, P1 ;  /* 0x000000110d007c0c */ /* 0x000fda000bf86310 */
[----:B------:R-:W2:Y:S01]  /*3690*/  @!P4 LDC.64 R106, c[0x0][0x3e0] ;  /* 0x0000f800ff6acb82 */ /* 0x000ea20000000a00 */
[----:B------:R-:W-:-:S07]  /*36a0*/  LOP3.LUT P2, RZ, R9, 0x80000000, RZ, 0xc0, !PT ;  /* 0x8000000009ff7812 */ /* 0x000fce000784c0ff */
[----:B------:R-:W4:Y:S01]  /*36b0*/  @!P4 LDC.64 R116, c[0x0][0x390] ;  /* 0x0000e400ff74cb82 */ /* 0x000f220000000a00 */
[----:B------:R-:W-:Y:S01]  /*36c0*/  LOP3.LUT R9, R9, 0xffffefff, RZ, 0xc0, !PT ;  /* 0xffffefff09097812 */ /* 0x000fe200078ec0ff */
[----:B------:R-:W-:Y:S01]  /*36d0*/  @!P4 IMAD.MOV.U32 R105, RZ, RZ, R95 ;  /* 0x000000ffff69c224 */ /* 0x000fe200078e005f */
[----:B------:R-:W-:Y:S02]  /*36e0*/  @!P4 MOV R104, R92 ;  /* 0x0000005c0068c202 */ /* 0x000fe40000000f00 */
[----:B------:R-:W-:Y:S02]  /*36f0*/  @P0 LOP3.LUT R9, R9, 0x1000, RZ, 0xfc, !PT ;  /* 0x0000100009090812 */ /* 0x000fe400078efcff */
[----:B------:R-:W-:Y:S01]  /*3700*/  ISETP.NE.AND P0, PT, R0, RZ, PT ;  /* 0x000000ff0000720c */ /* 0x000fe20003f05270 */
[-C--:B--2---:R-:W-:Y:S02]  /*3710*/  @!P4 IMAD R0, R13, R106.reuse, RZ ;  /* 0x0000006a0d00c224 */ /* 0x084fe400078e02ff */
[----:B------:R-:W-:-:S04]  /*3720*/  @!P4 IMAD.WIDE.U32 R104, R11, R106, R104 ;  /* 0x0000006a0b68c225 */ /* 0x000fc800078e0068 */
[----:B------:R-:W-:Y:S01]  /*3730*/  @!P4 IMAD R11, R11, R107, R0 ;  /* 0x0000006b0b0bc224 */ /* 0x000fe200078e0200 */
[----:B----4-:R-:W-:-:S04]  /*3740*/  @!P4 LEA R116, P1, R104, R116, 0x1 ;  /* 0x000000746874c211 */ /* 0x010fc800078208ff */
[----:B------:R-:W-:Y:S01]  /*3750*/  @!P4 IADD3 R0, PT, PT, R105, R11, RZ ;  /* 0x0000000b6900c210 */ /* 0x000fe20007ffe0ff */
[----:B------:R-:W-:Y:S02]  /*3760*/  VIADD R11, R3, 0x170 ;  /* 0x00000170030b7836 */ /* 0x000fe40000000000 */
[----:B0-----:R-:W-:Y:S01]  /*3770*/  HFMA2 R50, -RZ, RZ, 0, 0 ;  /* 0x00000000ff327431 */ /* 0x001fe200000001ff */
[----:B------:R-:W-:Y:S02]  /*3780*/  @!P4 LEA.HI.X R117, R104, R117, R0, 0x1, P1 ;  /* 0x000000756875c211 */ /* 0x000fe400008f0c00 */
[----:B------:R-:W-:Y:S02]  /*3790*/  SHF.R.S32.HI R13, RZ, 0x1f, R11 ;  /* 0x0000001fff0d7819 */ /* 0x000fe4000001140b */
[----:B------:R-:W-:Y:S01]  /*37a0*/  ISETP.GE.U32.AND P1, PT, R11, UR16, PT ;  /* 0x000000100b007c0c */ /* 0x000fe2000bf26070 */
[----:B------:R0:W2:Y:S03]  /*37b0*/  @!P2 LDG.E R50, desc[UR18][R16.64] ;  /* 0x000000121032a981 */ /* 0x0000a6000c1e1900 */
[----:B------:R-:W-:-:S13]  /*37c0*/  ISETP.GE.AND.EX P2, PT, R13, UR17, PT, P1 ;  /* 0x000000110d007c0c */ /* 0x000fda000bf46310 */
[----:B------:R-:W4:Y:S01]  /*37d0*/  @!P2 LDC.64 R104, c[0x0][0x3e0] ;  /* 0x0000f800ff68ab82 */ /* 0x000f220000000a00 */
[----:B------:R-:W-:-:S07]  /*37e0*/  LOP3.LUT P3, RZ, R5, 0x1, RZ, 0xc0, !PT ;  /* 0x0000000105ff7812 */ /* 0x000fce000786c0ff */
[----:B------:R-:W0:Y:S01]  /*37f0*/  @!P2 LDC.64 R112, c[0x0][0x390] ;  /* 0x0000e400ff70ab82 */ /* 0x000e220000000a00 */
[----:B------:R-:W-:Y:S01]  /*3800*/  LOP3.LUT R9, R9, 0xfffff7ff, RZ, 0xc0, !PT ;  /* 0xfffff7ff09097812 */ /* 0x000fe200078ec0ff */
[----:B------:R-:W-:Y:S01]  /*3810*/  IMAD.MOV.U32 R0, RZ, RZ, RZ ;  /* 0x000000ffff007224 */ /* 0x000fe200078e00ff */
[----:B-1----:R-:W-:Y:S01]  /*3820*/  @!P2 MOV R102, R92 ;  /* 0x0000005c0066a202 */ /* 0x002fe20000000f00 */
[----:B------:R-:W-:Y:S01]  /*3830*/  @!P2 IMAD.MOV.U32 R103, RZ, RZ, R95 ;  /* 0x000000ffff67a224 */ /* 0x000fe200078e005f */
[----:B------:R-:W-:-:S03]  /*3840*/  @P4 LOP3.LUT R9, R9, 0x800, RZ, 0xfc, !PT ;  /* 0x0000080009094812 */ /* 0x000fc600078efcff */
[----:B------:R1:W2:Y:S01]  /*3850*/  @!P3 LDG.E R0, desc[UR18][R100.64] ;  /* 0x000000126400b981 */ /* 0x0002a2000c1e1900 */
[C---:B------:R-:W-:Y:S02]  /*3860*/  LOP3.LUT P4, RZ, R9.reuse, 0x10000000, RZ, 0xc0, !PT ;  /* 0x1000000009ff7812 */ /* 0x040fe4000788c0ff */
[----:B------:R-:W-:Y:S01]  /*3870*/  LOP3.LUT P3, RZ, R9, 0x8000000, RZ, 0xc0, !PT ;  /* 0x0800000009ff7812 */ /* 0x000fe2000786c0ff */
[-C--:B----4-:R-:W-:Y:S02]  /*3880*/  @!P2 IMAD R6, R13, R104.reuse, RZ ;  /* 0x000000680d06a224 */ /* 0x090fe400078e02ff */
[----:B------:R-:W-:Y:S01]  /*3890*/  @!P2 IMAD.WIDE.U32 R102, R11, R104, R102 ;  /* 0x000000680b66a225 */ /* 0x000fe200078e0066 */
[----:B------:R-:W-:-:S03]  /*38a0*/  LOP3.LUT R9, R9, 0xfffffbff, RZ, 0xc0, !PT ;  /* 0xfffffbff09097812 */ /* 0x000fc600078ec0ff */
[----:B------:R-:W-:Y:S01]  /*38b0*/  @!P2 IMAD R11, R11, R105, R6 ;  /* 0x000000690b0ba224 */ /* 0x000fe200078e0206 */
[----:B------:R-:W-:Y:S02]  /*38c0*/  @P2 LOP3.LUT R9, R9, 0x400, RZ, 0xfc, !PT ;  /* 0x0000040009092812 */ /* 0x000fe400078efcff */
[----:B0-----:R-:W-:Y:S02]  /*38d0*/  @!P2 LEA R112, P1, R102, R112, 0x1 ;  /* 0x000000706670a211 */ /* 0x001fe400078208ff */
[----:B------:R-:W-:-:S04]  /*38e0*/  @!P2 IADD3 R6, PT, PT, R103, R11, RZ ;  /* 0x0000000b6706a210 */ /* 0x000fc80007ffe0ff */
[----:B------:R-:W-:Y:S02]  /*38f0*/  @!P2 LEA.HI.X R113, R102, R113, R6, 0x1, P1 ;  /* 0x000000716671a211 */ /* 0x000fe400008f0c06 */
[----:B------:R-:W-:Y:S02]  /*3900*/  LOP3.LUT P1, RZ, R9, 0x40000000, RZ, 0xc0, !PT ;  /* 0x4000000009ff7812 */ /* 0x000fe4000782c0ff */
[----:B------:R-:W-:Y:S01]  /*3910*/  ISETP.NE.AND P2, PT, R4, RZ, PT ;  /* 0x000000ff0400720c */ /* 0x000fe20003f45270 */
[----:B------:R-:W-:Y:S02]  /*3920*/  IMAD.MOV.U32 R16, RZ, RZ, RZ ;  /* 0x000000ffff107224 */ /* 0x000fe400078e00ff */
[----:B------:R-:W-:Y:S02]  /*3930*/  VIADD R11, R3, 0x178 ;  /* 0x00000178030b7836 */ /* 0x000fe40000000000 */
[----:B------:R-:W-:-:S03]  /*3940*/  HFMA2 R6, -RZ, RZ, 0, 0 ;  /* 0x00000000ff067431 */ /* 0x000fc600000001ff */
[----:B------:R-:W-:-:S03]  /*3950*/  SHF.R.S32.HI R13, RZ, 0x1f, R11 ;  /* 0x0000001fff0d7819 */ /* 0x000fc6000001140b */
[----:B------:R-:W4:Y:S01]  /*3960*/  @!P1 LDG.E R16, desc[UR18][R96.64] ;  /* 0x0000001260109981 */ /* 0x000f22000c1e1900 */
[----:B------:R-:W-:-:S03]  /*3970*/  ISETP.GE.U32.AND P1, PT, R11, UR16, PT ;  /* 0x000000100b007c0c */ /* 0x000fc6000bf26070 */
[----:B------:R0:W4:Y:S01]  /*3980*/  @!P2 LDG.E R6, desc[UR18][R20.64] ;  /* 0x000000121406a981 */ /* 0x000122000c1e1900 */
[----:B------:R-:W-:-:S13]  /*3990*/  ISETP.GE.AND.EX P2, PT, R13, UR17, PT, P1 ;  /* 0x000000110d007c0c */ /* 0x000fda000bf46310 */
[----:B------:R-:W5:Y:S08]  /*39a0*/  @!P2 LDC.64 R102, c[0x0][0x3e0] ;  /* 0x0000f800ff66ab82 */ /* 0x000f700000000a00 */
[----:B------:R-:W5:Y:S01]  /*39b0*/  @!P2 LDC.64 R114, c[0x0][0x390] ;  /* 0x0000e400ff72ab82 */ /* 0x000f620000000a00 */
[----:B-1----:R-:W-:Y:S01]  /*39c0*/  @!P2 MOV R100, R92 ;  /* 0x0000005c0064a202 */ /* 0x002fe20000000f00 */
[----:B------:R-:W-:-:S02]  /*39d0*/  @!P2 IMAD.MOV.U32 R101, RZ, RZ, R95 ;  /* 0x000000ffff65a224 */ /* 0x000fc400078e005f */
[----:B0-----:R-:W-:-:S06]  /*39e0*/  HFMA2 R20, -RZ, RZ, 0, 0 ;  /* 0x00000000ff147431 */ /* 0x001fcc00000001ff */
[----:B------:R0:W4:Y:S01]  /*39f0*/  @!P3 LDG.E R20, desc[UR18][R22.64] ;  /* 0x000000121614b981 */ /* 0x000122000c1e1900 */
[-C--:B-----5:R-:W-:Y:S02]  /*3a00*/  @!P2 IMAD R4, R13, R102.reuse, RZ ;  /* 0x000000660d04a224 */ /* 0x0a0fe400078e02ff */
[----:B------:R-:W-:-:S04]  /*3a10*/  @!P2 IMAD.WIDE.U32 R100, R11, R102, R100 ;  /* 0x000000660b64a225 */ /* 0x000fc800078e0064 */
[----:B------:R-:W-:Y:S01]  /*3a20*/  @!P2 IMAD R11, R11, R103, R4 ;  /* 0x000000670b0ba224 */ /* 0x000fe200078e0204 */
[----:B------:R-:W-:Y:S01]  /*3a30*/  @!P2 LEA R114, P1, R100, R114, 0x1 ;  /* 0x000000726472a211 */ /* 0x000fe200078208ff */
[----:B------:R-:W-:-:S03]  /*3a40*/  VIADD R13, R3, 0x180 ;  /* 0x00000180030d7836 */ /* 0x000fc60000000000 */
[----:B------:R-:W-:Y:S02]  /*3a50*/  @!P2 IADD3 R4, PT, PT, R101, R11, RZ ;  /* 0x0000000b6504a210 */ /* 0x000fe40007ffe0ff */
[----:B------:R-:W-:Y:S02]  /*3a60*/  SHF.R.S32.HI R17, RZ, 0x1f, R13 ;  /* 0x0000001fff117819 */ /* 0x000fe4000001140d */
[----:B------:R-:W-:Y:S02]  /*3a70*/  @!P2 LEA.HI.X R115, R100, R115, R4, 0x1, P1 ;  /* 0x000000736473a211 */ /* 0x000fe400008f0c04 */
[----:B------:R-:W-:-:S04]  /*3a80*/  ISETP.GE.U32.AND P1, PT, R13, UR16, PT ;  /* 0x000000100d007c0c */ /* 0x000fc8000bf26070 */
[----:B------:R-:W-:-:S13]  /*3a90*/  ISETP.GE.AND.EX P3, PT, R17, UR17, PT, P1 ;  /* 0x0000001111007c0c */ /* 0x000fda000bf66310 */
[----:B------:R-:W1:Y:S08]  /*3aa0*/  @!P3 LDC.64 R96, c[0x0][0x3e0] ;  /* 0x0000f800ff60bb82 */ /* 0x000e700000000a00 */
[----:B------:R-:W5:Y:S01]  /*3ab0*/  @!P3 LDC.64 R110, c[0x0][0x390] ;  /* 0x0000e400ff6ebb82 */ /* 0x000f620000000a00 */
[----:B------:R-:W-:Y:S01]  /*3ac0*/  LOP3.LUT R9, R9, 0xfffffdff, RZ, 0xc0, !PT ;  /* 0xfffffdff09097812 */ /* 0x000fe200078ec0ff */
[----:B------:R-:W-:Y:S01]  /*3ad0*/  IMAD.MOV.U32 R4, RZ, RZ, RZ ;  /* 0x000000ffff047224 */ /* 0x000fe200078e00ff */
[----:B------:R-:W-:Y:S01]  /*3ae0*/  @!P3 MOV R100, R92 ;  /* 0x0000005c0064b202 */ /* 0x000fe20000000f00 */
[----:B------:R-:W-:Y:S01]  /*3af0*/  @!P3 IMAD.MOV.U32 R101, RZ, RZ, R95 ;  /* 0x000000ffff65b224 */ /* 0x000fe200078e005f */
[----:B------:R-:W-:-:S02]  /*3b00*/  @P2 LOP3.LUT R9, R9, 0x200, RZ, 0xfc, !PT ;  /* 0x0000020009092812 */ /* 0x000fc400078efcff */
[----:B------:R-:W-:Y:S01]  /*3b10*/  P2R R11, PR, RZ, 0x4 ;  /* 0x00000004ff0b7803 */ /* 0x000fe20000000000 */
[----:B------:R3:W4:Y:S01]  /*3b20*/  @!P4 LDG.E R4, desc[UR18][R78.64] ;  /* 0x000000124e04c981 */ /* 0x000722000c1e1900 */
[C---:B------:R-:W-:Y:S02]  /*3b30*/  LOP3.LUT P2, RZ, R9.reuse, 0x1000000, RZ, 0xc0, !PT ;  /* 0x0100000009ff7812 */ /* 0x040fe4000784c0ff */
[----:B------:R-:W-:Y:S01]  /*3b40*/  LOP3.LUT P4, RZ, R9, 0x800000, RZ, 0xc0, !PT ;  /* 0x0080000009ff7812 */ /* 0x000fe2000788c0ff */
[-C--:B-1----:R-:W-:Y:S02]  /*3b50*/  @!P3 IMAD R102, R17, R96.reuse, RZ ;  /* 0x000000601166b224 */ /* 0x082fe400078e02ff */
[----:B------:R-:W-:Y:S01]  /*3b60*/  @!P3 IMAD.WIDE.U32 R100, R13, R96, R100 ;  /* 0x000000600d64b225 */ /* 0x000fe200078e0064 */
[----:B------:R-:W-:-:S03]  /*3b70*/  LOP3.LUT R9, R9, 0xfffffeff, RZ, 0xc0, !PT ;  /* 0xfffffeff09097812 */ /* 0x000fc600078ec0ff */
[----:B------:R-:W-:Y:S01]  /*3b80*/  @!P3 IMAD R13, R13, R97, R102 ;  /* 0x000000610d0db224 */ /* 0x000fe200078e0266 */
[----:B------:R-:W-:Y:S02]  /*3b90*/  @P3 LOP3.LUT R9, R9, 0x100, RZ, 0xfc, !PT ;  /* 0x0000010009093812 */ /* 0x000fe400078efcff */
[----:B-----5:R-:W-:Y:S02]  /*3ba0*/  @!P3 LEA R110, P1, R100, R110, 0x1 ;  /* 0x0000006e646eb211 */ /* 0x020fe400078208ff */
[----:B------:R-:W-:-:S04]  /*3bb0*/  @!P3 IADD3 R13, PT, PT, R101, R13, RZ ;  /* 0x0000000d650db210 */ /* 0x000fc80007ffe0ff */
[----:B------:R-:W-:Y:S02]  /*3bc0*/  @!P3 LEA.HI.X R111, R100, R111, R13, 0x1, P1 ;  /* 0x0000006f646fb211 */ /* 0x000fe400008f0c0d */
[----:B------:R-:W-:Y:S02]  /*3bd0*/  LOP3.LUT P1, RZ, R9, 0x4000000, RZ, 0xc0, !PT ;  /* 0x0400000009ff7812 */ /* 0x000fe4000782c0ff */
[----:B------:R-:W-:Y:S01]  /*3be0*/  ISETP.NE.AND P3, PT, R8, RZ, PT ;  /* 0x000000ff0800720c */ /* 0x000fe20003f65270 */
[----:B0-----:R-:W-:Y:S02]  /*3bf0*/  IMAD.MOV.U32 R22, RZ, RZ, RZ ;  /* 0x000000ffff167224 */ /* 0x001fe400078e00ff */
[----:B------:R-:W-:Y:S02]  /*3c00*/  VIADD R13, R3, 0x188 ;  /* 0x00000188030d7836 */ /* 0x000fe40000000000 */
[----:B------:R-:W-:-:S03]  /*3c10*/  HFMA2 R8, -RZ, RZ, 0, 0 ;  /* 0x00000000ff087431 */ /* 0x000fc600000001ff */
[----:B------:R-:W-:-:S03]  /*3c20*/  SHF.R.S32.HI R17, RZ, 0x1f, R13 ;  /* 0x0000001fff117819 */ /* 0x000fc6000001140d */
[----:B------:R-:W5:Y:S01]  /*3c30*/  @!P1 LDG.E R22, desc[UR18][R74.64] ;  /* 0x000000124a169981 */ /* 0x000f62000c1e1900 */
[----:B------:R-:W-:-:S03]  /*3c40*/  ISETP.GE.U32.AND P1, PT, R13, UR16, PT ;  /* 0x000000100d007c0c */ /* 0x000fc6000bf26070 */
[----:B------:R0:W5:Y:S01]  /*3c50*/  @!P3 LDG.E R8, desc[UR18][R18.64] ;  /* 0x000000121208b981 */ /* 0x000162000c1e1900 */
[----:B------:R-:W-:-:S13]  /*3c60*/  ISETP.GE.AND.EX P3, PT, R17, UR17, PT, P1 ;  /* 0x0000001111007c0c */ /* 0x000fda000bf66310 */
[----:B---3--:R-:W1:Y:S08]  /*3c70*/  @!P3 LDC.64 R78, c[0x0][0x3e0] ;  /* 0x0000f800ff4ebb82 */ /* 0x008e700000000a00 */
[----:B------:R-:W3:Y:S01]  /*3c80*/  @!P3 LDC.64 R108, c[0x0][0x390] ;  /* 0x0000e400ff6cbb82 */ /* 0x000ee20000000a00 */
[----:B------:R-:W-:Y:S01]  /*3c90*/  @!P3 MOV R96, R92 ;  /* 0x0000005c0060b202 */ /* 0x000fe20000000f00 */
[----:B------:R-:W-:-:S02]  /*3ca0*/  @!P3 IMAD.MOV.U32 R97, RZ, RZ, R95 ;  /* 0x000000ffff61b224 */ /* 0x000fc400078e005f */
[-C--:B-1----:R-:W-:Y:S02]  /*3cb0*/  @!P3 IMAD R100, R17, R78.reuse, RZ ;  /* 0x0000004e1164b224 */ /* 0x082fe400078e02ff */
[----:B------:R-:W-:-:S04]  /*3cc0*/  @!P3 IMAD.WIDE.U32 R96, R13, R78, R96 ;  /* 0x0000004e0d60b225 */ /* 0x000fc800078e0060 */
[----:B------:R-:W-:Y:S01]  /*3cd0*/  @!P3 IMAD R13, R13, R79, R100 ;  /* 0x0000004f0d0db224 */ /* 0x000fe200078e0264 */
[----:B---3--:R-:W-:Y:S01]  /*3ce0*/  @!P3 LEA R108, P1, R96, R108, 0x1 ;  /* 0x0000006c606cb211 */ /* 0x008fe200078208ff */
[----:B------:R-:W-:-:S03]  /*3cf0*/  VIADD R17, R3, 0x190 ;  /* 0x0000019003117836 */ /* 0x000fc60000000000 */
[----:B------:R-:W-:Y:S01]  /*3d00*/  @!P3 IADD3 R13, PT, PT, R97, R13, RZ ;  /* 0x0000000d610db210 */ /* 0x000fe20007ffe0ff */
[----:B------:R-:W-:Y:S01]  /*3d10*/  HFMA2 R78, -RZ, RZ, 0, 0 ;  /* 0x00000000ff4e7431 */ /* 0x000fe200000001ff */
[----:B0-----:R-:W-:Y:S02]  /*3d20*/  SHF.R.S32.HI R19, RZ, 0x1f, R17 ;  /* 0x0000001fff137819 */ /* 0x001fe40000011411 */
[----:B------:R-:W-:Y:S02]  /*3d30*/  @!P3 LEA.HI.X R109, R96, R109, R13, 0x1, P1 ;  /* 0x0000006d606db211 */ /* 0x000fe400008f0c0d */
[----:B------:R-:W-:Y:S01]  /*3d40*/  ISETP.GE.U32.AND P1, PT, R17, UR16, PT ;  /* 0x0000001011007c0c */ /* 0x000fe2000bf26070 */
[----:B------:R0:W3:Y:S03]  /*3d50*/  @!P4 LDG.E R78, desc[UR18][R66.64] ;  /* 0x00000012424ec981 */ /* 0x0000e6000c1e1900 */
[----:B------:R-:W-:-:S13]  /*3d60*/  ISETP.GE.AND.EX P4, PT, R19, UR17, PT, P1 ;  /* 0x0000001113007c0c */ /* 0x000fda000bf86310 */
[----:B------:R-:W1:Y:S08]  /*3d70*/  @!P4 LDC.64 R96, c[0x0][0x3e0] ;  /* 0x0000f800ff60cb82 */ /* 0x000e700000000a00 */
[----:B------:R-:W2:Y:S01]  /*3d80*/  @!P4 LDC.64 R106, c[0x0][0x390] ;  /* 0x0000e400ff6acb82 */ /* 0x000ea20000000a00 */
[----:B------:R-:W-:Y:S01]  /*3d90*/  @!P4 MOV R74, R92 ;  /* 0x0000005c004ac202 */ /* 0x000fe20000000f00 */
[----:B------:R-:W-:Y:S01]  /*3da0*/  @!P4 IMAD.MOV.U32 R75, RZ, RZ, R95 ;  /* 0x000000ffff4bc224 */ /* 0x000fe200078e005f */
[----:B------:R-:W-:Y:S01]  /*3db0*/  LOP3.LUT R9, R9, 0xffffff7f, RZ, 0xc0, !PT ;  /* 0xffffff7f09097812 */ /* 0x000fe200078ec0ff */
[----:B------:R-:W-:-:S03]  /*3dc0*/  IMAD.MOV.U32 R18, RZ, RZ, RZ ;  /* 0x000000ffff127224 */ /* 0x000fc600078e00ff */
[----:B------:R-:W-:Y:S02]  /*3dd0*/  @P3 LOP3.LUT R9, R9, 0x80, RZ, 0xfc, !PT ;  /* 0x0000008009093812 */ /* 0x000fe400078efcff */
[----:B------:R-:W-:Y:S01]  /*3de0*/  P2R R13, PR, RZ, 0x8 ;  /* 0x00000008ff0d7803 */ /* 0x000fe20000000000 */
[----:B------:R-:W3:Y:S01]  /*3df0*/  @!P2 LDG.E R18, desc[UR18][R68.64] ;  /* 0x000000124412a981 */ /* 0x000ee2000c1e1900 */
[-C--:B-1----:R-:W-:Y:S02]  /*3e00*/  @!P4 IMAD R100, R19, R96.reuse, RZ ;  /* 0x000000601364c224 */ /* 0x082fe400078e02ff */
[----:B------:R-:W-:-:S04]  /*3e10*/  @!P4 IMAD.WIDE.U32 R74, R17, R96, R74 ;  /* 0x00000060114ac225 */ /* 0x000fc800078e004a */
[----:B------:R-:W-:Y:S01]  /*3e20*/  @!P4 IMAD R17, R17, R97, R100 ;  /* 0x000000611111c224 */ /* 0x000fe200078e0264 */
[C---:B------:R-:W-:Y:S02]  /*3e30*/  LOP3.LUT P3, RZ, R9.reuse, 0x400000, RZ, 0xc0, !PT ;  /* 0x0040000009ff7812 */ /* 0x040fe4000786c0ff */
[C---:B------:R-:W-:Y:S02]  /*3e40*/  LOP3.LUT P2, RZ, R9.reuse, 0x100000, RZ, 0xc0, !PT ;  /* 0x0010000009ff7812 */ /* 0x040fe4000784c0ff */
[----:B------:R-:W-:Y:S02]  /*3e50*/  LOP3.LUT R9, R9, 0xffffffbf, RZ, 0xc0, !PT ;  /* 0xffffffbf09097812 */ /* 0x000fe400078ec0ff */
[----:B------:R-:W-:Y:S02]  /*3e60*/  @!P4 IADD3 R17, PT, PT, R75, R17, RZ ;  /* 0x000000114b11c210 */ /* 0x000fe40007ffe0ff */
[----:B--2---:R-:W-:Y:S02]  /*3e70*/  @!P4 LEA R106, P1, R74, R106, 0x1 ;  /* 0x0000006a4a6ac211 */ /* 0x004fe400078208ff */
[----:B------:R-:W-:-:S02]  /*3e80*/  @P4 LOP3.LUT R9, R9, 0x40, RZ, 0xfc, !PT ;  /* 0x0000004009094812 */ /* 0x000fc400078efcff */
[----:B------:R-:W-:Y:S02]  /*3e90*/  @!P4 LEA.HI.X R107, R74, R107, R17, 0x1, P1 ;  /* 0x0000006b4a6bc211 */ /* 0x000fe400008f0c11 */
[----:B------:R-:W-:Y:S01]  /*3ea0*/  ISETP.NE.AND P4, PT, R15, RZ, PT ;  /* 0x000000ff0f00720c */ /* 0x000fe20003f85270 */
[----:B------:R-:W-:Y:S02]  /*3eb0*/  VIADD R15, R3, 0x198 ;  /* 0x00000198030f7836 */ /* 0x000fe40000000000 */
[----:B------:R-:W-:-:S03]  /*3ec0*/  HFMA2 R74, -RZ, RZ, 0, 0 ;  /* 0x00000000ff4a7431 */ /* 0x000fc600000001ff */
[----:B------:R-:W-:Y:S02]  /*3ed0*/  SHF.R.S32.HI R17, RZ, 0x1f, R15 ;  /* 0x0000001fff117819 */ /* 0x000fe4000001140f */
[----:B------:R-:W-:-:S05]  /*3ee0*/  ISETP.GE.U32.AND P1, PT, R15, UR16, PT ;  /* 0x000000100f007c0c */ /* 0x000fca000bf26070 */
[----:B------:R1:W2:Y:S01]  /*3ef0*/  @!P4 LDG.E R74, desc[UR18][R58.64] ;  /* 0x000000123a4ac981 */ /* 0x0002a2000c1e1900 */
[----:B------:R-:W-:-:S13]  /*3f00*/  ISETP.GE.AND.EX P4, PT, R17, UR17, PT, P1 ;  /* 0x0000001111007c0c */ /* 0x000fda000bf86310 */
[----:B------:R-:W1:Y:S01]  /*3f10*/  @!P4 LDC.64 R96, c[0x0][0x3e0] ;  /* 0x0000f800ff60cb82 */ /* 0x000e620000000a00 */
[----:B0-----:R-:W-:Y:S01]  /*3f20*/  @!P4 MOV R66, R92 ;  /* 0x0000005c0042c202 */ /* 0x001fe20000000f00 */
[----:B------:R-:W-:Y:S02]  /*3f30*/  @!P4 IMAD.MOV.U32 R67, RZ, RZ, R95 ;  /* 0x000000ffff43c224 */ /* 0x000fe400078e005f */
[-C--:B-1----:R-:W-:Y:S02]  /*3f40*/  @!P4 IMAD R100, R17, R96.reuse, RZ ;  /* 0x000000601164c224 */ /* 0x082fe400078e02ff */
[----:B------:R-:W-:-:S04]  /*3f50*/  @!P4 IMAD.WIDE.U32 R66, R15, R96, R66 ;  /* 0x000000600f42c225 */ /* 0x000fc800078e0042 */
[----:B------:R-:W-:Y:S02]  /*3f60*/  @!P4 IMAD R15, R15, R97, R100 ;  /* 0x000000610f0fc224 */ /* 0x000fe400078e0264 */
[----:B------:R-:W0:Y:S03]  /*3f70*/  @!P4 LDC.64 R96, c[0x0][0x390] ;  /* 0x0000e400ff60cb82 */ /* 0x000e260000000a00 */
[----:B------:R-:W-:Y:S02]  /*3f80*/  @!P4 IADD3 R15, PT, PT, R67, R15, RZ ;  /* 0x0000000f430fc210 */ /* 0x000fe40007ffe0ff */
[----:B0-----:R-:W-:-:S04]  /*3f90*/  @!P4 LEA R96, P1, R66, R96, 0x1 ;  /* 0x000000604260c211 */ /* 0x001fc800078208ff */
[----:B------:R-:W-:Y:S01]  /*3fa0*/  @!P4 LEA.HI.X R97, R66, R97, R15, 0x1, P1 ;  /* 0x000000614261c211 */ /* 0x000fe200008f0c0f */
[----:B------:R-:W-:Y:S02]  /*3fb0*/  VIADD R15, R3, 0x1a0 ;  /* 0x000001a0030f7836 */ /* 0x000fe40000000000 */
[----:B------:R-:W-:-:S03]  /*3fc0*/  HFMA2 R66, -RZ, RZ, 0, 0 ;  /* 0x00000000ff427431 */ /* 0x000fc600000001ff */
[----:B------:R-:W-:Y:S02]  /*3fd0*/  SHF.R.S32.HI R17, RZ, 0x1f, R15 ;  /* 0x0000001fff117819 */ /* 0x000fe4000001140f */
[----:B------:R-:W-:Y:S01]  /*3fe0*/  ISETP.GE.U32.AND P1, PT, R15, UR16, PT ;  /* 0x000000100f007c0c */ /* 0x000fe2000bf26070 */
[----:B------:R0:W2:Y:S03]  /*3ff0*/  @!P0 LDG.E R66, desc[UR18][R48.64] ;  /* 0x0000001230428981 */ /* 0x0000a6000c1e1900 */
[----:B------:R-:W-:-:S13]  /*4000*/  ISETP.GE.AND.EX P0, PT, R17, UR17, PT, P1 ;  /* 0x0000001111007c0c */ /* 0x000fda000bf06310 */
[----:B------:R-:W1:Y:S08]  /*4010*/  @!P0 LDC.64 R100, c[0x0][0x3e0] ;  /* 0x0000f800ff648b82 */ /* 0x000e700000000a00 */
[----:B------:R-:W4:Y:S01]  /*4020*/  @!P0 LDC.64 R104, c[0x0][0x390] ;  /* 0x0000e400ff688b82 */ /* 0x000f220000000a00 */
[----:B------:R-:W-:Y:S01]  /*4030*/  @!P0 MOV R58, R92 ;  /* 0x0000005c003a8202 */ /* 0x000fe20000000f00 */
[----:B------:R-:W-:-:S02]  /*4040*/  @!P0 IMAD.MOV.U32 R59, RZ, RZ, R95 ;  /* 0x000000ffff3b8224 */ /* 0x000fc400078e005f */
[-C--:B-1----:R-:W-:Y:S02]  /*4050*/  @!P0 IMAD R102, R17, R100.reuse, RZ ;  /* 0x0000006411668224 */ /* 0x082fe400078e02ff */
[----:B------:R-:W-:-:S04]  /*4060*/  @!P0 IMAD.WIDE.U32 R58, R15, R100, R58 ;  /* 0x000000640f3a8225 */ /* 0x000fc800078e003a */
[----:B------:R-:W-:Y:S01]  /*4070*/  @!P0 IMAD R15, R15, R101, R102 ;  /* 0x000000650f0f8224 */ /* 0x000fe200078e0266 */
[----:B----4-:R-:W-:-:S04]  /*4080*/  @!P0 LEA R104, P1, R58, R104, 0x1 ;  /* 0x000000683a688211 */ /* 0x010fc800078208ff */
[----:B------:R-:W-:Y:S01]  /*4090*/  @!P0 IADD3 R15, PT, PT, R59, R15, RZ ;  /* 0x0000000f3b0f8210 */ /* 0x000fe20007ffe0ff */
[----:B0-----:R-:W-:-:S03]  /*40a0*/  HFMA2 R48, -RZ, RZ, 0, 0 ;  /* 0x00000000ff307431 */ /* 0x001fc600000001ff */
[----:B------:R-:W-:Y:S01]  /*40b0*/  @!P0 LEA.HI.X R105, R58, R105, R15, 0x1, P1 ;  /* 0x000000693a698211 */ /* 0x000fe200008f0c0f */
[----:B------:R-:W-:Y:S02]  /*40c0*/  VIADD R15, R3, 0x1a8 ;  /* 0x000001a8030f7836 */ /* 0x000fe40000000000 */
[----:B------:R-:W-:Y:S01]  /*40d0*/  IMAD.MOV.U32 R68, RZ, RZ, RZ ;  /* 0x000000ffff447224 */ /* 0x000fe200078e00ff */
[----:B------:R-:W4:Y:S02]  /*40e0*/  @!P5 LDG.E R48, desc[UR18][R54.64] ;  /* 0x000000123630d981 */ /* 0x000f24000c1e1900 */
[----:B------:R-:W-:Y:S02]  /*40f0*/  SHF.R.S32.HI R17, RZ, 0x1f, R15 ;  /* 0x0000001fff117819 */ /* 0x000fe4000001140f */
[----:B------:R-:W-:Y:S01]  /*4100*/  ISETP.GE.U32.AND P1, PT, R15, UR16, PT ;  /* 0x000000100f007c0c */ /* 0x000fe2000bf26070 */
[----:B------:R0:W2:Y:S03]  /*4110*/  @!P3 LDG.E R68, desc[UR18][R64.64] ;  /* 0x000000124044b981 */ /* 0x0000a6000c1e1900 */
[----:B------:R-:W-:Y:S01]  /*4120*/  ISETP.GE.AND.EX P5, PT, R17, UR5, PT, P1 ;  /* 0x0000000511007c0c */ /* 0x000fe2000bfa6310 */
[----:B0-----:R-:W-:-:S06]  /*4130*/  IMAD.MOV.U32 R64, RZ, RZ, RZ ;  /* 0x000000ffff407224 */ /* 0x001fcc00078e00ff */
[----:B------:R0:W4:Y:S01]  /*4140*/  @!P2 LDG.E R64, desc[UR18][R84.64] ;  /* 0x000000125440a981 */ /* 0x000122000c1e1900 */
[----:B------:R-:W-:-:S05]  /*4150*/  LOP3.LUT P3, RZ, R9, 0x40000, RZ, 0xc0, !PT ;  /* 0x0004000009ff7812 */ /* 0x000fca000786c0ff */
[----:B------:R-:W1:Y:S08]  /*4160*/  @!P5 LDC.64 R102, c[0x0][0x390] ;  /* 0x0000e400ff66db82 */ /* 0x000e700000000a00 */
[----:B0-----:R-:W0:Y:S01]  /*4170*/  @!P5 LDC.64 R84, c[0x0][0x3e0] ;  /* 0x0000f800ff54db82 */ /* 0x001e220000000a00 */
[----:B------:R-:W-:-:S06]  /*4180*/  IMAD.MOV.U32 R58, RZ, RZ, RZ ;  /* 0x000000ffff3a7224 */ /* 0x000fcc00078e00ff */
[----:B------:R5:W4:Y:S02]  /*4190*/  @!P3 LDG.E R58, desc[UR18][R46.64] ;  /* 0x000000122e3ab981 */ /* 0x000b24000c1e1900 */
[----:B-----5:R-:W-:Y:S01]  /*41a0*/  @!P5 MOV R46, R92 ;  /* 0x0000005c002ed202 */ /* 0x020fe20000000f00 */
[----:B------:R-:W-:Y:S02]  /*41b0*/  @!P5 IMAD.MOV.U32 R47, RZ, RZ, R95 ;  /* 0x000000ffff2fd224 */ /* 0x000fe400078e005f */
[-C--:B0-----:R-:W-:Y:S02]  /*41c0*/  @!P5 IMAD R100, R17, R84.reuse, RZ ;  /* 0x000000541164d224 */ /* 0x081fe400078e02ff */
[----:B------:R-:W-:-:S04]  /*41d0*/  @!P5 IMAD.WIDE.U32 R46, R15, R84, R46 ;  /* 0x000000540f2ed225 */ /* 0x000fc800078e002e */
[----:B------:R-:W-:Y:S01]  /*41e0*/  @!P5 IMAD R15, R15, R85, R100 ;  /* 0x000000550f0fd224 */ /* 0x000fe200078e0264 */
[----:B-1----:R-:W-:-:S04]  /*41f0*/  @!P5 LEA R102, P1, R46, R102, 0x1 ;  /* 0x000000662e66d211 */ /* 0x002fc800078208ff */
[----:B------:R-:W-:-:S04]  /*4200*/  @!P5 IADD3 R15, PT, PT, R47, R15, RZ ;  /* 0x0000000f2f0fd210 */ /* 0x000fc80007ffe0ff */
[----:B------:R-:W-:Y:S01]  /*4210*/  @!P5 LEA.HI.X R103, R46, R103, R15, 0x1, P1 ;  /* 0x000000672e67d211 */ /* 0x000fe200008f0c0f */
[----:B------:R-:W-:Y:S02]  /*4220*/  VIADD R15, R3, 0x1b0 ;  /* 0x000001b0030f7836 */ /* 0x000fe40000000000 */
[----:B------:R-:W-:-:S03]  /*4230*/  HFMA2 R46, -RZ, RZ, 0, 0 ;  /* 0x00000000ff2e7431 */ /* 0x000fc600000001ff */
[----:B------:R-:W-:Y:S02]  /*4240*/  SHF.R.S32.HI R17, RZ, 0x1f, R15 ;  /* 0x0000001fff117819 */ /* 0x000fe4000001140f */
[----:B------:R-:W-:Y:S01]  /*4250*/  ISETP.GE.U32.AND P1, PT, R15, UR16, PT ;  /* 0x000000100f007c0c */ /* 0x000fe2000bf26070 */
[----:B------:R0:W5:Y:S03]  /*4260*/  @!P6 LDG.E R46, desc[UR18][R86.64] ;  /* 0x00000012562ee981 */ /* 0x000166000c1e1900 */
[----:B------:R-:W-:-:S13]  /*4270*/  ISETP.GE.AND.EX P6, PT, R17, UR5, PT, P1 ;  /* 0x0000000511007c0c */ /* 0x000fda000bfc6310 */
[----:B------:R-:W1:Y:S01]  /*4280*/  @!P6 LDC.64 R100, c[0x0][0x3e0] ;  /* 0x0000f800ff64eb82 */ /* 0x000e620000000a00 */
[----:B------:R-:W-:Y:S01]  /*4290*/  @!P6 MOV R84, R92 ;  /* 0x0000005c0054e202 */ /* 0x000fe20000000f00 */
[----:B------:R-:W-:Y:S01]  /*42a0*/  @!P6 IMAD.MOV.U32 R85, RZ, RZ, R95 ;  /* 0x000000ffff55e224 */ /* 0x000fe200078e005f */
[----:B------:R-:W-:-:S04]  /*42b0*/  LOP3.LUT R9, R9, 0xffffffdf, RZ, 0xc0, !PT ;  /* 0xffffffdf09097812 */ /* 0x000fc800078ec0ff */
[----:B------:R-:W-:-:S04]  /*42c0*/  @P4 LOP3.LUT R9, R9, 0x20, RZ, 0xfc, !PT ;  /* 0x0000002009094812 */ /* 0x000fc800078efcff */
[C---:B------:R-:W-:Y:S02]  /*42d0*/  LOP3.LUT P2, RZ, R9.reuse, 0x10000, RZ, 0xc0, !PT ;  /* 0x0001000009ff7812 */ /* 0x040fe4000784c0ff */
[----:B------:R-:W-:Y:S01]  /*42e0*/  LOP3.LUT R9, R9, 0xffffffef, RZ, 0xc0, !PT ;  /* 0xffffffef09097812 */ /* 0x000fe200078ec0ff */
[-C--:B-1----:R-:W-:Y:S02]  /*42f0*/  @!P6 IMAD R120, R17, R100.reuse, RZ ;  /* 0x000000641178e224 */ /* 0x082fe400078e02ff */
[----:B------:R-:W-:-:S04]  /*4300*/  @!P6 IMAD.WIDE.U32 R84, R15, R100, R84 ;  /* 0x000000640f54e225 */ /* 0x000fc800078e0054 */
[----:B------:R-:W-:Y:S02]  /*4310*/  @!P6 IMAD R15, R15, R101, R120 ;  /* 0x000000650f0fe224 */ /* 0x000fe400078e0278 */
[----:B------:R-:W1:Y:S01]  /*4320*/  @!P6 LDC.64 R100, c[0x0][0x390] ;  /* 0x0000e400ff64eb82 */ /* 0x000e620000000a00 */
[----:B------:R-:W-:Y:S01]  /*4330*/  @P0 LOP3.LUT R9, R9, 0x10, RZ, 0xfc, !PT ;  /* 0x0000001009090812 */ /* 0x000fe200078efcff */
[----:B------:R-:W-:-:S03]  /*4340*/  IMAD.MOV.U32 R54, RZ, RZ, RZ ;  /* 0x000000ffff367224 */ /* 0x000fc600078e00ff */
[C---:B------:R-:W-:Y:S02]  /*4350*/  LOP3.LUT P3, RZ, R9.reuse, 0x2000, RZ, 0xc0, !PT ;  /* 0x0000200009ff7812 */ /* 0x040fe4000786c0ff */
[----:B------:R-:W-:Y:S01]  /*4360*/  LOP3.LUT R9, R9, 0xfffffff7, RZ, 0xc0, !PT ;  /* 0xfffffff709097812 */ /* 0x000fe200078ec0ff */
[----:B------:R-:W5:Y:S03]  /*4370*/  @!P2 LDG.E R54, desc[UR18][R90.64] ;  /* 0x000000125a36a981 */ /* 0x000f66000c1e1900 */
[----:B------:R-:W-:-:S04]  /*4380*/  @P5 LOP3.LUT R9, R9, 0x8, RZ, 0xfc, !PT ;  /* 0x0000000809095812 */ /* 0x000fc800078efcff */
[C---:B------:R-:W-:Y:S02]  /*4390*/  LOP3.LUT P2, RZ, R9.reuse, 0x800, RZ, 0xc0, !PT ;  /* 0x0000080009ff7812 */ /* 0x040fe4000784c0ff */
[----:B------:R-:W-:Y:S02]  /*43a0*/  LOP3.LUT R9, R9, 0xfffffffb, RZ, 0xc0, !PT ;  /* 0xfffffffb09097812 */ /* 0x000fe400078ec0ff */
[----:B------:R-:W-:Y:S02]  /*43b0*/  @!P6 IADD3 R15, PT, PT, R85, R15, RZ ;  /* 0x0000000f550fe210 */ /* 0x000fe40007ffe0ff */
[----:B------:R-:W-:Y:S02]  /*43c0*/  @P6 LOP3.LUT R9, R9, 0x4, RZ, 0xfc, !PT ;  /* 0x0000000409096812 */ /* 0x000fe400078efcff */
[----:B-1----:R-:W-:-:S04]  /*43d0*/  @!P6 LEA R100, P1, R84, R100, 0x1 ;  /* 0x000000645464e211 */ /* 0x002fc800078208ff */
[----:B------:R-:W-:Y:S02]  /*43e0*/  @!P6 LEA.HI.X R101, R84, R101, R15, 0x1, P1 ;  /* 0x000000655465e211 */ /* 0x000fe400008f0c0f */
[----:B------:R-:W-:Y:S01]  /*43f0*/  LOP3.LUT P1, RZ, R9, 0x4000, RZ, 0xc0, !PT ;  /* 0x0000400009ff7812 */ /* 0x000fe2000782c0ff */
[----:B------:R-:W-:Y:S02]  /*4400*/  IMAD.MOV.U32 R84, RZ, RZ, RZ ;  /* 0x000000ffff547224 */ /* 0x000fe400078e00ff */
[----:B------:R-:W-:Y:S02]  /*4410*/  VIADD R15, R3, 0x1b8 ;  /* 0x000001b8030f7836 */ /* 0x000fe40000000000 */
[----:B0-----:R-:W-:-:S03]  /*4420*/  HFMA2 R86, -RZ, RZ, 0, 0 ;  /* 0x00000000ff567431 */ /* 0x001fc600000001ff */
[----:B------:R-:W-:-:S03]  /*4430*/  SHF.R.S32.HI R17, RZ, 0x1f, R15 ;  /* 0x0000001fff117819 */ /* 0x000fc6000001140f */
[----:B------:R-:W5:Y:S04]  /*4440*/  @!P3 LDG.E R86, desc[UR18][R88.64] ;  /* 0x000000125856b981 */ /* 0x000f68000c1e1900 */
[----:B------:R0:W5:Y:S01]  /*4450*/  @!P1 LDG.E R84, desc[UR18][R98.64] ;  /* 0x0000001262549981 */ /* 0x000162000c1e1900 */
[----:B------:R-:W-:-:S04]  /*4460*/  ISETP.GE.U32.AND P1, PT, R15, UR16, PT ;  /* 0x000000100f007c0c */ /* 0x000fc8000bf26070 */
[----:B------:R-:W-:-:S13]  /*4470*/  ISETP.GE.AND.EX P3, PT, R17, UR5, PT, P1 ;  /* 0x0000000511007c0c */ /* 0x000fda000bf66310 */
[----:B------:R-:W1:Y:S08]  /*4480*/  @!P3 LDC.64 R120, c[0x0][0x3e0] ;  /* 0x0000f800ff78bb82 */ /* 0x000e700000000a00 */
[----:B0-----:R-:W0:Y:S01]  /*4490*/  @!P3 LDC.64 R98, c[0x0][0x390] ;  /* 0x0000e400ff62bb82 */ /* 0x001e220000000a00 */
[----:B------:R-:W-:Y:S01]  /*44a0*/  @!P3 MOV R90, R92 ;  /* 0x0000005c005ab202 */ /* 0x000fe20000000f00 */
[----:B------:R-:W-:Y:S01]  /*44b0*/  @!P3 IMAD.MOV.U32 R91, RZ, RZ, R95 ;  /* 0x000000ffff5bb224 */ /* 0x000fe200078e005f */
[----:B------:R-:W-:Y:S01]  /*44c0*/  LOP3.LUT R9, R9, 0xfffffffd, RZ, 0xc0, !PT ;  /* 0xfffffffd09097812 */ /* 0x000fe200078ec0ff */
[----:B-1----:R-:W-:-:S02]  /*44d0*/  @!P3 IMAD R122, R17, R120, RZ ;  /* 0x00000078117ab224 */ /* 0x002fc400078e02ff */
[----:B------:R-:W-:-:S04]  /*44e0*/  @!P3 IMAD.WIDE.U32 R90, R15, R120, R90 ;  /* 0x000000780f5ab225 */ /* 0x000fc800078e005a */
[----:B------:R-:W-:Y:S01]  /*44f0*/  @!P3 IMAD R15, R15, R121, R122 ;  /* 0x000000790f0fb224 */ /* 0x000fe200078e027a */
[----:B------:R-:W-:Y:S02]  /*4500*/  @P3 LOP3.LUT R9, R9, 0x2, RZ, 0xfc, !PT ;  /* 0x0000000209093812 */ /* 0x000fe400078efcff */
[----:B0-----:R-:W-:Y:S02]  /*4510*/  @!P3 LEA R98, P1, R90, R98, 0x1 ;  /* 0x000000625a62b211 */ /* 0x001fe400078208ff */
[----:B------:R-:W-:-:S04]  /*4520*/  @!P3 IADD3 R15, PT, PT, R91, R15, RZ ;  /* 0x0000000f5b0fb210 */ /* 0x000fc80007ffe0ff */
[----:B------:R-:W-:Y:S02]  /*4530*/  @!P3 LEA.HI.X R99, R90, R99, R15, 0x1, P1 ;  /* 0x000000635a63b211 */ /* 0x000fe400008f0c0f */
[----:B------:R-:W-:Y:S01]  /*4540*/  LOP3.LUT P1, RZ, R9, 0x1000, RZ, 0xc0, !PT ;  /* 0x0000100009ff7812 */ /* 0x000fe2000782c0ff */
[----:B------:R-:W-:Y:S01]  /*4550*/  IMAD.MOV.U32 R88, RZ, RZ, RZ ;  /* 0x000000ffff587224 */ /* 0x000fe200078e00ff */
[----:B------:R-:W-:Y:S01]  /*4560*/  ISETP.NE.AND P3, PT, R13, RZ, PT ;  /* 0x000000ff0d00720c */ /* 0x000fe20003f65270 */
[----:B------:R-:W-:Y:S02]  /*4570*/  VIADD R13, R3, 0x1c0 ;  /* 0x000001c0030d7836 */ /* 0x000fe40000000000 */
[----:B------:R-:W-:-:S03]  /*4580*/  HFMA2 R90, -RZ, RZ, 0, 0 ;  /* 0x00000000ff5a7431 */ /* 0x000fc600000001ff */
        /* <DEDUP_REMOVED lines=20> */
[----:B------:R-:W-:-:S05]  /*46d0*/  VIADD R11, R3, 0x1c8 ;  /* 0x000001c8030b7836 */ /* 0x000fca0000000000 */
[----:B------:R-:W-:-:S05]  /*46e0*/  SHF.R.S32.HI R13, RZ, 0x1f, R11 ;  /* 0x0000001fff0d7819 */ /* 0x000fca000001140b */
[----:B------:R0:W5:Y:S01]  /*46f0*/  @!P1 LDG.E R122, desc[UR18][R112.64] ;  /* 0x00000012707a9981 */ /* 0x000162000c1e1900 */
[----:B------:R-:W-:-:S04]  /*4700*/  ISETP.GE.U32.AND P1, PT, R11, UR16, PT ;  /* 0x000000100b007c0c */ /* 0x000fc8000bf26070 */
[----:B------:R-:W-:-:S13]  /*4710*/  ISETP.GE.AND.EX P1, PT, R13, UR5, PT, P1 ;  /* 0x000000050d007c0c */ /* 0x000fda000bf26310 */
[----:B------:R-:W1:Y:S08]  /*4720*/  @!P1 LDC.64 R120, c[0x0][0x3e0] ;  /* 0x0000f800ff789b82 */ /* 0x000e700000000a00 */
[----:B0-----:R-:W0:Y:S01]  /*4730*/  @!P1 LDC.64 R112, c[0x0][0x390] ;  /* 0x0000e400ff709b82 */ /* 0x001e220000000a00 */
[----:B------:R-:W-:Y:S01]  /*4740*/  @!P1 MOV R118, R92 ;  /* 0x0000005c00769202 */ /* 0x000fe20000000f00 */
[----:B------:R-:W-:-:S02]  /*4750*/  @!P1 IMAD.MOV.U32 R119, RZ, RZ, R95 ;  /* 0x000000ffff779224 */ /* 0x000fc400078e005f */
[----:B------:R-:W-:-:S06]  /*4760*/  HFMA2 R124, -RZ, RZ, 0, 0 ;  /* 0x00000000ff7c7431 */ /* 0x000fcc00000001ff */
[----:B------:R-:W5:Y:S01]  /*4770*/  @!P2 LDG.E R124, desc[UR18][R114.64] ;  /* 0x00000012727ca981 */ /* 0x000f62000c1e1900 */
[-C--:B-1----:R-:W-:Y:S02]  /*4780*/  @!P1 IMAD R13, R13, R120.reuse, RZ ;  /* 0x000000780d0d9224 */ /* 0x082fe400078e02ff */
[----:B------:R-:W-:-:S04]  /*4790*/  @!P1 IMAD.WIDE.U32 R118, R11, R120, R118 ;  /* 0x000000780b769225 */ /* 0x000fc800078e0076 */
[----:B------:R-:W-:Y:S01]  /*47a0*/  @!P1 IMAD R11, R11, R121, R13 ;  /* 0x000000790b0b9224 */ /* 0x000fe200078e020d */
[----:B0-----:R-:W-:-:S04]  /*47b0*/  @!P1 LEA R112, P2, R118, R112, 0x1 ;  /* 0x0000007076709211 */ /* 0x001fc800078408ff */
[----:B------:R-:W-:-:S04]  /*47c0*/  @!P1 IADD3 R11, PT, PT, R119, R11, RZ ;  /* 0x0000000b770b9210 */ /* 0x000fc80007ffe0ff */
[----:B------:R-:W-:Y:S02]  /*47d0*/  @!P1 LEA.HI.X R113, R118, R113, R11, 0x1, P2 ;  /* 0x0000007176719211 */ /* 0x000fe400010f0c0b */
[----:B------:R-:W-:Y:S01]  /*47e0*/  LOP3.LUT P2, RZ, R9, 0x100, RZ, 0xc0, !PT ;  /* 0x0000010009ff7812 */ /* 0x000fe2000784c0ff */
[----:B------:R-:W-:Y:S02]  /*47f0*/  IMAD.MOV.U32 R120, RZ, RZ, RZ ;  /* 0x000000ffff787224 */ /* 0x000fe400078e00ff */
        /* <DEDUP_REMOVED lines=35> */
[----:B------:R-:W-:Y:S01]  /*4a30*/  @!P3 LEA.HI.X R107, R108, R107, R15, 0x1, P4 ;  /* 0x0000006b6c6bb211 */ /* 0x000fe200020f0c0f */
[----:B------:R-:W-:-:S05]  /*4a40*/  VIADD R15, R3, 0x1e0 ;  /* 0x000001e0030f7836 */ /* 0x000fca0000000000 */
[----:B------:R-:W-:Y:S02]  /*4a50*/  SHF.R.S32.HI R17, RZ, 0x1f, R15 ;  /* 0x0000001fff117819 */ /* 0x000fe4000001140f */
[----:B------:R-:W-:-:S04]  /*4a60*/  ISETP.GE.U32.AND P4, PT, R15, UR16, PT ;  /* 0x000000100f007c0c */ /* 0x000fc8000bf86070 */
[----:B------:R-:W-:Y:S01]  /*4a70*/  ISETP.GE.AND.EX P4, PT, R17, UR5, PT, P4 ;  /* 0x0000000511007c0c */ /* 0x000fe2000bf86340 */
[----:B------:R-:W-:-:S06]  /*4a80*/  IMAD.MOV.U32 R114, RZ, RZ, RZ ;  /* 0x000000ffff727224 */ /* 0x000fcc00078e00ff */
[----:B------:R0:W5:Y:S06]  /*4a90*/  @!P0 LDG.E R114, desc[UR18][R104.64] ;  /* 0x0000001268728981 */ /* 0x00016c000c1e1900 */
[----:B------:R-:W1:Y:S08]  /*4aa0*/  @!P4 LDC.64 R108, c[0x0][0x3e0] ;  /* 0x0000f800ff6ccb82 */ /* 0x000e700000000a00 */
[----:B0-----:R-:W0:Y:S01]  /*4ab0*/  @!P4 LDC.64 R104, c[0x0][0x390] ;  /* 0x0000e400ff68cb82 */ /* 0x001e220000000a00 */
[----:B------:R-:W-:Y:S01]  /*4ac0*/  @!P4 MOV R96, R92 ;  /* 0x0000005c0060c202 */ /* 0x000fe20000000f00 */
[----:B------:R-:W-:Y:S01]  /*4ad0*/  @!P4 IMAD.MOV.U32 R97, RZ, RZ, R95 ;  /* 0x000000ffff61c224 */ /* 0x000fe200078e005f */
[----:B------:R-:W-:Y:S01]  /*4ae0*/  ISETP.NE.AND P0, PT, R7, RZ, PT ;  /* 0x000000ff0700720c */ /* 0x000fe20003f05270 */
[----:B------:R-:W-:-:S06]  /*4af0*/  HFMA2 R7, -RZ, RZ, 0, 0 ;  /* 0x00000000ff077431 */ /* 0x000fcc00000001ff */
[----:B------:R3:W5:Y:S01]  /*4b00*/  @!P5 LDG.E R7, desc[UR18][R102.64] ;  /* 0x000000126607d981 */ /* 0x000762000c1e1900 */
[-C--:B-1----:R-:W-:Y:S02]  /*4b10*/  @!P4 IMAD R17, R17, R108.reuse, RZ ;  /* 0x0000006c1111c224 */ /* 0x082fe400078e02ff */
[----:B------:R-:W-:-:S04]  /*4b20*/  @!P4 IMAD.WIDE.U32 R96, R15, R108, R96 ;  /* 0x0000006c0f60c225 */ /* 0x000fc800078e0060 */
[----:B------:R-:W-:Y:S01]  /*4b30*/  @!P4 IMAD R15, R15, R109, R17 ;  /* 0x0000006d0f0fc224 */ /* 0x000fe200078e0211 */
[----:B0-----:R-:W-:Y:S01]  /*4b40*/  @!P4 LEA R104, P5, R96, R104, 0x1 ;  /* 0x000000686068c211 */ /* 0x001fe200078a08ff */
[----:B------:R-:W-:-:S03]  /*4b50*/  VIADD R17, R3, 0x1e8 ;  /* 0x000001e803117836 */ /* 0x000fc60000000000 */
[----:B------:R-:W-:Y:S02]  /*4b60*/  @!P4 IADD3 R15, PT, PT, R97, R15, RZ ;  /* 0x0000000f610fc210 */ /* 0x000fe40007ffe0ff */
[----:B------:R-:W-:Y:S02]  /*4b70*/  SHF.R.S32.HI R19, RZ, 0x1f, R17 ;  /* 0x0000001fff137819 */ /* 0x000fe40000011411 */
[----:B------:R-:W-:Y:S02]  /*4b80*/  @!P4 LEA.HI.X R105, R96, R105, R15, 0x1, P5 ;  /* 0x000000696069c211 */ /* 0x000fe400028f0c0f */
[----:B------:R-:W-:-:S04]  /*4b90*/  ISETP.GE.U32.AND P5, PT, R17, UR16, PT ;  /* 0x0000001011007c0c */ /* 0x000fc8000bfa6070 */
[----:B------:R-:W-:Y:S01]  /*4ba0*/  ISETP.GE.AND.EX P5, PT, R19, UR5, PT, P5 ;  /* 0x0000000513007c0c */ /* 0x000fe2000bfa6350 */
[----:B------:R-:W-:-:S06]  /*4bb0*/  IMAD.MOV.U32 R108, RZ, RZ, RZ ;  /* 0x000000ffff6c7224 */ /* 0x000fcc00078e00ff */
[----:B------:R0:W5:Y:S06]  /*4bc0*/  @!P6 LDG.E R108, desc[UR18][R100.64] ;  /* 0x00000012646ce981 */ /* 0x00016c000c1e1900 */
[----:B---3--:R-:W1:Y:S08]  /*4bd0*/  @!P5 LDC.64 R102, c[0x0][0x3e0] ;  /* 0x0000f800ff66db82 */ /* 0x008e700000000a00 */
[----:B0-----:R-:W0:Y:S01]  /*4be0*/  @!P5 LDC.64 R100, c[0x0][0x390] ;  /* 0x0000e400ff64db82 */ /* 0x001e220000000a00 */
[----:B------:R-:W-:-:S02]  /*4bf0*/  P2R R35, PR, RZ, 0x10 ;  /* 0x00000010ff237803 */ /* 0x000fc40000000000 */
[C---:B------:R-:W-:Y:S01]  /*4c00*/  LOP3.LUT P4, RZ, R9.reuse, 0x2, RZ, 0xc0, !PT ;  /* 0x0000000209ff7812 */ /* 0x040fe2000788c0ff */
[----:B------:R-:W-:Y:S01]  /*4c10*/  @!P5 IMAD.MOV.U32 R97, RZ, RZ, R95 ;  /* 0x000000ffff61d224 */ /* 0x000fe200078e005f */
[----:B------:R-:W-:Y:S01]  /*4c20*/  @!P5 MOV R96, R92 ;  /* 0x0000005c0060d202 */ /* 0x000fe20000000f00 */
[----:B------:R-:W-:Y:S01]  /*4c30*/  HFMA2 R15, -RZ, RZ, 0, 0 ;  /* 0x00000000ff0f7431 */ /* 0x000fe200000001ff */
[----:B------:R-:W-:Y:S02]  /*4c40*/  P2R R27, PR, RZ, 0x8 ;  /* 0x00000008ff1b7803 */ /* 0x000fe40000000000 */
[----:B------:R-:W-:Y:S01]  /*4c50*/  LOP3.LUT P3, RZ, R9, 0x1, RZ, 0xc0, !PT ;  /* 0x0000000109ff7812 */ /* 0x000fe2000786c0ff */
[----:B-1----:R-:W-:-:S06]  /*4c60*/  @!P5 IMAD R19, R19, R102, RZ ;  /* 0x000000661313d224 */ /* 0x002fcc00078e02ff */
[----:B------:R1:W3:Y:S01]  /*4c70*/  @!P4 LDG.E R15, desc[UR18][R98.64] ;  /* 0x00000012620fc981 */ /* 0x0002e2000c1e1900 */
[----:B------:R-:W-:-:S04]  /*4c80*/  @!P5 IMAD.WIDE.U32 R96, R17, R102, R96 ;  /* 0x000000661160d225 */ /* 0x000fc800078e0060 */
[----:B------:R-:W-:Y:S01]  /*4c90*/  @!P5 IMAD R17, R17, R103, R19 ;  /* 0x000000671111d224 */ /* 0x000fe200078e0213 */
[----:B0-----:R-:W-:-:S04]  /*4ca0*/  @!P5 LEA R100, P6, R96, R100, 0x1 ;  /* 0x000000646064d211 */ /* 0x001fc800078c08ff */
[----:B------:R-:W-:-:S04]  /*4cb0*/  @!P5 IADD3 R17, PT, PT, R97, R17, RZ ;  /* 0x000000116111d210 */ /* 0x000fc80007ffe0ff */
[----:B------:R-:W-:Y:S01]  /*4cc0*/  @!P5 LEA.HI.X R101, R96, R101, R17, 0x1, P6 ;  /* 0x000000656065d211 */ /* 0x000fe200030f0c11 */
[----:B------:R-:W-:-:S06]  /*4cd0*/  IMAD.MOV.U32 R17, RZ, RZ, RZ ;  /* 0x000000ffff117224 */ /* 0x000fcc00078e00ff */
[----:B------:R-:W3:Y:S01]  /*4ce0*/  @!P3 LDG.E R17, desc[UR18][R116.64] ;  /* 0x000000127411b981 */ /* 0x000ee2000c1e1900 */
[----:B------:R-:W-:-:S05]  /*4cf0*/  VIADD R19, R3, 0x1f0 ;  /* 0x000001f003137836 */ /* 0x000fca0000000000 */
[----:B------:R-:W-:Y:S02]  /*4d00*/  SHF.R.S32.HI R21, RZ, 0x1f, R19 ;  /* 0x0000001fff157819 */ /* 0x000fe40000011413 */
[----:B------:R-:W-:-:S04]  /*4d10*/  ISETP.GE.U32.AND P6, PT, R19, UR16, PT ;  /* 0x0000001013007c0c */ /* 0x000fc8000bfc6070 */
[----:B------:R-:W-:-:S13]  /*4d20*/  ISETP.GE.AND.EX P6, PT, R21, UR5, PT, P6 ;  /* 0x0000000515007c0c */ /* 0x000fda000bfc6360 */
[----:B-1----:R-:W0:Y:S01]  /*4d30*/  @!P6 LDC.64 R98, c[0x0][0x3e0] ;  /* 0x0000f800ff62eb82 */ /* 0x002e220000000a00 */
[----:B------:R-:W-:Y:S01]  /*4d40*/  @!P6 MOV R96, R92 ;  /* 0x0000005c0060e202 */ /* 0x000fe20000000f00 */
[----:B------:R-:W-:Y:S02]  /*4d50*/  @!P6 IMAD.MOV.U32 R97, RZ, RZ, R95 ;  /* 0x000000ffff61e224 */ /* 0x000fe400078e005f */
[-C--:B0-----:R-:W-:Y:S02]  /*4d60*/  @!P6 IMAD R21, R21, R98.reuse, RZ ;  /* 0x000000621515e224 */ /* 0x081fe400078e02ff */
[----:B------:R-:W-:-:S04]  /*4d70*/  @!P6 IMAD.WIDE.U32 R96, R19, R98, R96 ;  /* 0x000000621360e225 */ /* 0x000fc800078e0060 */
[----:B------:R-:W-:Y:S02]  /*4d80*/  @!P6 IMAD R19, R19, R99, R21 ;  /* 0x000000631313e224 */ /* 0x000fe400078e0215 */
[----:B------:R-:W0:Y:S01]  /*4d90*/  @!P6 LDC.64 R98, c[0x0][0x390] ;  /* 0x0000e400ff62eb82 */ /* 0x000e220000000a00 */
[----:B------:R-:W-:Y:S02]  /*4da0*/  P2R R39, PR, RZ, 0x10 ;  /* 0x00000010ff277803 */ /* 0x000fe40000000000 */
[----:B------:R-:W-:Y:S02]  /*4db0*/  @!P6 IADD3 R19, PT, PT, R97, R19, RZ ;  /* 0x000000136113e210 */ /* 0x000fe40007ffe0ff */
[----:B------:R-:W-:Y:S01]  /*4dc0*/  P2R R51, PR, RZ, 0x40 ;  /* 0x00000040ff337803 */ /* 0x000fe20000000000 */
[----:B------:R-:W-:Y:S01]  /*4dd0*/  HFMA2 R102, -RZ, RZ, 0, 0 ;  /* 0x00000000ff667431 */ /* 0x000fe200000001ff */
[----:B------:R-:W-:Y:S02]  /*4de0*/  P2R R49, PR, RZ, 0x2 ;  /* 0x00000002ff317803 */ /* 0x000fe40000000000 */
[----:B------:R-:W-:-:S03]  /*4df0*/  P2R R43, PR, RZ, 0x20 ;  /* 0x00000020ff2b7803 */ /* 0x000fc60000000000 */
[----:B------:R-:W3:Y:S01]  /*4e00*/  @!P1 LDG.E R102, desc[UR18][R112.64] ;  /* 0x0000001270669981 */ /* 0x000ee2000c1e1900 */
[----:B0-----:R-:W-:-:S04]  /*4e10*/  @!P6 LEA R98, P4, R96, R98, 0x1 ;  /* 0x000000626062e211 */ /* 0x001fc800078808ff */
[----:B------:R-:W-:Y:S02]  /*4e20*/  @!P6 LEA.HI.X R99, R96, R99, R19, 0x1, P4 ;  /* 0x000000636063e211 */ /* 0x000fe400020f0c13 */
[C---:B------:R-:W-:Y:S01]  /*4e30*/  LOP3.LUT P6, RZ, R5.reuse, 0x800000, RZ, 0xc0, !PT ;  /* 0x0080000005ff7812 */ /* 0x040fe200078cc0ff */
[----:B------:R-:W-:Y:S01]  /*4e40*/  IMAD.MOV.U32 R96, RZ, RZ, RZ ;  /* 0x000000ffff607224 */ /* 0x000fe200078e00ff */
[C---:B------:R-:W-:Y:S02]  /*4e50*/  LOP3.LUT P1, RZ, R5.reuse, 0x400000, RZ, 0xc0, !PT ;  /* 0x0040000005ff7812 */ /* 0x040fe4000782c0ff */
[----:B------:R-:W-:Y:S02]  /*4e60*/  LOP3.LUT P5, RZ, R5, 0x100000, RZ, 0xc0, !PT ;  /* 0x0010000005ff7812 */ /* 0x000fe400078ac0ff */
[----:B------:R-:W-:Y:S01]  /*4e70*/  PRMT R77, RZ, 0x5410, RZ ;  /* 0x00005410ff4d7816 */ /* 0x000fe200000000ff */
[----:B------:R-:W3:Y:S01]  /*4e80*/  @!P2 LDG.E R96, desc[UR18][R110.64] ;  /* 0x000000126e60a981 */ /* 0x000ee2000c1e1900 */
[----:B------:R-:W-:-:S02]  /*4e90*/  P2R R53, PR, RZ, 0x4 ;  /* 0x00000004ff357803 */ /* 0x000fc40000000000 */
[----:B------:R-:W-:Y:S02]  /*4ea0*/  P2R R47, PR, RZ, 0x8 ;  /* 0x00000008ff2f7803 */ /* 0x000fe40000000000 */
[----:B------:R-:W-:Y:S02]  /*4eb0*/  LOP3.LUT P2, RZ, R5, 0x40000, RZ, 0xc0, !PT ;  /* 0x0004000005ff7812 */ /* 0x000fe4000784c0ff */
[----:B------:R-:W-:Y:S02]  /*4ec0*/  @!P6 PRMT R77, R77, 0x5410, R12 ;  /* 0x000054104d4de816 */ /* 0x000fe4000000000c */
[C---:B------:R-:W-:Y:S02]  /*4ed0*/  LOP3.LUT P3, RZ, R5.reuse, 0x200000, RZ, 0xc0, !PT ;  /* 0x0020000005ff7812 */ /* 0x040fe4000786c0ff */
[----:B------:R-:W-:Y:S02]  /*4ee0*/  LOP3.LUT P4, RZ, R5, 0x80000, RZ, 0xc0, !PT ;  /* 0x0008000005ff7812 */ /* 0x000fe4000788c0ff */
[----:B------:R-:W-:-:S02]  /*4ef0*/  @!P6 PRMT R77, R12, 0x7632, R77 ;  /* 0x000076320c4de816 */ /* 0x000fc4000000004d */
[----:B------:R-:W-:Y:S02]  /*4f00*/  PRMT R79, RZ, 0x5410, RZ ;  /* 0x00005410ff4f7816 */ /* 0x000fe400000000ff */
[----:B------:R-:W-:Y:S02]  /*4f10*/  LOP3.LUT P6, RZ, R5, 0x20000, RZ, 0xc0, !PT ;  /* 0x0002000005ff7812 */ /* 0x000fe400078cc0ff */
[----:B------:R-:W-:Y:S02]  /*4f20*/  PRMT R41, RZ, 0x7610, R41 ;  /* 0x00007610ff297816 */ /* 0x000fe40000000029 */
[----:B------:R-:W-:Y:S01]  /*4f30*/  PRMT R45, RZ, 0x7610, R45 ;  /* 0x00007610ff2d7816 */ /* 0x000fe2000000002d */
[----:B------:R0:W-:Y:S01]  /*4f40*/  STL [R1+0x14], R12 ;  /* 0x0000140c01007387 */ /* 0x0001e20000100800 */
[----:B------:R-:W-:Y:S02]  /*4f50*/  @!P1 PRMT R79, R79, 0x5410, R14 ;  /* 0x000054104f4f9816 */ /* 0x000fe4000000000e */
[----:B------:R-:W-:-:S02]  /*4f60*/  @!P5 PRMT R41, R44, 0x7610, R41 ;  /* 0x000076102c29d816 */ /* 0x000fc40000000029 */
[----:B------:R-:W-:Y:S02]  /*4f70*/  @!P5 PRMT R45, R44, 0x7632, R45 ;  /* 0x000076322c2dd816 */ /* 0x000fe4000000002d */
[----:B------:R-:W-:Y:S02]  /*4f80*/  PRMT R81, RZ, 0x5410, RZ ;  /* 0x00005410ff517816 */ /* 0x000fe400000000ff */
[----:B------:R-:W-:Y:S02]  /*4f90*/  LOP3.LUT P5, RZ, R5, 0x4000, RZ, 0xc0, !PT ;  /* 0x0000400005ff7812 */ /* 0x000fe400078ac0ff */
[----:B0-----:R-:W-:Y:S02]  /*4fa0*/  PRMT R12, RZ, 0x5410, RZ ;  /* 0x00005410ff0c7816 */ /* 0x001fe400000000ff */
[----:B------:R-:W-:Y:S01]  /*4fb0*/  PRMT R33, RZ, 0x5410, RZ ;  /* 0x00005410ff217816 */ /* 0x000fe200000000ff */
[----:B------:R0:W-:Y:S01]  /*4fc0*/  STL [R1+0x18], R14 ;  /* 0x0000180e01007387 */ /* 0x0001e20000100800 */
[----:B------:R-:W-:-:S02]  /*4fd0*/  @!P1 PRMT R79, R14, 0x7632, R79 ;  /* 0x000076320e4f9816 */ /* 0x000fc4000000004f */
[----:B------:R-:W-:Y:S02]  /*4fe0*/  LOP3.LUT P1, RZ, R5, 0x10000, RZ, 0xc0, !PT ;  /* 0x0001000005ff7812 */ /* 0x000fe4000782c0ff */
[----:B------:R-:W-:Y:S02]  /*4ff0*/  @!P2 PRMT R12, R56, 0x7610, R12 ;  /* 0x00007610380ca816 */ /* 0x000fe4000000000c */
[----:B------:R-:W-:Y:S02]  /*5000*/  @!P3 PRMT R81, R81, 0x5410, R38 ;  /* 0x000054105151b816 */ /* 0x000fe40000000026 */
[----:B------:R-:W-:Y:S02]  /*5010*/  @!P4 PRMT R33, R32, 0x7610, R33 ;  /* 0x000076102021c816 */ /* 0x000fe40000000021 */
[----:B0-----:R-:W-:Y:S02]  /*5020*/  PRMT R14, RZ, 0x5410, RZ ;  /* 0x00005410ff0e7816 */ /* 0x001fe400000000ff */
[----:B------:R-:W-:-:S02]  /*5030*/  @!P2 PRMT R12, R12, 0x7610, R56 ;  /* 0x000076100c0ca816 */ /* 0x000fc40000000038 */
[----:B------:R-:W-:Y:S02]  /*5040*/  @!P3 PRMT R81, R38, 0x7632, R81 ;  /* 0x000076322651b816 */ /* 0x000fe40000000051 */
[C---:B------:R-:W-:Y:S02]  /*5050*/  LOP3.LUT P2, RZ, R5.reuse, 0x1000, RZ, 0xc0, !PT ;  /* 0x0000100005ff7812 */ /* 0x040fe4000784c0ff */
[----:B------:R-:W-:Y:S02]  /*5060*/  @!P6 PRMT R14, R76, 0x7610, R14 ;  /* 0x000076104c0ee816 */ /* 0x000fe4000000000e */
[----:B------:R-:W-:Y:S02]  /*5070*/  LOP3.LUT P3, RZ, R5, 0x8000, RZ, 0xc0, !PT ;  /* 0x0000800005ff7812 */ /* 0x000fe4000786c0ff */
[----:B------:R-:W-:Y:S02]  /*5080*/  @!P4 PRMT R33, R33, 0x7610, R32 ;  /* 0x000076102121c816 */ /* 0x000fe40000000020 */
[----:B------:R-:W-:-:S02]  /*5090*/  PRMT R23, RZ, 0x5410, RZ ;  /* 0x00005410ff177816 */ /* 0x000fc400000000ff */
[C---:B------:R-:W-:Y:S02]  /*50a0*/  LOP3.LUT P4, RZ, R5.reuse, 0x2000, RZ, 0xc0, !PT ;  /* 0x0000200005ff7812 */ /* 0x040fe4000788c0ff */
[----:B------:R-:W-:Y:S02]  /*50b0*/  @!P6 PRMT R14, R14, 0x7610, R76 ;  /* 0x000076100e0ee816 */ /* 0x000fe4000000004c */
[----:B------:R-:W-:Y:S02]  /*50c0*/  PRMT R19, RZ, 0x5410, RZ ;  /* 0x00005410ff137816 */ /* 0x000fe400000000ff */
[----:B------:R-:W-:Y:S02]  /*50d0*/  LOP3.LUT P6, RZ, R5, 0x800, RZ, 0xc0, !PT ;  /* 0x0000080005ff7812 */ /* 0x000fe400078cc0ff */
[----:B------:R-:W-:Y:S02]  /*50e0*/  @!P5 PRMT R23, R82, 0x7610, R23 ;  /* 0x000076105217d816 */ /* 0x000fe40000000017 */
[----:B------:R-:W-:-:S02]  /*50f0*/  @!P1 PRMT R19, R19, 0x5410, R42 ;  /* 0x0000541013139816 */ /* 0x000fc4000000002a */
[----:B------:R-:W-:Y:S02]  /*5100*/  @!P5 PRMT R23, R23, 0x7610, R82 ;  /* 0x000076101717d816 */ /* 0x000fe40000000052 */
[----:B------:R-:W-:Y:S02]  /*5110*/  PRMT R29, RZ, 0x5410, RZ ;  /* 0x00005410ff1d7816 */ /* 0x000fe400000000ff */
[----:B------:R-:W-:Y:S02]  /*5120*/  PRMT R75, RZ, 0x5410, RZ ;  /* 0x00005410ff4b7816 */ /* 0x000fe400000000ff */
[----:B------:R-:W-:Y:S02]  /*5130*/  PRMT R21, RZ, 0x5410, RZ ;  /* 0x00005410ff157816 */ /* 0x000fe400000000ff */
[----:B------:R-:W-:Y:S02]  /*5140*/  LOP3.LUT P5, RZ, R5, 0x100, RZ, 0xc0, !PT ;  /* 0x0000010005ff7812 */ /* 0x000fe400078ac0ff */
[----:B------:R-:W-:-:S02]  /*5150*/  PRMT R25, RZ, 0x5410, RZ ;  /* 0x00005410ff197816 */ /* 0x000fc400000000ff */
[----:B------:R-:W-:Y:S02]  /*5160*/  @!P1 PRMT R19, R42, 0x7632, R19 ;  /* 0x000076322a139816 */ /* 0x000fe40000000013 */
[----:B------:R-:W-:Y:S02]  /*5170*/  LOP3.LUT P1, RZ, R5, 0x400, RZ, 0xc0, !PT ;  /* 0x0000040005ff7812 */ /* 0x000fe4000782c0ff */
[----:B------:R-:W-:Y:S02]  /*5180*/  @!P2 PRMT R29, R40, 0x7610, R29 ;  /* 0x00007610281da816 */ /* 0x000fe4000000001d */
[----:B------:R-:W-:Y:S02]  /*5190*/  @!P0 PRMT R75, R75, 0x5410, R34 ;  /* 0x000054104b4b8816 */ /* 0x000fe40000000022 */
[----:B------:R-:W-:Y:S02]  /*51a0*/  @!P3 PRMT R21, R60, 0x7610, R21 ;  /* 0x000076103c15b816 */ /* 0x000fe40000000015 */
[----:B------:R-:W-:-:S02]  /*51b0*/  PRMT R31, RZ, 0x5410, RZ ;  /* 0x00005410ff1f7816 */ /* 0x000fc400000000ff */
[----:B------:R-:W-:Y:S01]  /*51c0*/  @!P4 PRMT R25, R28, 0x7610, R25 ;  /* 0x000076101c19c816 */ /* 0x000fe20000000019 */
[----:B------:R0:W-:Y:S01]  /*51d0*/  STL [R1+0x10], R34 ;  /* 0x0000102201007387 */ /* 0x0001e20000100800 */
[----:B------:R-:W-:Y:S02]  /*51e0*/  @!P2 PRMT R29, R29, 0x7610, R40 ;  /* 0x000076101d1da816 */ /* 0x000fe40000000028 */
[----:B------:R-:W-:Y:S02]  /*51f0*/  @!P0 PRMT R75, R34, 0x7632, R75 ;  /* 0x00007632224b8816 */ /* 0x000fe4000000004b */
[----:B------:R-:W-:Y:S02]  /*5200*/  @!P3 PRMT R21, R21, 0x7610, R60 ;  /* 0x000076101515b816 */ /* 0x000fe4000000003c */
[----:B------:R-:W-:Y:S02]  /*5210*/  LOP3.LUT P2, RZ, R5, 0x40, RZ, 0xc0, !PT ;  /* 0x0000004005ff7812 */ /* 0x000fe4000784c0ff */
[----:B------:R-:W-:-:S02]  /*5220*/  @!P6 PRMT R31, R31, 0x5410, R80 ;  /* 0x000054101f1fe816 */ /* 0x000fc40000000050 */
[----:B------:R-:W-:Y:S02]  /*5230*/  LOP3.LUT P3, RZ, R5, 0x200, RZ, 0xc0, !PT ;  /* 0x0000020005ff7812 */ /* 0x000fe4000786c0ff */
[----:B------:R-:W-:Y:S02]  /*5240*/  @!P4 PRMT R25, R25, 0x7610, R28 ;  /* 0x000076101919c816 */ /* 0x000fe4000000001c */
[----:B0-----:R-:W-:Y:S01]  /*5250*/  PRMT R34, RZ, 0x5410, RZ ;  /* 0x00005410ff227816 */ /* 0x001fe200000000ff */
[----:B------:R0:W-:Y:S01]  /*5260*/  STL [R1+0x24], R32 ;  /* 0x0000242001007387 */ /* 0x0001e20000100800 */
[C---:B------:R-:W-:Y:S02]  /*5270*/  LOP3.LUT P4, RZ, R5.reuse, 0x80, RZ, 0xc0, !PT ;  /* 0x0000008005ff7812 */ /* 0x040fe4000788c0ff */
[----:B------:R-:W-:Y:S02]  /*5280*/  @!P6 PRMT R31, R80, 0x7632, R31 ;  /* 0x00007632501fe816 */ /* 0x000fe4000000001f */
[----:B------:R-:W-:-:S02]  /*5290*/  LOP3.LUT P6, RZ, R5, 0x20, RZ, 0xc0, !PT ;  /* 0x0000002005ff7812 */ /* 0x000fc400078cc0ff */
[----:B------:R-:W-:Y:S02]  /*52a0*/  @!P5 PRMT R34, R10, 0x7610, R34 ;  /* 0x000076100a22d816 */ /* 0x000fe40000000022 */
[----:B0-----:R-:W-:Y:S01]  /*52b0*/  PRMT R32, RZ, 0x5410, RZ ;  /* 0x00005410ff207816 */ /* 0x001fe200000000ff */
[----:B------:R0:W-:Y:S01]  /*52c0*/  STL [R1+0x1c], R38 ;  /* 0x00001c2601007387 */ /* 0x0001e20000100800 */
[----:B------:R-:W-:Y:S02]  /*52d0*/  @!P5 PRMT R34, R34, 0x7610, R10 ;  /* 0x000076102222d816 */ /* 0x000fe4000000000a */
[----:B------:R-:W-:Y:S01]  /*52e0*/  @!P1 PRMT R32, R70, 0x7610, R32 ;  /* 0x0000761046209816 */ /* 0x000fe20000000020 */
[----:B------:R1:W-:Y:S01]  /*52f0*/  STL [R1+0x3c], R28 ;  /* 0x00003c1c01007387 */ /* 0x0003e20000100800 */
[----:B------:R-:W-:Y:S02]  /*5300*/  LOP3.LUT P5, RZ, R5, 0x4, RZ, 0xc0, !PT ;  /* 0x0000000405ff7812 */ /* 0x000fe400078ac0ff */
[----:B------:R-:W-:-:S02]  /*5310*/  PRMT R37, RZ, 0x5410, RZ ;  /* 0x00005410ff257816 */ /* 0x000fc400000000ff */
[----:B0-----:R-:W-:Y:S01]  /*5320*/  PRMT R38, RZ, 0x5410, RZ ;  /* 0x00005410ff267816 */ /* 0x001fe200000000ff */
[----:B------:R0:W-:Y:S01]  /*5330*/  STL [R1+0x40], R40 ;  /* 0x0000402801007387 */ /* 0x0001e20000100800 */
[----:B------:R-:W-:Y:S02]  /*5340*/  @!P1 PRMT R32, R32, 0x7610, R70 ;  /* 0x0000761020209816 */ /* 0x000fe40000000046 */
[----:B-1----:R-:W-:Y:S02]  /*5350*/  PRMT R28, RZ, 0x5410, RZ ;  /* 0x00005410ff1c7816 */ /* 0x002fe400000000ff */
[----:B------:R-:W-:Y:S02]  /*5360*/  LOP3.LUT P1, RZ, R5, 0x10, RZ, 0xc0, !PT ;  /* 0x0000001005ff7812 */ /* 0x000fe4000782c0ff */
[----:B------:R-:W-:Y:S02]  /*5370*/  @!P2 PRMT R38, R26, 0x7610, R38 ;  /* 0x000076101a26a816 */ /* 0x000fe40000000026 */
[----:B------:R-:W-:-:S02]  /*5380*/  @!P3 PRMT R28, R62, 0x7610, R28 ;  /* 0x000076103e1cb816 */ /* 0x000fc4000000001c */
[----:B0-----:R-:W-:Y:S02]  /*5390*/  PRMT R40, RZ, 0x5410, RZ ;  /* 0x00005410ff287816 */ /* 0x001fe400000000ff */
[----:B------:R-:W-:Y:S01]  /*53a0*/  @!P4 PRMT R37, R36, 0x7610, R37 ;  /* 0x000076102425c816 */ /* 0x000fe20000000025 */
[----:B------:R0:W-:Y:S01]  /*53b0*/  STL [R1+0x58], R26 ;  /* 0x0000581a01007387 */ /* 0x0001e20000100800 */
        /* <DEDUP_REMOVED lines=8> */
[----:B------:R-:W-:Y:S02]  /*5440*/  LOP3.LUT P4, RZ, R5, 0x2, RZ, 0xc0, !PT ;  /* 0x0000000205ff7812 */ /* 0x000fe4000788c0ff */
[----:B------:R-:W-:Y:S02]  /*5450*/  @!P6 PRMT R40, R40, 0x7610, R30 ;  /* 0x000076102828e816 */ /* 0x000fe4000000001e */
[----:B------:R-:W-:-:S02]  /*5460*/  PRMT R41, R41, 0x5410, RZ ;  /* 0x0000541029297816 */ /* 0x000fc400000000ff */
[----:B------:R-:W-:Y:S02]  /*5470*/  LOP3.LUT P6, RZ, R9, 0x80000000, RZ, 0xc0, !PT ;  /* 0x8000000009ff7812 */ /* 0x000fe400078cc0ff */
[----:B------:R-:W-:Y:S02]  /*5480*/  @!P5 PRMT R26, R72, 0x7610, R26 ;  /* 0x00007610481ad816 */ /* 0x000fe4000000001a */
[----:B0-----:R-:W-:Y:S01]  /*5490*/  PRMT R42, RZ, 0x7610, R42 ;  /* 0x00007610ff2a7816 */ /* 0x001fe2000000002a */
[----:B------:R0:W-:Y:S01]  /*54a0*/  STL [R1+0x60], R24 ;  /* 0x0000601801007387 */ /* 0x0001e20000100800 */
[----:B------:R-:W-:Y:S02]  /*54b0*/  @!P1 PRMT R41, R41, 0x5410, R24 ;  /* 0x0000541029299816 */ /* 0x000fe40000000018 */
[----:B------:R-:W-:Y:S01]  /*54c0*/  @!P1 PRMT R42, R24, 0x7632, R42 ;  /* 0x00007632182a9816 */ /* 0x000fe2000000002a */
[----:B------:R1:W-:Y:S01]  /*54d0*/  STL [R1+0x54], R36 ;  /* 0x0000542401007387 */ /* 0x0003e20000100800 */
[----:B------:R-:W-:-:S02]  /*54e0*/  @!P5 PRMT R26, R26, 0x7610, R72 ;  /* 0x000076101a1ad816 */ /* 0x000fc40000000048 */
[C---:B------:R-:W-:Y:S01]  /*54f0*/  LOP3.LUT P5, RZ, R9.reuse, 0x10000000, RZ, 0xc0, !PT ;  /* 0x1000000009ff7812 */ /* 0x040fe200078ac0ff */
[----:B------:R2:W-:Y:S01]  /*5500*/  STL [R1+0x5c], R30 ;  /* 0x00005c1e01007387 */ /* 0x0005e20000100800 */
[----:B0-----:R-:W-:Y:S02]  /*5510*/  PRMT R24, RZ, 0x5410, RZ ;  /* 0x00005410ff187816 */ /* 0x001fe400000000ff */
[----:B-1----:R-:W-:Y:S01]  /*5520*/  PRMT R36, RZ, 0x5410, RZ ;  /* 0x00005410ff247816 */ /* 0x002fe200000000ff */
[----:B------:R0:W-:Y:S01]  /*5530*/  STL [R1+0x20], R44 ;  /* 0x0000202c01007387 */ /* 0x0001e20000100800 */
[----:B------:R-:W-:Y:S02]  /*5540*/  LOP3.LUT P1, RZ, R9, 0x40000000, RZ, 0xc0, !PT ;  /* 0x4000000009ff7812 */ /* 0x000fe4000782c0ff */
[----:B--2---:R-:W-:Y:S02]  /*5550*/  PRMT R30, RZ, 0x5410, RZ ;  /* 0x00005410ff1e7816 */ /* 0x004fe400000000ff */
[----:B------:R-:W-:-:S02]  /*5560*/  @!P2 PRMT R24, R0, 0x7610, R24 ;  /* 0x000076100018a816 */ /* 0x000fc40000000018 */
[----:B------:R-:W-:Y:S02]  /*5570*/  @!P3 PRMT R36, R2, 0x7610, R36 ;  /* 0x000076100224b816 */ /* 0x000fe40000000024 */
[----:B------:R-:W-:Y:S02]  /*5580*/  @!P4 PRMT R30, R52, 0x7610, R30 ;  /* 0x00007610341ec816 */ /* 0x000fe4000000001e */
[----:B0-----:R-:W-:Y:S01]  /*5590*/  PRMT R44, RZ, 0x7610, R44 ;  /* 0x00007610ff2c7816 */ /* 0x001fe2000000002c */
[----:B------:R0:W-:Y:S01]  /*55a0*/  STL [R1+0x28], R56 ;  /* 0x0000283801007387 */ /* 0x0001e20000100800 */
[----:B------:R-:W-:Y:S02]  /*55b0*/  @!P2 PRMT R24, R24, 0x7610, R0 ;  /* 0x000076101818a816 */ /* 0x000fe40000000000 */
[----:B------:R-:W-:Y:S02]  /*55c0*/  @!P3 PRMT R36, R36, 0x7610, R2 ;  /* 0x000076102424b816 */ /* 0x000fe40000000002 */
[----:B------:R-:W-:-:S02]  /*55d0*/  LOP3.LUT P2, RZ, R9, 0x4000000, RZ, 0xc0, !PT ;  /* 0x0400000009ff7812 */ /* 0x000fc4000784c0ff */
[----:B------:R-:W-:Y:S02]  /*55e0*/  @!P6 PRMT R44, R50, 0x7610, R44 ;  /* 0x00007610322ce816 */ /* 0x000fe4000000002c */
[C---:B------:R-:W-:Y:S02]  /*55f0*/  LOP3.LUT P3, RZ, R9.reuse, 0x20000000, RZ, 0xc0, !PT ;  /* 0x2000000009ff7812 */ /* 0x040fe4000786c0ff */
[----:B------:R-:W-:Y:S02]  /*5600*/  @!P4 PRMT R30, R30, 0x7610, R52 ;  /* 0x000076101e1ec816 */ /* 0x000fe40000000034 */
[----:B0-----:R-:W-:Y:S02]  /*5610*/  PRMT R56, RZ, 0x5410, RZ ;  /* 0x00005410ff387816 */ /* 0x001fe400000000ff */
[----:B------:R-:W-:Y:S02]  /*5620*/  LOP3.LUT P4, RZ, R9, 0x8000000, RZ, 0xc0, !PT ;  /* 0x0800000009ff7812 */ /* 0x000fe4000788c0ff */
[----:B------:R-:W-:-:S02]  /*5630*/  PRMT R44, R44, 0x5410, RZ ;  /* 0x000054102c2c7816 */ /* 0x000fc400000000ff */
[----:B------:R-:W-:Y:S02]  /*5640*/  PRMT R45, R45, 0x5410, RZ ;  /* 0x000054102d2d7816 */ /* 0x000fe400000000ff */
[----:B------:R-:W-:Y:S02]  /*5650*/  PRMT R42, R42, 0x5410, RZ ;  /* 0x000054102a2a7816 */ /* 0x000fe400000000ff */
[----:B------:R-:W-:Y:S01]  /*5660*/  @!P5 PRMT R56, R4, 0x7610, R56 ;  /* 0x000076100438d816 */ /* 0x000fe20000000038 */
[----:B------:R0:W-:Y:S01]  /*5670*/  STL [R1+0x78], R16 ;  /* 0x0000781001007387 */ /* 0x0001e20000100800 */
[--C-:B------:R-:W-:Y:S02]  /*5680*/  @!P1 PRMT R44, R44, 0x5410, R16.reuse ;  /* 0x000054102c2c9816 */ /* 0x100fe40000000010 */
[----:B------:R-:W-:Y:S01]  /*5690*/  @!P1 PRMT R45, R45, 0x7610, R16 ;  /* 0x000076102d2d9816 */ /* 0x000fe20000000010 */
[----:B------:R1:W-:Y:S01]  /*56a0*/  STL [R1+0x6c], R52 ;  /* 0x00006c3401007387 */ /* 0x0003e20000100800 */
[----:B------:R-:W-:-:S02]  /*56b0*/  @!P6 PRMT R42, R42, 0x7610, R50 ;  /* 0x000076102a2ae816 */ /* 0x000fc40000000032 */
[C---:B------:R-:W-:Y:S01]  /*56c0*/  LOP3.LUT P1, RZ, R9.reuse, 0x1000000, RZ, 0xc0, !PT ;  /* 0x0100000009ff7812 */ /* 0x040fe2000782c0ff */
[----:B------:R2:W-:Y:S01]  /*56d0*/  STL [R1+0x74], R50 ;  /* 0x0000743201007387 */ /* 0x0005e20000100800 */
[----:B------:R-:W-:Y:S02]  /*56e0*/  @!P5 PRMT R56, R56, 0x7610, R4 ;  /* 0x000076103838d816 */ /* 0x000fe40000000004 */
[----:B0-----:R-:W-:Y:S02]  /*56f0*/  PRMT R16, RZ, 0x5410, RZ ;  /* 0x00005410ff107816 */ /* 0x001fe400000000ff */
[C---:B------:R-:W-:Y:S02]  /*5700*/  LOP3.LUT P6, RZ, R9.reuse, 0x2000000, RZ, 0xc0, !PT ;  /* 0x0200000009ff7812 */ /* 0x040fe400078cc0ff */
[----:B-1----:R-:W-:Y:S02]  /*5710*/  PRMT R52, RZ, 0x5410, RZ ;  /* 0x00005410ff347816 */ /* 0x002fe400000000ff */
[----:B------:R-:W-:-:S02]  /*5720*/  LOP3.LUT P5, RZ, R9, 0x400000, RZ, 0xc0, !PT ;  /* 0x0040000009ff7812 */ /* 0x000fc400078ac0ff */
[----:B--2---:R-:W-:Y:S02]  /*5730*/  PRMT R50, RZ, 0x5410, RZ ;  /* 0x00005410ff327816 */ /* 0x004fe400000000ff */
[----:B------:R-:W-:Y:S02]  /*5740*/  @!P2 PRMT R16, R16, 0x5410, R22 ;  /* 0x000054101010a816 */ /* 0x000fe40000000016 */
[----:B------:R-:W-:Y:S02]  /*5750*/  @!P3 PRMT R52, R6, 0x7610, R52 ;  /* 0x000076100634b816 */ /* 0x000fe40000000034 */
[----:B------:R-:W-:Y:S01]  /*5760*/  @!P4 PRMT R50, R20, 0x7610, R50 ;  /* 0x000076101432c816 */ /* 0x000fe20000000032 */
[----:B------:R0:W-:Y:S01]  /*5770*/  STL [R1+0x88], R22 ;  /* 0x0000881601007387 */ /* 0x0001e20000100800 */
[----:B------:R-:W-:Y:S02]  /*5780*/  @!P2 PRMT R16, R22, 0x7632, R16 ;  /* 0x000076321610a816 */ /* 0x000fe40000000010 */
[----:B------:R-:W-:-:S02]  /*5790*/  @!P3 PRMT R52, R52, 0x7610, R6 ;  /* 0x000076103434b816 */ /* 0x000fc40000000006 */
[C---:B------:R-:W-:Y:S02]  /*57a0*/  LOP3.LUT P2, RZ, R9.reuse, 0x100000, RZ, 0xc0, !PT ;  /* 0x0010000009ff7812 */ /* 0x040fe4000784c0ff */
[----:B------:R-:W-:Y:S02]  /*57b0*/  PRMT R59, RZ, 0x5410, RZ ;  /* 0x00005410ff3b7816 */ /* 0x000fe400000000ff */
[----:B------:R-:W-:Y:S02]  /*57c0*/  LOP3.LUT P3, RZ, R9, 0x800000, RZ, 0xc0, !PT ;  /* 0x0080000009ff7812 */ /* 0x000fe4000786c0ff */
[----:B------:R-:W-:Y:S02]  /*57d0*/  @!P4 PRMT R50, R50, 0x7610, R20 ;  /* 0x000076103232c816 */ /* 0x000fe40000000014 */
[----:B------:R-:W-:Y:S02]  /*57e0*/  PRMT R57, RZ, 0x5410, RZ ;  /* 0x00005410ff397816 */ /* 0x000fe400000000ff */
[----:B0-----:R-:W-:-:S02]  /*57f0*/  PRMT R22, RZ, 0x5410, RZ ;  /* 0x00005410ff167816 */ /* 0x001fc400000000ff */
[----:B------:R-:W-:Y:S02]  /*5800*/  LOP3.LUT P4, RZ, R9, 0x200000, RZ, 0xc0, !PT ;  /* 0x0020000009ff7812 */ /* 0x000fe4000788c0ff */
[----:B------:R-:W-:Y:S02]  /*5810*/  @!P1 PRMT R59, R18, 0x7610, R59 ;  /* 0x00007610123b9816 */ /* 0x000fe4000000003b */
[----:B------:R-:W-:Y:S02]  /*5820*/  @!P6 PRMT R57, R8, 0x7610, R57 ;  /* 0x000076100839e816 */ /* 0x000fe40000000039 */
[----:B------:R-:W-:Y:S01]  /*5830*/  @!P5 PRMT R22, R68, 0x7610, R22 ;  /* 0x000076104416d816 */ /* 0x000fe20000000016 */
[----:B------:R0:W-:Y:S01]  /*5840*/  STL [R1+0x90], R18 ;  /* 0x0000901201007387 */ /* 0x0001e20000100800 */
[----:B------:R-:W-:Y:S02]  /*5850*/  @!P1 PRMT R59, R59, 0x7610, R18 ;  /* 0x000076103b3b9816 */ /* 0x000fe40000000012 */
[----:B------:R-:W-:Y:S01]  /*5860*/  @!P6 PRMT R57, R57, 0x7610, R8 ;  /* 0x000076103939e816 */ /* 0x000fe20000000008 */
[----:B------:R1:W-:Y:S01]  /*5870*/  STL [R1+0x84], R20 ;  /* 0x0000841401007387 */ /* 0x0003e20000100800 */
[----:B------:R-:W-:-:S02]  /*5880*/  LOP3.LUT P1, RZ, R9, 0x40000, RZ, 0xc0, !PT ;  /* 0x0004000009ff7812 */ /* 0x000fc4000782c0ff */
[----:B------:R-:W-:Y:S01]  /*5890*/  @!P5 PRMT R22, R22, 0x7610, R68 ;  /* 0x000076101616d816 */ /* 0x000fe20000000044 */
[----:B------:R2:W-:Y:S01]  /*58a0*/  STL [R1+0x34], R60 ;  /* 0x0000343c01007387 */ /* 0x0005e20000100800 */
[C---:B------:R-:W-:Y:S02]  /*58b0*/  LOP3.LUT P6, RZ, R9.reuse, 0x80000, RZ, 0xc0, !PT ;  /* 0x0008000009ff7812 */ /* 0x040fe400078cc0ff */
[----:B0-----:R-:W-:Y:S02]  /*58c0*/  PRMT R18, RZ, 0x5410, RZ ;  /* 0x00005410ff127816 */ /* 0x001fe400000000ff */
[----:B------:R-:W-:Y:S02]  /*58d0*/  LOP3.LUT P5, RZ, R9, 0x10000, RZ, 0xc0, !PT ;  /* 0x0001000009ff7812 */ /* 0x000fe400078ac0ff */
[----:B-1----:R-:W-:Y:S02]  /*58e0*/  PRMT R20, RZ, 0x5410, RZ ;  /* 0x00005410ff147816 */ /* 0x002fe400000000ff */
[----:B--2---:R-:W-:-:S02]  /*58f0*/  PRMT R60, RZ, 0x5410, RZ ;  /* 0x00005410ff3c7816 */ /* 0x004fc400000000ff */
[----:B----4-:R-:W-:Y:S02]  /*5900*/  @!P2 PRMT R18, R64, 0x7610, R18 ;  /* 0x000076104012a816 */ /* 0x010fe40000000012 */
[----:B------:R-:W-:Y:S02]  /*5910*/  @!P3 PRMT R20, R78, 0x7610, R20 ;  /* 0x000076104e14b816 */ /* 0x000fe40000000014 */
[----:B------:R-:W-:Y:S01]  /*5920*/  @!P4 PRMT R60, R60, 0x5410, R74 ;  /* 0x000054103c3cc816 */ /* 0x000fe2000000004a */
[----:B------:R0:W-:Y:S01]  /*5930*/  STL [R1+0x4c], R62 ;  /* 0x00004c3e01007387 */ /* 0x0001e20000100800 */
[----:B------:R-:W-:Y:S02]  /*5940*/  @!P2 PRMT R18, R18, 0x7610, R64 ;  /* 0x000076101212a816 */ /* 0x000fe40000000040 */
[----:B------:R-:W-:Y:S01]  /*5950*/  @!P3 PRMT R20, R20, 0x7610, R78 ;  /* 0x000076101414b816 */ /* 0x000fe2000000004e */
[----:B------:R1:W-:Y:S01]  /*5960*/  STL [R1+0xa0], R64 ;  /* 0x0000a04001007387 */ /* 0x0003e20000100800 */
[----:B------:R-:W-:-:S02]  /*5970*/  LOP3.LUT P2, RZ, R9, 0x4000, RZ, 0xc0, !PT ;  /* 0x0000400009ff7812 */ /* 0x000fc4000784c0ff */
[C---:B------:R-:W-:Y:S02]  /*5980*/  LOP3.LUT P3, RZ, R9.reuse, 0x20000, RZ, 0xc0, !PT ;  /* 0x0002000009ff7812 */ /* 0x040fe4000786c0ff */
[----:B------:R-:W-:Y:S02]  /*5990*/  @!P4 PRMT R60, R74, 0x7632, R60 ;  /* 0x000076324a3cc816 */ /* 0x000fe4000000003c */
[----:B0-----:R-:W-:Y:S02]  /*59a0*/  PRMT R62, RZ, 0x5410, RZ ;  /* 0x00005410ff3e7816 */ /* 0x001fe400000000ff */
[----:B------:R-:W-:Y:S02]  /*59b0*/  PRMT R61, RZ, 0x5410, RZ ;  /* 0x00005410ff3d7816 */ /* 0x000fe400000000ff */
[----:B-1----:R-:W-:Y:S02]  /*59c0*/  PRMT R64, RZ, 0x5410, RZ ;  /* 0x00005410ff407816 */ /* 0x002fe400000000ff */
[----:B------:R-:W-:-:S02]  /*59d0*/  LOP3.LUT P4, RZ, R9, 0x8000, RZ, 0xc0, !PT ;  /* 0x0000800009ff7812 */ /* 0x000fc4000788c0ff */
[----:B------:R-:W-:Y:S02]  /*59e0*/  @!P1 PRMT R62, R58, 0x7610, R62 ;  /* 0x000076103a3e9816 */ /* 0x000fe4000000003e */
[----:B------:R-:W-:Y:S02]  /*59f0*/  @!P6 PRMT R61, R66, 0x7610, R61 ;  /* 0x00007610423de816 */ /* 0x000fe4000000003d */
[----:B-----5:R-:W-:Y:S01]  /*5a00*/  @!P5 PRMT R64, R64, 0x5410, R54 ;  /* 0x000054104040d816 */ /* 0x020fe20000000036 */
[----:B------:R0:W-:Y:S01]  /*5a10*/  STL [R1+0xa8], R58 ;  /* 0x0000a83a01007387 */ /* 0x0001e20000100800 */
[----:B------:R-:W-:Y:S02]  /*5a20*/  P2R R55, PR, RZ, 0x1 ;  /* 0x00000001ff377803 */ /* 0x000fe40000000000 */
[----:B------:R-:W-:Y:S02]  /*5a30*/  @!P1 PRMT R62, R62, 0x7610, R58 ;  /* 0x000076103e3e9816 */ /* 0x000fe4000000003a */
[----:B------:R-:W-:-:S02]  /*5a40*/  LOP3.LUT P0, RZ, R9, 0x100, RZ, 0xc0, !PT ;  /* 0x0000010009ff7812 */ /* 0x000fc4000780c0ff */
[----:B------:R-:W-:Y:S02]  /*5a50*/  @!P6 PRMT R61, R61, 0x7610, R66 ;  /* 0x000076103d3de816 */ /* 0x000fe40000000042 */
[----:B------:R-:W-:Y:S02]  /*5a60*/  @!P5 PRMT R64, R54, 0x7632, R64 ;  /* 0x000076323640d816 */ /* 0x000fe40000000040 */
[----:B0-----:R-:W-:Y:S02]  /*5a70*/  PRMT R58, RZ, 0x5410, RZ ;  /* 0x00005410ff3a7816 */ /* 0x001fe400000000ff */
[C---:B------:R-:W-:Y:S02]  /*5a80*/  LOP3.LUT P6, RZ, R9.reuse, 0x2000, RZ, 0xc0, !PT ;  /* 0x0000200009ff7812 */ /* 0x040fe400078cc0ff */
[----:B------:R-:W-:Y:S02]  /*5a90*/  PRMT R63, RZ, 0x5410, RZ ;  /* 0x00005410ff3f7816 */ /* 0x000fe400000000ff */
[----:B------:R-:W-:-:S02]  /*5aa0*/  LOP3.LUT P5, RZ, R9, 0x400, RZ, 0xc0, !PT ;  /* 0x0000040009ff7812 */ /* 0x000fc400078ac0ff */
[----:B------:R-:W-:Y:S02]  /*5ab0*/  PRMT R65, RZ, 0x5410, RZ ;  /* 0x00005410ff417816 */ /* 0x000fe400000000ff */
[----:B------:R-:W-:Y:S02]  /*5ac0*/  @!P2 PRMT R58, R84, 0x7610, R58 ;  /* 0x00007610543aa816 */ /* 0x000fe4000000003a */
[----:B------:R-:W-:Y:S02]  /*5ad0*/  @!P3 PRMT R63, R48, 0x7610, R63 ;  /* 0x00007610303fb816 */ /* 0x000fe4000000003f */
[----:B------:R-:W-:Y:S01]  /*5ae0*/  @!P4 PRMT R65, R46, 0x7610, R65 ;  /* 0x000076102e41c816 */ /* 0x000fe20000000041 */
[----:B------:R0:W-:Y:S01]  /*5af0*/  STL [R1+0xac], R48 ;  /* 0x0000ac3001007387 */ /* 0x0001e20000100800 */
[----:B------:R-:W-:Y:S02]  /*5b00*/  @!P2 PRMT R58, R58, 0x7610, R84 ;  /* 0x000076103a3aa816 */ /* 0x000fe40000000054 */
[----:B------:R-:W-:-:S02]  /*5b10*/  PRMT R69, RZ, 0x5410, RZ ;  /* 0x00005410ff457816 */ /* 0x000fc400000000ff */
[----:B------:R-:W-:Y:S02]  /*5b20*/  @!P3 PRMT R63, R63, 0x7610, R48 ;  /* 0x000076103f3fb816 */ /* 0x000fe40000000030 */
[----:B------:R-:W-:Y:S02]  /*5b30*/  LOP3.LUT P2, RZ, R9, 0x80, RZ, 0xc0, !PT ;  /* 0x0000008009ff7812 */ /* 0x000fe4000784c0ff */
[----:B------:R-:W-:Y:S02]  /*5b40*/  @!P4 PRMT R65, R65, 0x7610, R46 ;  /* 0x000076104141c816 */ /* 0x000fe4000000002e */
[----:B0-----:R-:W-:Y:S02]  /*5b50*/  PRMT R48, RZ, 0x5410, RZ ;  /* 0x00005410ff307816 */ /* 0x001fe400000000ff */
[----:B------:R-:W-:Y:S02]  /*5b60*/  PRMT R67, RZ, 0x5410, RZ ;  /* 0x00005410ff437816 */ /* 0x000fe400000000ff */
[----:B------:R-:W-:-:S02]  /*5b70*/  LOP3.LUT P1, RZ, R9, 0x1000, RZ, 0xc0, !PT ;  /* 0x0000100009ff7812 */ /* 0x000fc4000782c0ff */
[----:B------:R-:W-:Y:S02]  /*5b80*/  LOP3.LUT P4, RZ, R9, 0x200, RZ, 0xc0, !PT ;  /* 0x0000020009ff7812 */ /* 0x000fe4000788c0ff */
[----:B------:R-:W-:Y:S02]  /*5b90*/  @!P0 PRMT R69, R120, 0x7610, R69 ;  /* 0x0000761078458816 */ /* 0x000fe40000000045 */
[----:B------:R-:W-:Y:S02]  /*5ba0*/  @!P6 PRMT R48, R86, 0x7610, R48 ;  /* 0x000076105630e816 */ /* 0x000fe40000000030 */
[----:B------:R-:W-:Y:S02]  /*5bb0*/  @!P5 PRMT R67, R122, 0x7610, R67 ;  /* 0x000076107a43d816 */ /* 0x000fe40000000043 */
[----:B------:R-:W-:Y:S02]  /*5bc0*/  @!P0 PRMT R69, R69, 0x7610, R120 ;  /* 0x0000761045458816 */ /* 0x000fe40000000078 */
[----:B------:R-:W-:Y:S01]  /*5bd0*/  ISETP.NE.AND P0, PT, R55, RZ, PT ;  /* 0x000000ff3700720c */ /* 0x000fe20003f05270 */
[----:B------:R0:W-:Y:S01]  /*5be0*/  STL [R1+0x98], R68 ;  /* 0x0000984401007387 */ /* 0x0001e20000100800 */
[----:B------:R-:W-:-:S02]  /*5bf0*/  @!P6 PRMT R48, R48, 0x7610, R86 ;  /* 0x000076103030e816 */ /* 0x000fc40000000056 */
[----:B------:R-:W-:Y:S01]  /*5c00*/  @!P5 PRMT R67, R67, 0x7610, R122 ;  /* 0x000076104343d816 */ /* 0x000fe2000000007a */
[----:B------:R1:W-:Y:S01]  /*5c10*/  STL [R1+0xb0], R54 ;  /* 0x0000b03601007387 */ /* 0x0003e20000100800 */
[----:B------:R-:W-:Y:S02]  /*5c20*/  PRMT R55, RZ, 0x5410, RZ ;  /* 0x00005410ff377816 */ /* 0x000fe400000000ff */
[C---:B------:R-:W-:Y:S02]  /*5c30*/  LOP3.LUT P6, RZ, R9.reuse, 0x40, RZ, 0xc0, !PT ;  /* 0x0000004009ff7812 */ /* 0x040fe400078cc0ff */
[C---:B------:R-:W-:Y:S02]  /*5c40*/  LOP3.LUT P5, RZ, R9.reuse, 0x8, RZ, 0xc0, !PT ;  /* 0x0000000809ff7812 */ /* 0x040fe400078ac0ff */
[----:B0-----:R-:W-:Y:S02]  /*5c50*/  PRMT R68, RZ, 0x5410, RZ ;  /* 0x00005410ff447816 */ /* 0x001fe400000000ff */
[----:B------:R-:W-:-:S02]  /*5c60*/  LOP3.LUT P3, RZ, R9, 0x800, RZ, 0xc0, !PT ;  /* 0x0000080009ff7812 */ /* 0x000fc4000786c0ff */
[----:B-1----:R-:W-:Y:S02]  /*5c70*/  PRMT R54, RZ, 0x5410, RZ ;  /* 0x00005410ff367816 */ /* 0x002fe400000000ff */
[----:B------:R-:W-:Y:S02]  /*5c80*/  @!P2 PRMT R55, R11, 0x7610, R55 ;  /* 0x000076100b37a816 */ /* 0x000fe40000000037 */
[----:B------:R-:W-:Y:S02]  /*5c90*/  @!P1 PRMT R54, R88, 0x7610, R54 ;  /* 0x0000761058369816 */ /* 0x000fe40000000036 */
[----:B------:R-:W-:Y:S01]  /*5ca0*/  @!P4 PRMT R68, R124, 0x7610, R68 ;  /* 0x000076107c44c816 */ /* 0x000fe20000000044 */
[----:B------:R0:W-:Y:S01]  /*5cb0*/  STL [R1+0x48], R70 ;  /* 0x0000484601007387 */ /* 0x0001e20000100800 */
[----:B------:R-:W-:Y:S02]  /*5cc0*/  @!P2 PRMT R55, R55, 0x7610, R11 ;  /* 0x000076103737a816 */ /* 0x000fe4000000000b */
[----:B------:R-:W-:Y:S01]  /*5cd0*/  ISETP.NE.AND P2, PT, R53, RZ, PT ;  /* 0x000000ff3500720c */ /* 0x000fe20003f45270 */
[----:B------:R1:W-:Y:S01]  /*5ce0*/  STL [R1+0xa4], R66 ;  /* 0x0000a44201007387 */ /* 0x0003e20000100800 */
[----:B------:R-:W-:-:S02]  /*5cf0*/  @!P1 PRMT R54, R54, 0x7610, R88 ;  /* 0x0000761036369816 */ /* 0x000fc40000000058 */
[----:B------:R-:W-:Y:S02]  /*5d00*/  @!P4 PRMT R68, R68, 0x7610, R124 ;  /* 0x000076104444c816 */ /* 0x000fe4000000007c */
[----:B------:R-:W-:Y:S02]  /*5d10*/  PRMT R53, RZ, 0x5410, RZ ;  /* 0x00005410ff357816 */ /* 0x000fe400000000ff */
[----:B0-----:R-:W-:Y:S02]  /*5d20*/  PRMT R70, RZ, 0x5410, RZ ;  /* 0x00005410ff467816 */ /* 0x001fe400000000ff */
[C---:B------:R-:W-:Y:S02]  /*5d30*/  LOP3.LUT P1, RZ, R9.reuse, 0x20, RZ, 0xc0, !PT ;  /* 0x0000002009ff7812 */ /* 0x040fe4000782c0ff */
[----:B------:R-:W-:Y:S02]  /*5d40*/  LOP3.LUT P4, RZ, R9, 0x4, RZ, 0xc0, !PT ;  /* 0x0000000409ff7812 */ /* 0x000fe4000788c0ff */
[----:B-1----:R-:W-:-:S02]  /*5d50*/  PRMT R66, RZ, 0x5410, RZ ;  /* 0x00005410ff427816 */ /* 0x002fc400000000ff */
[----:B------:R-:W-:Y:S02]  /*5d60*/  @!P6 PRMT R53, R53, 0x5410, R118 ;  /* 0x000054103535e816 */ /* 0x000fe40000000076 */
[----:B------:R-:W-:Y:S02]  /*5d70*/  @!P5 PRMT R70, R7, 0x7610, R70 ;  /* 0x000076100746d816 */ /* 0x000fe40000000046 */
[----:B------:R-:W-:Y:S02]  /*5d80*/  @!P3 PRMT R66, R66, 0x5410, R90 ;  /* 0x000054104242b816 */ /* 0x000fe4000000005a */
[----:B------:R-:W-:Y:S02]  /*5d90*/  @!P6 PRMT R53, R118, 0x7632, R53 ;  /* 0x000076327635e816 */ /* 0x000fe40000000035 */
[----:B------:R-:W-:Y:S02]  /*5da0*/  @!P5 PRMT R70, R70, 0x7610, R7 ;  /* 0x000076104646d816 */ /* 0x000fe40000000007 */
[----:B------:R-:W-:-:S02]  /*5db0*/  ISETP.NE.AND P6, PT, R51, RZ, PT ;  /* 0x000000ff3300720c */ /* 0x000fc40003fc5270 */
[----:B------:R-:W-:Y:S02]  /*5dc0*/  ISETP.NE.AND P5, PT, R43, RZ, PT ;  /* 0x000000ff2b00720c */ /* 0x000fe40003fa5270 */
[----:B------:R-:W-:Y:S02]  /*5dd0*/  @!P3 PRMT R66, R90, 0x7632, R66 ;  /* 0x000076325a42b816 */ /* 0x000fe40000000042 */
[----:B------:R-:W-:Y:S02]  /*5de0*/  PRMT R51, RZ, 0x5410, RZ ;  /* 0x00005410ff337816 */ /* 0x000fe400000000ff */
[----:B------:R-:W-:Y:S02]  /*5df0*/  PRMT R43, RZ, 0x5410, RZ ;  /* 0x00005410ff2b7816 */ /* 0x000fe400000000ff */
[----:B------:R-:W-:Y:S02]  /*5e00*/  LOP3.LUT P3, RZ, R9, 0x10, RZ, 0xc0, !PT ;  /* 0x0000001009ff7812 */ /* 0x000fe4000786c0ff */
[----:B------:R-:W-:-:S02]  /*5e10*/  @!P1 PRMT R51, R13, 0x7610, R51 ;  /* 0x000076100d339816 */ /* 0x000fc40000000033 */
[----:B------:R-:W-:Y:S02]  /*5e20*/  @!P4 PRMT R43, R108, 0x7610, R43 ;  /* 0x000076106c2bc816 */ /* 0x000fe4000000002b */
[----:B------:R-:W-:Y:S02]  /*5e30*/  @!P1 PRMT R51, R51, 0x7610, R13 ;  /* 0x0000761033339816 */ /* 0x000fe4000000000d */
[----:B------:R-:W-:Y:S02]  /*5e40*/  @!P4 PRMT R43, R43, 0x7610, R108 ;  /* 0x000076102b2bc816 */ /* 0x000fe4000000006c */
[----:B------:R-:W-:Y:S02]  /*5e50*/  ISETP.NE.AND P1, PT, R49, RZ, PT ;  /* 0x000000ff3100720c */ /* 0x000fe40003f25270 */
[----:B------:R-:W-:Y:S02]  /*5e60*/  ISETP.NE.AND P4, PT, R39, RZ, PT ;  /* 0x000000ff2700720c */ /* 0x000fe40003f85270 */
[----:B------:R-:W-:Y:S01]  /*5e70*/  PRMT R49, RZ, 0x5410, RZ ;  /* 0x00005410ff317816 */ /* 0x000fe200000000ff */
[----:B------:R0:W-:Y:S03]  /*5e80*/  STL [R1+0xdc], R13 ;  /* 0x0000dc0d01007387 */ /* 0x0001e60000100800 */
[----:B------:R-:W-:-:S04]  /*5e90*/  @!P3 PRMT R49, R114, 0x7610, R49 ;  /* 0x000076107231b816 */ /* 0x000fc80000000031 */
[----:B------:R-:W-:Y:S02]  /*5ea0*/  @!P3 PRMT R49, R49, 0x7610, R114 ;  /* 0x000076103131b816 */ /* 0x000fe40000000072 */
[----:B------:R-:W-:Y:S02]  /*5eb0*/  ISETP.NE.AND P3, PT, R47, RZ, PT ;  /* 0x000000ff2f00720c */ /* 0x000fe40003f65270 */
[----:B0-----:R-:W-:-:S04]  /*5ec0*/  PRMT R13, RZ, 0x5410, RZ ;  /* 0x00005410ff0d7816 */ /* 0x001fc800000000ff */
[----:B---3--:R-:W-:-:S04]  /*5ed0*/  @!P4 PRMT R13, R13, 0x5410, R15 ;  /* 0x000054100d0dc816 */ /* 0x008fc8000000000f */
[----:B------:R-:W-:Y:S02]  /*5ee0*/  @!P4 PRMT R13, R15, 0x7632, R13 ;  /* 0x000076320f0dc816 */ /* 0x000fe4000000000d */
[----:B------:R-:W-:Y:S02]  /*5ef0*/  ISETP.NE.AND P4, PT, R35, RZ, PT ;  /* 0x000000ff2300720c */ /* 0x000fe40003f85270 */
[----:B------:R-:W-:-:S04]  /*5f00*/  PRMT R35, RZ, 0x5410, RZ ;  /* 0x00005410ff237816 */ /* 0x000fc800000000ff */
[----:B------:R-:W-:Y:S01]  /*5f10*/  @!P3 PRMT R35, R17, 0x7610, R35 ;  /* 0x000076101123b816 */ /* 0x000fe20000000023 */
[----:B------:R0:W-:Y:S03]  /*5f20*/  STL [R1+0x64], R2 ;  /* 0x0000640201007387 */ /* 0x0001e60000100800 */
[----:B------:R-:W-:Y:S02]  /*5f30*/  @!P3 PRMT R35, R35, 0x7610, R17 ;  /* 0x000076102323b816 */ /* 0x000fe40000000011 */
[----:B------:R-:W-:Y:S01]  /*5f40*/  ISETP.NE.AND P3, PT, R27, RZ, PT ;  /* 0x000000ff1b00720c */ /* 0x000fe20003f65270 */
[----:B------:R1:W-:Y:S01]  /*5f50*/  STL [R1+0x70], R0 ;  /* 0x0000700001007387 */ /* 0x0003e20000100800 */
[----:B0-----:R-:W-:Y:S02]  /*5f60*/  IMAD.MOV.U32 R2, RZ, RZ, RZ ;  /* 0x000000ffff027224 */ /* 0x001fe400078e00ff */
[----:B-1----:R-:W-:-:S04]  /*5f70*/  HFMA2 R0, -RZ, RZ, 0, 0 ;  /* 0x00000000ff007431 */ /* 0x002fc800000001ff */
[----:B------:R-:W2:Y:S05]  /*5f80*/  @!P4 LDG.E R2, desc[UR18][R104.64] ;  /* 0x000000126802c981 */ /* 0x000eaa000c1e1900 */
[----:B------:R-:W3:Y:S04]  /*5f90*/  @!P3 LDG.E R0, desc[UR18][R106.64] ;  /* 0x000000126a00b981 */ /* 0x000ee8000c1e1900 */
[----:B------:R0:W-:Y:S02]  /*5fa0*/  STL [R1+0x80], R4 ;  /* 0x0000800401007387 */ /* 0x0001e40000100800 */
[----:B0-----:R-:W-:-:S06]  /*5fb0*/  MOV R4, RZ ;  /* 0x000000ff00047202 */ /* 0x001fcc0000000f00 */
[----:B------:R-:W4:Y:S04]  /*5fc0*/  @!P5 LDG.E R4, desc[UR18][R100.64] ;  /* 0x000000126404d981 */ /* 0x000f28000c1e1900 */
[----:B------:R0:W-:Y:S02]  /*5fd0*/  STL [R1+0x50], R10 ;  /* 0x0000500a01007387 */ /* 0x0001e40000100800 */
[----:B0-----:R-:W-:-:S06]  /*5fe0*/  IMAD.MOV.U32 R10, RZ, RZ, RZ ;  /* 0x000000ffff0a7224 */ /* 0x001fcc00078e00ff */
[----:B------:R-:W5:Y:S01]  /*5ff0*/  @!P6 LDG.E R10, desc[UR18][R98.64] ;  /* 0x00000012620ae981 */ /* 0x000f62000c1e1900 */
[----:B------:R-:W-:-:S03]  /*6000*/  PRMT R27, RZ, 0x5410, RZ ;  /* 0x00005410ff1b7816 */ /* 0x000fc600000000ff */
[----:B------:R0:W-:Y:S01]  /*6010*/  STL [R1+0x8c], R8 ;  /* 0x00008c0801007387 */ /* 0x0001e20000100800 */
[----:B------:R-:W-:-:S04]  /*6020*/  @!P1 PRMT R27, R102, 0x7610, R27 ;  /* 0x00007610661b9816 */ /* 0x000fc8000000001b */
[----:B------:R-:W-:Y:S02]  /*6030*/  @!P1 PRMT R27, R27, 0x7610, R102 ;  /* 0x000076101b1b9816 */ /* 0x000fe40000000066 */
[----:B0-----:R-:W-:-:S04]  /*6040*/  IADD3 R8, PT, PT, R3, 0x1f8, RZ ;  /* 0x000001f803087810 */ /* 0x001fc80007ffe0ff */
[----:B------:R-:W-:Y:S02]  /*6050*/  ISETP.GE.U32.AND P1, PT, R8, UR16, PT ;  /* 0x0000001008007c0c */ /* 0x000fe4000bf26070 */
[----:B------:R-:W-:-:S04]  /*6060*/  SHF.R.S32.HI R9, RZ, 0x1f, R8 ;  /* 0x0000001fff097819 */ /* 0x000fc80000011408 */
[----:B------:R-:W-:Y:S01]  /*6070*/  ISETP.GE.AND.EX P1, PT, R9, UR5, PT, P1 ;  /* 0x0000000509007c0c */ /* 0x000fe2000bf26310 */
[----:B------:R-:W-:Y:S04]  /*6080*/  STL [R1+0x7c], R6 ;  /* 0x00007c0601007387 */ /* 0x000fe80000100800 */
[----:B------:R0:W-:Y:S08]  /*6090*/  STL [R1+0xe4], R7 ;  /* 0x0000e40701007387 */ /* 0x0001f00000100800 */
[----:B0-----:R-:W0:Y:S01]  /*60a0*/  @!P1 LDC.64 R6, c[0x0][0x3e0] ;  /* 0x0000f800ff069b82 */ /* 0x001e220000000a00 */
[----:B------:R-:W-:Y:S01]  /*60b0*/  STL [R1+0xd4], R11 ;  /* 0x0000d40b01007387 */ /* 0x000fe20000100800 */
[----:B------:R-:W-:-:S03]  /*60c0*/  @!P1 MOV R47, R95 ;  /* 0x0000005f002f9202 */ /* 0x000fc60000000f00 */
[----:B------:R1:W-:Y:S02]  /*60d0*/  STL [R1+0xb4], R46 ;  /* 0x0000b42e01007387 */ /* 0x0003e40000100800 */
[----:B-1----:R-:W-:Y:S02]  /*60e0*/  @!P1 IMAD.MOV.U32 R46, RZ, RZ, R92 ;  /* 0x000000ffff2e9224 */ /* 0x002fe400078e005c */
[----:B0-----:R-:W-:-:S04]  /*60f0*/  @!P1 IMAD R11, R9, R6, RZ ;  /* 0x00000006090b9224 */ /* 0x001fc800078e02ff */
[C---:B------:R-:W-:Y:S02]  /*6100*/  @!P1 IMAD R11, R8.reuse, R7, R11 ;  /* 0x00000007080b9224 */ /* 0x040fe400078e020b */
[----:B------:R-:W-:Y:S02]  /*6110*/  @!P1 IMAD.WIDE.U32 R8, R8, R6, R46 ;  /* 0x0000000608089225 */ /* 0x000fe400078e002e */
[----:B------:R-:W0:Y:S01]  /*6120*/  @!P1 LDC.64 R6, c[0x0][0x390] ;  /* 0x0000e400ff069b82 */ /* 0x000e220000000a00 */
[----:B------:R1:W-:Y:S04]  /*6130*/  STL [R1+0xec], R15 ;  /* 0x0000ec0f01007387 */ /* 0x0003e80000100800 */
[----:B------:R1:W-:Y:S02]  /*6140*/  STL [R1+0x68], R72 ;  /* 0x0000684801007387 */ /* 0x0003e40000100800 */
[----:B-1----:R-:W-:-:S02]  /*6150*/  PRMT R15, RZ, 0x5410, RZ ;  /* 0x00005410ff0f7816 */ /* 0x002fc400000000ff */
[----:B------:R1:W-:Y:S01]  /*6160*/  STL [R1+0xf0], R17 ;  /* 0x0000f01101007387 */ /* 0x0003e20000100800 */
[----:B------:R-:W-:Y:S02]  /*6170*/  PRMT R72, RZ, 0x5410, RZ ;  /* 0x00005410ff487816 */ /* 0x000fe400000000ff */
[----:B------:R-:W-:Y:S01]  /*6180*/  @!P2 PRMT R15, R96, 0x7610, R15 ;  /* 0x00007610600fa816 */ /* 0x000fe2000000000f */
[----:B------:R-:W-:Y:S01]  /*6190*/  @!P1 IMAD.IADD R11, R9, 0x1, R11 ;  /* 0x00000001090b9824 */ /* 0x000fe200078e020b */
[----:B-1----:R-:W-:Y:S01]  /*61a0*/  PRMT R17, RZ, 0x5410, RZ ;  /* 0x00005410ff117816 */ /* 0x002fe200000000ff */
[----:B------:R-:W-:Y:S01]  /*61b0*/  HADD2.F32 R9, -RZ, R75.H0_H0 ;  /* 0x2000004bff097230 */ /* 0x000fe20000004100 */
[----:B------:R-:W-:Y:S02]  /*61c0*/  @!P2 PRMT R15, R15, 0x7610, R96 ;  /* 0x000076100f0fa816 */ /* 0x000fe40000000060 */
[----:B0-----:R-:W-:Y:S02]  /*61d0*/  @!P1 LEA R6, P2, R8, R6, 0x1 ;  /* 0x0000000608069211 */ /* 0x001fe400078408ff */
[----:B------:R-:W-:-:S02]  /*61e0*/  FMUL.FTZ R39, R9, R9 ;  /* 0x0000000909277220 */ /* 0x000fc40000410000 */
[----:B------:R-:W-:Y:S01]  /*61f0*/  @!P1 LEA.HI.X R7, R8, R7, R11, 0x1, P2 ;  /* 0x0000000708079211 */ /* 0x000fe200010f0c0b */
[----:B------:R-:W-:Y:S01]  /*6200*/  HADD2.F32 R11, -RZ, R77.H0_H0 ;  /* 0x2000004dff0b7230 */ /* 0x000fe20000004100 */
[----:B------:R-:W-:Y:S02]  /*6210*/  PRMT R73, RZ, 0x5410, RZ ;  /* 0x00005410ff497816 */ /* 0x000fe400000000ff */
[----:B------:R-:W-:Y:S02]  /*6220*/  PRMT R71, RZ, 0x5410, RZ ;  /* 0x00005410ff477816 */ /* 0x000fe400000000ff */
[----:B--2---:R-:W-:Y:S01]  /*6230*/  @!P4 PRMT R72, R2, 0x7610, R72 ;  /* 0x000076100248c816 */ /* 0x004fe20000000048 */
[----:B------:R0:W-:Y:S03]  /*6240*/  STL [R1+0x100], R2 ;  /* 0x0001000201007387 */ /* 0x0001e60000100800 */
[----:B------:R-:W-:-:S02]  /*6250*/  @!P4 PRMT R72, R72, 0x7610, R2 ;  /* 0x000076104848c816 */ /* 0x000fc40000000002 */
[----:B---3--:R-:W-:Y:S01]  /*6260*/  @!P3 PRMT R17, R0, 0x7610, R17 ;  /* 0x000076100011b816 */ /* 0x008fe20000000011 */
[----:B------:R1:W-:Y:S01]  /*6270*/  STL [R1+0xfc], R0 ;  /* 0x0000fc0001007387 */ /* 0x0003e20000100800 */
[----:B0-----:R-:W-:Y:S02]  /*6280*/  HADD2.F32 R2, -RZ, R75.H1_H1 ;  /* 0x3000004bff027230 */ /* 0x001fe40000004100 */
[----:B------:R-:W-:-:S03]  /*6290*/  @!P3 PRMT R17, R17, 0x7610, R0 ;  /* 0x000076101111b816 */ /* 0x000fc60000000000 */
[C---:B------:R-:W-:Y:S01]  /*62a0*/  FADD.FTZ R9, R2.reuse, R9 ;  /* 0x0000000902097221 */ /* 0x040fe20000010000 */
[----:B-1----:R-:W-:Y:S02]  /*62b0*/  HADD2.F32 R0, -RZ, R77.H1_H1 ;  /* 0x3000004dff007230 */ /* 0x002fe40000004100 */
[----:B------:R-:W-:Y:S01]  /*62c0*/  FFMA.FTZ R39, R2, R2, R39 ;  /* 0x0000000202277223 */ /* 0x000fe20000010027 */
[----:B------:R-:W-:Y:S02]  /*62d0*/  FADD.FTZ R9, RZ, R9 ;  /* 0x00000009ff097221 */ /* 0x000fe40000010000 */
[----:B------:R-:W-:Y:S01]  /*62e0*/  FADD.FTZ R2, R0, R11 ;  /* 0x0000000b00027221 */ /* 0x000fe20000010000 */
[----:B------:R-:W-:Y:S01]  /*62f0*/  FMUL.FTZ R11, R11, R11 ;  /* 0x0000000b0b0b7220 */ /* 0x000fe20000410000 */
[----:B----4-:R-:W-:Y:S02]  /*6300*/  @!P5 PRMT R73, R4, 0x7610, R73 ;  /* 0x000076100449d816 */ /* 0x010fe40000000049 */
[----:B------:R-:W-:Y:S01]  /*6310*/  FADD.FTZ R2, R9, R2 ;  /* 0x0000000209027221 */ /* 0x000fe20000010000 */
[----:B------:R-:W-:Y:S01]  /*6320*/  FFMA.FTZ R11, R0, R0, R11 ;  /* 0x00000000000b7223 */ /* 0x000fe2000001000b */
[----:B------:R-:W-:-:S02]  /*6330*/  HADD2.F32 R9, -RZ, R79.H0_H0 ;  /* 0x2000004fff097230 */ /* 0x000fc40000004100 */
[----:B------:R-:W-:Y:S01]  /*6340*/  HADD2.F32 R0, -RZ, R79.H1_H1 ;  /* 0x3000004fff007230 */ /* 0x000fe20000004100 */
[----:B------:R-:W-:Y:S01]  /*6350*/  @!P5 PRMT R73, R73, 0x7610, R4 ;  /* 0x000076104949d816 */ /* 0x000fe20000000004 */
[----:B------:R0:W-:Y:S02]  /*6360*/  STL [R1+0x104], R4 ;  /* 0x0001040401007387 */ /* 0x0001e40000100800 */
[----:B0-----:R-:W-:Y:S01]  /*6370*/  FADD.FTZ R4, RZ, R39 ;  /* 0x00000027ff047221 */ /* 0x001fe20000010000 */
[----:B------:R-:W-:Y:S01]  /*6380*/  FMUL.FTZ R39, R9, R9 ;  /* 0x0000000909277220 */ /* 0x000fe20000410000 */
[----:B------:R-:W-:-:S04]  /*6390*/  FADD.FTZ R9, R0, R9 ;  /* 0x0000000900097221 */ /* 0x000fc80000010000 */
[----:B------:R-:W-:Y:S01]  /*63a0*/  FADD.FTZ R9, R2, R9 ;  /* 0x0000000902097221 */ /* 0x000fe20000010000 */
[--C-:B------:R-:W-:Y:S02]  /*63b0*/  HADD2.F32 R2, -RZ, R81.reuse.H0_H0 ;  /* 0x20000051ff027230 */ /* 0x100fe40000004100 */
[----:B------:R-:W-:Y:S01]  /*63c0*/  FFMA.FTZ R0, R0, R0, R39 ;  /* 0x0000000000007223 */ /* 0x000fe20000010027 */
[----:B------:R-:W-:Y:S02]  /*63d0*/  HADD2.F32 R39, -RZ, R81.H1_H1 ;  /* 0x30000051ff277230 */ /* 0x000fe40000004100 */
[----:B------:R-:W-:Y:S01]  /*63e0*/  FADD.FTZ R11, R4, R11 ;  /* 0x0000000b040b7221 */ /* 0x000fe20000010000 */
[----:B------:R-:W-:Y:S02]  /*63f0*/  FMUL.FTZ R4, R2, R2 ;  /* 0x0000000202047220 */ /* 0x000fe40000410000 */
[C---:B------:R-:W-:Y:S02]  /*6400*/  FADD.FTZ R2, R39.reuse, R2 ;  /* 0x0000000227027221 */ /* 0x040fe40000010000 */
[----:B------:R-:W-:Y:S01]  /*6410*/  FFMA.FTZ R39, R39, R39, R4 ;  /* 0x0000002727277223 */ /* 0x000fe20000010004 */
[----:B------:R-:W-:-:S02]  /*6420*/  HADD2.F32 R4, -RZ, R45.H0_H0 ;  /* 0x2000002dff047230 */ /* 0x000fc40000004100 */
[----:B------:R-:W-:Y:S01]  /*6430*/  FADD.FTZ R2, R9, R2 ;  /* 0x0000000209027221 */ /* 0x000fe20000010000 */
[----:B------:R-:W-:Y:S02]  /*6440*/  HADD2.F32 R9, -RZ, R41.H0_H0 ;  /* 0x20000029ff097230 */ /* 0x000fe40000004100 */
[----:B------:R-:W-:Y:S01]  /*6450*/  FADD.FTZ R0, R11, R0 ;  /* 0x000000000b007221 */ /* 0x000fe20000010000 */
[----:B------:R-:W-:Y:S02]  /*6460*/  FMUL.FTZ R8, R4, R4 ;  /* 0x0000000404087220 */ /* 0x000fe40000410000 */
[C---:B------:R-:W-:Y:S01]  /*6470*/  FADD.FTZ R11, R9.reuse, R4 ;  /* 0x00000004090b7221 */ /* 0x040fe20000010000 */
[----:B------:R-:W-:Y:S01]  /*6480*/  FADD.FTZ R0, R0, R39 ;  /* 0x0000002700007221 */ /* 0x000fe20000010000 */
[----:B------:R-:W-:Y:S01]  /*6490*/  FFMA.FTZ R9, R9, R9, R8 ;  /* 0x0000000909097223 */ /* 0x000fe20000010008 */
[--C-:B------:R-:W-:Y:S02]  /*64a0*/  HADD2.F32 R4, -RZ, R33.reuse.H1_H1 ;  /* 0x30000021ff047230 */ /* 0x100fe40000004100 */
[----:B------:R-:W-:-:S02]  /*64b0*/  HADD2.F32 R33, -RZ, R33.H0_H0 ;  /* 0x20000021ff217230 */ /* 0x000fc40000004100 */
[----:B------:R-:W-:Y:S01]  /*64c0*/  FADD.FTZ R9, R0, R9 ;  /* 0x0000000900097221 */ /* 0x000fe20000010000 */
[----:B------:R-:W-:Y:S01]  /*64d0*/  FMUL.FTZ R0, R4, R4 ;  /* 0x0000000404007220 */ /* 0x000fe20000410000 */
[----:B------:R-:W-:Y:S01]  /*64e0*/  FADD.FTZ R2, R2, R11 ;  /* 0x0000000b02027221 */ /* 0x000fe20000010000 */
[C---:B------:R-:W-:Y:S01]  /*64f0*/  FADD.FTZ R11, R33.reuse, R4 ;  /* 0x00000004210b7221 */ /* 0x040fe20000010000 */
[--C-:B------:R-:W-:Y:S02]  /*6500*/  HADD2.F32 R4, -RZ, R12.reuse.H1_H1 ;  /* 0x3000000cff047230 */ /* 0x100fe40000004100 */
[----:B------:R-:W-:Y:S01]  /*6510*/  FFMA.FTZ R0, R33, R33, R0 ;  /* 0x0000002121007223 */ /* 0x000fe20000010000 */
[----:B------:R-:W-:Y:S02]  /*6520*/  HADD2.F32 R33, -RZ, R12.H0_H0 ;  /* 0x2000000cff217230 */ /* 0x000fe40000004100 */
[----:B------:R-:W-:Y:S01]  /*6530*/  FADD.FTZ R2, R2, R11 ;  /* 0x0000000b02027221 */ /* 0x000fe20000010000 */
[----:B------:R-:W-:Y:S01]  /*6540*/  FADD.FTZ R0, R9, R0 ;  /* 0x0000000009007221 */ /* 0x000fe20000010000 */
[----:B------:R-:W-:Y:S01]  /*6550*/  FMUL.FTZ R8, R4, R4 ;  /* 0x0000000404087220 */ /* 0x000fe20000410000 */
[----:B------:R-:W-:Y:S01]  /*6560*/  FADD.FTZ R9, R33, R4 ;  /* 0x0000000421097221 */ /* 0x000fe20000010000 */
[----:B------:R-:W-:-:S02]  /*6570*/  HADD2.F32 R4, -RZ, R14.H1_H1 ;  /* 0x3000000eff047230 */ /* 0x000fc40000004100 */
[----:B------:R-:W-:Y:S02]  /*6580*/  HADD2.F32 R11, -RZ, R14.H0_H0 ;  /* 0x2000000eff0b7230 */ /* 0x000fe40000004100 */
[----:B------:R-:W-:Y:S01]  /*6590*/  FFMA.FTZ R33, R33, R33, R8 ;  /* 0x0000002121217223 */ /* 0x000fe20000010008 */
[----:B------:R-:W-:Y:S01]  /*65a0*/  FADD.FTZ R2, R2, R9 ;  /* 0x0000000902027221 */ /* 0x000fe20000010000 */
[----:B------:R-:W-:Y:S01]  /*65b0*/  FMUL.FTZ R8, R4, R4 ;  /* 0x0000000404087220 */ /* 0x000fe20000410000 */
[C---:B------:R-:W-:Y:S01]  /*65c0*/  FADD.FTZ R9, R11.reuse, R4 ;  /* 0x000000040b097221 */ /* 0x040fe20000010000 */
[--C-:B------:R-:W-:Y:S02]  /*65d0*/  HADD2.F32 R4, -RZ, R19.reuse.H0_H0 ;  /* 0x20000013ff047230 */ /* 0x100fe40000004100 */
[----:B------:R-:W-:Y:S02]  /*65e0*/  HADD2.F32 R19, -RZ, R19.H1_H1 ;  /* 0x30000013ff137230 */ /* 0x000fe40000004100 */
[----:B------:R-:W-:Y:S01]  /*65f0*/  FFMA.FTZ R11, R11, R11, R8 ;  /* 0x0000000b0b0b7223 */ /* 0x000fe20000010008 */
[----:B------:R-:W-:Y:S01]  /*6600*/  FADD.FTZ R9, R2, R9 ;  /* 0x0000000902097221 */ /* 0x000fe20000010000 */
[----:B------:R-:W-:Y:S01]  /*6610*/  FMUL.FTZ R8, R4, R4 ;  /* 0x0000000404087220 */ /* 0x000fe20000410000 */
[----:B------:R-:W-:-:S02]  /*6620*/  HADD2.F32 R2, -RZ, R21.H1_H1 ;  /* 0x30000015ff027230 */ /* 0x000fc40000004100 */
[C---:B------:R-:W-:Y:S01]  /*6630*/  FADD.FTZ R4, R19.reuse, R4 ;  /* 0x0000000413047221 */ /* 0x040fe20000010000 */
[----:B------:R-:W-:Y:S01]  /*6640*/  HADD2.F32 R21, -RZ, R21.H0_H0 ;  /* 0x20000015ff157230 */ /* 0x000fe20000004100 */
[----:B-----5:R-:W-:Y:S01]  /*6650*/  @!P6 PRMT R71, R10, 0x7610, R71 ;  /* 0x000076100a47e816 */ /* 0x020fe20000000047 */
[----:B------:R-:W-:Y:S01]  /*6660*/  FFMA.FTZ R19, R19, R19, R8 ;  /* 0x0000001313137223 */ /* 0x000fe20000010008 */
[----:B------:R-:W-:Y:S01]  /*6670*/  FADD.FTZ R9, R9, R4 ;  /* 0x0000000409097221 */ /* 0x000fe20000010000 */
[----:B------:R-:W-:Y:S01]  /*6680*/  FMUL.FTZ R8, R2, R2 ;  /* 0x0000000202087220 */ /* 0x000fe20000410000 */
[--C-:B------:R-:W-:Y:S02]  /*6690*/  HADD2.F32 R4, -RZ, R23.reuse.H1_H1 ;  /* 0x30000017ff047230 */ /* 0x100fe40000004100 */
[----:B------:R-:W-:Y:S01]  /*66a0*/  FADD.FTZ R2, R21, R2 ;  /* 0x0000000215027221 */ /* 0x000fe20000010000 */
[----:B------:R-:W-:Y:S01]  /*66b0*/  HADD2.F32 R23, -RZ, R23.H0_H0 ;  /* 0x20000017ff177230 */ /* 0x000fe20000004100 */
[----:B------:R-:W-:Y:S01]  /*66c0*/  @!P6 PRMT R71, R71, 0x7610, R10 ;  /* 0x000076104747e816 */ /* 0x000fe2000000000a */
[----:B------:R0:W-:Y:S01]  /*66d0*/  STL [R1+0x108], R10 ;  /* 0x0001080a01007387 */ /* 0x0001e20000100800 */
[----:B------:R-:W-:Y:S01]  /*66e0*/  FADD.FTZ R2, R9, R2 ;  /* 0x0000000209027221 */ /* 0x000fe20000010000 */
[----:B------:R-:W-:Y:S01]  /*66f0*/  FFMA.FTZ R21, R21, R21, R8 ;  /* 0x0000001515157223 */ /* 0x000fe20000010008 */
[----:B------:R-:W-:Y:S01]  /*6700*/  FADD.FTZ R9, R23, R4 ;  /* 0x0000000417097221 */ /* 0x000fe20000010000 */
[----:B------:R-:W-:Y:S01]  /*6710*/  FADD.FTZ R0, R0, R33 ;  /* 0x0000002100007221 */ /* 0x000fe20000010000 */
[----:B------:R-:W-:Y:S01]  /*6720*/  FMUL.FTZ R8, R4, R4 ;  /* 0x0000000404087220 */ /* 0x000fe20000410000 */
[----:B0-----:R-:W-:-:S02]  /*6730*/  HADD2.F32 R10, -RZ, R25.H1_H1 ;  /* 0x30000019ff0a7230 */ /* 0x001fc40000004100 */
[----:B------:R-:W-:Y:S02]  /*6740*/  HADD2.F32 R25, -RZ, R25.H0_H0 ;  /* 0x20000019ff197230 */ /* 0x000fe40000004100 */
[----:B------:R-:W-:Y:S01]  /*6750*/  FADD.FTZ R2, R2, R9 ;  /* 0x0000000902027221 */ /* 0x000fe20000010000 */
[----:B------:R-:W-:Y:S01]  /*6760*/  FMUL.FTZ R4, R10, R10 ;  /* 0x0000000a0a047220 */ /* 0x000fe20000410000 */
[----:B------:R-:W-:Y:S01]  /*6770*/  FADD.FTZ R0, R0, R11 ;  /* 0x0000000b00007221 */ /* 0x000fe20000010000 */
[C---:B------:R-:W-:Y:S02]  /*6780*/  FADD.FTZ R9, R25.reuse, R10 ;  /* 0x0000000a19097221 */ /* 0x040fe40000010000 */
[----:B------:R-:W-:Y:S01]  /*6790*/  FFMA.FTZ R25, R25, R25, R4 ;  /* 0x0000001919197223 */ /* 0x000fe20000010004 */
[--C-:B------:R-:W-:Y:S02]  /*67a0*/  HADD2.F32 R4, -RZ, R29.reuse.H1_H1 ;  /* 0x3000001dff047230 */ /* 0x100fe40000004100 */
[----:B------:R-:W-:Y:S01]  /*67b0*/  FADD.FTZ R0, R0, R19 ;  /* 0x0000001300007221 */ /* 0x000fe20000010000 */
[----:B------:R-:W-:-:S02]  /*67c0*/  HADD2.F32 R29, -RZ, R29.H0_H0 ;  /* 0x2000001dff1d7230 */ /* 0x000fc40000004100 */
[----:B------:R-:W-:Y:S01]  /*67d0*/  FFMA.FTZ R23, R23, R23, R8 ;  /* 0x0000001717177223 */ /* 0x000fe20000010008 */
[----:B------:R-:W-:Y:S01]  /*67e0*/  FADD.FTZ R2, R2, R9 ;  /* 0x0000000902027221 */ /* 0x000fe20000010000 */
[----:B------:R-:W-:Y:S01]  /*67f0*/  FADD.FTZ R0, R0, R21 ;  /* 0x0000001500007221 */ /* 0x000fe20000010000 */
[----:B------:R-:W-:Y:S01]  /*6800*/  FMUL.FTZ R8, R4, R4 ;  /* 0x0000000404087220 */ /* 0x000fe20000410000 */
[C---:B------:R-:W-:Y:S01]  /*6810*/  FADD.FTZ R9, R29.reuse, R4 ;  /* 0x000000041d097221 */ /* 0x040fe20000010000 */
[--C-:B------:R-:W-:Y:S02]  /*6820*/  HADD2.F32 R4, -RZ, R31.reuse.H0_H0 ;  /* 0x2000001fff047230 */ /* 0x100fe40000004100 */
[----:B------:R-:W-:Y:S02]  /*6830*/  HADD2.F32 R31, -RZ, R31.H1_H1 ;  /* 0x3000001fff1f7230 */ /* 0x000fe40000004100 */
[----:B------:R-:W-:Y:S01]  /*6840*/  FADD.FTZ R0, R0, R23 ;  /* 0x0000001700007221 */ /* 0x000fe20000010000 */
[----:B------:R-:W-:Y:S01]  /*6850*/  FADD.FTZ R2, R2, R9 ;  /* 0x0000000902027221 */ /* 0x000fe20000010000 */
[----:B------:R-:W-:Y:S01]  /*6860*/  FFMA.FTZ R29, R29, R29, R8 ;  /* 0x0000001d1d1d7223 */ /* 0x000fe20000010008 */
[----:B------:R-:W-:-:S02]  /*6870*/  HADD2.F32 R11, -RZ, R32.H1_H1 ;  /* 0x30000020ff0b7230 */ /* 0x000fc40000004100 */
[C---:B------:R-:W-:Y:S01]  /*6880*/  FADD.FTZ R9, R31.reuse, R4 ;  /* 0x000000041f097221 */ /* 0x040fe20000010000 */
[----:B------:R-:W-:Y:S01]  /*6890*/  FADD.FTZ R0, R0, R25 ;  /* 0x0000001900007221 */ /* 0x000fe20000010000 */
[----:B------:R-:W-:Y:S01]  /*68a0*/  FMUL.FTZ R8, R4, R4 ;  /* 0x0000000404087220 */ /* 0x000fe20000410000 */
[----:B------:R-:W-:Y:S02]  /*68b0*/  HADD2.F32 R32, -RZ, R32.H0_H0 ;  /* 0x20000020ff207230 */ /* 0x000fe40000004100 */
[----:B------:R-:W-:Y:S01]  /*68c0*/  FADD.FTZ R2, R2, R9 ;  /* 0x0000000902027221 */ /* 0x000fe20000010000 */
[----:B------:R-:W-:Y:S01]  /*68d0*/  FADD.FTZ R0, R0, R29 ;  /* 0x0000001d00007221 */ /* 0x000fe20000010000 */
[----:B------:R-:W-:Y:S01]  /*68e0*/  FFMA.FTZ R31, R31, R31, R8 ;  /* 0x0000001f1f1f7223 */ /* 0x000fe20000010008 */
[----:B------:R-:W-:Y:S01]  /*68f0*/  FMUL.FTZ R9, R11, R11 ;  /* 0x0000000b0b097220 */ /* 0x000fe20000410000 */
[--C-:B------:R-:W-:Y:S02]  /*6900*/  HADD2.F32 R19, -RZ, R28.reuse.H1_H1 ;  /* 0x3000001cff137230 */ /* 0x100fe40000004100 */
[----:B------:R-:W-:Y:S01]  /*6910*/  FADD.FTZ R11, R32, R11 ;  /* 0x0000000b200b7221 */ /* 0x000fe20000010000 */
[----:B------:R-:W-:Y:S01]  /*6920*/  FADD.FTZ R0, R0, R31 ;  /* 0x0000001f00007221 */ /* 0x000fe20000010000 */
[----:B------:R-:W-:Y:S01]  /*6930*/  FFMA.FTZ R9, R32, R32, R9 ;  /* 0x0000002020097223 */ /* 0x000fe20000010009 */
[----:B------:R-:W-:-:S02]  /*6940*/  HADD2.F32 R28, -RZ, R28.H0_H0 ;  /* 0x2000001cff1c7230 */ /* 0x000fc40000004100 */
[----:B------:R-:W-:Y:S01]  /*6950*/  FADD.FTZ R2, R2, R11 ;  /* 0x0000000b02027221 */ /* 0x000fe20000010000 */
[----:B------:R-:W-:Y:S01]  /*6960*/  FADD.FTZ R0, R0, R9 ;  /* 0x0000000900007221 */ /* 0x000fe20000010000 */
[--C-:B------:R-:W-:Y:S02]  /*6970*/  HADD2.F32 R9, -RZ, R34.reuse.H1_H1 ;  /* 0x30000022ff097230 */ /* 0x100fe40000004100 */
[----:B------:R-:W-:Y:S01]  /*6980*/  FMUL.FTZ R11, R19, R19 ;  /* 0x00000013130b7220 */ /* 0x000fe20000410000 */
[----:B------:R-:W-:Y:S02]  /*6990*/  HADD2.F32 R34, -RZ, R34.H0_H0 ;  /* 0x20000022ff227230 */ /* 0x000fe40000004100 */
[C---:B------:R-:W-:Y:S01]  /*69a0*/  FADD.FTZ R19, R28.reuse, R19 ;  /* 0x000000131c137221 */ /* 0x040fe20000010000 */
[--C-:B------:R-:W-:Y:S02]  /*69b0*/  HADD2.F32 R4, -RZ, R37.reuse.H1_H1 ;  /* 0x30000025ff047230 */ /* 0x100fe40000004100 */
[----:B------:R-:W-:Y:S01]  /*69c0*/  FMUL.FTZ R21, R9, R9 ;  /* 0x0000000909157220 */ /* 0x000fe20000410000 */
[----:B------:R-:W-:Y:S01]  /*69d0*/  FFMA.FTZ R11, R28, R28, R11 ;  /* 0x0000001c1c0b7223 */ /* 0x000fe2000001000b */
[----:B------:R-:W-:Y:S01]  /*69e0*/  FADD.FTZ R2, R2, R19 ;  /* 0x0000001302027221 */ /* 0x000fe20000010000 */
[----:B------:R-:W-:Y:S01]  /*69f0*/  FADD.FTZ R9, R34, R9 ;  /* 0x0000000922097221 */ /* 0x000fe20000010000 */
[----:B------:R-:W-:-:S02]  /*6a00*/  HADD2.F32 R37, -RZ, R37.H0_H0 ;  /* 0x20000025ff257230 */ /* 0x000fc40000004100 */
[----:B------:R-:W-:Y:S01]  /*6a10*/  FADD.FTZ R0, R0, R11 ;  /* 0x0000000b00007221 */ /* 0x000fe20000010000 */
[--C-:B------:R-:W-:Y:S02]  /*6a20*/  HADD2.F32 R11, -RZ, R38.reuse.H1_H1 ;  /* 0x30000026ff0b7230 */ /* 0x100fe40000004100 */
[----:B------:R-:W-:Y:S01]  /*6a30*/  FADD.FTZ R2, R2, R9 ;  /* 0x0000000902027221 */ /* 0x000fe20000010000 */
[----:B------:R-:W-:Y:S02]  /*6a40*/  HADD2.F32 R38, -RZ, R38.H0_H0 ;  /* 0x20000026ff267230 */ /* 0x000fe40000004100 */
[----:B------:R-:W-:Y:S01]  /*6a50*/  FADD.FTZ R9, R37, R4 ;  /* 0x0000000425097221 */ /* 0x000fe20000010000 */
[----:B------:R-:W-:Y:S01]  /*6a60*/  FFMA.FTZ R21, R34, R34, R21 ;  /* 0x0000002222157223 */ /* 0x000fe20000010015 */
[----:B------:R-:W-:Y:S02]  /*6a70*/  FMUL.FTZ R8, R4, R4 ;  /* 0x0000000404087220 */ /* 0x000fe40000410000 */
[----:B------:R-:W-:Y:S01]  /*6a80*/  FADD.FTZ R2, R2, R9 ;  /* 0x0000000902027221 */ /* 0x000fe20000010000 */
[----:B------:R-:W-:Y:S01]  /*6a90*/  FMUL.FTZ R9, R11, R11 ;  /* 0x0000000b0b097220 */ /* 0x000fe20000410000 */
[----:B------:R-:W-:-:S02]  /*6aa0*/  HADD2.F32 R19, -RZ, R40.H1_H1 ;  /* 0x30000028ff137230 */ /* 0x000fc40000004100 */
[----:B------:R-:W-:Y:S01]  /*6ab0*/  FADD.FTZ R11, R38, R11 ;  /* 0x0000000b260b7221 */ /* 0x000fe20000010000 */
[----:B------:R-:W-:Y:S01]  /*6ac0*/  FADD.FTZ R0, R0, R21 ;  /* 0x0000001500007221 */ /* 0x000fe20000010000 */
[----:B------:R-:W-:Y:S01]  /*6ad0*/  FFMA.FTZ R37, R37, R37, R8 ;  /* 0x0000002525257223 */ /* 0x000fe20000010008 */
[----:B------:R-:W-:Y:S02]  /*6ae0*/  HADD2.F32 R40, -RZ, R40.H0_H0 ;  /* 0x20000028ff287230 */ /* 0x000fe40000004100 */
[----:B------:R-:W-:Y:S01]  /*6af0*/  FADD.FTZ R2, R2, R11 ;  /* 0x0000000b02027221 */ /* 0x000fe20000010000 */
[----:B------:R-:W-:Y:S02]  /*6b00*/  HADD2.F32 R4, -RZ, R42.H0_H0 ;  /* 0x2000002aff047230 */ /* 0x000fe40000004100 */
[----:B------:R-:W-:Y:S01]  /*6b10*/  FADD.FTZ R0, R0, R37 ;  /* 0x0000002500007221 */ /* 0x000fe20000010000 */
[----:B------:R-:W-:Y:S01]  /*6b20*/  FFMA.FTZ R9, R38, R38, R9 ;  /* 0x0000002626097223 */ /* 0x000fe20000010009 */
[----:B------:R-:W-:Y:S01]  /*6b30*/  FMUL.FTZ R11, R19, R19 ;  /* 0x00000013130b7220 */ /* 0x000fe20000410000 */
[----:B------:R-:W-:-:S02]  /*6b40*/  HADD2.F32 R41, -RZ, R41.H1_H1 ;  /* 0x30000029ff297230 */ /* 0x000fc40000004100 */
[----:B------:R-:W-:Y:S01]  /*6b50*/  FMUL.FTZ R8, R4, R4 ;  /* 0x0000000404087220 */ /* 0x000fe20000410000 */
[----:B------:R-:W-:Y:S01]  /*6b60*/  FADD.FTZ R0, R0, R9 ;  /* 0x0000000900007221 */ /* 0x000fe20000010000 */
[----:B------:R-:W-:Y:S01]  /*6b70*/  FFMA.FTZ R11, R40, R40, R11 ;  /* 0x00000028280b7223 */ /* 0x000fe2000001000b */
[C---:B------:R-:W-:Y:S01]  /*6b80*/  FADD.FTZ R9, R41.reuse, R4 ;  /* 0x0000000429097221 */ /* 0x040fe20000010000 */
[----:B------:R-:W-:Y:S02]  /*6b90*/  FFMA.FTZ R41, R41, R41, R8 ;  /* 0x0000002929297223 */ /* 0x000fe40000010008 */
[----:B------:R-:W-:-:S04]  /*6ba0*/  FADD.FTZ R0, R0, R11 ;  /* 0x0000000b00007221 */ /* 0x000fc80000010000 */
[----:B------:R-:W-:Y:S01]  /*6bb0*/  FADD.FTZ R41, R0, R41 ;  /* 0x0000002900297221 */ /* 0x000fe20000010000 */
[----:B------:R-:W-:-:S06]  /*6bc0*/  HFMA2 R0, -RZ, RZ, 0, 0 ;  /* 0x00000000ff007431 */ /* 0x000fcc00000001ff */
[----:B------:R0:W2:Y:S01]  /*6bd0*/  @!P1 LDG.E R0, desc[UR18][R6.64] ;  /* 0x0000001206009981 */ /* 0x0000a2000c1e1900 */
[----:B------:R-:W-:Y:S01]  /*6be0*/  FADD.FTZ R19, R40, R19 ;  /* 0x0000001328137221 */ /* 0x000fe20000010000 */
[--C-:B------:R-:W-:Y:S02]  /*6bf0*/  HADD2.F32 R11, -RZ, R36.reuse.H1_H1 ;  /* 0x30000024ff0b7230 */ /* 0x100fe40000004100 */
[----:B------:R-:W-:Y:S02]  /*6c00*/  HADD2.F32 R36, -RZ, R36.H0_H0 ;  /* 0x20000024ff247230 */ /* 0x000fe40000004100 */
[----:B------:R-:W-:Y:S01]  /*6c10*/  FADD.FTZ R2, R2, R19 ;  /* 0x0000001302027221 */ /* 0x000fe20000010000 */
[----:B------:R-:W-:-:S03]  /*6c20*/  FMUL.FTZ R19, R11, R11 ;  /* 0x0000000b0b137220 */ /* 0x000fc60000410000 */
[----:B------:R-:W-:Y:S01]  /*6c30*/  FADD.FTZ R2, R2, R9 ;  /* 0x0000000902027221 */ /* 0x000fe20000010000 */
[C---:B------:R-:W-:Y:S01]  /*6c40*/  FADD.FTZ R11, R36.reuse, R11 ;  /* 0x0000000b240b7221 */ /* 0x040fe20000010000 */
[--C-:B------:R-:W-:Y:S02]  /*6c50*/  HADD2.F32 R9, -RZ, R26.reuse.H1_H1 ;  /* 0x3000001aff097230 */ /* 0x100fe40000004100 */
[----:B------:R-:W-:Y:S02]  /*6c60*/  HADD2.F32 R26, -RZ, R26.H0_H0 ;  /* 0x2000001aff1a7230 */ /* 0x000fe40000004100 */
[----:B------:R-:W-:Y:S01]  /*6c70*/  FFMA.FTZ R36, R36, R36, R19 ;  /* 0x0000002424247223 */ /* 0x000fe20000010013 */
[----:B------:R-:W-:Y:S01]  /*6c80*/  FADD.FTZ R2, R2, R11 ;  /* 0x0000000b02027221 */ /* 0x000fe20000010000 */
[--C-:B------:R-:W-:Y:S02]  /*6c90*/  HADD2.F32 R19, -RZ, R30.reuse.H1_H1 ;  /* 0x3000001eff137230 */ /* 0x100fe40000004100 */
[----:B------:R-:W-:Y:S01]  /*6ca0*/  FMUL.FTZ R11, R9, R9 ;  /* 0x00000009090b7220 */ /* 0x000fe20000410000 */
[----:B------:R-:W-:-:S02]  /*6cb0*/  HADD2.F32 R30, -RZ, R30.H0_H0 ;  /* 0x2000001eff1e7230 */ /* 0x000fc40000004100 */
[----:B------:R-:W-:Y:S01]  /*6cc0*/  FADD.FTZ R9, R26, R9 ;  /* 0x000000091a097221 */ /* 0x000fe20000010000 */
[--C-:B0-----:R-:W-:Y:S02]  /*6cd0*/  HADD2.F32 R7, -RZ, R24.reuse.H1_H1 ;  /* 0x30000018ff077230 */ /* 0x101fe40000004100 */
[----:B------:R-:W-:Y:S01]  /*6ce0*/  FMUL.FTZ R21, R19, R19 ;  /* 0x0000001313157220 */ /* 0x000fe20000410000 */
[----:B------:R-:W-:Y:S02]  /*6cf0*/  HADD2.F32 R24, -RZ, R24.H0_H0 ;  /* 0x20000018ff187230 */ /* 0x000fe40000004100 */
[----:B------:R-:W-:Y:S01]  /*6d00*/  FADD.FTZ R2, R2, R9 ;  /* 0x0000000902027221 */ /* 0x000fe20000010000 */
[----:B------:R-:W-:Y:S01]  /*6d10*/  FADD.FTZ R19, R30, R19 ;  /* 0x000000131e137221 */ /* 0x000fe20000010000 */
[----:B------:R-:W-:Y:S01]  /*6d20*/  FADD.FTZ R36, R41, R36 ;  /* 0x0000002429247221 */ /* 0x000fe20000010000 */
[----:B------:R-:W-:Y:S01]  /*6d30*/  FFMA.FTZ R11, R26, R26, R11 ;  /* 0x0000001a1a0b7223 */ /* 0x000fe2000001000b */
[----:B------:R-:W-:Y:S01]  /*6d40*/  FMUL.FTZ R9, R7, R7 ;  /* 0x0000000707097220 */ /* 0x000fe20000410000 */
[----:B------:R-:W-:Y:S01]  /*6d50*/  FADD.FTZ R2, R2, R19 ;  /* 0x0000001302027221 */ /* 0x000fe20000010000 */
[----:B------:R-:W-:Y:S01]  /*6d60*/  FADD.FTZ R7, R24, R7 ;  /* 0x0000000718077221 */ /* 0x000fe20000010000 */
[----:B------:R-:W-:-:S02]  /*6d70*/  HADD2.F32 R19, -RZ, R42.H1_H1 ;  /* 0x3000002aff137230 */ /* 0x000fc40000004100 */
[----:B------:R-:W-:Y:S01]  /*6d80*/  FADD.FTZ R11, R36, R11 ;  /* 0x0000000b240b7221 */ /* 0x000fe20000010000 */
[----:B------:R-:W-:Y:S01]  /*6d90*/  FFMA.FTZ R30, R30, R30, R21 ;  /* 0x0000001e1e1e7223 */ /* 0x000fe20000010015 */
[--C-:B------:R-:W-:Y:S02]  /*6da0*/  HADD2.F32 R4, -RZ, R44.reuse.H0_H0 ;  /* 0x2000002cff047230 */ /* 0x100fe40000004100 */
[----:B------:R-:W-:Y:S01]  /*6db0*/  FADD.FTZ R2, R2, R7 ;  /* 0x0000000702027221 */ /* 0x000fe20000010000 */
[----:B------:R-:W-:Y:S02]  /*6dc0*/  HADD2.F32 R45, -RZ, R45.H1_H1 ;  /* 0x3000002dff2d7230 */ /* 0x000fe40000004100 */
[----:B------:R-:W-:Y:S01]  /*6dd0*/  FMUL.FTZ R7, R19, R19 ;  /* 0x0000001313077220 */ /* 0x000fe20000410000 */
[----:B------:R-:W-:Y:S01]  /*6de0*/  FADD.FTZ R11, R11, R30 ;  /* 0x0000001e0b0b7221 */ /* 0x000fe20000010000 */
[----:B------:R-:W-:Y:S01]  /*6df0*/  FFMA.FTZ R24, R24, R24, R9 ;  /* 0x0000001818187223 */ /* 0x000fe20000010009 */
[----:B------:R-:W-:Y:S01]  /*6e00*/  FADD.FTZ R19, R4, R19 ;  /* 0x0000001304137221 */ /* 0x000fe20000010000 */
[----:B------:R-:W-:-:S02]  /*6e10*/  HADD2.F32 R44, -RZ, R44.H1_H1 ;  /* 0x3000002cff2c7230 */ /* 0x000fc40000004100 */
[----:B------:R-:W-:Y:S01]  /*6e20*/  FFMA.FTZ R4, R4, R4, R7 ;  /* 0x0000000404047223 */ /* 0x000fe20000010007 */
[----:B------:R-:W-:Y:S01]  /*6e30*/  FADD.FTZ R11, R11, R24 ;  /* 0x000000180b0b7221 */ /* 0x000fe20000010000 */
[----:B------:R-:W-:Y:S01]  /*6e40*/  FMUL.FTZ R7, R45, R45 ;  /* 0x0000002d2d077220 */ /* 0x000fe20000410000 */
[--C-:B------:R-:W-:Y:S02]  /*6e50*/  HADD2.F32 R9, -RZ, R52.reuse.H1_H1 ;  /* 0x30000034ff097230 */ /* 0x100fe40000004100 */
[----:B------:R-:W-:Y:S01]  /*6e60*/  FADD.FTZ R4, R11, R4 ;  /* 0x000000040b047221 */ /* 0x000fe20000010000 */
[----:B------:R-:W-:Y:S01]  /*6e70*/  FFMA.FTZ R7, R44, R44, R7 ;  /* 0x0000002c2c077223 */ /* 0x000fe20000010007 */
[----:B------:R-:W-:Y:S02]  /*6e80*/  HADD2.F32 R52, -RZ, R52.H0_H0 ;  /* 0x20000034ff347230 */ /* 0x000fe40000004100 */
[----:B------:R-:W-:Y:S01]  /*6e90*/  FADD.FTZ R2, R2, R19 ;  /* 0x0000001302027221 */ /* 0x000fe20000010000 */
[----:B------:R-:W-:Y:S01]  /*6ea0*/  FADD.FTZ R45, R44, R45 ;  /* 0x0000002d2c2d7221 */ /* 0x000fe20000010000 */
[----:B------:R-:W-:Y:S01]  /*6eb0*/  FADD.FTZ R4, R4, R7 ;  /* 0x0000000704047221 */ /* 0x000fe20000010000 */
[----:B------:R-:W-:Y:S01]  /*6ec0*/  FMUL.FTZ R11, R9, R9 ;  /* 0x00000009090b7220 */ /* 0x000fe20000410000 */
[----:B------:R-:W-:-:S02]  /*6ed0*/  HADD2.F32 R7, -RZ, R56.H1_H1 ;  /* 0x30000038ff077230 */ /* 0x000fc40000004100 */
[----:B------:R-:W-:Y:S01]  /*6ee0*/  FADD.FTZ R2, R2, R45 ;  /* 0x0000002d02027221 */ /* 0x000fe20000010000 */
[----:B------:R-:W-:Y:S01]  /*6ef0*/  FADD.FTZ R9, R52, R9 ;  /* 0x0000000934097221 */ /* 0x000fe20000010000 */
[----:B------:R-:W-:Y:S02]  /*6f00*/  HADD2.F32 R56, -RZ, R56.H0_H0 ;  /* 0x20000038ff387230 */ /* 0x000fe40000004100 */
[----:B------:R-:W-:Y:S01]  /*6f10*/  FMUL.FTZ R19, R7, R7 ;  /* 0x0000000707137220 */ /* 0x000fe20000410000 */
[----:B------:R-:W-:Y:S01]  /*6f20*/  FADD.FTZ R2, R2, R9 ;  /* 0x0000000902027221 */ /* 0x000fe20000010000 */
[--C-:B------:R-:W-:Y:S02]  /*6f30*/  HADD2.F32 R9, -RZ, R50.reuse.H1_H1 ;  /* 0x30000032ff097230 */ /* 0x100fe40000004100 */
[----:B------:R-:W-:Y:S01]  /*6f40*/  FADD.FTZ R7, R56, R7 ;  /* 0x0000000738077221 */ /* 0x000fe20000010000 */
[----:B------:R-:W-:Y:S01]  /*6f50*/  FFMA.FTZ R11, R52, R52, R11 ;  /* 0x00000034340b7223 */ /* 0x000fe2000001000b */
[----:B------:R-:W-:-:S02]  /*6f60*/  HADD2.F32 R50, -RZ, R50.H0_H0 ;  /* 0x20000032ff327230 */ /* 0x000fc40000004100 */
[----:B------:R-:W-:Y:S01]  /*6f70*/  FADD.FTZ R2, R2, R7 ;  /* 0x0000000702027221 */ /* 0x000fe20000010000 */
[----:B------:R-:W-:Y:S01]  /*6f80*/  FADD.FTZ R4, R4, R11 ;  /* 0x0000000b04047221 */ /* 0x000fe20000010000 */
[----:B------:R-:W-:Y:S01]  /*6f90*/  FMUL.FTZ R7, R9, R9 ;  /* 0x0000000909077220 */ /* 0x000fe20000410000 */
[----:B------:R-:W-:Y:S01]  /*6fa0*/  FADD.FTZ R9, R50, R9 ;  /* 0x0000000932097221 */ /* 0x000fe20000010000 */
[--C-:B------:R-:W-:Y:S02]  /*6fb0*/  HADD2.F32 R11, -RZ, R16.reuse.H0_H0 ;  /* 0x20000010ff0b7230 */ /* 0x100fe40000004100 */
[----:B------:R-:W-:Y:S01]  /*6fc0*/  FFMA.FTZ R19, R56, R56, R19 ;  /* 0x0000003838137223 */ /* 0x000fe20000010013 */
[----:B------:R-:W-:Y:S02]  /*6fd0*/  HADD2.F32 R16, -RZ, R16.H1_H1 ;  /* 0x30000010ff107230 */ /* 0x000fe40000004100 */
[----:B------:R-:W-:Y:S01]  /*6fe0*/  FADD.FTZ R2, R2, R9 ;  /* 0x0000000902027221 */ /* 0x000fe20000010000 */
[----:B------:R-:W-:Y:S01]  /*6ff0*/  FFMA.FTZ R7, R50, R50, R7 ;  /* 0x0000003232077223 */ /* 0x000fe20000010007 */
[----:B------:R-:W-:Y:S01]  /*7000*/  FADD.FTZ R4, R4, R19 ;  /* 0x0000001304047221 */ /* 0x000fe20000010000 */
[----:B------:R-:W-:Y:S01]  /*7010*/  FMUL.FTZ R9, R11, R11 ;  /* 0x0000000b0b097220 */ /* 0x000fe20000410000 */
[----:B------:R-:W-:-:S02]  /*7020*/  HADD2.F32 R6, -RZ, R57.H1_H1 ;  /* 0x30000039ff067230 */ /* 0x000fc40000004100 */
[----:B------:R-:W-:Y:S01]  /*7030*/  FADD.FTZ R11, R16, R11 ;  /* 0x0000000b100b7221 */ /* 0x000fe20000010000 */
[----:B------:R-:W-:Y:S02]  /*7040*/  HADD2.F32 R57, -RZ, R57.H0_H0 ;  /* 0x20000039ff397230 */ /* 0x000fe40000004100 */
[----:B------:R-:W-:Y:S01]  /*7050*/  FADD.FTZ R4, R4, R7 ;  /* 0x0000000704047221 */ /* 0x000fe20000010000 */
[----:B------:R-:W-:Y:S01]  /*7060*/  FFMA.FTZ R9, R16, R16, R9 ;  /* 0x0000001010097223 */ /* 0x000fe20000010009 */
[--C-:B------:R-:W-:Y:S02]  /*7070*/  HADD2.F32 R10, -RZ, R59.reuse.H1_H1 ;  /* 0x3000003bff0a7230 */ /* 0x100fe40000004100 */
[----:B------:R-:W-:Y:S01]  /*7080*/  FMUL.FTZ R8, R6, R6 ;  /* 0x0000000606087220 */ /* 0x000fe20000410000 */
[----:B------:R-:W-:Y:S01]  /*7090*/  FADD.FTZ R2, R2, R11 ;  /* 0x0000000b02027221 */ /* 0x000fe20000010000 */
[----:B------:R-:W-:Y:S01]  /*70a0*/  FADD.FTZ R7, R57, R6 ;  /* 0x0000000639077221 */ /* 0x000fe20000010000 */
[----:B------:R-:W-:-:S02]  /*70b0*/  HADD2.F32 R59, -RZ, R59.H0_H0 ;  /* 0x2000003bff3b7230 */ /* 0x000fc40000004100 */
[----:B------:R-:W-:Y:S01]  /*70c0*/  FADD.FTZ R4, R4, R9 ;  /* 0x0000000904047221 */ /* 0x000fe20000010000 */
[--C-:B------:R-:W-:Y:S02]  /*70d0*/  HADD2.F32 R9, -RZ, R20.reuse.H1_H1 ;  /* 0x30000014ff097230 */ /* 0x100fe40000004100 */
[----:B------:R-:W-:Y:S01]  /*70e0*/  FFMA.FTZ R57, R57, R57, R8 ;  /* 0x0000003939397223 */ /* 0x000fe20000010008 */
[----:B------:R-:W-:Y:S01]  /*70f0*/  FMUL.FTZ R6, R10, R10 ;  /* 0x0000000a0a067220 */ /* 0x000fe20000410000 */
[----:B------:R-:W-:Y:S01]  /*7100*/  FADD.FTZ R2, R2, R7 ;  /* 0x0000000702027221 */ /* 0x000fe20000010000 */
[C---:B------:R-:W-:Y:S01]  /*7110*/  FADD.FTZ R7, R59.reuse, R10 ;  /* 0x0000000a3b077221 */ /* 0x040fe20000010000 */
[----:B------:R-:W-:Y:S02]  /*7120*/  HADD2.F32 R20, -RZ, R20.H0_H0 ;  /* 0x20000014ff147230 */ /* 0x000fe40000004100 */
        /* <DEDUP_REMOVED lines=8> */
[----:B------:R-:W-:Y:S02]  /*71b0*/  HADD2.F32 R22, -RZ, R22.H0_H0 ;  /* 0x20000016ff167230 */ /* 0x000fe40000004100 */
[----:B------:R-:W-:Y:S01]  /*71c0*/  FADD.FTZ R2, R2, R9 ;  /* 0x0000000902027221 */ /* 0x000fe20000010000 */
[----:B------:R-:W-:Y:S01]  /*71d0*/  FMUL.FTZ R9, R7, R7 ;  /* 0x0000000707097220 */ /* 0x000fe20000410000 */
[----:B------:R-:W-:Y:S01]  /*71e0*/  FADD.FTZ R4, R4, R11 ;  /* 0x0000000b04047221 */ /* 0x000fe20000010000 */
[--C-:B------:R-:W-:Y:S02]  /*71f0*/  HADD2.F32 R11, -RZ, R60.reuse.H0_H0 ;  /* 0x2000003cff0b7230 */ /* 0x100fe40000004100 */
[----:B------:R-:W-:Y:S01]  /*7200*/  FADD.FTZ R7, R22, R7 ;  /* 0x0000000716077221 */ /* 0x000fe20000010000 */
[----:B------:R-:W-:-:S02]  /*7210*/  HADD2.F32 R60, -RZ, R60.H1_H1 ;  /* 0x3000003cff3c7230 */ /* 0x000fc40000004100 */
[----:B------:R-:W-:Y:S01]  /*7220*/  FFMA.FTZ R9, R22, R22, R9 ;  /* 0x0000001616097223 */ /* 0x000fe20000010009 */
[--C-:B------:R-:W-:Y:S02]  /*7230*/  HADD2.F32 R19, -RZ, R18.reuse.H1_H1 ;  /* 0x30000012ff137230 */ /* 0x100fe40000004100 */
[----:B------:R-:W-:Y:S01]  /*7240*/  FADD.FTZ R2, R2, R7 ;  /* 0x0000000702027221 */ /* 0x000fe20000010000 */
[----:B------:R-:W-:Y:S01]  /*7250*/  FMUL.FTZ R7, R11, R11 ;  /* 0x0000000b0b077220 */ /* 0x000fe20000410000 */
[----:B------:R-:W-:Y:S01]  /*7260*/  FADD.FTZ R4, R4, R9 ;  /* 0x0000000904047221 */ /* 0x000fe20000010000 */
[----:B------:R-:W-:Y:S02]  /*7270*/  HADD2.F32 R18, -RZ, R18.H0_H0 ;  /* 0x20000012ff127230 */ /* 0x000fe40000004100 */
[----:B------:R-:W-:Y:S01]  /*7280*/  FMUL.FTZ R9, R19, R19 ;  /* 0x0000001313097220 */ /* 0x000fe20000410000 */
[C---:B------:R-:W-:Y:S01]  /*7290*/  FFMA.FTZ R7, R60.reuse, R60, R7 ;  /* 0x0000003c3c077223 */ /* 0x040fe20000010007 */
[----:B------:R-:W-:Y:S01]  /*72a0*/  FADD.FTZ R11, R60, R11 ;  /* 0x0000000b3c0b7221 */ /* 0x000fe20000010000 */
[----:B------:R-:W-:-:S02]  /*72b0*/  HADD2.F32 R6, -RZ, R61.H1_H1 ;  /* 0x3000003dff067230 */ /* 0x000fc40000004100 */
[----:B------:R-:W-:Y:S01]  /*72c0*/  FFMA.FTZ R9, R18, R18, R9 ;  /* 0x0000001212097223 */ /* 0x000fe20000010009 */
[----:B------:R-:W-:Y:S01]  /*72d0*/  FADD.FTZ R4, R4, R7 ;  /* 0x0000000704047221 */ /* 0x000fe20000010000 */
[----:B------:R-:W-:Y:S02]  /*72e0*/  HADD2.F32 R61, -RZ, R61.H0_H0 ;  /* 0x2000003dff3d7230 */ /* 0x000fe40000004100 */
[----:B------:R-:W-:Y:S01]  /*72f0*/  FADD.FTZ R2, R2, R11 ;  /* 0x0000000b02027221 */ /* 0x000fe20000010000 */
[----:B------:R-:W-:Y:S01]  /*7300*/  FADD.FTZ R19, R18, R19 ;  /* 0x0000001312137221 */ /* 0x000fe20000010000 */
[----:B------:R-:W-:Y:S01]  /*7310*/  FADD.FTZ R4, R4, R9 ;  /* 0x0000000904047221 */ /* 0x000fe20000010000 */
[--C-:B------:R-:W-:Y:S02]  /*7320*/  HADD2.F32 R9, -RZ, R62.reuse.H1_H1 ;  /* 0x3000003eff097230 */ /* 0x100fe40000004100 */
[----:B------:R-:W-:Y:S01]  /*7330*/  FADD.FTZ R7, R61, R6 ;  /* 0x000000063d077221 */ /* 0x000fe20000010000 */
[----:B------:R-:W-:-:S02]  /*7340*/  HADD2.F32 R62, -RZ, R62.H0_H0 ;  /* 0x2000003eff3e7230 */ /* 0x000fc40000004100 */
[----:B------:R-:W-:Y:S01]  /*7350*/  FADD.FTZ R2, R2, R19 ;  /* 0x0000001302027221 */ /* 0x000fe20000010000 */
[----:B------:R-:W-:Y:S01]  /*7360*/  FMUL.FTZ R8, R6, R6 ;  /* 0x0000000606087220 */ /* 0x000fe20000410000 */
[----:B------:R-:W-:Y:S01]  /*7370*/  FMUL.FTZ R11, R9, R9 ;  /* 0x00000009090b7220 */ /* 0x000fe20000410000 */
[--C-:B------:R-:W-:Y:S02]  /*7380*/  HADD2.F32 R6, -RZ, R63.reuse.H1_H1 ;  /* 0x3000003fff067230 */ /* 0x100fe40000004100 */
[----:B------:R-:W-:Y:S01]  /*7390*/  FADD.FTZ R2, R2, R7 ;  /* 0x0000000702027221 */ /* 0x000fe20000010000 */
[----:B------:R-:W-:Y:S01]  /*73a0*/  FADD.FTZ R9, R62, R9 ;  /* 0x000000093e097221 */ /* 0x000fe20000010000 */
[----:B------:R-:W-:Y:S02]  /*73b0*/  HADD2.F32 R63, -RZ, R63.H0_H0 ;  /* 0x2000003fff3f7230 */ /* 0x000fe40000004100 */
[----:B------:R-:W-:Y:S01]  /*73c0*/  FFMA.FTZ R61, R61, R61, R8 ;  /* 0x0000003d3d3d7223 */ /* 0x000fe20000010008 */
[----:B------:R-:W-:Y:S01]  /*73d0*/  FADD.FTZ R2, R2, R9 ;  /* 0x0000000902027221 */ /* 0x000fe20000010000 */
[----:B------:R-:W-:-:S02]  /*73e0*/  HADD2.F32 R9, -RZ, R64.H0_H0 ;  /* 0x20000040ff097230 */ /* 0x000fc40000004100 */
[C---:B------:R-:W-:Y:S01]  /*73f0*/  FADD.FTZ R7, R63.reuse, R6 ;  /* 0x000000063f077221 */ /* 0x040fe20000010000 */
[----:B------:R-:W-:Y:S01]  /*7400*/  FADD.FTZ R4, R4, R61 ;  /* 0x0000003d04047221 */ /* 0x000fe20000010000 */
[----:B------:R-:W-:Y:S01]  /*7410*/  FFMA.FTZ R11, R62, R62, R11 ;  /* 0x0000003e3e0b7223 */ /* 0x000fe2000001000b */
[----:B------:R-:W-:Y:S01]  /*7420*/  FMUL.FTZ R8, R6, R6 ;  /* 0x0000000606087220 */ /* 0x000fe20000410000 */
[----:B------:R-:W-:Y:S02]  /*7430*/  HADD2.F32 R64, -RZ, R64.H1_H1 ;  /* 0x30000040ff407230 */ /* 0x000fe40000004100 */
[----:B------:R-:W-:Y:S01]  /*7440*/  FADD.FTZ R2, R2, R7 ;  /* 0x0000000702027221 */ /* 0x000fe20000010000 */
[----:B------:R-:W-:Y:S01]  /*7450*/  FADD.FTZ R4, R4, R11 ;  /* 0x0000000b04047221 */ /* 0x000fe20000010000 */
[----:B------:R-:W-:Y:S01]  /*7460*/  FFMA.FTZ R63, R63, R63, R8 ;  /* 0x0000003f3f3f7223 */ /* 0x000fe20000010008 */
[--C-:B------:R-:W-:Y:S02]  /*7470*/  HADD2.F32 R6, -RZ, R65.reuse.H1_H1 ;  /* 0x30000041ff067230 */ /* 0x100fe40000004100 */
[----:B------:R-:W-:Y:S01]  /*7480*/  FMUL.FTZ R7, R9, R9 ;  /* 0x0000000909077220 */ /* 0x000fe20000410000 */
[----:B------:R-:W-:Y:S01]  /*7490*/  FADD.FTZ R9, R64, R9 ;  /* 0x0000000940097221 */ /* 0x000fe20000010000 */
[----:B------:R-:W-:-:S02]  /*74a0*/  HADD2.F32 R65, -RZ, R65.H0_H0 ;  /* 0x20000041ff417230 */ /* 0x000fc40000004100 */
[----:B------:R-:W-:Y:S01]  /*74b0*/  FADD.FTZ R4, R4, R63 ;  /* 0x0000003f04047221 */ /* 0x000fe20000010000 */
[----:B------:R-:W-:Y:S01]  /*74c0*/  FFMA.FTZ R7, R64, R64, R7 ;  /* 0x0000004040077223 */ /* 0x000fe20000010007 */
[--C-:B------:R-:W-:Y:S02]  /*74d0*/  HADD2.F32 R11, -RZ, R58.reuse.H1_H1 ;  /* 0x3000003aff0b7230 */ /* 0x100fe40000004100 */
[----:B------:R-:W-:Y:S01]  /*74e0*/  FMUL.FTZ R8, R6, R6 ;  /* 0x0000000606087220 */ /* 0x000fe20000410000 */
[----:B------:R-:W-:Y:S01]  /*74f0*/  FADD.FTZ R2, R2, R9 ;  /* 0x0000000902027221 */ /* 0x000fe20000010000 */
[C---:B------:R-:W-:Y:S01]  /*7500*/  FADD.FTZ R9, R65.reuse, R6 ;  /* 0x0000000641097221 */ /* 0x040fe20000010000 */
[----:B------:R-:W-:Y:S01]  /*7510*/  FADD.FTZ R4, R4, R7 ;  /* 0x0000000704047221 */ /* 0x000fe20000010000 */
[----:B------:R-:W-:Y:S02]  /*7520*/  HADD2.F32 R58, -RZ, R58.H0_H0 ;  /* 0x2000003aff3a7230 */ /* 0x000fe40000004100 */
[----:B------:R-:W-:Y:S01]  /*7530*/  FFMA.FTZ R65, R65, R65, R8 ;  /* 0x0000004141417223 */ /* 0x000fe20000010008 */
[----:B------:R-:W-:Y:S01]  /*7540*/  FMUL.FTZ R7, R11, R11 ;  /* 0x0000000b0b077220 */ /* 0x000fe20000410000 */
[----:B------:R-:W-:Y:S01]  /*7550*/  FADD.FTZ R2, R2, R9 ;  /* 0x0000000902027221 */ /* 0x000fe20000010000 */
[----:B------:R-:W-:-:S02]  /*7560*/  HADD2.F32 R9, -RZ, R48.H1_H1 ;  /* 0x30000030ff097230 */ /* 0x000fc40000004100 */
[----:B------:R-:W-:Y:S01]  /*7570*/  FADD.FTZ R4, R4, R65 ;  /* 0x0000004104047221 */ /* 0x000fe20000010000 */
[C---:B------:R-:W-:Y:S01]  /*7580*/  FFMA.FTZ R7, R58.reuse, R58, R7 ;  /* 0x0000003a3a077223 */ /* 0x040fe20000010007 */
[----:B------:R-:W-:Y:S02]  /*7590*/  HADD2.F32 R48, -RZ, R48.H0_H0 ;  /* 0x20000030ff307230 */ /* 0x000fe40000004100 */
[----:B------:R-:W-:Y:S01]  /*75a0*/  FADD.FTZ R11, R58, R11 ;  /* 0x0000000b3a0b7221 */ /* 0x000fe20000010000 */
[----:B------:R-:W-:Y:S01]  /*75b0*/  FMUL.FTZ R19, R9, R9 ;  /* 0x0000000909137220 */ /* 0x000fe20000410000 */
[----:B------:R-:W-:Y:S01]  /*75c0*/  FADD.FTZ R4, R4, R7 ;  /* 0x0000000704047221 */ /* 0x000fe20000010000 */
[--C-:B------:R-:W-:Y:S02]  /*75d0*/  HADD2.F32 R7, -RZ, R54.reuse.H1_H1 ;  /* 0x30000036ff077230 */ /* 0x100fe40000004100 */
[----:B------:R-:W-:Y:S01]  /*75e0*/  FADD.FTZ R2, R2, R11 ;  /* 0x0000000b02027221 */ /* 0x000fe20000010000 */
[----:B------:R-:W-:Y:S01]  /*75f0*/  FADD.FTZ R9, R48, R9 ;  /* 0x0000000930097221 */ /* 0x000fe20000010000 */
[----:B------:R-:W-:-:S03]  /*7600*/  HADD2.F32 R54, -RZ, R54.H0_H0 ;  /* 0x20000036ff367230 */ /* 0x000fc60000004100 */
[----:B------:R-:W-:Y:S01]  /*7610*/  FADD.FTZ R2, R2, R9 ;  /* 0x0000000902027221 */ /* 0x000fe20000010000 */
[----:B------:R-:W-:Y:S01]  /*7620*/  FMUL.FTZ R9, R7, R7 ;  /* 0x0000000707097220 */ /* 0x000fe20000410000 */
[----:B------:R-:W-:Y:S01]  /*7630*/  FADD.FTZ R7, R54, R7 ;  /* 0x0000000736077221 */ /* 0x000fe20000010000 */
[--C-:B------:R-:W-:Y:S02]  /*7640*/  HADD2.F32 R11, -RZ, R66.reuse.H0_H0 ;  /* 0x20000042ff0b7230 */ /* 0x100fe40000004100 */
[----:B------:R-:W-:Y:S02]  /*7650*/  HADD2.F32 R66, -RZ, R66.H1_H1 ;  /* 0x30000042ff427230 */ /* 0x000fe40000004100 */
[----:B------:R-:W-:Y:S01]  /*7660*/  FFMA.FTZ R19, R48, R48, R19 ;  /* 0x0000003030137223 */ /* 0x000fe20000010013 */
[----:B------:R-:W-:Y:S01]  /*7670*/  FADD.FTZ R2, R2, R7 ;  /* 0x0000000702027221 */ /* 0x000fe20000010000 */
[----:B------:R-:W-:Y:S01]  /*7680*/  FMUL.FTZ R7, R11, R11 ;  /* 0x0000000b0b077220 */ /* 0x000fe20000410000 */
[----:B------:R-:W-:Y:S01]  /*7690*/  FFMA.FTZ R9, R54, R54, R9 ;  /* 0x0000003636097223 */ /* 0x000fe20000010009 */
[----:B------:R-:W-:Y:S01]  /*76a0*/  FADD.FTZ R11, R66, R11 ;  /* 0x0000000b420b7221 */ /* 0x000fe20000010000 */
[----:B------:R-:W-:Y:S01]  /*76b0*/  FADD.FTZ R4, R4, R19 ;  /* 0x0000001304047221 */ /* 0x000fe20000010000 */
[----:B------:R-:W-:-:S02]  /*76c0*/  HADD2.F32 R6, -RZ, R67.H1_H1 ;  /* 0x30000043ff067230 */ /* 0x000fc40000004100 */
[----:B------:R-:W-:Y:S01]  /*76d0*/  FFMA.FTZ R7, R66, R66, R7 ;  /* 0x0000004242077223 */ /* 0x000fe20000010007 */
[----:B------:R-:W-:Y:S02]  /*76e0*/  HADD2.F32 R67, -RZ, R67.H0_H0 ;  /* 0x20000043ff437230 */ /* 0x000fe40000004100 */
[----:B------:R-:W-:Y:S01]  /*76f0*/  FADD.FTZ R2, R2, R11 ;  /* 0x0000000b02027221 */ /* 0x000fe20000010000 */
[----:B------:R-:W-:Y:S01]  /*7700*/  FADD.FTZ R4, R4, R9 ;  /* 0x0000000904047221 */ /* 0x000fe20000010000 */
[--C-:B------:R-:W-:Y:S02]  /*7710*/  HADD2.F32 R11, -RZ, R68.reuse.H1_H1 ;  /* 0x30000044ff0b7230 */ /* 0x100fe40000004100 */
[----:B------:R-:W-:Y:S01]  /*7720*/  FMUL.FTZ R8, R6, R6 ;  /* 0x0000000606087220 */ /* 0x000fe20000410000 */
[----:B------:R-:W-:Y:S01]  /*7730*/  FADD.FTZ R9, R67, R6 ;  /* 0x0000000643097221 */ /* 0x000fe20000010000 */
[----:B------:R-:W-:Y:S01]  /*7740*/  FADD.FTZ R4, R4, R7 ;  /* 0x0000000704047221 */ /* 0x000fe20000010000 */
[----:B------:R-:W-:-:S02]  /*7750*/  HADD2.F32 R68, -RZ, R68.H0_H0 ;  /* 0x20000044ff447230 */ /* 0x000fc40000004100 */
[----:B------:R-:W-:Y:S01]  /*7760*/  FFMA.FTZ R67, R67, R67, R8 ;  /* 0x0000004343437223 */ /* 0x000fe20000010008 */
        /* <DEDUP_REMOVED lines=9> */
[----:B------:R-:W-:Y:S01]  /*7800*/  FADD.FTZ R7, R69, R6 ;  /* 0x0000000645077221 */ /* 0x000fe20000010000 */
[----:B------:R-:W-:-:S02]  /*7810*/  HADD2.F32 R6, -RZ, R55.H1_H1 ;  /* 0x30000037ff067230 */ /* 0x000fc40000004100 */
[----:B------:R-:W-:Y:S01]  /*7820*/  FADD.FTZ R2, R2, R11 ;  /* 0x0000000b02027221 */ /* 0x000fe20000010000 */
        /* <DEDUP_REMOVED lines=8> */
[----:B------:R-:W-:-:S02]  /*78b0*/  HADD2.F32 R10, -RZ, R51.H1_H1 ;  /* 0x30000033ff0a7230 */ /* 0x000fc40000004100 */
[----:B------:R-:W-:Y:S01]  /*78c0*/  FMUL.FTZ R8, R6, R6 ;  /* 0x0000000606087220 */ /* 0x000fe20000410000 */
[----:B------:R-:W-:Y:S01]  /*78d0*/  FADD.FTZ R2, R2, R7 ;  /* 0x0000000702027221 */ /* 0x000fe20000010000 */
[C---:B------:R-:W-:Y:S01]  /*78e0*/  FADD.FTZ R7, R53.reuse, R6 ;  /* 0x0000000635077221 */ /* 0x040fe20000010000 */
[----:B------:R-:W-:Y:S02]  /*78f0*/  HADD2.F32 R51, -RZ, R51.H0_H0 ;  /* 0x20000033ff337230 */ /* 0x000fe40000004100 */
[----:B------:R-:W-:Y:S01]  /*7900*/  FFMA.FTZ R53, R53, R53, R8 ;  /* 0x0000003535357223 */ /* 0x000fe20000010008 */
[----:B------:R-:W-:Y:S01]  /*7910*/  FMUL.FTZ R6, R10, R10 ;  /* 0x0000000a0a067220 */ /* 0x000fe20000410000 */
[--C-:B------:R-:W-:Y:S02]  /*7920*/  HADD2.F32 R8, -RZ, R49.reuse.H1_H1 ;  /* 0x30000031ff087230 */ /* 0x100fe40000004100 */
[----:B------:R-:W-:Y:S01]  /*7930*/  FADD.FTZ R2, R2, R7 ;  /* 0x0000000702027221 */ /* 0x000fe20000010000 */
[----:B------:R-:W-:Y:S01]  /*7940*/  FADD.FTZ R7, R51, R10 ;  /* 0x0000000a33077221 */ /* 0x000fe20000010000 */
[----:B------:R-:W-:-:S02]  /*7950*/  HADD2.F32 R49, -RZ, R49.H0_H0 ;  /* 0x20000031ff317230 */ /* 0x000fc40000004100 */
[----:B------:R-:W-:Y:S01]  /*7960*/  FFMA.FTZ R51, R51, R51, R6 ;  /* 0x0000003333337223 */ /* 0x000fe20000010006 */
[----:B------:R-:W-:Y:S01]  /*7970*/  FMUL.FTZ R6, R8, R8 ;  /* 0x0000000808067220 */ /* 0x000fe20000410000 */
[----:B------:R-:W-:Y:S01]  /*7980*/  FADD.FTZ R2, R2, R7 ;  /* 0x0000000702027221 */ /* 0x000fe20000010000 */
[C---:B------:R-:W-:Y:S02]  /*7990*/  FADD.FTZ R7, R49.reuse, R8 ;  /* 0x0000000831077221 */ /* 0x040fe40000010000 */
[----:B------:R-:W-:Y:S01]  /*79a0*/  FFMA.FTZ R49, R49, R49, R6 ;  /* 0x0000003131317223 */ /* 0x000fe20000010006 */
[--C-:B------:R-:W-:Y:S02]  /*79b0*/  HADD2.F32 R9, -RZ, R70.reuse.H1_H1 ;  /* 0x30000046ff097230 */ /* 0x100fe40000004100 */
[----:B------:R-:W-:Y:S02]  /*79c0*/  HADD2.F32 R6, -RZ, R43.H1_H1 ;  /* 0x3000002bff067230 */ /* 0x000fe40000004100 */
[----:B------:R-:W-:-:S02]  /*79d0*/  HADD2.F32 R70, -RZ, R70.H0_H0 ;  /* 0x20000046ff467230 */ /* 0x000fc40000004100 */
[----:B------:R-:W-:Y:S02]  /*79e0*/  HADD2.F32 R43, -RZ, R43.H0_H0 ;  /* 0x2000002bff2b7230 */ /* 0x000fe40000004100 */
[----:B------:R-:W-:Y:S01]  /*79f0*/  FMUL.FTZ R11, R9, R9 ;  /* 0x00000009090b7220 */ /* 0x000fe20000410000 */
[----:B------:R-:W-:Y:S01]  /*7a00*/  FADD.FTZ R2, R2, R7 ;  /* 0x0000000702027221 */ /* 0x000fe20000010000 */
        /* <DEDUP_REMOVED lines=8> */
[----:B------:R-:W-:Y:S01]  /*7a90*/  FMUL.FTZ R8, R6, R6 ;  /* 0x0000000606087220 */ /* 0x000fe20000410000 */
[----:B------:R-:W-:Y:S01]  /*7aa0*/  FADD.FTZ R2, R2, R7 ;  /* 0x0000000702027221 */ /* 0x000fe20000010000 */
[C---:B------:R-:W-:Y:S01]  /*7ab0*/  FADD.FTZ R7, R13.reuse, R6 ;  /* 0x000000060d077221 */ /* 0x040fe20000010000 */
[----:B------:R-:W-:Y:S02]  /*7ac0*/  HADD2.F32 R35, -RZ, R35.H0_H0 ;  /* 0x20000023ff237230 */ /* 0x000fe40000004100 */
[----:B------:R-:W-:Y:S01]  /*7ad0*/  FFMA.FTZ R13, R13, R13, R8 ;  /* 0x0000000d0d0d7223 */ /* 0x000fe20000010008 */
[----:B------:R-:W-:Y:S01]  /*7ae0*/  FMUL.FTZ R6, R10, R10 ;  /* 0x0000000a0a067220 */ /* 0x000fe20000410000 */
[----:B------:R-:W-:-:S02]  /*7af0*/  HADD2.F32 R8, -RZ, R27.H1_H1 ;  /* 0x3000001bff087230 */ /* 0x000fc40000004100 */
[----:B------:R-:W-:Y:S01]  /*7b00*/  FADD.FTZ R4, R4, R69 ;  /* 0x0000004504047221 */ /* 0x000fe20000010000 */
[----:B------:R-:W-:Y:S01]  /*7b10*/  FADD.FTZ R2, R2, R7 ;  /* 0x0000000702027221 */ /* 0x000fe20000010000 */
[C---:B------:R-:W-:Y:S01]  /*7b20*/  FADD.FTZ R7, R35.reuse, R10 ;  /* 0x0000000a23077221 */ /* 0x040fe20000010000 */
[----:B------:R-:W-:Y:S02]  /*7b30*/  HADD2.F32 R27, -RZ, R27.H0_H0 ;  /* 0x2000001bff1b7230 */ /* 0x000fe40000004100 */
[----:B------:R-:W-:Y:S01]  /*7b40*/  FFMA.FTZ R35, R35, R35, R6 ;  /* 0x0000002323237223 */ /* 0x000fe20000010006 */
[----:B------:R-:W-:Y:S01]  /*7b50*/  FADD.FTZ R4, R4, R55 ;  /* 0x0000003704047221 */ /* 0x000fe20000010000 */
[----:B------:R-:W-:Y:S01]  /*7b60*/  FMUL.FTZ R6, R8, R8 ;  /* 0x0000000808067220 */ /* 0x000fe20000410000 */
[--C-:B------:R-:W-:Y:S02]  /*7b70*/  HADD2.F32 R10, -RZ, R15.reuse.H1_H1 ;  /* 0x3000000fff0a7230 */ /* 0x100fe40000004100 */
[----:B------:R-:W-:Y:S01]  /*7b80*/  FADD.FTZ R2, R2, R7 ;  /* 0x0000000702027221 */ /* 0x000fe20000010000 */
[----:B------:R-:W-:Y:S01]  /*7b90*/  FADD.FTZ R7, R27, R8 ;  /* 0x000000081b077221 */ /* 0x000fe20000010000 */
[----:B------:R-:W-:-:S02]  /*7ba0*/  HADD2.F32 R15, -RZ, R15.H0_H0 ;  /* 0x2000000fff0f7230 */ /* 0x000fc40000004100 */
[----:B------:R-:W-:Y:S01]  /*7bb0*/  FADD.FTZ R4, R4, R53 ;  /* 0x0000003504047221 */ /* 0x000fe20000010000 */
[----:B------:R-:W-:Y:S01]  /*7bc0*/  FFMA.FTZ R27, R27, R27, R6 ;  /* 0x0000001b1b1b7223 */ /* 0x000fe20000010006 */
[----:B------:R-:W-:Y:S01]  /*7bd0*/  FMUL.FTZ R6, R10, R10 ;  /* 0x0000000a0a067220 */ /* 0x000fe20000410000 */
[----:B------:R-:W-:Y:S01]  /*7be0*/  FADD.FTZ R2, R2, R7 ;  /* 0x0000000702027221 */ /* 0x000fe20000010000 */
[----:B------:R-:W-:Y:S01]  /*7bf0*/  FADD.FTZ R4, R4, R51 ;  /* 0x0000003304047221 */ /* 0x000fe20000010000 */
[C---:B------:R-:W-:Y:S01]  /*7c00*/  FADD.FTZ R7, R15.reuse, R10 ;  /* 0x0000000a0f077221 */ /* 0x040fe20000010000 */
[----:B------:R-:W-:Y:S01]  /*7c10*/  FFMA.FTZ R15, R15, R15, R6 ;  /* 0x0000000f0f0f7223 */ /* 0x000fe20000010006 */
[--C-:B------:R-:W-:Y:S02]  /*7c20*/  HADD2.F32 R6, -RZ, R17.reuse.H1_H1 ;  /* 0x30000011ff067230 */ /* 0x100fe40000004100 */
[----:B------:R-:W-:Y:S01]  /*7c30*/  FADD.FTZ R4, R4, R49 ;  /* 0x0000003104047221 */ /* 0x000fe20000010000 */
[----:B------:R-:W-:-:S02]  /*7c40*/  HADD2.F32 R17, -RZ, R17.H0_H0 ;  /* 0x20000011ff117230 */ /* 0x000fc40000004100 */
[----:B------:R-:W-:Y:S01]  /*7c50*/  FFMA.FTZ R11, R70, R70, R11 ;  /* 0x00000046460b7223 */ /* 0x000fe2000001000b */
[----:B------:R-:W-:Y:S01]  /*7c60*/  FADD.FTZ R2, R2, R7 ;  /* 0x0000000702027221 */ /* 0x000fe20000010000 */
[--C-:B------:R-:W-:Y:S02]  /*7c70*/  HADD2.F32 R9, -RZ, R72.reuse.H1_H1 ;  /* 0x30000048ff097230 */ /* 0x100fe40000004100 */
[----:B------:R-:W-:Y:S01]  /*7c80*/  FADD.FTZ R4, R4, R11 ;  /* 0x0000000b04047221 */ /* 0x000fe20000010000 */
[----:B------:R-:W-:Y:S01]  /*7c90*/  FADD.FTZ R7, R17, R6 ;  /* 0x0000000611077221 */ /* 0x000fe20000010000 */
[----:B------:R-:W-:Y:S02]  /*7ca0*/  HADD2.F32 R72, -RZ, R72.H0_H0 ;  /* 0x20000048ff487230 */ /* 0x000fe40000004100 */
[----:B------:R-:W-:Y:S01]  /*7cb0*/  FMUL.FTZ R8, R6, R6 ;  /* 0x0000000606087220 */ /* 0x000fe20000410000 */
[----:B------:R-:W-:Y:S01]  /*7cc0*/  FADD.FTZ R4, R4, R43 ;  /* 0x0000002b04047221 */ /* 0x000fe20000010000 */
[----:B------:R-:W-:Y:S01]  /*7cd0*/  FADD.FTZ R2, R2, R7 ;  /* 0x0000000702027221 */ /* 0x000fe20000010000 */
[----:B------:R-:W-:-:S02]  /*7ce0*/  HADD2.F32 R6, -RZ, R73.H1_H1 ;  /* 0x30000049ff067230 */ /* 0x000fc40000004100 */
[----:B------:R-:W-:Y:S01]  /*7cf0*/  FMUL.FTZ R7, R9, R9 ;  /* 0x0000000909077220 */ /* 0x000fe20000410000 */
[----:B------:R-:W-:Y:S01]  /*7d00*/  FADD.FTZ R9, R72, R9 ;  /* 0x0000000948097221 */ /* 0x000fe20000010000 */
[----:B------:R-:W-:Y:S02]  /*7d10*/  HADD2.F32 R73, -RZ, R73.H0_H0 ;  /* 0x20000049ff497230 */ /* 0x000fe40000004100 */
[----:B------:R-:W-:Y:S01]  /*7d20*/  FADD.FTZ R4, R4, R13 ;  /* 0x0000000d04047221 */ /* 0x000fe20000010000 */
[----:B------:R-:W-:Y:S02]  /*7d30*/  FADD.FTZ R2, R2, R9 ;  /* 0x0000000902027221 */ /* 0x000fe40000010000 */
[----:B------:R-:W-:Y:S01]  /*7d40*/  FADD.FTZ R9, R73, R6 ;  /* 0x0000000649097221 */ /* 0x000fe20000010000 */
[----:B------:R-:W-:-:S03]  /*7d50*/  FADD.FTZ R4, R4, R35 ;  /* 0x0000002304047221 */ /* 0x000fc60000010000 */
[----:B------:R-:W-:Y:S01]  /*7d60*/  FADD.FTZ R9, R2, R9 ;  /* 0x0000000902097221 */ /* 0x000fe20000010000 */
[----:B------:R-:W-:Y:S01]  /*7d70*/  FADD.FTZ R4, R4, R27 ;  /* 0x0000001b04047221 */ /* 0x000fe20000010000 */
[----:B------:R-:W-:Y:S01]  /*7d80*/  PRMT R2, RZ, 0x5410, RZ ;  /* 0x00005410ff027816 */ /* 0x000fe200000000ff */
[----:B------:R-:W-:Y:S02]  /*7d90*/  FFMA.FTZ R17, R17, R17, R8 ;  /* 0x0000001111117223 */ /* 0x000fe40000010008 */
[----:B------:R-:W-:Y:S01]  /*7da0*/  FADD.FTZ R4, R4, R15 ;  /* 0x0000000f04047221 */ /* 0x000fe20000010000 */
[----:B--2---:R-:W-:Y:S01]  /*7db0*/  @!P1 PRMT R2, R0, 0x7632, R2 ;  /* 0x0000763200029816 */ /* 0x004fe20000000002 */
[----:B------:R-:W-:Y:S01]  /*7dc0*/  FFMA.FTZ R7, R72, R72, R7 ;  /* 0x0000004848077223 */ /* 0x000fe20000010007 */
[----:B------:R-:W-:Y:S01]  /*7dd0*/  FMUL.FTZ R8, R6, R6 ;  /* 0x0000000606087220 */ /* 0x000fe20000410000 */
[----:B------:R-:W-:Y:S01]  /*7de0*/  FADD.FTZ R4, R4, R17 ;  /* 0x0000001104047221 */ /* 0x000fe20000010000 */
[----:B------:R-:W-:Y:S01]  /*7df0*/  @!P1 PRMT R2, R2, 0x5410, R0 ;  /* 0x0000541002029816 */ /* 0x000fe20000000000 */
[--C-:B------:R-:W-:Y:S01]  /*7e00*/  HADD2.F32 R6, -RZ, R71.reuse.H1_H1 ;  /* 0x30000047ff067230 */ /* 0x100fe20000004100 */
[----:B------:R-:W0:Y:S01]  /*7e10*/  S2R R10, SR_LANEID ;  /* 0x00000000000a7919 */ /* 0x000e220000000000 */
[----:B------:R-:W-:Y:S01]  /*7e20*/  FADD.FTZ R4, R4, R7 ;  /* 0x0000000704047221 */ /* 0x000fe20000010000 */
[----:B------:R-:W-:-:S02]  /*7e30*/  HADD2.F32 R71, -RZ, R71.H0_H0 ;  /* 0x20000047ff477230 */ /* 0x000fc40000004100 */
[----:B------:R-:W-:Y:S01]  /*7e40*/  FFMA.FTZ R73, R73, R73, R8 ;  /* 0x0000004949497223 */ /* 0x000fe20000010008 */
[--C-:B------:R-:W-:Y:S02]  /*7e50*/  HADD2.F32 R7, -RZ, R2.reuse.H0_H0 ;  /* 0x20000002ff077230 */ /* 0x100fe40000004100 */
[----:B------:R-:W-:Y:S01]  /*7e60*/  FMUL.FTZ R8, R6, R6 ;  /* 0x0000000606087220 */ /* 0x000fe20000410000 */
[----:B------:R-:W-:Y:S02]  /*7e70*/  HADD2.F32 R2, -RZ, R2.H1_H1 ;  /* 0x30000002ff027230 */ /* 0x000fe40000004100 */
[C---:B------:R-:W-:Y:S01]  /*7e80*/  FADD.FTZ R6, R71.reuse, R6 ;  /* 0x0000000647067221 */ /* 0x040fe20000010000 */
[----:B------:R-:W-:Y:S01]  /*7e90*/  FADD.FTZ R4, R4, R73 ;  /* 0x0000004904047221 */ /* 0x000fe20000010000 */
[----:B------:R-:W-:Y:S01]  /*7ea0*/  FFMA.FTZ R71, R71, R71, R8 ;  /* 0x0000004747477223 */ /* 0x000fe20000010008 */
[----:B------:R-:W-:Y:S01]  /*7eb0*/  FMUL.FTZ R11, R7, R7 ;  /* 0x00000007070b7220 */ /* 0x000fe20000410000 */
[----:B------:R-:W-:Y:S01]  /*7ec0*/  FADD.FTZ R6, R9, R6 ;  /* 0x0000000609067221 */ /* 0x000fe20000010000 */
[----:B------:R-:W-:Y:S01]  /*7ed0*/  FADD.FTZ R7, R2, R7 ;  /* 0x0000000702077221 */ /* 0x000fe20000010000 */
[----:B------:R-:W-:Y:S01]  /*7ee0*/  FADD.FTZ R4, R4, R71 ;  /* 0x0000004704047221 */ /* 0x000fe20000010000 */
[----:B------:R-:W-:-:S02]  /*7ef0*/  FFMA.FTZ R11, R2, R2, R11 ;  /* 0x00000002020b7223 */ /* 0x000fc4000001000b */
[----:B------:R-:W-:Y:S02]  /*7f00*/  FADD.FTZ R7, R6, R7 ;  /* 0x0000000706077221 */ /* 0x000fe40000010000 */
[----:B------:R-:W-:-:S03]  /*7f10*/  FADD.FTZ R11, R4, R11 ;  /* 0x0000000b040b7221 */ /* 0x000fc60000010000 */
[----:B------:R-:W1:Y:S04]  /*7f20*/  SHFL.DOWN PT, R2, R7, 0x1, 0x1f ;  /* 0x08201f0007027f89 */ /* 0x000e6800000e0000 */
[----:B------:R-:W2:Y:S01]  /*7f30*/  SHFL.DOWN PT, R4, R11, 0x1, 0x1f ;  /* 0x08201f000b047f89 */ /* 0x000ea200000e0000 */
[----:B0-----:R-:W-:-:S13]  /*7f40*/  ISETP.GT.AND P1, PT, R10, 0x1e, PT ;  /* 0x0000001e0a00780c */ /* 0x001fda0003f24270 */
[----:B-1----:R-:W-:Y:S01]  /*7f50*/  @!P1 FADD.FTZ R7, R7, R2 ;  /* 0x0000000207079221 */ /* 0x002fe20000010000 */
[----:B--2---:R-:W-:-:S04]  /*7f60*/  @!P1 FADD.FTZ R11, R11, R4 ;  /* 0x000000040b0b9221 */ /* 0x004fc80000010000 */
[----:B------:R-:W0:Y:S04]  /*7f70*/  SHFL.DOWN PT, R2, R7, 0x2, 0x1f ;  /* 0x08401f0007027f89 */ /* 0x000e2800000e0000 */
[----:B------:R-:W1:Y:S01]  /*7f80*/  SHFL.DOWN PT, R4, R11, 0x2, 0x1f ;  /* 0x08401f000b047f89 */ /* 0x000e6200000e0000 */
[----:B------:R-:W-:-:S13]  /*7f90*/  ISETP.GT.AND P1, PT, R10, 0x1d, PT ;  /* 0x0000001d0a00780c */ /* 0x000fda0003f24270 */
[----:B0-----:R-:W-:Y:S01]  /*7fa0*/  @!P1 FADD.FTZ R7, R7, R2 ;  /* 0x0000000207079221 */ /* 0x001fe20000010000 */
[----:B-1----:R-:W-:-:S04]  /*7fb0*/  @!P1 FADD.FTZ R11, R11, R4 ;  /* 0x000000040b0b9221 */ /* 0x002fc80000010000 */
[----:B------:R-:W0:Y:S04]  /*7fc0*/  SHFL.DOWN PT, R2, R7, 0x4, 0x1f ;  /* 0x08801f0007027f89 */ /* 0x000e2800000e0000 */
[----:B------:R-:W1:Y:S01]  /*7fd0*/  SHFL.DOWN PT, R4, R11, 0x4, 0x1f ;  /* 0x08801f000b047f89 */ /* 0x000e6200000e0000 */
[----:B------:R-:W-:Y:S01]  /*7fe0*/  ISETP.GT.AND P1, PT, R10, 0x1b, PT ;  /* 0x0000001b0a00780c */ /* 0x000fe20003f24270 */
[----:B------:R-:W2:-:S12]  /*7ff0*/  S2R R16, SR_TID.X ;  /* 0x0000000000107919 */ /* 0x000e980000002100 */
[----:B0-----:R-:W-:Y:S01]  /*8000*/  @!P1 FADD.FTZ R7, R7, R2 ;  /* 0x0000000207079221 */ /* 0x001fe20000010000 */
[----:B-1----:R-:W-:-:S04]  /*8010*/  @!P1 FADD.FTZ R11, R11, R4 ;  /* 0x000000040b0b9221 */ /* 0x002fc80000010000 */
[----:B------:R-:W0:Y:S04]  /*8020*/  SHFL.DOWN PT, R2, R7, 0x8, 0x1f ;  /* 0x09001f0007027f89 */ /* 0x000e2800000e0000 */
[----:B------:R-:W1:Y:S04]  /*8030*/  SHFL.DOWN PT, R4, R11, 0x8, 0x1f ;  /* 0x09001f000b047f89 */ /* 0x000e6800000e0000 */
        /* <DEDUP_REMOVED lines=17> */
[----:B------:R3:W-:Y:S01]  /*8150*/  STL [R1+0x10c], R0 ;  /* 0x00010c0001007387 */ /* 0x0007e20000100800 */
[C---:B------:R-:W-:Y:S01]  /*8160*/  ISETP.GT.AND P2, PT, R10.reuse, 0xf, PT ;  /* 0x0000000f0a00780c */ /* 0x040fe20003f44270 */
[----:B0-----:R-:W-:Y:S01]  /*8170*/  FADD.FTZ R2, R7, R2 ;  /* 0x0000000207027221 */ /* 0x001fe20000010000 */
[----:B------:R-:W-:Y:S01]  /*8180*/  ISETP.GT.AND P1, PT, R10, 0x17, PT ;  /* 0x000000170a00780c */ /* 0x000fe20003f24270 */
[----:B-1----:R-:W-:-:S03]  /*8190*/  FADD.FTZ R4, R11, R4 ;  /* 0x000000040b047221 */ /* 0x002fc60000010000 */
[----:B------:R-:W-:Y:S02]  /*81a0*/  FSEL R6, R7, R2, P1 ;  /* 0x0000000207067208 */ /* 0x000fe40000800000 */
[----:B------:R-:W-:Y:S01]  /*81b0*/  FSEL R7, R11, R4, P1 ;  /* 0x000000040b077208 */ /* 0x000fe20000800000 */
[----:B------:R-:W0:Y:S01]  /*81c0*/  LDCU UR10, c[0x0][0x374] ;  /* 0x00006e80ff0a77ac */ /* 0x000e220008000800 */
[----:B------:R-:W-:Y:S01]  /*81d0*/  BSSY.RECONVERGENT B0, `(.L_x_2988) ;  /* 0x0000011000007945 */ /* 0x000fe20003800200 */
[----:B------:R3:W1:Y:S01]  /*81e0*/  SHFL.DOWN PT, R9, R6, 0x10, 0x1f ;  /* 0x0a001f0006097f89 */ /* 0x00066200000e0000 */
[----:B------:R-:W4:Y:S03]  /*81f0*/  LDCU UR12, c[0x0][0x370] ;  /* 0x00006e00ff0c77ac */ /* 0x000f260008000800 */
[----:B------:R3:W0:Y:S01]  /*8200*/  SHFL.DOWN PT, R13, R7, 0x10, 0x1f ;  /* 0x0a001f00070d7f89 */ /* 0x00062200000e0000 */
[----:B--2---:R-:W-:Y:S01]  /*8210*/  ISETP.NE.AND P3, PT, R16, RZ, PT ;  /* 0x000000ff1000720c */ /* 0x004fe20003f65270 */
[----:B------:R-:W-:-:S12]  /*8220*/  @P2 BRA `(.L_x_2989) ;  /* 0x00000000002c2947 */ /* 0x000fd80003800000 */
[----:B---3--:R-:W2:Y:S01]  /*8230*/  S2R R0, SR_LANEID ;  /* 0x0000000000007919 */ /* 0x008ea20000000000 */
[----:B0-----:R-:W-:Y:S01]  /*8240*/  FADD.FTZ R7, R4, R13 ;  /* 0x0000000d04077221 */ /* 0x001fe20000010000 */
[----:B--2---:R-:W-:-:S13]  /*8250*/  ISETP.NE.AND P1, PT, R0, RZ, PT ;  /* 0x000000ff0000720c */ /* 0x004fda0003f25270 */
[----:B------:R-:W0:Y:S01]  /*8260*/  @!P1 S2R R11, SR_CgaCtaId ;  /* 0x00000000000b9919 */ /* 0x000e220000008800 */
[----:B------:R-:W-:Y:S02]  /*8270*/  @!P1 MOV R6, 0x400 ;  /* 0x0000040000069802 */ /* 0x000fe40000000f00 */
[----:B------:R-:W-:-:S04]  /*8280*/  @!P1 SHF.R.U32.HI R0, RZ, 0x2, R16 ;  /* 0x00000002ff009819 */ /* 0x000fc80000011610 */
[----:B------:R-:W-:Y:S02]  /*8290*/  @!P1 LOP3.LUT R0, R0, 0xf8, RZ, 0xc0, !PT ;  /* 0x000000f800009812 */ /* 0x000fe400078ec0ff */
[----:B0-----:R-:W-:Y:S01]  /*82a0*/  @!P1 LEA R11, R11, R6, 0x18 ;  /* 0x000000060b0b9211 */ /* 0x001fe200078ec0ff */
[----:B-1----:R-:W-:-:S04]  /*82b0*/  FADD.FTZ R6, R2, R9 ;  /* 0x0000000902067221 */ /* 0x002fc80000010000 */
[----:B------:R-:W-:-:S05]  /*82c0*/  @!P1 IMAD.IADD R0, R0, 0x1, R11 ;  /* 0x0000000100009824 */ /* 0x000fca00078e020b */
[----:B------:R2:W-:Y:S02]  /*82d0*/  @!P1 STS.64 [R0+0x10], R6 ;  /* 0x0000100600009388 */ /* 0x0005e40000000a00 */
.L_x_2989:
[----:B0---4-:R-:W-:Y:S05]  /*82e0*/  BSYNC.RECONVERGENT B0 ;  /* 0x0000000000007941 */ /* 0x011fea0003800200 */
.L_x_2988:
[----:B------:R-:W-:Y:S06]  /*82f0*/  BAR.SYNC.DEFER_BLOCKING 0x0 ;  /* 0x0000000000007b1d */ /* 0x000fec0000010000 */
[----:B------:R-:W-:Y:S04]  /*8300*/  BSSY.RECONVERGENT B0, `(.L_x_2990) ;  /* 0x0000026000007945 */ /* 0x000fe80003800200 */
[----:B------:R-:W-:Y:S05]  /*8310*/  @P3 BRA `(.L_x_2991) ;  /* 0x0000000000903947 */ /* 0x000fea0003800000 */
[----:B------:R-:W0:Y:S01]  /*8320*/  S2UR UR6, SR_CgaCtaId ;  /* 0x00000000000679c3 */ /* 0x000e220000008800 */
[----:B------:R-:W-:Y:S02]  /*8330*/  UMOV UR5, 0x400 ;  /* 0x0000040000057882 */ /* 0x000fe40000000000 */
[----:B0-----:R-:W-:-:S09]  /*8340*/  ULEA UR5, UR6, UR5, 0x18 ;  /* 0x0000000506057291 */ /* 0x001fd2000f8ec0ff */
[----:B------:R-:W0:Y:S04]  /*8350*/  LDS.64 R12, [UR5+0x18] ;  /* 0x00001805ff0c7984 */ /* 0x000e280008000a00 */
[----:B------:R-:W4:Y:S04]  /*8360*/  LDS.128 R20, [UR5+0x20] ;  /* 0x00002005ff147984 */ /* 0x000f280008000c00 */
[----:B------:R-:W5:Y:S04]  /*8370*/  LDS.128 R24, [UR5+0x30] ;  /* 0x00003005ff187984 */ /* 0x000f680008000c00 */
[----:B------:R-:W5:Y:S04]  /*8380*/  LDS.128 R28, [UR5+0x40] ;  /* 0x00004005ff1c7984 */ /* 0x000f680008000c00 */
[----:B------:R-:W5:Y:S04]  /*8390*/  LDS.128 R32, [UR5+0x50] ;  /* 0x00005005ff207984 */ /* 0x000f680008000c00 */
[----:B-1----:R-:W1:Y:S01]  /*83a0*/  LDS.128 R8, [UR5+0x60] ;  /* 0x00006005ff087984 */ /* 0x002e620008000c00 */
[----:B0-----:R-:W-:Y:S01]  /*83b0*/  FADD.FTZ R15, R6, R12 ;  /* 0x0000000c060f7221 */ /* 0x001fe20000010000 */
[----:B--23--:R-:W-:-:S03]  /*83c0*/  FADD.FTZ R0, R7, R13 ;  /* 0x0000000d07007221 */ /* 0x00cfc60000010000 */
[----:B----4-:R-:W-:Y:S01]  /*83d0*/  FADD.FTZ R7, R15, R20 ;  /* 0x000000140f077221 */ /* 0x010fe20000010000 */
[----:B------:R-:W-:Y:S01]  /*83e0*/  FADD.FTZ R0, R0, R21 ;  /* 0x0000001500007221 */ /* 0x000fe20000010000 */
[----:B------:R-:W0:Y:S02]  /*83f0*/  LDS.128 R12, [UR5+0x70] ;  /* 0x00007005ff0c7984 */ /* 0x000e240008000c00 */
        /* <DEDUP_REMOVED lines=22> */
.L_x_2991:
[----:B------:R-:W-:Y:S05]  /*8560*/  BSYNC.RECONVERGENT B0 ;  /* 0x0000000000007941 */ /* 0x000fea0003800200 */
.L_x_2990:
[----:B------:R-:W-:-:S09]  /*8570*/  UISETP.GE.U32.AND UP0, UPT, UR12, 0x2, UPT ;  /* 0x000000020c00788c */ /* 0x000fd2000bf06070 */
[----:B------:R-:W-:Y:S05]  /*8580*/  BRA.U !UP0, `(.L_x_2992) ;  /* 0x0000000d08ec7547 */ /* 0x000fea000b800000 */
[----:B------:R-:W-:Y:S01]  /*8590*/  ULOP3.LUT UR5, UR4, 0x1, URZ, 0xc0, !UPT ;  /* 0x0000000104057892 */ /* 0x000fe2000f8ec0ff */
[----:B------:R-:W0:Y:S01]  /*85a0*/  S2UR UR23, SR_CTAID.X ;  /* 0x00000000001779c3 */ /* 0x000e220000002500 */
[----:B------:R-:W4:Y:S01]  /*85b0*/  LDCU.64 UR6, c[0x0][0x3b8] ;  /* 0x00007700ff0677ac */ /* 0x000f220008000a00 */
[----:B------:R-:W-:Y:S01]  /*85c0*/  BSSY.RECONVERGENT B0, `(.L_x_2993) ;  /* 0x0000024000007945 */ /* 0x000fe20003800200 */
[----:B------:R-:W-:-:S04]  /*85d0*/  UIMAD UR5, UR5, UR10, URZ ;  /* 0x0000000a050572a4 */ /* 0x000fc8000f8e02ff */
[----:B------:R-:W-:-:S04]  /*85e0*/  UIMAD UR13, UR5, UR12, URZ ;  /* 0x0000000c050d72a4 */ /* 0x000fc8000f8e02ff */
[----:B------:R-:W-:-:S04]  /*85f0*/  USHF.L.U32 UR14, UR13, 0x1, URZ ;  /* 0x000000010d0e7899 */ /* 0x000fc800080006ff */
[----:B----4-:R-:W-:-:S03]  /*8600*/  UIMAD.WIDE UR6, UR14, 0x4, UR6 ;  /* 0x000000040e0678a5 */ /* 0x010fc6000f8e0206 */
[----:B------:R-:W4:Y:S01]  /*8610*/  S2UR UR13, SR_CTAID.Y ;  /* 0x00000000000d79c3 */ /* 0x000f220000002600 */
[----:B------:R-:W-:Y:S08]  /*8620*/  @P3 BRA `(.L_x_2994) ;  /* 0x0000000000743947 */ /* 0x000ff00003800000 */
[----:B------:R-:W5:Y:S01]  /*8630*/  LDCU.64 UR20, c[0x0][0x3b0] ;  /* 0x00007600ff1477ac */ /* 0x000f620008000a00 */
[----:B----4-:R-:W-:Y:S02]  /*8640*/  UIADD3 UR22, UPT, UPT, UR5, UR13, URZ ;  /* 0x0000000d05167290 */ /* 0x010fe4000fffe0ff */
[----:B0-----:R-:W-:Y:S02]  /*8650*/  UIMAD UR14, UR23, UR10, UR13 ;  /* 0x0000000a170e72a4 */ /* 0x001fe4000f8e020d */
[----:B------:R-:W-:Y:S02]  /*8660*/  ULOP3.LUT UP0, UR16, UR4, 0x2, URZ, 0xc0, !UPT ;  /* 0x0000000204107892 */ /* 0x000fe4000f80c0ff */
[----:B------:R-:W-:Y:S02]  /*8670*/  UIMAD.WIDE.U32 UR14, UR14, 0x8, UR6 ;  /* 0x000000080e0e78a5 */ /* 0x000fe4000f8e0006 */
[----:B------:R-:W-:Y:S01]  /*8680*/  UIADD3 UR16, UPT, UPT, -UR16, 0x1, URZ ;  /* 0x0000000110107890 */ /* 0x000fe2000fffe1ff */
[----:B--23--:R-:W-:-:S03]  /*8690*/  IMAD.MOV.U32 R0, RZ, RZ, -0x1 ;  /* 0xffffffffff007424 */ /* 0x00cfc600078e00ff */
[----:B------:R-:W-:Y:S01]  /*86a0*/  IMAD.U32 R10, RZ, RZ, UR14 ;  /* 0x0000000eff0a7e24 */ /* 0x000fe2000f8e00ff */
[----:B------:R-:W-:Y:S01]  /*86b0*/  MOV R11, UR15 ;  /* 0x0000000f000b7c02 */ /* 0x000fe20008000f00 */
[----:B-----5:R-:W-:Y:S01]  /*86c0*/  ULEA UR17, UP1, UR22, UR20, 0x2 ;  /* 0x0000001416117291 */ /* 0x020fe2000f8210ff */
[----:B------:R-:W-:-:S03]  /*86d0*/  MOV R13, UR16 ;  /* 0x00000010000d7c02 */ /* 0x000fc60008000f00 */
[----:B------:R-:W-:Y:S01]  /*86e0*/  ULEA.HI.X UR20, UR22, UR21, URZ, 0x2, UP1 ;  /* 0x0000001516147291 */ /* 0x000fe200088f14ff */
[----:B------:R0:W-:Y:S01]  /*86f0*/  STG.E.64 desc[UR18][R10.64], R6 ;  /* 0x000000060a007986 */ /* 0x0001e2000c101b12 */
[----:B------:R-:W-:-:S04]  /*8700*/  MOV R8, UR17 ;  /* 0x0000001100087c02 */ /* 0x000fc80008000f00 */
[----:B-1----:R-:W-:Y:S01]  /*8710*/  IMAD.U32 R9, RZ, RZ, UR20 ;  /* 0x00000014ff097e24 */ /* 0x002fe2000f8e00ff */
        /* <DEDUP_REMOVED lines=9> */
.L_x_2995:
[----:B------:R-:W2:Y:S04]  /*87b0*/  LDG.E.STRONG.GPU R0, desc[UR18][R8.64] ;  /* 0x0000001208007981 */ /* 0x000ea8000c1ef900 */
[----:B--2---:R-:W-:Y:S04]  /*87c0*/  CCTL.IVALL ;  /* 0x00000000ff00798f */ /* 0x004fe80002000000 */
[----:B------:R0:W-:Y:S01]  /*87d0*/  STL [R1], R0 ;  /* 0x0000000001007387 */ /* 0x0001e20000100800 */
[----:B------:R-:W-:-:S13]  /*87e0*/  ISETP.NE.AND P1, PT, R0, UR14, PT ;  /* 0x0000000e00007c0c */ /* 0x000fda000bf25270 */
[----:B0-----:R-:W-:Y:S05]  /*87f0*/  @P1 BRA `(.L_x_2995) ;  /* 0xfffffffc00ec1947 */ /* 0x001fea000383ffff */
.L_x_2994:
[----:B0---4-:R-:W-:Y:S05]  /*8800*/  BSYNC.RECONVERGENT B0 ;  /* 0x0000000000007941 */ /* 0x011fea0003800200 */
.L_x_2993:
        /* <DEDUP_REMOVED lines=15> */
.L_x_2997:
        /* <DEDUP_REMOVED lines=13> */
[----:B------:R-:W-:Y:S01]  /*89d0*/  MOV R8, UR28 ;  /* 0x0000001c00087c02 */ /* 0x000fe20008000f00 */
[----:B-1----:R-:W-:Y:S01]  /*89e0*/  IMAD.U32 R9, RZ, RZ, UR29 ;  /* 0x0000001dff097e24 */ /* 0x002fe2000f8e00ff */
[----:B------:R-:W-:Y:S02]  /*89f0*/  @!UP0 UIMAD.WIDE.U32 UR28, UR25, 0x8, UR6 ;  /* 0x00000008191c88a5 */ /* 0x000fe4000f8e0006 */
[----:B------:R-:W-:-:S03]  /*8a00*/  VOTEU.ALL UP0, P4 ;  /* 0x0000000000ff7886 */ /* 0x000fc60002000000 */
[----:B------:R-:W2:Y:S01]  /*8a10*/  @!P1 LDG.E.64 R8, desc[UR18][R8.64] ;  /* 0x0000001208089981 */ /* 0x000ea2000c1e1b00 */
[----:B------:R-:W-:Y:S01]  /*8a20*/  MOV R10, UR28 ;  /* 0x0000001c000a7c02 */ /* 0x000fe20008000f00 */
[----:B------:R-:W-:Y:S01]  /*8a30*/  IMAD.U32 R11, RZ, RZ, UR29 ;  /* 0x0000001dff0b7e24 */ /* 0x000fe2000f8e00ff */
[----:B------:R-:W-:-:S05]  /*8a40*/  @!UP0 UIMAD.WIDE.U32 UR28, UR20, 0x8, UR6 ;  /* 0x00000008141c88a5 */ /* 0x000fca000f8e0006 */
[----:B------:R-:W4:Y:S01]  /*8a50*/  @!P2 LDG.E.64 R10, desc[UR18][R10.64] ;  /* 0x000000120a0aa981 */ /* 0x000f22000c1e1b00 */
[----:B------:R-:W-:Y:S01]  /*8a60*/  MOV R12, UR28 ;  /* 0x0000001c000c7c02 */ /* 0x000fe20008000f00 */
[----:B------:R-:W-:-:S06]  /*8a70*/  IMAD.U32 R13, RZ, RZ, UR29 ;  /* 0x0000001dff0d7e24 */ /* 0x000fcc000f8e00ff */
[----:B------:R-:W5:Y:S01]  /*8a80*/  @!P4 LDG.E.64 R12, desc[UR18][R12.64] ;  /* 0x000000120c0cc981 */ /* 0x000f62000c1e1b00 */
        /* <DEDUP_REMOVED lines=11> */
[----:B--23--:R-:W-:Y:S01]  /*8b40*/  @!P1 FADD.FTZ R6, R6, R8 ;  /* 0x0000000806069221 */ /* 0x00cfe20000010000 */
[----:B------:R-:W-:Y:S01]  /*8b50*/  @!P1 FADD.FTZ R7, R7, R9 ;  /* 0x0000000907079221 */ /* 0x000fe20000010000 */
[----:B------:R-:W-:Y:S01]  /*8b60*/  PLOP3.LUT P1, PT, PT, PT, UP0, 0x80, 0x8 ;  /* 0x000000000008781c */ /* 0x000fe20003f2f008 */
[----:B------:R-:W-:-:S03]  /*8b70*/  UISETP.NE.AND UP0, UPT, UR30, UR23, UPT ;  /* 0x000000171e00728c */ /* 0x000fc6000bf05270 */
[----:B------:R-:W-:Y:S01]  /*8b80*/  ISETP.NE.OR P1, PT, R16, RZ, !P1 ;  /* 0x000000ff1000720c */ /* 0x000fe20004f25670 */
[----:B----4-:R-:W-:Y:S01]  /*8b90*/  @!P2 FADD.FTZ R6, R6, R10 ;  /* 0x0000000a0606a221 */ /* 0x010fe20000010000 */
[----:B------:R-:W-:Y:S01]  /*8ba0*/  @!P2 FADD.FTZ R7, R7, R11 ;  /* 0x0000000b0707a221 */ /* 0x000fe20000010000 */
[----:B------:R-:W-:Y:S02]  /*8bb0*/  ISETP.NE.OR P2, PT, R16, RZ, !P3 ;  /* 0x000000ff1000720c */ /* 0x000fe40005f45670 */
[----:B------:R-:W-:Y:S01]  /*8bc0*/  PLOP3.LUT P3, PT, PT, PT, UP0, 0x80, 0x8 ;  /* 0x000000000008781c */ /* 0x000fe20003f6f008 */
[----:B-----5:R-:W-:Y:S01]  /*8bd0*/  @!P4 FADD.FTZ R6, R6, R12 ;  /* 0x0000000c0606c221 */ /* 0x020fe20000010000 */
        /* <DEDUP_REMOVED lines=10> */
[----:B------:R-:W-:Y:S01]  /*8c80*/  MOV R8, UR28 ;  /* 0x0000001c00087c02 */ /* 0x000fe20008000f00 */
[----:B------:R-:W-:Y:S02]  /*8c90*/  IMAD.U32 R9, RZ, RZ, UR29 ;  /* 0x0000001dff097e24 */ /* 0x000fe4000f8e00ff */
[----:B------:R-:W-:Y:S01]  /*8ca0*/  MOV R10, UR30 ;  /* 0x0000001e000a7c02 */ /* 0x000fe20008000f00 */
[----:B------:R-:W-:Y:S01]  /*8cb0*/  VOTEU.ALL UP1, P3 ;  /* 0x0000000000ff7886 */ /* 0x000fe20001820000 */
[----:B------:R-:W-:Y:S01]  /*8cc0*/  @!UP0 UIMAD.WIDE.U32 UR28, UR24, 0x8, UR6 ;  /* 0x00000008181c88a5 */ /* 0x000fe2000f8e0006 */
[----:B------:R-:W-:Y:S01]  /*8cd0*/  IMAD.U32 R11, RZ, RZ, UR31 ;  /* 0x0000001fff0b7e24 */ /* 0x000fe2000f8e00ff */
[----:B------:R-:W-:Y:S01]  /*8ce0*/  VOTEU.ALL UP0, P5 ;  /* 0x0000000000ff7886 */ /* 0x000fe20002800000 */
[----:B------:R-:W2:Y:S01]  /*8cf0*/  @!P1 LDG.E.64 R8, desc[UR18][R8.64] ;  /* 0x0000001208089981 */ /* 0x000ea2000c1e1b00 */
[----:B------:R-:W-:-:S02]  /*8d00*/  @!UP1 UIMAD.WIDE.U32 UR30, UR22, 0x8, UR6 ;  /* 0x00000008161e98a5 */ /* 0x000fc4000f8e0006 */
[----:B------:R-:W-:Y:S01]  /*8d10*/  MOV R12, UR28 ;  /* 0x0000001c000c7c02 */ /* 0x000fe20008000f00 */
[----:B------:R-:W-:Y:S01]  /*8d20*/  IMAD.U32 R13, RZ, RZ, UR29 ;  /* 0x0000001dff0d7e24 */ /* 0x000fe2000f8e00ff */
[----:B------:R-:W3:Y:S01]  /*8d30*/  @!P2 LDG.E.64 R10, desc[UR18][R10.64] ;  /* 0x000000120a0aa981 */ /* 0x000ee2000c1e1b00 */
[----:B------:R-:W-:Y:S01]  /*8d40*/  @!UP0 UIMAD.WIDE.U32 UR28, UR21, 0x8, UR6 ;  /* 0x00000008151c88a5 */ /* 0x000fe2000f8e0006 */
[----:B------:R-:W-:Y:S01]  /*8d50*/  MOV R14, UR30 ;  /* 0x0000001e000e7c02 */ /* 0x000fe20008000f00 */
[----:B------:R-:W-:Y:S02]  /*8d60*/  IMAD.U32 R15, RZ, RZ, UR31 ;  /* 0x0000001fff0f7e24 */ /* 0x000fe4000f8e00ff */
[----:B------:R-:W4:Y:S02]  /*8d70*/  @!P4 LDG.E.64 R12, desc[UR18][R12.64] ;  /* 0x000000120c0cc981 */ /* 0x000f24000c1e1b00 */
[----:B------:R-:W-:Y:S01]  /*8d80*/  MOV R18, UR28 ;  /* 0x0000001c00127c02 */ /* 0x000fe20008000f00 */
[----:B------:R-:W-:Y:S01]  /*8d90*/  IMAD.U32 R19, RZ, RZ, UR29 ;  /* 0x0000001dff137e24 */ /* 0x000fe2000f8e00ff */
[----:B------:R-:W5:Y:S05]  /*8da0*/  @!P3 LDG.E.64 R14, desc[UR18][R14.64] ;  /* 0x000000120e0eb981 */ /* 0x000f6a000c1e1b00 */
[----:B------:R-:W5:Y:S01]  /*8db0*/  @!P5 LDG.E.64 R18, desc[UR18][R18.64] ;  /* 0x000000121212d981 */ /* 0x000f62000c1e1b00 */
[----:B------:R-:W-:-:S02]  /*8dc0*/  UIADD3 UR5, UPT, UPT, UR5, 0x8, URZ ;  /* 0x0000000805057890 */ /* 0x000fc4000fffe0ff */
[----:B------:R-:W-:Y:S02]  /*8dd0*/  UIADD3 UR26, UPT, UPT, UR26, 0x8, URZ ;  /* 0x000000081a1a7890 */ /* 0x000fe4000fffe0ff */
[----:B------:R-:W-:Y:S02]  /*8de0*/  UISETP.NE.AND UP0, UPT, UR5, UR15, UPT ;  /* 0x0000000f0500728c */ /* 0x000fe4000bf05270 */
        /* <DEDUP_REMOVED lines=14> */
[----:B-----5:R-:W-:Y:S01]  /*8ed0*/  @!P3 FADD.FTZ R6, R6, R14 ;  /* 0x0000000e0606b221 */ /* 0x020fe20000010000 */
[----:B------:R-:W-:-:S03]  /*8ee0*/  @!P3 FADD.FTZ R7, R7, R15 ;  /* 0x0000000f0707b221 */ /* 0x000fc60000010000 */
[----:B------:R-:W-:Y:S01]  /*8ef0*/  @!P5 FADD.FTZ R6, R6, R18 ;  /* 0x000000120606d221 */ /* 0x000fe20000010000 */
[----:B------:R-:W-:Y:S01]  /*8f00*/  @!P5 FADD.FTZ R7, R7, R19 ;  /* 0x000000130707d221 */ /* 0x000fe20000010000 */
[----:B------:R-:W-:Y:S06]  /*8f10*/  BRA.U UP0, `(.L_x_2997) ;  /* 0xfffffff900787547 */ /* 0x000fec000b83ffff */
[----:B------:R-:W-:-:S05]  /*8f20*/  UMOV UR5, UR15 ;  /* 0x0000000f00057c82 */ /* 0x000fca0008000000 */
.L_x_2996:
        /* <DEDUP_REMOVED lines=28> */
[----:B------:R-:W-:Y:S02]  /*90f0*/  MOV R8, UR14 ;  /* 0x0000000e00087c02 */ /* 0x000fe40008000f00 */
[----:B------:R-:W-:Y:S01]  /*9100*/  @!UP3 UIMAD UR20, UR20, UR10, UR13 ;  /* 0x0000000a1414b2a4 */ /* 0x000fe2000f8e020d */
[----:B-1----:R-:W-:Y:S01]  /*9110*/  IMAD.U32 R9, RZ, RZ, UR15 ;  /* 0x0000000fff097e24 */ /* 0x002fe2000f8e00ff */
[----:B------:R-:W-:Y:S02]  /*9120*/  @!UP2 UIMAD.WIDE.U32 UR16, UR16, 0x8, UR6 ;  /* 0x000000081010a8a5 */ /* 0x000fe4000f8e0006 */
[----:B------:R-:W-:Y:S02]  /*9130*/  @!UP4 UIMAD UR21, UR21, UR10, UR13 ;  /* 0x0000000a1515c2a4 */ /* 0x000fe4000f8e020d */
[----:B------:R-:W-:Y:S01]  /*9140*/  @!UP3 UIMAD.WIDE.U32 UR14, UR20, 0x8, UR6 ;  /* 0x00000008140eb8a5 */ /* 0x000fe2000f8e0006 */
[----:B------:R-:W2:Y:S01]  /*9150*/  @!P1 LDG.E.64 R8, desc[UR18][R8.64] ;  /* 0x0000001208089981 */ /* 0x000ea2000c1e1b00 */
[----:B------:R-:W-:Y:S01]  /*9160*/  MOV R10, UR16 ;  /* 0x00000010000a7c02 */ /* 0x000fe20008000f00 */
[----:B------:R-:W-:Y:S01]  /*9170*/  IMAD.U32 R11, RZ, RZ, UR17 ;  /* 0x00000011ff0b7e24 */ /* 0x000fe2000f8e00ff */
[----:B------:R-:W-:-:S02]  /*9180*/  @!UP4 UIMAD.WIDE.U32 UR16, UR21, 0x8, UR6 ;  /* 0x000000081510c8a5 */ /* 0x000fc4000f8e0006 */
[----:B------:R-:W-:Y:S01]  /*9190*/  MOV R12, UR14 ;  /* 0x0000000e000c7c02 */ /* 0x000fe20008000f00 */
[----:B------:R-:W-:Y:S02]  /*91a0*/  IMAD.U32 R13, RZ, RZ, UR15 ;  /* 0x0000000fff0d7e24 */ /* 0x000fe4000f8e00ff */
[----:B------:R-:W4:Y:S01]  /*91b0*/  @!P3 LDG.E.64 R10, desc[UR18][R10.64] ;  /* 0x000000120a0ab981 */ /* 0x000f22000c1e1b00 */
[----:B------:R-:W-:Y:S01]  /*91c0*/  MOV R14, UR16 ;  /* 0x00000010000e7c02 */ /* 0x000fe20008000f00 */
[----:B------:R-:W-:Y:S02]  /*91d0*/  IMAD.U32 R15, RZ, RZ, UR17 ;  /* 0x00000011ff0f7e24 */ /* 0x000fe4000f8e00ff */
[----:B------:R-:W5:Y:S04]  /*91e0*/  @!P4 LDG.E.64 R12, desc[UR18][R12.64] ;  /* 0x000000120c0cc981 */ /* 0x000f68000c1e1b00 */
[----:B------:R-:W5:Y:S01]  /*91f0*/  @!P2 LDG.E.64 R14, desc[UR18][R14.64] ;  /* 0x000000120e0ea981 */ /* 0x000f62000c1e1b00 */
[----:B------:R-:W-:Y:S01]  /*9200*/  UIADD3 UR5, UPT, UPT, UR5, 0x4, URZ ;  /* 0x0000000405057890 */ /* 0x000fe2000fffe0ff */
[----:B--23--:R-:W-:Y:S01]  /*9210*/  @!P1 FADD.FTZ R6, R6, R8 ;  /* 0x0000000806069221 */ /* 0x00cfe20000010000 */
[----:B------:R-:W-:-:S03]  /*9220*/  @!P1 FADD.FTZ R7, R7, R9 ;  /* 0x0000000907079221 */ /* 0x000fc60000010000 */
[----:B----4-:R-:W-:Y:S01]  /*9230*/  @!P3 FADD.FTZ R6, R6, R10 ;  /* 0x0000000a0606b221 */ /* 0x010fe20000010000 */
[----:B------:R-:W-:-:S03]  /*9240*/  @!P3 FADD.FTZ R7, R7, R11 ;  /* 0x0000000b0707b221 */ /* 0x000fc60000010000 */
[----:B-----5:R-:W-:Y:S01]  /*9250*/  @!P4 FADD.FTZ R6, R6, R12 ;  /* 0x0000000c0606c221 */ /* 0x020fe20000010000 */
[----:B------:R-:W-:-:S03]  /*9260*/  @!P4 FADD.FTZ R7, R7, R13 ;  /* 0x0000000d0707c221 */ /* 0x000fc60000010000 */
[----:B------:R-:W-:Y:S01]  /*9270*/  @!P2 FADD.FTZ R6, R6, R14 ;  /* 0x0000000e0606a221 */ /* 0x000fe20000010000 */
[----:B------:R-:W-:-:S07]  /*9280*/  @!P2 FADD.FTZ R7, R7, R15 ;  /* 0x0000000f0707a221 */ /* 0x000fce0000010000 */
.L_x_2998:
        /* <DEDUP_REMOVED lines=15> */
[----:B------:R-:W-:Y:S01]  /*9380*/  MOV R8, UR16 ;  /* 0x0000001000087c02 */ /* 0x000fe20008000f00 */
[----:B------:R-:W-:Y:S01]  /*9390*/  @!UP1 UIMAD.WIDE.U32 UR14, UR14, 0x8, UR6 ;  /* 0x000000080e0e98a5 */ /* 0x000fe2000f8e0006 */
[----:B-1----:R-:W-:-:S05]  /*93a0*/  IMAD.U32 R9, RZ, RZ, UR17 ;  /* 0x00000011ff097e24 */ /* 0x002fca000f8e00ff */
[----:B------:R-:W-:Y:S01]  /*93b0*/  MOV R10, UR14 ;  /* 0x0000000e000a7c02 */ /* 0x000fe20008000f00 */
[----:B------:R-:W-:Y:S01]  /*93c0*/  IMAD.U32 R11, RZ, RZ, UR15 ;  /* 0x0000000fff0b7e24 */ /* 0x000fe2000f8e00ff */
[----:B------:R-:W2:Y:S05]  /*93d0*/  @!P2 LDG.E.64 R8, desc[UR18][R8.64] ;  /* 0x000000120808a981 */ /* 0x000eaa000c1e1b00 */
[----:B------:R-:W4:Y:S01]  /*93e0*/  @!P1 LDG.E.64 R10, desc[UR18][R10.64] ;  /* 0x000000120a0a9981 */ /* 0x000f22000c1e1b00 */
[----:B------:R-:W-:Y:S01]  /*93f0*/  UIADD3 UR5, UPT, UPT, UR5, 0x2, URZ ;  /* 0x0000000205057890 */ /* 0x000fe2000fffe0ff */
[----:B--23--:R-:W-:Y:S01]  /*9400*/  @!P2 FADD.FTZ R6, R6, R8 ;  /* 0x000000080606a221 */ /* 0x00cfe20000010000 */
[----:B------:R-:W-:-:S03]  /*9410*/  @!P2 FADD.FTZ R7, R7, R9 ;  /* 0x000000090707a221 */ /* 0x000fc60000010000 */
[----:B----4-:R-:W-:Y:S01]  /*9420*/  @!P1 FADD.FTZ R6, R6, R10 ;  /* 0x0000000a06069221 */ /* 0x010fe20000010000 */
[----:B------:R-:W-:-:S07]  /*9430*/  @!P1 FADD.FTZ R7, R7, R11 ;  /* 0x0000000b07079221 */ /* 0x000fce0000010000 */
.L_x_2999:
[----:B------:R-:W-:Y:S01]  /*9440*/  UISETP.NE.AND UP0, UPT, UR5, UR23, UPT ;  /* 0x000000170500728c */ /* 0x000fe2000bf05270 */
[----:B------:R-:W-:Y:S01]  /*9450*/  BSSY.RECONVERGENT B0, `(.L_x_2992) ;  /* 0x000000e000007945 */ /* 0x000fe20003800200 */
[----:B------:R-:W-:-:S04]  /*9460*/  ULOP3.LUT UR12, UR12, 0x1, URZ, 0xc0, !UPT ;  /* 0x000000010c0c7892 */ /* 0x000fc8000f8ec0ff */
[----:B------:R-:W-:Y:S02]  /*9470*/  PLOP3.LUT P1, PT, PT, PT, UP0, 0x80, 0x8 ;  /* 0x000000000008781c */ /* 0x000fe40003f2f008 */
[----:B--23--:R-:W-:Y:S02]  /*9480*/  MOV R0, UR12 ;  /* 0x0000000c00007c02 */ /* 0x00cfe40008000f00 */
[----:B------:R-:W-:-:S04]  /*9490*/  ISETP.NE.OR P1, PT, R16, RZ, !P1 ;  /* 0x000000ff1000720c */ /* 0x000fc80004f25670 */
[----:B------:R-:W-:-:S13]  /*94a0*/  ISETP.NE.U32.OR P1, PT, R0, 0x1, P1 ;  /* 0x000000010000780c */ /* 0x000fda0000f25470 */
[----:B------:R-:W-:Y:S05]  /*94b0*/  @P1 BRA `(.L_x_3000) ;  /* 0x00000000001c1947 */ /* 0x000fea0003800000 */
[----:B------:R-:W-:-:S04]  /*94c0*/  UIMAD UR14, UR10, UR5, UR13 ;  /* 0x000000050a0e72a4 */ /* 0x000fc8000f8e020d */
[----:B------:R-:W-:-:S06]  /*94d0*/  UIMAD.WIDE.U32 UR14, UR14, 0x8, UR6 ;  /* 0x000000080e0e78a5 */ /* 0x000fcc000f8e0006 */
[----:B------:R-:W-:Y:S01]  /*94e0*/  IMAD.U32 R8, RZ, RZ, UR14 ;  /* 0x0000000eff087e24 */ /* 0x000fe2000f8e00ff */
[----:B-1----:R-:W-:-:S06]  /*94f0*/  MOV R9, UR15 ;  /* 0x0000000f00097c02 */ /* 0x002fcc0008000f00 */
[----:B------:R-:W2:Y:S02]  /*9500*/  LDG.E.64 R8, desc[UR18][R8.64] ;  /* 0x0000001208087981 */ /* 0x000ea4000c1e1b00 */
[----:B--2---:R-:W-:Y:S01]  /*9510*/  FADD.FTZ R6, R6, R8 ;  /* 0x0000000806067221 */ /* 0x004fe20000010000 */
[----:B------:R-:W-:-:S07]  /*9520*/  FADD.FTZ R7, R7, R9 ;  /* 0x0000000907077221 */ /* 0x000fce0000010000 */
.L_x_3000:
[----:B------:R-:W-:Y:S05]  /*9530*/  BSYNC.RECONVERGENT B0 ;  /* 0x0000000000007941 */ /* 0x000fea0003800200 */
.L_x_2992:
[----:B--23--:R-:W0:Y:S01]  /*9540*/  S2R R0, SR_TID.X ;  /* 0x0000000000007919 */ /* 0x00ce220000002100 */
[----:B------:R-:W-:Y:S01]  /*9550*/  LOP3.LUT P2, RZ, R5, 0x2000000, RZ, 0xc0, !PT ;  /* 0x0200000005ff7812 */ /* 0x000fe2000784c0ff */
[----:B------:R-:W2:Y:S01]  /*9560*/  S2UR UR6, SR_CgaCtaId ;  /* 0x00000000000679c3 */ /* 0x000ea20000008800 */
[----:B------:R-:W3:Y:S01]  /*9570*/  LDCU UR7, c[0x0][0x414] ;  /* 0x00008280ff0777ac */ /* 0x000ee20008000800 */
[----:B------:R-:W-:Y:S02]  /*9580*/  ISETP.NE.AND P1, PT, R16, RZ, PT ;  /* 0x000000ff1000720c */ /* 0x000fe40003f25270 */
[----:B------:R-:W-:Y:S01]  /*9590*/  MOV R19, UR9 ;  /* 0x0000000900137c02 */ /* 0x000fe20008000f00 */
[----:B------:R-:W-:-:S03]  /*95a0*/  UMOV UR5, 0x400 ;  /* 0x0000040000057882 */ /* 0x000fc60000000000 */
[----:B------:R-:W4:Y:S08]  /*95b0*/  LDC.64 R12, c[0x0][0x398] ;  /* 0x0000e600ff0c7b82 */ /* 0x000f300000000a00 */
[----:B-1----:R-:W1:Y:S01]  /*95c0*/  @P2 LDC.64 R8, c[0x0][0x388] ;  /* 0x0000e200ff082b82 */ /* 0x002e620000000a00 */
[----:B---3--:R-:W-:Y:S01]  /*95d0*/  @P2 FMUL.FTZ R10, R6, UR7 ;  /* 0x00000007060a2c20 */ /* 0x008fe20008410000 */
[----:B--2---:R-:W-:-:S06]  /*95e0*/  ULEA UR5, UR6, UR5, 0x18 ;  /* 0x0000000506057291 */ /* 0x004fcc000f8ec0ff */
[----:B------:R-:W2:Y:S01]  /*95f0*/  LDC.64 R14, c[0x0][0x3a0] ;  /* 0x0000e800ff0e7b82 */ /* 0x000ea20000000a00 */
[----:B0-----:R-:W-:Y:S02]  /*9600*/  LOP3.LUT R2, R0, 0xffff, RZ, 0xc0, !PT ;  /* 0x0000ffff00027812 */ /* 0x001fe400078ec0ff */
[----:B------:R-:W-:Y:S03]  /*9610*/  @!P1 STS.64 [UR5+0x88], R6 ;  /* 0x00008806ff009988 */ /* 0x000fe60008000a05 */
[----:B------:R-:W-:-:S05]  /*9620*/  IMAD R2, R2, 0x493, RZ ;  /* 0x0000049302027824 */ /* 0x000fca00078e02ff */
[----:B------:R-:W-:Y:S01]  /*9630*/  SHF.R.U32.HI R2, RZ, 0x10, R2 ;  /* 0x00000010ff027819 */ /* 0x000fe20000011602 */
[----:B-1----:R-:W-:-:S03]  /*9640*/  @P2 IMAD.WIDE R8, R19, 0x8, R8 ;  /* 0x0000000813082825 */ /* 0x002fc600078e0208 */
[----:B------:R-:W-:-:S05]  /*9650*/  PRMT R2, R2, 0x9910, RZ ;  /* 0x0000991002027816 */ /* 0x000fca00000000ff */
[----:B------:R-:W-:-:S04]  /*9660*/  IMAD R2, R2, 0x38, RZ ;  /* 0x0000003802027824 */ /* 0x000fc800078e02ff */
[----:B------:R-:W-:-:S05]  /*9670*/  IMAD.MOV R2, RZ, RZ, -R2 ;  /* 0x000000ffff027224 */ /* 0x000fca00078e0a02 */
[----:B------:R-:W-:-:S04]  /*9680*/  PRMT R11, R2, 0x7710, RZ ;  /* 0x00007710020b7816 */ /* 0x000fc800000000ff */
[----:B------:R-:W-:-:S05]  /*9690*/  IADD3 R11, PT, PT, R11, R0, RZ ;  /* 0x000000000b0b7210 */ /* 0x000fca0007ffe0ff */
[----:B------:R-:W-:-:S05]  /*96a0*/  IMAD.SHL.U32 R11, R11, 0x2, RZ ;  /* 0x000000020b0b7824 */ /* 0x000fca00078e00ff */
[----:B------:R-:W-:Y:S01]  /*96b0*/  LOP3.LUT R2, R11, 0xffff, RZ, 0xc0, !PT ;  /* 0x0000ffff0b027812 */ /* 0x000fe200078ec0ff */
[----:B------:R-:W-:-:S04]  /*96c0*/  @P2 FMUL.FTZ R11, R7, UR7 ;  /* 0x00000007070b2c20 */ /* 0x000fc80008410000 */
[----:B------:R-:W-:Y:S01]  /*96d0*/  VIADD R17, R2, UR11 ;  /* 0x0000000b02117c36 */ /* 0x000fe20008000000 */
[----:B------:R-:W-:Y:S03]  /*96e0*/  @P2 STG.E.64 desc[UR18][R8.64], R10 ;  /* 0x0000000a08002986 */ /* 0x000fe6000c101b12 */
[C---:B----4-:R-:W-:Y:S01]  /*96f0*/  IMAD.WIDE R12, R17.reuse, 0x4, R12 ;  /* 0x00000004110c7825 */ /* 0x050fe200078e020c */
[----:B------:R-:W-:Y:S03]  /*9700*/  BAR.SYNC.DEFER_BLOCKING 0x0 ;  /* 0x0000000000007b1d */ /* 0x000fe60000010000 */
[----:B--2---:R-:W-:-:S03]  /*9710*/  IMAD.WIDE R14, R17, 0x4, R14 ;  /* 0x00000004110e7825 */ /* 0x004fc600078e020e */
[----:B------:R-:W5:Y:S04]  /*9720*/  LDG.E.64 R12, desc[UR18][R12.64] ;  /* 0x000000120c0c7981 */ /* 0x000f68000c1e1b00 */
[----:B------:R-:W5:Y:S04]  /*9730*/  LDG.E.64 R14, desc[UR18][R14.64] ;  /* 0x000000120e0e7981 */ /* 0x000f68000c1e1b00 */
[----:B------:R-:W0:Y:S01]  /*9740*/  LDS.64 R16, [UR5+0x88] ;  /* 0x00008805ff107984 */ /* 0x000e220008000a00 */
[----:B------:R-:W1:Y:S02]  /*9750*/  LDCU.U8 UR5, c[0x0][0x3fc] ;  /* 0x00007f80ff0577ac */ /* 0x000e640008000000 */
[----:B-1----:R-:W-:Y:S01]  /*9760*/  UISETP.NE.AND UP0, UPT, UR5, URZ, UPT ;  /* 0x000000ff0500728c */ /* 0x002fe2000bf05270 */
[----:B0-----:R-:W-:Y:S01]  /*9770*/  FMUL.FTZ R4, R16, UR7 ;  /* 0x0000000710047c20 */ /* 0x001fe20008410000 */
[----:B------:R-:W-:-:S03]  /*9780*/  HFMA2 R16, -RZ, RZ, 1.875, 0 ;  /* 0x3f800000ff107431 */ /* 0x000fc600000001ff */
[----:B------:R-:W-:-:S04]  /*9790*/  FMUL.FTZ R0, R4, R4 ;  /* 0x0000000404007220 */ /* 0x000fc80000410000 */
[----:B------:R-:W-:-:S05]  /*97a0*/  FFMA.FTZ R0, R17, UR7, -R0 ;  /* 0x0000000711007c23 */ /* 0x000fca0008010800 */
[----:B------:R-:W-:-:S13]  /*97b0*/  FSETP.GTU.FTZ.AND P1, PT, R0, RZ, PT ;  /* 0x000000ff0000720b */ /* 0x000fda0003f3c000 */
[----:B------:R-:W0:Y:S02]  /*97c0*/  @P1 LDC R17, c[0x0][0x3a8] ;  /* 0x0000ea00ff111b82 */ /* 0x000e240000000800 */
[----:B0-----:R-:W-:-:S04]  /*97d0*/  @P1 FADD.FTZ R0, R0, R17 ;  /* 0x0000001100001221 */ /* 0x001fc80000010000 */
[----:B------:R0:W1:Y:S01]  /*97e0*/  @P1 MUFU.RSQ R16, R0 ;  /* 0x0000000000101308 */ /* 0x0000620000001400 */
[----:B------:R-:W-:Y:S05]  /*97f0*/  BRA.U !UP0, `(.L_x_3001) ;  /* 0x0000000908587547 */ /* 0x000fea000b800000 */
[----:B0-----:R-:W-:Y:S01]  /*9800*/  IMAD.MOV.U32 R0, RZ, RZ, RZ ;  /* 0x000000ffff007224 */ /* 0x001fe200078e00ff */
[----:B------:R-:W0:Y:S01]  /*9810*/  LDCU.64 UR14, c[0x0][0x3e0] ;  /* 0x00007c00ff0e77ac */ /* 0x000e220008000a00 */
[----:B------:R-:W2:Y:S01]  /*9820*/  LDCU.64 UR6, c[0x0][0x380] ;  /* 0x00007000ff0677ac */ /* 0x000ea20008000a00 */
[----:B------:R-:W3:Y:S04]  /*9830*/  LDCU.64 UR12, c[0x0][0x3e8] ;  /* 0x00007d00ff0c77ac */ /* 0x000ee80008000a00 */
.L_x_3010:
[----:B----45:R-:W-:-:S06]  /*9840*/  LEA R8, R0, UR8, 0x2 ;  /* 0x0000000800087c11 */ /* 0x030fcc000f8e10ff */
[----:B0-2--5:R-:W5:Y:S01]  /*9850*/  LDL.128 R8, [R8] ;  /* 0x0000000008087983 */ /* 0x025f620000100c00 */
[C---:B------:R-:W-:Y:S01]  /*9860*/  LEA R24, R0.reuse, R3, 0x3 ;  /* 0x0000000300187211 */ /* 0x040fe200078e18ff */
[----:B------:R-:W-:Y:S01]  /*9870*/  VIADD R0, R0, 0x4 ;  /* 0x0000000400007836 */ /* 0x000fe20000000000 */
[----:B------:R-:W-:Y:S02]  /*9880*/  BSSY.RECONVERGENT B0, `(.L_x_3002) ;  /* 0x000002e000007945 */ /* 0x000fe40003800200 */
[C---:B---3--:R-:W-:Y:S01]  /*9890*/  ISETP.GE.U32.AND P3, PT, R24.reuse, UR12, PT ;  /* 0x0000000c18007c0c */ /* 0x048fe2000bf66070 */
[C---:B------:R-:W-:Y:S01]  /*98a0*/  VIADD R28, R24.reuse, 0x10 ;  /* 0x00000010181c7836 */ /* 0x040fe20000000000 */
[----:B------:R-:W-:Y:S02]  /*98b0*/  SHF.R.S32.HI R21, RZ, 0x1f, R24 ;  /* 0x0000001fff157819 */ /* 0x000fe40000011418 */
[----:B------:R-:W-:Y:S02]  /*98c0*/  IADD3 R26, PT, PT, R24, 0x8, RZ ;  /* 0x00000008181a7810 */ /* 0x000fe40007ffe0ff */
[----:B------:R-:W-:-:S02]  /*98d0*/  ISETP.GE.AND.EX P3, PT, R21, UR13, PT, P3 ;  /* 0x0000000d15007c0c */ /* 0x000fc4000bf66330 */
[----:B------:R-:W-:Y:S02]  /*98e0*/  IADD3 R6, PT, PT, R24, 0x18, RZ ;  /* 0x0000001818067810 */ /* 0x000fe40007ffe0ff */
[----:B------:R-:W-:Y:S02]  /*98f0*/  ISETP.GE.U32.AND P1, PT, R26, UR12, PT ;  /* 0x0000000c1a007c0c */ /* 0x000fe4000bf26070 */
[----:B------:R-:W-:Y:S02]  /*9900*/  ISETP.GE.U32.AND P4, PT, R28, UR12, PT ;  /* 0x0000000c1c007c0c */ /* 0x000fe4000bf86070 */
[----:B------:R-:W-:Y:S02]  /*9910*/  ISETP.GE.U32.AND P2, PT, R6, UR12, PT ;  /* 0x0000000c06007c0c */ /* 0x000fe4000bf46070 */
[----:B------:R-:W-:Y:S02]  /*9920*/  SHF.R.S32.HI R27, RZ, 0x1f, R26 ;  /* 0x0000001fff1b7819 */ /* 0x000fe4000001141a */
[----:B------:R-:W-:-:S02]  /*9930*/  SHF.R.S32.HI R29, RZ, 0x1f, R28 ;  /* 0x0000001fff1d7819 */ /* 0x000fc4000001141c */
[----:B------:R-:W-:Y:S02]  /*9940*/  SHF.R.S32.HI R7, RZ, 0x1f, R6 ;  /* 0x0000001fff077819 */ /* 0x000fe40000011406 */
[----:B------:R-:W-:Y:S02]  /*9950*/  ISETP.NE.AND P5, PT, R0, 0x40, PT ;  /* 0x000000400000780c */ /* 0x000fe40003fa5270 */
[----:B------:R-:W-:Y:S02]  /*9960*/  ISETP.GE.AND.EX P1, PT, R27, UR13, PT, P1 ;  /* 0x0000000d1b007c0c */ /* 0x000fe4000bf26310 */
[----:B------:R-:W-:Y:S02]  /*9970*/  ISETP.GE.AND.EX P4, PT, R29, UR13, PT, P4 ;  /* 0x0000000d1d007c0c */ /* 0x000fe4000bf86340 */
[----:B------:R-:W-:Y:S01]  /*9980*/  ISETP.GE.AND.EX P2, PT, R7, UR13, PT, P2 ;  /* 0x0000000d07007c0c */ /* 0x000fe2000bf46320 */
[----:B------:R-:W-:-:S12]  /*9990*/  @P3 BRA `(.L_x_3003) ;  /* 0x0000000000703947 */ /* 0x000fd80003800000 */
[--C-:B-----5:R-:W-:Y:S02]  /*99a0*/  HADD2.F32 R17, -RZ, R8.reuse.H0_H0 ;  /* 0x20000008ff117230 */ /* 0x120fe40000004100 */
[----:B------:R-:W-:Y:S02]  /*99b0*/  HADD2.F32 R19, -RZ, R8.H1_H1 ;  /* 0x30000008ff137230 */ /* 0x000fe40000004100 */
[----:B0-----:R-:W-:Y:S02]  /*99c0*/  IMAD R21, R21, UR14, RZ ;  /* 0x0000000e15157c24 */ /* 0x001fe4000f8e02ff */
[C---:B------:R-:W-:Y:S01]  /*99d0*/  FADD.FTZ R17, -R4.reuse, R17 ;  /* 0x0000001104117221 */ /* 0x040fe20000010100 */
[----:B------:R-:W-:Y:S02]  /*99e0*/  IMAD.MOV.U32 R18, RZ, RZ, R92 ;  /* 0x000000ffff127224 */ /* 0x000fe400078e005c */
[----:B------:R-:W-:Y:S01]  /*99f0*/  FADD.FTZ R19, -R4, R19 ;  /* 0x0000001304137221 */ /* 0x000fe20000010100 */
[----:B------:R-:W-:-:S02]  /*9a00*/  IMAD R21, R24, UR15, R21 ;  /* 0x0000000f18157c24 */ /* 0x000fc4000f8e0215 */
[-C--:B-1----:R-:W-:Y:S01]  /*9a10*/  FMUL.FTZ R17, R17, R16.reuse ;  /* 0x0000001011117220 */ /* 0x082fe20000410000 */
[----:B------:R-:W-:Y:S01]  /*9a20*/  FMUL.FTZ R8, R19, R16 ;  /* 0x0000001013087220 */ /* 0x000fe20000410000 */
[----:B------:R-:W-:Y:S02]  /*9a30*/  MOV R19, R95 ;  /* 0x0000005f00137202 */ /* 0x000fe40000000f00 */
[----:B------:R-:W-:Y:S01]  /*9a40*/  FFMA.FTZ R23, R12, R17, R14 ;  /* 0x000000110c177223 */ /* 0x000fe2000001000e */
[----:B------:R-:W-:-:S03]  /*9a50*/  FFMA.FTZ R25, R13, R8, R15 ;  /* 0x000000080d197223 */ /* 0x000fc6000001000f */
[----:B------:R-:W-:Y:S01]  /*9a60*/  FMUL.FTZ R17, R23, -1.4426950216293334961 ;  /* 0xbfb8aa3b17117820 */ /* 0x000fe20000410000 */
[----:B------:R-:W-:-:S04]  /*9a70*/  IMAD.WIDE.U32 R18, R24, UR14, R18 ;  /* 0x0000000e18127c25 */ /* 0x000fc8000f8e0012 */
[----:B------:R-:W-:Y:S01]  /*9a80*/  FMUL.FTZ R20, R25, -1.4426950216293334961 ;  /* 0xbfb8aa3b19147820 */ /* 0x000fe20000410000 */
[----:B------:R-:W-:Y:S01]  /*9a90*/  IMAD.IADD R19, R19, 0x1, R21 ;  /* 0x0000000113137824 */ /* 0x000fe200078e0215 */
[----:B------:R-:W0:Y:S04]  /*9aa0*/  MUFU.EX2 R17, R17 ;  /* 0x0000001100117308 */ /* 0x000e280000000800 */
[----:B------:R-:W1:Y:S01]  /*9ab0*/  MUFU.EX2 R20, R20 ;  /* 0x0000001400147308 */ /* 0x000e620000000800 */
[----:B0-----:R-:W-:Y:S01]  /*9ac0*/  FADD.FTZ R8, R17, 1 ;  /* 0x3f80000011087421 */ /* 0x001fe20000010000 */
[----:B-1----:R-:W-:Y:S01]  /*9ad0*/  FADD.FTZ R22, R20, 1 ;  /* 0x3f80000014167421 */ /* 0x002fe20000010000 */
[----:B--2---:R-:W-:-:S04]  /*9ae0*/  LEA R20, P3, R18, UR6, 0x1 ;  /* 0x0000000612147c11 */ /* 0x004fc8000f8608ff */
[----:B------:R-:W0:Y:S01]  /*9af0*/  MUFU.RCP R8, R8 ;  /* 0x0000000800087308 */ /* 0x000e220000001000 */
[----:B------:R-:W-:-:S07]  /*9b00*/  LEA.HI.X R21, R18, UR7, R19, 0x1, P3 ;  /* 0x0000000712157c11 */ /* 0x000fce00098f0c13 */
[----:B------:R-:W1:Y:S01]  /*9b10*/  MUFU.RCP R22, R22 ;  /* 0x0000001600167308 */ /* 0x000e620000001000 */
[----:B0-----:R-:W-:Y:S01]  /*9b20*/  FMUL.FTZ R17, R23, R8 ;  /* 0x0000000817117220 */ /* 0x001fe20000410000 */
[----:B-1----:R-:W-:-:S05]  /*9b30*/  FMUL.FTZ R24, R25, R22 ;  /* 0x0000001619187220 */ /* 0x002fca0000410000 */
[----:B------:R-:W-:-:S05]  /*9b40*/  F2FP.F16.F32.PACK_AB R17, R24, R17 ;  /* 0x000000111811723e */ /* 0x000fca00000000ff */
[----:B------:R3:W-:Y:S02]  /*9b50*/  STG.E desc[UR18][R20.64], R17 ;  /* 0x0000001114007986 */ /* 0x0007e4000c101912 */
.L_x_3003:
[----:B0-2---:R-:W-:Y:S05]  /*9b60*/  BSYNC.RECONVERGENT B0 ;  /* 0x0000000000007941 */ /* 0x005fea0003800200 */
.L_x_3002:
[----:B------:R-:W-:Y:S04]  /*9b70*/  BSSY.RECONVERGENT B0, `(.L_x_3004) ;  /* 0x000001e000007945 */ /* 0x000fe80003800200 */
[----:B------:R-:W-:Y:S05]  /*9b80*/  @P1 BRA `(.L_x_3005) ;  /* 0x0000000000701947 */ /* 0x000fea0003800000 */
[--C-:B---3-5:R-:W-:Y:S02]  /*9b90*/  HADD2.F32 R17, -RZ, R9.reuse.H0_H0 ;  /* 0x20000009ff117230 */ /* 0x128fe40000004100 */
[----:B------:R-:W-:Y:S02]  /*9ba0*/  HADD2.F32 R9, -RZ, R9.H1_H1 ;  /* 0x30000009ff097230 */ /* 0x000fe40000004100 */
[----:B------:R-:W-:Y:S02]  /*9bb0*/  IMAD R19, R27, UR14, RZ ;  /* 0x0000000e1b137c24 */ /* 0x000fe4000f8e02ff */
[C---:B------:R-:W-:Y:S01]  /*9bc0*/  FADD.FTZ R17, -R4.reuse, R17 ;  /* 0x0000001104117221 */ /* 0x040fe20000010100 */
[----:B------:R-:W-:Y:S01]  /*9bd0*/  FADD.FTZ R9, -R4, R9 ;  /* 0x0000000904097221 */ /* 0x000fe20000010100 */
[----:B------:R-:W-:Y:S02]  /*9be0*/  IMAD R19, R26, UR15, R19 ;  /* 0x0000000f1a137c24 */ /* 0x000fe4000f8e0213 */
[-C--:B-1----:R-:W-:Y:S01]  /*9bf0*/  FMUL.FTZ R17, R17, R16.reuse ;  /* 0x0000001011117220 */ /* 0x082fe20000410000 */
[----:B------:R-:W-:Y:S01]  /*9c00*/  FMUL.FTZ R8, R9, R16 ;  /* 0x0000001009087220 */ /* 0x000fe20000410000 */
[----:B------:R-:W-:-:S02]  /*9c10*/  IMAD.MOV.U32 R9, RZ, RZ, R95 ;  /* 0x000000ffff097224 */ /* 0x000fc400078e005f */
[----:B------:R-:W-:Y:S01]  /*9c20*/  FFMA.FTZ R23, R12, R17, R14 ;  /* 0x000000110c177223 */ /* 0x000fe2000001000e */
[----:B------:R-:W-:Y:S01]  /*9c30*/  FFMA.FTZ R22, R13, R8, R15 ;  /* 0x000000080d167223 */ /* 0x000fe2000001000f */
[----:B------:R-:W-:Y:S02]  /*9c40*/  MOV R8, R92 ;  /* 0x0000005c00087202 */ /* 0x000fe40000000f00 */
[----:B------:R-:W-:Y:S01]  /*9c50*/  FMUL.FTZ R17, R23, -1.4426950216293334961 ;  /* 0xbfb8aa3b17117820 */ /* 0x000fe20000410000 */
[----:B------:R-:W-:Y:S02]  /*9c60*/  FMUL.FTZ R18, R22, -1.4426950216293334961 ;  /* 0xbfb8aa3b16127820 */ /* 0x000fe40000410000 */
[----:B------:R-:W-:-:S03]  /*9c70*/  IMAD.WIDE.U32 R8, R26, UR14, R8 ;  /* 0x0000000e1a087c25 */ /* 0x000fc6000f8e0008 */
[----:B------:R-:W0:Y:S04]  /*9c80*/  MUFU.EX2 R17, R17 ;  /* 0x0000001100117308 */ /* 0x000e280000000800 */
[----:B------:R-:W1:Y:S01]  /*9c90*/  MUFU.EX2 R18, R18 ;  /* 0x0000001200127308 */ /* 0x000e620000000800 */
[----:B0-----:R-:W-:Y:S01]  /*9ca0*/  FADD.FTZ R20, R17, 1 ;  /* 0x3f80000011147421 */ /* 0x001fe20000010000 */
[----:B------:R-:W-:Y:S01]  /*9cb0*/  IADD3 R17, PT, PT, R9, R19, RZ ;  /* 0x0000001309117210 */ /* 0x000fe20007ffe0ff */
[----:B-1----:R-:W-:Y:S01]  /*9cc0*/  FADD.FTZ R21, R18, 1 ;  /* 0x3f80000012157421 */ /* 0x002fe20000010000 */
[----:B------:R-:W-:-:S03]  /*9cd0*/  LEA R18, P1, R8, UR6, 0x1 ;  /* 0x0000000608127c11 */ /* 0x000fc6000f8208ff */
[----:B------:R-:W0:Y:S01]  /*9ce0*/  MUFU.RCP R20, R20 ;  /* 0x0000001400147308 */ /* 0x000e220000001000 */
[----:B------:R-:W-:-:S07]  /*9cf0*/  LEA.HI.X R19, R8, UR7, R17, 0x1, P1 ;  /* 0x0000000708137c11 */ /* 0x000fce00088f0c11 */
[----:B------:R-:W1:Y:S01]  /*9d00*/  MUFU.RCP R21, R21 ;  /* 0x0000001500157308 */ /* 0x000e620000001000 */
[----:B0-----:R-:W-:Y:S01]  /*9d10*/  FMUL.FTZ R9, R23, R20 ;  /* 0x0000001417097220 */ /* 0x001fe20000410000 */
[----:B-1----:R-:W-:-:S05]  /*9d20*/  FMUL.FTZ R22, R22, R21 ;  /* 0x0000001516167220 */ /* 0x002fca0000410000 */
[----:B------:R-:W-:-:S05]  /*9d30*/  F2FP.F16.F32.PACK_AB R9, R22, R9 ;  /* 0x000000091609723e */ /* 0x000fca00000000ff */
[----:B------:R0:W-:Y:S02]  /*9d40*/  STG.E desc[UR18][R18.64], R9 ;  /* 0x0000000912007986 */ /* 0x0001e4000c101912 */
.L_x_3005:
[----:B------:R-:W-:Y:S05]  /*9d50*/  BSYNC.RECONVERGENT B0 ;  /* 0x0000000000007941 */ /* 0x000fea0003800200 */
.L_x_3004:
[----:B------:R-:W-:Y:S04]  /*9d60*/  BSSY.RECONVERGENT B0, `(.L_x_3006) ;  /* 0x000001e000007945 */ /* 0x000fe80003800200 */
[----:B------:R-:W-:Y:S05]  /*9d70*/  @P4 BRA `(.L_x_3007) ;  /* 0x0000000000704947 */ /* 0x000fea0003800000 */
[--C-:B0----5:R-:W-:Y:S02]  /*9d80*/  HADD2.F32 R9, -RZ, R10.reuse.H0_H0 ;  /* 0x2000000aff097230 */ /* 0x121fe40000004100 */
[----:B---3--:R-:W-:Y:S02]  /*9d90*/  HADD2.F32 R17, -RZ, R10.H1_H1 ;  /* 0x3000000aff117230 */ /* 0x008fe40000004100 */
[----:B------:R-:W-:Y:S02]  /*9da0*/  IMAD R19, R29, UR14, RZ ;  /* 0x0000000e1d137c24 */ /* 0x000fe4000f8e02ff */
[C---:B------:R-:W-:Y:S01]  /*9db0*/  FADD.FTZ R9, -R4.reuse, R9 ;  /* 0x0000000904097221 */ /* 0x040fe20000010100 */
[----:B------:R-:W-:Y:S01]  /*9dc0*/  FADD.FTZ R17, -R4, R17 ;  /* 0x0000001104117221 */ /* 0x000fe20000010100 */
[----:B------:R-:W-:Y:S02]  /*9dd0*/  IMAD R19, R28, UR15, R19 ;  /* 0x0000000f1c137c24 */ /* 0x000fe4000f8e0213 */
[-C--:B-1----:R-:W-:Y:S01]  /*9de0*/  FMUL.FTZ R9, R9, R16.reuse ;  /* 0x0000001009097220 */ /* 0x082fe20000410000 */
[----:B------:R-:W-:-:S03]  /*9df0*/  FMUL.FTZ R8, R17, R16 ;  /* 0x0000001011087220 */ /* 0x000fc60000410000 */
[----:B------:R-:W-:Y:S01]  /*9e00*/  FFMA.FTZ R22, R12, R9, R14 ;  /* 0x000000090c167223 */ /* 0x000fe2000001000e */
[----:B------:R-:W-:Y:S01]  /*9e10*/  MOV R9, R95 ;  /* 0x0000005f00097202 */ /* 0x000fe20000000f00 */
[----:B------:R-:W-:Y:S01]  /*9e20*/  FFMA.FTZ R21, R13, R8, R15 ;  /* 0x000000080d157223 */ /* 0x000fe2000001000f */
[----:B------:R-:W-:Y:S02]  /*9e30*/  IMAD.MOV.U32 R8, RZ, RZ, R92 ;  /* 0x000000ffff087224 */ /* 0x000fe400078e005c */
[----:B------:R-:W-:Y:S01]  /*9e40*/  FMUL.FTZ R10, R22, -1.4426950216293334961 ;  /* 0xbfb8aa3b160a7820 */ /* 0x000fe20000410000 */
[----:B------:R-:W-:Y:S01]  /*9e50*/  FMUL.FTZ R18, R21, -1.4426950216293334961 ;  /* 0xbfb8aa3b15127820 */ /* 0x000fe20000410000 */
[----:B------:R-:W-:-:S04]  /*9e60*/  IMAD.WIDE.U32 R8, R28, UR14, R8 ;  /* 0x0000000e1c087c25 */ /* 0x000fc8000f8e0008 */
[----:B------:R-:W0:Y:S01]  /*9e70*/  MUFU.EX2 R10, R10 ;  /* 0x0000000a000a7308 */ /* 0x000e220000000800 */
[----:B------:R-:W-:-:S03]  /*9e80*/  IMAD.IADD R19, R9, 0x1, R19 ;  /* 0x0000000109137824 */ /* 0x000fc600078e0213 */
[----:B------:R-:W1:Y:S01]  /*9e90*/  MUFU.EX2 R18, R18 ;  /* 0x0000001200127308 */ /* 0x000e620000000800 */
[----:B0-----:R-:W-:Y:S01]  /*9ea0*/  FADD.FTZ R17, R10, 1 ;  /* 0x3f8000000a117421 */ /* 0x001fe20000010000 */
[----:B-1----:R-:W-:Y:S01]  /*9eb0*/  FADD.FTZ R20, R18, 1 ;  /* 0x3f80000012147421 */ /* 0x002fe20000010000 */
[----:B------:R-:W-:-:S04]  /*9ec0*/  LEA R18, P1, R8, UR6, 0x1 ;  /* 0x0000000608127c11 */ /* 0x000fc8000f8208ff */
[----:B------:R-:W0:Y:S01]  /*9ed0*/  MUFU.RCP R17, R17 ;  /* 0x0000001100117308 */ /* 0x000e220000001000 */
[----:B------:R-:W-:-:S07]  /*9ee0*/  LEA.HI.X R19, R8, UR7, R19, 0x1, P1 ;  /* 0x0000000708137c11 */ /* 0x000fce00088f0c13 */
[----:B------:R-:W1:Y:S01]  /*9ef0*/  MUFU.RCP R20, R20 ;  /* 0x0000001400147308 */ /* 0x000e620000001000 */
[----:B0-----:R-:W-:Y:S01]  /*9f00*/  FMUL.FTZ R9, R22, R17 ;  /* 0x0000001116097220 */ /* 0x001fe20000410000 */
[----:B-1----:R-:W-:-:S05]  /*9f10*/  FMUL.FTZ R10, R21, R20 ;  /* 0x00000014150a7220 */ /* 0x002fca0000410000 */
[----:B------:R-:W-:-:S05]  /*9f20*/  F2FP.F16.F32.PACK_AB R9, R10, R9 ;  /* 0x000000090a09723e */ /* 0x000fca00000000ff */
[----:B------:R2:W-:Y:S02]  /*9f30*/  STG.E desc[UR18][R18.64], R9 ;  /* 0x0000000912007986 */ /* 0x0005e4000c101912 */
.L_x_3007:
[----:B------:R-:W-:Y:S05]  /*9f40*/  BSYNC.RECONVERGENT B0 ;  /* 0x0000000000007941 */ /* 0x000fea0003800200 */
.L_x_3006:
[----:B------:R-:W-:Y:S04]  /*9f50*/  BSSY.RECONVERGENT B0, `(.L_x_3008) ;  /* 0x000001e000007945 */ /* 0x000fe80003800200 */
[----:B------:R-:W-:Y:S05]  /*9f60*/  @P2 BRA `(.L_x_3009) ;  /* 0x0000000000702947 */ /* 0x000fea0003800000 */
[--C-:B0-2--5:R-:W-:Y:S02]  /*9f70*/  HADD2.F32 R9, -RZ, R11.reuse.H0_H0 ;  /* 0x2000000bff097230 */ /* 0x125fe40000004100 */
[----:B------:R-:W-:Y:S02]  /*9f80*/  HADD2.F32 R11, -RZ, R11.H1_H1 ;  /* 0x3000000bff0b7230 */ /* 0x000fe40000004100 */
[----:B------:R-:W-:Y:S02]  /*9f90*/  IMAD R7, R7, UR14, RZ ;  /* 0x0000000e07077c24 */ /* 0x000fe4000f8e02ff */
[C---:B------:R-:W-:Y:S01]  /*9fa0*/  FADD.FTZ R9, -R4.reuse, R9 ;  /* 0x0000000904097221 */ /* 0x040fe20000010100 */
[----:B------:R-:W-:Y:S01]  /*9fb0*/  FADD.FTZ R11, -R4, R11 ;  /* 0x0000000b040b7221 */ /* 0x000fe20000010100 */
[----:B---3--:R-:W-:Y:S02]  /*9fc0*/  IMAD R17, R6, UR15, R7 ;  /* 0x0000000f06117c24 */ /* 0x008fe4000f8e0207 */
[-C--:B-1----:R-:W-:Y:S01]  /*9fd0*/  FMUL.FTZ R9, R9, R16.reuse ;  /* 0x0000001009097220 */ /* 0x082fe20000410000 */
[----:B------:R-:W-:-:S03]  /*9fe0*/  FMUL.FTZ R8, R11, R16 ;  /* 0x000000100b087220 */ /* 0x000fc60000410000 */
[----:B------:R-:W-:Y:S01]  /*9ff0*/  FFMA.FTZ R19, R12, R9, R14 ;  /* 0x000000090c137223 */ /* 0x000fe2000001000e */
[----:B------:R-:W-:-:S03]  /*a000*/  FFMA.FTZ R18, R13, R8, R15 ;  /* 0x000000080d127223 */ /* 0x000fc6000001000f */
        /* <DEDUP_REMOVED lines=11> */
[----:B------:R-:W-:Y:S02]  /*a0c0*/  IADD3 R9, PT, PT, R7, R17, RZ ;  /* 0x0000001107097210 */ /* 0x000fe40007ffe0ff */
[----:B------:R-:W-:-:S04]  /*a0d0*/  LEA R8, P1, R6, UR6, 0x1 ;  /* 0x0000000606087c11 */ /* 0x000fc8000f8208ff */
[----:B------:R-:W-:Y:S01]  /*a0e0*/  LEA.HI.X R9, R6, UR7, R9, 0x1, P1 ;  /* 0x0000000706097c11 */ /* 0x000fe200088f0c09 */
[----:B0-----:R-:W-:Y:S01]  /*a0f0*/  FMUL.FTZ R7, R19, R10 ;  /* 0x0000000a13077220 */ /* 0x001fe20000410000 */
[----:B-1----:R-:W-:-:S05]  /*a100*/  FMUL.FTZ R18, R18, R11 ;  /* 0x0000000b12127220 */ /* 0x002fca0000410000 */
[----:B------:R-:W-:-:S05]  /*a110*/  F2FP.F16.F32.PACK_AB R7, R18, R7 ;  /* 0x000000071207723e */ /* 0x000fca00000000ff */
[----:B------:R4:W-:Y:S02]  /*a120*/  STG.E desc[UR18][R8.64], R7 ;  /* 0x0000000708007986 */ /* 0x0009e4000c101912 */
.L_x_3009:
[----:B------:R-:W-:Y:S05]  /*a130*/  BSYNC.RECONVERGENT B0 ;  /* 0x0000000000007941 */ /* 0x000fea0003800200 */
.L_x_3008:
[----:B------:R-:W-:Y:S05]  /*a140*/  @P5 BRA `(.L_x_3010) ;  /* 0xfffffff400bc5947 */ /* 0x000fea000383ffff */
[----:B------:R-:W-:Y:S05]  /*a150*/  BRA `(.L_x_3011) ;  /* 0x0000000c005c7947 */ /* 0x000fea0003800000 */
.L_x_3001:
[----:B------:R-:W2:Y:S01]  /*a160*/  LDL.128 R20, [R1+0x10] ;  /* 0x0000100001147983 */ /* 0x000ea20000100c00 */
[----:B------:R-:W3:Y:S01]  /*a170*/  LDCU.64 UR6, c[0x0][0x3e8] ;  /* 0x00007d00ff0677ac */ /* 0x000ee20008000a00 */
[----:B------:R-:W-:Y:S01]  /*a180*/  SHF.R.S32.HI R7, RZ, 0x1f, R3 ;  /* 0x0000001fff077819 */ /* 0x000fe20000011403 */
[C---:B------:R-:W-:Y:S01]  /*a190*/  VIADD R25, R3.reuse, 0x8 ;  /* 0x0000000803197836 */ /* 0x040fe20000000000 */
[C---:B------:R-:W-:Y:S01]  /*a1a0*/  IADD3 R27, PT, PT, R3.reuse, 0x10, RZ ;  /* 0x00000010031b7810 */ /* 0x040fe20007ffe0ff */
[C---:B------:R-:W-:Y:S01]  /*a1b0*/  VIADD R29, R3.reuse, 0x18 ;  /* 0x00000018031d7836 */ /* 0x040fe20000000000 */
[----:B------:R-:W4:Y:S01]  /*a1c0*/  LDCU.64 UR20, c[0x0][0x3e0] ;  /* 0x00007c00ff1477ac */ /* 0x000f220008000a00 */
[----:B------:R-:W-:Y:S01]  /*a1d0*/  BSSY.RECONVERGENT B0, `(.L_x_3012) ;  /* 0x0000038000007945 */ /* 0x000fe20003800200 */
[----:B------:R-:W-:Y:S01]  /*a1e0*/  SHF.R.S32.HI R18, RZ, 0x1f, R27 ;  /* 0x0000001fff127819 */ /* 0x000fe2000001141b */
[----:B------:R-:W0:Y:S01]  /*a1f0*/  LDCU.64 UR22, c[0x0][0x380] ;  /* 0x00007000ff1677ac */ /* 0x000e220008000a00 */
[----:B------:R-:W0:Y:S01]  /*a200*/  LDCU.64 UR16, c[0x0][0x3e8] ;  /* 0x00007d00ff1077ac */ /* 0x000e220008000a00 */
[----:B---3--:R-:W-:-:S02]  /*a210*/  ISETP.GE.U32.AND P0, PT, R3, UR6, PT ;  /* 0x0000000603007c0c */ /* 0x008fc4000bf06070 */
[----:B------:R-:W-:Y:S02]  /*a220*/  ISETP.GE.U32.AND P2, PT, R25, UR6, PT ;  /* 0x0000000619007c0c */ /* 0x000fe4000bf46070 */
[----:B------:R-:W-:Y:S02]  /*a230*/  ISETP.GE.AND.EX P0, PT, R7, UR7, PT, P0 ;  /* 0x0000000707007c0c */ /* 0x000fe4000bf06300 */
[----:B------:R-:W-:Y:S02]  /*a240*/  ISETP.GE.U32.AND P3, PT, R27, UR6, PT ;  /* 0x000000061b007c0c */ /* 0x000fe4000bf66070 */
[----:B------:R-:W-:Y:S02]  /*a250*/  ISETP.GE.U32.AND P1, PT, R29, UR6, PT ;  /* 0x000000061d007c0c */ /* 0x000fe4000bf26070 */
[----:B------:R-:W-:-:S07]  /*a260*/  ISETP.GE.AND.EX P3, PT, R18, UR7, PT, P3 ;  /* 0x0000000712007c0c */ /* 0x000fce000bf66330 */
[----:B------:R-:W0:Y:S01]  /*a270*/  @!P0 LDC.64 R8, c[0x0][0x3e0] ;  /* 0x0000f800ff088b82 */ /* 0x000e220000000a00 */
[----:B------:R-:W-:-:S07]  /*a280*/  @!P0 IMAD.MOV.U32 R6, RZ, RZ, R92 ;  /* 0x000000ffff068224 */ /* 0x000fce00078e005c */
[----:B------:R-:W3:Y:S01]  /*a290*/  @!P0 LDC.64 R10, c[0x0][0x380] ;  /* 0x0000e000ff0a8b82 */ /* 0x000ee20000000a00 */
[----:B0-----:R-:W-:Y:S01]  /*a2a0*/  @!P0 IMAD R0, R7, R8, RZ ;  /* 0x0000000807008224 */ /* 0x001fe200078e02ff */
[----:B------:R-:W-:-:S03]  /*a2b0*/  @!P0 MOV R7, R95 ;  /* 0x0000005f00078202 */ /* 0x000fc60000000f00 */
[C---:B------:R-:W-:Y:S02]  /*a2c0*/  @!P0 IMAD R19, R3.reuse, R9, R0 ;  /* 0x0000000903138224 */ /* 0x040fe400078e0200 */
[----:B------:R-:W-:Y:S01]  /*a2d0*/  @!P0 IMAD.WIDE.U32 R6, R3, R8, R6 ;  /* 0x0000000803068225 */ /* 0x000fe200078e0006 */
[----:B------:R-:W-:Y:S02]  /*a2e0*/  SHF.R.S32.HI R8, RZ, 0x1f, R25 ;  /* 0x0000001fff087819 */ /* 0x000fe40000011419 */
[----:B---3--:R-:W-:Y:S02]  /*a2f0*/  @!P0 LEA R10, P4, R6, R10, 0x1 ;  /* 0x0000000a060a8211 */ /* 0x008fe400078808ff */
[----:B------:R-:W-:Y:S02]  /*a300*/  @!P0 IADD3 R7, PT, PT, R7, R19, RZ ;  /* 0x0000001307078210 */ /* 0x000fe40007ffe0ff */
[----:B------:R-:W-:Y:S02]  /*a310*/  ISETP.GE.AND.EX P2, PT, R8, UR7, PT, P2 ;  /* 0x0000000708007c0c */ /* 0x000fe4000bf46320 */
[----:B------:R-:W-:Y:S01]  /*a320*/  @!P0 LEA.HI.X R7, R6, R11, R7, 0x1, P4 ;  /* 0x0000000b06078211 */ /* 0x000fe200020f0c07 */
[----:B------:R-:W-:-:S02]  /*a330*/  @!P0 IMAD.MOV.U32 R6, RZ, RZ, R10 ;  /* 0x000000ffff068224 */ /* 0x000fc400078e000a */
[--C-:B--2---:R-:W-:Y:S02]  /*a340*/  HADD2.F32 R9, -RZ, R20.reuse.H0_H0 ;  /* 0x20000014ff097230 */ /* 0x104fe40000004100 */
[----:B------:R-:W-:Y:S01]  /*a350*/  HADD2.F32 R17, -RZ, R20.H1_H1 ;  /* 0x30000014ff117230 */ /* 0x000fe20000004100 */
[----:B------:R-:W-:Y:S02]  /*a360*/  SHF.R.S32.HI R20, RZ, 0x1f, R29 ;  /* 0x0000001fff147819 */ /* 0x000fe4000001141d */
[C---:B------:R-:W-:Y:S02]  /*a370*/  FADD.FTZ R9, -R4.reuse, R9 ;  /* 0x0000000904097221 */ /* 0x040fe40000010100 */
[----:B------:R-:W-:Y:S01]  /*a380*/  FADD.FTZ R17, -R4, R17 ;  /* 0x0000001104117221 */ /* 0x000fe20000010100 */
[----:B------:R-:W-:Y:S01]  /*a390*/  ISETP.GE.AND.EX P1, PT, R20, UR7, PT, P1 ;  /* 0x0000000714007c0c */ /* 0x000fe2000bf26310 */
[-C--:B-1----:R-:W-:Y:S02]  /*a3a0*/  FMUL.FTZ R9, R9, R16.reuse ;  /* 0x0000001009097220 */ /* 0x082fe40000410000 */
[----:B------:R-:W-:-:S02]  /*a3b0*/  FMUL.FTZ R0, R17, R16 ;  /* 0x0000001011007220 */ /* 0x000fc40000410000 */
[----:B-----5:R-:W-:Y:S02]  /*a3c0*/  FFMA.FTZ R9, R12, R9, R14 ;  /* 0x000000090c097223 */ /* 0x020fe4000001000e */
[----:B------:R-:W-:-:S05]  /*a3d0*/  FFMA.FTZ R0, R13, R0, R15 ;  /* 0x000000000d007223 */ /* 0x000fca000001000f */
[----:B------:R-:W-:-:S05]  /*a3e0*/  @!P0 F2FP.F16.F32.PACK_AB R9, R0, R9 ;  /* 0x000000090009823e */ /* 0x000fca00000000ff */
[----:B------:R0:W-:Y:S01]  /*a3f0*/  @!P0 STG.E desc[UR18][R6.64], R9 ;  /* 0x0000000906008986 */ /* 0x0001e2000c101912 */
[----:B----4-:R-:W-:Y:S05]  /*a400*/  @P2 BRA `(.L_x_3013) ;  /* 0x0000000000502947 */ /* 0x010fea0003800000 */
[----:B------:R-:W1:Y:S01]  /*a410*/  LDCU.64 UR12, c[0x0][0x3e0] ;  /* 0x00007c00ff0c77ac */ /* 0x000e620008000a00 */
[--C-:B------:R-:W-:Y:S01]  /*a420*/  HADD2.F32 R11, -RZ, R21.reuse.H0_H0 ;  /* 0x20000015ff0b7230 */ /* 0x100fe20000004100 */
[----:B0-----:R-:W-:Y:S01]  /*a430*/  MOV R6, R92 ;  /* 0x0000005c00067202 */ /* 0x001fe20000000f00 */
[----:B------:R-:W-:Y:S01]  /*a440*/  HADD2.F32 R21, -RZ, R21.H1_H1 ;  /* 0x30000015ff157230 */ /* 0x000fe20000004100 */
[----:B------:R-:W0:Y:S01]  /*a450*/  LDCU.64 UR14, c[0x0][0x380] ;  /* 0x00007000ff0e77ac */ /* 0x000e220008000a00 */
[----:B------:R-:W-:Y:S02]  /*a460*/  IMAD.MOV.U32 R7, RZ, RZ, R95 ;  /* 0x000000ffff077224 */ /* 0x000fe400078e005f */
[C---:B------:R-:W-:Y:S01]  /*a470*/  FADD.FTZ R11, -R4.reuse, R11 ;  /* 0x0000000b040b7221 */ /* 0x040fe20000010100 */
[----:B------:R-:W-:-:S03]  /*a480*/  FADD.FTZ R21, -R4, R21 ;  /* 0x0000001504157221 */ /* 0x000fc60000010100 */
[----:B------:R-:W-:Y:S01]  /*a490*/  FMUL.FTZ R11, R11, R16 ;  /* 0x000000100b0b7220 */ /* 0x000fe20000410000 */
[----:B-1----:R-:W-:Y:S02]  /*a4a0*/  IMAD R0, R8, UR12, RZ ;  /* 0x0000000c08007c24 */ /* 0x002fe4000f8e02ff */
[----:B------:R-:W-:-:S04]  /*a4b0*/  IMAD.WIDE.U32 R8, R25, UR12, R6 ;  /* 0x0000000c19087c25 */ /* 0x000fc8000f8e0006 */
[----:B------:R-:W-:Y:S02]  /*a4c0*/  IMAD R25, R25, UR13, R0 ;  /* 0x0000000d19197c24 */ /* 0x000fe4000f8e0200 */
[----:B------:R-:W-:Y:S01]  /*a4d0*/  FMUL.FTZ R0, R21, R16 ;  /* 0x0000001015007220 */ /* 0x000fe20000410000 */
[----:B0-----:R-:W-:Y:S02]  /*a4e0*/  LEA R6, P2, R8, UR14, 0x1 ;  /* 0x0000000e08067c11 */ /* 0x001fe4000f8408ff */
[----:B------:R-:W-:Y:S01]  /*a4f0*/  IADD3 R25, PT, PT, R9, R25, RZ ;  /* 0x0000001909197210 */ /* 0x000fe20007ffe0ff */
[----:B------:R-:W-:Y:S01]  /*a500*/  FFMA.FTZ R9, R12, R11, R14 ;  /* 0x0000000b0c097223 */ /* 0x000fe2000001000e */
[----:B------:R-:W-:Y:S02]  /*a510*/  FFMA.FTZ R0, R13, R0, R15 ;  /* 0x000000000d007223 */ /* 0x000fe4000001000f */
[----:B------:R-:W-:-:S03]  /*a520*/  LEA.HI.X R7, R8, UR15, R25, 0x1, P2 ;  /* 0x0000000f08077c11 */ /* 0x000fc600090f0c19 */
[----:B------:R-:W-:-:S05]  /*a530*/  F2FP.F16.F32.PACK_AB R9, R0, R9 ;  /* 0x000000090009723e */ /* 0x000fca00000000ff */
[----:B------:R1:W-:Y:S02]  /*a540*/  STG.E desc[UR18][R6.64], R9 ;  /* 0x0000000906007986 */ /* 0x0003e4000c101912 */
.L_x_3013:
[----:B------:R-:W-:Y:S05]  /*a550*/  BSYNC.RECONVERGENT B0 ;  /* 0x0000000000007941 */ /* 0x000fea0003800200 */
.L_x_3012:
[----:B------:R-:W-:Y:S04]  /*a560*/  BSSY.RECONVERGENT B0, `(.L_x_3014) ;  /* 0x0000016000007945 */ /* 0x000fe80003800200 */
[----:B------:R-:W-:Y:S05]  /*a570*/  @P3 BRA `(.L_x_3015) ;  /* 0x0000000000503947 */ /* 0x000fea0003800000 */
[----:B------:R-:W2:Y:S01]  /*a580*/  LDCU.64 UR12, c[0x0][0x3e0] ;  /* 0x00007c00ff0c77ac */ /* 0x000ea20008000a00 */
[--C-:B------:R-:W-:Y:S01]  /*a590*/  HADD2.F32 R11, -RZ, R22.reuse.H0_H0 ;  /* 0x20000016ff0b7230 */ /* 0x100fe20000004100 */
[----:B01----:R-:W-:Y:S01]  /*a5a0*/  MOV R7, R95 ;  /* 0x0000005f00077202 */ /* 0x003fe20000000f00 */
[----:B------:R-:W-:Y:S01]  /*a5b0*/  HADD2.F32 R17, -RZ, R22.H1_H1 ;  /* 0x30000016ff117230 */ /* 0x000fe20000004100 */
[----:B------:R-:W0:Y:S01]  /*a5c0*/  LDCU.64 UR14, c[0x0][0x380] ;  /* 0x00007000ff0e77ac */ /* 0x000e220008000a00 */
[----:B------:R-:W-:Y:S02]  /*a5d0*/  IMAD.MOV.U32 R6, RZ, RZ, R92 ;  /* 0x000000ffff067224 */ /* 0x000fe400078e005c */
[C---:B------:R-:W-:Y:S01]  /*a5e0*/  FADD.FTZ R11, -R4.reuse, R11 ;  /* 0x0000000b040b7221 */ /* 0x040fe20000010100 */
[----:B------:R-:W-:-:S03]  /*a5f0*/  FADD.FTZ R17, -R4, R17 ;  /* 0x0000001104117221 */ /* 0x000fc60000010100 */
[-C--:B------:R-:W-:Y:S01]  /*a600*/  FMUL.FTZ R11, R11, R16.reuse ;  /* 0x000000100b0b7220 */ /* 0x080fe20000410000 */
[----:B------:R-:W-:-:S04]  /*a610*/  FMUL.FTZ R0, R17, R16 ;  /* 0x0000001011007220 */ /* 0x000fc80000410000 */
[----:B------:R-:W-:Y:S01]  /*a620*/  FFMA.FTZ R0, R13, R0, R15 ;  /* 0x000000000d007223 */ /* 0x000fe2000001000f */
[----:B--2---:R-:W-:Y:S02]  /*a630*/  IMAD R18, R18, UR12, RZ ;  /* 0x0000000c12127c24 */ /* 0x004fe4000f8e02ff */
[----:B------:R-:W-:-:S04]  /*a640*/  IMAD.WIDE.U32 R8, R27, UR12, R6 ;  /* 0x0000000c1b087c25 */ /* 0x000fc8000f8e0006 */
[----:B------:R-:W-:Y:S01]  /*a650*/  IMAD R27, R27, UR13, R18 ;  /* 0x0000000d1b1b7c24 */ /* 0x000fe2000f8e0212 */
[----:B0-----:R-:W-:-:S03]  /*a660*/  LEA R6, P2, R8, UR14, 0x1 ;  /* 0x0000000e08067c11 */ /* 0x001fc6000f8408ff */
[----:B------:R-:W-:Y:S02]  /*a670*/  IMAD.IADD R27, R9, 0x1, R27 ;  /* 0x00000001091b7824 */ /* 0x000fe400078e021b */
[----:B------:R-:W-:-:S03]  /*a680*/  FFMA.FTZ R9, R12, R11, R14 ;  /* 0x0000000b0c097223 */ /* 0x000fc6000001000e */
[----:B------:R-:W-:Y:S02]  /*a690*/  LEA.HI.X R7, R8, UR15, R27, 0x1, P2 ;  /* 0x0000000f08077c11 */ /* 0x000fe400090f0c1b */
[----:B------:R-:W-:-:S05]  /*a6a0*/  F2FP.F16.F32.PACK_AB R9, R0, R9 ;  /* 0x000000090009723e */ /* 0x000fca00000000ff */
[----:B------:R2:W-:Y:S02]  /*a6b0*/  STG.E desc[UR18][R6.64], R9 ;  /* 0x0000000906007986 */ /* 0x0005e4000c101912 */
.L_x_3015:
[----:B------:R-:W-:Y:S05]  /*a6c0*/  BSYNC.RECONVERGENT B0 ;  /* 0x0000000000007941 */ /* 0x000fea0003800200 */
.L_x_3014:
[----:B------:R-:W-:Y:S04]  /*a6d0*/  BSSY.RECONVERGENT B0, `(.L_x_3016) ;  /* 0x0000016000007945 */ /* 0x000fe80003800200 */
[----:B------:R-:W-:Y:S05]  /*a6e0*/  @P1 BRA `(.L_x_3017) ;  /* 0x0000000000501947 */ /* 0x000fea0003800000 */
[----:B------:R-:W3:Y:S01]  /*a6f0*/  LDCU.64 UR6, c[0x0][0x3e0] ;  /* 0x00007c00ff0677ac */ /* 0x000ee20008000a00 */
[--C-:B------:R-:W-:Y:S01]  /*a700*/  HADD2.F32 R11, -RZ, R23.reuse.H0_H0 ;  /* 0x20000017ff0b7230 */ /* 0x100fe20000004100 */
[----:B012---:R-:W-:Y:S01]  /*a710*/  MOV R6, R92 ;  /* 0x0000005c00067202 */ /* 0x007fe20000000f00 */
        /* <DEDUP_REMOVED lines=8> */
[----:B---3--:R-:W-:Y:S02]  /*a7a0*/  IMAD R20, R20, UR6, RZ ;  /* 0x0000000614147c24 */ /* 0x008fe4000f8e02ff */
[----:B------:R-:W-:-:S04]  /*a7b0*/  IMAD.WIDE.U32 R8, R29, UR6, R6 ;  /* 0x000000061d087c25 */ /* 0x000fc8000f8e0006 */
[----:B------:R-:W-:Y:S01]  /*a7c0*/  IMAD R29, R29, UR7, R20 ;  /* 0x000000071d1d7c24 */ /* 0x000fe2000f8e0214 */
[----:B0-----:R-:W-:-:S04]  /*a7d0*/  LEA R6, P1, R8, UR12, 0x1 ;  /* 0x0000000c08067c11 */ /* 0x001fc8000f8208ff */
[----:B------:R-:W-:Y:S01]  /*a7e0*/  IADD3 R29, PT, PT, R9, R29, RZ ;  /* 0x0000001d091d7210 */ /* 0x000fe20007ffe0ff */
[----:B------:R-:W-:-:S03]  /*a7f0*/  FFMA.FTZ R9, R12, R11, R14 ;  /* 0x0000000b0c097223 */ /* 0x000fc6000001000e */
[----:B------:R-:W-:Y:S02]  /*a800*/  LEA.HI.X R7, R8, UR13, R29, 0x1, P1 ;  /* 0x0000000d08077c11 */ /* 0x000fe400088f0c1d */
[----:B------:R-:W-:-:S05]  /*a810*/  F2FP.F16.F32.PACK_AB R9, R0, R9 ;  /* 0x000000090009723e */ /* 0x000fca00000000ff */
[----:B------:R3:W-:Y:S02]  /*a820*/  STG.E desc[UR18][R6.64], R9 ;  /* 0x0000000906007986 */ /* 0x0007e4000c101912 */
.L_x_3017:
[----:B------:R-:W-:Y:S05]  /*a830*/  BSYNC.RECONVERGENT B0 ;  /* 0x0000000000007941 */ /* 0x000fea0003800200 */
.L_x_3016:
[----:B------:R-:W-:-:S07]  /*a840*/  IMAD.MOV.U32 R20, RZ, RZ, 0x4 ;  /* 0x00000004ff147424 */ /* 0x000fce00078e00ff */
.L_x_3024:
[----:B012---:R-:W-:-:S06]  /*a850*/  LEA R8, R20, UR8, 0x2 ;  /* 0x0000000814087c11 */ /* 0x007fcc000f8e10ff */
[----:B0123--:R-:W2:Y:S01]  /*a860*/  LDL.128 R8, [R8] ;  /* 0x0000000008087983 */ /* 0x00fea20000100c00 */
[C---:B------:R-:W-:Y:S01]  /*a870*/  LEA R21, R20.reuse, R3, 0x3 ;  /* 0x0000000314157211 */ /* 0x040fe200078e18ff */
[----:B------:R-:W-:Y:S01]  /*a880*/  VIADD R20, R20, 0x4 ;  /* 0x0000000414147836 */ /* 0x000fe20000000000 */
[----:B------:R-:W-:Y:S02]  /*a890*/  BSSY.RECONVERGENT B0, `(.L_x_3018) ;  /* 0x0000038000007945 */ /* 0x000fe40003800200 */
[----:B------:R-:W-:Y:S02]  /*a8a0*/  ISETP.GE.U32.AND P1, PT, R21, UR16, PT ;  /* 0x0000001015007c0c */ /* 0x000fe4000bf26070 */
[----:B------:R-:W-:Y:S02]  /*a8b0*/  SHF.R.S32.HI R23, RZ, 0x1f, R21 ;  /* 0x0000001fff177819 */ /* 0x000fe40000011415 */
[----:B------:R-:W-:Y:S02]  /*a8c0*/  ISETP.NE.AND P5, PT, R20, 0x40, PT ;  /* 0x000000401400780c */ /* 0x000fe40003fa5270 */
[----:B------:R-:W-:-:S13]  /*a8d0*/  ISETP.GE.AND.EX P1, PT, R23, UR17, PT, P1 ;  /* 0x0000001117007c0c */ /* 0x000fda000bf26310 */
[----:B------:R-:W0:Y:S01]  /*a8e0*/  @!P1 LDC.64 R24, c[0x0][0x3e0] ;  /* 0x0000f800ff189b82 */ /* 0x000e220000000a00 */
[----:B------:R-:W-:-:S07]  /*a8f0*/  @!P1 IMAD.MOV.U32 R6, RZ, RZ, R92 ;  /* 0x000000ffff069224 */ /* 0x000fce00078e005c */
[----:B------:R-:W1:Y:S01]  /*a900*/  @!P1 LDC.64 R26, c[0x0][0x380] ;  /* 0x0000e000ff1a9b82 */ /* 0x000e620000000a00 */
[--C-:B--2---:R-:W-:Y:S02]  /*a910*/  HADD2.F32 R7, -RZ, R8.reuse.H0_H0 ;  /* 0x20000008ff077230 */ /* 0x104fe40000004100 */
[----:B------:R-:W-:Y:S02]  /*a920*/  HADD2.F32 R17, -RZ, R8.H1_H1 ;  /* 0x30000008ff117230 */ /* 0x000fe40000004100 */
[----:B0-----:R-:W-:Y:S02]  /*a930*/  @!P1 IMAD R8, R23, R24, RZ ;  /* 0x0000001817089224 */ /* 0x001fe400078e02ff */
[C---:B------:R-:W-:Y:S01]  /*a940*/  FADD.FTZ R19, -R4.reuse, R7 ;  /* 0x0000000704137221 */ /* 0x040fe20000010100 */
[----:B------:R-:W-:Y:S01]  /*a950*/  @!P1 MOV R7, R95 ;  /* 0x0000005f00079202 */ /* 0x000fe20000000f00 */
[----:B------:R-:W-:Y:S01]  /*a960*/  FADD.FTZ R17, -R4, R17 ;  /* 0x0000001104117221 */ /* 0x000fe20000010100 */
[----:B------:R-:W-:Y:S01]  /*a970*/  IADD3 R23, PT, PT, R21, 0x8, RZ ;  /* 0x0000000815177810 */ /* 0x000fe20007ffe0ff */
[----:B------:R-:W-:-:S02]  /*a980*/  FMUL.FTZ R19, R19, R16 ;  /* 0x0000001013137220 */ /* 0x000fc40000410000 */
[----:B------:R-:W-:Y:S01]  /*a990*/  FMUL.FTZ R0, R17, R16 ;  /* 0x0000001011007220 */ /* 0x000fe20000410000 */
[----:B------:R-:W-:-:S04]  /*a9a0*/  @!P1 IMAD.WIDE.U32 R6, R21, R24, R6 ;  /* 0x0000001815069225 */ /* 0x000fc800078e0006 */
[----:B------:R-:W-:Y:S01]  /*a9b0*/  FFMA.FTZ R19, R12, R19, R14 ;  /* 0x000000130c137223 */ /* 0x000fe2000001000e */
[----:B------:R-:W-:Y:S01]  /*a9c0*/  ISETP.GE.U32.AND P3, PT, R23, UR16, PT ;  /* 0x0000001017007c0c */ /* 0x000fe2000bf66070 */
[----:B------:R-:W-:Y:S02]  /*a9d0*/  @!P1 IMAD R17, R21, R25, R8 ;  /* 0x0000001915119224 */ /* 0x000fe400078e0208 */
[----:B------:R-:W-:Y:S01]  /*a9e0*/  FFMA.FTZ R8, R13, R0, R15 ;  /* 0x000000000d087223 */ /* 0x000fe2000001000f */
[----:B-1----:R-:W-:Y:S01]  /*a9f0*/  @!P1 LEA R18, P2, R6, R26, 0x1 ;  /* 0x0000001a06129211 */ /* 0x002fe200078408ff */
[----:B------:R-:W-:Y:S02]  /*aa00*/  VIADD R25, R21, 0x10 ;  /* 0x0000001015197836 */ /* 0x000fe40000000000 */
[----:B------:R-:W-:Y:S01]  /*aa10*/  @!P1 IMAD.IADD R0, R7, 0x1, R17 ;  /* 0x0000000107009824 */ /* 0x000fe200078e0211 */
[----:B------:R-:W-:Y:S02]  /*aa20*/  @!P1 F2FP.F16.F32.PACK_AB R7, R8, R19 ;  /* 0x000000130807923e */ /* 0x000fe400000000ff */
[----:B------:R-:W-:-:S02]  /*aa30*/  ISETP.GE.U32.AND P4, PT, R25, UR16, PT ;  /* 0x0000001019007c0c */ /* 0x000fc4000bf86070 */
[----:B------:R-:W-:Y:S02]  /*aa40*/  @!P1 LEA.HI.X R19, R6, R27, R0, 0x1, P2 ;  /* 0x0000001b06139211 */ /* 0x000fe400010f0c00 */
[----:B------:R-:W-:Y:S02]  /*aa50*/  SHF.R.S32.HI R0, RZ, 0x1f, R23 ;  /* 0x0000001fff007819 */ /* 0x000fe40000011417 */
[----:B------:R-:W-:Y:S01]  /*aa60*/  IADD3 R27, PT, PT, R21, 0x18, RZ ;  /* 0x00000018151b7810 */ /* 0x000fe20007ffe0ff */
[----:B------:R0:W-:Y:S01]  /*aa70*/  @!P1 STG.E desc[UR18][R18.64], R7 ;  /* 0x0000000712009986 */ /* 0x0001e2000c101912 */
[----:B------:R-:W-:Y:S02]  /*aa80*/  ISETP.GE.AND.EX P3, PT, R0, UR17, PT, P3 ;  /* 0x0000001100007c0c */ /* 0x000fe4000bf66330 */
[----:B------:R-:W-:Y:S02]  /*aa90*/  ISETP.GE.U32.AND P2, PT, R27, UR16, PT ;  /* 0x000000101b007c0c */ /* 0x000fe4000bf46070 */
[----:B------:R-:W-:-:S02]  /*aaa0*/  SHF.R.S32.HI R21, RZ, 0x1f, R25 ;  /* 0x0000001fff157819 */ /* 0x000fc40000011419 */
[----:B------:R-:W-:Y:S02]  /*aab0*/  SHF.R.S32.HI R22, RZ, 0x1f, R27 ;  /* 0x0000001fff167819 */ /* 0x000fe4000001141b */
[----:B------:R-:W-:Y:S02]  /*aac0*/  ISETP.GE.AND.EX P4, PT, R21, UR17, PT, P4 ;  /* 0x0000001115007c0c */ /* 0x000fe4000bf86340 */
[----:B------:R-:W-:-:S03]  /*aad0*/  ISETP.GE.AND.EX P2, PT, R22, UR17, PT, P2 ;  /* 0x0000001116007c0c */ /* 0x000fc6000bf46320 */
[----:B0-----:R-:W-:Y:S10]  /*aae0*/  @P3 BRA `(.L_x_3019) ;  /* 0x0000000000483947 */ /* 0x001ff40003800000 */
[--C-:B------:R-:W-:Y:S01]  /*aaf0*/  HADD2.F32 R17, -RZ, R9.reuse.H0_H0 ;  /* 0x20000009ff117230 */ /* 0x100fe20000004100 */
[----:B------:R-:W-:Y:S01]  /*ab00*/  MOV R6, R92 ;  /* 0x0000005c00067202 */ /* 0x000fe20000000f00 */
[----:B------:R-:W-:Y:S02]  /*ab10*/  HADD2.F32 R9, -RZ, R9.H1_H1 ;  /* 0x30000009ff097230 */ /* 0x000fe40000004100 */
[----:B------:R-:W-:Y:S02]  /*ab20*/  IMAD R0, R0, UR20, RZ ;  /* 0x0000001400007c24 */ /* 0x000fe4000f8e02ff */
[C---:B------:R-:W-:Y:S01]  /*ab30*/  FADD.FTZ R17, -R4.reuse, R17 ;  /* 0x0000001104117221 */ /* 0x040fe20000010100 */
[----:B------:R-:W-:Y:S02]  /*ab40*/  IMAD.MOV.U32 R7, RZ, RZ, R95 ;  /* 0x000000ffff077224 */ /* 0x000fe400078e005f */
[----:B------:R-:W-:Y:S01]  /*ab50*/  FADD.FTZ R9, -R4, R9 ;  /* 0x0000000904097221 */ /* 0x000fe20000010100 */
[----:B------:R-:W-:-:S02]  /*ab60*/  IMAD R19, R23, UR21, R0 ;  /* 0x0000001517137c24 */ /* 0x000fc4000f8e0200 */
[----:B------:R-:W-:Y:S01]  /*ab70*/  FMUL.FTZ R17, R17, R16 ;  /* 0x0000001011117220 */ /* 0x000fe20000410000 */
[----:B------:R-:W-:-:S04]  /*ab80*/  IMAD.WIDE.U32 R6, R23, UR20, R6 ;  /* 0x0000001417067c25 */ /* 0x000fc8000f8e0006 */
[----:B------:R-:W-:Y:S01]  /*ab90*/  FMUL.FTZ R0, R9, R16 ;  /* 0x0000001009007220 */ /* 0x000fe20000410000 */
[----:B------:R-:W-:Y:S01]  /*aba0*/  FFMA.FTZ R17, R12, R17, R14 ;  /* 0x000000110c117223 */ /* 0x000fe2000001000e */
[----:B------:R-:W-:Y:S02]  /*abb0*/  IADD3 R7, PT, PT, R7, R19, RZ ;  /* 0x0000001307077210 */ /* 0x000fe40007ffe0ff */
[----:B------:R-:W-:Y:S01]  /*abc0*/  FFMA.FTZ R0, R13, R0, R15 ;  /* 0x000000000d007223 */ /* 0x000fe2000001000f */
[----:B------:R-:W-:-:S04]  /*abd0*/  LEA R8, P1, R6, UR22, 0x1 ;  /* 0x0000001606087c11 */ /* 0x000fc8000f8208ff */
[----:B------:R-:W-:Y:S02]  /*abe0*/  LEA.HI.X R9, R6, UR23, R7, 0x1, P1 ;  /* 0x0000001706097c11 */ /* 0x000fe400088f0c07 */
[----:B------:R-:W-:-:S05]  /*abf0*/  F2FP.F16.F32.PACK_AB R7, R0, R17 ;  /* 0x000000110007723e */ /* 0x000fca00000000ff */
[----:B------:R0:W-:Y:S02]  /*ac00*/  STG.E desc[UR18][R8.64], R7 ;  /* 0x0000000708007986 */ /* 0x0001e4000c101912 */
.L_x_3019:
[----:B------:R-:W-:Y:S05]  /*ac10*/  BSYNC.RECONVERGENT B0 ;  /* 0x0000000000007941 */ /* 0x000fea0003800200 */
.L_x_3018:
[----:B------:R-:W-:Y:S04]  /*ac20*/  BSSY.RECONVERGENT B0, `(.L_x_3020) ;  /* 0x0000014000007945 */ /* 0x000fe80003800200 */
[----:B------:R-:W-:Y:S05]  /*ac30*/  @P4 BRA `(.L_x_3021) ;  /* 0x0000000000484947 */ /* 0x000fea0003800000 */
[--C-:B0-----:R-:W-:Y:S01]  /*ac40*/  HADD2.F32 R9, -RZ, R10.reuse.H0_H0 ;  /* 0x2000000aff097230 */ /* 0x101fe20000004100 */
        /* <DEDUP_REMOVED lines=11> */
[----:B------:R-:W-:Y:S01]  /*ad00*/  IMAD.IADD R7, R7, 0x1, R19 ;  /* 0x0000000107077824 */ /* 0x000fe200078e0213 */
[----:B------:R-:W-:Y:S01]  /*ad10*/  LEA R8, P1, R6, UR22, 0x1 ;  /* 0x0000001606087c11 */ /* 0x000fe2000f8208ff */
[----:B------:R-:W-:-:S03]  /*ad20*/  FFMA.FTZ R17, R13, R0, R15 ;  /* 0x000000000d117223 */ /* 0x000fc6000001000f */
[----:B------:R-:W-:Y:S02]  /*ad30*/  LEA.HI.X R9, R6, UR23, R7, 0x1, P1 ;  /* 0x0000001706097c11 */ /* 0x000fe400088f0c07 */
[----:B------:R-:W-:-:S05]  /*ad40*/  F2FP.F16.F32.PACK_AB R7, R17, R10 ;  /* 0x0000000a1107723e */ /* 0x000fca00000000ff */
[----:B------:R1:W-:Y:S02]  /*ad50*/  STG.E desc[UR18][R8.64], R7 ;  /* 0x0000000708007986 */ /* 0x0003e4000c101912 */
.L_x_3021:
[----:B------:R-:W-:Y:S05]  /*ad60*/  BSYNC.RECONVERGENT B0 ;  /* 0x0000000000007941 */ /* 0x000fea0003800200 */
.L_x_3020:
[----:B------:R-:W-:Y:S04]  /*ad70*/  BSSY.RECONVERGENT B0, `(.L_x_3022) ;  /* 0x0000014000007945 */ /* 0x000fe80003800200 */
[----:B------:R-:W-:Y:S05]  /*ad80*/  @P2 BRA `(.L_x_3023) ;  /* 0x0000000000482947 */ /* 0x000fea0003800000 */
[--C-:B01----:R-:W-:Y:S01]  /*ad90*/  HADD2.F32 R9, -RZ, R11.reuse.H0_H0 ;  /* 0x2000000bff097230 */ /* 0x103fe20000004100 */
        /* <DEDUP_REMOVED lines=17> */
.L_x_3023:
[----:B------:R-:W-:Y:S05]  /*aeb0*/  BSYNC.RECONVERGENT B0 ;  /* 0x0000000000007941 */ /* 0x000fea0003800200 */
.L_x_3022:
[----:B------:R-:W-:Y:S05]  /*aec0*/  @P5 BRA `(.L_x_3024) ;  /* 0xfffffff800605947 */ /* 0x000fea000383ffff */
.L_x_3011:
        /* <DEDUP_REMOVED lines=8> */
.L_x_3026:
        /* <DEDUP_REMOVED lines=11> */
.L_x_4931:


//--------------------- .text._Z35group_norm_nhwc_fwd_one_pass_kernelI11Fp16IOBf16WLi64ELi112ELi448EEv26Group_norm_nhwc_fwd_params --------------------------
	.section	.text._Z35group_norm_nhwc_fwd_one_pass_kernelI11Fp16IOBf16WLi64ELi112ELi448EEv26Group_norm_nhwc_fwd_params,"ax",@progbits
	.align	128
        .global         _Z35group_norm_nhwc_fwd_one_pass_kernelI11Fp16IOBf16WLi64ELi112ELi448EEv26Group_norm_nhwc_fwd_params
        .type           _Z35group_norm_nhwc_fwd_one_pass_kernelI11Fp16IOBf16WLi64ELi112ELi448EEv26Group_norm_nhwc_fwd_params,@function
        .size           _Z35group_norm_nhwc_fwd_one_pass_kernelI11Fp16IOBf16WLi64ELi112ELi448EEv26Group_norm_nhwc_fwd_params,(.L_x_4932 - _Z35group_norm_nhwc_fwd_one_pass_kernelI11Fp16IOBf16WLi64ELi112ELi448EEv26Group_norm_nhwc_fwd_params)
        .other          _Z35group_norm_nhwc_fwd_one_pass_kernelI11Fp16IOBf16WLi64ELi112ELi448EEv26Group_norm_nhwc_fwd_params,@"STO_CUDA_ENTRY STV_DEFAULT"
_Z35group_norm_nhwc_fwd_one_pass_kernelI11Fp16IOBf16WLi64ELi112ELi448EEv26Group_norm_nhwc_fwd_params:
.text._Z35group_norm_nhwc_fwd_one_pass_kernelI11Fp16IOBf16WLi64ELi112ELi448EEv26Group_norm_nhwc_fwd_params:
        /* <DEDUP_REMOVED lines=41> */
.L_x_3070:
        /* <DEDUP_REMOVED lines=10> */
[----:B------:R-:W-:Y:S02]  /*0330*/  SHF.R.S32.HI R23, RZ, 0x1f, R27 ;  /* 0x0000001fff177819 */ /* 0x000fe4000001141b */
[----:B------:R-:W-:Y:S02]  /*0340*/  ISETP.GE.AND.EX P5, PT, R9, UR5, PT, P5 ;  /* 0x0000000509007c0c */ /* 0x000fe4000bfa6350 */
[----:B------:R-:W-:Y:S02]  /*0350*/  ISETP.GE.AND.EX P6, PT, R23, UR5, PT, P6 ;  /* 0x0000000517007c0c */ /* 0x000fe4000bfc6360 */
[----:B------:R-:W-:Y:S02]  /*0360*/  IADD3 R45, PT, PT, R27, 0x28, RZ ;  /* 0x000000281b2d7810 */ /* 0x000fe40007ffe0ff */
[----:B------:R-:W-:-:S04]  /*0370*/  ISETP.GE.U32.AND P4, PT, R48, UR4, PT ;  /* 0x0000000430007c0c */ /* 0x000fc8000bf86070 */
        /* <DEDUP_REMOVED lines=20> */
[----:B------:R-:W-:Y:S02]  /*04c0*/  @P1 IADD3 R17, PT, PT, R17, 0x1, RZ ;  /* 0x0000000111111810 */ /* 0x000fe40007ffe0ff */
[----:B------:R-:W-:Y:S02]  /*04d0*/  ISETP.GE.U32.AND P1, PT, R50, UR4, PT ;  /* 0x0000000432007c0c */ /* 0x000fe4000bf26070 */
[----:B------:R-:W-:Y:S02]  /*04e0*/  MOV R19, R17 ;  /* 0x0000001100137202 */ /* 0x000fe40000000f00 */
[----:B------:R-:W-:Y:S01]  /*04f0*/  ISETP.GE.AND.EX P1, PT, R11, UR5, PT, P1 ;  /* 0x000000050b007c0c */ /* 0x000fe2000bf26310 */
[----:B------:R-:W2:Y:S01]  /*0500*/  @!P5 LDC.64 R16, c[0x0][0x3e0] ;  /* 0x0000f800ff10db82 */ /* 0x000ea20000000a00 */
[----:B------:R-:W-:Y:S02]  /*0510*/  @!P3 IADD3 R19, PT, PT, -R19, RZ, RZ ;  /* 0x000000ff1313b210 */ /* 0x000fe40007ffe1ff */
[----:B------:R-:W-:-:S04]  /*0520*/  @!P2 LOP3.LUT R19, RZ, R25, RZ, 0x33, !PT ;  /* 0x00000019ff13a212 */ /* 0x000fc800078e33ff */
[----:B------:R-:W-:Y:S02]  /*0530*/  IADD3 R53, PT, PT, -R19, RZ, RZ ;  /* 0x000000ff13357210 */ /* 0x000fe40007ffe1ff */
[----:B------:R-:W-:-:S03]  /*0540*/  SHF.R.S32.HI R12, RZ, 0x1f, R19 ;  /* 0x0000001fff0c7819 */ /* 0x000fc60000011413 */
[----:B------:R-:W-:Y:S01]  /*0550*/  IMAD R53, R25, R53, R8 ;  /* 0x0000003519357224 */ /* 0x000fe200078e0208 */
[----:B------:R-:W3:Y:S01]  /*0560*/  @!P1 LDC.64 R42, c[0x0][0x390] ;  /* 0x0000e400ff2a9b82 */ /* 0x000ee20000000a00 */
[----:B-1----:R-:W-:Y:S02]  /*0570*/  IMAD R12, R12, UR8, RZ ;  /* 0x000000080c0c7c24 */ /* 0x002fe4000f8e02ff */
[----:B------:R-:W-:Y:S02]  /*0580*/  IMAD R53, R53, 0x70, RZ ;  /* 0x0000007035357824 */ /* 0x000fe400078e02ff */
[----:B------:R-:W-:Y:S02]  /*0590*/  IMAD R59, R19, UR9, R12 ;  /* 0x00000009133b7c24 */ /* 0x000fe4000f8e020c */
[----:B0-----:R-:W-:Y:S01]  /*05a0*/  @!P6 IMAD R12, R23, R20, RZ ;  /* 0x00000014170ce224 */ /* 0x001fe200078e02ff */
[----:B------:R-:W-:Y:S01]  /*05b0*/  IADD3 R56, P2, PT, R53, R56, RZ ;  /* 0x0000003835387210 */ /* 0x000fe20007f5e0ff */
[----:B------:R-:W0:Y:S02]  /*05c0*/  @!P6 LDC.64 R24, c[0x0][0x390] ;  /* 0x0000e400ff18eb82 */ /* 0x000e240000000a00 */
[----:B------:R-:W-:Y:S01]  /*05d0*/  @!P6 IMAD R29, R27, R21, R12 ;  /* 0x000000151b1de224 */ /* 0x000fe200078e020c */
[----:B------:R-:W-:Y:S01]  /*05e0*/  LEA.HI.X.SX32 R57, R53, RZ, 0x1, P2 ;  /* 0x000000ff35397211 */ /* 0x000fe200010f0eff */
[----:B--2---:R-:W-:Y:S01]  /*05f0*/  @!P5 IMAD R14, R9, R16, RZ ;  /* 0x00000010090ed224 */ /* 0x004fe200078e02ff */
[----:B------:R-:W-:Y:S01]  /*0600*/  ISETP.GE.U32.AND P2, PT, R45, UR4, PT ;  /* 0x000000042d007c0c */ /* 0x000fe2000bf46070 */
[----:B------:R-:W-:-:S02]  /*0610*/  IMAD.WIDE.U32 R56, R19, UR8, R56 ;  /* 0x0000000813387c25 */ /* 0x000fc4000f8e0038 */
[----:B------:R-:W1:Y:S02]  /*0620*/  @!P5 LDC.64 R22, c[0x0][0x390] ;  /* 0x0000e400ff16db82 */ /* 0x000e640000000a00 */
[----:B------:R-:W-:Y:S01]  /*0630*/  @!P5 IMAD R31, R52, R17, R14 ;  /* 0x00000011341fd224 */ /* 0x000fe200078e020e */
[----:B------:R-:W-:Y:S02]  /*0640*/  IADD3 R59, PT, PT, R57, R59, RZ ;  /* 0x0000003b393b7210 */ /* 0x000fe40007ffe0ff */
[----:B------:R-:W-:-:S03]  /*0650*/  @!P6 MOV R58, R56 ;  /* 0x00000038003ae202 */ /* 0x000fc60000000f00 */
[----:B------:R-:W2:Y:S01]  /*0660*/  @!P1 LDC.64 R18, c[0x0][0x3e0] ;  /* 0x0000f800ff129b82 */ /* 0x000ea20000000a00 */
[----:B------:R-:W-:Y:S01]  /*0670*/  MOV R14, RZ ;  /* 0x000000ff000e7202 */ /* 0x000fe20000000f00 */
[----:B------:R-:W-:Y:S01]  /*0680*/  @!P6 IMAD.WIDE.U32 R20, R27, R20, R58 ;  /* 0x000000141b14e225 */ /* 0x000fe200078e003a */
[----:B------:R-:W-:-:S04]  /*0690*/  SHF.R.S32.HI R27, RZ, 0x1f, R45 ;  /* 0x0000001fff1b7819 */ /* 0x000fc8000001142d */
[----:B------:R-:W-:Y:S02]  /*06a0*/  ISETP.GE.AND.EX P2, PT, R27, UR5, PT, P2 ;  /* 0x000000051b007c0c */ /* 0x000fe4000bf46320 */
[----:B------:R-:W-:Y:S02]  /*06b0*/  @!P6 IADD3 R12, PT, PT, R21, R29, RZ ;  /* 0x0000001d150ce210 */ /* 0x000fe40007ffe0ff */
[C---:B0-----:R-:W-:Y:S01]  /*06c0*/  @!P6 LEA R24, P3, R20.reuse, R24, 0x1 ;  /* 0x000000181418e211 */ /* 0x041fe200078608ff */
[----:B------:R-:W0:Y:S01]  /*06d0*/  @!P4 LDC.64 R28, c[0x0][0x3e0] ;  /* 0x0000f800ff1ccb82 */ /* 0x000e220000000a00 */
[----:B------:R-:W-:Y:S02]  /*06e0*/  @!P5 MOV R21, R59 ;  /* 0x0000003b0015d202 */ /* 0x000fe40000000f00 */
[----:B------:R-:W-:Y:S02]  /*06f0*/  @!P6 LEA.HI.X R25, R20, R25, R12, 0x1, P3 ;  /* 0x000000191419e211 */ /* 0x000fe400018f0c0c */
[----:B------:R-:W-:-:S02]  /*0700*/  ISETP.GE.U32.AND P3, PT, R46, UR4, PT ;  /* 0x000000042e007c0c */ /* 0x000fc4000bf66070 */
[----:B------:R-:W-:Y:S01]  /*0710*/  @!P5 MOV R20, R56 ;  /* 0x000000380014d202 */ /* 0x000fe20000000f00 */
[----:B------:R4:W5:Y:S01]  /*0720*/  @!P6 LDG.E R14, desc[UR6][R24.64] ;  /* 0x00000006180ee981 */ /* 0x000962000c1e1900 */
[----:B------:R-:W-:Y:S01]  /*0730*/  ISETP.GE.AND.EX P3, PT, R15, UR5, PT, P3 ;  /* 0x000000050f007c0c */ /* 0x000fe2000bf66330 */
[----:B--2---:R-:W-:Y:S02]  /*0740*/  @!P1 IMAD R12, R11, R18, RZ ;  /* 0x000000120b0c9224 */ /* 0x004fe400078e02ff */
[----:B------:R-:W-:Y:S02]  /*0750*/  @!P5 IMAD.WIDE.U32 R16, R52, R16, R20 ;  /* 0x000000103410d225 */ /* 0x000fe400078e0014 */
[----:B------:R-:W2:Y:S02]  /*0760*/  @!P2 LDC.64 R20, c[0x0][0x3e0] ;  /* 0x0000f800ff14ab82 */ /* 0x000ea40000000a00 */
[----:B------:R-:W-:Y:S01]  /*0770*/  @!P1 IMAD R37, R50, R19, R12 ;  /* 0x0000001332259224 */ /* 0x000fe200078e020c */
[----:B------:R-:W-:-:S02]  /*0780*/  @!P5 IADD3 R12, PT, PT, R17, R31, RZ ;  /* 0x0000001f110cd210 */ /* 0x000fc40007ffe0ff */
[C---:B-1----:R-:W-:Y:S02]  /*0790*/  @!P5 LEA R22, P6, R16.reuse, R22, 0x1 ;  /* 0x000000161016d211 */ /* 0x042fe400078c08ff */
[----:B----4-:R-:W-:Y:S02]  /*07a0*/  @!P1 MOV R24, R56 ;  /* 0x0000003800189202 */ /* 0x010fe40000000f00 */
[----:B------:R-:W-:Y:S02]  /*07b0*/  CS2R R38, SRZ ;  /* 0x0000000000267805 */ /* 0x000fe4000001ff00 */
[----:B------:R-:W-:Y:S01]  /*07c0*/  @!P1 MOV R25, R59 ;  /* 0x0000003b00199202 */ /* 0x000fe20000000f00 */
[----:B------:R-:W1:Y:S01]  /*07d0*/  @!P3 LDC.64 R30, c[0x0][0x3e0] ;  /* 0x0000f800ff1ebb82 */ /* 0x000e620000000a00 */
[----:B------:R-:W-:Y:S01]  /*07e0*/  @!P5 LEA.HI.X R23, R16, R23, R12, 0x1, P6 ;  /* 0x000000171017d211 */ /* 0x000fe200030f0c0c */
[----:B------:R-:W-:-:S04]  /*07f0*/  @!P1 IMAD.WIDE.U32 R18, R50, R18, R24 ;  /* 0x0000001232129225 */ /* 0x000fc800078e0018 */
[----:B------:R4:W5:Y:S01]  /*0800*/  @!P5 LDG.E R39, desc[UR6][R22.64] ;  /* 0x000000061627d981 */ /* 0x000962000c1e1900 */
[----:B------:R-:W-:Y:S01]  /*0810*/  ISETP.GE.U32.AND P5, PT, R44, UR4, PT ;  /* 0x000000042c007c0c */ /* 0x000fe2000bfa6070 */
[----:B------:R-:W1:Y:S01]  /*0820*/  @!P4 LDC.64 R16, c[0x0][0x390] ;  /* 0x0000e400ff10cb82 */ /* 0x000e620000000a00 */
[----:B------:R-:W-:Y:S02]  /*0830*/  @!P1 IADD3 R12, PT, PT, R19, R37, RZ ;  /* 0x00000025130c9210 */ /* 0x000fe40007ffe0ff */
[C---:B---3--:R-:W-:Y:S02]  /*0840*/  @!P1 LEA R42, P6, R18.reuse, R42, 0x1 ;  /* 0x0000002a122a9211 */ /* 0x048fe400078c08ff */
[----:B------:R-:W-:Y:S02]  /*0850*/  ISETP.GE.AND.EX P5, PT, R33, UR5, PT, P5 ;  /* 0x0000000521007c0c */ /* 0x000fe4000bfa6350 */
[----:B------:R-:W-:Y:S01]  /*0860*/  @!P1 LEA.HI.X R43, R18, R43, R12, 0x1, P6 ;  /* 0x0000002b122b9211 */ /* 0x000fe200030f0c0c */
[----:B------:R-:W3:Y:S01]  /*0870*/  @!P2 LDC.64 R24, c[0x0][0x390] ;  /* 0x0000e400ff18ab82 */ /* 0x000ee20000000a00 */
[----:B------:R-:W-:Y:S01]  /*0880*/  ISETP.GE.U32.AND P6, PT, R7, UR4, PT ;  /* 0x0000000407007c0c */ /* 0x000fe2000bfc6070 */
[----:B--2---:R-:W-:-:S03]  /*0890*/  @!P2 IMAD R18, R27, R20, RZ ;  /* 0x000000141b12a224 */ /* 0x004fc600078e02ff */
[----:B------:R-:W-:Y:S01]  /*08a0*/  ISETP.GE.AND.EX P6, PT, R35, UR5, PT, P6 ;  /* 0x0000000523007c0c */ /* 0x000fe2000bfc6360 */
[----:B------:R-:W-:Y:S01]  /*08b0*/  @!P2 IMAD R47, R45, R21, R18 ;  /* 0x000000152d2fa224 */ /* 0x000fe200078e0212 */
[----:B------:R-:W-:Y:S01]  /*08c0*/  @!P4 MOV R18, R56 ;  /* 0x000000380012c202 */ /* 0x000fe20000000f00 */
[----:B------:R-:W2:Y:S01]  /*08d0*/  @!P3 LDC.64 R26, c[0x0][0x390] ;  /* 0x0000e400ff1abb82 */ /* 0x000ea20000000a00 */
[-C--:B0-----:R-:W-:Y:S01]  /*08e0*/  @!P4 IMAD R12, R13, R28.reuse, RZ ;  /* 0x0000001c0d0cc224 */ /* 0x081fe200078e02ff */
[----:B------:R-:W-:Y:S02]  /*08f0*/  @!P4 MOV R19, R59 ;  /* 0x0000003b0013c202 */ /* 0x000fe40000000f00 */
[----:B------:R-:W-:Y:S01]  /*0900*/  MOV R41, RZ ;  /* 0x000000ff00297202 */ /* 0x000fe20000000f00 */
[C---:B------:R-:W-:Y:S02]  /*0910*/  @!P4 IMAD R21, R48.reuse, R29, R12 ;  /* 0x0000001d3015c224 */ /* 0x040fe400078e020c */
[----:B------:R-:W-:Y:S01]  /*0920*/  @!P4 IMAD.WIDE.U32 R28, R48, R28, R18 ;  /* 0x0000001c301cc225 */ /* 0x000fe200078e0012 */
[----:B----4-:R-:W0:Y:S01]  /*0930*/  @!P5 LDC.64 R22, c[0x0][0x3e0] ;  /* 0x0000f800ff16db82 */ /* 0x010e220000000a00 */
[----:B------:R-:W-:Y:S01]  /*0940*/  @!P3 MOV R36, R56 ;  /* 0x000000380024b202 */ /* 0x000fe20000000f00 */
[----:B------:R-:W4:Y:S01]  /*0950*/  @!P1 LDG.E R41, desc[UR6][R42.64] ;  /* 0x000000062a299981 */ /* 0x000f22000c1e1900 */
[----:B-1----:R-:W-:Y:S01]  /*0960*/  @!P3 IMAD R12, R15, R30, RZ ;  /* 0x0000001e0f0cb224 */ /* 0x002fe200078e02ff */
[----:B------:R-:W-:-:S02]  /*0970*/  @!P3 MOV R37, R59 ;  /* 0x0000003b0025b202 */ /* 0x000fc40000000f00 */
[----:B------:R-:W-:Y:S01]  /*0980*/  @!P4 LEA R16, P1, R28, R16, 0x1 ;  /* 0x000000101c10c211 */ /* 0x000fe200078208ff */
[C---:B------:R-:W-:Y:S01]  /*0990*/  @!P3 IMAD R49, R46.reuse, R31, R12 ;  /* 0x0000001f2e31b224 */ /* 0x040fe200078e020c */
[----:B------:R-:W-:Y:S01]  /*09a0*/  @!P4 IADD3 R12, PT, PT, R29, R21, RZ ;  /* 0x000000151d0cc210 */ /* 0x000fe20007ffe0ff */
[----:B------:R-:W1:Y:S01]  /*09b0*/  @!P6 LDC.64 R18, c[0x0][0x3e0] ;  /* 0x0000f800ff12eb82 */ /* 0x000e620000000a00 */
[----:B------:R-:W-:Y:S01]  /*09c0*/  @!P3 IMAD.WIDE.U32 R36, R46, R30, R36 ;  /* 0x0000001e2e24b225 */ /* 0x000fe200078e0024 */
[----:B------:R-:W-:Y:S02]  /*09d0*/  @!P2 MOV R30, R56 ;  /* 0x00000038001ea202 */ /* 0x000fe40000000f00 */
[----:B------:R-:W-:Y:S02]  /*09e0*/  @!P4 LEA.HI.X R17, R28, R17, R12, 0x1, P1 ;  /* 0x000000111c11c211 */ /* 0x000fe400008f0c0c */
[----:B------:R-:W-:Y:S02]  /*09f0*/  @!P2 MOV R31, R59 ;  /* 0x0000003b001fa202 */ /* 0x000fe40000000f00 */
[----:B------:R-:W1:Y:S01]  /*0a00*/  @!P5 LDC.64 R28, c[0x0][0x390] ;  /* 0x0000e400ff1cdb82 */ /* 0x000e620000000a00 */
[----:B------:R-:W-:Y:S01]  /*0a10*/  @!P3 IADD3 R12, PT, PT, R37, R49, RZ ;  /* 0x00000031250cb210 */ /* 0x000fe20007ffe0ff */
[----:B------:R3:W4:Y:S01]  /*0a20*/  @!P4 LDG.E R38, desc[UR6][R16.64] ;  /* 0x000000061026c981 */ /* 0x000722000c1e1900 */
[----:B------:R-:W-:Y:S01]  /*0a30*/  @!P2 IMAD.WIDE.U32 R30, R45, R20, R30 ;  /* 0x000000142d1ea225 */ /* 0x000fe200078e001e */
[----:B--2---:R-:W-:-:S04]  /*0a40*/  @!P3 LEA R26, P1, R36, R26, 0x1 ;  /* 0x0000001a241ab211 */ /* 0x004fc800078208ff */
[----:B------:R-:W2:Y:S01]  /*0a50*/  @!P6 LDC.64 R20, c[0x0][0x390] ;  /* 0x0000e400ff14eb82 */ /* 0x000ea20000000a00 */
[----:B------:R-:W-:Y:S01]  /*0a60*/  @!P3 LEA.HI.X R27, R36, R27, R12, 0x1, P1 ;  /* 0x0000001b241bb211 */ /* 0x000fe200008f0c0c */
[----:B0-----:R-:W-:Y:S01]  /*0a70*/  @!P5 IMAD R12, R33, R22, RZ ;  /* 0x00000016210cd224 */ /* 0x001fe200078e02ff */
[----:B---3--:R-:W-:Y:S02]  /*0a80*/  @!P5 MOV R16, R56 ;  /* 0x000000380010d202 */ /* 0x008fe40000000f00 */
[----:B------:R-:W-:Y:S02]  /*0a90*/  @!P5 MOV R17, R59 ;  /* 0x0000003b0011d202 */ /* 0x000fe40000000f00 */
[----:B------:R-:W-:Y:S01]  /*0aa0*/  @!P2 IADD3 R47, PT, PT, R31, R47, RZ ;  /* 0x0000002f1f2fa210 */ /* 0x000fe20007ffe0ff */
[----:B------:R-:W-:Y:S01]  /*0ab0*/  @!P5 IMAD R31, R44, R23, R12 ;  /* 0x000000172c1fd224 */ /* 0x000fe200078e020c */
[----:B------:R-:W-:Y:S01]  /*0ac0*/  @!P2 LEA R24, P1, R30, R24, 0x1 ;  /* 0x000000181e18a211 */ /* 0x000fe200078208ff */
[----:B------:R-:W-:Y:S01]  /*0ad0*/  @!P5 IMAD.WIDE.U32 R22, R44, R22, R16 ;  /* 0x000000162c16d225 */ /* 0x000fe200078e0010 */
[----:B------:R-:W-:-:S02]  /*0ae0*/  MOV R45, RZ ;  /* 0x000000ff002d7202 */ /* 0x000fc40000000f00 */
[----:B------:R-:W-:Y:S01]  /*0af0*/  @!P6 MOV R16, R56 ;  /* 0x000000380010e202 */ /* 0x000fe20000000f00 */
[-C--:B-1----:R-:W-:Y:S01]  /*0b00*/  @!P6 IMAD R12, R35, R18.reuse, RZ ;  /* 0x00000012230ce224 */ /* 0x082fe200078e02ff */
[----:B------:R-:W-:Y:S02]  /*0b10*/  @!P6 MOV R17, R59 ;  /* 0x0000003b0011e202 */ /* 0x000fe40000000f00 */
[----:B------:R-:W-:Y:S01]  /*0b20*/  @!P2 LEA.HI.X R25, R30, R25, R47, 0x1, P1 ;  /* 0x000000191e19a211 */ /* 0x000fe200008f0c2f */
[C---:B------:R-:W-:Y:S01]  /*0b30*/  @!P6 IMAD R19, R7.reuse, R19, R12 ;  /* 0x000000130713e224 */ /* 0x040fe200078e020c */
[----:B------:R-:W-:Y:S01]  /*0b40*/  MOV R47, RZ ;  /* 0x000000ff002f7202 */ /* 0x000fe20000000f00 */
[----:B------:R-:W-:Y:S01]  /*0b50*/  @!P6 IMAD.WIDE.U32 R16, R7, R18, R16 ;  /* 0x000000120710e225 */ /* 0x000fe200078e0010 */
[----:B------:R-:W-:Y:S01]  /*0b60*/  @!P5 IADD3 R12, PT, PT, R23, R31, RZ ;  /* 0x0000001f170cd210 */ /* 0x000fe20007ffe0ff */
[----:B------:R-:W3:Y:S01]  /*0b70*/  @!P3 LDG.E R45, desc[UR6][R26.64] ;  /* 0x000000061a2db981 */ /* 0x000ee2000c1e1900 */
[----:B------:R-:W-:-:S02]  /*0b80*/  @!P5 LEA R28, P1, R22, R28, 0x1 ;  /* 0x0000001c161cd211 */ /* 0x000fc400078208ff */
[----:B------:R-:W-:Y:S01]  /*0b90*/  MOV R49, RZ ;  /* 0x000000ff00317202 */ /* 0x000fe20000000f00 */
[----:B------:R-:W3:Y:S01]  /*0ba0*/  @!P2 LDG.E R47, desc[UR6][R24.64] ;  /* 0x00000006182fa981 */ /* 0x000ee2000c1e1900 */
[----:B------:R-:W-:Y:S02]  /*0bb0*/  @!P5 LEA.HI.X R29, R22, R29, R12, 0x1, P1 ;  /* 0x0000001d161dd211 */ /* 0x000fe400008f0c0c */
[----:B------:R-:W-:Y:S02]  /*0bc0*/  @!P6 IADD3 R12, PT, PT, R17, R19, RZ ;  /* 0x00000013110ce210 */ /* 0x000fe40007ffe0ff */
[C---:B--2---:R-:W-:Y:S01]  /*0bd0*/  @!P6 LEA R20, P1, R16.reuse, R20, 0x1 ;  /* 0x000000141014e211 */ /* 0x044fe200078208ff */
[----:B------:R-:W2:Y:S01]  /*0be0*/  @!P5 LDG.E R49, desc[UR6][R28.64] ;  /* 0x000000061c31d981 */ /* 0x000ea2000c1e1900 */
[----:B------:R-:W-:Y:S02]  /*0bf0*/  MOV R51, RZ ;  /* 0x000000ff00337202 */ /* 0x000fe40000000f00 */
[----:B------:R-:W-:-:S05]  /*0c00*/  @!P6 LEA.HI.X R21, R16, R21, R12, 0x1, P1 ;  /* 0x000000151015e211 */ /* 0x000fca00008f0c0c */
[----:B------:R0:W2:Y:S01]  /*0c10*/  @!P6 LDG.E R51, desc[UR6][R20.64] ;  /* 0x000000061433e981 */ /* 0x0000a2000c1e1900 */
[C---:B------:R-:W-:Y:S02]  /*0c20*/  ISETP.GT.AND P1, PT, R4.reuse, 0x1e, PT ;  /* 0x0000001e0400780c */ /* 0x040fe40003f24270 */
[----:B------:R-:W-:Y:S01]  /*0c30*/  ISETP.GT.AND P3, PT, R4, 0xf, PT ;  /* 0x0000000f0400780c */ /* 0x000fe20003f64270 */
[----:B------:R-:W-:Y:S01]  /*0c40*/  BSSY.RECONVERGENT B0, `(.L_x_3027) ;  /* 0x000005c000007945 */ /* 0x000fe20003800200 */
[----:B------:R-:W-:Y:S01]  /*0c50*/  ISETP.NE.AND P2, PT, R2, RZ, PT ;  /* 0x000000ff0200720c */ /* 0x000fe20003f45270 */
[--C-:B-----5:R-:W-:Y:S02]  /*0c60*/  HADD2.F32 R37, -RZ, R14.reuse.H1_H1 ;  /* 0x3000000eff257230 */ /* 0x120fe40000004100 */
[----:B------:R-:W-:-:S03]  /*0c70*/  HADD2.F32 R12, -RZ, R14.H0_H0 ;  /* 0x2000000eff0c7230 */ /* 0x000fc60000004100 */
[----:B------:R-:W-:Y:S02]  /*0c80*/  FMUL.FTZ R17, R37, R37 ;  /* 0x0000002525117220 */ /* 0x000fe40000410000 */
[C---:B------:R-:W-:Y:S02]  /*0c90*/  FADD.FTZ R16, R12.reuse, R37 ;  /* 0x000000250c107221 */ /* 0x040fe40000010000 */
[----:B------:R-:W-:Y:S02]  /*0ca0*/  FFMA.FTZ R17, R12, R12, R17 ;  /* 0x0000000c0c117223 */ /* 0x000fe40000010011 */
[----:B------:R-:W-:Y:S02]  /*0cb0*/  FADD.FTZ R16, RZ, R16 ;  /* 0x00000010ff107221 */ /* 0x000fe40000010000 */
[----:B------:R-:W-:Y:S01]  /*0cc0*/  FADD.FTZ R17, RZ, R17 ;  /* 0x00000011ff117221 */ /* 0x000fe20000010000 */
[--C-:B------:R-:W-:Y:S02]  /*0cd0*/  HADD2.F32 R14, -RZ, R39.reuse.H0_H0 ;  /* 0x20000027ff0e7230 */ /* 0x100fe40000004100 */
[----:B------:R-:W-:-:S05]  /*0ce0*/  HADD2.F32 R39, -RZ, R39.H1_H1 ;  /* 0x30000027ff277230 */ /* 0x000fca0000004100 */
[----:B------:R-:W-:Y:S01]  /*0cf0*/  FMUL.FTZ R23, R39, R39 ;  /* 0x0000002727177220 */ /* 0x000fe20000410000 */
[----:B------:R-:W-:-:S03]  /*0d00*/  FADD.FTZ R19, R14, R39 ;  /* 0x000000270e137221 */ /* 0x000fc60000010000 */
[----:B------:R-:W-:Y:S01]  /*0d10*/  FFMA.FTZ R18, R14, R14, R23 ;  /* 0x0000000e0e127223 */ /* 0x000fe20000010017 */
[----:B------:R-:W-:-:S03]  /*0d20*/  FADD.FTZ R16, R16, R19 ;  /* 0x0000001310107221 */ /* 0x000fc60000010000 */
[----:B------:R-:W-:Y:S01]  /*0d30*/  FADD.FTZ R17, R17, R18 ;  /* 0x0000001211117221 */ /* 0x000fe20000010000 */
[--C-:B----4-:R-:W-:Y:S02]  /*0d40*/  HADD2.F32 R32, -RZ, R41.reuse.H1_H1 ;  /* 0x30000029ff207230 */ /* 0x110fe40000004100 */
[----:B------:R-:W-:-:S03]  /*0d50*/  HADD2.F32 R41, -RZ, R41.H0_H0 ;  /* 0x20000029ff297230 */ /* 0x000fc60000004100 */
[----:B0-----:R-:W-:Y:S02]  /*0d60*/  FMUL.FTZ R20, R32, R32 ;  /* 0x0000002020147220 */ /* 0x001fe40000410000 */
[C---:B------:R-:W-:Y:S02]  /*0d70*/  FADD.FTZ R19, R41.reuse, R32 ;  /* 0x0000002029137221 */ /* 0x040fe40000010000 */
[----:B------:R-:W-:Y:S01]  /*0d80*/  FFMA.FTZ R20, R41, R41, R20 ;  /* 0x0000002929147223 */ /* 0x000fe20000010014 */
[--C-:B------:R-:W-:Y:S02]  /*0d90*/  HADD2.F32 R34, -RZ, R38.reuse.H1_H1 ;  /* 0x30000026ff227230 */ /* 0x100fe40000004100 */
[----:B------:R-:W-:-:S03]  /*0da0*/  HADD2.F32 R43, -RZ, R38.H0_H0 ;  /* 0x20000026ff2b7230 */ /* 0x000fc60000004100 */
[----:B------:R-:W-:Y:S01]  /*0db0*/  FMUL.FTZ R18, R34, R34 ;  /* 0x0000002222127220 */ /* 0x000fe20000410000 */
[----:B------:R-:W-:Y:S01]  /*0dc0*/  FADD.FTZ R17, R17, R20 ;  /* 0x0000001411117221 */ /* 0x000fe20000010000 */
[----:B------:R-:W-:Y:S02]  /*0dd0*/  FADD.FTZ R16, R16, R19 ;  /* 0x0000001310107221 */ /* 0x000fe40000010000 */
[C---:B------:R-:W-:Y:S01]  /*0de0*/  FFMA.FTZ R18, R43.reuse, R43, R18 ;  /* 0x0000002b2b127223 */ /* 0x040fe20000010012 */
[----:B------:R-:W-:-:S03]  /*0df0*/  FADD.FTZ R19, R43, R34 ;  /* 0x000000222b137221 */ /* 0x000fc60000010000 */
[----:B------:R-:W-:Y:S01]  /*0e00*/  FADD.FTZ R17, R17, R18 ;  /* 0x0000001211117221 */ /* 0x000fe20000010000 */
[----:B------:R-:W-:Y:S01]  /*0e10*/  FADD.FTZ R16, R16, R19 ;  /* 0x0000001310107221 */ /* 0x000fe20000010000 */
[--C-:B---3--:R-:W-:Y:S02]  /*0e20*/  HADD2.F32 R36, -RZ, R45.reuse.H1_H1 ;  /* 0x3000002dff247230 */ /* 0x108fe40000004100 */
[----:B------:R-:W-:Y:S02]  /*0e30*/  HADD2.F32 R45, -RZ, R45.H0_H0 ;  /* 0x2000002dff2d7230 */ /* 0x000fe40000004100 */
[--C-:B------:R-:W-:Y:S02]  /*0e40*/  HADD2.F32 R38, -RZ, R47.reuse.H1_H1 ;  /* 0x3000002fff267230 */ /* 0x100fe40000004100 */
[----:B------:R-:W-:Y:S01]  /*0e50*/  FMUL.FTZ R18, R36, R36 ;  /* 0x0000002424127220 */ /* 0x000fe20000410000 */
[----:B------:R-:W-:Y:S02]  /*0e60*/  HADD2.F32 R47, -RZ, R47.H0_H0 ;  /* 0x2000002fff2f7230 */ /* 0x000fe40000004100 */
[C---:B------:R-:W-:Y:S01]  /*0e70*/  FADD.FTZ R19, R45.reuse, R36 ;  /* 0x000000242d137221 */ /* 0x040fe20000010000 */
[----:B------:R-:W-:Y:S01]  /*0e80*/  FFMA.FTZ R18, R45, R45, R18 ;  /* 0x0000002d2d127223 */ /* 0x000fe20000010012 */
[----:B------:R-:W-:Y:S01]  /*0e90*/  FMUL.FTZ R20, R38, R38 ;  /* 0x0000002626147220 */ /* 0x000fe20000410000 */
[----:B--2---:R-:W-:-:S02]  /*0ea0*/  HADD2.F32 R40, -RZ, R49.H1_H1 ;  /* 0x30000031ff287230 */ /* 0x004fc40000004100 */
[----:B------:R-:W-:Y:S01]  /*0eb0*/  FADD.FTZ R16, R16, R19 ;  /* 0x0000001310107221 */ /* 0x000fe20000010000 */
[----:B------:R-:W-:Y:S01]  /*0ec0*/  FADD.FTZ R19, R47, R38 ;  /* 0x000000262f137221 */ /* 0x000fe20000010000 */
[----:B------:R-:W-:Y:S02]  /*0ed0*/  HADD2.F32 R49, -RZ, R49.H0_H0 ;  /* 0x20000031ff317230 */ /* 0x000fe40000004100 */
[----:B------:R-:W-:Y:S01]  /*0ee0*/  FADD.FTZ R17, R17, R18 ;  /* 0x0000001211117221 */ /* 0x000fe20000010000 */
[----:B------:R-:W-:Y:S01]  /*0ef0*/  FFMA.FTZ R20, R47, R47, R20 ;  /* 0x0000002f2f147223 */ /* 0x000fe20000010014 */
[----:B------:R-:W-:Y:S01]  /*0f00*/  FMUL.FTZ R18, R40, R40 ;  /* 0x0000002828127220 */ /* 0x000fe20000410000 */
[--C-:B------:R-:W-:Y:S02]  /*0f10*/  HADD2.F32 R42, -RZ, R51.reuse.H1_H1 ;  /* 0x30000033ff2a7230 */ /* 0x100fe40000004100 */
[----:B------:R-:W-:Y:S01]  /*0f20*/  FADD.FTZ R16, R16, R19 ;  /* 0x0000001310107221 */ /* 0x000fe20000010000 */
[----:B------:R-:W-:Y:S01]  /*0f30*/  FADD.FTZ R17, R17, R20 ;  /* 0x0000001411117221 */ /* 0x000fe20000010000 */
[----:B------:R-:W-:-:S02]  /*0f40*/  HADD2.F32 R51, -RZ, R51.H0_H0 ;  /* 0x20000033ff337230 */ /* 0x000fc40000004100 */
        /* <DEDUP_REMOVED lines=43> */
.L_x_3028:
[----:B------:R-:W-:Y:S05]  /*1200*/  BSYNC.RECONVERGENT B0 ;  /* 0x0000000000007941 */ /* 0x000fea0003800200 */
.L_x_3027:
        /* <DEDUP_REMOVED lines=39> */
.L_x_3030:
[----:B------:R-:W-:Y:S05]  /*1480*/  BSYNC.RECONVERGENT B0 ;  /* 0x0000000000007941 */ /* 0x000fea0003800200 */
.L_x_3029:
        /* <DEDUP_REMOVED lines=26> */
.L_x_3033:
[----:B---3--:R-:W2:Y:S04]  /*1630*/  LDG.E.STRONG.GPU R18, desc[UR6][R16.64] ;  /* 0x0000000610127981 */ /* 0x008ea8000c1ef900 */
[----:B--2---:R-:W-:Y:S01]  /*1640*/  CCTL.IVALL ;  /* 0x00000000ff00798f */ /* 0x004fe20002000000 */
[----:B------:R-:W-:Y:S05]  /*1650*/  YIELD ;  /* 0x0000000000007946 */ /* 0x000fea0003800000 */
[----:B------:R-:W-:-:S13]  /*1660*/  ISETP.NE.AND P1, PT, R18, R23, PT ;  /* 0x000000171200720c */ /* 0x000fda0003f25270 */
[----:B------:R-:W-:Y:S05]  /*1670*/  @P1 BRA `(.L_x_3033) ;  /* 0xfffffffc00ec1947 */ /* 0x000fea000383ffff */
.L_x_3032:
        /* <DEDUP_REMOVED lines=14> */
.L_x_3035:
        /* <DEDUP_REMOVED lines=62> */
.L_x_3034:
        /* <DEDUP_REMOVED lines=36> */
.L_x_3036:
        /* <DEDUP_REMOVED lines=18> */
.L_x_3037:
        /* <DEDUP_REMOVED lines=9> */
.L_x_3038:
[----:B------:R-:W-:Y:S05]  /*1f30*/  BSYNC.RECONVERGENT B0 ;  /* 0x0000000000007941 */ /* 0x000fea0003800200 */
.L_x_3031:
[----:B------:R-:W4:Y:S01]  /*1f40*/  S2UR UR5, SR_CgaCtaId ;  /* 0x00000000000579c3 */ /* 0x000f220000008800 */
[----:B------:R-:W5:Y:S01]  /*1f50*/  LDCU UR8, c[0x0][0x414] ;  /* 0x00008280ff0877ac */ /* 0x000f620008000800 */
[----:B-1----:R-:W-:Y:S01]  /*1f60*/  LOP3.LUT R22, R10, 0xffff, RZ, 0xc0, !PT ;  /* 0x0000ffff0a167812 */ /* 0x002fe200078ec0ff */
        /* <DEDUP_REMOVED lines=15> */
[----:B------:R-:W0:Y:S04]  /*2060*/  LDG.E.U16 R30, desc[UR6][R26.64] ;  /* 0x000000061a1e7981 */ /* 0x000e28000c1e1500 */
[----:B------:R-:W2:Y:S04]  /*2070*/  LDG.E.U16 R31, desc[UR6][R26.64+0x2] ;  /* 0x000002061a1f7981 */ /* 0x000ea8000c1e1500 */
[----:B------:R-:W3:Y:S04]  /*2080*/  LDG.E.U16 R53, desc[UR6][R28.64] ;  /* 0x000000061c357981 */ /* 0x000ee8000c1e1500 */
[----:B------:R4:W5:Y:S01]  /*2090*/  LDG.E.U16 R55, desc[UR6][R28.64+0x2] ;  /* 0x000002061c377981 */ /* 0x000962000c1e1500 */
[----:B------:R-:W-:Y:S01]  /*20a0*/  HFMA2 R21, -RZ, RZ, 1.875, 0 ;  /* 0x3f800000ff157431 */ /* 0x000fe200000001ff */
[----:B------:R-:W-:Y:S02]  /*20b0*/  BSSY.RECONVERGENT B0, `(.L_x_3039) ;  /* 0x00001d1000007945 */ /* 0x000fe40003800200 */
[----:B------:R-:W1:Y:S01]  /*20c0*/  LDS.64 R18, [UR4+0x88] ;  /* 0x00008804ff127984 */ /* 0x000e620008000a00 */
[----:B------:R-:W1:Y:S01]  /*20d0*/  LDCU.U8 UR4, c[0x0][0x3fc] ;  /* 0x00007f80ff0477ac */ /* 0x000e620008000000 */
[----:B----4-:R-:W-:-:S05]  /*20e0*/  IMAD R29, R3, UR5, R54 ;  /* 0x00000005031d7c24 */ /* 0x010fca000f8e0236 */
[----:B-1----:R-:W-:-:S04]  /*20f0*/  IADD3 R22, PT, PT, R29, 0x28, RZ ;  /* 0x000000281d167810 */ /* 0x002fc80007ffe0ff */
[----:B------:R-:W-:Y:S01]  /*2100*/  SHF.R.S32.HI R23, RZ, 0x1f, R22 ;  /* 0x0000001fff177819 */ /* 0x000fe20000011416 */
[----:B------:R-:W-:Y:S01]  /*2110*/  UISETP.NE.AND UP0, UPT, UR4, URZ, UPT ;  /* 0x000000ff0400728c */ /* 0x000fe2000bf05270 */
[----:B------:R-:W-:-:S04]  /*2120*/  FMUL.FTZ R20, R18, UR8 ;  /* 0x0000000812147c20 */ /* 0x000fc80008410000 */
[----:B------:R-:W-:-:S04]  /*2130*/  FMUL.FTZ R18, R20, R20 ;  /* 0x0000001414127220 */ /* 0x000fc80000410000 */
[----:B------:R-:W-:-:S05]  /*2140*/  FFMA.FTZ R18, R19, UR8, -R18 ;  /* 0x0000000813127c23 */ /* 0x000fca0008010812 */
[----:B------:R-:W-:-:S13]  /*2150*/  FSETP.GTU.FTZ.AND P1, PT, R18, RZ, PT ;  /* 0x000000ff1200720b */ /* 0x000fda0003f3c000 */
[----:B------:R-:W1:Y:S02]  /*2160*/  @P1 LDC R17, c[0x0][0x3a8] ;  /* 0x0000ea00ff111b82 */ /* 0x000e640000000800 */
[----:B-1----:R-:W-:Y:S01]  /*2170*/  @P1 FADD.FTZ R16, R18, R17 ;  /* 0x0000001112101221 */ /* 0x002fe20000010000 */
[----:B------:R-:W-:-:S03]  /*2180*/  SHF.R.S32.HI R18, RZ, 0x1f, R29 ;  /* 0x0000001fff127819 */ /* 0x000fc6000001141d */
[----:B------:R1:W4:Y:S01]  /*2190*/  @P1 MUFU.RSQ R21, R16 ;  /* 0x0000001000151308 */ /* 0x0003220000001400 */
[----:B0-----:R-:W-:Y:S02]  /*21a0*/  SHF.L.U32 R24, R30, 0x10, RZ ;  /* 0x000000101e187819 */ /* 0x001fe400000006ff */
[----:B--2---:R-:W-:Y:S02]  /*21b0*/  SHF.L.U32 R25, R31, 0x10, RZ ;  /* 0x000000101f197819 */ /* 0x004fe400000006ff */
[----:B---3--:R-:W-:Y:S02]  /*21c0*/  SHF.L.U32 R27, R53, 0x10, RZ ;  /* 0x00000010351b7819 */ /* 0x008fe400000006ff */
[----:B-----5:R-:W-:Y:S01]  /*21d0*/  SHF.L.U32 R26, R55, 0x10, RZ ;  /* 0x00000010371a7819 */ /* 0x020fe200000006ff */
[----:B-1--4-:R-:W-:Y:S06]  /*21e0*/  BRA.U UP0, `(.L_x_3040) ;  /* 0x0000000900dc7547 */ /* 0x012fec000b800000 */
        /* <DEDUP_REMOVED lines=27> */
.L_x_3042:
[----:B------:R-:W-:Y:S05]  /*23a0*/  BSYNC.RECONVERGENT B1 ;  /* 0x0000000000017941 */ /* 0x000fea0003800200 */
.L_x_3041:
        /* <DEDUP_REMOVED lines=17> */
[----:B------:R-:W-:Y:S02]  /*24c0*/  F2FP.F16.F32.PACK_AB R17, R29, R14 ;  /* 0x0000000e1d11723e */ /* 0x000fe400000000ff */
[----:B------:R-:W-:-:S05]  /*24d0*/  LEA.HI.X R19, R16, UR11, R19, 0x1, P2 ;  /* 0x0000000b10137c11 */ /* 0x000fca00090f0c13 */
[----:B------:R1:W-:Y:S02]  /*24e0*/  STG.E desc[UR6][R18.64], R17 ;  /* 0x0000001112007986 */ /* 0x0003e4000c101906 */
.L_x_3044:
[----:B------:R-:W-:Y:S05]  /*24f0*/  BSYNC.RECONVERGENT B1 ;  /* 0x0000000000017941 */ /* 0x000fea0003800200 */
.L_x_3043:
        /* <DEDUP_REMOVED lines=30> */
.L_x_3046:
[----:B------:R-:W-:Y:S05]  /*26e0*/  BSYNC.RECONVERGENT B1 ;  /* 0x0000000000017941 */ /* 0x000fea0003800200 */
.L_x_3045:
        /* <DEDUP_REMOVED lines=20> */
.L_x_3048:
[----:B------:R-:W-:Y:S05]  /*2830*/  BSYNC.RECONVERGENT B1 ;  /* 0x0000000000017941 */ /* 0x000fea0003800200 */
.L_x_3047:
        /* <DEDUP_REMOVED lines=17> */
[----:B------:R-:W-:Y:S02]  /*2950*/  F2FP.F16.F32.PACK_AB R17, R29, R12 ;  /* 0x0000000c1d11723e */ /* 0x000fe400000000ff */
[----:B------:R-:W-:-:S05]  /*2960*/  LEA.HI.X R19, R16, UR11, R19, 0x1, P1 ;  /* 0x0000000b10137c11 */ /* 0x000fca00088f0c13 */
[----:B------:R4:W-:Y:S02]  /*2970*/  STG.E desc[UR6][R18.64], R17 ;  /* 0x0000001112007986 */ /* 0x0009e4000c101906 */
.L_x_3050:
[----:B------:R-:W-:Y:S05]  /*2980*/  BSYNC.RECONVERGENT B1 ;  /* 0x0000000000017941 */ /* 0x000fea0003800200 */
.L_x_3049:
        /* <DEDUP_REMOVED lines=20> */
.L_x_3052:
[----:B------:R-:W-:Y:S05]  /*2ad0*/  BSYNC.RECONVERGENT B1 ;  /* 0x0000000000017941 */ /* 0x000fea0003800200 */
.L_x_3051:
        /* <DEDUP_REMOVED lines=17> */
[----:B------:R-:W-:Y:S02]  /*2bf0*/  F2FP.F16.F32.PACK_AB R17, R23, R12 ;  /* 0x0000000c1711723e */ /* 0x000fe400000000ff */
[----:B------:R-:W-:-:S05]  /*2c00*/  LEA.HI.X R19, R16, UR11, R19, 0x1, P1 ;  /* 0x0000000b10137c11 */ /* 0x000fca00088f0c13 */
[----:B------:R0:W-:Y:S02]  /*2c10*/  STG.E desc[UR6][R18.64], R17 ;  /* 0x0000001112007986 */ /* 0x0001e4000c101906 */
.L_x_3054:
[----:B------:R-:W-:Y:S05]  /*2c20*/  BSYNC.RECONVERGENT B1 ;  /* 0x0000000000017941 */ /* 0x000fea0003800200 */
.L_x_3053:
        /* <DEDUP_REMOVED lines=10> */
[----:B------:R-:W-:Y:S01]  /*2cd0*/  F2FP.F16.F32.PACK_AB R19, R19, R12 ;  /* 0x0000000c1313723e */ /* 0x000fe200000000ff */
        /* <DEDUP_REMOVED lines=8> */
.L_x_3040:
        /* <DEDUP_REMOVED lines=37> */
.L_x_3057:
[----:B------:R-:W-:Y:S05]  /*2fb0*/  BSYNC.RECONVERGENT B1 ;  /* 0x0000000000017941 */ /* 0x000fea0003800200 */
.L_x_3056:
        /* <DEDUP_REMOVED lines=28> */
[----:B------:R-:W-:-:S05]  /*3180*/  F2FP.F16.F32.PACK_AB R29, R29, R12 ;  /* 0x0000000c1d1d723e */ /* 0x000fca00000000ff */
[----:B------:R1:W-:Y:S02]  /*3190*/  STG.E desc[UR6][R16.64], R29 ;  /* 0x0000001d10007986 */ /* 0x0003e4000c101906 */
.L_x_3059:
[----:B------:R-:W-:Y:S05]  /*31a0*/  BSYNC.RECONVERGENT B1 ;  /* 0x0000000000017941 */ /* 0x000fea0003800200 */
.L_x_3058:
        /* <DEDUP_REMOVED lines=38> */
[----:B------:R-:W-:-:S05]  /*3410*/  F2FP.F16.F32.PACK_AB R29, R29, R12 ;  /* 0x0000000c1d1d723e */ /* 0x000fca00000000ff */
[----:B------:R2:W-:Y:S02]  /*3420*/  STG.E desc[UR6][R16.64], R29 ;  /* 0x0000001d10007986 */ /* 0x0005e4000c101906 */
.L_x_3061:
[----:B------:R-:W-:Y:S05]  /*3430*/  BSYNC.RECONVERGENT B1 ;  /* 0x0000000000017941 */ /* 0x000fea0003800200 */
.L_x_3060:
        /* <DEDUP_REMOVED lines=28> */
[----:B------:R-:W-:-:S05]  /*3600*/  F2FP.F16.F32.PACK_AB R29, R29, R12 ;  /* 0x0000000c1d1d723e */ /* 0x000fca00000000ff */
[----:B------:R3:W-:Y:S02]  /*3610*/  STG.E desc[UR6][R16.64], R29 ;  /* 0x0000001d10007986 */ /* 0x0007e4000c101906 */
.L_x_3063:
[----:B------:R-:W-:Y:S05]  /*3620*/  BSYNC.RECONVERGENT B1 ;  /* 0x0000000000017941 */ /* 0x000fea0003800200 */
.L_x_3062:
        /* <DEDUP_REMOVED lines=28> */
[----:B------:R-:W-:-:S05]  /*37f0*/  F2FP.F16.F32.PACK_AB R29, R29, R12 ;  /* 0x0000000c1d1d723e */ /* 0x000fca00000000ff */
[----:B------:R4:W-:Y:S02]  /*3800*/  STG.E desc[UR6][R16.64], R29 ;  /* 0x0000001d10007986 */ /* 0x0009e4000c101906 */
.L_x_3065:
[----:B------:R-:W-:Y:S05]  /*3810*/  BSYNC.RECONVERGENT B1 ;  /* 0x0000000000017941 */ /* 0x000fea0003800200 */
.L_x_3064:
        /* <DEDUP_REMOVED lines=30> */
.L_x_3067:
[----:B------:R-:W-:Y:S05]  /*3a00*/  BSYNC.RECONVERGENT B1 ;  /* 0x0000000000017941 */ /* 0x000fea0003800200 */
.L_x_3066:
        /* <DEDUP_REMOVED lines=30> */
.L_x_3069:
[----:B------:R-:W-:Y:S05]  /*3bf0*/  BSYNC.RECONVERGENT B1 ;  /* 0x0000000000017941 */ /* 0x000fea0003800200 */
.L_x_3068:
        /* <DEDUP_REMOVED lines=26> */
[----:B------:R-:W-:-:S05]  /*3da0*/  F2FP.F16.F32.PACK_AB R19, R19, R12 ;  /* 0x0000000c1313723e */ /* 0x000fca00000000ff */
[----:B------:R0:W-:Y:S02]  /*3db0*/  STG.E desc[UR6][R16.64], R19 ;  /* 0x0000001310007986 */ /* 0x0001e4000c101906 */
.L_x_3055:
[----:B------:R-:W-:Y:S05]  /*3dc0*/  BSYNC.RECONVERGENT B0 ;  /* 0x0000000000007941 */ /* 0x000fea0003800200 */
.L_x_3039:
        /* <DEDUP_REMOVED lines=8> */
.L_x_3071:
        /* <DEDUP_REMOVED lines=11> */
.L_x_4932:


//--------------------- .text._Z35group_norm_nhwc_fwd_one_pass_kernelI11Fp16IOBf16WLi128ELi112ELi448EEv26Group_norm_nhwc_fwd_params --------------------------
	.section	.text._Z35group_norm_nhwc_fwd_one_pass_kernelI11Fp16IOBf16WLi128ELi112ELi448EEv26Group_norm_nhwc_fwd_params,"ax",@progbits
	.align	128
        .global         _Z35group_norm_nhwc_fwd_one_pass_kernelI11Fp16IOBf16WLi128ELi112ELi448EEv26Group_norm_nhwc_fwd_params
        .type           _Z35group_norm_nhwc_fwd_one_pass_kernelI11Fp16IOBf16WLi128ELi112ELi448EEv26Group_norm_nhwc_fwd_params,@function
        .size           _Z35group_norm_nhwc_fwd_one_pass_kernelI11Fp16IOBf16WLi128ELi112ELi448EEv26Group_norm_nhwc_fwd_params,(.L_x_4933 - _Z35group_norm_nhwc_fwd_one_pass_kernelI11Fp16IOBf16WLi128ELi112ELi448EEv26Group_norm_nhwc_fwd_params)
        .other          _Z35group_norm_nhwc_fwd_one_pass_kernelI11Fp16IOBf16WLi128ELi112ELi448EEv26Group_norm_nhwc_fwd_params,@"STO_CUDA_ENTRY STV_DEFAULT"
_Z35group_norm_nhwc_fwd_one_pass_kernelI11Fp16IOBf16WLi128ELi112ELi448EEv26Group_norm_nhwc_fwd_params:
.text._Z35group_norm_nhwc_fwd_one_pass_kernelI11Fp16IOBf16WLi128ELi112ELi448EEv26Group_norm_nhwc_fwd_params:
        /* <DEDUP_REMOVED lines=61> */
.L_x_3147:
[----:B0-----:R-:W0:Y:S01]  /*03d0*/  LDC R43, c[0x0][0x3f8] ;  /* 0x0000fe00ff2b7b82 */ /* 0x001e220000000800 */
[----:B-1----:R-:W1:Y:S01]  /*03e0*/  LDCU.64 UR4, c[0x0][0x3e8] ;  /* 0x00007d00ff0477ac */ /* 0x002e620008000a00 */
[----:B------:R-:W-:Y:S02]  /*03f0*/  LOP3.LUT R105, R16, 0xffff, RZ, 0xc0, !PT ;  /* 0x0000ffff10697812 */ /* 0x000fe400078ec0ff */
[----:B------:R-:W-:Y:S01]  /*0400*/  MOV R73, RZ ;  /* 0x000000ff00497202 */ /* 0x000fe20000000f00 */
[----:B--2---:R-:W2:Y:S01]  /*0410*/  LDCU.64 UR8, c[0x0][0x3f0] ;  /* 0x00007e00ff0877ac */ /* 0x004ea20008000a00 */
[----:B-1----:R-:W-:-:S04]  /*0420*/  ISETP.GE.U32.AND P5, PT, R88, UR4, PT ;  /* 0x0000000458007c0c */ /* 0x002fc8000bfa6070 */
[----:B------:R-:W-:Y:S02]  /*0430*/  ISETP.GE.AND.EX P5, PT, R19, UR5, PT, P5 ;  /* 0x0000000513007c0c */ /* 0x000fe4000bfa6350 */
[----:B0--34-:R-:W-:Y:S02]  /*0440*/  IABS R39, R43 ;  /* 0x0000002b00277213 */ /* 0x019fe40000000000 */
        /* <DEDUP_REMOVED lines=295> */
[----:B------:R-:W-:Y:S01]  /*16c0*/  FADD.FTZ R37, R32, R37 ;  /* 0x0000002520257221 */ /* 0x000fe20000010000 */
[--C-:B----4-:R-:W-:Y:S02]  /*16d0*/  HADD2.F32 R32, -RZ, R85.reuse.H0_H0 ;  /* 0x20000055ff207230 */ /* 0x110fe40000004100 */
[----:B------:R-:W-:Y:S01]  /*16e0*/  FFMA.FTZ R39, R28, R28, R39 ;  /* 0x0000001c1c277223 */ /* 0x000fe20000010027 */
        /* <DEDUP_REMOVED lines=104> */
.L_x_3073:
[----:B------:R-:W-:Y:S05]  /*1d70*/  BSYNC.RECONVERGENT B0 ;  /* 0x0000000000007941 */ /* 0x000fea0003800200 */
.L_x_3072:
        /* <DEDUP_REMOVED lines=41> */
.L_x_3075:
[----:B------:R-:W-:Y:S05]  /*2010*/  BSYNC.RECONVERGENT B0 ;  /* 0x0000000000007941 */ /* 0x000fea0003800200 */
.L_x_3074:
        /* <DEDUP_REMOVED lines=10> */
[----:B-1----:R-:W-:Y:S01]  /*20c0*/  LOP3.LUT P1, R40, R4, 0x2, RZ, 0xc0, !PT ;  /* 0x0000000204287812 */ /* 0x002fe2000782c0ff */
[-CC-:B------:R-:W-:Y:S02]  /*20d0*/  IMAD R39, R38, R7.reuse, R8.reuse ;  /* 0x0000000726277224 */ /* 0x180fe400078e0208 */
[----:B------:R-:W-:Y:S01]  /*20e0*/  IMAD R41, R6, R7, R8 ;  /* 0x0000000706297224 */ /* 0x000fe200078e0208 */
        /* <DEDUP_REMOVED lines=11> */
.L_x_3078:
[----:B----4-:R-:W3:Y:S04]  /*21a0*/  LDG.E.STRONG.GPU R38, desc[UR6][R36.64] ;  /* 0x0000000624267981 */ /* 0x010ee8000c1ef900 */
[----:B---3--:R-:W-:Y:S01]  /*21b0*/  CCTL.IVALL ;  /* 0x00000000ff00798f */ /* 0x008fe20002000000 */
[----:B------:R-:W-:Y:S05]  /*21c0*/  YIELD ;  /* 0x0000000000007946 */ /* 0x000fea0003800000 */
[----:B------:R-:W-:-:S13]  /*21d0*/  ISETP.NE.AND P1, PT, R38, R43, PT ;  /* 0x0000002b2600720c */ /* 0x000fda0003f25270 */
[----:B------:R-:W-:Y:S05]  /*21e0*/  @P1 BRA `(.L_x_3078) ;  /* 0xfffffffc00ec1947 */ /* 0x000fea000383ffff */
.L_x_3077:
        /* <DEDUP_REMOVED lines=15> */
.L_x_3080:
        /* <DEDUP_REMOVED lines=60> */
.L_x_3079:
        /* <DEDUP_REMOVED lines=26> */
[----:B-1----:R-:W-:-:S06]  /*2840*/  @!P6 IMAD.WIDE.U32 R40, R47, 0x8, R44 ;  /* 0x000000082f28e825 */ /* 0x002fcc00078e002c */
        /* <DEDUP_REMOVED lines=8> */
.L_x_3081:
[----:B------:R-:W-:Y:S05]  /*28d0*/  @!P1 BRA `(.L_x_3076) ;  /* 0x00000000006c9947 */ /* 0x000fea0003800000 */
[----:B------:R-:W-:Y:S02]  /*28e0*/  ISETP.NE.AND P1, PT, R42, 0x1, PT ;  /* 0x000000012a00780c */ /* 0x000fe40003f25270 */
[----:B-1----:R-:W-:-:S11]  /*28f0*/  LOP3.LUT R40, R0, 0x1, RZ, 0xc0, !PT ;  /* 0x0000000100287812 */ /* 0x002fd600078ec0ff */
        /* <DEDUP_REMOVED lines=15> */
.L_x_3082:
        /* <DEDUP_REMOVED lines=9> */
.L_x_3083:
[----:B------:R-:W-:Y:S05]  /*2a80*/  BSYNC.RECONVERGENT B0 ;  /* 0x0000000000007941 */ /* 0x000fea0003800200 */
.L_x_3076:
        /* <DEDUP_REMOVED lines=65> */
.L_x_3087:
[----:B------:R-:W-:Y:S05]  /*2ea0*/  BSYNC.RECONVERGENT B1 ;  /* 0x0000000000017941 */ /* 0x000fea0003800200 */
.L_x_3086:
        /* <DEDUP_REMOVED lines=20> */
.L_x_3089:
[----:B------:R-:W-:Y:S05]  /*2ff0*/  BSYNC.RECONVERGENT B1 ;  /* 0x0000000000017941 */ /* 0x000fea0003800200 */
.L_x_3088:
        /* <DEDUP_REMOVED lines=28> */
.L_x_3091:
[----:B------:R-:W-:Y:S05]  /*31c0*/  BSYNC.RECONVERGENT B1 ;  /* 0x0000000000017941 */ /* 0x000fea0003800200 */
.L_x_3090:
[----:B------:R-:W-:Y:S04]  /*31d0*/  BSSY.RECONVERGENT B1, `(.L_x_3092) ;  /* 0x0000014000017945 */ /* 0x000fe80003800200 */
[----:B------:R-:W-:Y:S05]  /*31e0*/  @P6 BRA `(.L_x_3093) ;  /* 0x0000000000486947 */ /* 0x000fea0003800000 */
[----:B------:R-:W3:Y:S01]  /*31f0*/  LDCU.64 UR4, c[0x0][0x3e0] ;  /* 0x00007c00ff0477ac */ /* 0x000ee20008000a00 */
[----:B------:R-:W-:Y:S01]  /*3200*/  MOV R36, R104 ;  /* 0x0000006800247202 */ /* 0x000fe20000000f00 */
[--C-:B012---:R-:W-:Y:S01]  /*3210*/  FADD.FTZ R39, R24, -R46.reuse ;  /* 0x8000002e18277221 */ /* 0x107fe20000010000 */
[----:B------:R-:W-:Y:S01]  /*3220*/  MOV R37, R103 ;  /* 0x0000006700257202 */ /* 0x000fe20000000f00 */
        /* <DEDUP_REMOVED lines=14> */
.L_x_3093:
[----:B------:R-:W-:Y:S05]  /*3310*/  BSYNC.RECONVERGENT B1 ;  /* 0x0000000000017941 */ /* 0x000fea0003800200 */
.L_x_3092:
[----:B------:R-:W-:Y:S04]  /*3320*/  BSSY.RECONVERGENT B1, `(.L_x_3094) ;  /* 0x0000014000017945 */ /* 0x000fe80003800200 */
[----:B------:R-:W-:Y:S05]  /*3330*/  @P1 BRA `(.L_x_3095) ;  /* 0x0000000000481947 */ /* 0x000fea0003800000 */
[----:B------:R-:W4:Y:S01]  /*3340*/  LDCU.64 UR4, c[0x0][0x3e0] ;  /* 0x00007c00ff0477ac */ /* 0x000f220008000a00 */
[----:B------:R-:W-:Y:S01]  /*3350*/  MOV R36, R104 ;  /* 0x0000006800247202 */ /* 0x000fe20000000f00 */
[--C-:B0123--:R-:W-:Y:S01]  /*3360*/  FADD.FTZ R39, R26, -R46.reuse ;  /* 0x8000002e1a277221 */ /* 0x10ffe20000010000 */
[----:B------:R-:W-:Y:S01]  /*3370*/  MOV R37, R103 ;  /* 0x0000006700257202 */ /* 0x000fe20000000f00 */
        /* <DEDUP_REMOVED lines=14> */
.L_x_3095:
[----:B------:R-:W-:Y:S05]  /*3460*/  BSYNC.RECONVERGENT B1 ;  /* 0x0000000000017941 */ /* 0x000fea0003800200 */
.L_x_3094:
        /* <DEDUP_REMOVED lines=20> */
.L_x_3097:
[----:B------:R-:W-:Y:S05]  /*35b0*/  BSYNC.RECONVERGENT B1 ;  /* 0x0000000000017941 */ /* 0x000fea0003800200 */
.L_x_3096:
        /* <DEDUP_REMOVED lines=28> */
.L_x_3099:
[----:B------:R-:W-:Y:S05]  /*3780*/  BSYNC.RECONVERGENT B1 ;  /* 0x0000000000017941 */ /* 0x000fea0003800200 */
.L_x_3098:
        /* <DEDUP_REMOVED lines=20> */
.L_x_3101:
[----:B------:R-:W-:Y:S05]  /*38d0*/  BSYNC.RECONVERGENT B1 ;  /* 0x0000000000017941 */ /* 0x000fea0003800200 */
.L_x_3100:
        /* <DEDUP_REMOVED lines=20> */
.L_x_3103:
[----:B------:R-:W-:Y:S05]  /*3a20*/  BSYNC.RECONVERGENT B1 ;  /* 0x0000000000017941 */ /* 0x000fea0003800200 */
.L_x_3102:
        /* <DEDUP_REMOVED lines=20> */
.L_x_3105:
[----:B------:R-:W-:Y:S05]  /*3b70*/  BSYNC.RECONVERGENT B1 ;  /* 0x0000000000017941 */ /* 0x000fea0003800200 */
.L_x_3104:
        /* <DEDUP_REMOVED lines=30> */
.L_x_3107:
[----:B------:R-:W-:Y:S05]  /*3d60*/  BSYNC.RECONVERGENT B1 ;  /* 0x0000000000017941 */ /* 0x000fea0003800200 */
.L_x_3106:
        /* <DEDUP_REMOVED lines=20> */
.L_x_3109:
[----:B------:R-:W-:Y:S05]  /*3eb0*/  BSYNC.RECONVERGENT B1 ;  /* 0x0000000000017941 */ /* 0x000fea0003800200 */
.L_x_3108:
        /* <DEDUP_REMOVED lines=20> */
.L_x_3111:
[----:B------:R-:W-:Y:S05]  /*4000*/  BSYNC.RECONVERGENT B1 ;  /* 0x0000000000017941 */ /* 0x000fea0003800200 */
.L_x_3110:
        /* <DEDUP_REMOVED lines=20> */
.L_x_3113:
[----:B------:R-:W-:Y:S05]  /*4150*/  BSYNC.RECONVERGENT B1 ;  /* 0x0000000000017941 */ /* 0x000fea0003800200 */
.L_x_3112:
        /* <DEDUP_REMOVED lines=20> */
.L_x_3115:
[----:B------:R-:W-:Y:S05]  /*42a0*/  BSYNC.RECONVERGENT B1 ;  /* 0x0000000000017941 */ /* 0x000fea0003800200 */
.L_x_3114:
        /* <DEDUP_REMOVED lines=10> */
[----:B------:R-:W-:Y:S01]  /*4350*/  F2FP.F16.F32.PACK_AB R39, R42, R39 ;  /* 0x000000272a27723e */ /* 0x000fe200000000ff */
        /* <DEDUP_REMOVED lines=8> */
.L_x_3085:
        /* <DEDUP_REMOVED lines=35> */
.L_x_3118:
[----:B------:R-:W-:Y:S05]  /*4610*/  BSYNC.RECONVERGENT B1 ;  /* 0x0000000000017941 */ /* 0x000fea0003800200 */
.L_x_3117:
        /* <DEDUP_REMOVED lines=28> */
[----:B------:R-:W-:-:S05]  /*47e0*/  F2FP.F16.F32.PACK_AB R47, R47, R18 ;  /* 0x000000122f2f723e */ /* 0x000fca00000000ff */
[----:B------:R1:W-:Y:S02]  /*47f0*/  STG.E desc[UR6][R36.64], R47 ;  /* 0x0000002f24007986 */ /* 0x0003e4000c101906 */
.L_x_3120:
[----:B------:R-:W-:Y:S05]  /*4800*/  BSYNC.RECONVERGENT B1 ;  /* 0x0000000000017941 */ /* 0x000fea0003800200 */
.L_x_3119:
        /* <DEDUP_REMOVED lines=38> */
.L_x_3122:
[----:B------:R-:W-:Y:S05]  /*4a70*/  BSYNC.RECONVERGENT B1 ;  /* 0x0000000000017941 */ /* 0x000fea0003800200 */
.L_x_3121:
[----:B------:R-:W-:Y:S04]  /*4a80*/  BSSY.RECONVERGENT B1, `(.L_x_3123) ;  /* 0x000001e000017945 */ /* 0x000fe80003800200 */
[----:B------:R-:W-:Y:S05]  /*4a90*/  @P2 BRA `(.L_x_3124) ;  /* 0x0000000000702947 */ /* 0x000fea0003800000 */
[--C-:B012---:R-:W-:Y:S01]  /*4aa0*/  FADD.FTZ R37, R24, -R46.reuse ;  /* 0x8000002e18257221 */ /* 0x107fe20000010000 */
        /* <DEDUP_REMOVED lines=27> */
.L_x_3124:
[----:B------:R-:W-:Y:S05]  /*4c60*/  BSYNC.RECONVERGENT B1 ;  /* 0x0000000000017941 */ /* 0x000fea0003800200 */
.L_x_3123:
[----:B------:R-:W-:Y:S04]  /*4c70*/  BSSY.RECONVERGENT B1, `(.L_x_3125) ;  /* 0x000001e000017945 */ /* 0x000fe80003800200 */
[----:B------:R-:W-:Y:S05]  /*4c80*/  @P5 BRA `(.L_x_3126) ;  /* 0x0000000000705947 */ /* 0x000fea0003800000 */
[--C-:B0123--:R-:W-:Y:S01]  /*4c90*/  FADD.FTZ R37, R26, -R46.reuse ;  /* 0x8000002e1a257221 */ /* 0x10ffe20000010000 */
        /* <DEDUP_REMOVED lines=27> */
.L_x_3126:
[----:B------:R-:W-:Y:S05]  /*4e50*/  BSYNC.RECONVERGENT B1 ;  /* 0x0000000000017941 */ /* 0x000fea0003800200 */
.L_x_3125:
        /* <DEDUP_REMOVED lines=30> */
.L_x_3128:
[----:B------:R-:W-:Y:S05]  /*5040*/  BSYNC.RECONVERGENT B1 ;  /* 0x0000000000017941 */ /* 0x000fea0003800200 */
.L_x_3127:
        /* <DEDUP_REMOVED lines=38> */
.L_x_3130:
[----:B------:R-:W-:Y:S05]  /*52b0*/  BSYNC.RECONVERGENT B1 ;  /* 0x0000000000017941 */ /* 0x000fea0003800200 */
.L_x_3129:
        /* <DEDUP_REMOVED lines=30> */
.L_x_3132:
[----:B------:R-:W-:Y:S05]  /*54a0*/  BSYNC.RECONVERGENT B1 ;  /* 0x0000000000017941 */ /* 0x000fea0003800200 */
.L_x_3131:
        /* <DEDUP_REMOVED lines=30> */
.L_x_3134:
[----:B------:R-:W-:Y:S05]  /*5690*/  BSYNC.RECONVERGENT B1 ;  /* 0x0000000000017941 */ /* 0x000fea0003800200 */
.L_x_3133:
        /* <DEDUP_REMOVED lines=30> */
.L_x_3136:
[----:B------:R-:W-:Y:S05]  /*5880*/  BSYNC.RECONVERGENT B1 ;  /* 0x0000000000017941 */ /* 0x000fea0003800200 */
.L_x_3135:
        /* <DEDUP_REMOVED lines=38> */
[----:B------:R-:W-:-:S05]  /*5af0*/  F2FP.F16.F32.PACK_AB R45, R45, R18 ;  /* 0x000000122d2d723e */ /* 0x000fca00000000ff */
[----:B------:R0:W-:Y:S02]  /*5b00*/  STG.E desc[UR6][R38.64], R45 ;  /* 0x0000002d26007986 */ /* 0x0001e4000c101906 */
.L_x_3138:
[----:B------:R-:W-:Y:S05]  /*5b10*/  BSYNC.RECONVERGENT B1 ;  /* 0x0000000000017941 */ /* 0x000fea0003800200 */
.L_x_3137:
        /* <DEDUP_REMOVED lines=30> */
.L_x_3140:
[----:B------:R-:W-:Y:S05]  /*5d00*/  BSYNC.RECONVERGENT B1 ;  /* 0x0000000000017941 */ /* 0x000fea0003800200 */
.L_x_3139:
        /* <DEDUP_REMOVED lines=30> */
.L_x_3142:
[----:B------:R-:W-:Y:S05]  /*5ef0*/  BSYNC.RECONVERGENT B1 ;  /* 0x0000000000017941 */ /* 0x000fea0003800200 */
.L_x_3141:
        /* <DEDUP_REMOVED lines=30> */
.L_x_3144:
[----:B------:R-:W-:Y:S05]  /*60e0*/  BSYNC.RECONVERGENT B1 ;  /* 0x0000000000017941 */ /* 0x000fea0003800200 */
.L_x_3143:
        /* <DEDUP_REMOVED lines=30> */
.L_x_3146:
[----:B------:R-:W-:Y:S05]  /*62d0*/  BSYNC.RECONVERGENT B1 ;  /* 0x0000000000017941 */ /* 0x000fea0003800200 */
.L_x_3145:
        /* <DEDUP_REMOVED lines=26> */
[----:B------:R-:W-:-:S05]  /*6480*/  F2FP.F16.F32.PACK_AB R39, R39, R18 ;  /* 0x000000122727723e */ /* 0x000fca00000000ff */
[----:B------:R0:W-:Y:S02]  /*6490*/  STG.E desc[UR6][R36.64], R39 ;  /* 0x0000002724007986 */ /* 0x0001e4000c101906 */
.L_x_3116:
[----:B------:R-:W-:Y:S05]  /*64a0*/  BSYNC.RECONVERGENT B0 ;  /* 0x0000000000007941 */ /* 0x000fea0003800200 */
.L_x_3084:
        /* <DEDUP_REMOVED lines=8> */
.L_x_3148:
        /* <DEDUP_REMOVED lines=13> */
.L_x_4933:


//--------------------- .text._Z35group_norm_nhwc_fwd_one_pass_kernelI11Fp16IOBf16WLi256ELi112ELi448EEv26Group_norm_nhwc_fwd_params --------------------------
	.section	.text._Z35group_norm_nhwc_fwd_one_pass_kernelI11Fp16IOBf16WLi256ELi112ELi448EEv26Group_norm_nhwc_fwd_params,"ax",@progbits
	.align	128
        .global         _Z35group_norm_nhwc_fwd_one_pass_kernelI11Fp16IOBf16WLi256ELi112ELi448EEv26Group_norm_nhwc_fwd_params
        .type           _Z35group_norm_nhwc_fwd_one_pass_kernelI11Fp16IOBf16WLi256ELi112ELi448EEv26Group_norm_nhwc_fwd_params,@function
        .size           _Z35group_norm_nhwc_fwd_one_pass_kernelI11Fp16IOBf16WLi256ELi112ELi448EEv26Group_norm_nhwc_fwd_params,(.L_x_4934 - _Z35group_norm_nhwc_fwd_one_pass_kernelI11Fp16IOBf16WLi256ELi112ELi448EEv26Group_norm_nhwc_fwd_params)
        .other          _Z35group_norm_nhwc_fwd_one_pass_kernelI11Fp16IOBf16WLi256ELi112ELi448EEv26Group_norm_nhwc_fwd_params,@"STO_CUDA_ENTRY STV_DEFAULT"
_Z35group_norm_nhwc_fwd_one_pass_kernelI11Fp16IOBf16WLi256ELi112ELi448EEv26Group_norm_nhwc_fwd_params:
.text._Z35group_norm_nhwc_fwd_one_pass_kernelI11Fp16IOBf16WLi256ELi112ELi448EEv26Group_norm_nhwc_fwd_params:
        /* <DEDUP_REMOVED lines=53> */
.L_x_3288:
[----:B0-----:R-:W0:Y:S01]  /*0350*/  LDC R13, c[0x0][0x3f8] ;  /* 0x0000fe00ff0d7b82 */ /* 0x001e220000000800 */
[----:B-1----:R-:W1:Y:S01]  /*0360*/  LDCU UR8, c[0x0][0x404] ;  /* 0x00008080ff0877ac */ /* 0x002e620008000800 */
[----:B------:R-:W-:Y:S01]  /*0370*/  LOP3.LUT R121, R104, 0xffff, RZ, 0xc0, !PT ;  /* 0x0000ffff68797812 */ /* 0x000fe200078ec0ff */
[----:B--2---:R-:W2:Y:S01]  /*0380*/  LDCU.64 UR4, c[0x0][0x3e8] ;  /* 0x00007d00ff0477ac */ /* 0x004ea20008000a00 */
[----:B-1----:R-:W-:Y:S01]  /*0390*/  IMAD R29, R99, UR8, R117 ;  /* 0x00000008631d7c24 */ /* 0x002fe2000f8e0275 */
[----:B------:R-:W1:Y:S01]  /*03a0*/  LDCU.64 UR8, c[0x0][0x3f0] ;  /* 0x00007e00ff0877ac */ /* 0x000e620008000a00 */
[----:B0--34-:R-:W-:Y:S02]  /*03b0*/  IABS R5, R13 ;  /* 0x0000000d00057213 */ /* 0x019fe40000000000 */
[----:B------:R-:W-:Y:S02]  /*03c0*/  ISETP.NE.AND P3, PT, R13, RZ, PT ;  /* 0x000000ff0d00720c */ /* 0x000fe40003f65270 */
[----:B------:R-:W0:Y:S01]  /*03d0*/  I2F.RP R0, R5 ;  /* 0x0000000500007306 */ /* 0x000e220000209400 */
[----:B------:R-:W-:-:S02]  /*03e0*/  IADD3 R9, PT, PT, R29, 0x8, RZ ;  /* 0x000000081d097810 */ /* 0x000fc40007ffe0ff */
[----:B------:R-:W-:Y:S02]  /*03f0*/  IADD3 R17, PT, PT, R29, 0x10, RZ ;  /* 0x000000101d117810 */ /* 0x000fe40007ffe0ff */
[----:B--2---:R-:W-:Y:S02]  /*0400*/  ISETP.GE.U32.AND P6, PT, R9, UR4, PT ;  /* 0x0000000409007c0c */ /* 0x004fe4000bfc6070 */
[----:B------:R-:W-:Y:S02]  /*0410*/  SHF.R.S32.HI R15, RZ, 0x1f, R9 ;  /* 0x0000001fff0f7819 */ /* 0x000fe40000011409 */
[----:B------:R-:W-:Y:S02]  /*0420*/  SHF.R.S32.HI R25, RZ, 0x1f, R17 ;  /* 0x0000001fff197819 */ /* 0x000fe40000011411 */
[----:B------:R-:W-:Y:S02]  /*0430*/  ISETP.GE.AND.EX P6, PT, R15, UR5, PT, P6 ;  /* 0x000000050f007c0c */ /* 0x000fe4000bfc6360 */
[C---:B------:R-:W-:Y:S01]  /*0440*/  IADD3 R19, PT, PT, R29.reuse, 0x20, RZ ;  /* 0x000000201d137810 */ /* 0x040fe20007ffe0ff */
[----:B0-----:R-:W0:Y:S01]  /*0450*/  MUFU.RCP R0, R0 ;  /* 0x0000000000007308 */ /* 0x001e220000001000 */
[----:B------:R-:W-:-:S02]  /*0460*/  IADD3 R23, PT, PT, R29, 0x30, RZ ;  /* 0x000000301d177810 */ /* 0x000fc40007ffe0ff */
[----:B------:R-:W-:Y:S02]  /*0470*/  ISETP.GE.U32.AND P5, PT, R19, UR4, PT ;  /* 0x0000000413007c0c */ /* 0x000fe4000bfa6070 */
[----:B------:R-:W-:-:S04]  /*0480*/  SHF.R.S32.HI R27, RZ, 0x1f, R19 ;  /* 0x0000001fff1b7819 */ /* 0x000fc80000011413 */
[----:B------:R-:W-:Y:S02]  /*0490*/  ISETP.GE.AND.EX P5, PT, R27, UR5, PT, P5 ;  /* 0x000000051b007c0c */ /* 0x000fe4000bfa6350 */
[----:B0-----:R-:W-:-:S04]  /*04a0*/  IADD3 R2, PT, PT, R0, 0xffffffe, RZ ;  /* 0x0ffffffe00027810 */ /* 0x001fc80007ffe0ff */
[----:B------:R0:W2:Y:S02]  /*04b0*/  F2I.FTZ.U32.TRUNC.NTZ R3, R2 ;  /* 0x0000000200037305 */ /* 0x0000a4000021f000 */
[----:B0-----:R-:W-:Y:S02]  /*04c0*/  MOV R2, RZ ;  /* 0x000000ff00027202 */ /* 0x001fe40000000f00 */
[----:B--2---:R-:W-:-:S05]  /*04d0*/  IADD3 R4, PT, PT, RZ, -R3, RZ ;  /* 0x80000003ff047210 */ /* 0x004fca0007ffe0ff */
[----:B------:R-:W-:Y:S01]  /*04e0*/  IMAD R7, R4, R5, RZ ;  /* 0x0000000504077224 */ /* 0x000fe200078e02ff */
[----:B------:R-:W-:-:S03]  /*04f0*/  IABS R4, R102 ;  /* 0x0000006600047213 */ /* 0x000fc60000000000 */
[----:B------:R-:W-:Y:S01]  /*0500*/  IMAD.HI.U32 R3, R3, R7, R2 ;  /* 0x0000000703037227 */ /* 0x000fe200078e0002 */
[----:B------:R-:W-:-:S05]  /*0510*/  SHF.R.S32.HI R7, RZ, 0x1f, R29 ;  /* 0x0000001fff077819 */ /* 0x000fca000001141d */
        /* <DEDUP_REMOVED lines=8> */
[----:B------:R-:W-:Y:S02]  /*05a0*/  ISETP.GE.U32.AND P2, PT, R29, UR4, PT ;  /* 0x000000041d007c0c */ /* 0x000fe4000bf46070 */
[----:B------:R-:W-:-:S02]  /*05b0*/  ISETP.GE.AND P4, PT, R0, RZ, PT ;  /* 0x000000ff0000720c */ /* 0x000fc40003f86270 */
[----:B------:R-:W-:-:S05]  /*05c0*/  ISETP.GE.AND.EX P2, PT, R7, UR5, PT, P2 ;  /* 0x0000000507007c0c */ /* 0x000fca000bf46320 */
[----:B------:R-:W-:-:S04]  /*05d0*/  @P1 IADD3 R3, PT, PT, R3, 0x1, RZ ;  /* 0x0000000103031810 */ /* 0x000fc80007ffe0ff */
[----:B------:R-:W-:-:S04]  /*05e0*/  MOV R5, R3 ;  /* 0x0000000300057202 */ /* 0x000fc80000000f00 */
[----:B------:R-:W-:Y:S01]  /*05f0*/  @!P4 IADD3 R5, PT, PT, -R5, RZ, RZ ;  /* 0x000000ff0505c210 */ /* 0x000fe20007ffe1ff */
[----:B------:R-:W0:Y:S01]  /*0600*/  @!P2 LDC.64 R10, c[0x0][0x3e0] ;  /* 0x0000f800ff0aab82 */ /* 0x000e220000000a00 */
[----:B------:R-:W-:Y:S02]  /*0610*/  @!P3 LOP3.LUT R5, RZ, R13, RZ, 0x33, !PT ;  /* 0x0000000dff05b212 */ /* 0x000fe400078e33ff */
[----:B------:R-:W-:Y:S02]  /*0620*/  ISETP.GE.U32.AND P4, PT, R17, UR4, PT ;  /* 0x0000000411007c0c */ /* 0x000fe4000bf86070 */
[----:B------:R-:W-:Y:S02]  /*0630*/  IADD3 R3, PT, PT, -R5, RZ, RZ ;  /* 0x000000ff05037210 */ /* 0x000fe40007ffe1ff */
[----:B------:R-:W-:Y:S01]  /*0640*/  SHF.R.S32.HI R0, RZ, 0x1f, R5 ;  /* 0x0000001fff007819 */ /* 0x000fe20000011405 */
[----:B------:R-:W2:Y:S01]  /*0650*/  @!P2 LDC.64 R20, c[0x0][0x390] ;  /* 0x0000e400ff14ab82 */ /* 0x000ea20000000a00 */
[----:B------:R-:W-:Y:S01]  /*0660*/  ISETP.GE.AND.EX P4, PT, R25, UR5, PT, P4 ;  /* 0x0000000519007c0c */ /* 0x000fe2000bf86340 */
[----:B------:R-:W-:-:S02]  /*0670*/  IMAD R118, R13, R3, R102 ;  /* 0x000000030d767224 */ /* 0x000fc400078e0266 */
[----:B-1----:R-:W-:Y:S02]  /*0680*/  IMAD R0, R0, UR8, RZ ;  /* 0x0000000800007c24 */ /* 0x002fe4000f8e02ff */
[----:B------:R-:W-:Y:S02]  /*0690*/  IMAD R118, R118, 0x70, RZ ;  /* 0x0000007076767824 */ /* 0x000fe400078e02ff */
[----:B------:R-:W1:Y:S01]  /*06a0*/  @!P6 LDC.64 R2, c[0x0][0x3e0] ;  /* 0x0000f800ff02eb82 */ /* 0x000e620000000a00 */
[----:B------:R-:W-:Y:S02]  /*06b0*/  IMAD R123, R5, UR9, R0 ;  /* 0x00000009057b7c24 */ /* 0x000fe4000f8e0200 */
[----:B------:R-:W-:-:S04]  /*06c0*/  IADD3 R120, P1, PT, R118, R121, RZ ;  /* 0x0000007976787210 */ /* 0x000fc80007f3e0ff */
[----:B------:R-:W-:Y:S01]  /*06d0*/  LEA.HI.X.SX32 R121, R118, RZ, 0x1, P1 ;  /* 0x000000ff76797211 */ /* 0x000fe200008f0eff */
[----:B0-----:R-:W-:Y:S01]  /*06e0*/  @!P2 IMAD R0, R7, R10, RZ ;  /* 0x0000000a0700a224 */ /* 0x001fe200078e02ff */
[----:B------:R-:W0:Y:S01]  /*06f0*/  @!P4 LDC.64 R12, c[0x0][0x3e0] ;  /* 0x0000f800ff0ccb82 */ /* 0x000e220000000a00 */
[----:B------:R-:W-:-:S04]  /*0700*/  IMAD.WIDE.U32 R120, R5, UR8, R120 ;  /* 0x0000000805787c25 */ /* 0x000fc8000f8e0078 */
[----:B------:R-:W-:Y:S01]  /*0710*/  @!P2 IMAD R7, R29, R11, R0 ;  /* 0x0000000b1d07a224 */ /* 0x000fe200078e0200 */
[----:B------:R-:W-:Y:S02]  /*0720*/  IADD3 R123, PT, PT, R121, R123, RZ ;  /* 0x0000007b797b7210 */ /* 0x000fe40007ffe0ff */
[----:B------:R-:W-:-:S05]  /*0730*/  @!P2 MOV R122, R120 ;  /* 0x00000078007aa202 */ /* 0x000fca0000000f00 */
[----:B------:R-:W-:Y:S02]  /*0740*/  @!P2 IMAD.WIDE.U32 R4, R29, R10, R122 ;  /* 0x0000000a1d04a225 */ /* 0x000fe400078e007a */
[----:B------:R-:W3:Y:S02]  /*0750*/  @!P6 LDC.64 R10, c[0x0][0x390] ;  /* 0x0000e400ff0aeb82 */ /* 0x000ee40000000a00 */
[----:B-1----:R-:W-:Y:S01]  /*0760*/  @!P6 IMAD R8, R15, R2, RZ ;  /* 0x000000020f08e224 */ /* 0x002fe200078e02ff */
[----:B------:R-:W-:Y:S02]  /*0770*/  @!P2 IADD3 R0, PT, PT, R5, R7, RZ ;  /* 0x000000070500a210 */ /* 0x000fe40007ffe0ff */
[C---:B--2---:R-:W-:Y:S01]  /*0780*/  @!P2 LEA R14, P1, R4.reuse, R20, 0x1 ;  /* 0x00000014040ea211 */ /* 0x044fe200078208ff */
[----:B------:R-:W-:Y:S01]  /*0790*/  @!P6 IMAD R35, R9, R3, R8 ;  /* 0x000000030923e224 */ /* 0x000fe200078e0208 */
[----:B------:R-:W-:Y:S01]  /*07a0*/  @!P6 MOV R5, R123 ;  /* 0x0000007b0005e202 */ /* 0x000fe20000000f00 */
[----:B------:R-:W1:Y:S01]  /*07b0*/  @!P5 LDC.64 R6, c[0x0][0x3e0] ;  /* 0x0000f800ff06db82 */ /* 0x000e620000000a00 */
[----:B------:R-:W-:-:S02]  /*07c0*/  @!P2 LEA.HI.X R15, R4, R21, R0, 0x1, P1 ;  /* 0x00000015040fa211 */ /* 0x000fc400008f0c00 */
[----:B------:R-:W-:Y:S02]  /*07d0*/  @!P6 MOV R4, R120 ;  /* 0x000000780004e202 */ /* 0x000fe40000000f00 */
[----:B------:R-:W-:Y:S02]  /*07e0*/  IADD3 R21, PT, PT, R29, 0x28, RZ ;  /* 0x000000281d157810 */ /* 0x000fe40007ffe0ff */
[----:B------:R-:W-:Y:S01]  /*07f0*/  MOV R0, RZ ;  /* 0x000000ff00007202 */ /* 0x000fe20000000f00 */
[----:B------:R-:W-:Y:S01]  /*0800*/  @!P6 IMAD.WIDE.U32 R2, R9, R2, R4 ;  /* 0x000000020902e225 */ /* 0x000fe200078e0004 */
[----:B------:R-:W-:Y:S01]  /*0810*/  ISETP.GE.U32.AND P1, PT, R21, UR4, PT ;  /* 0x0000000415007c0c */ /* 0x000fe2000bf26070 */
[----:B------:R-:W2:Y:S01]  /*0820*/  @!P4 LDC.64 R8, c[0x0][0x390] ;  /* 0x0000e400ff08cb82 */ /* 0x000ea20000000a00 */
[----:B------:R-:W-:Y:S01]  /*0830*/  SHF.R.S32.HI R31, RZ, 0x1f, R21 ;  /* 0x0000001fff1f7819 */ /* 0x000fe20000011415 */
[----:B0-----:R-:W-:Y:S01]  /*0840*/  @!P4 IMAD R16, R25, R12, RZ ;  /* 0x0000000c1910c224 */ /* 0x001fe200078e02ff */
[----:B------:R-:W-:Y:S01]  /*0850*/  ISETP.GE.U32.AND P3, PT, R23, UR4, PT ;  /* 0x0000000417007c0c */ /* 0x000fe2000bf66070 */
[----:B------:R0:W4:Y:S01]  /*0860*/  @!P2 LDG.E R0, desc[UR6][R14.64] ;  /* 0x000000060e00a981 */ /* 0x000122000c1e1900 */
[----:B------:R-:W-:-:S03]  /*0870*/  ISETP.GE.AND.EX P1, PT, R31, UR5, PT, P1 ;  /* 0x000000051f007c0c */ /* 0x000fc6000bf26310 */
[----:B------:R-:W5:Y:S01]  /*0880*/  @!P5 LDC.64 R4, c[0x0][0x390] ;  /* 0x0000e400ff04db82 */ /* 0x000f620000000a00 */
[----:B------:R-:W-:Y:S01]  /*0890*/  SHF.R.S32.HI R33, RZ, 0x1f, R23 ;  /* 0x0000001fff217819 */ /* 0x000fe20000011417 */
[----:B------:R-:W-:Y:S01]  /*08a0*/  @!P4 IMAD R25, R17, R13, R16 ;  /* 0x0000000d1119c224 */ /* 0x000fe200078e0210 */
[----:B------:R-:W-:Y:S02]  /*08b0*/  @!P6 IADD3 R3, PT, PT, R3, R35, RZ ;  /* 0x000000230303e210 */ /* 0x000fe40007ffe0ff */
[----:B------:R-:W-:Y:S01]  /*08c0*/  ISETP.GE.AND.EX P3, PT, R33, UR5, PT, P3 ;  /* 0x0000000521007c0c */ /* 0x000fe2000bf66330 */
[----:B-1----:R-:W-:Y:S01]  /*08d0*/  @!P5 IMAD R16, R27, R6, RZ ;  /* 0x000000061b10d224 */ /* 0x002fe200078e02ff */
[----:B0-----:R-:W-:Y:S02]  /*08e0*/  @!P4 MOV R14, R120 ;  /* 0x00000078000ec202 */ /* 0x001fe40000000f00 */
[----:B------:R-:W-:Y:S02]  /*08f0*/  @!P4 MOV R15, R123 ;  /* 0x0000007b000fc202 */ /* 0x000fe40000000f00 */
[C---:B---3--:R-:W-:Y:S01]  /*0900*/  @!P6 LEA R10, P2, R2.reuse, R10, 0x1 ;  /* 0x0000000a020ae211 */ /* 0x048fe200078408ff */
[----:B------:R-:W-:Y:S01]  /*0910*/  @!P5 IMAD R27, R19, R7, R16 ;  /* 0x00000007131bd224 */ /* 0x000fe200078e0210 */
[----:B------:R-:W-:Y:S01]  /*0920*/  @!P5 MOV R16, R120 ;  /* 0x000000780010d202 */ /* 0x000fe20000000f00 */
[----:B------:R-:W-:Y:S01]  /*0930*/  @!P4 IMAD.WIDE.U32 R12, R17, R12, R14 ;  /* 0x0000000c110cc225 */ /* 0x000fe200078e000e */
[----:B------:R-:W-:-:S02]  /*0940*/  @!P6 LEA.HI.X R11, R2, R11, R3, 0x1, P2 ;  /* 0x0000000b020be211 */ /* 0x000fc400010f0c03 */
[----:B------:R-:W-:Y:S01]  /*0950*/  @!P5 MOV R17, R123 ;  /* 0x0000007b0011d202 */ /* 0x000fe20000000f00 */
[----:B------:R-:W0:Y:S01]  /*0960*/  @!P1 LDC.64 R2, c[0x0][0x3e0] ;  /* 0x0000f800ff029b82 */ /* 0x000e220000000a00 */
[----:B------:R-:W-:Y:S02]  /*0970*/  MOV R28, RZ ;  /* 0x000000ff001c7202 */ /* 0x000fe40000000f00 */
[----:B------:R-:W-:Y:S01]  /*0980*/  @!P4 IADD3 R13, PT, PT, R13, R25, RZ ;  /* 0x000000190d0dc210 */ /* 0x000fe20007ffe0ff */
[----:B------:R-:W-:Y:S01]  /*0990*/  @!P5 IMAD.WIDE.U32 R16, R19, R6, R16 ;  /* 0x000000061310d225 */ /* 0x000fe200078e0010 */
[----:B--2---:R-:W-:Y:S02]  /*09a0*/  @!P4 LEA R14, P2, R12, R8, 0x1 ;  /* 0x000000080c0ec211 */ /* 0x004fe400078408ff */
[----:B------:R0:W2:Y:S01]  /*09b0*/  @!P6 LDG.E R28, desc[UR6][R10.64] ;  /* 0x000000060a1ce981 */ /* 0x0000a2000c1e1900 */
[----:B------:R-:W1:Y:S01]  /*09c0*/  @!P3 LDC.64 R6, c[0x0][0x3e0] ;  /* 0x0000f800ff06bb82 */ /* 0x000e620000000a00 */
[----:B------:R-:W-:-:S02]  /*09d0*/  IADD3 R19, PT, PT, R29, 0x50, RZ ;  /* 0x000000501d137810 */ /* 0x000fc40007ffe0ff */
[----:B------:R-:W-:Y:S02]  /*09e0*/  @!P4 LEA.HI.X R15, R12, R9, R13, 0x1, P2 ;  /* 0x000000090c0fc211 */ /* 0x000fe400010f0c0d */
[----:B------:R-:W-:Y:S02]  /*09f0*/  @!P5 IADD3 R13, PT, PT, R17, R27, RZ ;  /* 0x0000001b110dd210 */ /* 0x000fe40007ffe0ff */
[C---:B-----5:R-:W-:Y:S01]  /*0a00*/  @!P5 LEA R12, P6, R16.reuse, R4, 0x1 ;  /* 0x00000004100cd211 */ /* 0x060fe200078c08ff */
[----:B------:R-:W3:Y:S01]  /*0a10*/  @!P1 LDC.64 R8, c[0x0][0x390] ;  /* 0x0000e400ff089b82 */ /* 0x000ee20000000a00 */
[----:B------:R-:W-:Y:S02]  /*0a20*/  ISETP.GE.U32.AND P2, PT, R19, UR4, PT ;  /* 0x0000000413007c0c */ /* 0x000fe4000bf46070 */
[----:B------:R-:W-:Y:S02]  /*0a30*/  SHF.R.S32.HI R35, RZ, 0x1f, R19 ;  /* 0x0000001fff237819 */ /* 0x000fe40000011413 */
[----:B------:R-:W-:-:S02]  /*0a40*/  @!P5 LEA.HI.X R13, R16, R5, R13, 0x1, P6 ;  /* 0x00000005100dd211 */ /* 0x000fc400030f0c0d */
[----:B------:R-:W-:Y:S01]  /*0a50*/  ISETP.GE.AND.EX P2, PT, R35, UR5, PT, P2 ;  /* 0x0000000523007c0c */ /* 0x000fe2000bf46320 */
[----:B------:R-:W5:Y:S01]  /*0a60*/  @!P3 LDC.64 R4, c[0x0][0x390] ;  /* 0x0000e400ff04bb82 */ /* 0x000f620000000a00 */
[----:B------:R-:W-:Y:S02]  /*0a70*/  MOV R26, RZ ;  /* 0x000000ff001a7202 */ /* 0x000fe40000000f00 */
[----:B------:R-:W-:Y:S01]  /*0a80*/  MOV R22, RZ ;  /* 0x000000ff00167202 */ /* 0x000fe20000000f00 */
[----:B0-----:R-:W-:Y:S01]  /*0a90*/  @!P1 IMAD R10, R31, R2, RZ ;  /* 0x000000021f0a9224 */ /* 0x001fe200078e02ff */
[----:B------:R-:W-:Y:S02]  /*0aa0*/  IADD3 R25, PT, PT, R29, 0x58, RZ ;  /* 0x000000581d197810 */ /* 0x000fe40007ffe0ff */
[----:B------:R-:W-:Y:S01]  /*0ab0*/  @!P1 MOV R16, R120 ;  /* 0x0000007800109202 */ /* 0x000fe20000000f00 */
[----:B------:R0:W2:Y:S01]  /*0ac0*/  @!P4 LDG.E R26, desc[UR6][R14.64] ;  /* 0x000000060e1ac981 */ /* 0x0000a2000c1e1900 */
[----:B------:R-:W-:Y:S01]  /*0ad0*/  @!P1 MOV R17, R123 ;  /* 0x0000007b00119202 */ /* 0x000fe20000000f00 */
[----:B------:R-:W-:Y:S01]  /*0ae0*/  @!P1 IMAD R11, R21, R3, R10 ;  /* 0x00000003150b9224 */ /* 0x000fe200078e020a */
[----:B------:R-:W-:Y:S01]  /*0af0*/  ISETP.GE.U32.AND P4, PT, R25, UR4, PT ;  /* 0x0000000419007c0c */ /* 0x000fe2000bf86070 */
[----:B------:R3:W2:Y:S01]  /*0b00*/  @!P5 LDG.E R22, desc[UR6][R12.64] ;  /* 0x000000060c16d981 */ /* 0x0006a2000c1e1900 */
[----:B-1----:R-:W-:-:S02]  /*0b10*/  @!P3 IMAD R10, R33, R6, RZ ;  /* 0x00000006210ab224 */ /* 0x002fc400078e02ff */
[----:B------:R-:W-:Y:S02]  /*0b20*/  @!P1 IMAD.WIDE.U32 R16, R21, R2, R16 ;  /* 0x0000000215109225 */ /* 0x000fe400078e0010 */
[----:B------:R-:W1:Y:S01]  /*0b30*/  @!P2 LDC.64 R2, c[0x0][0x3e0] ;  /* 0x0000f800ff02ab82 */ /* 0x000e620000000a00 */
[----:B0-----:R-:W-:Y:S02]  /*0b40*/  SHF.R.S32.HI R15, RZ, 0x1f, R25 ;  /* 0x0000001fff0f7819 */ /* 0x001fe40000011419 */
[----:B---3--:R-:W-:Y:S02]  /*0b50*/  @!P3 MOV R12, R120 ;  /* 0x00000078000cb202 */ /* 0x008fe40000000f00 */
[----:B------:R-:W-:Y:S02]  /*0b60*/  @!P3 MOV R13, R123 ;  /* 0x0000007b000db202 */ /* 0x000fe40000000f00 */
[----:B------:R-:W-:Y:S01]  /*0b70*/  ISETP.GE.AND.EX P4, PT, R15, UR5, PT, P4 ;  /* 0x000000050f007c0c */ /* 0x000fe2000bf86340 */
[----:B------:R-:W-:Y:S01]  /*0b80*/  @!P3 IMAD R21, R23, R7, R10 ;  /* 0x000000071715b224 */ /* 0x000fe200078e020a */
[----:B------:R-:W-:Y:S01]  /*0b90*/  IADD3 R27, PT, PT, R29, 0x68, RZ ;  /* 0x000000681d1b7810 */ /* 0x000fe20007ffe0ff */
[----:B------:R-:W-:Y:S01]  /*0ba0*/  @!P3 IMAD.WIDE.U32 R6, R23, R6, R12 ;  /* 0x000000061706b225 */ /* 0x000fe200078e000c */
[----:B------:R-:W-:-:S02]  /*0bb0*/  @!P1 IADD3 R11, PT, PT, R17, R11, RZ ;  /* 0x0000000b110b9210 */ /* 0x000fc40007ffe0ff */
[C---:B------:R-:W-:Y:S02]  /*0bc0*/  @!P1 LEA R10, P6, R16.reuse, R8, 0x1 ;  /* 0x00000008100a9211 */ /* 0x040fe400078c08ff */
[----:B------:R-:W-:Y:S02]  /*0bd0*/  ISETP.GE.U32.AND P5, PT, R27, UR4, PT ;  /* 0x000000041b007c0c */ /* 0x000fe4000bfa6070 */
[----:B------:R-:W-:Y:S02]  /*0be0*/  SHF.R.S32.HI R37, RZ, 0x1f, R27 ;  /* 0x0000001fff257819 */ /* 0x000fe4000001141b */
[----:B------:R-:W-:Y:S02]  /*0bf0*/  @!P1 LEA.HI.X R11, R16, R9, R11, 0x1, P6 ;  /* 0x00000009100b9211 */ /* 0x000fe400030f0c0b */
[----:B------:R-:W0:Y:S01]  /*0c00*/  @!P2 LDC.64 R8, c[0x0][0x390] ;  /* 0x0000e400ff08ab82 */ /* 0x000e220000000a00 */
[----:B------:R-:W-:Y:S02]  /*0c10*/  @!P3 IADD3 R7, PT, PT, R7, R21, RZ ;  /* 0x000000150707b210 */ /* 0x000fe40007ffe0ff */
[----:B-----5:R-:W-:-:S02]  /*0c20*/  @!P3 LEA R12, P6, R6, R4, 0x1 ;  /* 0x00000004060cb211 */ /* 0x020fc400078c08ff */
[----:B------:R-:W-:Y:S02]  /*0c30*/  ISETP.GE.AND.EX P5, PT, R37, UR5, PT, P5 ;  /* 0x0000000525007c0c */ /* 0x000fe4000bfa6350 */
[----:B------:R-:W-:Y:S02]  /*0c40*/  @!P3 LEA.HI.X R13, R6, R5, R7, 0x1, P6 ;  /* 0x00000005060db211 */ /* 0x000fe400030f0c07 */
[----:B------:R-:W3:Y:S01]  /*0c50*/  @!P4 LDC.64 R4, c[0x0][0x3e0] ;  /* 0x0000f800ff04cb82 */ /* 0x000ee20000000a00 */
[----:B------:R-:W-:Y:S02]  /*0c60*/  CS2R R20, SRZ ;  /* 0x0000000000147805 */ /* 0x000fe4000001ff00 */
[----:B------:R-:W-:Y:S01]  /*0c70*/  MOV R18, RZ ;  /* 0x000000ff00127202 */ /* 0x000fe20000000f00 */
[----:B-1----:R-:W-:Y:S01]  /*0c80*/  @!P2 IMAD R14, R35, R2, RZ ;  /* 0x00000002230ea224 */ /* 0x002fe200078e02ff */
[----:B------:R-:W-:Y:S02]  /*0c90*/  IADD3 R31, PT, PT, R29, 0x70, RZ ;  /* 0x000000701d1f7810 */ /* 0x000fe40007ffe0ff */
[----:B------:R1:W5:Y:S02]  /*0ca0*/  @!P1 LDG.E R20, desc[UR6][R10.64] ;  /* 0x000000060a149981 */ /* 0x000364000c1e1900 */
[----:B------:R-:W3:Y:S01]  /*0cb0*/  @!P5 LDC.64 R6, c[0x0][0x3e0] ;  /* 0x0000f800ff06db82 */ /* 0x000ee20000000a00 */
[----:B------:R-:W-:Y:S01]  /*0cc0*/  @!P2 IMAD R17, R19, R3, R14 ;  /* 0x000000031311a224 */ /* 0x000fe200078e020e */
[----:B------:R0:W5:Y:S01]  /*0cd0*/  @!P3 LDG.E R18, desc[UR6][R12.64] ;  /* 0x000000060c12b981 */ /* 0x000162000c1e1900 */
[----:B------:R-:W-:-:S02]  /*0ce0*/  ISETP.GE.U32.AND P3, PT, R31, UR4, PT ;  /* 0x000000041f007c0c */ /* 0x000fc4000bf66070 */
[----:B-1----:R-:W-:Y:S02]  /*0cf0*/  @!P2 MOV R10, R120 ;  /* 0x00000078000aa202 */ /* 0x002fe40000000f00 */
[----:B------:R-:W-:Y:S02]  /*0d00*/  @!P2 MOV R11, R123 ;  /* 0x0000007b000ba202 */ /* 0x000fe40000000f00 */
[----:B------:R-:W-:Y:S01]  /*0d10*/  SHF.R.S32.HI R35, RZ, 0x1f, R31 ;  /* 0x0000001fff237819 */ /* 0x000fe2000001141f */
[----:B------:R-:W-:-:S03]  /*0d20*/  @!P2 IMAD.WIDE.U32 R2, R19, R2, R10 ;  /* 0x000000021302a225 */ /* 0x000fc600078e000a */
[----:B------:R-:W-:Y:S01]  /*0d30*/  ISETP.GE.AND.EX P3, PT, R35, UR5, PT, P3 ;  /* 0x0000000523007c0c */ /* 0x000fe2000bf66330 */
[----:B------:R-:W1:Y:S01]  /*0d40*/  @!P4 LDC.64 R10, c[0x0][0x390] ;  /* 0x0000e400ff0acb82 */ /* 0x000e620000000a00 */
[----:B------:R-:W-:Y:S02]  /*0d50*/  IADD3 R33, PT, PT, R29, 0x78, RZ ;  /* 0x000000781d217810 */ /* 0x000fe40007ffe0ff */
[----:B------:R-:W-:Y:S02]  /*0d60*/  @!P2 IADD3 R3, PT, PT, R3, R17, RZ ;  /* 0x000000110303a210 */ /* 0x000fe40007ffe0ff */
[----:B0-----:R-:W-:Y:S02]  /*0d70*/  @!P2 LEA R12, P6, R2, R8, 0x1 ;  /* 0x00000008020ca211 */ /* 0x001fe400078c08ff */
[----:B------:R-:W-:Y:S02]  /*0d80*/  ISETP.GE.U32.AND P1, PT, R33, UR4, PT ;  /* 0x0000000421007c0c */ /* 0x000fe4000bf26070 */
[----:B------:R-:W-:-:S02]  /*0d90*/  SHF.R.S32.HI R39, RZ, 0x1f, R33 ;  /* 0x0000001fff277819 */ /* 0x000fc40000011421 */
[----:B------:R-:W-:Y:S01]  /*0da0*/  @!P2 LEA.HI.X R13, R2, R9, R3, 0x1, P6 ;  /* 0x00000009020da211 */ /* 0x000fe200030f0c03 */
[----:B---3--:R-:W-:Y:S01]  /*0db0*/  @!P4 IMAD R2, R15, R4, RZ ;  /* 0x000000040f02c224 */ /* 0x008fe200078e02ff */
[----:B------:R-:W0:Y:S01]  /*0dc0*/  @!P5 LDC.64 R8, c[0x0][0x390] ;  /* 0x0000e400ff08db82 */ /* 0x000e220000000a00 */
[----:B------:R-:W-:Y:S02]  /*0dd0*/  ISETP.GE.AND.EX P1, PT, R39, UR5, PT, P1 ;  /* 0x0000000527007c0c */ /* 0x000fe4000bf26310 */
[----:B------:R-:W-:Y:S01]  /*0de0*/  @!P4 IMAD R19, R25, R5, R2 ;  /* 0x000000051913c224 */ /* 0x000fe200078e0202 */
[----:B------:R-:W-:Y:S01]  /*0df0*/  @!P4 MOV R16, R120 ;  /* 0x000000780010c202 */ /* 0x000fe20000000f00 */
[----:B------:R-:W-:Y:S01]  /*0e00*/  @!P5 IMAD R14, R37, R6, RZ ;  /* 0x00000006250ed224 */ /* 0x000fe200078e02ff */
[----:B------:R-:W-:Y:S01]  /*0e10*/  @!P4 MOV R17, R123 ;  /* 0x0000007b0011c202 */ /* 0x000fe20000000f00 */
[----:B------:R1:W3:Y:S01]  /*0e20*/  @!P2 LDG.E R21, desc[UR6][R12.64] ;  /* 0x000000060c15a981 */ /* 0x0002e2000c1e1900 */
[----:B------:R-:W0:Y:S01]  /*0e30*/  @!P3 LDC.64 R2, c[0x0][0x3e0] ;  /* 0x0000f800ff02bb82 */ /* 0x000e220000000a00 */
[----:B------:R-:W-:Y:S01]  /*0e40*/  @!P5 IMAD R41, R27, R7, R14 ;  /* 0x000000071b29d224 */ /* 0x000fe200078e020e */
[----:B------:R-:W-:Y:S01]  /*0e50*/  @!P5 MOV R14, R120 ;  /* 0x00000078000ed202 */ /* 0x000fe20000000f00 */
[----:B------:R-:W-:Y:S01]  /*0e60*/  @!P4 IMAD.WIDE.U32 R16, R25, R4, R16 ;  /* 0x000000041910c225 */ /* 0x000fe200078e0010 */
[----:B------:R-:W-:-:S02]  /*0e70*/  IADD3 R25, PT, PT, R29, 0x80, RZ ;  /* 0x000000801d197810 */ /* 0x000fc40007ffe0ff */
[----:B------:R-:W-:Y:S02]  /*0e80*/  @!P5 MOV R15, R123 ;  /* 0x0000007b000fd202 */ /* 0x000fe40000000f00 */
[----:B------:R-:W0:Y:S01]  /*0e90*/  @!P1 LDC.64 R4, c[0x0][0x3e0] ;  /* 0x0000f800ff049b82 */ /* 0x000e220000000a00 */
[----:B------:R-:W-:Y:S02]  /*0ea0*/  ISETP.GE.U32.AND P2, PT, R25, UR4, PT ;  /* 0x0000000419007c0c */ /* 0x000fe4000bf46070 */
[----:B------:R-:W-:Y:S01]  /*0eb0*/  SHF.R.S32.HI R37, RZ, 0x1f, R25 ;  /* 0x0000001fff257819 */ /* 0x000fe20000011419 */
[----:B------:R-:W-:Y:S01]  /*0ec0*/  @!P5 IMAD.WIDE.U32 R14, R27, R6, R14 ;  /* 0x000000061b0ed225 */ /* 0x000fe200078e000e */
[----:B------:R-:W-:Y:S02]  /*0ed0*/  @!P4 IADD3 R7, PT, PT, R17, R19, RZ ;  /* 0x000000131107c210 */ /* 0x000fe40007ffe0ff */
[----:B-1----:R-:W-:Y:S02]  /*0ee0*/  @!P4 LEA R12, P6, R16, R10, 0x1 ;  /* 0x0000000a100cc211 */ /* 0x002fe400078c08ff */
[----:B------:R-:W-:-:S02]  /*0ef0*/  ISETP.GE.AND.EX P2, PT, R37, UR5, PT, P2 ;  /* 0x0000000525007c0c */ /* 0x000fc4000bf46320 */
[----:B------:R-:W-:Y:S02]  /*0f00*/  @!P4 LEA.HI.X R13, R16, R11, R7, 0x1, P6 ;  /* 0x0000000b100dc211 */ /* 0x000fe400030f0c07 */
[----:B------:R-:W-:Y:S01]  /*0f10*/  @!P5 IADD3 R10, PT, PT, R15, R41, RZ ;  /* 0x000000290f0ad210 */ /* 0x000fe20007ffe0ff */
[----:B------:R-:W1:Y:S01]  /*0f20*/  @!P3 LDC.64 R6, c[0x0][0x390] ;  /* 0x0000e400ff06bb82 */ /* 0x000e620000000a00 */
[C---:B0-----:R-:W-:Y:S02]  /*0f30*/  @!P5 LEA R16, P6, R14.reuse, R8, 0x1 ;  /* 0x000000080e10d211 */ /* 0x041fe400078c08ff */
[----:B------:R-:W-:Y:S02]  /*0f40*/  MOV R23, RZ ;  /* 0x000000ff00177202 */ /* 0x000fe40000000f00 */
[----:B------:R-:W-:Y:S01]  /*0f50*/  @!P5 LEA.HI.X R17, R14, R9, R10, 0x1, P6 ;  /* 0x000000090e11d211 */ /* 0x000fe200030f0c0a */
[----:B------:R-:W-:Y:S01]  /*0f60*/  @!P3 IMAD R10, R35, R2, RZ ;  /* 0x00000002230ab224 */ /* 0x000fe200078e02ff */
[----:B------:R-:W-:Y:S01]  /*0f70*/  IADD3 R19, PT, PT, R29, 0x88, RZ ;  /* 0x000000881d137810 */ /* 0x000fe20007ffe0ff */
[----:B------:R-:W0:Y:S01]  /*0f80*/  @!P1 LDC.64 R8, c[0x0][0x390] ;  /* 0x0000e400ff089b82 */ /* 0x000e220000000a00 */
[----:B------:R1:W3:Y:S01]  /*0f90*/  @!P4 LDG.E R23, desc[UR6][R12.64] ;  /* 0x000000060c17c981 */ /* 0x0002e2000c1e1900 */
[----:B------:R-:W-:Y:S01]  /*0fa0*/  @!P3 IMAD R43, R31, R3, R10 ;  /* 0x000000031f2bb224 */ /* 0x000fe200078e020a */
[----:B------:R-:W-:-:S02]  /*0fb0*/  MOV R27, RZ ;  /* 0x000000ff001b7202 */ /* 0x000fc40000000f00 */
[----:B------:R-:W-:Y:S02]  /*0fc0*/  ISETP.GE.U32.AND P4, PT, R19, UR4, PT ;  /* 0x0000000413007c0c */ /* 0x000fe4000bf86070 */
[----:B------:R-:W-:Y:S01]  /*0fd0*/  SHF.R.S32.HI R41, RZ, 0x1f, R19 ;  /* 0x0000001fff297819 */ /* 0x000fe20000011413 */
[----:B------:R-:W4:Y:S01]  /*0fe0*/  @!P2 LDC.64 R10, c[0x0][0x3e0] ;  /* 0x0000f800ff0aab82 */ /* 0x000f220000000a00 */
[----:B------:R-:W-:Y:S01]  /*0ff0*/  IADD3 R35, PT, PT, R29, 0x90, RZ ;  /* 0x000000901d237810 */ /* 0x000fe20007ffe0ff */
[----:B------:R-:W-:Y:S01]  /*1000*/  @!P1 IMAD R14, R39, R4, RZ ;  /* 0x00000004270e9224 */ /* 0x000fe200078e02ff */
[----:B-1----:R-:W-:Y:S01]  /*1010*/  @!P3 MOV R12, R120 ;  /* 0x00000078000cb202 */ /* 0x002fe20000000f00 */
[----:B------:R1:W3:Y:S01]  /*1020*/  @!P5 LDG.E R27, desc[UR6][R16.64] ;  /* 0x00000006101bd981 */ /* 0x0002e2000c1e1900 */
[----:B------:R-:W-:Y:S02]  /*1030*/  @!P3 MOV R13, R123 ;  /* 0x0000007b000db202 */ /* 0x000fe40000000f00 */
[----:B------:R-:W-:-:S02]  /*1040*/  ISETP.GE.AND.EX P4, PT, R41, UR5, PT, P4 ;  /* 0x0000000529007c0c */ /* 0x000fc4000bf86340 */
[----:B------:R-:W-:Y:S01]  /*1050*/  ISETP.GE.U32.AND P5, PT, R35, UR4, PT ;  /* 0x0000000423007c0c */ /* 0x000fe2000bfa6070 */
[----:B------:R-:W-:Y:S01]  /*1060*/  @!P3 IMAD.WIDE.U32 R12, R31, R2, R12 ;  /* 0x000000021f0cb225 */ /* 0x000fe200078e000c */
[----:B------:R-:W-:Y:S01]  /*1070*/  SHF.R.S32.HI R39, RZ, 0x1f, R35 ;  /* 0x0000001fff277819 */ /* 0x000fe20000011423 */
[----:B------:R-:W4:Y:S01]  /*1080*/  @!P2 LDC.64 R2, c[0x0][0x390] ;  /* 0x0000e400ff02ab82 */ /* 0x000f220000000a00 */
[----:B------:R-:W-:Y:S01]  /*1090*/  @!P1 MOV R15, R123 ;  /* 0x0000007b000f9202 */ /* 0x000fe20000000f00 */
[----:B------:R-:W-:Y:S01]  /*10a0*/  @!P1 IMAD R31, R33, R5, R14 ;  /* 0x00000005211f9224 */ /* 0x000fe200078e020e */
[----:B------:R-:W-:Y:S02]  /*10b0*/  @!P1 MOV R14, R120 ;  /* 0x00000078000e9202 */ /* 0x000fe40000000f00 */
[----:B------:R-:W-:Y:S02]  /*10c0*/  ISETP.GE.AND.EX P5, PT, R39, UR5, PT, P5 ;  /* 0x0000000527007c0c */ /* 0x000fe4000bfa6350 */
[----:B------:R-:W-:Y:S01]  /*10d0*/  @!P3 IADD3 R13, PT, PT, R13, R43, RZ ;  /* 0x0000002b0d0db210 */ /* 0x000fe20007ffe0ff */
[----:B------:R-:W-:Y:S01]  /*10e0*/  @!P1 IMAD.WIDE.U32 R14, R33, R4, R14 ;  /* 0x00000004210e9225 */ /* 0x000fe200078e000e */
[C---:B------:R-:W-:Y:S01]  /*10f0*/  @!P3 LEA R6, P6, R12.reuse, R6, 0x1 ;  /* 0x000000060c06b211 */ /* 0x040fe200078c08ff */
[----:B------:R-:W4:Y:S03]  /*1100*/  @!P4 LDC.64 R4, c[0x0][0x3e0] ;  /* 0x0000f800ff04cb82 */ /* 0x000f260000000a00 */
[----:B------:R-:W-:-:S02]  /*1110*/  @!P3 LEA.HI.X R7, R12, R7, R13, 0x1, P6 ;  /* 0x000000070c07b211 */ /* 0x000fc400030f0c0d */
[----:B------:R-:W-:Y:S02]  /*1120*/  @!P1 IADD3 R13, PT, PT, R15, R31, RZ ;  /* 0x0000001f0f0d9210 */ /* 0x000fe40007ffe0ff */
[C---:B0-----:R-:W-:Y:S02]  /*1130*/  @!P1 LEA R12, P6, R14.reuse, R8, 0x1 ;  /* 0x000000080e0c9211 */ /* 0x041fe400078c08ff */
[----:B-1----:R-:W-:Y:S02]  /*1140*/  @!P2 MOV R16, R120 ;  /* 0x000000780010a202 */ /* 0x002fe40000000f00 */
[----:B------:R-:W-:Y:S01]  /*1150*/  @!P1 LEA.HI.X R13, R14, R9, R13, 0x1, P6 ;  /* 0x000000090e0d9211 */ /* 0x000fe200030f0c0d */
[-C--:B----4-:R-:W-:Y:S01]  /*1160*/  @!P2 IMAD R14, R37, R10.reuse, RZ ;  /* 0x0000000a250ea224 */ /* 0x090fe200078e02ff */
[----:B------:R-:W-:Y:S01]  /*1170*/  @!P2 MOV R17, R123 ;  /* 0x0000007b0011a202 */ /* 0x000fe20000000f00 */
[----:B------:R-:W0:Y:S01]  /*1180*/  @!P5 LDC.64 R8, c[0x0][0x3e0] ;  /* 0x0000f800ff08db82 */ /* 0x000e220000000a00 */
[----:B------:R-:W-:Y:S01]  /*1190*/  MOV R49, RZ ;  /* 0x000000ff00317202 */ /* 0x000fe20000000f00 */
[----:B------:R-:W-:Y:S01]  /*11a0*/  @!P2 IMAD R15, R25, R11, R14 ;  /* 0x0000000b190fa224 */ /* 0x000fe200078e020e */
[----:B------:R-:W-:Y:S01]  /*11b0*/  IADD3 R33, PT, PT, R29, 0x98, RZ ;  /* 0x000000981d217810 */ /* 0x000fe20007ffe0ff */
[----:B------:R-:W-:-:S03]  /*11c0*/  @!P2 IMAD.WIDE.U32 R16, R25, R10, R16 ;  /* 0x0000000a1910a225 */ /* 0x000fc600078e0010 */
[----:B------:R1:W4:Y:S01]  /*11d0*/  @!P3 LDG.E R49, desc[UR6][R6.64] ;  /* 0x000000060631b981 */ /* 0x000322000c1e1900 */
[----:B------:R-:W-:Y:S01]  /*11e0*/  ISETP.GE.U32.AND P3, PT, R33, UR4, PT ;  /* 0x0000000421007c0c */ /* 0x000fe2000bf66070 */
[----:B------:R-:W0:Y:S01]  /*11f0*/  @!P4 LDC.64 R10, c[0x0][0x390] ;  /* 0x0000e400ff0acb82 */ /* 0x000e220000000a00 */
[----:B------:R-:W-:Y:S02]  /*1200*/  SHF.R.S32.HI R37, RZ, 0x1f, R33 ;  /* 0x0000001fff257819 */ /* 0x000fe40000011421 */
[----:B------:R-:W-:Y:S02]  /*1210*/  MOV R51, RZ ;  /* 0x000000ff00337202 */ /* 0x000fe40000000f00 */
[----:B------:R-:W-:Y:S02]  /*1220*/  @!P2 LEA R14, P6, R16, R2, 0x1 ;  /* 0x00000002100ea211 */ /* 0x000fe400078c08ff */
[----:B-1----:R-:W-:Y:S02]  /*1230*/  @!P2 IADD3 R6, PT, PT, R17, R15, RZ ;  /* 0x0000000f1106a210 */ /* 0x002fe40007ffe0ff */
[----:B------:R1:W4:Y:S01]  /*1240*/  @!P1 LDG.E R51, desc[UR6][R12.64] ;  /* 0x000000060c339981 */ /* 0x000322000c1e1900 */
[----:B------:R-:W-:-:S02]  /*1250*/  ISETP.GE.AND.EX P3, PT, R37, UR5, PT, P3 ;  /* 0x0000000525007c0c */ /* 0x000fc4000bf66330 */
[----:B------:R-:W-:Y:S02]  /*1260*/  @!P2 LEA.HI.X R15, R16, R3, R6, 0x1, P6 ;  /* 0x00000003100fa211 */ /* 0x000fe400030f0c06 */
[----:B------:R-:W2:Y:S01]  /*1270*/  @!P5 LDC.64 R6, c[0x0][0x390] ;  /* 0x0000e400ff06db82 */ /* 0x000ea20000000a00 */
[----:B------:R-:W-:Y:S01]  /*1280*/  @!P4 IMAD R2, R41, R4, RZ ;  /* 0x000000042902c224 */ /* 0x000fe200078e02ff */
[----:B------:R-:W-:Y:S02]  /*1290*/  IADD3 R31, PT, PT, R29, 0xa8, RZ ;  /* 0x000000a81d1f7810 */ /* 0x000fe40007ffe0ff */
[----:B-1----:R-:W-:Y:S02]  /*12a0*/  @!P4 MOV R12, R120 ;  /* 0x00000078000cc202 */ /* 0x002fe40000000f00 */
[----:B------:R-:W-:Y:S01]  /*12b0*/  @!P4 MOV R13, R123 ;  /* 0x0000007b000dc202 */ /* 0x000fe20000000f00 */
[----:B------:R-:W-:Y:S01]  /*12c0*/  @!P4 IMAD R17, R19, R5, R2 ;  /* 0x000000051311c224 */ /* 0x000fe200078e0202 */
[----:B------:R-:W-:Y:S01]  /*12d0*/  MOV R53, RZ ;  /* 0x000000ff00357202 */ /* 0x000fe20000000f00 */
[----:B------:R-:W1:Y:S01]  /*12e0*/  @!P3 LDC.64 R2, c[0x0][0x3e0] ;  /* 0x0000f800ff02bb82 */ /* 0x000e620000000a00 */
[----:B------:R-:W-:Y:S01]  /*12f0*/  ISETP.GE.U32.AND P1, PT, R31, UR4, PT ;  /* 0x000000041f007c0c */ /* 0x000fe2000bf26070 */
[----:B------:R-:W-:Y:S01]  /*1300*/  @!P4 IMAD.WIDE.U32 R4, R19, R4, R12 ;  /* 0x000000041304c225 */ /* 0x000fe200078e000c */
[----:B------:R-:W-:-:S02]  /*1310*/  SHF.R.S32.HI R41, RZ, 0x1f, R31 ;  /* 0x0000001fff297819 */ /* 0x000fc4000001141f */
[----:B------:R-:W-:Y:S01]  /*1320*/  IADD3 R19, PT, PT, R29, 0xc0, RZ ;  /* 0x000000c01d137810 */ /* 0x000fe20007ffe0ff */
[----:B0-----:R-:W-:Y:S01]  /*1330*/  @!P5 IMAD R12, R39, R8, RZ ;  /* 0x00000008270cd224 */ /* 0x001fe200078e02ff */
[----:B------:R1:W4:Y:S01]  /*1340*/  @!P2 LDG.E R53, desc[UR6][R14.64] ;  /* 0x000000060e35a981 */ /* 0x000322000c1e1900 */
[----:B------:R-:W-:Y:S02]  /*1350*/  ISETP.GE.AND.EX P1, PT, R41, UR5, PT, P1 ;  /* 0x0000000529007c0c */ /* 0x000fe4000bf26310 */
[----:B------:R-:W-:Y:S01]  /*1360*/  ISETP.GE.U32.AND P2, PT, R19, UR4, PT ;  /* 0x0000000413007c0c */ /* 0x000fe2000bf46070 */
[----:B------:R-:W-:Y:S01]  /*1370*/  @!P5 IMAD R25, R35, R9, R12 ;  /* 0x000000092319d224 */ /* 0x000fe200078e020c */
[----:B------:R-:W-:Y:S02]  /*1380*/  SHF.R.S32.HI R39, RZ, 0x1f, R19 ;  /* 0x0000001fff277819 */ /* 0x000fe40000011413 */
[----:B------:R-:W-:Y:S02]  /*1390*/  @!P5 MOV R12, R120 ;  /* 0x00000078000cd202 */ /* 0x000fe40000000f00 */
[----:B------:R-:W-:-:S02]  /*13a0*/  @!P5 MOV R13, R123 ;  /* 0x0000007b000dd202 */ /* 0x000fc40000000f00 */
[----:B------:R-:W-:Y:S02]  /*13b0*/  ISETP.GE.AND.EX P2, PT, R39, UR5, PT, P2 ;  /* 0x0000000527007c0c */ /* 0x000fe4000bf46320 */
[----:B------:R-:W-:Y:S01]  /*13c0*/  @!P4 IADD3 R5, PT, PT, R5, R17, RZ ;  /* 0x000000110505c210 */ /* 0x000fe20007ffe0ff */
[----:B------:R-:W-:Y:S01]  /*13d0*/  @!P5 IMAD.WIDE.U32 R8, R35, R8, R12 ;  /* 0x000000082308d225 */ /* 0x000fe200078e000c */
[----:B------:R-:W-:-:S04]  /*13e0*/  @!P4 LEA R16, P6, R4, R10, 0x1 ;  /* 0x0000000a0410c211 */ /* 0x000fc800078c08ff */
[----:B------:R-:W-:Y:S02]  /*13f0*/  @!P4 LEA.HI.X R17, R4, R11, R5, 0x1, P6 ;  /* 0x0000000b0411c211 */ /* 0x000fe400030f0c05 */
[----:B------:R-:W0:Y:S01]  /*1400*/  @!P3 LDC.64 R10, c[0x0][0x390] ;  /* 0x0000e400ff0abb82 */ /* 0x000e220000000a00 */
[----:B------:R-:W-:Y:S02]  /*1410*/  @!P5 IADD3 R9, PT, PT, R9, R25, RZ ;  /* 0x000000190909d210 */ /* 0x000fe40007ffe0ff */
[----:B--2---:R-:W-:-:S05]  /*1420*/  @!P5 LEA R12, P6, R8, R6, 0x1 ;  /* 0x00000006080cd211 */ /* 0x004fca00078c08ff */
[----:B------:R-:W2:Y:S01]  /*1430*/  @!P1 LDC.64 R4, c[0x0][0x3e0] ;  /* 0x0000f800ff049b82 */ /* 0x000ea20000000a00 */
[----:B------:R-:W-:Y:S02]  /*1440*/  @!P5 LEA.HI.X R13, R8, R7, R9, 0x1, P6 ;  /* 0x00000007080dd211 */ /* 0x000fe400030f0c09 */
[----:B------:R-:W-:Y:S01]  /*1450*/  MOV R55, RZ ;  /* 0x000000ff00377202 */ /* 0x000fe20000000f00 */
[----:B-1----:R-:W-:Y:S01]  /*1460*/  @!P3 IMAD R14, R37, R2, RZ ;  /* 0x00000002250eb224 */ /* 0x002fe200078e02ff */
[----:B------:R-:W-:-:S03]  /*1470*/  @!P3 MOV R24, R120 ;  /* 0x000000780018b202 */ /* 0x000fc60000000f00 */
[----:B------:R-:W1:Y:S01]  /*1480*/  @!P2 LDC.64 R6, c[0x0][0x3e0] ;  /* 0x0000f800ff06ab82 */ /* 0x000e620000000a00 */
[----:B------:R-:W-:Y:S01]  /*1490*/  @!P3 MOV R25, R123 ;  /* 0x0000007b0019b202 */ /* 0x000fe20000000f00 */
[----:B------:R-:W4:Y:S01]  /*14a0*/  @!P4 LDG.E R55, desc[UR6][R16.64] ;  /* 0x000000061037c981 */ /* 0x000f22000c1e1900 */
[----:B------:R-:W-:Y:S01]  /*14b0*/  IADD3 R35, PT, PT, R29, 0xe0, RZ ;  /* 0x000000e01d237810 */ /* 0x000fe20007ffe0ff */
[C---:B------:R-:W-:Y:S01]  /*14c0*/  @!P3 IMAD R15, R33.reuse, R3, R14 ;  /* 0x00000003210fb224 */ /* 0x040fe200078e020e */
[----:B------:R-:W-:Y:S01]  /*14d0*/  MOV R57, RZ ;  /* 0x000000ff00397202 */ /* 0x000fe20000000f00 */
[----:B------:R-:W-:Y:S01]  /*14e0*/  @!P3 IMAD.WIDE.U32 R24, R33, R2, R24 ;  /* 0x000000022118b225 */ /* 0x000fe200078e0018 */
[----:B------:R-:W-:Y:S01]  /*14f0*/  ISETP.GE.U32.AND P4, PT, R35, UR4, PT ;  /* 0x0000000423007c0c */ /* 0x000fe2000bf86070 */
[----:B------:R-:W5:Y:S01]  /*1500*/  @!P1 LDC.64 R8, c[0x0][0x390] ;  /* 0x0000e400ff089b82 */ /* 0x000f620000000a00 */
[----:B------:R-:W-:Y:S02]  /*1510*/  SHF.R.S32.HI R33, RZ, 0x1f, R35 ;  /* 0x0000001fff217819 */ /* 0x000fe40000011423 */
[----:B------:R2:W4:Y:S02]  /*1520*/  @!P5 LDG.E R57, desc[UR6][R12.64] ;  /* 0x000000060c39d981 */ /* 0x000524000c1e1900 */
[----:B------:R-:W-:-:S02]  /*1530*/  ISETP.GE.AND.EX P4, PT, R33, UR5, PT, P4 ;  /* 0x0000000521007c0c */ /* 0x000fc4000bf86340 */
[----:B------:R-:W-:Y:S01]  /*1540*/  ISETP.GE.U32.AND P5, PT, R116, UR4, PT ;  /* 0x0000000474007c0c */ /* 0x000fe2000bfa6070 */
[----:B------:R-:W5:Y:S01]  /*1550*/  @!P2 LDC.64 R2, c[0x0][0x390] ;  /* 0x0000e400ff02ab82 */ /* 0x000f620000000a00 */
[----:B0-----:R-:W-:Y:S01]  /*1560*/  @!P3 LEA R14, P6, R24, R10, 0x1 ;  /* 0x0000000a180eb211 */ /* 0x001fe200078c08ff */
[----:B--2---:R-:W-:Y:S01]  /*1570*/  @!P1 IMAD R10, R41, R4, RZ ;  /* 0x00000004290a9224 */ /* 0x004fe200078e02ff */
[----:B------:R-:W-:Y:S02]  /*1580*/  ISETP.GE.AND.EX P5, PT, R96, UR5, PT, P5 ;  /* 0x0000000560007c0c */ /* 0x000fe4000bfa6350 */
[----:B------:R-:W-:Y:S02]  /*1590*/  @!P1 MOV R12, R120 ;  /* 0x00000078000c9202 */ /* 0x000fe40000000f00 */
[----:B------:R-:W-:Y:S02]  /*15a0*/  @!P1 MOV R13, R123 ;  /* 0x0000007b000d9202 */ /* 0x000fe40000000f00 */
[----:B------:R-:W-:Y:S01]  /*15b0*/  @!P3 IADD3 R15, PT, PT, R25, R15, RZ ;  /* 0x0000000f190fb210 */ /* 0x000fe20007ffe0ff */
[C---:B------:R-:W-:Y:S01]  /*15c0*/  @!P1 IMAD R17, R31.reuse, R5, R10 ;  /* 0x000000051f119224 */ /* 0x040fe200078e020a */
[----:B------:R-:W-:Y:S01]  /*15d0*/  MOV R59, RZ ;  /* 0x000000ff003b7202 */ /* 0x000fe20000000f00 */
[----:B------:R-:W-:Y:S01]  /*15e0*/  @!P1 IMAD.WIDE.U32 R12, R31, R4, R12 ;  /* 0x000000041f0c9225 */ /* 0x000fe200078e000c */
[----:B------:R-:W-:-:S02]  /*15f0*/  @!P3 LEA.HI.X R15, R24, R11, R15, 0x1, P6 ;  /* 0x0000000b180fb211 */ /* 0x000fc400030f0c0f */
[----:B------:R-:W0:Y:S01]  /*1600*/  @!P4 LDC.64 R10, c[0x0][0x3e0] ;  /* 0x0000f800ff0acb82 */ /* 0x000e220000000a00 */
[----:B-1----:R-:W-:Y:S01]  /*1610*/  @!P2 IMAD R4, R39, R6, RZ ;  /* 0x000000062704a224 */ /* 0x002fe200078e02ff */
[----:B------:R-:W-:Y:S01]  /*1620*/  @!P2 MOV R16, R120 ;  /* 0x000000780010a202 */ /* 0x000fe20000000f00 */
[----:B------:R1:W2:Y:S02]  /*1630*/  @!P3 LDG.E R59, desc[UR6][R14.64] ;  /* 0x000000060e3bb981 */ /* 0x0002a4000c1e1900 */
[----:B------:R-:W-:Y:S01]  /*1640*/  @!P2 IMAD R25, R19, R7, R4 ;  /* 0x000000071319a224 */ /* 0x000fe200078e0204 */
[----:B------:R-:W-:Y:S02]  /*1650*/  @!P1 IADD3 R7, PT, PT, R13, R17, RZ ;  /* 0x000000110d079210 */ /* 0x000fe40007ffe0ff */
[----:B------:R-:W-:Y:S01]  /*1660*/  ISETP.GE.U32.AND P3, PT, R114, UR4, PT ;  /* 0x0000000472007c0c */ /* 0x000fe2000bf66070 */
[----:B------:R-:W0:Y:S01]  /*1670*/  @!P5 LDC.64 R4, c[0x0][0x3e0] ;  /* 0x0000f800ff04db82 */ /* 0x000e220000000a00 */
[----:B------:R-:W-:-:S02]  /*1680*/  @!P2 MOV R17, R123 ;  /* 0x0000007b0011a202 */ /* 0x000fc40000000f00 */
[----:B------:R-:W-:Y:S02]  /*1690*/  ISETP.GE.AND.EX P3, PT, R94, UR5, PT, P3 ;  /* 0x000000055e007c0c */ /* 0x000fe4000bf66330 */
[C---:B-----5:R-:W-:Y:S01]  /*16a0*/  @!P1 LEA R8, P6, R12.reuse, R8, 0x1 ;  /* 0x000000080c089211 */ /* 0x060fe200078c08ff */
[----:B------:R-:W-:Y:S01]  /*16b0*/  @!P2 IMAD.WIDE.U32 R16, R19, R6, R16 ;  /* 0x000000061310a225 */ /* 0x000fe200078e0010 */
[----:B------:R-:W-:Y:S01]  /*16c0*/  MOV R63, RZ ;  /* 0x000000ff003f7202 */ /* 0x000fe20000000f00 */
[----:B-1----:R-:W1:Y:S01]  /*16d0*/  @!P4 LDC.64 R14, c[0x0][0x390] ;  /* 0x0000e400ff0ecb82 */ /* 0x002e620000000a00 */
[----:B------:R-:W-:Y:S02]  /*16e0*/  @!P1 LEA.HI.X R9, R12, R9, R7, 0x1, P6 ;  /* 0x000000090c099211 */ /* 0x000fe400030f0c07 */
[----:B------:R-:W-:Y:S02]  /*16f0*/  @!P2 IADD3 R7, PT, PT, R17, R25, RZ ;  /* 0x000000191107a210 */ /* 0x000fe40007ffe0ff */
[C---:B------:R-:W-:Y:S01]  /*1700*/  @!P2 LEA R6, P6, R16.reuse, R2, 0x1 ;  /* 0x000000021006a211 */ /* 0x040fe200078c08ff */
[----:B------:R-:W5:Y:S01]  /*1710*/  @!P1 LDG.E R63, desc[UR6][R8.64] ;  /* 0x00000006083f9981 */ /* 0x000f62000c1e1900 */
[----:B------:R-:W-:Y:S01]  /*1720*/  MOV R69, RZ ;  /* 0x000000ff00457202 */ /* 0x000fe20000000f00 */
[----:B------:R-:W1:Y:S01]  /*1730*/  @!P3 LDC.64 R12, c[0x0][0x3e0] ;  /* 0x0000f800ff0cbb82 */ /* 0x000e620000000a00 */
[----:B------:R-:W-:-:S02]  /*1740*/  @!P2 LEA.HI.X R7, R16, R3, R7, 0x1, P6 ;  /* 0x000000031007a211 */ /* 0x000fc400030f0c07 */
[----:B------:R-:W-:Y:S01]  /*1750*/  ISETP.GE.U32.AND P1, PT, R115, UR4, PT ;  /* 0x0000000473007c0c */ /* 0x000fe2000bf26070 */
[----:B0-----:R-:W-:Y:S02]  /*1760*/  @!P4 IMAD R16, R33, R10, RZ ;  /* 0x0000000a2110c224 */ /* 0x001fe400078e02ff */
[----:B------:R0:W5:Y:S02]  /*1770*/  @!P2 LDG.E R69, desc[UR6][R6.64] ;  /* 0x000000060645a981 */ /* 0x000164000c1e1900 */
[----:B------:R-:W3:Y:S01]  /*1780*/  @!P5 LDC.64 R2, c[0x0][0x390] ;  /* 0x0000e400ff02db82 */ /* 0x000ee20000000a00 */
[----:B------:R-:W-:Y:S01]  /*1790*/  ISETP.GE.AND.EX P1, PT, R95, UR5, PT, P1 ;  /* 0x000000055f007c0c */ /* 0x000fe2000bf26310 */
[----:B------:R-:W-:Y:S01]  /*17a0*/  @!P4 IMAD R19, R35, R11, R16 ;  /* 0x0000000b2313c224 */ /* 0x000fe200078e0210 */
[----:B0-----:R-:W-:-:S05]  /*17b0*/  @!P4 MOV R6, R120 ;  /* 0x000000780006c202 */ /* 0x001fca0000000f00 */
[----:B------:R-:W0:Y:S01]  /*17c0*/  @!P3 LDC.64 R8, c[0x0][0x390] ;  /* 0x0000e400ff08bb82 */ /* 0x000e220000000a00 */
[-C--:B------:R-:W-:Y:S01]  /*17d0*/  @!P4 MOV R7, R123.reuse ;  /* 0x0000007b0007c202 */ /* 0x080fe20000000f00 */
[----:B------:R-:W-:Y:S02]  /*17e0*/  @!P5 IMAD R16, R96, R4, RZ ;  /* 0x000000046010d224 */ /* 0x000fe400078e02ff */
[----:B------:R-:W-:Y:S01]  /*17f0*/  @!P4 IMAD.WIDE.U32 R10, R35, R10, R6 ;  /* 0x0000000a230ac225 */ /* 0x000fe200078e0006 */
[----:B------:R-:W-:Y:S02]  /*1800*/  @!P5 MOV R6, R120 ;  /* 0x000000780006d202 */ /* 0x000fe40000000f00 */
[----:B------:R-:W-:Y:S01]  /*1810*/  @!P5 MOV R7, R123 ;  /* 0x0000007b0007d202 */ /* 0x000fe20000000f00 */
[C---:B------:R-:W-:Y:S01]  /*1820*/  @!P5 IMAD R17, R116.reuse, R5, R16 ;  /* 0x000000057411d224 */ /* 0x040fe200078e0210 */
[----:B------:R-:W-:Y:S02]  /*1830*/  ISETP.GE.U32.AND P2, PT, R113, UR4, PT ;  /* 0x0000000471007c0c */ /* 0x000fe4000bf46070 */
[----:B------:R-:W-:Y:S01]  /*1840*/  @!P4 IADD3 R11, PT, PT, R11, R19, RZ ;  /* 0x000000130b0bc210 */ /* 0x000fe20007ffe0ff */
[----:B------:R-:W-:Y:S01]  /*1850*/  @!P5 IMAD.WIDE.U32 R4, R116, R4, R6 ;  /* 0x000000047404d225 */ /* 0x000fe200078e0006 */
[----:B-1----:R-:W-:Y:S01]  /*1860*/  @!P4 LEA R14, P6, R10, R14, 0x1 ;  /* 0x0000000e0a0ec211 */ /* 0x002fe200078c08ff */
[----:B------:R-:W1:Y:S01]  /*1870*/  @!P1 LDC.64 R6, c[0x0][0x3e0] ;  /* 0x0000f800ff069b82 */ /* 0x000e620000000a00 */
[----:B------:R-:W-:-:S02]  /*1880*/  ISETP.GE.AND.EX P2, PT, R93, UR5, PT, P2 ;  /* 0x000000055d007c0c */ /* 0x000fc4000bf46320 */
[----:B------:R-:W-:Y:S02]  /*1890*/  MOV R77, RZ ;  /* 0x000000ff004d7202 */ /* 0x000fe40000000f00 */
[----:B------:R-:W-:Y:S01]  /*18a0*/  @!P4 LEA.HI.X R15, R10, R15, R11, 0x1, P6 ;  /* 0x0000000f0a0fc211 */ /* 0x000fe200030f0c0b */
[----:B------:R-:W-:Y:S01]  /*18b0*/  @!P3 IMAD R10, R94, R12, RZ ;  /* 0x0000000c5e0ab224 */ /* 0x000fe200078e02ff */
[----:B------:R-:W-:Y:S02]  /*18c0*/  @!P5 IADD3 R5, PT, PT, R5, R17, RZ ;  /* 0x000000110505d210 */ /* 0x000fe40007ffe0ff */
[----:B---3--:R-:W-:Y:S01]  /*18d0*/  @!P5 LEA R2, P6, R4, R2, 0x1 ;  /* 0x000000020402d211 */ /* 0x008fe200078c08ff */
[----:B------:R3:W5:Y:S01]  /*18e0*/  @!P4 LDG.E R77, desc[UR6][R14.64] ;  /* 0x000000060e4dc981 */ /* 0x000762000c1e1900 */
[----:B------:R-:W-:Y:S01]  /*18f0*/  CS2R R24, SRZ ;  /* 0x0000000000187805 */ /* 0x000fe2000001ff00 */
[----:B------:R-:W-:Y:S01]  /*1900*/  @!P3 IMAD R17, R114, R13, R10 ;  /* 0x0000000d7211b224 */ /* 0x000fe200078e020a */
[----:B------:R-:W-:Y:S01]  /*1910*/  @!P5 LEA.HI.X R3, R4, R3, R5, 0x1, P6 ;  /* 0x000000030403d211 */ /* 0x000fe200030f0c05 */
[----:B------:R-:W1:Y:S01]  /*1920*/  @!P1 LDC.64 R10, c[0x0][0x390] ;  /* 0x0000e400ff0a9b82 */ /* 0x000e620000000a00 */
[----:B------:R-:W-:-:S03]  /*1930*/  ISETP.GE.U32.AND P4, PT, R112, UR4, PT ;  /* 0x0000000470007c0c */ /* 0x000fc6000bf86070 */
[----:B------:R0:W4:Y:S01]  /*1940*/  @!P5 LDG.E R24, desc[UR6][R2.64] ;  /* 0x000000060218d981 */ /* 0x000122000c1e1900 */
[----:B---3--:R-:W-:Y:S02]  /*1950*/  @!P3 MOV R14, R120 ;  /* 0x00000078000eb202 */ /* 0x008fe40000000f00 */
[----:B------:R-:W-:Y:S01]  /*1960*/  @!P3 MOV R15, R123 ;  /* 0x0000007b000fb202 */ /* 0x000fe20000000f00 */
[----:B------:R-:W3:Y:S01]  /*1970*/  @!P2 LDC.64 R4, c[0x0][0x3e0] ;  /* 0x0000f800ff04ab82 */ /* 0x000ee20000000a00 */
[----:B------:R-:W-:Y:S01]  /*1980*/  ISETP.GE.AND.EX P4, PT, R92, UR5, PT, P4 ;  /* 0x000000055c007c0c */ /* 0x000fe2000bf86340 */
[----:B------:R-:W-:-:S06]  /*1990*/  @!P3 IMAD.WIDE.U32 R12, R114, R12, R14 ;  /* 0x0000000c720cb225 */ /* 0x000fcc00078e000e */
[----:B0-----:R-:W0:Y:S01]  /*19a0*/  @!P2 LDC.64 R2, c[0x0][0x390] ;  /* 0x0000e400ff02ab82 */ /* 0x001e220000000a00 */
[----:B------:R-:W-:Y:S02]  /*19b0*/  @!P3 IADD3 R13, PT, PT, R13, R17, RZ ;  /* 0x000000110d0db210 */ /* 0x000fe40007ffe0ff */
[----:B------:R-:W-:Y:S01]  /*19c0*/  @!P3 LEA R8, P5, R12, R8, 0x1 ;  /* 0x000000080c08b211 */ /* 0x000fe200078a08ff */
[----:B-1----:R-:W-:-:S03]  /*19d0*/  @!P1 IMAD R14, R95, R6, RZ ;  /* 0x000000065f0e9224 */ /* 0x002fc600078e02ff */
[----:B------:R-:W-:Y:S02]  /*19e0*/  @!P3 LEA.HI.X R9, R12, R9, R13, 0x1, P5 ;  /* 0x000000090c09b211 */ /* 0x000fe400028f0c0d */
[----:B------:R-:W-:Y:S02]  /*19f0*/  @!P1 MOV R12, R120 ;  /* 0x00000078000c9202 */ /* 0x000fe40000000f00 */
[----:B------:R-:W-:Y:S01]  /*1a00*/  @!P1 MOV R13, R123 ;  /* 0x0000007b000d9202 */ /* 0x000fe20000000f00 */
[----:B------:R-:W-:Y:S01]  /*1a10*/  @!P1 IMAD R15, R115, R7, R14 ;  /* 0x00000007730f9224 */ /* 0x000fe200078e020e */
[----:B------:R-:W-:Y:S02]  /*1a20*/  ISETP.GE.U32.AND P5, PT, R111, UR4, PT ;  /* 0x000000046f007c0c */ /* 0x000fe4000bfa6070 */
[----:B------:R-:W-:Y:S01]  /*1a30*/  CS2R R16, SRZ ;  /* 0x0000000000107805 */ /* 0x000fe2000001ff00 */
[----:B------:R-:W-:Y:S02]  /*1a40*/  @!P1 IMAD.WIDE.U32 R6, R115, R6, R12 ;  /* 0x0000000673069225 */ /* 0x000fe400078e000c */
[----:B------:R-:W1:Y:S01]  /*1a50*/  @!P4 LDC.64 R12, c[0x0][0x3e0] ;  /* 0x0000f800ff0ccb82 */ /* 0x000e620000000a00 */
[----:B------:R-:W-:-:S02]  /*1a60*/  ISETP.GE.AND.EX P5, PT, R91, UR5, PT, P5 ;  /* 0x000000055b007c0c */ /* 0x000fc4000bfa6350 */
[----:B------:R3:W2:Y:S02]  /*1a70*/  @!P3 LDG.E R17, desc[UR6][R8.64] ;  /* 0x000000060811b981 */ /* 0x0006a4000c1e1900 */
[----:B---3--:R-:W-:Y:S01]  /*1a80*/  @!P2 IMAD R14, R93, R4, RZ ;  /* 0x000000045d0ea224 */ /* 0x008fe200078e02ff */
[----:B------:R-:W-:Y:S02]  /*1a90*/  @!P1 IADD3 R7, PT, PT, R7, R15, RZ ;  /* 0x0000000f07079210 */ /* 0x000fe40007ffe0ff */
[C---:B------:R-:W-:Y:S01]  /*1aa0*/  @!P1 LEA R10, P3, R6.reuse, R10, 0x1 ;  /* 0x0000000a060a9211 */ /* 0x040fe200078608ff */
[----:B------:R-:W-:Y:S01]  /*1ab0*/  @!P2 IMAD R15, R113, R5, R14 ;  /* 0x00000005710fa224 */ /* 0x000fe200078e020e */
[----:B------:R-:W-:Y:S02]  /*1ac0*/  @!P2 MOV R8, R120 ;  /* 0x000000780008a202 */ /* 0x000fe40000000f00 */
[----:B------:R-:W-:Y:S02]  /*1ad0*/  @!P2 MOV R9, R123 ;  /* 0x0000007b0009a202 */ /* 0x000fe40000000f00 */
[----:B------:R-:W-:-:S02]  /*1ae0*/  @!P1 LEA.HI.X R11, R6, R11, R7, 0x1, P3 ;  /* 0x0000000b060b9211 */ /* 0x000fc400018f0c07 */
[----:B------:R-:W3:Y:S01]  /*1af0*/  @!P5 LDC.64 R6, c[0x0][0x3e0] ;  /* 0x0000f800ff06db82 */ /* 0x000ee20000000a00 */
[----:B------:R-:W-:Y:S01]  /*1b00*/  @!P2 IMAD.WIDE.U32 R4, R113, R4, R8 ;  /* 0x000000047104a225 */ /* 0x000fe200078e0008 */
[----:B------:R-:W-:Y:S01]  /*1b10*/  MOV R19, RZ ;  /* 0x000000ff00137202 */ /* 0x000fe20000000f00 */
[----:B------:R-:W5:Y:S05]  /*1b20*/  @!P1 LDG.E R16, desc[UR6][R10.64] ;  /* 0x000000060a109981 */ /* 0x000f6a000c1e1900 */
[----:B------:R-:W3:Y:S01]  /*1b30*/  @!P4 LDC.64 R8, c[0x0][0x390] ;  /* 0x0000e400ff08cb82 */ /* 0x000ee20000000a00 */
[----:B------:R-:W-:Y:S02]  /*1b40*/  @!P2 IADD3 R5, PT, PT, R5, R15, RZ ;  /* 0x0000000f0505a210 */ /* 0x000fe40007ffe0ff */
[----:B0-----:R-:W-:-:S02]  /*1b50*/  @!P2 LEA R2, P6, R4, R2, 0x1 ;  /* 0x000000020402a211 */ /* 0x001fc400078c08ff */
[----:B------:R-:W-:Y:S02]  /*1b60*/  ISETP.GE.U32.AND P3, PT, R110, UR4, PT ;  /* 0x000000046e007c0c */ /* 0x000fe4000bf66070 */
[----:B------:R-:W-:Y:S01]  /*1b70*/  @!P2 LEA.HI.X R3, R4, R3, R5, 0x1, P6 ;  /* 0x000000030403a211 */ /* 0x000fe200030f0c05 */
[----:B-1----:R-:W-:Y:S01]  /*1b80*/  @!P4 IMAD R4, R92, R12, RZ ;  /* 0x0000000c5c04c224 */ /* 0x002fe200078e02ff */
[----:B------:R-:W-:-:S03]  /*1b90*/  ISETP.GE.AND.EX P3, PT, R90, UR5, PT, P3 ;  /* 0x000000055a007c0c */ /* 0x000fc6000bf66330 */
[----:B------:R0:W2:Y:S01]  /*1ba0*/  @!P2 LDG.E R19, desc[UR6][R2.64] ;  /* 0x000000060213a981 */ /* 0x0000a2000c1e1900 */
[C---:B------:R-:W-:Y:S01]  /*1bb0*/  @!P4 IMAD R15, R112.reuse, R13, R4 ;  /* 0x0000000d700fc224 */ /* 0x040fe200078e0204 */
[----:B------:R-:W-:Y:S01]  /*1bc0*/  ISETP.GE.U32.AND P2, PT, R109, UR4, PT ;  /* 0x000000046d007c0c */ /* 0x000fe2000bf46070 */
[----:B------:R-:W1:Y:S01]  /*1bd0*/  @!P5 LDC.64 R4, c[0x0][0x390] ;  /* 0x0000e400ff04db82 */ /* 0x000e620000000a00 */
[----:B0-----:R-:W-:Y:S02]  /*1be0*/  @!P4 MOV R2, R120 ;  /* 0x000000780002c202 */ /* 0x001fe40000000f00 */
[----:B------:R-:W-:Y:S02]  /*1bf0*/  @!P4 MOV R3, R123 ;  /* 0x0000007b0003c202 */ /* 0x000fe40000000f00 */
[----:B------:R-:W-:Y:S01]  /*1c00*/  ISETP.GE.AND.EX P2, PT, R89, UR5, PT, P2 ;  /* 0x0000000559007c0c */ /* 0x000fe2000bf46320 */
[----:B------:R-:W-:-:S03]  /*1c10*/  @!P4 IMAD.WIDE.U32 R12, R112, R12, R2 ;  /* 0x0000000c700cc225 */ /* 0x000fc600078e0002 */
[----:B------:R-:W0:Y:S02]  /*1c20*/  @!P3 LDC.64 R2, c[0x0][0x3e0] ;  /* 0x0000f800ff02bb82 */ /* 0x000e240000000a00 */
[----:B------:R-:W-:Y:S02]  /*1c30*/  @!P4 IADD3 R11, PT, PT, R13, R15, RZ ;  /* 0x0000000f0d0bc210 */ /* 0x000fe40007ffe0ff */
[C---:B---3--:R-:W-:Y:S01]  /*1c40*/  @!P4 LEA R10, P6, R12.reuse, R8, 0x1 ;  /* 0x000000080c0ac211 */ /* 0x048fe200078c08ff */
[----:B------:R-:W-:Y:S01]  /*1c50*/  @!P5 IMAD R8, R91, R6, RZ ;  /* 0x000000065b08d224 */ /* 0x000fe200078e02ff */
[----:B------:R-:W-:Y:S02]  /*1c60*/  @!P5 MOV R13, R123 ;  /* 0x0000007b000dd202 */ /* 0x000fe40000000f00 */
[----:B------:R-:W-:Y:S02]  /*1c70*/  @!P4 LEA.HI.X R11, R12, R9, R11, 0x1, P6 ;  /* 0x000000090c0bc211 */ /* 0x000fe400030f0c0b */
[----:B------:R-:W-:Y:S01]  /*1c80*/  @!P5 MOV R12, R120 ;  /* 0x00000078000cd202 */ /* 0x000fe20000000f00 */
[----:B------:R-:W-:-:S02]  /*1c90*/  @!P5 IMAD R15, R111, R7, R8 ;  /* 0x000000076f0fd224 */ /* 0x000fc400078e0208 */
[----:B------:R-:W3:Y:S01]  /*1ca0*/  @!P2 LDC.64 R8, c[0x0][0x3e0] ;  /* 0x0000f800ff08ab82 */ /* 0x000ee20000000a00 */
[----:B------:R-:W-:Y:S01]  /*1cb0*/  ISETP.GE.U32.AND P6, PT, R108, UR4, PT ;  /* 0x000000046c007c0c */ /* 0x000fe2000bfc6070 */
[----:B------:R-:W-:Y:S01]  /*1cc0*/  @!P5 IMAD.WIDE.U32 R6, R111, R6, R12 ;  /* 0x000000066f06d225 */ /* 0x000fe200078e000c */
[----:B------:R1:W2:Y:S02]  /*1cd0*/  @!P4 LDG.E R25, desc[UR6][R10.64] ;  /* 0x000000060a19c981 */ /* 0x0002a4000c1e1900 */
[----:B------:R-:W-:Y:S02]  /*1ce0*/  ISETP.GE.AND.EX P6, PT, R88, UR5, PT, P6 ;  /* 0x0000000558007c0c */ /* 0x000fe4000bfc6360 */
[----:B------:R-:W-:Y:S02]  /*1cf0*/  @!P5 IADD3 R7, PT, PT, R7, R15, RZ ;  /* 0x0000000f0707d210 */ /* 0x000fe40007ffe0ff */
[C---:B-1----:R-:W-:Y:S01]  /*1d00*/  @!P5 LEA R12, P4, R6.reuse, R4, 0x1 ;  /* 0x00000004060cd211 */ /* 0x042fe200078808ff */
[----:B------:R-:W1:Y:S03]  /*1d10*/  @!P3 LDC.64 R10, c[0x0][0x390] ;  /* 0x0000e400ff0abb82 */ /* 0x000e660000000a00 */
[----:B------:R-:W-:-:S02]  /*1d20*/  @!P5 LEA.HI.X R13, R6, R5, R7, 0x1, P4 ;  /* 0x00000005060dd211 */ /* 0x000fc400020f0c07 */
[----:B------:R-:W-:-:S03]  /*1d30*/  MOV R61, RZ ;  /* 0x000000ff003d7202 */ /* 0x000fc60000000f00 */
[----:B------:R-:W1:Y:S01]  /*1d40*/  @!P2 LDC.64 R6, c[0x0][0x390] ;  /* 0x0000e400ff06ab82 */ /* 0x000e620000000a00 */
[----:B------:R-:W-:Y:S01]  /*1d50*/  ISETP.GE.U32.AND P4, PT, R107, UR4, PT ;  /* 0x000000046b007c0c */ /* 0x000fe2000bf86070 */
[----:B0-----:R-:W-:Y:S01]  /*1d60*/  @!P3 IMAD R14, R90, R2, RZ ;  /* 0x000000025a0eb224 */ /* 0x001fe200078e02ff */
[----:B------:R-:W-:Y:S01]  /*1d70*/  @!P3 MOV R30, R120 ;  /* 0x00000078001eb202 */ /* 0x000fe20000000f00 */
[----:B------:R0:W2:Y:S01]  /*1d80*/  @!P5 LDG.E R61, desc[UR6][R12.64] ;  /* 0x000000060c3dd981 */ /* 0x0000a2000c1e1900 */
[----:B------:R-:W-:-:S03]  /*1d90*/  ISETP.GE.AND.EX P4, PT, R87, UR5, PT, P4 ;  /* 0x0000000557007c0c */ /* 0x000fc6000bf86340 */
[----:B------:R-:W1:Y:S01]  /*1da0*/  @!P6 LDC.64 R4, c[0x0][0x3e0] ;  /* 0x0000f800ff04eb82 */ /* 0x000e620000000a00 */
[----:B------:R-:W-:Y:S01]  /*1db0*/  @!P3 MOV R31, R123 ;  /* 0x0000007b001fb202 */ /* 0x000fe20000000f00 */
[C---:B------:R-:W-:Y:S02]  /*1dc0*/  @!P3 IMAD R3, R110.reuse, R3, R14 ;  /* 0x000000036e03b224 */ /* 0x040fe400078e020e */
[----:B---3--:R-:W-:Y:S01]  /*1dd0*/  @!P2 IMAD R14, R89, R8, RZ ;  /* 0x00000008590ea224 */ /* 0x008fe200078e02ff */
[----:B0-----:R-:W-:Y:S02]  /*1de0*/  @!P2 MOV R12, R120 ;  /* 0x00000078000ca202 */ /* 0x001fe40000000f00 */
[----:B------:R-:W-:Y:S01]  /*1df0*/  @!P2 MOV R13, R123 ;  /* 0x0000007b000da202 */ /* 0x000fe20000000f00 */
[----:B------:R-:W-:-:S04]  /*1e00*/  @!P3 IMAD.WIDE.U32 R30, R110, R2, R30 ;  /* 0x000000026e1eb225 */ /* 0x000fc800078e001e */
[C---:B------:R-:W-:Y:S02]  /*1e10*/  @!P2 IMAD R33, R109.reuse, R9, R14 ;  /* 0x000000096d21a224 */ /* 0x040fe400078e020e */
[----:B------:R-:W-:Y:S02]  /*1e20*/  @!P2 IMAD.WIDE.U32 R12, R109, R8, R12 ;  /* 0x000000086d0ca225 */ /* 0x000fe400078e000c */
[----:B------:R-:W0:Y:S01]  /*1e30*/  @!P6 LDC.64 R8, c[0x0][0x390] ;  /* 0x0000e400ff08eb82 */ /* 0x000e220000000a00 */
[----:B------:R-:W-:Y:S02]  /*1e40*/  @!P3 IADD3 R15, PT, PT, R31, R3, RZ ;  /* 0x000000031f0fb210 */ /* 0x000fe40007ffe0ff */
[C---:B-1----:R-:W-:Y:S02]  /*1e50*/  @!P3 LEA R14, P5, R30.reuse, R10, 0x1 ;  /* 0x0000000a1e0eb211 */ /* 0x042fe400078a08ff */
[----:B------:R-:W-:Y:S02]  /*1e60*/  MOV R65, RZ ;  /* 0x000000ff00417202 */ /* 0x000fe40000000f00 */
[----:B------:R-:W-:Y:S01]  /*1e70*/  @!P3 LEA.HI.X R15, R30, R11, R15, 0x1, P5 ;  /* 0x0000000b1e0fb211 */ /* 0x000fe200028f0c0f */
[----:B------:R-:W1:Y:S01]  /*1e80*/  @!P4 LDC.64 R2, c[0x0][0x3e0] ;  /* 0x0000f800ff02cb82 */ /* 0x000e620000000a00 */
[----:B------:R-:W-:-:S02]  /*1e90*/  @!P2 IADD3 R11, PT, PT, R13, R33, RZ ;  /* 0x000000210d0ba210 */ /* 0x000fc40007ffe0ff */
[----:B------:R-:W-:Y:S01]  /*1ea0*/  @!P2 LEA R10, P5, R12, R6, 0x1 ;  /* 0x000000060c0aa211 */ /* 0x000fe200078a08ff */
[----:B------:R-:W3:Y:S01]  /*1eb0*/  @!P3 LDG.E R65, desc[UR6][R14.64] ;  /* 0x000000060e41b981 */ /* 0x000ee2000c1e1900 */
[----:B------:R-:W-:Y:S02]  /*1ec0*/  ISETP.GE.U32.AND P3, PT, R106, UR4, PT ;  /* 0x000000046a007c0c */ /* 0x000fe4000bf66070 */
[----:B------:R-:W-:Y:S01]  /*1ed0*/  @!P2 LEA.HI.X R11, R12, R7, R11, 0x1, P5 ;  /* 0x000000070c0ba211 */ /* 0x000fe200028f0c0b */
[----:B------:R-:W-:Y:S01]  /*1ee0*/  @!P6 IMAD R30, R88, R4, RZ ;  /* 0x00000004581ee224 */ /* 0x000fe200078e02ff */
[----:B------:R-:W-:Y:S01]  /*1ef0*/  @!P6 MOV R12, R120 ;  /* 0x00000078000ce202 */ /* 0x000fe20000000f00 */
[----:B------:R-:W1:Y:S01]  /*1f00*/  @!P4 LDC.64 R6, c[0x0][0x390] ;  /* 0x0000e400ff06cb82 */ /* 0x000e620000000a00 */
[----:B------:R-:W-:Y:S02]  /*1f10*/  @!P6 MOV R13, R123 ;  /* 0x0000007b000de202 */ /* 0x000fe40000000f00 */
[----:B------:R-:W-:Y:S01]  /*1f20*/  ISETP.GE.AND.EX P3, PT, R86, UR5, PT, P3 ;  /* 0x0000000556007c0c */ /* 0x000fe2000bf66330 */
[C---:B------:R-:W-:Y:S01]  /*1f30*/  @!P6 IMAD R5, R108.reuse, R5, R30 ;  /* 0x000000056c05e224 */ /* 0x040fe200078e021e */
[----:B------:R-:W-:Y:S01]  /*1f40*/  MOV R67, RZ ;  /* 0x000000ff00437202 */ /* 0x000fe20000000f00 */
[----:B------:R-:W-:Y:S01]  /*1f50*/  @!P6 IMAD.WIDE.U32 R12, R108, R4, R12 ;  /* 0x000000046c0ce225 */ /* 0x000fe200078e000c */
[----:B------:R-:W-:-:S04]  /*1f60*/  IADD3 R31, PT, PT, R29, 0xe8, RZ ;  /* 0x000000e81d1f7810 */ /* 0x000fc80007ffe0ff */
[----:B------:R0:W3:Y:S01]  /*1f70*/  @!P2 LDG.E R67, desc[UR6][R10.64] ;  /* 0x000000060a43a981 */ /* 0x0000e2000c1e1900 */
[----:B------:R-:W-:Y:S02]  /*1f80*/  @!P6 IADD3 R4, PT, PT, R13, R5, RZ ;  /* 0x000000050d04e210 */ /* 0x000fe40007ffe0ff */
[----:B------:R-:W-:Y:S02]  /*1f90*/  ISETP.GE.U32.AND P2, PT, R31, UR4, PT ;  /* 0x000000041f007c0c */ /* 0x000fe4000bf46070 */
[----:B------:R-:W-:Y:S02]  /*1fa0*/  SHF.R.S32.HI R33, RZ, 0x1f, R31 ;  /* 0x0000001fff217819 */ /* 0x000fe4000001141f */
[----:B0-----:R-:W-:Y:S01]  /*1fb0*/  @!P6 LEA R10, P5, R12, R8, 0x1 ;  /* 0x000000080c0ae211 */ /* 0x001fe200078a08ff */
[----:B-1----:R-:W-:-:S03]  /*1fc0*/  @!P4 IMAD R8, R87, R2, RZ ;  /* 0x000000025708c224 */ /* 0x002fc600078e02ff */
[----:B------:R-:W-:Y:S02]  /*1fd0*/  @!P6 LEA.HI.X R11, R12, R9, R4, 0x1, P5 ;  /* 0x000000090c0be211 */ /* 0x000fe400028f0c04 */
[----:B------:R-:W0:Y:S01]  /*1fe0*/  @!P3 LDC.64 R4, c[0x0][0x3e0] ;  /* 0x0000f800ff04bb82 */ /* 0x000e220000000a00 */
[----:B------:R-:W-:Y:S01]  /*1ff0*/  ISETP.GE.AND.EX P2, PT, R33, UR5, PT, P2 ;  /* 0x0000000521007c0c */ /* 0x000fe2000bf46320 */
[C---:B------:R-:W-:Y:S01]  /*2000*/  @!P4 IMAD R3, R107.reuse, R3, R8 ;  /* 0x000000036b03c224 */ /* 0x040fe200078e0208 */
[----:B------:R-:W-:Y:S02]  /*2010*/  @!P4 MOV R8, R120 ;  /* 0x000000780008c202 */ /* 0x000fe40000000f00 */
[----:B------:R-:W-:Y:S02]  /*2020*/  @!P4 MOV R9, R123 ;  /* 0x0000007b0009c202 */ /* 0x000fe40000000f00 */
[----:B------:R-:W-:Y:S01]  /*2030*/  MOV R71, RZ ;  /* 0x000000ff00477202 */ /* 0x000fe20000000f00 */
[----:B------:R-:W-:Y:S01]  /*2040*/  @!P4 IMAD.WIDE.U32 R8, R107, R2, R8 ;  /* 0x000000026b08c225 */ /* 0x000fe200078e0008 */
[----:B------:R-:W-:-:S04]  /*2050*/  IADD3 R29, PT, PT, R29, 0xf0, RZ ;  /* 0x000000f01d1d7810 */ /* 0x000fc80007ffe0ff */
[----:B------:R1:W3:Y:S01]  /*2060*/  @!P6 LDG.E R71, desc[UR6][R10.64] ;  /* 0x000000060a47e981 */ /* 0x0002e2000c1e1900 */
[----:B------:R-:W4:Y:S01]  /*2070*/  @!P2 LDC.64 R12, c[0x0][0x3e0] ;  /* 0x0000f800ff0cab82 */ /* 0x000f220000000a00 */
[----:B------:R-:W-:Y:S02]  /*2080*/  @!P4 IADD3 R9, PT, PT, R9, R3, RZ ;  /* 0x000000030909c210 */ /* 0x000fe40007ffe0ff */
[----:B------:R-:W-:Y:S02]  /*2090*/  ISETP.GE.U32.AND P5, PT, R29, UR4, PT ;  /* 0x000000041d007c0c */ /* 0x000fe4000bfa6070 */
[----:B------:R-:W-:-:S03]  /*20a0*/  SHF.R.S32.HI R35, RZ, 0x1f, R29 ;  /* 0x0000001fff237819 */ /* 0x000fc6000001141d */
[----:B------:R-:W4:Y:S01]  /*20b0*/  @!P3 LDC.64 R2, c[0x0][0x390] ;  /* 0x0000e400ff02bb82 */ /* 0x000f220000000a00 */
[C---:B------:R-:W-:Y:S02]  /*20c0*/  @!P4 LEA R6, P6, R8.reuse, R6, 0x1 ;  /* 0x000000060806c211 */ /* 0x040fe400078c08ff */
[----:B------:R-:W-:Y:S02]  /*20d0*/  ISETP.GE.AND.EX P5, PT, R35, UR5, PT, P5 ;  /* 0x0000000523007c0c */ /* 0x000fe4000bfa6350 */
[----:B------:R-:W-:Y:S01]  /*20e0*/  @!P4 LEA.HI.X R7, R8, R7, R9, 0x1, P6 ;  /* 0x000000070807c211 */ /* 0x000fe200030f0c09 */
[----:B0-----:R-:W-:Y:S01]  /*20f0*/  @!P3 IMAD R14, R86, R4, RZ ;  /* 0x00000004560eb224 */ /* 0x001fe200078e02ff */
[----:B------:R-:W-:Y:S01]  /*2100*/  ISETP.GE.U32.AND P6, PT, R105, UR4, PT ;  /* 0x0000000469007c0c */ /* 0x000fe2000bfc6070 */
[----:B-1----:R-:W0:Y:S01]  /*2110*/  @!P2 LDC.64 R10, c[0x0][0x390] ;  /* 0x0000e400ff0aab82 */ /* 0x002e220000000a00 */
[----:B------:R-:W-:Y:S01]  /*2120*/  @!P3 MOV R15, R123 ;  /* 0x0000007b000fb202 */ /* 0x000fe20000000f00 */
[----:B------:R-:W-:Y:S01]  /*2130*/  @!P3 IMAD R37, R106, R5, R14 ;  /* 0x000000056a25b224 */ /* 0x000fe200078e020e */
[----:B------:R-:W-:-:S02]  /*2140*/  ISETP.GE.AND.EX P6, PT, R85, UR5, PT, P6 ;  /* 0x0000000555007c0c */ /* 0x000fc4000bfc6360 */
[----:B------:R-:W-:Y:S02]  /*2150*/  @!P3 MOV R14, R120 ;  /* 0x00000078000eb202 */ /* 0x000fe40000000f00 */
[----:B------:R-:W-:Y:S01]  /*2160*/  MOV R73, RZ ;  /* 0x000000ff00497202 */ /* 0x000fe20000000f00 */
[----:B------:R-:W1:Y:S02]  /*2170*/  @!P5 LDC.64 R8, c[0x0][0x3e0] ;  /* 0x0000f800ff08db82 */ /* 0x000e640000000a00 */
[----:B------:R-:W-:-:S03]  /*2180*/  @!P3 IMAD.WIDE.U32 R4, R106, R4, R14 ;  /* 0x000000046a04b225 */ /* 0x000fc600078e000e */
[----:B------:R4:W3:Y:S02]  /*2190*/  @!P4 LDG.E R73, desc[UR6][R6.64] ;  /* 0x000000060649c981 */ /* 0x0008e4000c1e1900 */
[----:B----4-:R-:W-:Y:S01]  /*21a0*/  @!P2 IMAD R14, R33, R12, RZ ;  /* 0x0000000c210ea224 */ /* 0x010fe200078e02ff */
[----:B------:R-:W-:Y:S02]  /*21b0*/  @!P3 IADD3 R5, PT, PT, R5, R37, RZ ;  /* 0x000000250505b210 */ /* 0x000fe40007ffe0ff */
[C---:B------:R-:W-:Y:S01]  /*21c0*/  @!P3 LEA R2, P4, R4.reuse, R2, 0x1 ;  /* 0x000000020402b211 */ /* 0x040fe200078808ff */
[----:B------:R-:W-:Y:S01]  /*21d0*/  @!P2 IMAD R33, R31, R13, R14 ;  /* 0x0000000d1f21a224 */ /* 0x000fe200078e020e */
[----:B------:R-:W-:Y:S01]  /*21e0*/  MOV R75, RZ ;  /* 0x000000ff004b7202 */ /* 0x000fe20000000f00 */
[----:B------:R-:W4:Y:S01]  /*21f0*/  @!P6 LDC.64 R6, c[0x0][0x3e0] ;  /* 0x0000f800ff06eb82 */ /* 0x000f220000000a00 */
[----:B------:R-:W-:Y:S02]  /*2200*/  @!P3 LEA.HI.X R3, R4, R3, R5, 0x1, P4 ;  /* 0x000000030403b211 */ /* 0x000fe400020f0c05 */
[----:B------:R-:W-:-:S02]  /*2210*/  @!P2 MOV R14, R120 ;  /* 0x00000078000ea202 */ /* 0x000fc40000000f00 */
[----:B------:R-:W-:Y:S01]  /*2220*/  @!P2 MOV R15, R123 ;  /* 0x0000007b000fa202 */ /* 0x000fe20000000f00 */
[----:B------:R0:W3:Y:S02]  /*2230*/  @!P3 LDG.E R75, desc[UR6][R2.64] ;  /* 0x00000006024bb981 */ /* 0x0000e4000c1e1900 */
[----:B------:R-:W5:Y:S01]  /*2240*/  @!P5 LDC.64 R4, c[0x0][0x390] ;  /* 0x0000e400ff04db82 */ /* 0x000f620000000a00 */
[----:B------:R-:W-:-:S07]  /*2250*/  @!P2 IMAD.WIDE.U32 R12, R31, R12, R14 ;  /* 0x0000000c1f0ca225 */ /* 0x000fce00078e000e */
[----:B0-----:R-:W0:Y:S01]  /*2260*/  @!P6 LDC.64 R2, c[0x0][0x390] ;  /* 0x0000e400ff02eb82 */ /* 0x001e220000000a00 */
[----:B------:R-:W-:Y:S02]  /*2270*/  @!P2 IADD3 R13, PT, PT, R13, R33, RZ ;  /* 0x000000210d0da210 */ /* 0x000fe40007ffe0ff */
[C---:B------:R-:W-:Y:S02]  /*2280*/  @!P2 LEA R10, P3, R12.reuse, R10, 0x1 ;  /* 0x0000000a0c0aa211 */ /* 0x040fe400078608ff */
[----:B------:R-:W-:Y:S01]  /*2290*/  MOV R79, RZ ;  /* 0x000000ff004f7202 */ /* 0x000fe20000000f00 */
[----:B-1----:R-:W-:Y:S01]  /*22a0*/  @!P5 IMAD R14, R35, R8, RZ ;  /* 0x00000008230ed224 */ /* 0x002fe200078e02ff */
[----:B------:R-:W-:Y:S02]  /*22b0*/  @!P2 LEA.HI.X R11, R12, R11, R13, 0x1, P3 ;  /* 0x0000000b0c0ba211 */ /* 0x000fe400018f0c0d */
[----:B------:R-:W-:Y:S02]  /*22c0*/  @!P5 MOV R12, R120 ;  /* 0x00000078000cd202 */ /* 0x000fe40000000f00 */
[----:B------:R-:W-:Y:S01]  /*22d0*/  @!P5 MOV R13, R123 ;  /* 0x0000007b000dd202 */ /* 0x000fe20000000f00 */
[----:B------:R-:W-:Y:S01]  /*22e0*/  @!P5 IMAD R15, R29, R9, R14 ;  /* 0x000000091d0fd224 */ /* 0x000fe200078e020e */
[----:B------:R1:W3:Y:S01]  /*22f0*/  @!P2 LDG.E R79, desc[UR6][R10.64] ;  /* 0x000000060a4fa981 */ /* 0x0002e2000c1e1900 */
[----:B----4-:R-:W-:-:S02]  /*2300*/  @!P6 IMAD R14, R85, R6, RZ ;  /* 0x00000006550ee224 */ /* 0x010fc400078e02ff */
[----:B------:R-:W-:Y:S01]  /*2310*/  @!P5 IMAD.WIDE.U32 R8, R29, R8, R12 ;  /* 0x000000081d08d225 */ /* 0x000fe200078e000c */
[----:B-1----:R-:W-:Y:S02]  /*2320*/  @!P6 MOV R10, R120 ;  /* 0x00000078000ae202 */ /* 0x002fe40000000f00 */
        /* <DEDUP_REMOVED lines=8> */
[C---:B0-----:R-:W-:Y:S01]  /*23b0*/  @!P6 LEA R2, P2, R10.reuse, R2, 0x1 ;  /* 0x000000020a02e211 */ /* 0x041fe200078408ff */
[----:B------:R-:W4:Y:S01]  /*23c0*/  @!P5 LDG.E R81, desc[UR6][R4.64] ;  /* 0x000000060451d981 */ /* 0x000f22000c1e1900 */
[----:B------:R-:W-:Y:S02]  /*23d0*/  MOV R83, RZ ;  /* 0x000000ff00537202 */ /* 0x000fe40000000f00 */
[----:B------:R-:W-:-:S05]  /*23e0*/  @!P6 LEA.HI.X R3, R10, R3, R6, 0x1, P2 ;  /* 0x000000030a03e211 */ /* 0x000fca00010f0c06 */
[----:B------:R0:W5:Y:S01]  /*23f0*/  @!P6 LDG.E R83, desc[UR6][R2.64] ;  /* 0x000000060253e981 */ /* 0x000162000c1e1900 */
[--C-:B------:R-:W-:Y:S02]  /*2400*/  HADD2.F32 R84, -RZ, R0.reuse.H0_H0 ;  /* 0x20000000ff547230 */ /* 0x100fe40000004100 */
[----:B------:R-:W-:-:S05]  /*2410*/  HADD2.F32 R0, -RZ, R0.H1_H1 ;  /* 0x30000000ff007230 */ /* 0x000fca0000004100 */
[----:B------:R-:W-:Y:S01]  /*2420*/  FADD.FTZ R6, R84, R0 ;  /* 0x0000000054067221 */ /* 0x000fe20000010000 */
[----:B------:R-:W-:Y:S01]  /*2430*/  FMUL.FTZ R7, R0, R0 ;  /* 0x0000000000077220 */ /* 0x000fe20000410000 */
[--C-:B0-----:R-:W-:Y:S02]  /*2440*/  HADD2.F32 R2, -RZ, R28.reuse.H0_H0 ;  /* 0x2000001cff027230 */ /* 0x101fe40000004100 */
[----:B------:R-:W-:Y:S02]  /*2450*/  HADD2.F32 R3, -RZ, R28.H1_H1 ;  /* 0x3000001cff037230 */ /* 0x000fe40000004100 */
[----:B------:R-:W-:Y:S01]  /*2460*/  FADD.FTZ R6, RZ, R6 ;  /* 0x00000006ff067221 */ /* 0x000fe20000010000 */
[--C-:B------:R-:W-:Y:S02]  /*2470*/  HADD2.F32 R4, -RZ, R26.reuse.H0_H0 ;  /* 0x2000001aff047230 */ /* 0x100fe40000004100 */
[----:B------:R-:W-:Y:S01]  /*2480*/  FFMA.FTZ R7, R84, R84, R7 ;  /* 0x0000005454077223 */ /* 0x000fe20000010007 */
[----:B------:R-:W-:-:S02]  /*2490*/  HADD2.F32 R5, -RZ, R26.H1_H1 ;  /* 0x3000001aff057230 */ /* 0x000fc40000004100 */
[----:B------:R-:W-:Y:S01]  /*24a0*/  FADD.FTZ R9, R2, R3 ;  /* 0x0000000302097221 */ /* 0x000fe20000010000 */
[----:B------:R-:W-:Y:S01]  /*24b0*/  FMUL.FTZ R11, R3, R3 ;  /* 0x00000003030b7220 */ /* 0x000fe20000410000 */
[----:B------:R-:W-:Y:S01]  /*24c0*/  FADD.FTZ R8, RZ, R7 ;  /* 0x00000007ff087221 */ /* 0x000fe20000010000 */
[--C-:B------:R-:W-:Y:S02]  /*24d0*/  HADD2.F32 R7, -RZ, R24.reuse.H1_H1 ;  /* 0x30000018ff077230 */ /* 0x100fe40000004100 */
[----:B------:R-:W-:Y:S01]  /*24e0*/  FADD.FTZ R9, R6, R9 ;  /* 0x0000000906097221 */ /* 0x000fe20000010000 */
[----:B------:R-:W-:Y:S02]  /*24f0*/  HADD2.F32 R6, -RZ, R24.H0_H0 ;  /* 0x20000018ff067230 */ /* 0x000fe40000004100 */
[----:B------:R-:W-:Y:S01]  /*2500*/  FFMA.FTZ R11, R2, R2, R11 ;  /* 0x00000002020b7223 */ /* 0x000fe2000001000b */
[----:B------:R-:W-:Y:S01]  /*2510*/  FADD.FTZ R10, R4, R5 ;  /* 0x00000005040a7221 */ /* 0x000fe20000010000 */
[----:B------:R-:W-:-:S02]  /*2520*/  FMUL.FTZ R13, R5, R5 ;  /* 0x00000005050d7220 */ /* 0x000fc40000410000 */
[----:B------:R-:W-:Y:S01]  /*2530*/  FADD.FTZ R11, R8, R11 ;  /* 0x0000000b080b7221 */ /* 0x000fe20000010000 */
[----:B------:R-:W-:Y:S01]  /*2540*/  FADD.FTZ R10, R9, R10 ;  /* 0x0000000a090a7221 */ /* 0x000fe20000010000 */
[----:B------:R-:W-:Y:S01]  /*2550*/  FFMA.FTZ R12, R4, R4, R13 ;  /* 0x00000004040c7223 */ /* 0x000fe2000001000d */
[--C-:B------:R-:W-:Y:S02]  /*2560*/  HADD2.F32 R8, -RZ, R22.reuse.H0_H0 ;  /* 0x20000016ff087230 */ /* 0x100fe40000004100 */
        /* <DEDUP_REMOVED lines=21> */
[----:B------:R-:W-:Y:S02]  /*26c0*/  HADD2.F32 R15, -RZ, R16.H1_H1 ;  /* 0x30000010ff0f7230 */ /* 0x000fe40000004100 */
[----:B------:R-:W-:Y:S01]  /*26d0*/  FFMA.FTZ R31, R10, R10, R31 ;  /* 0x0000000a0a1f7223 */ /* 0x000fe2000001001f */
[----:B------:R-:W-:Y:S01]  /*26e0*/  FMUL.FTZ R33, R13, R13 ;  /* 0x0000000d0d217220 */ /* 0x000fe20000410000 */
[----:B------:R-:W-:Y:S01]  /*26f0*/  FADD.FTZ R18, R29, R18 ;  /* 0x000000121d127221 */ /* 0x000fe20000010000 */
[----:B--2---:R-:W-:-:S02]  /*2700*/  HADD2.F32 R16, -RZ, R17.H0_H0 ;  /* 0x20000011ff107230 */ /* 0x004fc40000004100 */
[----:B------:R-:W-:Y:S01]  /*2710*/  FADD.FTZ R29, R14, R15 ;  /* 0x0000000f0e1d7221 */ /* 0x000fe20000010000 */
[----:B------:R-:W-:Y:S01]  /*2720*/  FADD.FTZ R20, R20, R31 ;  /* 0x0000001f14147221 */ /* 0x000fe20000010000 */
[----:B------:R-:W-:Y:S02]  /*2730*/  HADD2.F32 R17, -RZ, R17.H1_H1 ;  /* 0x30000011ff117230 */ /* 0x000fe40000004100 */
[----:B------:R-:W-:Y:S01]  /*2740*/  FFMA.FTZ R33, R12, R12, R33 ;  /* 0x0000000c0c217223 */ /* 0x000fe20000010021 */
[----:B------:R-:W-:Y:S01]  /*2750*/  FMUL.FTZ R31, R15, R15 ;  /* 0x0000000f0f1f7220 */ /* 0x000fe20000410000 */
[----:B------:R-:W-:Y:S01]  /*2760*/  FADD.FTZ R29, R18, R29 ;  /* 0x0000001d121d7221 */ /* 0x000fe20000010000 */
[--C-:B------:R-:W-:Y:S02]  /*2770*/  HADD2.F32 R18, -RZ, R19.reuse.H0_H0 ;  /* 0x20000013ff127230 */ /* 0x100fe40000004100 */
[----:B------:R-:W-:Y:S01]  /*2780*/  FADD.FTZ R20, R20, R33 ;  /* 0x0000002114147221 */ /* 0x000fe20000010000 */
        /* <DEDUP_REMOVED lines=20> */
[----:B------:R-:W-:Y:S01]  /*28d0*/  FADD.FTZ R29, R22, R23 ;  /* 0x00000017161d7221 */ /* 0x000fe20000010000 */
[----:B------:R-:W-:Y:S01]  /*28e0*/  FFMA.FTZ R28, R20, R20, R31 ;  /* 0x00000014141c7223 */ /* 0x000fe2000001001f */
[----:B------:R-:W-:-:S02]  /*28f0*/  FMUL.FTZ R31, R23, R23 ;  /* 0x00000017171f7220 */ /* 0x000fc40000410000 */
[----:B------:R-:W-:Y:S01]  /*2900*/  FADD.FTZ R29, R26, R29 ;  /* 0x0000001d1a1d7221 */ /* 0x000fe20000010000 */
[----:B------:R-:W-:Y:S02]  /*2910*/  HADD2.F32 R26, -RZ, R27.H0_H0 ;  /* 0x2000001bff1a7230 */ /* 0x000fe40000004100 */
[--C-:B------:R-:W-:Y:S02]  /*2920*/  HADD2.F32 R24, -RZ, R25.reuse.H0_H0 ;  /* 0x20000019ff187230 */ /* 0x100fe40000004100 */
[----:B------:R-:W-:Y:S02]  /*2930*/  HADD2.F32 R25, -RZ, R25.H1_H1 ;  /* 0x30000019ff197230 */ /* 0x000fe40000004100 */
[----:B------:R-:W-:Y:S02]  /*2940*/  HADD2.F32 R27, -RZ, R27.H1_H1 ;  /* 0x3000001bff1b7230 */ /* 0x000fe40000004100 */
[----:B------:R-:W-:Y:S01]  /*2950*/  FADD.FTZ R28, R33, R28 ;  /* 0x0000001c211c7221 */ /* 0x000fe20000010000 */
[----:B------:R-:W-:Y:S01]  /*2960*/  FADD.FTZ R30, R24, R25 ;  /* 0x00000019181e7221 */ /* 0x000fe20000010000 */
[----:B------:R-:W-:Y:S01]  /*2970*/  FFMA.FTZ R31, R22, R22, R31 ;  /* 0x00000016161f7223 */ /* 0x000fe2000001001f */
[----:B------:R-:W-:Y:S01]  /*2980*/  FMUL.FTZ R33, R25, R25 ;  /* 0x0000001919217220 */ /* 0x000fe20000410000 */
[----:B------:R-:W-:-:S02]  /*2990*/  HADD2.F32 R48, -RZ, R49.H0_H0 ;  /* 0x20000031ff307230 */ /* 0x000fc40000004100 */
[----:B------:R-:W-:Y:S01]  /*29a0*/  FADD.FTZ R29, R29, R30 ;  /* 0x0000001e1d1d7221 */ /* 0x000fe20000010000 */
        /* <DEDUP_REMOVED lines=33> */
[--C-:B------:R-:W-:Y:S02]  /*2bc0*/  HADD2.F32 R58, -RZ, R59.reuse.H0_H0 ;  /* 0x2000003bff3a7230 */ /* 0x100fe40000004100 */
[----:B------:R-:W-:Y:S01]  /*2bd0*/  FADD.FTZ R28, R28, R33 ;  /* 0x000000211c1c7221 */ /* 0x000fe20000010000 */
[----:B------:R-:W-:Y:S01]  /*2be0*/  FADD.FTZ R29, R29, R30 ;  /* 0x0000001e1d1d7221 */ /* 0x000fe20000010000 */
[----:B------:R-:W-:Y:S01]  /*2bf0*/  FFMA.FTZ R31, R54, R54, R31 ;  /* 0x00000036361f7223 */ /* 0x000fe2000001001f */
[----:B------:R-:W-:Y:S02]  /*2c00*/  HADD2.F32 R59, -RZ, R59.H1_H1 ;  /* 0x3000003bff3b7230 */ /* 0x000fe40000004100 */
[----:B------:R-:W-:Y:S01]  /*2c10*/  FADD.FTZ R30, R56, R57 ;  /* 0x00000039381e7221 */ /* 0x000fe20000010000 */
        /* <DEDUP_REMOVED lines=8> */
[--C-:B------:R-:W-:Y:S02]  /*2ca0*/  HADD2.F32 R62, -RZ, R63.reuse.H0_H0 ;  /* 0x2000003fff3e7230 */ /* 0x100fe40000004100 */
[----:B------:R-:W-:Y:S01]  /*2cb0*/  FADD.FTZ R28, R28, R33 ;  /* 0x000000211c1c7221 */ /* 0x000fe20000010000 */
[----:B------:R-:W-:Y:S01]  /*2cc0*/  FFMA.FTZ R31, R58, R58, R31 ;  /* 0x0000003a3a1f7223 */ /* 0x000fe2000001001f */
[----:B------:R-:W-:-:S02]  /*2cd0*/  HADD2.F32 R63, -RZ, R63.H1_H1 ;  /* 0x3000003fff3f7230 */ /* 0x000fc40000004100 */
[----:B------:R-:W-:Y:S01]  /*2ce0*/  FADD.FTZ R29, R29, R30 ;  /* 0x0000001e1d1d7221 */ /* 0x000fe20000010000 */
[----:B------:R-:W-:Y:S01]  /*2cf0*/  FMUL.FTZ R33, R61, R61 ;  /* 0x0000003d3d217220 */ /* 0x000fe20000410000 */
[----:B------:R-:W-:Y:S01]  /*2d00*/  FADD.FTZ R30, R60, R61 ;  /* 0x0000003d3c1e7221 */ /* 0x000fe20000010000 */
[----:B------:R-:W-:Y:S01]  /*2d10*/  FADD.FTZ R28, R28, R31 ;  /* 0x0000001f1c1c7221 */ /* 0x000fe20000010000 */
[--C-:B---3--:R-:W-:Y:S02]  /*2d20*/  HADD2.F32 R64, -RZ, R65.reuse.H0_H0 ;  /* 0x20000041ff407230 */ /* 0x108fe40000004100 */
        /* <DEDUP_REMOVED lines=13> */
[--C-:B------:R-:W-:Y:S02]  /*2e00*/  HADD2.F32 R68, -RZ, R69.reuse.H0_H0 ;  /* 0x20000045ff447230 */ /* 0x100fe40000004100 */
[----:B------:R-:W-:Y:S01]  /*2e10*/  FFMA.FTZ R33, R64, R64, R33 ;  /* 0x0000004040217223 */ /* 0x000fe20000010021 */
[----:B------:R-:W-:-:S02]  /*2e20*/  HADD2.F32 R69, -RZ, R69.H1_H1 ;  /* 0x30000045ff457230 */ /* 0x000fc40000004100 */
        /* <DEDUP_REMOVED lines=10> */
[----:B------:R-:W-:-:S02]  /*2ed0*/  HADD2.F32 R70, -RZ, R71.H0_H0 ;  /* 0x20000047ff467230 */ /* 0x000fc40000004100 */
[----:B------:R-:W-:Y:S02]  /*2ee0*/  HADD2.F32 R71, -RZ, R71.H1_H1 ;  /* 0x30000047ff477230 */ /* 0x000fe40000004100 */
[----:B------:R-:W-:-:S03]  /*2ef0*/  FADD.FTZ R29, R29, R30 ;  /* 0x0000001e1d1d7221 */ /* 0x000fc60000010000 */
[----:B------:R-:W-:Y:S01]  /*2f00*/  FMUL.FTZ R31, R71, R71 ;  /* 0x00000047471f7220 */ /* 0x000fe20000410000 */
[----:B------:R-:W-:Y:S01]  /*2f10*/  FADD.FTZ R30, R70, R71 ;  /* 0x00000047461e7221 */ /* 0x000fe20000010000 */
[----:B------:R-:W-:Y:S02]  /*2f20*/  FADD.FTZ R28, R28, R33 ;  /* 0x000000211c1c7221 */ /* 0x000fe40000010000 */
[----:B------:R-:W-:Y:S01]  /*2f30*/  FFMA.FTZ R31, R70, R70, R31 ;  /* 0x00000046461f7223 */ /* 0x000fe2000001001f */
[----:B------:R-:W-:Y:S01]  /*2f40*/  FADD.FTZ R29, R29, R30 ;  /* 0x0000001e1d1d7221 */ /* 0x000fe20000010000 */
[--C-:B------:R-:W-:Y:S02]  /*2f50*/  HADD2.F32 R76, -RZ, R77.reuse.H1_H1 ;  /* 0x3000004dff4c7230 */ /* 0x100fe40000004100 */
[----:B------:R-:W-:Y:S01]  /*2f60*/  FADD.FTZ R28, R28, R31 ;  /* 0x0000001f1c1c7221 */ /* 0x000fe20000010000 */
[----:B------:R-:W-:Y:S02]  /*2f70*/  HADD2.F32 R77, -RZ, R77.H0_H0 ;  /* 0x2000004dff4d7230 */ /* 0x000fe40000004100 */
[----:B------:R-:W-:-:S02]  /*2f80*/  HADD2.F32 R72, -RZ, R73.H1_H1 ;  /* 0x30000049ff487230 */ /* 0x000fc40000004100 */
        /* <DEDUP_REMOVED lines=25> */
[--C-:B----4-:R-:W-:Y:S02]  /*3120*/  HADD2.F32 R80, -RZ, R81.reuse.H1_H1 ;  /* 0x30000051ff507230 */ /* 0x110fe40000004100 */
        /* <DEDUP_REMOVED lines=51> */
.L_x_3150:
[----:B------:R-:W-:Y:S05]  /*3460*/  BSYNC.RECONVERGENT B0 ;  /* 0x0000000000007941 */ /* 0x000fea0003800200 */
.L_x_3149:
        /* <DEDUP_REMOVED lines=39> */
.L_x_3152:
[----:B------:R-:W-:Y:S05]  /*36e0*/  BSYNC.RECONVERGENT B0 ;  /* 0x0000000000007941 */ /* 0x000fea0003800200 */
.L_x_3151:
        /* <DEDUP_REMOVED lines=27> */
.L_x_3155:
[----:B------:R-:W3:Y:S04]  /*38a0*/  LDG.E.STRONG.GPU R30, desc[UR6][R28.64] ;  /* 0x000000061c1e7981 */ /* 0x000ee8000c1ef900 */
[----:B---3--:R-:W-:Y:S01]  /*38b0*/  CCTL.IVALL ;  /* 0x00000000ff00798f */ /* 0x008fe20002000000 */
[----:B------:R-:W-:Y:S05]  /*38c0*/  YIELD ;  /* 0x0000000000007946 */ /* 0x000fea0003800000 */
[----:B------:R-:W-:-:S13]  /*38d0*/  ISETP.NE.AND P2, PT, R30, R35, PT ;  /* 0x000000231e00720c */ /* 0x000fda0003f45270 */
[----:B------:R-:W-:Y:S05]  /*38e0*/  @P2 BRA `(.L_x_3155) ;  /* 0xfffffffc00ec2947 */ /* 0x000fea000383ffff */
.L_x_3154:
        /* <DEDUP_REMOVED lines=16> */
.L_x_3157:
        /* <DEDUP_REMOVED lines=62> */
.L_x_3156:
        /* <DEDUP_REMOVED lines=38> */
.L_x_3158:
        /* <DEDUP_REMOVED lines=19> */
.L_x_3159:
        /* <DEDUP_REMOVED lines=9> */
.L_x_3160:
[----:B------:R-:W-:Y:S05]  /*41f0*/  BSYNC.RECONVERGENT B0 ;  /* 0x0000000000007941 */ /* 0x000fea0003800200 */
.L_x_3153:
[----:B------:R-:W4:Y:S01]  /*4200*/  S2UR UR5, SR_CgaCtaId ;  /* 0x00000000000579c3 */ /* 0x000f220000008800 */
[----:B------:R-:W5:Y:S01]  /*4210*/  LDCU UR8, c[0x0][0x414] ;  /* 0x00008280ff0877ac */ /* 0x000f620008000800 */
[----:B------:R-:W-:Y:S01]  /*4220*/  LOP3.LUT R37, R104, 0xffff, RZ, 0xc0, !PT ;  /* 0x0000ffff68257812 */ /* 0x000fe200078ec0ff */
        /* <DEDUP_REMOVED lines=73> */
[----:B------:R-:W-:-:S05]  /*46c0*/  F2FP.F16.F32.PACK_AB R29, R0, R29 ;  /* 0x0000001d001d723e */ /* 0x000fca00000000ff */
[----:B------:R0:W-:Y:S02]  /*46d0*/  STG.E desc[UR6][R30.64], R29 ;  /* 0x0000001d1e007986 */ /* 0x0001e4000c101906 */
.L_x_3164:
[----:B------:R-:W-:Y:S05]  /*46e0*/  BSYNC.RECONVERGENT B1 ;  /* 0x0000000000017941 */ /* 0x000fea0003800200 */
.L_x_3163:
        /* <DEDUP_REMOVED lines=20> */
.L_x_3166:
[----:B------:R-:W-:Y:S05]  /*4830*/  BSYNC.RECONVERGENT B1 ;  /* 0x0000000000017941 */ /* 0x000fea0003800200 */
.L_x_3165:
        /* <DEDUP_REMOVED lines=24> */
[----:B------:R-:W-:-:S05]  /*49c0*/  F2FP.F16.F32.PACK_AB R3, R0, R3 ;  /* 0x000000030003723e */ /* 0x000fca00000000ff */
[----:B------:R0:W-:Y:S02]  /*49d0*/  STG.E desc[UR6][R28.64], R3 ;  /* 0x000000031c007986 */ /* 0x0001e4000c101906 */
.L_x_3168:
[----:B------:R-:W-:Y:S05]  /*49e0*/  BSYNC.RECONVERGENT B1 ;  /* 0x0000000000017941 */ /* 0x000fea0003800200 */
.L_x_3167:
        /* <DEDUP_REMOVED lines=12> */
[----:B------:R-:W-:Y:S01]  /*4ab0*/  IMAD R5, R116, UR9, R5 ;  /* 0x0000000974057c24 */ /* 0x000fe2000f8e0205 */
[----:B-1----:R-:W-:-:S04]  /*4ac0*/  LEA R4, P1, R2, UR10, 0x1 ;  /* 0x0000000a02047c11 */ /* 0x002fc8000f8208ff */
[----:B------:R-:W-:Y:S01]  /*4ad0*/  IADD3 R5, PT, PT, R3, R5, RZ ;  /* 0x0000000503057210 */ /* 0x000fe20007ffe0ff */
[----:B------:R-:W-:-:S03]  /*4ae0*/  FADD.FTZ R3, R6, -R33 ;  /* 0x8000002106037221 */ /* 0x000fc60000010000 */
[----:B------:R-:W-:Y:S01]  /*4af0*/  LEA.HI.X R5, R2, UR11, R5, 0x1, P1 ;  /* 0x0000000b02057c11 */ /* 0x000fe200088f0c05 */
[----:B------:R-:W-:Y:S01]  /*4b00*/  FMUL.FTZ R3, R3, R32 ;  /* 0x0000002003037220 */ /* 0x000fe20000410000 */
[----:B------:R-:W-:-:S03]  /*4b10*/  FFMA.FTZ R2, R43, R7, R44 ;  /* 0x000000072b027223 */ /* 0x000fc6000001002c */
[----:B------:R-:W-:-:S05]  /*4b20*/  FFMA.FTZ R3, R42, R3, R45 ;  /* 0x000000032a037223 */ /* 0x000fca000001002d */
[----:B------:R-:W-:-:S05]  /*4b30*/  F2FP.F16.F32.PACK_AB R3, R2, R3 ;  /* 0x000000030203723e */ /* 0x000fca00000000ff */
[----:B------:R0:W-:Y:S02]  /*4b40*/  STG.E desc[UR6][R4.64], R3 ;  /* 0x0000000304007986 */ /* 0x0001e4000c101906 */
.L_x_3170:
[----:B------:R-:W-:Y:S05]  /*4b50*/  BSYNC.RECONVERGENT B1 ;  /* 0x0000000000017941 */ /* 0x000fea0003800200 */
.L_x_3169:
        /* <DEDUP_REMOVED lines=18> */
[--C-:B0-----:R-:W-:Y:S01]  /*4c80*/  FADD.FTZ R5, R8, -R33.reuse ;  /* 0x8000002108057221 */ /* 0x101fe20000010000 */
[----:B-1----:R-:W-:Y:S01]  /*4c90*/  MOV R3, R123 ;  /* 0x0000007b00037202 */ /* 0x002fe20000000f00 */
        /* <DEDUP_REMOVED lines=14> */
.L_x_3172:
[----:B------:R-:W-:Y:S05]  /*4d80*/  BSYNC.RECONVERGENT B1 ;  /* 0x0000000000017941 */ /* 0x000fea0003800200 */
.L_x_3171:
[----:B------:R-:W-:Y:S01]  /*4d90*/  BSSY.RECONVERGENT B1, `(.L_x_3173) ;  /* 0x0000016000017945 */ /* 0x000fe20003800200 */
[C---:B------:R-:W-:Y:S02]  /*4da0*/  IADD3 R7, PT, PT, R34.reuse, 0x50, RZ ;  /* 0x0000005022077810 */ /* 0x040fe40007ffe0ff */
[----:B------:R-:W-:Y:S01]  /*4db0*/  IADD3 R8, PT, PT, R34, 0x58, RZ ;  /* 0x0000005822087810 */ /* 0x000fe20007ffe0ff */
[----:B------:R-:W-:Y:S06]  /*4dc0*/  @P2 BRA `(.L_x_3174) ;  /* 0x0000000000482947 */ /* 0x000fec0003800000 */
[----:B------:R-:W3:Y:S01]  /*4dd0*/  LDCU.64 UR8, c[0x0][0x3e0] ;  /* 0x00007c00ff0877ac */ /* 0x000ee20008000a00 */
[----:B------:R-:W-:Y:S01]  /*4de0*/  MOV R2, R120 ;  /* 0x0000007800027202 */ /* 0x000fe20000000f00 */
[--C-:B0-2---:R-:W-:Y:S01]  /*4df0*/  FADD.FTZ R5, R10, -R33.reuse ;  /* 0x800000210a057221 */ /* 0x105fe20000010000 */
[----:B-1----:R-:W-:Y:S01]  /*4e00*/  MOV R3, R123 ;  /* 0x0000007b00037202 */ /* 0x002fe20000000f00 */
[----:B------:R-:W0:Y:S01]  /*4e10*/  LDCU.64 UR10, c[0x0][0x380] ;  /* 0x00007000ff0a77ac */ /* 0x000e220008000a00 */
[----:B------:R-:W-:Y:S01]  /*4e20*/  FADD.FTZ R11, R11, -R33 ;  /* 0x800000210b0b7221 */ /* 0x000fe20000010000 */
[----:B------:R-:W-:-:S03]  /*4e30*/  FMUL.FTZ R5, R5, R32 ;  /* 0x0000002005057220 */ /* 0x000fc60000410000 */
[----:B------:R-:W-:-:S04]  /*4e40*/  FMUL.FTZ R11, R11, R32 ;  /* 0x000000200b0b7220 */ /* 0x000fc80000410000 */
[----:B------:R-:W-:Y:S01]  /*4e50*/  FFMA.FTZ R11, R43, R11, R44 ;  /* 0x0000000b2b0b7223 */ /* 0x000fe2000001002c */
[----:B---3--:R-:W-:Y:S02]  /*4e60*/  IMAD R29, R29, UR8, RZ ;  /* 0x000000081d1d7c24 */ /* 0x008fe4000f8e02ff */
        /* <DEDUP_REMOVED lines=8> */
.L_x_3174:
[----:B------:R-:W-:Y:S05]  /*4ef0*/  BSYNC.RECONVERGENT B1 ;  /* 0x0000000000017941 */ /* 0x000fea0003800200 */
.L_x_3173:
        /* <DEDUP_REMOVED lines=20> */
.L_x_3176:
[----:B------:R-:W-:Y:S05]  /*5040*/  BSYNC.RECONVERGENT B1 ;  /* 0x0000000000017941 */ /* 0x000fea0003800200 */
.L_x_3175:
        /* <DEDUP_REMOVED lines=20> */
.L_x_3178:
[----:B------:R-:W-:Y:S05]  /*5190*/  BSYNC.RECONVERGENT B1 ;  /* 0x0000000000017941 */ /* 0x000fea0003800200 */
.L_x_3177:
        /* <DEDUP_REMOVED lines=20> */
.L_x_3180:
[----:B------:R-:W-:Y:S05]  /*52e0*/  BSYNC.RECONVERGENT B1 ;  /* 0x0000000000017941 */ /* 0x000fea0003800200 */
.L_x_3179:
        /* <DEDUP_REMOVED lines=20> */
.L_x_3182:
[----:B------:R-:W-:Y:S05]  /*5430*/  BSYNC.RECONVERGENT B1 ;  /* 0x0000000000017941 */ /* 0x000fea0003800200 */
.L_x_3181:
        /* <DEDUP_REMOVED lines=40> */
.L_x_3184:
[----:B------:R-:W-:Y:S05]  /*56c0*/  BSYNC.RECONVERGENT B1 ;  /* 0x0000000000017941 */ /* 0x000fea0003800200 */
.L_x_3183:
[----:B------:R-:W-:Y:S04]  /*56d0*/  BSSY.RECONVERGENT B1, `(.L_x_3185) ;  /* 0x0000014000017945 */ /* 0x000fe80003800200 */
[----:B------:R-:W-:Y:S05]  /*56e0*/  @P2 BRA `(.L_x_3186) ;  /* 0x0000000000482947 */ /* 0x000fea0003800000 */
        /* <DEDUP_REMOVED lines=18> */
.L_x_3186:
[----:B------:R-:W-:Y:S05]  /*5810*/  BSYNC.RECONVERGENT B1 ;  /* 0x0000000000017941 */ /* 0x000fea0003800200 */
.L_x_3185:
[----:B------:R-:W-:Y:S04]  /*5820*/  BSSY.RECONVERGENT B1, `(.L_x_3187) ;  /* 0x0000014000017945 */ /* 0x000fe80003800200 */
[----:B------:R-:W-:Y:S05]  /*5830*/  @P1 BRA `(.L_x_3188) ;  /* 0x0000000000481947 */ /* 0x000fea0003800000 */
        /* <DEDUP_REMOVED lines=18> */
.L_x_3188:
[----:B------:R-:W-:Y:S05]  /*5960*/  BSYNC.RECONVERGENT B1 ;  /* 0x0000000000017941 */ /* 0x000fea0003800200 */
.L_x_3187:
        /* <DEDUP_REMOVED lines=20> */
.L_x_3190:
[----:B------:R-:W-:Y:S05]  /*5ab0*/  BSYNC.RECONVERGENT B1 ;  /* 0x0000000000017941 */ /* 0x000fea0003800200 */
.L_x_3189:
        /* <DEDUP_REMOVED lines=20> */
.L_x_3192:
[----:B------:R-:W-:Y:S05]  /*5c00*/  BSYNC.RECONVERGENT B1 ;  /* 0x0000000000017941 */ /* 0x000fea0003800200 */
.L_x_3191:
        /* <DEDUP_REMOVED lines=20> */
.L_x_3194:
[----:B------:R-:W-:Y:S05]  /*5d50*/  BSYNC.RECONVERGENT B1 ;  /* 0x0000000000017941 */ /* 0x000fea0003800200 */
.L_x_3193:
        /* <DEDUP_REMOVED lines=35> */
.L_x_3196:
[----:B------:R-:W-:Y:S05]  /*5f90*/  BSYNC.RECONVERGENT B1 ;  /* 0x0000000000017941 */ /* 0x000fea0003800200 */
.L_x_3195:
        /* <DEDUP_REMOVED lines=20> */
.L_x_3198:
[----:B------:R-:W-:Y:S05]  /*60e0*/  BSYNC.RECONVERGENT B1 ;  /* 0x0000000000017941 */ /* 0x000fea0003800200 */
.L_x_3197:
        /* <DEDUP_REMOVED lines=20> */
.L_x_3200:
[----:B------:R-:W-:Y:S05]  /*6230*/  BSYNC.RECONVERGENT B1 ;  /* 0x0000000000017941 */ /* 0x000fea0003800200 */
.L_x_3199:
        /* <DEDUP_REMOVED lines=20> */
.L_x_3202:
[----:B------:R-:W-:Y:S05]  /*6380*/  BSYNC.RECONVERGENT B1 ;  /* 0x0000000000017941 */ /* 0x000fea0003800200 */
.L_x_3201:
        /* <DEDUP_REMOVED lines=33> */
.L_x_3204:
[----:B------:R-:W-:Y:S05]  /*65a0*/  BSYNC.RECONVERGENT B1 ;  /* 0x0000000000017941 */ /* 0x000fea0003800200 */
.L_x_3203:
        /* <DEDUP_REMOVED lines=20> */
.L_x_3206:
[----:B------:R-:W-:Y:S05]  /*66f0*/  BSYNC.RECONVERGENT B1 ;  /* 0x0000000000017941 */ /* 0x000fea0003800200 */
.L_x_3205:
        /* <DEDUP_REMOVED lines=20> */
.L_x_3208:
[----:B------:R-:W-:Y:S05]  /*6840*/  BSYNC.RECONVERGENT B1 ;  /* 0x0000000000017941 */ /* 0x000fea0003800200 */
.L_x_3207:
        /* <DEDUP_REMOVED lines=20> */
.L_x_3210:
[----:B------:R-:W-:Y:S05]  /*6990*/  BSYNC.RECONVERGENT B1 ;  /* 0x0000000000017941 */ /* 0x000fea0003800200 */
.L_x_3209:
        /* <DEDUP_REMOVED lines=20> */
.L_x_3212:
[----:B------:R-:W-:Y:S05]  /*6ae0*/  BSYNC.RECONVERGENT B1 ;  /* 0x0000000000017941 */ /* 0x000fea0003800200 */
.L_x_3211:
        /* <DEDUP_REMOVED lines=20> */
.L_x_3214:
[----:B------:R-:W-:Y:S05]  /*6c30*/  BSYNC.RECONVERGENT B1 ;  /* 0x0000000000017941 */ /* 0x000fea0003800200 */
.L_x_3213:
        /* <DEDUP_REMOVED lines=34> */
.L_x_3216:
[----:B------:R-:W-:Y:S05]  /*6e60*/  BSYNC.RECONVERGENT B1 ;  /* 0x0000000000017941 */ /* 0x000fea0003800200 */
.L_x_3215:
        /* <DEDUP_REMOVED lines=20> */
.L_x_3218:
[----:B------:R-:W-:Y:S05]  /*6fb0*/  BSYNC.RECONVERGENT B1 ;  /* 0x0000000000017941 */ /* 0x000fea0003800200 */
.L_x_3217:
        /* <DEDUP_REMOVED lines=9> */
[----:B------:R-:W-:-:S04]  /*7050*/  FMUL.FTZ R77, R77, R32 ;  /* 0x000000204d4d7220 */ /* 0x000fc80000410000 */
        /* <DEDUP_REMOVED lines=10> */
.L_x_3220:
[----:B------:R-:W-:Y:S05]  /*7100*/  BSYNC.RECONVERGENT B1 ;  /* 0x0000000000017941 */ /* 0x000fea0003800200 */
.L_x_3219:
        /* <DEDUP_REMOVED lines=20> */
.L_x_3222:
[----:B------:R-:W-:Y:S05]  /*7250*/  BSYNC.RECONVERGENT B1 ;  /* 0x0000000000017941 */ /* 0x000fea0003800200 */
.L_x_3221:
        /* <DEDUP_REMOVED lines=20> */
.L_x_3224:
[----:B------:R-:W-:Y:S05]  /*73a0*/  BSYNC.RECONVERGENT B1 ;  /* 0x0000000000017941 */ /* 0x000fea0003800200 */
.L_x_3223:
        /* <DEDUP_REMOVED lines=10> */
[----:B------:R-:W-:Y:S01]  /*7450*/  F2FP.F16.F32.PACK_AB R5, R44, R5 ;  /* 0x000000052c05723e */ /* 0x000fe200000000ff */
        /* <DEDUP_REMOVED lines=8> */
.L_x_3162:
        /* <DEDUP_REMOVED lines=35> */
[----:B------:R-:W-:Y:S02]  /*7710*/  F2FP.F16.F32.PACK_AB R125, R125, R0 ;  /* 0x000000007d7d723e */ /* 0x000fe400000000ff */
[----:B------:R-:W-:-:S05]  /*7720*/  LEA.HI.X R29, R30, UR11, R29, 0x1, P2 ;  /* 0x0000000b1e1d7c11 */ /* 0x000fca00090f0c1d */
[----:B------:R0:W-:Y:S04]  /*7730*/  STG.E desc[UR6][R28.64], R125 ;  /* 0x0000007d1c007986 */ /* 0x0001e8000c101906 */
.L_x_3227:
[----:B------:R-:W-:Y:S05]  /*7740*/  BSYNC.RECONVERGENT B1 ;  /* 0x0000000000017941 */ /* 0x000fea0003800200 */
.L_x_3226:
        /* <DEDUP_REMOVED lines=30> */
.L_x_3229:
[----:B------:R-:W-:Y:S05]  /*7930*/  BSYNC.RECONVERGENT B1 ;  /* 0x0000000000017941 */ /* 0x000fea0003800200 */
.L_x_3228:
        /* <DEDUP_REMOVED lines=36> */
.L_x_3231:
[----:B------:R-:W-:Y:S05]  /*7b80*/  BSYNC.RECONVERGENT B1 ;  /* 0x0000000000017941 */ /* 0x000fea0003800200 */
.L_x_3230:
[----:B------:R-:W-:Y:S01]  /*7b90*/  BSSY.RECONVERGENT B1, `(.L_x_3232) ;  /* 0x0000020000017945 */ /* 0x000fe20003800200 */
[C---:B------:R-:W-:Y:S02]  /*7ba0*/  IADD3 R28, PT, PT, R34.reuse, 0x28, RZ ;  /* 0x00000028221c7810 */ /* 0x040fe40007ffe0ff */
[----:B------:R-:W-:Y:S01]  /*7bb0*/  IADD3 R0, PT, PT, R34, 0x30, RZ ;  /* 0x0000003022007810 */ /* 0x000fe20007ffe0ff */
[----:B------:R-:W-:Y:S06]  /*7bc0*/  @P3 BRA `(.L_x_3233) ;  /* 0x0000000000703947 */ /* 0x000fec0003800000 */
[--C-:B0-----:R-:W-:Y:S01]  /*7bd0*/  FADD.FTZ R3, R6, -R33.reuse ;  /* 0x8000002106037221 */ /* 0x101fe20000010000 */
        /* <DEDUP_REMOVED lines=27> */
.L_x_3233:
[----:B------:R-:W-:Y:S05]  /*7d90*/  BSYNC.RECONVERGENT B1 ;  /* 0x0000000000017941 */ /* 0x000fea0003800200 */
.L_x_3232:
        /* <DEDUP_REMOVED lines=44> */
.L_x_3235:
[----:B------:R-:W-:Y:S05]  /*8060*/  BSYNC.RECONVERGENT B1 ;  /* 0x0000000000017941 */ /* 0x000fea0003800200 */
.L_x_3234:
        /* <DEDUP_REMOVED lines=28> */
[----:B------:R-:W-:-:S05]  /*8230*/  F2FP.F16.F32.PACK_AB R9, R40, R9 ;  /* 0x000000092809723e */ /* 0x000fca00000000ff */
[----:B------:R2:W-:Y:S02]  /*8240*/  STG.E desc[UR6][R4.64], R9 ;  /* 0x0000000904007986 */ /* 0x0005e4000c101906 */
.L_x_3237:
[----:B------:R-:W-:Y:S05]  /*8250*/  BSYNC.RECONVERGENT B1 ;  /* 0x0000000000017941 */ /* 0x000fea0003800200 */
.L_x_3236:
        /* <DEDUP_REMOVED lines=30> */
.L_x_3239:
[----:B------:R-:W-:Y:S05]  /*8440*/  BSYNC.RECONVERGENT B1 ;  /* 0x0000000000017941 */ /* 0x000fea0003800200 */
.L_x_3238:
[----:B------:R-:W-:Y:S04]  /*8450*/  BSSY.RECONVERGENT B1, `(.L_x_3240) ;  /* 0x000001e000017945 */ /* 0x000fe80003800200 */
[----:B------:R-:W-:Y:S05]  /*8460*/  @P1 BRA `(.L_x_3241) ;  /* 0x0000000000701947 */ /* 0x000fea0003800000 */
[--C-:B01----:R-:W-:Y:S01]  /*8470*/  FADD.FTZ R3, R14, -R33.reuse ;  /* 0x800000210e037221 */ /* 0x103fe20000010000 */
[----:B------:R-:W-:Y:S01]  /*8480*/  FADD.FTZ R15, R15, -R33 ;  /* 0x800000210f0f7221 */ /* 0x000fe20000010000 */
        /* <DEDUP_REMOVED lines=26> */
.L_x_3241:
[----:B------:R-:W-:Y:S05]  /*8630*/  BSYNC.RECONVERGENT B1 ;  /* 0x0000000000017941 */ /* 0x000fea0003800200 */
.L_x_3240:
[----:B------:R-:W-:Y:S04]  /*8640*/  BSSY.RECONVERGENT B1, `(.L_x_3242) ;  /* 0x000001e000017945 */ /* 0x000fe80003800200 */
[----:B------:R-:W-:Y:S05]  /*8650*/  @P3 BRA `(.L_x_3243) ;  /* 0x0000000000703947 */ /* 0x000fea0003800000 */
[--C-:B01--4-:R-:W-:Y:S01]  /*8660*/  FADD.FTZ R3, R16, -R33.reuse ;  /* 0x8000002110037221 */ /* 0x113fe20000010000 */
        /* <DEDUP_REMOVED lines=27> */
.L_x_3243:
[----:B------:R-:W-:Y:S05]  /*8820*/  BSYNC.RECONVERGENT B1 ;  /* 0x0000000000017941 */ /* 0x000fea0003800200 */
.L_x_3242:
        /* <DEDUP_REMOVED lines=30> */
.L_x_3245:
[----:B------:R-:W-:Y:S05]  /*8a10*/  BSYNC.RECONVERGENT B1 ;  /* 0x0000000000017941 */ /* 0x000fea0003800200 */
.L_x_3244:
        /* <DEDUP_REMOVED lines=50> */
.L_x_3247:
[----:B------:R-:W-:Y:S05]  /*8d40*/  BSYNC.RECONVERGENT B1 ;  /* 0x0000000000017941 */ /* 0x000fea0003800200 */
.L_x_3246:
        /* <DEDUP_REMOVED lines=8> */
[----:B0-----:R-:W-:Y:S01]  /*8dd0*/  FFMA.FTZ R7, R42, R3, R45 ;  /* 0x000000032a077223 */ /* 0x001fe2000001002d */
[----:B------:R-:W-:Y:S01]  /*8de0*/  FFMA.FTZ R14, R43, R23, R44 ;  /* 0x000000172b0e7223 */ /* 0x000fe2000001002c */
[----:B------:R-:W-:-:S02]  /*8df0*/  MOV R3, R123 ;  /* 0x0000007b00037202 */ /* 0x000fc40000000f00 */
[----:B------:R-:W-:Y:S01]  /*8e00*/  FMUL.FTZ R2, R7, -1.4426950216293334961 ;  /* 0xbfb8aa3b07027820 */ /* 0x000fe20000410000 */
[----:B------:R-:W-:-:S05]  /*8e10*/  FMUL.FTZ R5, R14, -1.4426950216293334961 ;  /* 0xbfb8aa3b0e057820 */ /* 0x000fca0000410000 */
        /* <DEDUP_REMOVED lines=15> */
[----:B------:R-:W-:-:S05]  /*8f10*/  F2FP.F16.F32.PACK_AB R7, R12, R7 ;  /* 0x000000070c07723e */ /* 0x000fca00000000ff */
[----:B------:R1:W-:Y:S02]  /*8f20*/  STG.E desc[UR6][R4.64], R7 ;  /* 0x0000000704007986 */ /* 0x0003e4000c101906 */
.L_x_3249:
[----:B------:R-:W-:Y:S05]  /*8f30*/  BSYNC.RECONVERGENT B1 ;  /* 0x0000000000017941 */ /* 0x000fea0003800200 */
.L_x_3248:
        /* <DEDUP_REMOVED lines=30> */
.L_x_3251:
[----:B------:R-:W-:Y:S05]  /*9120*/  BSYNC.RECONVERGENT B1 ;  /* 0x0000000000017941 */ /* 0x000fea0003800200 */
.L_x_3250:
[----:B------:R-:W-:Y:S04]  /*9130*/  BSSY.RECONVERGENT B1, `(.L_x_3252) ;  /* 0x000001e000017945 */ /* 0x000fe80003800200 */
[----:B------:R-:W-:Y:S05]  /*9140*/  @P6 BRA `(.L_x_3253) ;  /* 0x0000000000706947 */ /* 0x000fea0003800000 */
[--C-:B--2---:R-:W-:Y:S01]  /*9150*/  FADD.FTZ R3, R26, -R33.reuse ;  /* 0x800000211a037221 */ /* 0x104fe20000010000 */
[----:B------:R-:W-:Y:S01]  /*9160*/  FADD.FTZ R27, R27, -R33 ;  /* 0x800000211b1b7221 */ /* 0x000fe20000010000 */
[----:B------:R-:W2:Y:S02]  /*9170*/  LDCU.64 UR8, c[0x0][0x3e0] ;  /* 0x00007c00ff0877ac */ /* 0x000ea40008000a00 */
[-C--:B------:R-:W-:Y:S01]  /*9180*/  FMUL.FTZ R3, R3, R32.reuse ;  /* 0x0000002003037220 */ /* 0x080fe20000410000 */
[----:B------:R-:W-:Y:S01]  /*9190*/  FMUL.FTZ R27, R27, R32 ;  /* 0x000000201b1b7220 */ /* 0x000fe20000410000 */
[----:B------:R-:W3:Y:S02]  /*91a0*/  LDCU.64 UR10, c[0x0][0x380] ;  /* 0x00007000ff0a77ac */ /* 0x000ee40008000a00 */
[----:B01----:R-:W-:Y:S01]  /*91b0*/  FFMA.FTZ R7, R42, R3, R45 ;  /* 0x000000032a077223 */ /* 0x003fe2000001002d */
[----:B------:R-:W-:Y:S01]  /*91c0*/  FFMA.FTZ R27, R43, R27, R44 ;  /* 0x0000001b2b1b7223 */ /* 0x000fe2000001002c */
[----:B------:R-:W-:-:S02]  /*91d0*/  MOV R3, R123 ;  /* 0x0000007b00037202 */ /* 0x000fc40000000f00 */
[----:B------:R-:W-:Y:S01]  /*91e0*/  FMUL.FTZ R2, R7, -1.4426950216293334961 ;  /* 0xbfb8aa3b07027820 */ /* 0x000fe20000410000 */
[----:B------:R-:W-:-:S05]  /*91f0*/  FMUL.FTZ R5, R27, -1.4426950216293334961 ;  /* 0xbfb8aa3b1b057820 */ /* 0x000fca0000410000 */
        /* <DEDUP_REMOVED lines=15> */
[----:B------:R-:W-:-:S05]  /*92f0*/  F2FP.F16.F32.PACK_AB R7, R14, R7 ;  /* 0x000000070e07723e */ /* 0x000fca00000000ff */
[----:B------:R3:W-:Y:S02]  /*9300*/  STG.E desc[UR6][R4.64], R7 ;  /* 0x0000000704007986 */ /* 0x0007e4000c101906 */
.L_x_3253:
[----:B------:R-:W-:Y:S05]  /*9310*/  BSYNC.RECONVERGENT B1 ;  /* 0x0000000000017941 */ /* 0x000fea0003800200 */
.L_x_3252:
        /* <DEDUP_REMOVED lines=28> */
[----:B------:R-:W-:-:S05]  /*94e0*/  F2FP.F16.F32.PACK_AB R13, R13, R0 ;  /* 0x000000000d0d723e */ /* 0x000fca00000000ff */
[----:B------:R4:W-:Y:S02]  /*94f0*/  STG.E desc[UR6][R4.64], R13 ;  /* 0x0000000d04007986 */ /* 0x0009e4000c101906 */
.L_x_3255:
[----:B------:R-:W-:Y:S05]  /*9500*/  BSYNC.RECONVERGENT B1 ;  /* 0x0000000000017941 */ /* 0x000fea0003800200 */
.L_x_3254:
[----:B------:R-:W-:Y:S04]  /*9510*/  BSSY.RECONVERGENT B1, `(.L_x_3256) ;  /* 0x000001e000017945 */ /* 0x000fe80003800200 */
[----:B------:R-:W-:Y:S05]  /*9520*/  @P4 BRA `(.L_x_3257) ;  /* 0x0000000000704947 */ /* 0x000fea0003800000 */
[--C-:B--2---:R-:W-:Y:S01]  /*9530*/  FADD.FTZ R3, R50, -R33.reuse ;  /* 0x8000002132037221 */ /* 0x104fe20000010000 */
[----:B------:R-:W-:Y:S01]  /*9540*/  FADD.FTZ R51, R51, -R33 ;  /* 0x8000002133337221 */ /* 0x000fe20000010000 */
[----:B------:R-:W2:Y:S01]  /*9550*/  LDCU.64 UR8, c[0x0][0x3e0] ;  /* 0x00007c00ff0877ac */ /* 0x000ea20008000a00 */
[----:B------:R-:W-:Y:S01]  /*9560*/  MOV R2, R120 ;  /* 0x0000007800027202 */ /* 0x000fe20000000f00 */
[-C--:B------:R-:W-:Y:S01]  /*9570*/  FMUL.FTZ R3, R3, R32.reuse ;  /* 0x0000002003037220 */ /* 0x080fe20000410000 */
[----:B------:R-:W-:Y:S01]  /*9580*/  FMUL.FTZ R51, R51, R32 ;  /* 0x0000002033337220 */ /* 0x000fe20000410000 */
[----:B------:R-:W5:Y:S02]  /*9590*/  LDCU.64 UR10, c[0x0][0x380] ;  /* 0x00007000ff0a77ac */ /* 0x000f640008000a00 */
[----:B----4-:R-:W-:Y:S01]  /*95a0*/  FFMA.FTZ R13, R42, R3, R45 ;  /* 0x000000032a0d7223 */ /* 0x010fe2000001002d */
        /* <DEDUP_REMOVED lines=18> */
[----:B------:R-:W-:-:S05]  /*96d0*/  F2FP.F16.F32.PACK_AB R9, R9, R0 ;  /* 0x000000000909723e */ /* 0x000fca00000000ff */
[----:B------:R0:W-:Y:S02]  /*96e0*/  STG.E desc[UR6][R4.64], R9 ;  /* 0x0000000904007986 */ /* 0x0001e4000c101906 */
.L_x_3257:
[----:B------:R-:W-:Y:S05]  /*96f0*/  BSYNC.RECONVERGENT B1 ;  /* 0x0000000000017941 */ /* 0x000fea0003800200 */
.L_x_3256:
        /* <DEDUP_REMOVED lines=17> */
[--C-:B----4-:R-:W-:Y:S01]  /*9810*/  FADD.FTZ R5, R52, -R33.reuse ;  /* 0x8000002134057221 */ /* 0x110fe20000010000 */
        /* <DEDUP_REMOVED lines=27> */
.L_x_3259:
[----:B------:R-:W-:Y:S05]  /*99d0*/  BSYNC.RECONVERGENT B1 ;  /* 0x0000000000017941 */ /* 0x000fea0003800200 */
.L_x_3258:
        /* <DEDUP_REMOVED lines=8> */
[----:B0---4-:R-:W-:Y:S01]  /*9a60*/  FFMA.FTZ R13, R42, R3, R45 ;  /* 0x000000032a0d7223 */ /* 0x011fe2000001002d */
[----:B------:R-:W-:Y:S01]  /*9a70*/  FFMA.FTZ R55, R43, R55, R44 ;  /* 0x000000372b377223 */ /* 0x000fe2000001002c */
        /* <DEDUP_REMOVED lines=18> */
[----:B------:R-:W-:-:S05]  /*9ba0*/  F2FP.F16.F32.PACK_AB R11, R11, R6 ;  /* 0x000000060b0b723e */ /* 0x000fca00000000ff */
[----:B------:R1:W-:Y:S02]  /*9bb0*/  STG.E desc[UR6][R4.64], R11 ;  /* 0x0000000b04007986 */ /* 0x0003e4000c101906 */
.L_x_3261:
[----:B------:R-:W-:Y:S05]  /*9bc0*/  BSYNC.RECONVERGENT B1 ;  /* 0x0000000000017941 */ /* 0x000fea0003800200 */
.L_x_3260:
        /* <DEDUP_REMOVED lines=30> */
.L_x_3263:
[----:B------:R-:W-:Y:S05]  /*9db0*/  BSYNC.RECONVERGENT B1 ;  /* 0x0000000000017941 */ /* 0x000fea0003800200 */
.L_x_3262:
        /* <DEDUP_REMOVED lines=28> */
[----:B------:R-:W-:-:S05]  /*9f80*/  F2FP.F16.F32.PACK_AB R9, R9, R0 ;  /* 0x000000000909723e */ /* 0x000fca00000000ff */
[----:B------:R3:W-:Y:S02]  /*9f90*/  STG.E desc[UR6][R4.64], R9 ;  /* 0x0000000904007986 */ /* 0x0007e4000c101906 */
.L_x_3265:
[----:B------:R-:W-:Y:S05]  /*9fa0*/  BSYNC.RECONVERGENT B1 ;  /* 0x0000000000017941 */ /* 0x000fea0003800200 */
.L_x_3264:
        /* <DEDUP_REMOVED lines=15> */
[--C-:B--2---:R-:W-:Y:S01]  /*a0a0*/  FADD.FTZ R3, R60, -R33.reuse ;  /* 0x800000213c037221 */ /* 0x104fe20000010000 */
        /* <DEDUP_REMOVED lines=27> */
.L_x_3267:
[----:B------:R-:W-:Y:S05]  /*a260*/  BSYNC.RECONVERGENT B1 ;  /* 0x0000000000017941 */ /* 0x000fea0003800200 */
.L_x_3266:
        /* <DEDUP_REMOVED lines=30> */
.L_x_3269:
[----:B------:R-:W-:Y:S05]  /*a450*/  BSYNC.RECONVERGENT B1 ;  /* 0x0000000000017941 */ /* 0x000fea0003800200 */
.L_x_3268:
        /* <DEDUP_REMOVED lines=30> */
.L_x_3271:
[----:B------:R-:W-:Y:S05]  /*a640*/  BSYNC.RECONVERGENT B1 ;  /* 0x0000000000017941 */ /* 0x000fea0003800200 */
.L_x_3270:
        /* <DEDUP_REMOVED lines=30> */
.L_x_3273:
[----:B------:R-:W-:Y:S05]  /*a830*/  BSYNC.RECONVERGENT B1 ;  /* 0x0000000000017941 */ /* 0x000fea0003800200 */
.L_x_3272:
        /* <DEDUP_REMOVED lines=30> */
.L_x_3275:
[----:B------:R-:W-:Y:S05]  /*aa20*/  BSYNC.RECONVERGENT B1 ;  /* 0x0000000000017941 */ /* 0x000fea0003800200 */
.L_x_3274:
        /* <DEDUP_REMOVED lines=30> */
.L_x_3277:
[----:B------:R-:W-:Y:S05]  /*ac10*/  BSYNC.RECONVERGENT B1 ;  /* 0x0000000000017941 */ /* 0x000fea0003800200 */
.L_x_3276:
        /* <DEDUP_REMOVED lines=45> */
.L_x_3279:
[----:B------:R-:W-:Y:S05]  /*aef0*/  BSYNC.RECONVERGENT B1 ;  /* 0x0000000000017941 */ /* 0x000fea0003800200 */
.L_x_3278:
        /* <DEDUP_REMOVED lines=30> */
.L_x_3281:
[----:B------:R-:W-:Y:S05]  /*b0e0*/  BSYNC.RECONVERGENT B1 ;  /* 0x0000000000017941 */ /* 0x000fea0003800200 */
.L_x_3280:
[----:B------:R-:W-:Y:S04]  /*b0f0*/  BSSY.RECONVERGENT B1, `(.L_x_3282) ;  /* 0x000001e000017945 */ /* 0x000fe80003800200 */
[----:B------:R-:W-:Y:S05]  /*b100*/  @P1 BRA `(.L_x_3283) ;  /* 0x0000000000701947 */ /* 0x000fea0003800000 */
[--C-:B------:R-:W-:Y:S01]  /*b110*/  FADD.FTZ R77, R77, -R33.reuse ;  /* 0x800000214d4d7221 */ /* 0x100fe20000010000 */
[----:B--2-4-:R-:W-:Y:S01]  /*b120*/  FADD.FTZ R3, R76, -R33 ;  /* 0x800000214c037221 */ /* 0x014fe20000010000 */
        /* <DEDUP_REMOVED lines=24> */
[----:B------:R-:W-:-:S05]  /*b2b0*/  F2FP.F16.F32.PACK_AB R11, R11, R0 ;  /* 0x000000000b0b723e */ /* 0x000fca00000000ff */
[----:B------:R3:W-:Y:S02]  /*b2c0*/  STG.E desc[UR6][R6.64], R11 ;  /* 0x0000000b06007986 */ /* 0x0007e4000c101906 */
.L_x_3283:
[----:B------:R-:W-:Y:S05]  /*b2d0*/  BSYNC.RECONVERGENT B1 ;  /* 0x0000000000017941 */ /* 0x000fea0003800200 */
.L_x_3282:
        /* <DEDUP_REMOVED lines=28> */
[----:B------:R-:W-:-:S05]  /*b4a0*/  F2FP.F16.F32.PACK_AB R5, R5, R0 ;  /* 0x000000000505723e */ /* 0x000fca00000000ff */
[----:B------:R0:W-:Y:S02]  /*b4b0*/  STG.E desc[UR6][R6.64], R5 ;  /* 0x0000000506007986 */ /* 0x0001e4000c101906 */
.L_x_3285:
[----:B------:R-:W-:Y:S05]  /*b4c0*/  BSYNC.RECONVERGENT B1 ;  /* 0x0000000000017941 */ /* 0x000fea0003800200 */
.L_x_3284:
        /* <DEDUP_REMOVED lines=28> */
[----:B------:R-:W-:-:S05]  /*b690*/  F2FP.F16.F32.PACK_AB R9, R9, R0 ;  /* 0x000000000909723e */ /* 0x000fca00000000ff */
[----:B------:R0:W-:Y:S02]  /*b6a0*/  STG.E desc[UR6][R4.64], R9 ;  /* 0x0000000904007986 */ /* 0x0001e4000c101906 */
.L_x_3287:
[----:B------:R-:W-:Y:S05]  /*b6b0*/  BSYNC.RECONVERGENT B1 ;  /* 0x0000000000017941 */ /* 0x000fea0003800200 */
.L_x_3286:
        /* <DEDUP_REMOVED lines=28> */
.L_x_3225:
[----:B------:R-:W-:Y:S05]  /*b880*/  BSYNC.RECONVERGENT B0 ;  /* 0x0000000000007941 */ /* 0x000fea0003800200 */
.L_x_3161:
        /* <DEDUP_REMOVED lines=8> */
.L_x_3289:
        /* <DEDUP_REMOVED lines=15> */
.L_x_4934:


//--------------------- .text._Z35group_norm_nhwc_fwd_one_pass_kernelI11Fp16IOBf16WLi512ELi112ELi448EEv26Group_norm_nhwc_fwd_params --------------------------
	.section	.text._Z35group_norm_nhwc_fwd_one_pass_kernelI11Fp16IOBf16WLi512ELi112ELi448EEv26Group_norm_nhwc_fwd_params,"ax",@progbits
	.align	128
        .global         _Z35group_norm_nhwc_fwd_one_pass_kernelI11Fp16IOBf16WLi512ELi112ELi448EEv26Group_norm_nhwc_fwd_params
        .type           _Z35group_norm_nhwc_fwd_one_pass_kernelI11Fp16IOBf16WLi512ELi112ELi448EEv26Group_norm_nhwc_fwd_params,@function
        .size           _Z35group_norm_nhwc_fwd_one_pass_kernelI11Fp16IOBf16WLi512ELi112ELi448EEv26Group_norm_nhwc_fwd_params,(.L_x_4935 - _Z35group_norm_nhwc_fwd_one_pass_kernelI11Fp16IOBf16WLi512ELi112ELi448EEv26Group_norm_nhwc_fwd_params)
        .other          _Z35group_norm_nhwc_fwd_one_pass_kernelI11Fp16IOBf16WLi512ELi112ELi448EEv26Group_norm_nhwc_fwd_params,@"STO_CUDA_ENTRY STV_DEFAULT"
_Z35group_norm_nhwc_fwd_one_pass_kernelI11Fp16IOBf16WLi512ELi112ELi448EEv26Group_norm_nhwc_fwd_params:
.text._Z35group_norm_nhwc_fwd_one_pass_kernelI11Fp16IOBf16WLi512ELi112ELi448EEv26Group_norm_nhwc_fwd_params:
        /* <DEDUP_REMOVED lines=36> */
.L_x_3327:
[----:B0-----:R-:W0:Y:S01]  /*0240*/  LDCU UR12, c[0x0][0x3f8] ;  /* 0x00007f00ff0c77ac */ /* 0x001e220008000800 */
        /* <DEDUP_REMOVED lines=8> */
[C---:B------:R-:W-:Y:S01]  /*02d0*/  VIADD R17, R3.reuse, 0x18 ;  /* 0x0000001803117836 */ /* 0x040fe20000000000 */
[----:B---3--:R-:W3:Y:S01]  /*02e0*/  LDCU.64 UR14, c[0x0][0x3f0] ;  /* 0x00007e00ff0e77ac */ /* 0x008ee20008000a00 */
[----:B------:R-:W4:Y:S01]  /*02f0*/  @!P0 LDC.64 R28, c[0x0][0x390] ;  /* 0x0000e400ff1c8b82 */ /* 0x000f220000000a00 */
        /* <DEDUP_REMOVED lines=2046> */
.L_x_3291:
[----:B0---4-:R-:W-:Y:S05]  /*82e0*/  BSYNC.RECONVERGENT B0 ;  /* 0x0000000000007941 */ /* 0x011fea0003800200 */
.L_x_3290:
        /* <DEDUP_REMOVED lines=39> */
.L_x_3293:
[----:B------:R-:W-:Y:S05]  /*8560*/  BSYNC.RECONVERGENT B0 ;  /* 0x0000000000007941 */ /* 0x000fea0003800200 */
.L_x_3292:
        /* <DEDUP_REMOVED lines=36> */
.L_x_3297:
[----:B------:R-:W2:Y:S04]  /*87b0*/  LDG.E.STRONG.GPU R0, desc[UR18][R8.64] ;  /* 0x0000001208007981 */ /* 0x000ea8000c1ef900 */
[----:B--2---:R-:W-:Y:S04]  /*87c0*/  CCTL.IVALL ;  /* 0x00000000ff00798f */ /* 0x004fe80002000000 */
[----:B------:R0:W-:Y:S01]  /*87d0*/  STL [R1], R0 ;  /* 0x0000000001007387 */ /* 0x0001e20000100800 */
[----:B------:R-:W-:-:S13]  /*87e0*/  ISETP.NE.AND P1, PT, R0, UR14, PT ;  /* 0x0000000e00007c0c */ /* 0x000fda000bf25270 */
[----:B0-----:R-:W-:Y:S05]  /*87f0*/  @P1 BRA `(.L_x_3297) ;  /* 0xfffffffc00ec1947 */ /* 0x001fea000383ffff */
.L_x_3296:
[----:B0---4-:R-:W-:Y:S05]  /*8800*/  BSYNC.RECONVERGENT B0 ;  /* 0x0000000000007941 */ /* 0x011fea0003800200 */
.L_x_3295:
        /* <DEDUP_REMOVED lines=15> */
.L_x_3299:
        /* <DEDUP_REMOVED lines=99> */
.L_x_3298:
        /* <DEDUP_REMOVED lines=54> */
.L_x_3300:
        /* <DEDUP_REMOVED lines=27> */
.L_x_3301:
        /* <DEDUP_REMOVED lines=15> */
.L_x_3302:
[----:B------:R-:W-:Y:S05]  /*9530*/  BSYNC.RECONVERGENT B0 ;  /* 0x0000000000007941 */ /* 0x000fea0003800200 */
.L_x_3294:
        /* <DEDUP_REMOVED lines=33> */
[----:B------:R2:W5:Y:S04]  /*9750*/  LDG.E.U16 R18, desc[UR18][R14.64+0x2] ;  /* 0x000002120e127981 */ /* 0x000568000c1e1500 */
[----:B------:R-:W0:Y:S01]  /*9760*/  LDS.64 R20, [UR5+0x88] ;  /* 0x00008805ff147984 */ /* 0x000e220008000a00 */
[----:B------:R-:W1:Y:S01]  /*9770*/  LDCU.U8 UR5, c[0x0][0x3fc] ;  /* 0x00007f80ff0577ac */ /* 0x000e620008000000 */
[----:B0-----:R-:W-:-:S04]  /*9780*/  FMUL.FTZ R4, R20, UR7 ;  /* 0x0000000714047c20 */ /* 0x001fc80008410000 */
[----:B------:R-:W-:-:S04]  /*9790*/  FMUL.FTZ R20, R4, R4 ;  /* 0x0000000404147220 */ /* 0x000fc80000410000 */
[----:B------:R-:W-:-:S05]  /*97a0*/  FFMA.FTZ R20, R21, UR7, -R20 ;  /* 0x0000000715147c23 */ /* 0x000fca0008010814 */
[----:B------:R-:W-:-:S13]  /*97b0*/  FSETP.GTU.FTZ.AND P1, PT, R20, RZ, PT ;  /* 0x000000ff1400720b */ /* 0x000fda0003f3c000 */
[----:B------:R-:W0:Y:S01]  /*97c0*/  @P1 LDC R7, c[0x0][0x3a8] ;  /* 0x0000ea00ff071b82 */ /* 0x000e220000000800 */
[----:B------:R-:W-:Y:S01]  /*97d0*/  HFMA2 R12, -RZ, RZ, 1.875, 0 ;  /* 0x3f800000ff0c7431 */ /* 0x000fe200000001ff */
[----:B-1----:R-:W-:Y:S01]  /*97e0*/  UISETP.NE.AND UP0, UPT, UR5, URZ, UPT ;  /* 0x000000ff0500728c */ /* 0x002fe2000bf05270 */
[----:B0-----:R-:W-:-:S04]  /*97f0*/  @P1 FADD.FTZ R20, R20, R7 ;  /* 0x0000000714141221 */ /* 0x001fc80000010000 */
[----:B------:R0:W1:Y:S01]  /*9800*/  @P1 MUFU.RSQ R12, R20 ;  /* 0x00000014000c1308 */ /* 0x0000620000001400 */
[----:B--2---:R-:W-:Y:S01]  /*9810*/  SHF.L.U32 R14, R16, 0x10, RZ ;  /* 0x00000010100e7819 */ /* 0x004fe200000006ff */
[----:B---3--:R-:W-:Y:S02]  /*9820*/  IMAD.U32 R13, R0, 0x10000, RZ ;  /* 0x00010000000d7824 */ /* 0x008fe400078e00ff */
[----:B----4-:R-:W-:Y:S01]  /*9830*/  IMAD.U32 R16, R17, 0x10000, RZ ;  /* 0x0001000011107824 */ /* 0x010fe200078e00ff */
[----:B-----5:R-:W-:Y:S01]  /*9840*/  SHF.L.U32 R15, R18, 0x10, RZ ;  /* 0x00000010120f7819 */ /* 0x020fe200000006ff */
[----:B01----:R-:W-:Y:S06]  /*9850*/  BRA.U !UP0, `(.L_x_3303) ;  /* 0x0000000908587547 */ /* 0x003fec000b800000 */
[----:B------:R-:W-:Y:S01]  /*9860*/  IMAD.MOV.U32 R0, RZ, RZ, RZ ;  /* 0x000000ffff007224 */ /* 0x000fe200078e00ff */
[----:B------:R-:W0:Y:S01]  /*9870*/  LDCU.64 UR14, c[0x0][0x3e0] ;  /* 0x00007c00ff0e77ac */ /* 0x000e220008000a00 */
[----:B------:R-:W1:Y:S01]  /*9880*/  LDCU.64 UR6, c[0x0][0x380] ;  /* 0x00007000ff0677ac */ /* 0x000e620008000a00 */
[----:B------:R-:W2:Y:S04]  /*9890*/  LDCU.64 UR12, c[0x0][0x3e8] ;  /* 0x00007d00ff0c77ac */ /* 0x000ea80008000a00 */
.L_x_3312:
[----:B---3-5:R-:W-:-:S06]  /*98a0*/  LEA R8, R0, UR8, 0x2 ;  /* 0x0000000800087c11 */ /* 0x028fcc000f8e10ff */
[----:B01----:R-:W5:Y:S01]  /*98b0*/  LDL.128 R8, [R8] ;  /* 0x0000000008087983 */ /* 0x003f620000100c00 */
[C---:B------:R-:W-:Y:S01]  /*98c0*/  LEA R25, R0.reuse, R3, 0x3 ;  /* 0x0000000300197211 */ /* 0x040fe200078e18ff */
[----:B------:R-:W-:Y:S01]  /*98d0*/  VIADD R0, R0, 0x4 ;  /* 0x0000000400007836 */ /* 0x000fe20000000000 */
[----:B------:R-:W-:Y:S02]  /*98e0*/  BSSY.RECONVERGENT B0, `(.L_x_3304) ;  /* 0x000002e000007945 */ /* 0x000fe40003800200 */
[C---:B--2---:R-:W-:Y:S01]  /*98f0*/  ISETP.GE.U32.AND P3, PT, R25.reuse, UR12, PT ;  /* 0x0000000c19007c0c */ /* 0x044fe2000bf66070 */
        /* <DEDUP_REMOVED lines=23> */
[-C--:B------:R-:W-:Y:S01]  /*9a70*/  FMUL.FTZ R17, R17, R12.reuse ;  /* 0x0000000c11117220 */ /* 0x080fe20000410000 */
[----:B------:R-:W-:-:S03]  /*9a80*/  FMUL.FTZ R19, R19, R12 ;  /* 0x0000000c13137220 */ /* 0x000fc60000410000 */
[----:B------:R-:W-:Y:S01]  /*9a90*/  FFMA.FTZ R24, R13, R17, R16 ;  /* 0x000000110d187223 */ /* 0x000fe20000010010 */
[----:B------:R-:W-:Y:S01]  /*9aa0*/  FFMA.FTZ R23, R14, R19, R15 ;  /* 0x000000130e177223 */ /* 0x000fe2000001000f */
[----:B------:R-:W-:Y:S02]  /*9ab0*/  MOV R19, R95 ;  /* 0x0000005f00137202 */ /* 0x000fe40000000f00 */
[----:B------:R-:W-:Y:S01]  /*9ac0*/  FMUL.FTZ R8, R24, -1.4426950216293334961 ;  /* 0xbfb8aa3b18087820 */ /* 0x000fe20000410000 */
[----:B------:R-:W-:Y:S01]  /*9ad0*/  FMUL.FTZ R20, R23, -1.4426950216293334961 ;  /* 0xbfb8aa3b17147820 */ /* 0x000fe20000410000 */
[----:B------:R-:W-:-:S04]  /*9ae0*/  IMAD.WIDE.U32 R18, R25, UR14, R18 ;  /* 0x0000000e19127c25 */ /* 0x000fc8000f8e0012 */
[----:B------:R-:W0:Y:S01]  /*9af0*/  MUFU.EX2 R8, R8 ;  /* 0x0000000800087308 */ /* 0x000e220000000800 */
[----:B------:R-:W-:-:S03]  /*9b00*/  IMAD.IADD R21, R19, 0x1, R21 ;  /* 0x0000000113157824 */ /* 0x000fc600078e0215 */
        /* <DEDUP_REMOVED lines=9> */
[----:B------:R-:W-:-:S05]  /*9ba0*/  F2FP.F16.F32.PACK_AB R19, R19, R8 ;  /* 0x000000081313723e */ /* 0x000fca00000000ff */
[----:B------:R2:W-:Y:S02]  /*9bb0*/  STG.E desc[UR18][R20.64], R19 ;  /* 0x0000001314007986 */ /* 0x0005e4000c101912 */
.L_x_3305:
[----:B01----:R-:W-:Y:S05]  /*9bc0*/  BSYNC.RECONVERGENT B0 ;  /* 0x0000000000007941 */ /* 0x003fea0003800200 */
.L_x_3304:
[----:B------:R-:W-:Y:S04]  /*9bd0*/  BSSY.RECONVERGENT B0, `(.L_x_3306) ;  /* 0x000001e000007945 */ /* 0x000fe80003800200 */
[----:B------:R-:W-:Y:S05]  /*9be0*/  @P1 BRA `(.L_x_3307) ;  /* 0x0000000000701947 */ /* 0x000fea0003800000 */
[--C-:B-----5:R-:W-:Y:S01]  /*9bf0*/  HADD2.F32 R17, -RZ, R9.reuse.H0_H0 ;  /* 0x20000009ff117230 */ /* 0x120fe20000004100 */
[----:B------:R-:W-:Y:S01]  /*9c00*/  MOV R8, R92 ;  /* 0x0000005c00087202 */ /* 0x000fe20000000f00 */
[----:B------:R-:W-:Y:S02]  /*9c10*/  HADD2.F32 R9, -RZ, R9.H1_H1 ;  /* 0x30000009ff097230 */ /* 0x000fe40000004100 */
[----:B--2---:R-:W-:Y:S02]  /*9c20*/  IMAD R19, R27, UR14, RZ ;  /* 0x0000000e1b137c24 */ /* 0x004fe4000f8e02ff */
[C---:B------:R-:W-:Y:S01]  /*9c30*/  FADD.FTZ R17, -R4.reuse, R17 ;  /* 0x0000001104117221 */ /* 0x040fe20000010100 */
[----:B------:R-:W-:Y:S01]  /*9c40*/  FADD.FTZ R9, -R4, R9 ;  /* 0x0000000904097221 */ /* 0x000fe20000010100 */
[----:B------:R-:W-:Y:S02]  /*9c50*/  IMAD R19, R26, UR15, R19 ;  /* 0x0000000f1a137c24 */ /* 0x000fe4000f8e0213 */
[-C--:B------:R-:W-:Y:S01]  /*9c60*/  FMUL.FTZ R17, R17, R12.reuse ;  /* 0x0000000c11117220 */ /* 0x080fe20000410000 */
[----:B------:R-:W-:-:S03]  /*9c70*/  FMUL.FTZ R9, R9, R12 ;  /* 0x0000000c09097220 */ /* 0x000fc60000410000 */
[----:B------:R-:W-:Y:S01]  /*9c80*/  FFMA.FTZ R23, R13, R17, R16 ;  /* 0x000000110d177223 */ /* 0x000fe20000010010 */
[----:B------:R-:W-:Y:S01]  /*9c90*/  FFMA.FTZ R22, R14, R9, R15 ;  /* 0x000000090e167223 */ /* 0x000fe2000001000f */
[----:B------:R-:W-:Y:S02]  /*9ca0*/  IMAD.MOV.U32 R9, RZ, RZ, R95 ;  /* 0x000000ffff097224 */ /* 0x000fe400078e005f */
[----:B------:R-:W-:Y:S01]  /*9cb0*/  FMUL.FTZ R17, R23, -1.4426950216293334961 ;  /* 0xbfb8aa3b17117820 */ /* 0x000fe20000410000 */
[----:B------:R-:W-:Y:S01]  /*9cc0*/  FMUL.FTZ R18, R22, -1.4426950216293334961 ;  /* 0xbfb8aa3b16127820 */ /* 0x000fe20000410000 */
[----:B------:R-:W-:-:S04]  /*9cd0*/  IMAD.WIDE.U32 R8, R26, UR14, R8 ;  /* 0x0000000e1a087c25 */ /* 0x000fc8000f8e0008 */
        /* <DEDUP_REMOVED lines=13> */
.L_x_3307:
[----:B------:R-:W-:Y:S05]  /*9db0*/  BSYNC.RECONVERGENT B0 ;  /* 0x0000000000007941 */ /* 0x000fea0003800200 */
.L_x_3306:
[----:B------:R-:W-:Y:S04]  /*9dc0*/  BSSY.RECONVERGENT B0, `(.L_x_3308) ;  /* 0x000001e000007945 */ /* 0x000fe80003800200 */
[----:B------:R-:W-:Y:S05]  /*9dd0*/  @P4 BRA `(.L_x_3309) ;  /* 0x0000000000704947 */ /* 0x000fea0003800000 */
[--C-:B0----5:R-:W-:Y:S02]  /*9de0*/  HADD2.F32 R9, -RZ, R10.reuse.H0_H0 ;  /* 0x2000000aff097230 */ /* 0x121fe40000004100 */
[----:B------:R-:W-:Y:S02]  /*9df0*/  HADD2.F32 R17, -RZ, R10.H1_H1 ;  /* 0x3000000aff117230 */ /* 0x000fe40000004100 */
[----:B--2---:R-:W-:Y:S02]  /*9e00*/  IMAD R19, R29, UR14, RZ ;  /* 0x0000000e1d137c24 */ /* 0x004fe4000f8e02ff */
[C---:B------:R-:W-:Y:S01]  /*9e10*/  FADD.FTZ R9, -R4.reuse, R9 ;  /* 0x0000000904097221 */ /* 0x040fe20000010100 */
[----:B------:R-:W-:Y:S02]  /*9e20*/  IMAD.MOV.U32 R8, RZ, RZ, R92 ;  /* 0x000000ffff087224 */ /* 0x000fe400078e005c */
[----:B------:R-:W-:Y:S01]  /*9e30*/  FADD.FTZ R17, -R4, R17 ;  /* 0x0000001104117221 */ /* 0x000fe20000010100 */
[----:B------:R-:W-:-:S02]  /*9e40*/  IMAD R19, R28, UR15, R19 ;  /* 0x0000000f1c137c24 */ /* 0x000fc4000f8e0213 */
[-C--:B------:R-:W-:Y:S01]  /*9e50*/  FMUL.FTZ R9, R9, R12.reuse ;  /* 0x0000000c09097220 */ /* 0x080fe20000410000 */
[----:B------:R-:W-:-:S03]  /*9e60*/  FMUL.FTZ R17, R17, R12 ;  /* 0x0000000c11117220 */ /* 0x000fc60000410000 */
[----:B------:R-:W-:Y:S01]  /*9e70*/  FFMA.FTZ R22, R13, R9, R16 ;  /* 0x000000090d167223 */ /* 0x000fe20000010010 */
[----:B------:R-:W-:Y:S01]  /*9e80*/  MOV R9, R95 ;  /* 0x0000005f00097202 */ /* 0x000fe20000000f00 */
[----:B------:R-:W-:Y:S02]  /*9e90*/  FFMA.FTZ R21, R14, R17, R15 ;  /* 0x000000110e157223 */ /* 0x000fe4000001000f */
[----:B------:R-:W-:Y:S02]  /*9ea0*/  FMUL.FTZ R10, R22, -1.4426950216293334961 ;  /* 0xbfb8aa3b160a7820 */ /* 0x000fe40000410000 */
[----:B------:R-:W-:Y:S01]  /*9eb0*/  FMUL.FTZ R18, R21, -1.4426950216293334961 ;  /* 0xbfb8aa3b15127820 */ /* 0x000fe20000410000 */
[----:B------:R-:W-:-:S03]  /*9ec0*/  IMAD.WIDE.U32 R8, R28, UR14, R8 ;  /* 0x0000000e1c087c25 */ /* 0x000fc6000f8e0008 */
        /* <DEDUP_REMOVED lines=13> */
.L_x_3309:
[----:B------:R-:W-:Y:S05]  /*9fa0*/  BSYNC.RECONVERGENT B0 ;  /* 0x0000000000007941 */ /* 0x000fea0003800200 */
.L_x_3308:
[----:B------:R-:W-:Y:S04]  /*9fb0*/  BSSY.RECONVERGENT B0, `(.L_x_3310) ;  /* 0x000001e000007945 */ /* 0x000fe80003800200 */
[----:B------:R-:W-:Y:S05]  /*9fc0*/  @P2 BRA `(.L_x_3311) ;  /* 0x0000000000702947 */ /* 0x000fea0003800000 */
[--C-:B01---5:R-:W-:Y:S02]  /*9fd0*/  HADD2.F32 R9, -RZ, R11.reuse.H0_H0 ;  /* 0x2000000bff097230 */ /* 0x123fe40000004100 */
[----:B------:R-:W-:Y:S02]  /*9fe0*/  HADD2.F32 R11, -RZ, R11.H1_H1 ;  /* 0x3000000bff0b7230 */ /* 0x000fe40000004100 */
[----:B------:R-:W-:Y:S02]  /*9ff0*/  IMAD R7, R7, UR14, RZ ;  /* 0x0000000e07077c24 */ /* 0x000fe4000f8e02ff */
[C---:B------:R-:W-:Y:S01]  /*a000*/  FADD.FTZ R9, -R4.reuse, R9 ;  /* 0x0000000904097221 */ /* 0x040fe20000010100 */
[----:B------:R-:W-:Y:S01]  /*a010*/  FADD.FTZ R11, -R4, R11 ;  /* 0x0000000b040b7221 */ /* 0x000fe20000010100 */
[----:B------:R-:W-:Y:S02]  /*a020*/  IMAD R17, R6, UR15, R7 ;  /* 0x0000000f06117c24 */ /* 0x000fe4000f8e0207 */
[-C--:B------:R-:W-:Y:S01]  /*a030*/  FMUL.FTZ R9, R9, R12.reuse ;  /* 0x0000000c09097220 */ /* 0x080fe20000410000 */
[----:B------:R-:W-:-:S03]  /*a040*/  FMUL.FTZ R11, R11, R12 ;  /* 0x0000000c0b0b7220 */ /* 0x000fc60000410000 */
[----:B--2---:R-:W-:Y:S01]  /*a050*/  FFMA.FTZ R19, R13, R9, R16 ;  /* 0x000000090d137223 */ /* 0x004fe20000010010 */
        /* <DEDUP_REMOVED lines=19> */
.L_x_3311:
[----:B------:R-:W-:Y:S05]  /*a190*/  BSYNC.RECONVERGENT B0 ;  /* 0x0000000000007941 */ /* 0x000fea0003800200 */
.L_x_3310:
[----:B------:R-:W-:Y:S05]  /*a1a0*/  @P5 BRA `(.L_x_3312) ;  /* 0xfffffff400bc5947 */ /* 0x000fea000383ffff */
[----:B------:R-:W-:Y:S05]  /*a1b0*/  BRA `(.L_x_3313) ;  /* 0x0000000c005c7947 */ /* 0x000fea0003800000 */
.L_x_3303:
[----:B------:R-:W2:Y:S01]  /*a1c0*/  LDL.128 R20, [R1+0x10] ;  /* 0x0000100001147983 */ /* 0x000ea20000100c00 */
[----:B------:R-:W0:Y:S01]  /*a1d0*/  LDCU.64 UR6, c[0x0][0x3e8] ;  /* 0x00007d00ff0677ac */ /* 0x000e220008000a00 */
[----:B------:R-:W-:Y:S01]  /*a1e0*/  SHF.R.S32.HI R7, RZ, 0x1f, R3 ;  /* 0x0000001fff077819 */ /* 0x000fe20000011403 */
[C---:B------:R-:W-:Y:S01]  /*a1f0*/  VIADD R25, R3.reuse, 0x8 ;  /* 0x0000000803197836 */ /* 0x040fe20000000000 */
[C---:B------:R-:W-:Y:S01]  /*a200*/  IADD3 R27, PT, PT, R3.reuse, 0x10, RZ ;  /* 0x00000010031b7810 */ /* 0x040fe20007ffe0ff */
[C---:B------:R-:W-:Y:S01]  /*a210*/  VIADD R29, R3.reuse, 0x18 ;  /* 0x00000018031d7836 */ /* 0x040fe20000000000 */
[----:B------:R-:W1:Y:S01]  /*a220*/  LDCU.64 UR20, c[0x0][0x3e0] ;  /* 0x00007c00ff1477ac */ /* 0x000e620008000a00 */
[----:B------:R-:W-:Y:S01]  /*a230*/  BSSY.RECONVERGENT B0, `(.L_x_3314) ;  /* 0x0000038000007945 */ /* 0x000fe20003800200 */
[----:B------:R-:W-:Y:S01]  /*a240*/  SHF.R.S32.HI R18, RZ, 0x1f, R27 ;  /* 0x0000001fff127819 */ /* 0x000fe2000001141b */
[----:B------:R-:W3:Y:S01]  /*a250*/  LDCU.64 UR22, c[0x0][0x380] ;  /* 0x00007000ff1677ac */ /* 0x000ee20008000a00 */
[----:B------:R-:W4:Y:S01]  /*a260*/  LDCU.64 UR16, c[0x0][0x3e8] ;  /* 0x00007d00ff1077ac */ /* 0x000f220008000a00 */
[----:B0-----:R-:W-:-:S02]  /*a270*/  ISETP.GE.U32.AND P0, PT, R3, UR6, PT ;  /* 0x0000000603007c0c */ /* 0x001fc4000bf06070 */
[----:B------:R-:W-:Y:S02]  /*a280*/  ISETP.GE.U32.AND P2, PT, R25, UR6, PT ;  /* 0x0000000619007c0c */ /* 0x000fe4000bf46070 */
[----:B------:R-:W-:Y:S02]  /*a290*/  ISETP.GE.AND.EX P0, PT, R7, UR7, PT, P0 ;  /* 0x0000000707007c0c */ /* 0x000fe4000bf06300 */
[----:B------:R-:W-:Y:S02]  /*a2a0*/  ISETP.GE.U32.AND P3, PT, R27, UR6, PT ;  /* 0x000000061b007c0c */ /* 0x000fe4000bf66070 */
[----:B------:R-:W-:Y:S02]  /*a2b0*/  ISETP.GE.U32.AND P1, PT, R29, UR6, PT ;  /* 0x000000061d007c0c */ /* 0x000fe4000bf26070 */
[----:B------:R-:W-:-:S07]  /*a2c0*/  ISETP.GE.AND.EX P3, PT, R18, UR7, PT, P3 ;  /* 0x0000000712007c0c */ /* 0x000fce000bf66330 */
[----:B------:R-:W0:Y:S01]  /*a2d0*/  @!P0 LDC.64 R8, c[0x0][0x3e0] ;  /* 0x0000f800ff088b82 */ /* 0x000e220000000a00 */
[----:B------:R-:W-:-:S07]  /*a2e0*/  @!P0 IMAD.MOV.U32 R6, RZ, RZ, R92 ;  /* 0x000000ffff068224 */ /* 0x000fce00078e005c */
[----:B------:R-:W5:Y:S01]  /*a2f0*/  @!P0 LDC.64 R10, c[0x0][0x380] ;  /* 0x0000e000ff0a8b82 */ /* 0x000f620000000a00 */
[----:B0-----:R-:W-:Y:S01]  /*a300*/  @!P0 IMAD R0, R7, R8, RZ ;  /* 0x0000000807008224 */ /* 0x001fe200078e02ff */
[----:B------:R-:W-:-:S03]  /*a310*/  @!P0 MOV R7, R95 ;  /* 0x0000005f00078202 */ /* 0x000fc60000000f00 */
[C---:B------:R-:W-:Y:S02]  /*a320*/  @!P0 IMAD R19, R3.reuse, R9, R0 ;  /* 0x0000000903138224 */ /* 0x040fe400078e0200 */
[----:B------:R-:W-:Y:S01]  /*a330*/  @!P0 IMAD.WIDE.U32 R6, R3, R8, R6 ;  /* 0x0000000803068225 */ /* 0x000fe200078e0006 */
[----:B------:R-:W-:Y:S02]  /*a340*/  SHF.R.S32.HI R8, RZ, 0x1f, R25 ;  /* 0x0000001fff087819 */ /* 0x000fe40000011419 */
[----:B-----5:R-:W-:Y:S02]  /*a350*/  @!P0 LEA R10, P4, R6, R10, 0x1 ;  /* 0x0000000a060a8211 */ /* 0x020fe400078808ff */
        /* <DEDUP_REMOVED lines=10> */
[-C--:B------:R-:W-:Y:S02]  /*a400*/  FMUL.FTZ R9, R9, R12.reuse ;  /* 0x0000000c09097220 */ /* 0x080fe40000410000 */
[----:B------:R-:W-:-:S02]  /*a410*/  FMUL.FTZ R17, R17, R12 ;  /* 0x0000000c11117220 */ /* 0x000fc40000410000 */
[----:B------:R-:W-:Y:S02]  /*a420*/  FFMA.FTZ R9, R13, R9, R16 ;  /* 0x000000090d097223 */ /* 0x000fe40000010010 */
[----:B------:R-:W-:-:S05]  /*a430*/  FFMA.FTZ R0, R14, R17, R15 ;  /* 0x000000110e007223 */ /* 0x000fca000001000f */
[----:B------:R-:W-:-:S05]  /*a440*/  @!P0 F2FP.F16.F32.PACK_AB R9, R0, R9 ;  /* 0x000000090009823e */ /* 0x000fca00000000ff */
[----:B------:R0:W-:Y:S01]  /*a450*/  @!P0 STG.E desc[UR18][R6.64], R9 ;  /* 0x0000000906008986 */ /* 0x0001e2000c101912 */
[----:B-1-34-:R-:W-:Y:S05]  /*a460*/  @P2 BRA `(.L_x_3315) ;  /* 0x0000000000502947 */ /* 0x01afea0003800000 */
        /* <DEDUP_REMOVED lines=8> */
[-C--:B------:R-:W-:Y:S01]  /*a4f0*/  FMUL.FTZ R11, R11, R12.reuse ;  /* 0x0000000c0b0b7220 */ /* 0x080fe20000410000 */
[----:B------:R-:W-:Y:S01]  /*a500*/  FMUL.FTZ R21, R21, R12 ;  /* 0x0000000c15157220 */ /* 0x000fe20000410000 */
[----:B-1----:R-:W-:Y:S02]  /*a510*/  IMAD R0, R8, UR12, RZ ;  /* 0x0000000c08007c24 */ /* 0x002fe4000f8e02ff */
[----:B------:R-:W-:-:S04]  /*a520*/  IMAD.WIDE.U32 R8, R25, UR12, R6 ;  /* 0x0000000c19087c25 */ /* 0x000fc8000f8e0006 */
[----:B------:R-:W-:Y:S02]  /*a530*/  IMAD R25, R25, UR13, R0 ;  /* 0x0000000d19197c24 */ /* 0x000fe4000f8e0200 */
[----:B------:R-:W-:Y:S01]  /*a540*/  FFMA.FTZ R0, R14, R21, R15 ;  /* 0x000000150e007223 */ /* 0x000fe2000001000f */
[----:B0-----:R-:W-:Y:S02]  /*a550*/  LEA R6, P2, R8, UR14, 0x1 ;  /* 0x0000000e08067c11 */ /* 0x001fe4000f8408ff */
[----:B------:R-:W-:Y:S01]  /*a560*/  IADD3 R25, PT, PT, R9, R25, RZ ;  /* 0x0000001909197210 */ /* 0x000fe20007ffe0ff */
[----:B------:R-:W-:-:S03]  /*a570*/  FFMA.FTZ R9, R13, R11, R16 ;  /* 0x0000000b0d097223 */ /* 0x000fc60000010010 */
[----:B------:R-:W-:Y:S02]  /*a580*/  LEA.HI.X R7, R8, UR15, R25, 0x1, P2 ;  /* 0x0000000f08077c11 */ /* 0x000fe400090f0c19 */
[----:B------:R-:W-:-:S05]  /*a590*/  F2FP.F16.F32.PACK_AB R9, R0, R9 ;  /* 0x000000090009723e */ /* 0x000fca00000000ff */
[----:B------:R1:W-:Y:S02]  /*a5a0*/  STG.E desc[UR18][R6.64], R9 ;  /* 0x0000000906007986 */ /* 0x0003e4000c101912 */
.L_x_3315:
[----:B------:R-:W-:Y:S05]  /*a5b0*/  BSYNC.RECONVERGENT B0 ;  /* 0x0000000000007941 */ /* 0x000fea0003800200 */
.L_x_3314:
        /* <DEDUP_REMOVED lines=22> */
.L_x_3317:
[----:B------:R-:W-:Y:S05]  /*a720*/  BSYNC.RECONVERGENT B0 ;  /* 0x0000000000007941 */ /* 0x000fea0003800200 */
.L_x_3316:
        /* <DEDUP_REMOVED lines=22> */
.L_x_3319:
[----:B------:R-:W-:Y:S05]  /*a890*/  BSYNC.RECONVERGENT B0 ;  /* 0x0000000000007941 */ /* 0x000fea0003800200 */
.L_x_3318:
[----:B------:R-:W-:-:S07]  /*a8a0*/  IMAD.MOV.U32 R0, RZ, RZ, 0x4 ;  /* 0x00000004ff007424 */ /* 0x000fce00078e00ff */
.L_x_3326:
        /* <DEDUP_REMOVED lines=18> */
[----:B------:R-:W-:-:S02]  /*a9d0*/  @!P1 IMAD R21, R23, R25, R8 ;  /* 0x0000001917159224 */ /* 0x000fc400078e0208 */
[-C--:B------:R-:W-:Y:S01]  /*a9e0*/  FMUL.FTZ R19, R19, R12.reuse ;  /* 0x0000000c13137220 */ /* 0x080fe20000410000 */
[----:B------:R-:W-:Y:S02]  /*a9f0*/  VIADD R25, R23, 0x10 ;  /* 0x0000001017197836 */ /* 0x000fe40000000000 */
[----:B------:R-:W-:Y:S01]  /*aa00*/  FMUL.FTZ R17, R17, R12 ;  /* 0x0000000c11117220 */ /* 0x000fe20000410000 */
[----:B------:R-:W-:-:S04]  /*aa10*/  @!P1 IMAD.WIDE.U32 R6, R23, R24, R6 ;  /* 0x0000001817069225 */ /* 0x000fc800078e0006 */
[----:B------:R-:W-:Y:S01]  /*aa20*/  FFMA.FTZ R19, R13, R19, R16 ;  /* 0x000000130d137223 */ /* 0x000fe20000010010 */
[----:B------:R-:W-:Y:S01]  /*aa30*/  FFMA.FTZ R20, R14, R17, R15 ;  /* 0x000000110e147223 */ /* 0x000fe2000001000f */
[----:B------:R-:W-:Y:S01]  /*aa40*/  @!P1 IMAD.IADD R8, R7, 0x1, R21 ;  /* 0x0000000107089824 */ /* 0x000fe200078e0215 */
[----:B-1----:R-:W-:Y:S02]  /*aa50*/  @!P1 LEA R18, P2, R6, R26, 0x1 ;  /* 0x0000001a06129211 */ /* 0x002fe400078408ff */
[----:B------:R-:W-:Y:S02]  /*aa60*/  IADD3 R21, PT, PT, R23, 0x8, RZ ;  /* 0x0000000817157810 */ /* 0x000fe40007ffe0ff */
[----:B------:R-:W-:Y:S02]  /*aa70*/  @!P1 F2FP.F16.F32.PACK_AB R7, R20, R19 ;  /* 0x000000131407923e */ /* 0x000fe400000000ff */
[----:B------:R-:W-:Y:S02]  /*aa80*/  @!P1 LEA.HI.X R19, R6, R27, R8, 0x1, P2 ;  /* 0x0000001b06139211 */ /* 0x000fe400010f0c08 */
[----:B------:R-:W-:-:S02]  /*aa90*/  ISETP.GE.U32.AND P3, PT, R21, UR16, PT ;  /* 0x0000001015007c0c */ /* 0x000fc4000bf66070 */
[----:B------:R-:W-:Y:S01]  /*aaa0*/  SHF.R.S32.HI R8, RZ, 0x1f, R21 ;  /* 0x0000001fff087819 */ /* 0x000fe20000011415 */
[----:B------:R0:W-:Y:S01]  /*aab0*/  @!P1 STG.E desc[UR18][R18.64], R7 ;  /* 0x0000000712009986 */ /* 0x0001e2000c101912 */
[----:B------:R-:W-:Y:S02]  /*aac0*/  IADD3 R23, PT, PT, R23, 0x18, RZ ;  /* 0x0000001817177810 */ /* 0x000fe40007ffe0ff */
        /* <DEDUP_REMOVED lines=26> */
.L_x_3321:
[----:B------:R-:W-:Y:S05]  /*ac70*/  BSYNC.RECONVERGENT B0 ;  /* 0x0000000000007941 */ /* 0x000fea0003800200 */
.L_x_3320:
        /* <DEDUP_REMOVED lines=20> */
.L_x_3323:
[----:B------:R-:W-:Y:S05]  /*adc0*/  BSYNC.RECONVERGENT B0 ;  /* 0x0000000000007941 */ /* 0x000fea0003800200 */
.L_x_3322:
        /* <DEDUP_REMOVED lines=20> */
.L_x_3325:
[----:B------:R-:W-:Y:S05]  /*af10*/  BSYNC.RECONVERGENT B0 ;  /* 0x0000000000007941 */ /* 0x000fea0003800200 */
.L_x_3324:
[----:B------:R-:W-:Y:S05]  /*af20*/  @P5 BRA `(.L_x_3326) ;  /* 0xfffffff800605947 */ /* 0x000fea000383ffff */
.L_x_3313:
        /* <DEDUP_REMOVED lines=8> */
.L_x_3328:
        /* <DEDUP_REMOVED lines=13> */
.L_x_4935:


//--------------------- .text._Z35group_norm_nhwc_fwd_one_pass_kernelI11Fp16IOFp16WLi64ELi112ELi448EEv26Group_norm_nhwc_fwd_params --------------------------
	.section	.text._Z35group_norm_nhwc_fwd_one_pass_kernelI11Fp16IOFp16WLi64ELi112ELi448EEv26Group_norm_nhwc_fwd_params,"ax",@progbits
	.align	128
        .global         _Z35group_norm_nhwc_fwd_one_pass_kernelI11Fp16IOFp16WLi64ELi112ELi448EEv26Group_norm_nhwc_fwd_params
        .type           _Z35group_norm_nhwc_fwd_one_pass_kernelI11Fp16IOFp16WLi64ELi112ELi448EEv26Group_norm_nhwc_fwd_params,@function
        .size           _Z35group_norm_nhwc_fwd_one_pass_kernelI11Fp16IOFp16WLi64ELi112ELi448EEv26Group_norm_nhwc_fwd_params,(.L_x_4936 - _Z35group_norm_nhwc_fwd_one_pass_kernelI11Fp16IOFp16WLi64ELi112ELi448EEv26Group_norm_nhwc_fwd_params)
        .other          _Z35group_norm_nhwc_fwd_one_pass_kernelI11Fp16IOFp16WLi64ELi112ELi448EEv26Group_norm_nhwc_fwd_params,@"STO_CUDA_ENTRY STV_DEFAULT"
_Z35group_norm_nhwc_fwd_one_pass_kernelI11Fp16IOFp16WLi64ELi112ELi448EEv26Group_norm_nhwc_fwd_params:
.text._Z35group_norm_nhwc_fwd_one_pass_kernelI11Fp16IOFp16WLi64ELi112ELi448EEv26Group_norm_nhwc_fwd_params:
        /* <DEDUP_REMOVED lines=41> */
.L_x_3372:
        /* <DEDUP_REMOVED lines=247> */
.L_x_3330:
[----:B------:R-:W-:Y:S05]  /*1200*/  BSYNC.RECONVERGENT B0 ;  /* 0x0000000000007941 */ /* 0x000fea0003800200 */
.L_x_3329:
        /* <DEDUP_REMOVED lines=39> */
.L_x_3332:
[----:B------:R-:W-:Y:S05]  /*1480*/  BSYNC.RECONVERGENT B0 ;  /* 0x0000000000007941 */ /* 0x000fea0003800200 */
.L_x_3331:
        /* <DEDUP_REMOVED lines=26> */
.L_x_3335:
[----:B---3--:R-:W2:Y:S04]  /*1630*/  LDG.E.STRONG.GPU R18, desc[UR6][R16.64] ;  /* 0x0000000610127981 */ /* 0x008ea8000c1ef900 */
[----:B--2---:R-:W-:Y:S01]  /*1640*/  CCTL.IVALL ;  /* 0x00000000ff00798f */ /* 0x004fe20002000000 */
[----:B------:R-:W-:Y:S05]  /*1650*/  YIELD ;  /* 0x0000000000007946 */ /* 0x000fea0003800000 */
[----:B------:R-:W-:-:S13]  /*1660*/  ISETP.NE.AND P1, PT, R18, R23, PT ;  /* 0x000000171200720c */ /* 0x000fda0003f25270 */
[----:B------:R-:W-:Y:S05]  /*1670*/  @P1 BRA `(.L_x_3335) ;  /* 0xfffffffc00ec1947 */ /* 0x000fea000383ffff */
.L_x_3334:
        /* <DEDUP_REMOVED lines=14> */
.L_x_3337:
        /* <DEDUP_REMOVED lines=62> */
.L_x_3336:
        /* <DEDUP_REMOVED lines=36> */
.L_x_3338:
        /* <DEDUP_REMOVED lines=18> */
.L_x_3339:
        /* <DEDUP_REMOVED lines=9> */
.L_x_3340:
[----:B------:R-:W-:Y:S05]  /*1f30*/  BSYNC.RECONVERGENT B0 ;  /* 0x0000000000007941 */ /* 0x000fea0003800200 */
.L_x_3333:
        /* <DEDUP_REMOVED lines=38> */
[----:B0-----:R-:W-:Y:S02]  /*21a0*/  HADD2.F32 R24, -RZ, R30.H0_H0 ;  /* 0x2000001eff187230 */ /* 0x001fe40000004100 */
[----:B--2---:R-:W-:Y:S02]  /*21b0*/  HADD2.F32 R25, -RZ, R31.H0_H0 ;  /* 0x2000001fff197230 */ /* 0x004fe40000004100 */
[----:B---3--:R-:W-:Y:S02]  /*21c0*/  HADD2.F32 R27, -RZ, R53.H0_H0 ;  /* 0x20000035ff1b7230 */ /* 0x008fe40000004100 */
[----:B-----5:R-:W-:Y:S01]  /*21d0*/  HADD2.F32 R26, -RZ, R55.H0_H0 ;  /* 0x20000037ff1a7230 */ /* 0x020fe20000004100 */
        /* <DEDUP_REMOVED lines=28> */
.L_x_3344:
[----:B------:R-:W-:Y:S05]  /*23a0*/  BSYNC.RECONVERGENT B1 ;  /* 0x0000000000017941 */ /* 0x000fea0003800200 */
.L_x_3343:
        /* <DEDUP_REMOVED lines=20> */
.L_x_3346:
[----:B------:R-:W-:Y:S05]  /*24f0*/  BSYNC.RECONVERGENT B1 ;  /* 0x0000000000017941 */ /* 0x000fea0003800200 */
.L_x_3345:
        /* <DEDUP_REMOVED lines=30> */
.L_x_3348:
[----:B------:R-:W-:Y:S05]  /*26e0*/  BSYNC.RECONVERGENT B1 ;  /* 0x0000000000017941 */ /* 0x000fea0003800200 */
.L_x_3347:
        /* <DEDUP_REMOVED lines=20> */
.L_x_3350:
[----:B------:R-:W-:Y:S05]  /*2830*/  BSYNC.RECONVERGENT B1 ;  /* 0x0000000000017941 */ /* 0x000fea0003800200 */
.L_x_3349:
        /* <DEDUP_REMOVED lines=20> */
.L_x_3352:
[----:B------:R-:W-:Y:S05]  /*2980*/  BSYNC.RECONVERGENT B1 ;  /* 0x0000000000017941 */ /* 0x000fea0003800200 */
.L_x_3351:
        /* <DEDUP_REMOVED lines=20> */
.L_x_3354:
[----:B------:R-:W-:Y:S05]  /*2ad0*/  BSYNC.RECONVERGENT B1 ;  /* 0x0000000000017941 */ /* 0x000fea0003800200 */
.L_x_3353:
        /* <DEDUP_REMOVED lines=20> */
.L_x_3356:
[----:B------:R-:W-:Y:S05]  /*2c20*/  BSYNC.RECONVERGENT B1 ;  /* 0x0000000000017941 */ /* 0x000fea0003800200 */
.L_x_3355:
        /* <DEDUP_REMOVED lines=19> */
.L_x_3342:
        /* <DEDUP_REMOVED lines=37> */
.L_x_3359:
[----:B------:R-:W-:Y:S05]  /*2fb0*/  BSYNC.RECONVERGENT B1 ;  /* 0x0000000000017941 */ /* 0x000fea0003800200 */
.L_x_3358:
        /* <DEDUP_REMOVED lines=30> */
.L_x_3361:
[----:B------:R-:W-:Y:S05]  /*31a0*/  BSYNC.RECONVERGENT B1 ;  /* 0x0000000000017941 */ /* 0x000fea0003800200 */
.L_x_3360:
        /* <DEDUP_REMOVED lines=40> */
.L_x_3363:
[----:B------:R-:W-:Y:S05]  /*3430*/  BSYNC.RECONVERGENT B1 ;  /* 0x0000000000017941 */ /* 0x000fea0003800200 */
.L_x_3362:
        /* <DEDUP_REMOVED lines=30> */
.L_x_3365:
[----:B------:R-:W-:Y:S05]  /*3620*/  BSYNC.RECONVERGENT B1 ;  /* 0x0000000000017941 */ /* 0x000fea0003800200 */
.L_x_3364:
        /* <DEDUP_REMOVED lines=30> */
.L_x_3367:
[----:B------:R-:W-:Y:S05]  /*3810*/  BSYNC.RECONVERGENT B1 ;  /* 0x0000000000017941 */ /* 0x000fea0003800200 */
.L_x_3366:
        /* <DEDUP_REMOVED lines=30> */
.L_x_3369:
[----:B------:R-:W-:Y:S05]  /*3a00*/  BSYNC.RECONVERGENT B1 ;  /* 0x0000000000017941 */ /* 0x000fea0003800200 */
.L_x_3368:
        /* <DEDUP_REMOVED lines=30> */
.L_x_3371:
[----:B------:R-:W-:Y:S05]  /*3bf0*/  BSYNC.RECONVERGENT B1 ;  /* 0x0000000000017941 */ /* 0x000fea0003800200 */
.L_x_3370:
        /* <DEDUP_REMOVED lines=28> */
.L_x_3357:
[----:B------:R-:W-:Y:S05]  /*3dc0*/  BSYNC.RECONVERGENT B0 ;  /* 0x0000000000007941 */ /* 0x000fea0003800200 */
.L_x_3341:
        /* <DEDUP_REMOVED lines=8> */
.L_x_3373:
        /* <DEDUP_REMOVED lines=11> */
.L_x_4936:


//--------------------- .text._Z35group_norm_nhwc_fwd_one_pass_kernelI11Fp16IOFp16WLi128ELi112ELi448EEv26Group_norm_nhwc_fwd_params --------------------------
	.section	.text._Z35group_norm_nhwc_fwd_one_pass_kernelI11Fp16IOFp16WLi128ELi112ELi448EEv26Group_norm_nhwc_fwd_params,"ax",@progbits
	.align	128
        .global         _Z35group_norm_nhwc_fwd_one_pass_kernelI11Fp16IOFp16WLi128ELi112ELi448EEv26Group_norm_nhwc_fwd_params
        .type           _Z35group_norm_nhwc_fwd_one_pass_kernelI11Fp16IOFp16WLi128ELi112ELi448EEv26Group_norm_nhwc_fwd_params,@function
        .size           _Z35group_norm_nhwc_fwd_one_pass_kernelI11Fp16IOFp16WLi128ELi112ELi448EEv26Group_norm_nhwc_fwd_params,(.L_x_4937 - _Z35group_norm_nhwc_fwd_one_pass_kernelI11Fp16IOFp16WLi128ELi112ELi448EEv26Group_norm_nhwc_fwd_params)
        .other          _Z35group_norm_nhwc_fwd_one_pass_kernelI11Fp16IOFp16WLi128ELi112ELi448EEv26Group_norm_nhwc_fwd_params,@"STO_CUDA_ENTRY STV_DEFAULT"
_Z35group_norm_nhwc_fwd_one_pass_kernelI11Fp16IOFp16WLi128ELi112ELi448EEv26Group_norm_nhwc_fwd_params:
.text._Z35group_norm_nhwc_fwd_one_pass_kernelI11Fp16IOFp16WLi128ELi112ELi448EEv26Group_norm_nhwc_fwd_params:
        /* <DEDUP_REMOVED lines=61> */
.L_x_3449:
        /* <DEDUP_REMOVED lines=410> */
.L_x_3375:
[----:B------:R-:W-:Y:S05]  /*1d70*/  BSYNC.RECONVERGENT B0 ;  /* 0x0000000000007941 */ /* 0x000fea0003800200 */
.L_x_3374:
        /* <DEDUP_REMOVED lines=41> */
.L_x_3377:
[----:B------:R-:W-:Y:S05]  /*2010*/  BSYNC.RECONVERGENT B0 ;  /* 0x0000000000007941 */ /* 0x000fea0003800200 */
.L_x_3376:
        /* <DEDUP_REMOVED lines=24> */
.L_x_3380:
[----:B----4-:R-:W3:Y:S04]  /*21a0*/  LDG.E.STRONG.GPU R38, desc[UR6][R36.64] ;  /* 0x0000000624267981 */ /* 0x010ee8000c1ef900 */
[----:B---3--:R-:W-:Y:S01]  /*21b0*/  CCTL.IVALL ;  /* 0x00000000ff00798f */ /* 0x008fe20002000000 */
[----:B------:R-:W-:Y:S05]  /*21c0*/  YIELD ;  /* 0x0000000000007946 */ /* 0x000fea0003800000 */
[----:B------:R-:W-:-:S13]  /*21d0*/  ISETP.NE.AND P1, PT, R38, R43, PT ;  /* 0x0000002b2600720c */ /* 0x000fda0003f25270 */
[----:B------:R-:W-:Y:S05]  /*21e0*/  @P1 BRA `(.L_x_3380) ;  /* 0xfffffffc00ec1947 */ /* 0x000fea000383ffff */
.L_x_3379:
        /* <DEDUP_REMOVED lines=15> */
.L_x_3382:
        /* <DEDUP_REMOVED lines=60> */
.L_x_3381:
        /* <DEDUP_REMOVED lines=35> */
.L_x_3383:
        /* <DEDUP_REMOVED lines=18> */
.L_x_3384:
        /* <DEDUP_REMOVED lines=9> */
.L_x_3385:
[----:B------:R-:W-:Y:S05]  /*2a80*/  BSYNC.RECONVERGENT B0 ;  /* 0x0000000000007941 */ /* 0x000fea0003800200 */
.L_x_3378:
        /* <DEDUP_REMOVED lines=65> */
.L_x_3389:
[----:B------:R-:W-:Y:S05]  /*2ea0*/  BSYNC.RECONVERGENT B1 ;  /* 0x0000000000017941 */ /* 0x000fea0003800200 */
.L_x_3388:
        /* <DEDUP_REMOVED lines=20> */
.L_x_3391:
[----:B------:R-:W-:Y:S05]  /*2ff0*/  BSYNC.RECONVERGENT B1 ;  /* 0x0000000000017941 */ /* 0x000fea0003800200 */
.L_x_3390:
        /* <DEDUP_REMOVED lines=28> */
.L_x_3393:
[----:B------:R-:W-:Y:S05]  /*31c0*/  BSYNC.RECONVERGENT B1 ;  /* 0x0000000000017941 */ /* 0x000fea0003800200 */
.L_x_3392:
        /* <DEDUP_REMOVED lines=20> */
.L_x_3395:
[----:B------:R-:W-:Y:S05]  /*3310*/  BSYNC.RECONVERGENT B1 ;  /* 0x0000000000017941 */ /* 0x000fea0003800200 */
.L_x_3394:
        /* <DEDUP_REMOVED lines=20> */
.L_x_3397:
[----:B------:R-:W-:Y:S05]  /*3460*/  BSYNC.RECONVERGENT B1 ;  /* 0x0000000000017941 */ /* 0x000fea0003800200 */
.L_x_3396:
        /* <DEDUP_REMOVED lines=20> */
.L_x_3399:
[----:B------:R-:W-:Y:S05]  /*35b0*/  BSYNC.RECONVERGENT B1 ;  /* 0x0000000000017941 */ /* 0x000fea0003800200 */
.L_x_3398:
        /* <DEDUP_REMOVED lines=28> */
.L_x_3401:
[----:B------:R-:W-:Y:S05]  /*3780*/  BSYNC.RECONVERGENT B1 ;  /* 0x0000000000017941 */ /* 0x000fea0003800200 */
.L_x_3400:
        /* <DEDUP_REMOVED lines=20> */
.L_x_3403:
[----:B------:R-:W-:Y:S05]  /*38d0*/  BSYNC.RECONVERGENT B1 ;  /* 0x0000000000017941 */ /* 0x000fea0003800200 */
.L_x_3402:
        /* <DEDUP_REMOVED lines=20> */
.L_x_3405:
[----:B------:R-:W-:Y:S05]  /*3a20*/  BSYNC.RECONVERGENT B1 ;  /* 0x0000000000017941 */ /* 0x000fea0003800200 */
.L_x_3404:
        /* <DEDUP_REMOVED lines=20> */
.L_x_3407:
[----:B------:R-:W-:Y:S05]  /*3b70*/  BSYNC.RECONVERGENT B1 ;  /* 0x0000000000017941 */ /* 0x000fea0003800200 */
.L_x_3406:
        /* <DEDUP_REMOVED lines=30> */
.L_x_3409:
[----:B------:R-:W-:Y:S05]  /*3d60*/  BSYNC.RECONVERGENT B1 ;  /* 0x0000000000017941 */ /* 0x000fea0003800200 */
.L_x_3408:
        /* <DEDUP_REMOVED lines=20> */
.L_x_3411:
[----:B------:R-:W-:Y:S05]  /*3eb0*/  BSYNC.RECONVERGENT B1 ;  /* 0x0000000000017941 */ /* 0x000fea0003800200 */
.L_x_3410:
        /* <DEDUP_REMOVED lines=20> */
.L_x_3413:
[----:B------:R-:W-:Y:S05]  /*4000*/  BSYNC.RECONVERGENT B1 ;  /* 0x0000000000017941 */ /* 0x000fea0003800200 */
.L_x_3412:
        /* <DEDUP_REMOVED lines=20> */
.L_x_3415:
[----:B------:R-:W-:Y:S05]  /*4150*/  BSYNC.RECONVERGENT B1 ;  /* 0x0000000000017941 */ /* 0x000fea0003800200 */
.L_x_3414:
        /* <DEDUP_REMOVED lines=20> */
.L_x_3417:
[----:B------:R-:W-:Y:S05]  /*42a0*/  BSYNC.RECONVERGENT B1 ;  /* 0x0000000000017941 */ /* 0x000fea0003800200 */
.L_x_3416:
        /* <DEDUP_REMOVED lines=19> */
.L_x_3387:
        /* <DEDUP_REMOVED lines=35> */
.L_x_3420:
[----:B------:R-:W-:Y:S05]  /*4610*/  BSYNC.RECONVERGENT B1 ;  /* 0x0000000000017941 */ /* 0x000fea0003800200 */
.L_x_3419:
        /* <DEDUP_REMOVED lines=30> */
.L_x_3422:
[----:B------:R-:W-:Y:S05]  /*4800*/  BSYNC.RECONVERGENT B1 ;  /* 0x0000000000017941 */ /* 0x000fea0003800200 */
.L_x_3421:
        /* <DEDUP_REMOVED lines=38> */
.L_x_3424:
[----:B------:R-:W-:Y:S05]  /*4a70*/  BSYNC.RECONVERGENT B1 ;  /* 0x0000000000017941 */ /* 0x000fea0003800200 */
.L_x_3423:
        /* <DEDUP_REMOVED lines=30> */
.L_x_3426:
[----:B------:R-:W-:Y:S05]  /*4c60*/  BSYNC.RECONVERGENT B1 ;  /* 0x0000000000017941 */ /* 0x000fea0003800200 */
.L_x_3425:
        /* <DEDUP_REMOVED lines=30> */
.L_x_3428:
[----:B------:R-:W-:Y:S05]  /*4e50*/  BSYNC.RECONVERGENT B1 ;  /* 0x0000000000017941 */ /* 0x000fea0003800200 */
.L_x_3427:
        /* <DEDUP_REMOVED lines=30> */
.L_x_3430:
[----:B------:R-:W-:Y:S05]  /*5040*/  BSYNC.RECONVERGENT B1 ;  /* 0x0000000000017941 */ /* 0x000fea0003800200 */
.L_x_3429:
        /* <DEDUP_REMOVED lines=38> */
.L_x_3432:
[----:B------:R-:W-:Y:S05]  /*52b0*/  BSYNC.RECONVERGENT B1 ;  /* 0x0000000000017941 */ /* 0x000fea0003800200 */
.L_x_3431:
        /* <DEDUP_REMOVED lines=30> */
.L_x_3434:
[----:B------:R-:W-:Y:S05]  /*54a0*/  BSYNC.RECONVERGENT B1 ;  /* 0x0000000000017941 */ /* 0x000fea0003800200 */
.L_x_3433:
        /* <DEDUP_REMOVED lines=30> */
.L_x_3436:
[----:B------:R-:W-:Y:S05]  /*5690*/  BSYNC.RECONVERGENT B1 ;  /* 0x0000000000017941 */ /* 0x000fea0003800200 */
.L_x_3435:
        /* <DEDUP_REMOVED lines=30> */
.L_x_3438:
[----:B------:R-:W-:Y:S05]  /*5880*/  BSYNC.RECONVERGENT B1 ;  /* 0x0000000000017941 */ /* 0x000fea0003800200 */
.L_x_3437:
        /* <DEDUP_REMOVED lines=40> */
.L_x_3440:
[----:B------:R-:W-:Y:S05]  /*5b10*/  BSYNC.RECONVERGENT B1 ;  /* 0x0000000000017941 */ /* 0x000fea0003800200 */
.L_x_3439:
        /* <DEDUP_REMOVED lines=30> */
.L_x_3442:
[----:B------:R-:W-:Y:S05]  /*5d00*/  BSYNC.RECONVERGENT B1 ;  /* 0x0000000000017941 */ /* 0x000fea0003800200 */
.L_x_3441:
        /* <DEDUP_REMOVED lines=30> */
.L_x_3444:
[----:B------:R-:W-:Y:S05]  /*5ef0*/  BSYNC.RECONVERGENT B1 ;  /* 0x0000000000017941 */ /* 0x000fea0003800200 */
.L_x_3443:
        /* <DEDUP_REMOVED lines=30> */
.L_x_3446:
[----:B------:R-:W-:Y:S05]  /*60e0*/  BSYNC.RECONVERGENT B1 ;  /* 0x0000000000017941 */ /* 0x000fea0003800200 */
.L_x_3445:
        /* <DEDUP_REMOVED lines=30> */
.L_x_3448:
[----:B------:R-:W-:Y:S05]  /*62d0*/  BSYNC.RECONVERGENT B1 ;  /* 0x0000000000017941 */ /* 0x000fea0003800200 */
.L_x_3447:
        /* <DEDUP_REMOVED lines=28> */
.L_x_3418:
[----:B------:R-:W-:Y:S05]  /*64a0*/  BSYNC.RECONVERGENT B0 ;  /* 0x0000000000007941 */ /* 0x000fea0003800200 */
.L_x_3386:
        /* <DEDUP_REMOVED lines=8> */
.L_x_3450:
        /* <DEDUP_REMOVED lines=13> */
.L_x_4937:


//--------------------- .text._Z35group_norm_nhwc_fwd_one_pass_kernelI11Fp16IOFp16WLi256ELi112ELi448EEv26Group_norm_nhwc_fwd_params --------------------------
	.section	.text._Z35group_norm_nhwc_fwd_one_pass_kernelI11Fp16IOFp16WLi256ELi112ELi448EEv26Group_norm_nhwc_fwd_params,"ax",@progbits
	.align	128
        .global         _Z35group_norm_nhwc_fwd_one_pass_kernelI11Fp16IOFp16WLi256ELi112ELi448EEv26Group_norm_nhwc_fwd_params
        .type           _Z35group_norm_nhwc_fwd_one_pass_kernelI11Fp16IOFp16WLi256ELi112ELi448EEv26Group_norm_nhwc_fwd_params,@function
        .size           _Z35group_norm_nhwc_fwd_one_pass_kernelI11Fp16IOFp16WLi256ELi112ELi448EEv26Group_norm_nhwc_fwd_params,(.L_x_4938 - _Z35group_norm_nhwc_fwd_one_pass_kernelI11Fp16IOFp16WLi256ELi112ELi448EEv26Group_norm_nhwc_fwd_params)
        .other          _Z35group_norm_nhwc_fwd_one_pass_kernelI11Fp16IOFp16WLi256ELi112ELi448EEv26Group_norm_nhwc_fwd_params,@"STO_CUDA_ENTRY STV_DEFAULT"
_Z35group_norm_nhwc_fwd_one_pass_kernelI11Fp16IOFp16WLi256ELi112ELi448EEv26Group_norm_nhwc_fwd_params:
.text._Z35group_norm_nhwc_fwd_one_pass_kernelI11Fp16IOFp16WLi256ELi112ELi448EEv26Group_norm_nhwc_fwd_params:
        /* <DEDUP_REMOVED lines=53> */
.L_x_3590:
        /* <DEDUP_REMOVED lines=785> */
.L_x_3452:
[----:B------:R-:W-:Y:S05]  /*3460*/  BSYNC.RECONVERGENT B0 ;  /* 0x0000000000007941 */ /* 0x000fea0003800200 */
.L_x_3451:
        /* <DEDUP_REMOVED lines=39> */
.L_x_3454:
[----:B------:R-:W-:Y:S05]  /*36e0*/  BSYNC.RECONVERGENT B0 ;  /* 0x0000000000007941 */ /* 0x000fea0003800200 */
.L_x_3453:
        /* <DEDUP_REMOVED lines=27> */
.L_x_3457:
[----:B------:R-:W3:Y:S04]  /*38a0*/  LDG.E.STRONG.GPU R30, desc[UR6][R28.64] ;  /* 0x000000061c1e7981 */ /* 0x000ee8000c1ef900 */
[----:B---3--:R-:W-:Y:S01]  /*38b0*/  CCTL.IVALL ;  /* 0x00000000ff00798f */ /* 0x008fe20002000000 */
[----:B------:R-:W-:Y:S05]  /*38c0*/  YIELD ;  /* 0x0000000000007946 */ /* 0x000fea0003800000 */
[----:B------:R-:W-:-:S13]  /*38d0*/  ISETP.NE.AND P2, PT, R30, R35, PT ;  /* 0x000000231e00720c */ /* 0x000fda0003f45270 */
[----:B------:R-:W-:Y:S05]  /*38e0*/  @P2 BRA `(.L_x_3457) ;  /* 0xfffffffc00ec2947 */ /* 0x000fea000383ffff */
.L_x_3456:
        /* <DEDUP_REMOVED lines=16> */
.L_x_3459:
        /* <DEDUP_REMOVED lines=62> */
.L_x_3458:
        /* <DEDUP_REMOVED lines=38> */
.L_x_3460:
        /* <DEDUP_REMOVED lines=19> */
.L_x_3461:
        /* <DEDUP_REMOVED lines=9> */
.L_x_3462:
[----:B------:R-:W-:Y:S05]  /*41f0*/  BSYNC.RECONVERGENT B0 ;  /* 0x0000000000007941 */ /* 0x000fea0003800200 */
.L_x_3455:
        /* <DEDUP_REMOVED lines=78> */
.L_x_3466:
[----:B------:R-:W-:Y:S05]  /*46e0*/  BSYNC.RECONVERGENT B1 ;  /* 0x0000000000017941 */ /* 0x000fea0003800200 */
.L_x_3465:
        /* <DEDUP_REMOVED lines=20> */
.L_x_3468:
[----:B------:R-:W-:Y:S05]  /*4830*/  BSYNC.RECONVERGENT B1 ;  /* 0x0000000000017941 */ /* 0x000fea0003800200 */
.L_x_3467:
        /* <DEDUP_REMOVED lines=26> */
.L_x_3470:
[----:B------:R-:W-:Y:S05]  /*49e0*/  BSYNC.RECONVERGENT B1 ;  /* 0x0000000000017941 */ /* 0x000fea0003800200 */
.L_x_3469:
        /* <DEDUP_REMOVED lines=22> */
.L_x_3472:
[----:B------:R-:W-:Y:S05]  /*4b50*/  BSYNC.RECONVERGENT B1 ;  /* 0x0000000000017941 */ /* 0x000fea0003800200 */
.L_x_3471:
        /* <DEDUP_REMOVED lines=34> */
.L_x_3474:
[----:B------:R-:W-:Y:S05]  /*4d80*/  BSYNC.RECONVERGENT B1 ;  /* 0x0000000000017941 */ /* 0x000fea0003800200 */
.L_x_3473:
        /* <DEDUP_REMOVED lines=22> */
.L_x_3476:
[----:B------:R-:W-:Y:S05]  /*4ef0*/  BSYNC.RECONVERGENT B1 ;  /* 0x0000000000017941 */ /* 0x000fea0003800200 */
.L_x_3475:
        /* <DEDUP_REMOVED lines=20> */
.L_x_3478:
[----:B------:R-:W-:Y:S05]  /*5040*/  BSYNC.RECONVERGENT B1 ;  /* 0x0000000000017941 */ /* 0x000fea0003800200 */
.L_x_3477:
        /* <DEDUP_REMOVED lines=20> */
.L_x_3480:
[----:B------:R-:W-:Y:S05]  /*5190*/  BSYNC.RECONVERGENT B1 ;  /* 0x0000000000017941 */ /* 0x000fea0003800200 */
.L_x_3479:
        /* <DEDUP_REMOVED lines=20> */
.L_x_3482:
[----:B------:R-:W-:Y:S05]  /*52e0*/  BSYNC.RECONVERGENT B1 ;  /* 0x0000000000017941 */ /* 0x000fea0003800200 */
.L_x_3481:
        /* <DEDUP_REMOVED lines=20> */
.L_x_3484:
[----:B------:R-:W-:Y:S05]  /*5430*/  BSYNC.RECONVERGENT B1 ;  /* 0x0000000000017941 */ /* 0x000fea0003800200 */
.L_x_3483:
        /* <DEDUP_REMOVED lines=40> */
.L_x_3486:
[----:B------:R-:W-:Y:S05]  /*56c0*/  BSYNC.RECONVERGENT B1 ;  /* 0x0000000000017941 */ /* 0x000fea0003800200 */
.L_x_3485:
        /* <DEDUP_REMOVED lines=20> */
.L_x_3488:
[----:B------:R-:W-:Y:S05]  /*5810*/  BSYNC.RECONVERGENT B1 ;  /* 0x0000000000017941 */ /* 0x000fea0003800200 */
.L_x_3487:
        /* <DEDUP_REMOVED lines=20> */
.L_x_3490:
[----:B------:R-:W-:Y:S05]  /*5960*/  BSYNC.RECONVERGENT B1 ;  /* 0x0000000000017941 */ /* 0x000fea0003800200 */
.L_x_3489:
        /* <DEDUP_REMOVED lines=20> */
.L_x_3492:
[----:B------:R-:W-:Y:S05]  /*5ab0*/  BSYNC.RECONVERGENT B1 ;  /* 0x0000000000017941 */ /* 0x000fea0003800200 */
.L_x_3491:
        /* <DEDUP_REMOVED lines=20> */
.L_x_3494:
[----:B------:R-:W-:Y:S05]  /*5c00*/  BSYNC.RECONVERGENT B1 ;  /* 0x0000000000017941 */ /* 0x000fea0003800200 */
.L_x_3493:
        /* <DEDUP_REMOVED lines=20> */
.L_x_3496:
[----:B------:R-:W-:Y:S05]  /*5d50*/  BSYNC.RECONVERGENT B1 ;  /* 0x0000000000017941 */ /* 0x000fea0003800200 */
.L_x_3495:
        /* <DEDUP_REMOVED lines=35> */
.L_x_3498:
[----:B------:R-:W-:Y:S05]  /*5f90*/  BSYNC.RECONVERGENT B1 ;  /* 0x0000000000017941 */ /* 0x000fea0003800200 */
.L_x_3497:
        /* <DEDUP_REMOVED lines=20> */
.L_x_3500:
[----:B------:R-:W-:Y:S05]  /*60e0*/  BSYNC.RECONVERGENT B1 ;  /* 0x0000000000017941 */ /* 0x000fea0003800200 */
.L_x_3499:
        /* <DEDUP_REMOVED lines=20> */
.L_x_3502:
[----:B------:R-:W-:Y:S05]  /*6230*/  BSYNC.RECONVERGENT B1 ;  /* 0x0000000000017941 */ /* 0x000fea0003800200 */
.L_x_3501:
        /* <DEDUP_REMOVED lines=20> */
.L_x_3504:
[----:B------:R-:W-:Y:S05]  /*6380*/  BSYNC.RECONVERGENT B1 ;  /* 0x0000000000017941 */ /* 0x000fea0003800200 */
.L_x_3503:
        /* <DEDUP_REMOVED lines=33> */
.L_x_3506:
[----:B------:R-:W-:Y:S05]  /*65a0*/  BSYNC.RECONVERGENT B1 ;  /* 0x0000000000017941 */ /* 0x000fea0003800200 */
.L_x_3505:
        /* <DEDUP_REMOVED lines=20> */
.L_x_3508:
[----:B------:R-:W-:Y:S05]  /*66f0*/  BSYNC.RECONVERGENT B1 ;  /* 0x0000000000017941 */ /* 0x000fea0003800200 */
.L_x_3507:
        /* <DEDUP_REMOVED lines=20> */
.L_x_3510:
[----:B------:R-:W-:Y:S05]  /*6840*/  BSYNC.RECONVERGENT B1 ;  /* 0x0000000000017941 */ /* 0x000fea0003800200 */
.L_x_3509:
        /* <DEDUP_REMOVED lines=20> */
.L_x_3512:
[----:B------:R-:W-:Y:S05]  /*6990*/  BSYNC.RECONVERGENT B1 ;  /* 0x0000000000017941 */ /* 0x000fea0003800200 */
.L_x_3511:
        /* <DEDUP_REMOVED lines=20> */
.L_x_3514:
[----:B------:R-:W-:Y:S05]  /*6ae0*/  BSYNC.RECONVERGENT B1 ;  /* 0x0000000000017941 */ /* 0x000fea0003800200 */
.L_x_3513:
        /* <DEDUP_REMOVED lines=20> */
.L_x_3516:
[----:B------:R-:W-:Y:S05]  /*6c30*/  BSYNC.RECONVERGENT B1 ;  /* 0x0000000000017941 */ /* 0x000fea0003800200 */
.L_x_3515:
        /* <DEDUP_REMOVED lines=34> */
.L_x_3518:
[----:B------:R-:W-:Y:S05]  /*6e60*/  BSYNC.RECONVERGENT B1 ;  /* 0x0000000000017941 */ /* 0x000fea0003800200 */
.L_x_3517:
        /* <DEDUP_REMOVED lines=20> */
.L_x_3520:
[----:B------:R-:W-:Y:S05]  /*6fb0*/  BSYNC.RECONVERGENT B1 ;  /* 0x0000000000017941 */ /* 0x000fea0003800200 */
.L_x_3519:
        /* <DEDUP_REMOVED lines=20> */
.L_x_3522:
[----:B------:R-:W-:Y:S05]  /*7100*/  BSYNC.RECONVERGENT B1 ;  /* 0x0000000000017941 */ /* 0x000fea0003800200 */
.L_x_3521:
        /* <DEDUP_REMOVED lines=20> */
.L_x_3524:
[----:B------:R-:W-:Y:S05]  /*7250*/  BSYNC.RECONVERGENT B1 ;  /* 0x0000000000017941 */ /* 0x000fea0003800200 */
.L_x_3523:
        /* <DEDUP_REMOVED lines=20> */
.L_x_3526:
[----:B------:R-:W-:Y:S05]  /*73a0*/  BSYNC.RECONVERGENT B1 ;  /* 0x0000000000017941 */ /* 0x000fea0003800200 */
.L_x_3525:
        /* <DEDUP_REMOVED lines=19> */
.L_x_3464:
        /* <DEDUP_REMOVED lines=38> */
.L_x_3529:
[----:B------:R-:W-:Y:S05]  /*7740*/  BSYNC.RECONVERGENT B1 ;  /* 0x0000000000017941 */ /* 0x000fea0003800200 */
.L_x_3528:
        /* <DEDUP_REMOVED lines=30> */
.L_x_3531:
[----:B------:R-:W-:Y:S05]  /*7930*/  BSYNC.RECONVERGENT B1 ;  /* 0x0000000000017941 */ /* 0x000fea0003800200 */
.L_x_3530:
        /* <DEDUP_REMOVED lines=36> */
.L_x_3533:
[----:B------:R-:W-:Y:S05]  /*7b80*/  BSYNC.RECONVERGENT B1 ;  /* 0x0000000000017941 */ /* 0x000fea0003800200 */
.L_x_3532:
        /* <DEDUP_REMOVED lines=32> */
.L_x_3535:
[----:B------:R-:W-:Y:S05]  /*7d90*/  BSYNC.RECONVERGENT B1 ;  /* 0x0000000000017941 */ /* 0x000fea0003800200 */
.L_x_3534:
        /* <DEDUP_REMOVED lines=44> */
.L_x_3537:
[----:B------:R-:W-:Y:S05]  /*8060*/  BSYNC.RECONVERGENT B1 ;  /* 0x0000000000017941 */ /* 0x000fea0003800200 */
.L_x_3536:
        /* <DEDUP_REMOVED lines=30> */
.L_x_3539:
[----:B------:R-:W-:Y:S05]  /*8250*/  BSYNC.RECONVERGENT B1 ;  /* 0x0000000000017941 */ /* 0x000fea0003800200 */
.L_x_3538:
        /* <DEDUP_REMOVED lines=30> */
.L_x_3541:
[----:B------:R-:W-:Y:S05]  /*8440*/  BSYNC.RECONVERGENT B1 ;  /* 0x0000000000017941 */ /* 0x000fea0003800200 */
.L_x_3540:
        /* <DEDUP_REMOVED lines=30> */
.L_x_3543:
[----:B------:R-:W-:Y:S05]  /*8630*/  BSYNC.RECONVERGENT B1 ;  /* 0x0000000000017941 */ /* 0x000fea0003800200 */
.L_x_3542:
        /* <DEDUP_REMOVED lines=30> */
.L_x_3545:
[----:B------:R-:W-:Y:S05]  /*8820*/  BSYNC.RECONVERGENT B1 ;  /* 0x0000000000017941 */ /* 0x000fea0003800200 */
.L_x_3544:
        /* <DEDUP_REMOVED lines=30> */
.L_x_3547:
[----:B------:R-:W-:Y:S05]  /*8a10*/  BSYNC.RECONVERGENT B1 ;  /* 0x0000000000017941 */ /* 0x000fea0003800200 */
.L_x_3546:
        /* <DEDUP_REMOVED lines=50> */
.L_x_3549:
[----:B------:R-:W-:Y:S05]  /*8d40*/  BSYNC.RECONVERGENT B1 ;  /* 0x0000000000017941 */ /* 0x000fea0003800200 */
.L_x_3548:
        /* <DEDUP_REMOVED lines=30> */
.L_x_3551:
[----:B------:R-:W-:Y:S05]  /*8f30*/  BSYNC.RECONVERGENT B1 ;  /* 0x0000000000017941 */ /* 0x000fea0003800200 */
.L_x_3550:
        /* <DEDUP_REMOVED lines=30> */
.L_x_3553:
[----:B------:R-:W-:Y:S05]  /*9120*/  BSYNC.RECONVERGENT B1 ;  /* 0x0000000000017941 */ /* 0x000fea0003800200 */
.L_x_3552:
        /* <DEDUP_REMOVED lines=30> */
.L_x_3555:
[----:B------:R-:W-:Y:S05]  /*9310*/  BSYNC.RECONVERGENT B1 ;  /* 0x0000000000017941 */ /* 0x000fea0003800200 */
.L_x_3554:
        /* <DEDUP_REMOVED lines=30> */
.L_x_3557:
[----:B------:R-:W-:Y:S05]  /*9500*/  BSYNC.RECONVERGENT B1 ;  /* 0x0000000000017941 */ /* 0x000fea0003800200 */
.L_x_3556:
        /* <DEDUP_REMOVED lines=30> */
.L_x_3559:
[----:B------:R-:W-:Y:S05]  /*96f0*/  BSYNC.RECONVERGENT B1 ;  /* 0x0000000000017941 */ /* 0x000fea0003800200 */
.L_x_3558:
        /* <DEDUP_REMOVED lines=45> */
.L_x_3561:
[----:B------:R-:W-:Y:S05]  /*99d0*/  BSYNC.RECONVERGENT B1 ;  /* 0x0000000000017941 */ /* 0x000fea0003800200 */
.L_x_3560:
        /* <DEDUP_REMOVED lines=30> */
.L_x_3563:
[----:B------:R-:W-:Y:S05]  /*9bc0*/  BSYNC.RECONVERGENT B1 ;  /* 0x0000000000017941 */ /* 0x000fea0003800200 */
.L_x_3562:
        /* <DEDUP_REMOVED lines=30> */
.L_x_3565:
[----:B------:R-:W-:Y:S05]  /*9db0*/  BSYNC.RECONVERGENT B1 ;  /* 0x0000000000017941 */ /* 0x000fea0003800200 */
.L_x_3564:
        /* <DEDUP_REMOVED lines=30> */
.L_x_3567:
[----:B------:R-:W-:Y:S05]  /*9fa0*/  BSYNC.RECONVERGENT B1 ;  /* 0x0000000000017941 */ /* 0x000fea0003800200 */
.L_x_3566:
        /* <DEDUP_REMOVED lines=43> */
.L_x_3569:
[----:B------:R-:W-:Y:S05]  /*a260*/  BSYNC.RECONVERGENT B1 ;  /* 0x0000000000017941 */ /* 0x000fea0003800200 */
.L_x_3568:
        /* <DEDUP_REMOVED lines=30> */
.L_x_3571:
[----:B------:R-:W-:Y:S05]  /*a450*/  BSYNC.RECONVERGENT B1 ;  /* 0x0000000000017941 */ /* 0x000fea0003800200 */
.L_x_3570:
        /* <DEDUP_REMOVED lines=30> */
.L_x_3573:
[----:B------:R-:W-:Y:S05]  /*a640*/  BSYNC.RECONVERGENT B1 ;  /* 0x0000000000017941 */ /* 0x000fea0003800200 */
.L_x_3572:
        /* <DEDUP_REMOVED lines=30> */
.L_x_3575:
[----:B------:R-:W-:Y:S05]  /*a830*/  BSYNC.RECONVERGENT B1 ;  /* 0x0000000000017941 */ /* 0x000fea0003800200 */
.L_x_3574:
        /* <DEDUP_REMOVED lines=30> */
.L_x_3577:
[----:B------:R-:W-:Y:S05]  /*aa20*/  BSYNC.RECONVERGENT B1 ;  /* 0x0000000000017941 */ /* 0x000fea0003800200 */
.L_x_3576:
        /* <DEDUP_REMOVED lines=30> */
.L_x_3579:
[----:B------:R-:W-:Y:S05]  /*ac10*/  BSYNC.RECONVERGENT B1 ;  /* 0x0000000000017941 */ /* 0x000fea0003800200 */
.L_x_3578:
        /* <DEDUP_REMOVED lines=45> */
.L_x_3581:
[----:B------:R-:W-:Y:S05]  /*aef0*/  BSYNC.RECONVERGENT B1 ;  /* 0x0000000000017941 */ /* 0x000fea0003800200 */
.L_x_3580:
        /* <DEDUP_REMOVED lines=30> */
.L_x_3583:
[----:B------:R-:W-:Y:S05]  /*b0e0*/  BSYNC.RECONVERGENT B1 ;  /* 0x0000000000017941 */ /* 0x000fea0003800200 */
.L_x_3582:
        /* <DEDUP_REMOVED lines=30> */
.L_x_3585:
[----:B------:R-:W-:Y:S05]  /*b2d0*/  BSYNC.RECONVERGENT B1 ;  /* 0x0000000000017941 */ /* 0x000fea0003800200 */
.L_x_3584:
        /* <DEDUP_REMOVED lines=30> */
.L_x_3587:
[----:B------:R-:W-:Y:S05]  /*b4c0*/  BSYNC.RECONVERGENT B1 ;  /* 0x0000000000017941 */ /* 0x000fea0003800200 */
.L_x_3586:
        /* <DEDUP_REMOVED lines=30> */
.L_x_3589:
[----:B------:R-:W-:Y:S05]  /*b6b0*/  BSYNC.RECONVERGENT B1 ;  /* 0x0000000000017941 */ /* 0x000fea0003800200 */
.L_x_3588:
        /* <DEDUP_REMOVED lines=28> */
.L_x_3527:
[----:B------:R-:W-:Y:S05]  /*b880*/  BSYNC.RECONVERGENT B0 ;  /* 0x0000000000007941 */ /* 0x000fea0003800200 */
.L_x_3463:
        /* <DEDUP_REMOVED lines=8> */
.L_x_3591:
        /* <DEDUP_REMOVED lines=15> */
.L_x_4938:


//--------------------- .text._Z35group_norm_nhwc_fwd_one_pass_kernelI11Fp16IOFp16WLi512ELi112ELi448EEv26Group_norm_nhwc_fwd_params --------------------------
	.section	.text._Z35group_norm_nhwc_fwd_one_pass_kernelI11Fp16IOFp16WLi512ELi112ELi448EEv26Group_norm_nhwc_fwd_params,"ax",@progbits
	.align	128
        .global         _Z35group_norm_nhwc_fwd_one_pass_kernelI11Fp16IOFp16WLi512ELi112ELi448EEv26Group_norm_nhwc_fwd_params
        .type           _Z35group_norm_nhwc_fwd_one_pass_kernelI11Fp16IOFp16WLi512ELi112ELi448EEv26Group_norm_nhwc_fwd_params,@function
        .size           _Z35group_norm_nhwc_fwd_one_pass_kernelI11Fp16IOFp16WLi512ELi112ELi448EEv26Group_norm_nhwc_fwd_params,(.L_x_4939 - _Z35group_norm_nhwc_fwd_one_pass_kernelI11Fp16IOFp16WLi512ELi112ELi448EEv26Group_norm_nhwc_fwd_params)
        .other          _Z35group_norm_nhwc_fwd_one_pass_kernelI11Fp16IOFp16WLi512ELi112ELi448EEv26Group_norm_nhwc_fwd_params,@"STO_CUDA_ENTRY STV_DEFAULT"
_Z35group_norm_nhwc_fwd_one_pass_kernelI11Fp16IOFp16WLi512ELi112ELi448EEv26Group_norm_nhwc_fwd_params:
.text._Z35group_norm_nhwc_fwd_one_pass_kernelI11Fp16IOFp16WLi512ELi112ELi448EEv26Group_norm_nhwc_fwd_params:
        /* <DEDUP_REMOVED lines=36> */
.L_x_3629:
        /* <DEDUP_REMOVED lines=2058> */
.L_x_3593:
[----:B0---4-:R-:W-:Y:S05]  /*82e0*/  BSYNC.RECONVERGENT B0 ;  /* 0x0000000000007941 */ /* 0x011fea0003800200 */
.L_x_3592:
        /* <DEDUP_REMOVED lines=39> */
.L_x_3595:
[----:B------:R-:W-:Y:S05]  /*8560*/  BSYNC.RECONVERGENT B0 ;  /* 0x0000000000007941 */ /* 0x000fea0003800200 */
.L_x_3594:
        /* <DEDUP_REMOVED lines=36> */
.L_x_3599:
[----:B------:R-:W2:Y:S04]  /*87b0*/  LDG.E.STRONG.GPU R0, desc[UR18][R8.64] ;  /* 0x0000001208007981 */ /* 0x000ea8000c1ef900 */
[----:B--2---:R-:W-:Y:S04]  /*87c0*/  CCTL.IVALL ;  /* 0x00000000ff00798f */ /* 0x004fe80002000000 */
[----:B------:R0:W-:Y:S01]  /*87d0*/  STL [R1], R0 ;  /* 0x0000000001007387 */ /* 0x0001e20000100800 */
[----:B------:R-:W-:-:S13]  /*87e0*/  ISETP.NE.AND P1, PT, R0, UR14, PT ;  /* 0x0000000e00007c0c */ /* 0x000fda000bf25270 */
[----:B0-----:R-:W-:Y:S05]  /*87f0*/  @P1 BRA `(.L_x_3599) ;  /* 0xfffffffc00ec1947 */ /* 0x001fea000383ffff */
.L_x_3598:
[----:B0---4-:R-:W-:Y:S05]  /*8800*/  BSYNC.RECONVERGENT B0 ;  /* 0x0000000000007941 */ /* 0x011fea0003800200 */
.L_x_3597:
        /* <DEDUP_REMOVED lines=15> */
.L_x_3601:
        /* <DEDUP_REMOVED lines=99> */
.L_x_3600:
        /* <DEDUP_REMOVED lines=54> */
.L_x_3602:
        /* <DEDUP_REMOVED lines=27> */
.L_x_3603:
        /* <DEDUP_REMOVED lines=15> */
.L_x_3604:
[----:B------:R-:W-:Y:S05]  /*9530*/  BSYNC.RECONVERGENT B0 ;  /* 0x0000000000007941 */ /* 0x000fea0003800200 */
.L_x_3596:
        /* <DEDUP_REMOVED lines=45> */
[----:B--2---:R-:W-:Y:S02]  /*9810*/  HADD2.F32 R14, -RZ, R16.H0_H0 ;  /* 0x20000010ff0e7230 */ /* 0x004fe40000004100 */
[----:B---3--:R-:W-:Y:S02]  /*9820*/  HADD2.F32 R13, -RZ, R0.H0_H0 ;  /* 0x20000000ff0d7230 */ /* 0x008fe40000004100 */
[----:B----4-:R-:W-:Y:S02]  /*9830*/  HADD2.F32 R16, -RZ, R17.H0_H0 ;  /* 0x20000011ff107230 */ /* 0x010fe40000004100 */
[----:B-----5:R-:W-:Y:S01]  /*9840*/  HADD2.F32 R15, -RZ, R18.H0_H0 ;  /* 0x20000012ff0f7230 */ /* 0x020fe20000004100 */
[----:B01----:R-:W-:Y:S06]  /*9850*/  BRA.U !UP0, `(.L_x_3605) ;  /* 0x0000000908587547 */ /* 0x003fec000b800000 */
[----:B------:R-:W-:Y:S01]  /*9860*/  IMAD.MOV.U32 R0, RZ, RZ, RZ ;  /* 0x000000ffff007224 */ /* 0x000fe200078e00ff */
[----:B------:R-:W0:Y:S01]  /*9870*/  LDCU.64 UR14, c[0x0][0x3e0] ;  /* 0x00007c00ff0e77ac */ /* 0x000e220008000a00 */
[----:B------:R-:W1:Y:S01]  /*9880*/  LDCU.64 UR6, c[0x0][0x380] ;  /* 0x00007000ff0677ac */ /* 0x000e620008000a00 */
[----:B------:R-:W2:Y:S04]  /*9890*/  LDCU.64 UR12, c[0x0][0x3e8] ;  /* 0x00007d00ff0c77ac */ /* 0x000ea80008000a00 */
.L_x_3614:
        /* <DEDUP_REMOVED lines=50> */
.L_x_3607:
[----:B01----:R-:W-:Y:S05]  /*9bc0*/  BSYNC.RECONVERGENT B0 ;  /* 0x0000000000007941 */ /* 0x003fea0003800200 */
.L_x_3606:
        /* <DEDUP_REMOVED lines=30> */
.L_x_3609:
[----:B------:R-:W-:Y:S05]  /*9db0*/  BSYNC.RECONVERGENT B0 ;  /* 0x0000000000007941 */ /* 0x000fea0003800200 */
.L_x_3608:
        /* <DEDUP_REMOVED lines=30> */
.L_x_3611:
[----:B------:R-:W-:Y:S05]  /*9fa0*/  BSYNC.RECONVERGENT B0 ;  /* 0x0000000000007941 */ /* 0x000fea0003800200 */
.L_x_3610:
        /* <DEDUP_REMOVED lines=30> */
.L_x_3613:
[----:B------:R-:W-:Y:S05]  /*a190*/  BSYNC.RECONVERGENT B0 ;  /* 0x0000000000007941 */ /* 0x000fea0003800200 */
.L_x_3612:
[----:B------:R-:W-:Y:S05]  /*a1a0*/  @P5 BRA `(.L_x_3614) ;  /* 0xfffffff400bc5947 */ /* 0x000fea000383ffff */
[----:B------:R-:W-:Y:S05]  /*a1b0*/  BRA `(.L_x_3615) ;  /* 0x0000000c005c7947 */ /* 0x000fea0003800000 */
.L_x_3605:
        /* <DEDUP_REMOVED lines=63> */
.L_x_3617:
[----:B------:R-:W-:Y:S05]  /*a5b0*/  BSYNC.RECONVERGENT B0 ;  /* 0x0000000000007941 */ /* 0x000fea0003800200 */
.L_x_3616:
        /* <DEDUP_REMOVED lines=22> */
.L_x_3619:
[----:B------:R-:W-:Y:S05]  /*a720*/  BSYNC.RECONVERGENT B0 ;  /* 0x0000000000007941 */ /* 0x000fea0003800200 */
.L_x_3618:
        /* <DEDUP_REMOVED lines=22> */
.L_x_3621:
[----:B------:R-:W-:Y:S05]  /*a890*/  BSYNC.RECONVERGENT B0 ;  /* 0x0000000000007941 */ /* 0x000fea0003800200 */
.L_x_3620:
[----:B------:R-:W-:-:S07]  /*a8a0*/  IMAD.MOV.U32 R0, RZ, RZ, 0x4 ;  /* 0x00000004ff007424 */ /* 0x000fce00078e00ff */
.L_x_3628:
        /* <DEDUP_REMOVED lines=60> */
.L_x_3623:
[----:B------:R-:W-:Y:S05]  /*ac70*/  BSYNC.RECONVERGENT B0 ;  /* 0x0000000000007941 */ /* 0x000fea0003800200 */
.L_x_3622:
        /* <DEDUP_REMOVED lines=20> */
.L_x_3625:
[----:B------:R-:W-:Y:S05]  /*adc0*/  BSYNC.RECONVERGENT B0 ;  /* 0x0000000000007941 */ /* 0x000fea0003800200 */
.L_x_3624:
        /* <DEDUP_REMOVED lines=20> */
.L_x_3627:
[----:B------:R-:W-:Y:S05]  /*af10*/  BSYNC.RECONVERGENT B0 ;  /* 0x0000000000007941 */ /* 0x000fea0003800200 */
.L_x_3626:
[----:B------:R-:W-:Y:S05]  /*af20*/  @P5 BRA `(.L_x_3628) ;  /* 0xfffffff800605947 */ /* 0x000fea000383ffff */
.L_x_3615:
        /* <DEDUP_REMOVED lines=8> */
.L_x_3630:
        /* <DEDUP_REMOVED lines=13> */
.L_x_4939:


//--------------------- .text._Z35group_norm_nhwc_fwd_one_pass_kernelI11Fp32IOFp32WLi64ELi112ELi448EEv26Group_norm_nhwc_fwd_params --------------------------
	.section	.text._Z35group_norm_nhwc_fwd_one_pass_kernelI11Fp32IOFp32WLi64ELi112ELi448EEv26Group_norm_nhwc_fwd_params,"ax",@progbits
	.align	128
        .global         _Z35group_norm_nhwc_fwd_one_pass_kernelI11Fp32IOFp32WLi64ELi112ELi448EEv26Group_norm_nhwc_fwd_params
        .type           _Z35group_norm_nhwc_fwd_one_pass_kernelI11Fp32IOFp32WLi64ELi112ELi448EEv26Group_norm_nhwc_fwd_params,@function
        .size           _Z35group_norm_nhwc_fwd_one_pass_kernelI11Fp32IOFp32WLi64ELi112ELi448EEv26Group_norm_nhwc_fwd_params,(.L_x_4940 - _Z35group_norm_nhwc_fwd_one_pass_kernelI11Fp32IOFp32WLi64ELi112ELi448EEv26Group_norm_nhwc_fwd_params)
        .other          _Z35group_norm_nhwc_fwd_one_pass_kernelI11Fp32IOFp32WLi64ELi112ELi448EEv26Group_norm_nhwc_fwd_params,@"STO_CUDA_ENTRY STV_DEFAULT"
_Z35group_norm_nhwc_fwd_one_pass_kernelI11Fp32IOFp32WLi64ELi112ELi448EEv26Group_norm_nhwc_fwd_params:
.text._Z35group_norm_nhwc_fwd_one_pass_kernelI11Fp32IOFp32WLi64ELi112ELi448EEv26Group_norm_nhwc_fwd_params:
        /* <DEDUP_REMOVED lines=41> */
.L_x_3674:
[----:B0-234-:R-:W0:Y:S01]  /*0290*/  LDC R23, c[0x0][0x3f8] ;  /* 0x0000fe00ff177b82 */ /* 0x01de220000000800 */
[----:B------:R-:W1:Y:S01]  /*02a0*/  LDCU UR8, c[0x0][0x404] ;  /* 0x00008080ff0877ac */ /* 0x000e620008000800 */
[----:B------:R-:W-:Y:S01]  /*02b0*/  LOP3.LUT R59, R14, 0xffff, RZ, 0xc0, !PT ;  /* 0x0000ffff0e3b7812 */ /* 0x000fe200078ec0ff */
[----:B------:R-:W2:Y:S01]  /*02c0*/  LDCU.64 UR4, c[0x0][0x3e8] ;  /* 0x00007d00ff0477ac */ /* 0x000ea20008000a00 */
[----:B-1----:R-:W-:Y:S01]  /*02d0*/  IMAD R33, R3, UR8, R50 ;  /* 0x0000000803217c24 */ /* 0x002fe2000f8e0232 */
[----:B------:R-:W1:Y:S01]  /*02e0*/  LDCU.64 UR8, c[0x0][0x3f0] ;  /* 0x00007e00ff0877ac */ /* 0x000e620008000a00 */
[----:B0----5:R-:W-:-:S03]  /*02f0*/  IABS R19, R23 ;  /* 0x0000001700137213 */ /* 0x021fc60000000000 */
[C---:B--2---:R-:W-:Y:S01]  /*0300*/  ISETP.GE.U32.AND P5, PT, R33.reuse, UR4, PT ;  /* 0x0000000421007c0c */ /* 0x044fe2000bfa6070 */
        /* <DEDUP_REMOVED lines=21> */
[----:B------:R-:W-:Y:S02]  /*0460*/  ISETP.GE.U32.AND P1, PT, R18, R19, PT ;  /* 0x000000131200720c */ /* 0x000fe40003f26070 */
[----:B------:R-:W-:-:S11]  /*0470*/  ISETP.NE.AND P2, PT, R23, RZ, PT ;  /* 0x000000ff1700720c */ /* 0x000fd60003f45270 */
[----:B------:R-:W-:Y:S02]  /*0480*/  @P1 IADD3 R17, PT, PT, R17, 0x1, RZ ;  /* 0x0000000111111810 */ /* 0x000fe40007ffe0ff */
[----:B------:R-:W-:Y:S02]  /*0490*/  ISETP.GE.U32.AND P1, PT, R27, UR4, PT ;  /* 0x000000041b007c0c */ /* 0x000fe4000bf26070 */
[----:B------:R-:W-:Y:S02]  /*04a0*/  MOV R19, R17 ;  /* 0x0000001100137202 */ /* 0x000fe40000000f00 */
[----:B------:R-:W-:Y:S02]  /*04b0*/  ISETP.GE.AND.EX P1, PT, R29, UR5, PT, P1 ;  /* 0x000000051d007c0c */ /* 0x000fe4000bf26310 */
[----:B------:R-:W-:Y:S02]  /*04c0*/  @!P3 IADD3 R19, PT, PT, -R19, RZ, RZ ;  /* 0x000000ff1313b210 */ /* 0x000fe40007ffe1ff */
[----:B------:R-:W-:-:S02]  /*04d0*/  @!P2 LOP3.LUT R19, RZ, R23, RZ, 0x33, !PT ;  /* 0x00000017ff13a212 */ /* 0x000fc400078e33ff */
[----:B------:R-:W-:Y:S02]  /*04e0*/  ISETP.GE.U32.AND P3, PT, R9, UR4, PT ;  /* 0x0000000409007c0c */ /* 0x000fe4000bf66070 */
[----:B------:R-:W-:Y:S02]  /*04f0*/  IADD3 R17, PT, PT, -R19, RZ, RZ ;  /* 0x000000ff13117210 */ /* 0x000fe40007ffe1ff */
[----:B------:R-:W-:Y:S02]  /*0500*/  SHF.R.S32.HI R18, RZ, 0x1f, R19 ;  /* 0x0000001fff127819 */ /* 0x000fe40000011413 */
[----:B------:R-:W-:Y:S01]  /*0510*/  ISETP.GE.AND.EX P3, PT, R49, UR5, PT, P3 ;  /* 0x0000000531007c0c */ /* 0x000fe2000bf66330 */
[----:B------:R-:W-:Y:S01]  /*0520*/  IMAD R48, R23, R17, R8 ;  /* 0x0000001117307224 */ /* 0x000fe200078e0208 */
[----:B------:R-:W0:Y:S01]  /*0530*/  @!P1 LDC.64 R20, c[0x0][0x3e0] ;  /* 0x0000f800ff149b82 */ /* 0x000e220000000a00 */
[----:B-1----:R-:W-:Y:S02]  /*0540*/  IMAD R18, R18, UR8, RZ ;  /* 0x0000000812127c24 */ /* 0x002fe4000f8e02ff */
[----:B------:R-:W-:-:S02]  /*0550*/  IMAD R48, R48, 0x70, RZ ;  /* 0x0000007030307824 */ /* 0x000fc400078e02ff */
[----:B------:R-:W-:-:S03]  /*0560*/  IMAD R61, R19, UR9, R18 ;  /* 0x00000009133d7c24 */ /* 0x000fc6000f8e0212 */
[----:B------:R-:W1:Y:S01]  /*0570*/  @!P5 LDC.64 R16, c[0x0][0x3e0] ;  /* 0x0000f800ff10db82 */ /* 0x000e620000000a00 */
[----:B------:R-:W-:-:S04]  /*0580*/  IADD3 R58, P2, PT, R48, R59, RZ ;  /* 0x0000003b303a7210 */ /* 0x000fc80007f5e0ff */
[----:B------:R-:W-:Y:S02]  /*0590*/  LEA.HI.X.SX32 R59, R48, RZ, 0x1, P2 ;  /* 0x000000ff303b7211 */ /* 0x000fe400010f0eff */
[----:B------:R-:W-:Y:S01]  /*05a0*/  ISETP.GE.U32.AND P2, PT, R7, UR4, PT ;  /* 0x0000000407007c0c */ /* 0x000fe2000bf46070 */
[----:B------:R-:W2:Y:S01]  /*05b0*/  @!P5 LDC.64 R22, c[0x0][0x390] ;  /* 0x0000e400ff16db82 */ /* 0x000ea20000000a00 */
[----:B------:R-:W-:Y:S02]  /*05c0*/  IMAD.WIDE.U32 R58, R19, UR8, R58 ;  /* 0x00000008133a7c25 */ /* 0x000fe4000f8e003a */
[----:B------:R-:W-:-:S03]  /*05d0*/  ISETP.GE.AND.EX P2, PT, R15, UR5, PT, P2 ;  /* 0x000000050f007c0c */ /* 0x000fc6000bf46320 */
[----:B------:R-:W-:Y:S01]  /*05e0*/  IADD3 R61, PT, PT, R59, R61, RZ ;  /* 0x0000003d3b3d7210 */ /* 0x000fe20007ffe0ff */
[----:B0-----:R-:W-:Y:S01]  /*05f0*/  @!P1 IMAD R26, R29, R20, RZ ;  /* 0x000000141d1a9224 */ /* 0x001fe200078e02ff */
[----:B------:R-:W-:Y:S01]  /*0600*/  @!P5 MOV R60, R58 ;  /* 0x0000003a003cd202 */ /* 0x000fe20000000f00 */
[----:B------:R-:W0:Y:S02]  /*0610*/  @!P3 LDC.64 R40, c[0x0][0x3e0] ;  /* 0x0000f800ff28bb82 */ /* 0x000e240000000a00 */
[----:B------:R-:W-:Y:S02]  /*0620*/  @!P1 IMAD R29, R27, R21, R26 ;  /* 0x000000151b1d9224 */ /* 0x000fe400078e021a */
[-C--:B-1----:R-:W-:Y:S02]  /*0630*/  @!P5 IMAD R18, R25, R16.reuse, RZ ;  /* 0x000000101912d224 */ /* 0x082fe400078e02ff */
[C---:B------:R-:W-:Y:S02]  /*0640*/  @!P5 IMAD.WIDE.U32 R24, R33.reuse, R16, R60 ;  /* 0x000000102118d225 */ /* 0x040fe400078e003c */
[----:B------:R-:W1:Y:S02]  /*0650*/  @!P2 LDC.64 R42, c[0x0][0x390] ;  /* 0x0000e400ff2aab82 */ /* 0x000e640000000a00 */
[----:B------:R-:W-:Y:S01]  /*0660*/  @!P5 IMAD R31, R33, R17, R18 ;  /* 0x00000011211fd224 */ /* 0x000fe200078e0212 */
[----:B------:R-:W-:-:S02]  /*0670*/  CS2R R32, SRZ ;  /* 0x0000000000207805 */ /* 0x000fc4000001ff00 */
[----:B--2---:R-:W-:-:S03]  /*0680*/  @!P5 LEA R22, P4, R24, R22, 0x2 ;  /* 0x000000161816d211 */ /* 0x004fc600078810ff */
[----:B------:R-:W2:Y:S01]  /*0690*/  @!P1 LDC.64 R18, c[0x0][0x390] ;  /* 0x0000e400ff129b82 */ /* 0x000ea20000000a00 */
[----:B------:R-:W-:-:S04]  /*06a0*/  @!P5 IADD3 R25, PT, PT, R25, R31, RZ ;  /* 0x0000001f1919d210 */ /* 0x000fc80007ffe0ff */
[----:B------:R-:W-:Y:S02]  /*06b0*/  @!P5 LEA.HI.X R23, R24, R23, R25, 0x2, P4 ;  /* 0x000000171817d211 */ /* 0x000fe400020f1419 */
[----:B------:R-:W-:Y:S01]  /*06c0*/  @!P1 MOV R24, R58 ;  /* 0x0000003a00189202 */ /* 0x000fe20000000f00 */
[----:B------:R-:W3:Y:S01]  /*06d0*/  @!P2 LDC.64 R16, c[0x0][0x3e0] ;  /* 0x0000f800ff10ab82 */ /* 0x000ee20000000a00 */
[----:B------:R-:W-:Y:S01]  /*06e0*/  @!P1 MOV R25, R61 ;  /* 0x0000003d00199202 */ /* 0x000fe20000000f00 */
[----:B------:R4:W5:Y:S01]  /*06f0*/  @!P5 LDG.E.64 R32, desc[UR6][R22.64] ;  /* 0x000000061620d981 */ /* 0x000962000c1e1b00 */
[----:B------:R-:W-:Y:S01]  /*0700*/  ISETP.GE.U32.AND P4, PT, R10, UR4, PT ;  /* 0x000000040a007c0c */ /* 0x000fe2000bf86070 */
[----:B------:R-:W-:-:S03]  /*0710*/  @!P1 IMAD.WIDE.U32 R20, R27, R20, R24 ;  /* 0x000000141b149225 */ /* 0x000fc600078e0018 */
[----:B------:R-:W-:Y:S02]  /*0720*/  ISETP.GE.AND.EX P4, PT, R51, UR5, PT, P4 ;  /* 0x0000000533007c0c */ /* 0x000fe4000bf86340 */
[----:B------:R-:W-:Y:S02]  /*0730*/  @!P1 IADD3 R21, PT, PT, R21, R29, RZ ;  /* 0x0000001d15159210 */ /* 0x000fe40007ffe0ff */
[C---:B--2---:R-:W-:Y:S02]  /*0740*/  @!P1 LEA R18, P5, R20.reuse, R18, 0x2 ;  /* 0x0000001214129211 */ /* 0x044fe400078a10ff */
[----:B------:R-:W-:Y:S02]  /*0750*/  ISETP.GE.U32.AND P6, PT, R11, UR4, PT ;  /* 0x000000040b007c0c */ /* 0x000fe4000bfc6070 */
[----:B------:R-:W-:-:S05]  /*0760*/  @!P1 LEA.HI.X R19, R20, R19, R21, 0x2, P5 ;  /* 0x0000001314139211 */ /* 0x000fca00028f1415 */
[----:B----4-:R-:W2:Y:S01]  /*0770*/  @!P4 LDC.64 R22, c[0x0][0x3e0] ;  /* 0x0000f800ff16cb82 */ /* 0x010ea20000000a00 */
[----:B------:R-:W-:Y:S01]  /*0780*/  @!P2 MOV R20, R58 ;  /* 0x0000003a0014a202 */ /* 0x000fe20000000f00 */
[-C--:B---3--:R-:W-:Y:S01]  /*0790*/  @!P2 IMAD R24, R15, R16.reuse, RZ ;  /* 0x000000100f18a224 */ /* 0x088fe200078e02ff */
[----:B------:R-:W-:Y:S02]  /*07a0*/  @!P2 MOV R21, R61 ;  /* 0x0000003d0015a202 */ /* 0x000fe40000000f00 */
[----:B------:R-:W-:Y:S01]  /*07b0*/  ISETP.GE.AND.EX P6, PT, R53, UR5, PT, P6 ;  /* 0x0000000535007c0c */ /* 0x000fe2000bfc6360 */
[C---:B------:R-:W-:Y:S01]  /*07c0*/  @!P2 IMAD R27, R7.reuse, R17, R24 ;  /* 0x00000011071ba224 */ /* 0x040fe200078e0218 */
[----:B------:R-:W-:Y:S01]  /*07d0*/  ISETP.GE.U32.AND P5, PT, R12, UR4, PT ;  /* 0x000000040c007c0c */ /* 0x000fe2000bfa6070 */
[----:B------:R-:W-:Y:S01]  /*07e0*/  @!P2 IMAD.WIDE.U32 R16, R7, R16, R20 ;  /* 0x000000100710a225 */ /* 0x000fe200078e0014 */
[----:B------:R-:W-:Y:S01]  /*07f0*/  CS2R R34, SRZ ;  /* 0x0000000000227805 */ /* 0x000fe2000001ff00 */
[----:B------:R-:W3:Y:S01]  /*0800*/  @!P4 LDC.64 R30, c[0x0][0x390] ;  /* 0x0000e400ff1ecb82 */ /* 0x000ee20000000a00 */
[----:B------:R-:W-:-:S02]  /*0810*/  ISETP.GE.AND.EX P5, PT, R55, UR5, PT, P5 ;  /* 0x0000000537007c0c */ /* 0x000fc4000bfa6350 */
[----:B------:R-:W-:Y:S02]  /*0820*/  @!P2 IADD3 R17, PT, PT, R17, R27, RZ ;  /* 0x0000001b1111a210 */ /* 0x000fe40007ffe0ff */
[----:B------:R2:W4:Y:S01]  /*0830*/  @!P1 LDG.E.64 R34, desc[UR6][R18.64] ;  /* 0x0000000612229981 */ /* 0x000522000c1e1b00 */
[C---:B-1----:R-:W-:Y:S02]  /*0840*/  @!P2 LEA R42, P1, R16.reuse, R42, 0x2 ;  /* 0x0000002a102aa211 */ /* 0x042fe400078210ff */
[----:B------:R-:W1:Y:S02]  /*0850*/  @!P3 LDC.64 R26, c[0x0][0x390] ;  /* 0x0000e400ff1abb82 */ /* 0x000e640000000a00 */
[----:B------:R-:W-:Y:S01]  /*0860*/  @!P2 LEA.HI.X R43, R16, R43, R17, 0x2, P1 ;  /* 0x0000002b102ba211 */ /* 0x000fe200008f1411 */
[----:B0-----:R-:W-:Y:S01]  /*0870*/  @!P3 IMAD R16, R49, R40, RZ ;  /* 0x000000283110b224 */ /* 0x001fe200078e02ff */
[----:B------:R-:W-:-:S04]  /*0880*/  ISETP.GE.U32.AND P1, PT, R13, UR4, PT ;  /* 0x000000040d007c0c */ /* 0x000fc8000bf26070 */
[----:B------:R-:W0:Y:S01]  /*0890*/  @!P6 LDC.64 R24, c[0x0][0x3e0] ;  /* 0x0000f800ff18eb82 */ /* 0x000e220000000a00 */
[----:B------:R-:W-:Y:S01]  /*08a0*/  ISETP.GE.AND.EX P1, PT, R57, UR5, PT, P1 ;  /* 0x0000000539007c0c */ /* 0x000fe2000bf26310 */
[----:B------:R-:W-:Y:S01]  /*08b0*/  @!P3 IMAD R39, R9, R41, R16 ;  /* 0x000000290927b224 */ /* 0x000fe200078e0210 */
[----:B------:R-:W-:Y:S02]  /*08c0*/  @!P3 MOV R16, R58 ;  /* 0x0000003a0010b202 */ /* 0x000fe40000000f00 */
[----:B------:R-:W-:-:S03]  /*08d0*/  @!P3 MOV R17, R61 ;  /* 0x0000003d0011b202 */ /* 0x000fc60000000f00 */
[----:B------:R-:W3:Y:S01]  /*08e0*/  @!P5 LDC.64 R28, c[0x0][0x3e0] ;  /* 0x0000f800ff1cdb82 */ /* 0x000ee20000000a00 */
[----:B------:R-:W-:Y:S01]  /*08f0*/  CS2R R36, SRZ ;  /* 0x0000000000247805 */ /* 0x000fe2000001ff00 */
[----:B--2---:R-:W-:Y:S02]  /*0900*/  @!P4 IMAD R18, R51, R22, RZ ;  /* 0x000000163312c224 */ /* 0x004fe400078e02ff */
[----:B------:R-:W-:Y:S01]  /*0910*/  @!P3 IMAD.WIDE.U32 R40, R9, R40, R16 ;  /* 0x000000280928b225 */ /* 0x000fe200078e0010 */
[----:B------:R-:W-:Y:S02]  /*0920*/  @!P4 MOV R38, R58 ;  /* 0x0000003a0026c202 */ /* 0x000fe40000000f00 */
[----:B------:R2:W4:Y:S01]  /*0930*/  @!P2 LDG.E.64 R36, desc[UR6][R42.64] ;  /* 0x000000062a24a981 */ /* 0x000522000c1e1b00 */
[----:B------:R-:W2:Y:S01]  /*0940*/  @!P6 LDC.64 R20, c[0x0][0x390] ;  /* 0x0000e400ff14eb82 */ /* 0x000ea20000000a00 */
[----:B------:R-:W-:Y:S01]  /*0950*/  @!P4 IMAD R45, R10, R23, R18 ;  /* 0x000000170a2dc224 */ /* 0x000fe200078e0212 */
[----:B------:R-:W-:-:S02]  /*0960*/  @!P3 IADD3 R23, PT, PT, R41, R39, RZ ;  /* 0x000000272917b210 */ /* 0x000fc40007ffe0ff */
[----:B------:R-:W-:Y:S02]  /*0970*/  @!P4 MOV R39, R61 ;  /* 0x0000003d0027c202 */ /* 0x000fe40000000f00 */
[----:B-1----:R-:W-:Y:S02]  /*0980*/  @!P3 LEA R26, P2, R40, R26, 0x2 ;  /* 0x0000001a281ab211 */ /* 0x002fe400078410ff */
[----:B------:R-:W1:Y:S01]  /*0990*/  @!P1 LDC.64 R16, c[0x0][0x3e0] ;  /* 0x0000f800ff109b82 */ /* 0x000e620000000a00 */
[----:B------:R-:W-:Y:S01]  /*09a0*/  @!P4 IMAD.WIDE.U32 R38, R10, R22, R38 ;  /* 0x000000160a26c225 */ /* 0x000fe200078e0026 */
[----:B------:R-:W-:Y:S02]  /*09b0*/  @!P3 LEA.HI.X R27, R40, R27, R23, 0x2, P2 ;  /* 0x0000001b281bb211 */ /* 0x000fe400010f1417 */
[----:B------:R-:W-:Y:S01]  /*09c0*/  @!P6 MOV R22, R58 ;  /* 0x0000003a0016e202 */ /* 0x000fe20000000f00 */
[----:B0-----:R-:W-:-:S03]  /*09d0*/  @!P6 IMAD R44, R53, R24, RZ ;  /* 0x00000018352ce224 */ /* 0x001fc600078e02ff */
[----:B------:R-:W0:Y:S01]  /*09e0*/  @!P5 LDC.64 R18, c[0x0][0x390] ;  /* 0x0000e400ff12db82 */ /* 0x000e220000000a00 */
[----:B------:R-:W-:Y:S01]  /*09f0*/  @!P6 MOV R23, R61 ;  /* 0x0000003d0017e202 */ /* 0x000fe20000000f00 */
[----:B------:R-:W-:Y:S02]  /*0a00*/  @!P6 IMAD R41, R11, R25, R44 ;  /* 0x000000190b29e224 */ /* 0x000fe400078e022c */
[----:B---3--:R-:W-:Y:S02]  /*0a10*/  @!P5 IMAD R40, R55, R28, RZ ;  /* 0x0000001c3728d224 */ /* 0x008fe400078e02ff */
[----:B------:R-:W-:Y:S01]  /*0a20*/  @!P6 IMAD.WIDE.U32 R24, R11, R24, R22 ;  /* 0x000000180b18e225 */ /* 0x000fe200078e0016 */
[----:B------:R-:W-:Y:S02]  /*0a30*/  @!P5 MOV R22, R58 ;  /* 0x0000003a0016d202 */ /* 0x000fe40000000f00 */
[----:B------:R-:W-:Y:S01]  /*0a40*/  @!P5 MOV R23, R61 ;  /* 0x0000003d0017d202 */ /* 0x000fe20000000f00 */
[----:B--2---:R-:W-:Y:S01]  /*0a50*/  @!P5 IMAD R43, R12, R29, R40 ;  /* 0x0000001d0c2bd224 */ /* 0x004fe200078e0228 */
[----:B------:R-:W-:-:S02]  /*0a60*/  @!P4 IADD3 R39, PT, PT, R39, R45, RZ ;  /* 0x0000002d2727c210 */ /* 0x000fc40007ffe0ff */
[----:B------:R-:W-:Y:S01]  /*0a70*/  @!P4 LEA R30, P2, R38, R30, 0x2 ;  /* 0x0000001e261ec211 */ /* 0x000fe200078410ff */
[----:B------:R-:W-:Y:S02]  /*0a80*/  @!P5 IMAD.WIDE.U32 R28, R12, R28, R22 ;  /* 0x0000001c0c1cd225 */ /* 0x000fe400078e0016 */
[----:B------:R-:W2:Y:S01]  /*0a90*/  @!P1 LDC.64 R22, c[0x0][0x390] ;  /* 0x0000e400ff169b82 */ /* 0x000ea20000000a00 */
[----:B------:R-:W-:Y:S02]  /*0aa0*/  @!P4 LEA.HI.X R31, R38, R31, R39, 0x2, P2 ;  /* 0x0000001f261fc211 */ /* 0x000fe400010f1427 */
[----:B------:R-:W-:Y:S02]  /*0ab0*/  @!P6 IADD3 R25, PT, PT, R25, R41, RZ ;  /* 0x000000291919e210 */ /* 0x000fe40007ffe0ff */
[C---:B------:R-:W-:Y:S02]  /*0ac0*/  @!P6 LEA R20, P2, R24.reuse, R20, 0x2 ;  /* 0x000000141814e211 */ /* 0x040fe400078410ff */
[----:B------:R-:W-:Y:S01]  /*0ad0*/  CS2R R38, SRZ ;  /* 0x0000000000267805 */ /* 0x000fe2000001ff00 */
[----:B-1----:R-:W-:Y:S01]  /*0ae0*/  @!P1 IMAD R40, R57, R16, RZ ;  /* 0x0000001039289224 */ /* 0x002fe200078e02ff */
[----:B------:R-:W-:-:S02]  /*0af0*/  @!P6 LEA.HI.X R21, R24, R21, R25, 0x2, P2 ;  /* 0x000000151815e211 */ /* 0x000fc400010f1419 */
[----:B------:R-:W-:Y:S02]  /*0b00*/  @!P5 IADD3 R24, PT, PT, R29, R43, RZ ;  /* 0x0000002b1d18d210 */ /* 0x000fe40007ffe0ff */
[----:B------:R-:W3:Y:S01]  /*0b10*/  @!P3 LDG.E.64 R38, desc[UR6][R26.64] ;  /* 0x000000061a26b981 */ /* 0x000ee2000c1e1b00 */
[C---:B0-----:R-:W-:Y:S01]  /*0b20*/  @!P5 LEA R18, P2, R28.reuse, R18, 0x2 ;  /* 0x000000121c12d211 */ /* 0x041fe200078410ff */
[----:B------:R-:W-:Y:S01]  /*0b30*/  @!P1 IMAD R17, R13, R17, R40 ;  /* 0x000000110d119224 */ /* 0x000fe200078e0228 */
[----:B------:R-:W-:Y:S02]  /*0b40*/  CS2R R40, SRZ ;  /* 0x0000000000287805 */ /* 0x000fe4000001ff00 */
[----:B------:R-:W-:Y:S02]  /*0b50*/  @!P1 MOV R25, R61 ;  /* 0x0000003d00199202 */ /* 0x000fe40000000f00 */
[----:B------:R-:W-:Y:S02]  /*0b60*/  @!P5 LEA.HI.X R19, R28, R19, R24, 0x2, P2 ;  /* 0x000000131c13d211 */ /* 0x000fe400010f1418 */
[----:B------:R-:W-:-:S02]  /*0b70*/  @!P1 MOV R24, R58 ;  /* 0x0000003a00189202 */ /* 0x000fc40000000f00 */
[----:B------:R-:W-:Y:S01]  /*0b80*/  CS2R R42, SRZ ;  /* 0x00000000002a7805 */ /* 0x000fe2000001ff00 */
[----:B------:R-:W3:Y:S02]  /*0b90*/  @!P4 LDG.E.64 R40, desc[UR6][R30.64] ;  /* 0x000000061e28c981 */ /* 0x000ee4000c1e1b00 */
[----:B------:R-:W-:Y:S01]  /*0ba0*/  @!P1 IMAD.WIDE.U32 R24, R13, R16, R24 ;  /* 0x000000100d189225 */ /* 0x000fe200078e0018 */
[----:B------:R-:W-:Y:S02]  /*0bb0*/  CS2R R44, SRZ ;  /* 0x00000000002c7805 */ /* 0x000fe4000001ff00 */
[----:B------:R-:W3:Y:S02]  /*0bc0*/  @!P6 LDG.E.64 R42, desc[UR6][R20.64] ;  /* 0x00000006142ae981 */ /* 0x000ee4000c1e1b00 */
[----:B------:R-:W-:Y:S02]  /*0bd0*/  @!P1 IADD3 R16, PT, PT, R25, R17, RZ ;  /* 0x0000001119109210 */ /* 0x000fe40007ffe0ff */
[----:B--2---:R-:W-:-:S02]  /*0be0*/  @!P1 LEA R22, P2, R24, R22, 0x2 ;  /* 0x0000001618169211 */ /* 0x004fc400078410ff */
[----:B------:R-:W-:Y:S01]  /*0bf0*/  CS2R R46, SRZ ;  /* 0x00000000002e7805 */ /* 0x000fe2000001ff00 */
[----:B------:R4:W2:Y:S01]  /*0c00*/  @!P5 LDG.E.64 R44, desc[UR6][R18.64] ;  /* 0x00000006122cd981 */ /* 0x0008a2000c1e1b00 */
[----:B------:R-:W-:-:S05]  /*0c10*/  @!P1 LEA.HI.X R23, R24, R23, R16, 0x2, P2 ;  /* 0x0000001718179211 */ /* 0x000fca00010f1410 */
[----:B------:R-:W2:Y:S01]  /*0c20*/  @!P1 LDG.E.64 R46, desc[UR6][R22.64] ;  /* 0x00000006162e9981 */ /* 0x000ea2000c1e1b00 */
[C---:B------:R-:W-:Y:S02]  /*0c30*/  ISETP.GT.AND P1, PT, R4.reuse, 0x1e, PT ;  /* 0x0000001e0400780c */ /* 0x040fe40003f24270 */
[----:B------:R-:W-:Y:S01]  /*0c40*/  ISETP.GT.AND P3, PT, R4, 0xf, PT ;  /* 0x0000000f0400780c */ /* 0x000fe20003f64270 */
[----:B-----5:R-:W-:Y:S01]  /*0c50*/  FMUL.FTZ R17, R33, R33 ;  /* 0x0000002121117220 */ /* 0x020fe20000410000 */
[----:B------:R-:W-:-:S03]  /*0c60*/  FADD.FTZ R16, R32, R33 ;  /* 0x0000002120107221 */ /* 0x000fc60000010000 */
[----:B------:R-:W-:Y:S01]  /*0c70*/  FFMA.FTZ R17, R32, R32, R17 ;  /* 0x0000002020117223 */ /* 0x000fe20000010011 */
[----:B------:R-:W-:-:S03]  /*0c80*/  FADD.FTZ R16, RZ, R16 ;  /* 0x00000010ff107221 */ /* 0x000fc60000010000 */
[----:B------:R-:W-:Y:S01]  /*0c90*/  FADD.FTZ R17, RZ, R17 ;  /* 0x00000011ff117221 */ /* 0x000fe20000010000 */
[----:B----4-:R-:W-:Y:S01]  /*0ca0*/  FADD.FTZ R19, R34, R35 ;  /* 0x0000002322137221 */ /* 0x010fe20000010000 */
[----:B------:R-:W-:Y:S01]  /*0cb0*/  FMUL.FTZ R25, R37, R37 ;  /* 0x0000002525197220 */ /* 0x000fe20000410000 */
[----:B------:R-:W-:-:S03]  /*0cc0*/  FADD.FTZ R21, R36, R37 ;  /* 0x0000002524157221 */ /* 0x000fc60000010000 */
[----:B------:R-:W-:Y:S01]  /*0cd0*/  FFMA.FTZ R20, R36, R36, R25 ;  /* 0x0000002424147223 */ /* 0x000fe20000010019 */
[----:B------:R-:W-:Y:S01]  /*0ce0*/  FMUL.FTZ R25, R35, R35 ;  /* 0x0000002323197220 */ /* 0x000fe20000410000 */
[----:B------:R-:W-:Y:S02]  /*0cf0*/  FADD.FTZ R16, R16, R21 ;  /* 0x0000001510107221 */ /* 0x000fe40000010000 */
[----:B------:R-:W-:Y:S01]  /*0d00*/  FADD.FTZ R17, R17, R20 ;  /* 0x0000001411117221 */ /* 0x000fe20000010000 */
[----:B------:R-:W-:Y:S01]  /*0d10*/  FFMA.FTZ R18, R34, R34, R25 ;  /* 0x0000002222127223 */ /* 0x000fe20000010019 */
[----:B------:R-:W-:-:S03]  /*0d20*/  FADD.FTZ R16, R16, R19 ;  /* 0x0000001310107221 */ /* 0x000fc60000010000 */
[----:B------:R-:W-:Y:S01]  /*0d30*/  FADD.FTZ R17, R17, R18 ;  /* 0x0000001211117221 */ /* 0x000fe20000010000 */
[----:B---3--:R-:W-:Y:S01]  /*0d40*/  FMUL.FTZ R21, R39, R39 ;  /* 0x0000002727157220 */ /* 0x008fe20000410000 */
[----:B------:R-:W-:-:S03]  /*0d50*/  FADD.FTZ R19, R38, R39 ;  /* 0x0000002726137221 */ /* 0x000fc60000010000 */
[----:B------:R-:W-:Y:S01]  /*0d60*/  FFMA.FTZ R18, R38, R38, R21 ;  /* 0x0000002626127223 */ /* 0x000fe20000010015 */
[----:B------:R-:W-:Y:S01]  /*0d70*/  FADD.FTZ R16, R16, R19 ;  /* 0x0000001310107221 */ /* 0x000fe20000010000 */
[----:B------:R-:W-:Y:S02]  /*0d80*/  FMUL.FTZ R21, R41, R41 ;  /* 0x0000002929157220 */ /* 0x000fe40000410000 */
[----:B------:R-:W-:Y:S01]  /*0d90*/  FADD.FTZ R17, R17, R18 ;  /* 0x0000001211117221 */ /* 0x000fe20000010000 */
[C---:B------:R-:W-:Y:S01]  /*0da0*/  FADD.FTZ R19, R40.reuse, R41 ;  /* 0x0000002928137221 */ /* 0x040fe20000010000 */
[----:B------:R-:W-:Y:S01]  /*0db0*/  FFMA.FTZ R18, R40, R40, R21 ;  /* 0x0000002828127223 */ /* 0x000fe20000010015 */
[----:B------:R-:W-:Y:S02]  /*0dc0*/  FMUL.FTZ R21, R43, R43 ;  /* 0x0000002b2b157220 */ /* 0x000fe40000410000 */
[----:B------:R-:W-:Y:S01]  /*0dd0*/  FADD.FTZ R16, R16, R19 ;  /* 0x0000001310107221 */ /* 0x000fe20000010000 */
[C---:B------:R-:W-:Y:S01]  /*0de0*/  FADD.FTZ R19, R42.reuse, R43 ;  /* 0x0000002b2a137221 */ /* 0x040fe20000010000 */
[----:B------:R-:W-:Y:S01]  /*0df0*/  FADD.FTZ R17, R17, R18 ;  /* 0x0000001211117221 */ /* 0x000fe20000010000 */
[----:B------:R-:W-:Y:S01]  /*0e00*/  FFMA.FTZ R18, R42, R42, R21 ;  /* 0x0000002a2a127223 */ /* 0x000fe20000010015 */
[----:B--2---:R-:W-:Y:S01]  /*0e10*/  FMUL.FTZ R21, R45, R45 ;  /* 0x0000002d2d157220 */ /* 0x004fe20000410000 */
[----:B------:R-:W-:-:S02]  /*0e20*/  FADD.FTZ R16, R16, R19 ;  /* 0x0000001310107221 */ /* 0x000fc40000010000 */
[----:B------:R-:W-:Y:S01]  /*0e30*/  FADD.FTZ R17, R17, R18 ;  /* 0x0000001211117221 */ /* 0x000fe20000010000 */
        /* <DEDUP_REMOVED lines=45> */
.L_x_3632:
[----:B------:R-:W-:Y:S05]  /*1110*/  BSYNC.RECONVERGENT B0 ;  /* 0x0000000000007941 */ /* 0x000fea0003800200 */
.L_x_3631:
        /* <DEDUP_REMOVED lines=39> */
.L_x_3634:
[----:B------:R-:W-:Y:S05]  /*1390*/  BSYNC.RECONVERGENT B0 ;  /* 0x0000000000007941 */ /* 0x000fea0003800200 */
.L_x_3633:
        /* <DEDUP_REMOVED lines=26> */
.L_x_3637:
[----:B---3--:R-:W2:Y:S04]  /*1540*/  LDG.E.STRONG.GPU R18, desc[UR6][R16.64] ;  /* 0x0000000610127981 */ /* 0x008ea8000c1ef900 */
[----:B--2---:R-:W-:Y:S01]  /*1550*/  CCTL.IVALL ;  /* 0x00000000ff00798f */ /* 0x004fe20002000000 */
[----:B------:R-:W-:Y:S05]  /*1560*/  YIELD ;  /* 0x0000000000007946 */ /* 0x000fea0003800000 */
[----:B------:R-:W-:-:S13]  /*1570*/  ISETP.NE.AND P1, PT, R18, R23, PT ;  /* 0x000000171200720c */ /* 0x000fda0003f25270 */
[----:B------:R-:W-:Y:S05]  /*1580*/  @P1 BRA `(.L_x_3637) ;  /* 0xfffffffc00ec1947 */ /* 0x000fea000383ffff */
.L_x_3636:
        /* <DEDUP_REMOVED lines=14> */
.L_x_3639:
        /* <DEDUP_REMOVED lines=62> */
.L_x_3638:
        /* <DEDUP_REMOVED lines=36> */
.L_x_3640:
        /* <DEDUP_REMOVED lines=18> */
.L_x_3641:
        /* <DEDUP_REMOVED lines=9> */
.L_x_3642:
[----:B------:R-:W-:Y:S05]  /*1e40*/  BSYNC.RECONVERGENT B0 ;  /* 0x0000000000007941 */ /* 0x000fea0003800200 */
.L_x_3635:
[----:B------:R-:W4:Y:S01]  /*1e50*/  S2UR UR5, SR_CgaCtaId ;  /* 0x00000000000579c3 */ /* 0x000f220000008800 */
[----:B------:R-:W1:Y:S01]  /*1e60*/  LDCU UR8, c[0x0][0x414] ;  /* 0x00008280ff0877ac */ /* 0x000e620008000800 */
[----:B--23--:R-:W-:Y:S01]  /*1e70*/  LOP3.LUT R21, R14, 0xffff, RZ, 0xc0, !PT ;  /* 0x0000ffff0e157812 */ /* 0x00cfe200078ec0ff */
[----:B------:R-:W-:-:S03]  /*1e80*/  UMOV UR4, 0x400 ;  /* 0x0000040000047882 */ /* 0x000fc60000000000 */
[----:B------:R-:W-:Y:S02]  /*1e90*/  IADD3 R21, PT, PT, R48, R21, RZ ;  /* 0x0000001530157210 */ /* 0x000fe40007ffe0ff */
[----:B------:R-:W2:Y:S08]  /*1ea0*/  @P0 LDC.64 R28, c[0x0][0x388] ;  /* 0x0000e200ff1c0b82 */ /* 0x000eb00000000a00 */
[----:B------:R-:W3:Y:S01]  /*1eb0*/  LDC.64 R18, c[0x0][0x398] ;  /* 0x0000e600ff127b82 */ /* 0x000ee20000000a00 */
[----:B-1----:R-:W-:Y:S01]  /*1ec0*/  @P0 FMUL.FTZ R22, R24, UR8 ;  /* 0x0000000818160c20 */ /* 0x002fe20008410000 */
[----:B------:R-:W-:Y:S01]  /*1ed0*/  @P0 FMUL.FTZ R23, R25, UR8 ;  /* 0x0000000819170c20 */ /* 0x000fe20008410000 */
[----:B----4-:R-:W-:-:S05]  /*1ee0*/  ULEA UR4, UR5, UR4, 0x18 ;  /* 0x0000000405047291 */ /* 0x010fca000f8ec0ff */
[----:B------:R-:W1:Y:S01]  /*1ef0*/  LDC.64 R16, c[0x0][0x3a0] ;  /* 0x0000e800ff107b82 */ /* 0x000e620000000a00 */
[----:B------:R-:W0:Y:S01]  /*1f00*/  LDCU UR5, c[0x0][0x404] ;  /* 0x00008080ff0577ac */ /* 0x000e220008000800 */
[----:B--2---:R-:W-:Y:S02]  /*1f10*/  @P0 IMAD.WIDE R28, R8, 0x8, R28 ;  /* 0x00000008081c0825 */ /* 0x004fe400078e021c */
[----:B------:R0:W-:Y:S04]  /*1f20*/  @!P2 STS.64 [UR4+0x88], R24 ;  /* 0x00008818ff00a988 */ /* 0x0001e80008000a04 */
[----:B------:R2:W-:Y:S01]  /*1f30*/  @P0 STG.E.64 desc[UR6][R28.64], R22 ;  /* 0x000000161c000986 */ /* 0x0005e2000c101b06 */
[----:B---3--:R-:W-:-:S04]  /*1f40*/  IMAD.WIDE R30, R21, 0x4, R18 ;  /* 0x00000004151e7825 */ /* 0x008fc800078e0212 */
[----:B-1----:R-:W-:Y:S01]  /*1f50*/  IMAD.WIDE R18, R21, 0x4, R16 ;  /* 0x0000000415127825 */ /* 0x002fe200078e0210 */
[----:B------:R-:W-:Y:S06]  /*1f60*/  BAR.SYNC.DEFER_BLOCKING 0x0 ;  /* 0x0000000000007b1d */ /* 0x000fec0000010000 */
[----:B------:R1:W5:Y:S04]  /*1f70*/  LDG.E.64 R16, desc[UR6][R30.64] ;  /* 0x000000061e107981 */ /* 0x000368000c1e1b00 */
[----:B------:R-:W5:Y:S01]  /*1f80*/  LDG.E.64 R18, desc[UR6][R18.64] ;  /* 0x0000000612127981 */ /* 0x000f62000c1e1b00 */
[----:B------:R-:W-:-:S02]  /*1f90*/  HFMA2 R27, -RZ, RZ, 1.875, 0 ;  /* 0x3f800000ff1b7431 */ /* 0x000fc400000001ff */
[----:B0-----:R-:W-:Y:S01]  /*1fa0*/  IMAD R25, R3, UR5, R50 ;  /* 0x0000000503197c24 */ /* 0x001fe2000f8e0232 */
[----:B------:R-:W-:Y:S01]  /*1fb0*/  BSSY.RECONVERGENT B0, `(.L_x_3643) ;  /* 0x00001bd000007945 */ /* 0x000fe20003800200 */
[----:B------:R-:W0:Y:S01]  /*1fc0*/  LDS.64 R20, [UR4+0x88] ;  /* 0x00008804ff147984 */ /* 0x000e220008000a00 */
[----:B------:R-:W3:Y:S02]  /*1fd0*/  LDCU.U8 UR4, c[0x0][0x3fc] ;  /* 0x00007f80ff0477ac */ /* 0x000ee40008000000 */
[----:B--2---:R-:W-:Y:S02]  /*1fe0*/  IADD3 R28, PT, PT, R25, 0x10, RZ ;  /* 0x00000010191c7810 */ /* 0x004fe40007ffe0ff */
[----:B------:R-:W-:Y:S02]  /*1ff0*/  SHF.R.S32.HI R22, RZ, 0x1f, R25 ;  /* 0x0000001fff167819 */ /* 0x000fe40000011419 */
[----:B------:R-:W-:Y:S01]  /*2000*/  SHF.R.S32.HI R29, RZ, 0x1f, R28 ;  /* 0x0000001fff1d7819 */ /* 0x000fe2000001141c */
[----:B---3--:R-:W-:Y:S01]  /*2010*/  UISETP.NE.AND UP0, UPT, UR4, URZ, UPT ;  /* 0x000000ff0400728c */ /* 0x008fe2000bf05270 */
        /* <DEDUP_REMOVED lines=19> */
[----:B------:R-:W-:Y:S01]  /*2150*/  FADD.FTZ R32, -R26, R32 ;  /* 0x000000201a207221 */ /* 0x000fe20000010100 */
[----:B------:R-:W-:Y:S01]  /*2160*/  MOV R21, R61 ;  /* 0x0000003d00157202 */ /* 0x000fe20000000f00 */
[----:B------:R-:W1:Y:S02]  /*2170*/  LDCU.64 UR4, c[0x0][0x380] ;  /* 0x00007000ff0477ac */ /* 0x000e640008000a00 */
[----:B0-----:R-:W-:Y:S01]  /*2180*/  FMUL.FTZ R23, R32, R27 ;  /* 0x0000001b20177220 */ /* 0x001fe20000410000 */
[----:B--2---:R-:W-:Y:S02]  /*2190*/  IMAD R22, R22, UR10, RZ ;  /* 0x0000000a16167c24 */ /* 0x004fe4000f8e02ff */
[----:B------:R-:W-:-:S04]  /*21a0*/  IMAD.WIDE.U32 R20, R25, UR10, R20 ;  /* 0x0000000a19147c25 */ /* 0x000fc8000f8e0014 */
[----:B------:R-:W-:Y:S02]  /*21b0*/  IMAD R25, R25, UR11, R22 ;  /* 0x0000000b19197c24 */ /* 0x000fe4000f8e0216 */
[----:B------:R-:W-:Y:S01]  /*21c0*/  FADD.FTZ R22, -R26, R33 ;  /* 0x000000211a167221 */ /* 0x000fe20000010100 */
[----:B-1----:R-:W-:Y:S02]  /*21d0*/  LEA R24, P2, R20, UR4, 0x2 ;  /* 0x0000000414187c11 */ /* 0x002fe4000f8410ff */
[----:B------:R-:W-:Y:S01]  /*21e0*/  IADD3 R25, PT, PT, R21, R25, RZ ;  /* 0x0000001915197210 */ /* 0x000fe20007ffe0ff */
[----:B------:R-:W-:Y:S01]  /*21f0*/  FMUL.FTZ R30, R22, R27 ;  /* 0x0000001b161e7220 */ /* 0x000fe20000410000 */
[----:B-----5:R-:W-:Y:S02]  /*2200*/  FFMA.FTZ R22, R16, R23, R18 ;  /* 0x0000001710167223 */ /* 0x020fe40000010012 */
[----:B------:R-:W-:Y:S01]  /*2210*/  LEA.HI.X R25, R20, UR5, R25, 0x2, P2 ;  /* 0x0000000514197c11 */ /* 0x000fe200090f1419 */
[----:B------:R-:W-:-:S05]  /*2220*/  FFMA.FTZ R23, R17, R30, R19 ;  /* 0x0000001e11177223 */ /* 0x000fca0000010013 */
[----:B------:R2:W-:Y:S02]  /*2230*/  STG.E.64 desc[UR6][R24.64], R22 ;  /* 0x0000001618007986 */ /* 0x0005e4000c101b06 */
.L_x_3646:
[----:B------:R-:W-:Y:S05]  /*2240*/  BSYNC.RECONVERGENT B1 ;  /* 0x0000000000017941 */ /* 0x000fea0003800200 */
.L_x_3645:
[----:B------:R-:W-:Y:S04]  /*2250*/  BSSY.RECONVERGENT B1, `(.L_x_3647) ;  /* 0x0000013000017945 */ /* 0x000fe80003800200 */
[----:B------:R-:W-:Y:S05]  /*2260*/  @P3 BRA `(.L_x_3648) ;  /* 0x0000000000443947 */ /* 0x000fea0003800000 */
[----:B------:R-:W3:Y:S01]  /*2270*/  LDCU.64 UR4, c[0x0][0x3e0] ;  /* 0x00007c00ff0477ac */ /* 0x000ee20008000a00 */
[----:B-1----:R-:W-:Y:S01]  /*2280*/  MOV R20, R58 ;  /* 0x0000003a00147202 */ /* 0x002fe20000000f00 */
[----:B------:R-:W-:Y:S01]  /*2290*/  FADD.FTZ R36, -R26, R36 ;  /* 0x000000241a247221 */ /* 0x000fe20000010100 */
[----:B------:R-:W-:Y:S01]  /*22a0*/  MOV R21, R61 ;  /* 0x0000003d00157202 */ /* 0x000fe20000000f00 */
[----:B------:R-:W1:Y:S02]  /*22b0*/  LDCU.64 UR10, c[0x0][0x380] ;  /* 0x00007000ff0a77ac */ /* 0x000e640008000a00 */
[----:B0-2---:R-:W-:Y:S01]  /*22c0*/  FMUL.FTZ R23, R36, R27 ;  /* 0x0000001b24177220 */ /* 0x005fe20000410000 */
[----:B---3--:R-:W-:Y:S02]  /*22d0*/  IMAD R22, R15, UR4, RZ ;  /* 0x000000040f167c24 */ /* 0x008fe4000f8e02ff */
        /* <DEDUP_REMOVED lines=10> */
.L_x_3648:
[----:B------:R-:W-:Y:S05]  /*2380*/  BSYNC.RECONVERGENT B1 ;  /* 0x0000000000017941 */ /* 0x000fea0003800200 */
.L_x_3647:
        /* <DEDUP_REMOVED lines=14> */
[C---:B------:R-:W-:Y:S01]  /*2470*/  FADD.FTZ R34, -R26.reuse, R34 ;  /* 0x000000221a227221 */ /* 0x040fe20000010100 */
[----:B------:R-:W-:Y:S01]  /*2480*/  MOV R21, R61 ;  /* 0x0000003d00157202 */ /* 0x000fe20000000f00 */
[----:B------:R-:W1:Y:S01]  /*2490*/  LDCU.64 UR10, c[0x0][0x380] ;  /* 0x00007000ff0a77ac */ /* 0x000e620008000a00 */
[----:B--23--:R-:W-:Y:S01]  /*24a0*/  FADD.FTZ R22, -R26, R35 ;  /* 0x000000231a167221 */ /* 0x00cfe20000010100 */
[----:B0-----:R-:W-:Y:S01]  /*24b0*/  FMUL.FTZ R23, R34, R27 ;  /* 0x0000001b22177220 */ /* 0x001fe20000410000 */
[----:B----4-:R-:W-:Y:S02]  /*24c0*/  IMAD R29, R29, UR4, RZ ;  /* 0x000000041d1d7c24 */ /* 0x010fe4000f8e02ff */
[----:B------:R-:W-:-:S04]  /*24d0*/  IMAD.WIDE.U32 R20, R28, UR4, R20 ;  /* 0x000000041c147c25 */ /* 0x000fc8000f8e0014 */
[----:B------:R-:W-:Y:S01]  /*24e0*/  IMAD R29, R28, UR5, R29 ;  /* 0x000000051c1d7c24 */ /* 0x000fe2000f8e021d */
[----:B-1----:R-:W-:Y:S01]  /*24f0*/  LEA R24, P5, R20, UR10, 0x2 ;  /* 0x0000000a14187c11 */ /* 0x002fe2000f8a10ff */
[----:B------:R-:W-:Y:S01]  /*2500*/  FMUL.FTZ R28, R22, R27 ;  /* 0x0000001b161c7220 */ /* 0x000fe20000410000 */
[----:B-----5:R-:W-:Y:S02]  /*2510*/  FFMA.FTZ R22, R16, R23, R18 ;  /* 0x0000001710167223 */ /* 0x020fe40000010012 */
[----:B------:R-:W-:Y:S01]  /*2520*/  IADD3 R29, PT, PT, R21, R29, RZ ;  /* 0x0000001d151d7210 */ /* 0x000fe20007ffe0ff */
[----:B------:R-:W-:-:S03]  /*2530*/  FFMA.FTZ R23, R17, R28, R19 ;  /* 0x0000001c11177223 */ /* 0x000fc60000010013 */
[----:B------:R-:W-:-:S05]  /*2540*/  LEA.HI.X R25, R20, UR11, R29, 0x2, P5 ;  /* 0x0000000b14197c11 */ /* 0x000fca000a8f141d */
[----:B------:R4:W-:Y:S02]  /*2550*/  STG.E.64 desc[UR6][R24.64], R22 ;  /* 0x0000001618007986 */ /* 0x0009e4000c101b06 */
.L_x_3650:
[----:B------:R-:W-:Y:S05]  /*2560*/  BSYNC.RECONVERGENT B1 ;  /* 0x0000000000017941 */ /* 0x000fea0003800200 */
.L_x_3649:
[----:B------:R-:W-:Y:S04]  /*2570*/  BSSY.RECONVERGENT B1, `(.L_x_3651) ;  /* 0x0000013000017945 */ /* 0x000fe80003800200 */
[----:B------:R-:W-:Y:S05]  /*2580*/  @P1 BRA `(.L_x_3652) ;  /* 0x0000000000441947 */ /* 0x000fea0003800000 */
[----:B------:R-:W0:Y:S01]  /*2590*/  LDCU.64 UR4, c[0x0][0x3e0] ;  /* 0x00007c00ff0477ac */ /* 0x000e220008000a00 */
[----:B-1----:R-:W-:Y:S01]  /*25a0*/  MOV R20, R58 ;  /* 0x0000003a00147202 */ /* 0x002fe20000000f00 */
[C---:B------:R-:W-:Y:S01]  /*25b0*/  FADD.FTZ R38, -R26.reuse, R38 ;  /* 0x000000261a267221 */ /* 0x040fe20000010100 */
[----:B------:R-:W-:Y:S01]  /*25c0*/  MOV R21, R61 ;  /* 0x0000003d00157202 */ /* 0x000fe20000000f00 */
[----:B------:R-:W1:Y:S01]  /*25d0*/  LDCU.64 UR10, c[0x0][0x380] ;  /* 0x00007000ff0a77ac */ /* 0x000e620008000a00 */
[----:B--234-:R-:W-:Y:S01]  /*25e0*/  FADD.FTZ R24, -R26, R39 ;  /* 0x000000271a187221 */ /* 0x01cfe20000010100 */
[----:B0-----:R-:W-:-:S03]  /*25f0*/  FMUL.FTZ R23, R38, R27 ;  /* 0x0000001b26177220 */ /* 0x001fc60000410000 */
[----:B------:R-:W-:Y:S01]  /*2600*/  FMUL.FTZ R28, R24, R27 ;  /* 0x0000001b181c7220 */ /* 0x000fe20000410000 */
[----:B-----5:R-:W-:Y:S01]  /*2610*/  FFMA.FTZ R24, R16, R23, R18 ;  /* 0x0000001710187223 */ /* 0x020fe20000010012 */
[----:B------:R-:W-:Y:S02]  /*2620*/  IMAD R22, R49, UR4, RZ ;  /* 0x0000000431167c24 */ /* 0x000fe4000f8e02ff */
[----:B------:R-:W-:-:S04]  /*2630*/  IMAD.WIDE.U32 R20, R9, UR4, R20 ;  /* 0x0000000409147c25 */ /* 0x000fc8000f8e0014 */
[----:B------:R-:W-:Y:S01]  /*2640*/  IMAD R25, R9, UR5, R22 ;  /* 0x0000000509197c24 */ /* 0x000fe2000f8e0216 */
[----:B-1----:R-:W-:-:S04]  /*2650*/  LEA R22, P1, R20, UR10, 0x2 ;  /* 0x0000000a14167c11 */ /* 0x002fc8000f8210ff */
[----:B------:R-:W-:-:S04]  /*2660*/  IADD3 R25, PT, PT, R21, R25, RZ ;  /* 0x0000001915197210 */ /* 0x000fc80007ffe0ff */
[----:B------:R-:W-:Y:S01]  /*2670*/  LEA.HI.X R23, R20, UR11, R25, 0x2, P1 ;  /* 0x0000000b14177c11 */ /* 0x000fe200088f1419 */
[----:B------:R-:W-:-:S05]  /*2680*/  FFMA.FTZ R25, R17, R28, R19 ;  /* 0x0000001c11197223 */ /* 0x000fca0000010013 */
[----:B------:R0:W-:Y:S02]  /*2690*/  STG.E.64 desc[UR6][R22.64], R24 ;  /* 0x0000001816007986 */ /* 0x0001e4000c101b06 */
.L_x_3652:
[----:B------:R-:W-:Y:S05]  /*26a0*/  BSYNC.RECONVERGENT B1 ;  /* 0x0000000000017941 */ /* 0x000fea0003800200 */
.L_x_3651:
[----:B------:R-:W-:Y:S04]  /*26b0*/  BSSY.RECONVERGENT B1, `(.L_x_3653) ;  /* 0x0000013000017945 */ /* 0x000fe80003800200 */
[----:B------:R-:W-:Y:S05]  /*26c0*/  @P6 BRA `(.L_x_3654) ;  /* 0x0000000000446947 */ /* 0x000fea0003800000 */
[----:B------:R-:W0:Y:S01]  /*26d0*/  LDCU.64 UR4, c[0x0][0x3e0] ;  /* 0x00007c00ff0477ac */ /* 0x000e220008000a00 */
[----:B-1----:R-:W-:Y:S01]  /*26e0*/  MOV R20, R58 ;  /* 0x0000003a00147202 */ /* 0x002fe20000000f00 */
[C---:B------:R-:W-:Y:S01]  /*26f0*/  FADD.FTZ R40, -R26.reuse, R40 ;  /* 0x000000281a287221 */ /* 0x040fe20000010100 */
[----:B------:R-:W-:Y:S01]  /*2700*/  MOV R21, R61 ;  /* 0x0000003d00157202 */ /* 0x000fe20000000f00 */
[----:B------:R-:W1:Y:S01]  /*2710*/  LDCU.64 UR10, c[0x0][0x380] ;  /* 0x00007000ff0a77ac */ /* 0x000e620008000a00 */
[----:B0-234-:R-:W-:-:S04]  /*2720*/  FADD.FTZ R24, -R26, R41 ;  /* 0x000000291a187221 */ /* 0x01dfc80000010100 */
[----:B------:R-:W-:Y:S01]  /*2730*/  FMUL.FTZ R28, R24, R27 ;  /* 0x0000001b181c7220 */ /* 0x000fe20000410000 */
[----:B------:R-:W-:Y:S02]  /*2740*/  IMAD R23, R51, UR4, RZ ;  /* 0x0000000433177c24 */ /* 0x000fe4000f8e02ff */
[----:B------:R-:W-:-:S04]  /*2750*/  IMAD.WIDE.U32 R20, R10, UR4, R20 ;  /* 0x000000040a147c25 */ /* 0x000fc8000f8e0014 */
[----:B------:R-:W-:Y:S02]  /*2760*/  IMAD R25, R10, UR5, R23 ;  /* 0x000000050a197c24 */ /* 0x000fe4000f8e0217 */
[----:B------:R-:W-:Y:S01]  /*2770*/  FMUL.FTZ R23, R40, R27 ;  /* 0x0000001b28177220 */ /* 0x000fe20000410000 */
[----:B-1----:R-:W-:Y:S02]  /*2780*/  LEA R22, P1, R20, UR10, 0x2 ;  /* 0x0000000a14167c11 */ /* 0x002fe4000f8210ff */
[----:B------:R-:W-:Y:S01]  /*2790*/  IADD3 R25, PT, PT, R21, R25, RZ ;  /* 0x0000001915197210 */ /* 0x000fe20007ffe0ff */
[----:B-----5:R-:W-:-:S03]  /*27a0*/  FFMA.FTZ R24, R16, R23, R18 ;  /* 0x0000001710187223 */ /* 0x020fc60000010012 */
[----:B------:R-:W-:Y:S01]  /*27b0*/  LEA.HI.X R23, R20, UR11, R25, 0x2, P1 ;  /* 0x0000000b14177c11 */ /* 0x000fe200088f1419 */
[----:B------:R-:W-:-:S05]  /*27c0*/  FFMA.FTZ R25, R17, R28, R19 ;  /* 0x0000001c11197223 */ /* 0x000fca0000010013 */
[----:B------:R0:W-:Y:S02]  /*27d0*/  STG.E.64 desc[UR6][R22.64], R24 ;  /* 0x0000001816007986 */ /* 0x0001e4000c101b06 */
.L_x_3654:
[----:B------:R-:W-:Y:S05]  /*27e0*/  BSYNC.RECONVERGENT B1 ;  /* 0x0000000000017941 */ /* 0x000fea0003800200 */
.L_x_3653:
[----:B------:R-:W-:Y:S04]  /*27f0*/  BSSY.RECONVERGENT B1, `(.L_x_3655) ;  /* 0x0000013000017945 */ /* 0x000fe80003800200 */
[----:B------:R-:W-:Y:S05]  /*2800*/  @P2 BRA `(.L_x_3656) ;  /* 0x0000000000442947 */ /* 0x000fea0003800000 */
[----:B------:R-:W0:Y:S01]  /*2810*/  LDCU.64 UR4, c[0x0][0x3e0] ;  /* 0x00007c00ff0477ac */ /* 0x000e220008000a00 */
[----:B-1----:R-:W-:Y:S01]  /*2820*/  MOV R20, R58 ;  /* 0x0000003a00147202 */ /* 0x002fe20000000f00 */
[C---:B------:R-:W-:Y:S01]  /*2830*/  FADD.FTZ R42, -R26.reuse, R42 ;  /* 0x0000002a1a2a7221 */ /* 0x040fe20000010100 */
[----:B------:R-:W-:Y:S01]  /*2840*/  MOV R21, R61 ;  /* 0x0000003d00157202 */ /* 0x000fe20000000f00 */
[----:B------:R-:W1:Y:S01]  /*2850*/  LDCU.64 UR10, c[0x0][0x380] ;  /* 0x00007000ff0a77ac */ /* 0x000e620008000a00 */
[----:B0-234-:R-:W-:Y:S01]  /*2860*/  FADD.FTZ R24, -R26, R43 ;  /* 0x0000002b1a187221 */ /* 0x01dfe20000010100 */
[----:B------:R-:W-:-:S03]  /*2870*/  FMUL.FTZ R23, R42, R27 ;  /* 0x0000001b2a177220 */ /* 0x000fc60000410000 */
[----:B------:R-:W-:Y:S01]  /*2880*/  FMUL.FTZ R24, R24, R27 ;  /* 0x0000001b18187220 */ /* 0x000fe20000410000 */
[----:B-----5:R-:W-:-:S03]  /*2890*/  FFMA.FTZ R28, R16, R23, R18 ;  /* 0x00000017101c7223 */ /* 0x020fc60000010012 */
[----:B------:R-:W-:Y:S01]  /*28a0*/  FFMA.FTZ R29, R17, R24, R19 ;  /* 0x00000018111d7223 */ /* 0x000fe20000010013 */
[----:B------:R-:W-:Y:S02]  /*28b0*/  IMAD R22, R53, UR4, RZ ;  /* 0x0000000435167c24 */ /* 0x000fe4000f8e02ff */
[----:B------:R-:W-:-:S04]  /*28c0*/  IMAD.WIDE.U32 R20, R11, UR4, R20 ;  /* 0x000000040b147c25 */ /* 0x000fc8000f8e0014 */
[----:B------:R-:W-:Y:S01]  /*28d0*/  IMAD R25, R11, UR5, R22 ;  /* 0x000000050b197c24 */ /* 0x000fe2000f8e0216 */
[----:B-1----:R-:W-:-:S04]  /*28e0*/  LEA R22, P1, R20, UR10, 0x2 ;  /* 0x0000000a14167c11 */ /* 0x002fc8000f8210ff */
[----:B------:R-:W-:-:S04]  /*28f0*/  IADD3 R25, PT, PT, R21, R25, RZ ;  /* 0x0000001915197210 */ /* 0x000fc80007ffe0ff */
[----:B------:R-:W-:-:S05]  /*2900*/  LEA.HI.X R23, R20, UR11, R25, 0x2, P1 ;  /* 0x0000000b14177c11 */ /* 0x000fca00088f1419 */
[----:B------:R0:W-:Y:S02]  /*2910*/  STG.E.64 desc[UR6][R22.64], R28 ;  /* 0x0000001c16007986 */ /* 0x0001e4000c101b06 */
.L_x_3656:
[----:B------:R-:W-:Y:S05]  /*2920*/  BSYNC.RECONVERGENT B1 ;  /* 0x0000000000017941 */ /* 0x000fea0003800200 */
.L_x_3655:
        /* <DEDUP_REMOVED lines=8> */
[----:B------:R-:W-:-:S04]  /*29b0*/  FMUL.FTZ R24, R24, R27 ;  /* 0x0000001b18187220 */ /* 0x000fc80000410000 */
[----:B-----5:R-:W-:Y:S01]  /*29c0*/  FFMA.FTZ R29, R17, R24, R19 ;  /* 0x00000018111d7223 */ /* 0x020fe20000010013 */
[----:B------:R-:W-:Y:S02]  /*29d0*/  IMAD R23, R55, UR4, RZ ;  /* 0x0000000437177c24 */ /* 0x000fe4000f8e02ff */
[----:B------:R-:W-:-:S04]  /*29e0*/  IMAD.WIDE.U32 R20, R12, UR4, R20 ;  /* 0x000000040c147c25 */ /* 0x000fc8000f8e0014 */
[----:B------:R-:W-:Y:S02]  /*29f0*/  IMAD R25, R12, UR5, R23 ;  /* 0x000000050c197c24 */ /* 0x000fe4000f8e0217 */
[----:B------:R-:W-:Y:S01]  /*2a00*/  FMUL.FTZ R23, R44, R27 ;  /* 0x0000001b2c177220 */ /* 0x000fe20000410000 */
[----:B-1----:R-:W-:Y:S02]  /*2a10*/  LEA R22, P1, R20, UR10, 0x2 ;  /* 0x0000000a14167c11 */ /* 0x002fe4000f8210ff */
[----:B------:R-:W-:Y:S01]  /*2a20*/  IADD3 R25, PT, PT, R21, R25, RZ ;  /* 0x0000001915197210 */ /* 0x000fe20007ffe0ff */
[----:B------:R-:W-:-:S03]  /*2a30*/  FFMA.FTZ R28, R16, R23, R18 ;  /* 0x00000017101c7223 */ /* 0x000fc60000010012 */
[----:B------:R-:W-:-:S05]  /*2a40*/  LEA.HI.X R23, R20, UR11, R25, 0x2, P1 ;  /* 0x0000000b14177c11 */ /* 0x000fca00088f1419 */
[----:B------:R0:W-:Y:S02]  /*2a50*/  STG.E.64 desc[UR6][R22.64], R28 ;  /* 0x0000001c16007986 */ /* 0x0001e4000c101b06 */
.L_x_3658:
[----:B------:R-:W-:Y:S05]  /*2a60*/  BSYNC.RECONVERGENT B1 ;  /* 0x0000000000017941 */ /* 0x000fea0003800200 */
.L_x_3657:
[----:B------:R-:W-:Y:S05]  /*2a70*/  @P4 BRA `(.L_x_3659) ;  /* 0x0000001000404947 */ /* 0x000fea0003800000 */
[----:B------:R-:W0:Y:S01]  /*2a80*/  LDCU.64 UR4, c[0x0][0x3e0] ;  /* 0x00007c00ff0477ac */ /* 0x000e220008000a00 */
[----:B-1----:R-:W-:Y:S01]  /*2a90*/  MOV R20, R58 ;  /* 0x0000003a00147202 */ /* 0x002fe20000000f00 */
[C---:B------:R-:W-:Y:S01]  /*2aa0*/  FADD.FTZ R46, -R26.reuse, R46 ;  /* 0x0000002e1a2e7221 */ /* 0x040fe20000010100 */
[----:B------:R-:W-:Y:S01]  /*2ab0*/  MOV R21, R61 ;  /* 0x0000003d00157202 */ /* 0x000fe20000000f00 */
[----:B------:R-:W1:Y:S01]  /*2ac0*/  LDCU.64 UR8, c[0x0][0x380] ;  /* 0x00007000ff0877ac */ /* 0x000e620008000a00 */
[----:B------:R-:W-:Y:S01]  /*2ad0*/  FADD.FTZ R26, -R26, R47 ;  /* 0x0000002f1a1a7221 */ /* 0x000fe20000010100 */
[----:B0-234-:R-:W-:-:S03]  /*2ae0*/  FMUL.FTZ R23, R46, R27 ;  /* 0x0000001b2e177220 */ /* 0x01dfc60000410000 */
        /* <DEDUP_REMOVED lines=9> */
[----:B------:R0:W-:Y:S01]  /*2b80*/  STG.E.64 desc[UR6][R22.64], R16 ;  /* 0x0000001016007986 */ /* 0x0001e2000c101b06 */
[----:B------:R-:W-:Y:S05]  /*2b90*/  BRA `(.L_x_3659) ;  /* 0x0000000c00f87947 */ /* 0x000fea0003800000 */
.L_x_3644:
        /* <DEDUP_REMOVED lines=9> */
[C---:B-1----:R-:W-:Y:S01]  /*2c30*/  FADD.FTZ R20, -R26.reuse, R33 ;  /* 0x000000211a147221 */ /* 0x042fe20000010100 */
[----:B------:R-:W-:Y:S01]  /*2c40*/  FADD.FTZ R32, -R26, R32 ;  /* 0x000000201a207221 */ /* 0x000fe20000010100 */
[----:B------:R-:W1:Y:S01]  /*2c50*/  LDCU.64 UR8, c[0x0][0x3e0] ;  /* 0x00007c00ff0877ac */ /* 0x000e620008000a00 */
[----:B------:R-:W-:Y:S01]  /*2c60*/  MOV R23, R61 ;  /* 0x0000003d00177202 */ /* 0x000fe20000000f00 */
[-C--:B0-----:R-:W-:Y:S01]  /*2c70*/  FMUL.FTZ R30, R20, R27.reuse ;  /* 0x0000001b141e7220 */ /* 0x081fe20000410000 */
[----:B------:R-:W-:Y:S01]  /*2c80*/  FMUL.FTZ R21, R32, R27 ;  /* 0x0000001b20157220 */ /* 0x000fe20000410000 */
[----:B------:R-:W0:Y:S02]  /*2c90*/  LDCU.64 UR10, c[0x0][0x380] ;  /* 0x00007000ff0a77ac */ /* 0x000e240008000a00 */
[----:B-----5:R-:W-:Y:S01]  /*2ca0*/  FFMA.FTZ R33, R17, R30, R19 ;  /* 0x0000001e11217223 */ /* 0x020fe20000010013 */
[----:B------:R-:W-:-:S03]  /*2cb0*/  FFMA.FTZ R24, R16, R21, R18 ;  /* 0x0000001510187223 */ /* 0x000fc60000010012 */
[----:B------:R-:W-:Y:S01]  /*2cc0*/  FMUL.FTZ R21, R33, -1.4426950216293334961 ;  /* 0xbfb8aa3b21157820 */ /* 0x000fe20000410000 */
[----:B------:R-:W-:-:S05]  /*2cd0*/  FMUL.FTZ R20, R24, -1.4426950216293334961 ;  /* 0xbfb8aa3b18147820 */ /* 0x000fca0000410000 */
[----:B------:R-:W2:Y:S01]  /*2ce0*/  MUFU.EX2 R21, R21 ;  /* 0x0000001500157308 */ /* 0x000ea20000000800 */
[----:B-1----:R-:W-:Y:S01]  /*2cf0*/  IMAD R48, R22, UR8, RZ ;  /* 0x0000000816307c24 */ /* 0x002fe2000f8e02ff */
[----:B------:R-:W-:Y:S02]  /*2d00*/  MOV R22, R58 ;  /* 0x0000003a00167202 */ /* 0x000fe40000000f00 */
[----:B------:R-:W1:Y:S03]  /*2d10*/  MUFU.EX2 R20, R20 ;  /* 0x0000001400147308 */ /* 0x000e660000000800 */
        /* <DEDUP_REMOVED lines=11> */
[----:B------:R2:W-:Y:S02]  /*2dd0*/  STG.E.64 desc[UR6][R20.64], R22 ;  /* 0x0000001614007986 */ /* 0x0005e4000c101b06 */
.L_x_3661:
[----:B------:R-:W-:Y:S05]  /*2de0*/  BSYNC.RECONVERGENT B1 ;  /* 0x0000000000017941 */ /* 0x000fea0003800200 */
.L_x_3660:
[----:B------:R-:W-:Y:S04]  /*2df0*/  BSSY.RECONVERGENT B1, `(.L_x_3662) ;  /* 0x000001d000017945 */ /* 0x000fe80003800200 */
[----:B------:R-:W-:Y:S05]  /*2e00*/  @P3 BRA `(.L_x_3663) ;  /* 0x00000000006c3947 */ /* 0x000fea0003800000 */
[C---:B------:R-:W-:Y:S01]  /*2e10*/  FADD.FTZ R36, -R26.reuse, R36 ;  /* 0x000000241a247221 */ /* 0x040fe20000010100 */
[----:B-12---:R-:W-:Y:S01]  /*2e20*/  FADD.FTZ R20, -R26, R37 ;  /* 0x000000251a147221 */ /* 0x006fe20000010100 */
[----:B------:R-:W1:Y:S02]  /*2e30*/  LDCU.64 UR8, c[0x0][0x3e0] ;  /* 0x00007c00ff0877ac */ /* 0x000e640008000a00 */
[-C--:B0-----:R-:W-:Y:S01]  /*2e40*/  FMUL.FTZ R21, R36, R27.reuse ;  /* 0x0000001b24157220 */ /* 0x081fe20000410000 */
[----:B------:R-:W-:Y:S01]  /*2e50*/  FMUL.FTZ R22, R20, R27 ;  /* 0x0000001b14167220 */ /* 0x000fe20000410000 */
[----:B------:R-:W0:Y:S02]  /*2e60*/  LDCU.64 UR10, c[0x0][0x380] ;  /* 0x00007000ff0a77ac */ /* 0x000e240008000a00 */
[----:B-----5:R-:W-:Y:S01]  /*2e70*/  FFMA.FTZ R31, R16, R21, R18 ;  /* 0x00000015101f7223 */ /* 0x020fe20000010012 */
[----:B------:R-:W-:Y:S01]  /*2e80*/  FFMA.FTZ R30, R17, R22, R19 ;  /* 0x00000016111e7223 */ /* 0x000fe20000010013 */
[----:B------:R-:W-:-:S02]  /*2e90*/  MOV R21, R61 ;  /* 0x0000003d00157202 */ /* 0x000fc40000000f00 */
        /* <DEDUP_REMOVED lines=10> */
[----:B------:R-:W-:-:S03]  /*2f40*/  IMAD.WIDE.U32 R20, R7, UR8, R20 ;  /* 0x0000000807147c25 */ /* 0x000fc6000f8e0014 */
[----:B0-----:R-:W-:-:S04]  /*2f50*/  LEA R22, P2, R20, UR10, 0x2 ;  /* 0x0000000a14167c11 */ /* 0x001fc8000f8410ff */
[----:B------:R-:W0:Y:S01]  /*2f60*/  MUFU.RCP R25, R25 ;  /* 0x0000001900197308 */ /* 0x000e220000001000 */
[----:B------:R-:W-:-:S04]  /*2f70*/  IADD3 R23, PT, PT, R21, R23, RZ ;  /* 0x0000001715177210 */ /* 0x000fc80007ffe0ff */
[----:B------:R-:W-:Y:S01]  /*2f80*/  LEA.HI.X R23, R20, UR11, R23, 0x2, P2 ;  /* 0x0000000b14177c11 */ /* 0x000fe200090f1417 */
[----:B-1----:R-:W-:Y:S01]  /*2f90*/  FMUL.FTZ R20, R31, R24 ;  /* 0x000000181f147220 */ /* 0x002fe20000410000 */
[----:B0-----:R-:W-:-:S05]  /*2fa0*/  FMUL.FTZ R21, R30, R25 ;  /* 0x000000191e157220 */ /* 0x001fca0000410000 */
[----:B------:R3:W-:Y:S02]  /*2fb0*/  STG.E.64 desc[UR6][R22.64], R20 ;  /* 0x0000001416007986 */ /* 0x0007e4000c101b06 */
.L_x_3663:
[----:B------:R-:W-:Y:S05]  /*2fc0*/  BSYNC.RECONVERGENT B1 ;  /* 0x0000000000017941 */ /* 0x000fea0003800200 */
.L_x_3662:
        /* <DEDUP_REMOVED lines=12> */
[C---:B------:R-:W-:Y:S01]  /*3090*/  FADD.FTZ R34, -R26.reuse, R34 ;  /* 0x000000221a227221 */ /* 0x040fe20000010100 */
[----:B-123--:R-:W-:Y:S01]  /*30a0*/  FADD.FTZ R20, -R26, R35 ;  /* 0x000000231a147221 */ /* 0x00efe20000010100 */
        /* <DEDUP_REMOVED lines=25> */
.L_x_3665:
[----:B------:R-:W-:Y:S05]  /*3240*/  BSYNC.RECONVERGENT B1 ;  /* 0x0000000000017941 */ /* 0x000fea0003800200 */
.L_x_3664:
[----:B------:R-:W-:Y:S04]  /*3250*/  BSSY.RECONVERGENT B1, `(.L_x_3666) ;  /* 0x000001d000017945 */ /* 0x000fe80003800200 */
[----:B------:R-:W-:Y:S05]  /*3260*/  @P1 BRA `(.L_x_3667) ;  /* 0x00000000006c1947 */ /* 0x000fea0003800000 */
[C---:B------:R-:W-:Y:S01]  /*3270*/  FADD.FTZ R38, -R26.reuse, R38 ;  /* 0x000000261a267221 */ /* 0x040fe20000010100 */
[----:B-1234-:R-:W-:Y:S01]  /*3280*/  FADD.FTZ R20, -R26, R39 ;  /* 0x000000271a147221 */ /* 0x01efe20000010100 */
[----:B------:R-:W1:Y:S01]  /*3290*/  LDCU.64 UR8, c[0x0][0x3e0] ;  /* 0x00007c00ff0877ac */ /* 0x000e620008000a00 */
[----:B------:R-:W-:Y:S01]  /*32a0*/  MOV R23, R61 ;  /* 0x0000003d00177202 */ /* 0x000fe20000000f00 */
        /* <DEDUP_REMOVED lines=11> */
[----:B------:R-:W-:-:S04]  /*3360*/  IMAD.WIDE.U32 R22, R9, UR8, R22 ;  /* 0x0000000809167c25 */ /* 0x000fc8000f8e0016 */
[----:B------:R-:W-:Y:S02]  /*3370*/  IMAD R31, R9, UR9, R30 ;  /* 0x00000009091f7c24 */ /* 0x000fe4000f8e021e */
[----:B--2---:R-:W-:Y:S01]  /*3380*/  FADD.FTZ R24, R20, 1 ;  /* 0x3f80000014187421 */ /* 0x004fe20000010000 */
[C---:B0-----:R-:W-:Y:S02]  /*3390*/  LEA R20, P1, R22.reuse, UR10, 0x2 ;  /* 0x0000000a16147c11 */ /* 0x041fe4000f8210ff */
[----:B------:R-:W-:Y:S01]  /*33a0*/  IADD3 R31, PT, PT, R23, R31, RZ ;  /* 0x0000001f171f7210 */ /* 0x000fe20007ffe0ff */
[----:B-1----:R-:W-:Y:S02]  /*33b0*/  FADD.FTZ R25, R21, 1 ;  /* 0x3f80000015197421 */ /* 0x002fe40000010000 */
[----:B------:R-:W0:Y:S01]  /*33c0*/  MUFU.RCP R24, R24 ;  /* 0x0000001800187308 */ /* 0x000e220000001000 */
[----:B------:R-:W-:-:S07]  /*33d0*/  LEA.HI.X R21, R22, UR11, R31, 0x2, P1 ;  /* 0x0000000b16157c11 */ /* 0x000fce00088f141f */
[----:B------:R-:W1:Y:S01]  /*33e0*/  MUFU.RCP R25, R25 ;  /* 0x0000001900197308 */ /* 0x000e620000001000 */
[----:B0-----:R-:W-:Y:S01]  /*33f0*/  FMUL.FTZ R22, R29, R24 ;  /* 0x000000181d167220 */ /* 0x001fe20000410000 */
[----:B-1----:R-:W-:-:S05]  /*3400*/  FMUL.FTZ R23, R28, R25 ;  /* 0x000000191c177220 */ /* 0x002fca0000410000 */
[----:B------:R0:W-:Y:S02]  /*3410*/  STG.E.64 desc[UR6][R20.64], R22 ;  /* 0x0000001614007986 */ /* 0x0001e4000c101b06 */
.L_x_3667:
[----:B------:R-:W-:Y:S05]  /*3420*/  BSYNC.RECONVERGENT B1 ;  /* 0x0000000000017941 */ /* 0x000fea0003800200 */
.L_x_3666:
[----:B------:R-:W-:Y:S04]  /*3430*/  BSSY.RECONVERGENT B1, `(.L_x_3668) ;  /* 0x000001d000017945 */ /* 0x000fe80003800200 */
[----:B------:R-:W-:Y:S05]  /*3440*/  @P6 BRA `(.L_x_3669) ;  /* 0x00000000006c6947 */ /* 0x000fea0003800000 */
[C---:B------:R-:W-:Y:S01]  /*3450*/  FADD.FTZ R40, -R26.reuse, R40 ;  /* 0x000000281a287221 */ /* 0x040fe20000010100 */
[----:B01234-:R-:W-:Y:S01]  /*3460*/  FADD.FTZ R20, -R26, R41 ;  /* 0x000000291a147221 */ /* 0x01ffe20000010100 */
[----:B------:R-:W0:Y:S01]  /*3470*/  LDCU.64 UR8, c[0x0][0x3e0] ;  /* 0x00007c00ff0877ac */ /* 0x000e220008000a00 */
[----:B------:R-:W-:Y:S01]  /*3480*/  MOV R23, R61 ;  /* 0x0000003d00177202 */ /* 0x000fe20000000f00 */
[-C--:B------:R-:W-:Y:S01]  /*3490*/  FMUL.FTZ R21, R40, R27.reuse ;  /* 0x0000001b28157220 */ /* 0x080fe20000410000 */
        /* <DEDUP_REMOVED lines=13> */
[C---:B-1----:R-:W-:Y:S02]  /*3570*/  LEA R20, P1, R22.reuse, UR10, 0x2 ;  /* 0x0000000a16147c11 */ /* 0x042fe4000f8210ff */
[----:B------:R-:W-:Y:S01]  /*3580*/  IADD3 R31, PT, PT, R23, R31, RZ ;  /* 0x0000001f171f7210 */ /* 0x000fe20007ffe0ff */
[----:B0-----:R-:W-:Y:S02]  /*3590*/  FADD.FTZ R28, R21, 1 ;  /* 0x3f800000151c7421 */ /* 0x001fe40000010000 */
[----:B------:R-:W0:Y:S01]  /*35a0*/  MUFU.RCP R24, R24 ;  /* 0x0000001800187308 */ /* 0x000e220000001000 */
[----:B------:R-:W-:-:S07]  /*35b0*/  LEA.HI.X R21, R22, UR11, R31, 0x2, P1 ;  /* 0x0000000b16157c11 */ /* 0x000fce00088f141f */
[----:B------:R-:W1:Y:S01]  /*35c0*/  MUFU.RCP R25, R28 ;  /* 0x0000001c00197308 */ /* 0x000e620000001000 */
[----:B0-----:R-:W-:Y:S01]  /*35d0*/  FMUL.FTZ R24, R29, R24 ;  /* 0x000000181d187220 */ /* 0x001fe20000410000 */
[----:B-1----:R-:W-:-:S05]  /*35e0*/  FMUL.FTZ R25, R30, R25 ;  /* 0x000000191e197220 */ /* 0x002fca0000410000 */
[----:B------:R0:W-:Y:S02]  /*35f0*/  STG.E.64 desc[UR6][R20.64], R24 ;  /* 0x0000001814007986 */ /* 0x0001e4000c101b06 */
.L_x_3669:
[----:B------:R-:W-:Y:S05]  /*3600*/  BSYNC.RECONVERGENT B1 ;  /* 0x0000000000017941 */ /* 0x000fea0003800200 */
.L_x_3668:
        /* <DEDUP_REMOVED lines=29> */
.L_x_3671:
[----:B------:R-:W-:Y:S05]  /*37e0*/  BSYNC.RECONVERGENT B1 ;  /* 0x0000000000017941 */ /* 0x000fea0003800200 */
.L_x_3670:
        /* <DEDUP_REMOVED lines=29> */
.L_x_3673:
[----:B------:R-:W-:Y:S05]  /*39c0*/  BSYNC.RECONVERGENT B1 ;  /* 0x0000000000017941 */ /* 0x000fea0003800200 */
.L_x_3672:
[----:B------:R-:W-:Y:S05]  /*39d0*/  @P4 BRA `(.L_x_3659) ;  /* 0x0000000000684947 */ /* 0x000fea0003800000 */
[C---:B------:R-:W-:Y:S01]  /*39e0*/  FADD.FTZ R46, -R26.reuse, R46 ;  /* 0x0000002e1a2e7221 */ /* 0x040fe20000010100 */
[----:B------:R-:W-:Y:S01]  /*39f0*/  FADD.FTZ R26, -R26, R47 ;  /* 0x0000002f1a1a7221 */ /* 0x000fe20000010100 */
[----:B------:R-:W1:Y:S01]  /*3a00*/  LDCU.64 UR4, c[0x0][0x3e0] ;  /* 0x00007c00ff0477ac */ /* 0x000e620008000a00 */
[----:B------:R-:W-:Y:S01]  /*3a10*/  MOV R59, R61 ;  /* 0x0000003d003b7202 */ /* 0x000fe20000000f00 */
[-C--:B0-234-:R-:W-:Y:S01]  /*3a20*/  FMUL.FTZ R21, R46, R27.reuse ;  /* 0x0000001b2e157220 */ /* 0x09dfe20000410000 */
        /* <DEDUP_REMOVED lines=21> */
.L_x_3659:
[----:B------:R-:W-:Y:S05]  /*3b80*/  BSYNC.RECONVERGENT B0 ;  /* 0x0000000000007941 */ /* 0x000fea0003800200 */
.L_x_3643:
        /* <DEDUP_REMOVED lines=8> */
.L_x_3675:
        /* <DEDUP_REMOVED lines=15> */
.L_x_4940:


//--------------------- .text._Z35group_norm_nhwc_fwd_one_pass_kernelI11Fp32IOFp32WLi128ELi112ELi448EEv26Group_norm_nhwc_fwd_params --------------------------
	.section	.text._Z35group_norm_nhwc_fwd_one_pass_kernelI11Fp32IOFp32WLi128ELi112ELi448EEv26Group_norm_nhwc_fwd_params,"ax",@progbits
	.align	128
        .global         _Z35group_norm_nhwc_fwd_one_pass_kernelI11Fp32IOFp32WLi128ELi112ELi448EEv26Group_norm_nhwc_fwd_params
        .type           _Z35group_norm_nhwc_fwd_one_pass_kernelI11Fp32IOFp32WLi128ELi112ELi448EEv26Group_norm_nhwc_fwd_params,@function
        .size           _Z35group_norm_nhwc_fwd_one_pass_kernelI11Fp32IOFp32WLi128ELi112ELi448EEv26Group_norm_nhwc_fwd_params,(.L_x_4941 - _Z35group_norm_nhwc_fwd_one_pass_kernelI11Fp32IOFp32WLi128ELi112ELi448EEv26Group_norm_nhwc_fwd_params)
        .other          _Z35group_norm_nhwc_fwd_one_pass_kernelI11Fp32IOFp32WLi128ELi112ELi448EEv26Group_norm_nhwc_fwd_params,@"STO_CUDA_ENTRY STV_DEFAULT"
_Z35group_norm_nhwc_fwd_one_pass_kernelI11Fp32IOFp32WLi128ELi112ELi448EEv26Group_norm_nhwc_fwd_params:
.text._Z35group_norm_nhwc_fwd_one_pass_kernelI11Fp32IOFp32WLi128ELi112ELi448EEv26Group_norm_nhwc_fwd_params:
        /* <DEDUP_REMOVED lines=14> */
[----:B------:R-:W1:Y:S03]  /*00e0*/  S2R R94, SR_LANEID ;  /* 0x00000000005e7919 */ /* 0x000e660000000000 */
[----:B------:R-:W2:Y:S01]  /*00f0*/  LDC R58, c[0x0][0x370] ;  /* 0x0000dc00ff3a7b82 */ /* 0x000ea20000000800 */
[----:B----4-:R-:W-:-:S02]  /*0100*/  ISETP.NE.U32.AND P1, PT, RZ, UR6, PT ;  /* 0x00000006ff007c0c */ /* 0x010fc4000bf25070 */
[C---:B0-----:R-:W-:Y:S02]  /*0110*/  LOP3.LUT R0, R98.reuse, 0xffff, RZ, 0xc0, !PT ;  /* 0x0000ffff62007812 */ /* 0x041fe400078ec0ff */
[----:B---3--:R-:W-:-:S03]  /*0120*/  LOP3.LUT P0, RZ, R98, R95, RZ, 0xfc, !PT ;  /* 0x0000005f62ff7212 */ /* 0x008fc6000780fcff */
[----:B------:R-:W-:Y:S01]  /*0130*/  IMAD R0, R0, 0x493, RZ ;  /* 0x0000049300007824 */ /* 0x000fe200078e02ff */
[----:B------:R-:W-:Y:S01]  /*0140*/  ISETP.NE.AND.EX P0, PT, RZ, UR7, !P0, P1 ;  /* 0x00000007ff007c0c */ /* 0x000fe2000c705310 */
[----:B------:R-:W0:Y:S03]  /*0150*/  LDCU.64 UR6, c[0x0][0x358] ;  /* 0x00006b00ff0677ac */ /* 0x000e260008000a00 */
[----:B------:R-:W-:-:S05]  /*0160*/  SHF.R.U32.HI R0, RZ, 0x10, R0 ;  /* 0x00000010ff007819 */ /* 0x000fca0000011600 */
[----:B-1----:R-:W-:Y:S01]  /*0170*/  IMAD R93, R95, UR4, R0 ;  /* 0x000000045f5d7c24 */ /* 0x002fe2000f8e0200 */
[----:B------:R-:W-:-:S04]  /*0180*/  PRMT R0, R0, 0x9910, RZ ;  /* 0x0000991000007816 */ /* 0x000fc800000000ff */
[C---:B------:R-:W-:Y:S01]  /*0190*/  IADD3 R56, PT, PT, R93.reuse, 0x8, RZ ;  /* 0x000000085d387810 */ /* 0x040fe20007ffe0ff */
        /* <DEDUP_REMOVED lines=34> */
[----:B0-2---:R-:W-:-:S07]  /*03c0*/  SHF.L.U32 R2, R2, 0x1, RZ ;  /* 0x0000000102027819 */ /* 0x005fce00000006ff */
.L_x_3751:
[----:B0----5:R-:W0:Y:S01]  /*03d0*/  LDC R36, c[0x0][0x3f8] ;  /* 0x0000fe00ff247b82 */ /* 0x021e220000000800 */
[----:B------:R-:W1:Y:S01]  /*03e0*/  LDCU.64 UR4, c[0x0][0x3e8] ;  /* 0x00007d00ff0477ac */ /* 0x000e620008000a00 */
[----:B------:R-:W-:Y:S02]  /*03f0*/  LOP3.LUT R103, R2, 0xffff, RZ, 0xc0, !PT ;  /* 0x0000ffff02677812 */ /* 0x000fe400078ec0ff */
[----:B------:R-:W-:Y:S01]  /*0400*/  CS2R R90, SRZ ;  /* 0x00000000005a7805 */ /* 0x000fe2000001ff00 */
[----:B--2---:R-:W2:Y:S01]  /*0410*/  LDCU.64 UR8, c[0x0][0x3f0] ;  /* 0x00007e00ff0877ac */ /* 0x004ea20008000a00 */
[----:B-1----:R-:W-:Y:S02]  /*0420*/  ISETP.GE.U32.AND P4, PT, R56, UR4, PT ;  /* 0x0000000438007c0c */ /* 0x002fe4000bf86070 */
[----:B------:R-:W-:Y:S02]  /*0430*/  ISETP.GE.U32.AND P5, PT, R30, UR4, PT ;  /* 0x000000041e007c0c */ /* 0x000fe4000bfa6070 */
[----:B------:R-:W-:-:S02]  /*0440*/  ISETP.GE.AND.EX P4, PT, R31, UR5, PT, P4 ;  /* 0x000000051f007c0c */ /* 0x000fc4000bf86340 */
[----:B0--34-:R-:W-:Y:S02]  /*0450*/  IABS R35, R36 ;  /* 0x0000002400237213 */ /* 0x019fe40000000000 */
        /* <DEDUP_REMOVED lines=28> */
[----:B------:R-:W-:Y:S02]  /*0620*/  ISETP.GE.AND.EX P3, PT, R27, UR5, PT, P3 ;  /* 0x000000051b007c0c */ /* 0x000fe4000bf66330 */
[----:B------:R-:W-:Y:S01]  /*0630*/  SHF.R.S32.HI R32, RZ, 0x1f, R35 ;  /* 0x0000001fff207819 */ /* 0x000fe20000011423 */
[----:B------:R-:W-:Y:S01]  /*0640*/  IMAD R0, R36, R0, R59 ;  /* 0x0000000024007224 */ /* 0x000fe200078e023b */
[----:B------:R-:W-:-:S03]  /*0650*/  ISETP.GE.U32.AND P2, PT, R26, UR4, PT ;  /* 0x000000041a007c0c */ /* 0x000fc6000bf46070 */
[----:B------:R-:W-:Y:S01]  /*0660*/  IMAD R0, R0, 0x70, RZ ;  /* 0x0000007000007824 */ /* 0x000fe200078e02ff */
[----:B------:R-:W-:Y:S01]  /*0670*/  ISETP.GE.AND.EX P2, PT, R25, UR5, PT, P2 ;  /* 0x0000000519007c0c */ /* 0x000fe2000bf46320 */
[----:B--2---:R-:W-:Y:S02]  /*0680*/  IMAD R34, R32, UR8, RZ ;  /* 0x0000000820227c24 */ /* 0x004fe4000f8e02ff */
[----:B------:R-:W0:Y:S01]  /*0690*/  @!P5 LDC.64 R32, c[0x0][0x3e0] ;  /* 0x0000f800ff20db82 */ /* 0x000e220000000a00 */
[C---:B------:R-:W-:Y:S01]  /*06a0*/  IADD3 R102, P1, PT, R0.reuse, R103, RZ ;  /* 0x0000006700667210 */ /* 0x040fe20007f3e0ff */
[----:B------:R-:W-:Y:S02]  /*06b0*/  IMAD R101, R35, UR9, R34 ;  /* 0x0000000923657c24 */ /* 0x000fe4000f8e0222 */
[----:B-1----:R-:W-:Y:S01]  /*06c0*/  @!P4 IMAD R34, R31, R40, RZ ;  /* 0x000000281f22c224 */ /* 0x002fe200078e02ff */
[----:B------:R-:W-:Y:S02]  /*06d0*/  LEA.HI.X.SX32 R103, R0, RZ, 0x1, P1 ;  /* 0x000000ff00677211 */ /* 0x000fe400008f0eff */
[----:B------:R-:W-:Y:S01]  /*06e0*/  ISETP.GE.U32.AND P1, PT, R24, UR4, PT ;  /* 0x0000000418007c0c */ /* 0x000fe2000bf26070 */
[----:B------:R-:W1:Y:S01]  /*06f0*/  @!P3 LDC.64 R38, c[0x0][0x3e0] ;  /* 0x0000f800ff26bb82 */ /* 0x000e620000000a00 */
[----:B------:R-:W-:-:S02]  /*0700*/  @!P4 IMAD R41, R56, R41, R34 ;  /* 0x000000293829c224 */ /* 0x000fc400078e0222 */
[----:B------:R-:W-:Y:S01]  /*0710*/  IMAD.WIDE.U32 R102, R35, UR8, R102 ;  /* 0x0000000823667c25 */ /* 0x000fe2000f8e0066 */
[----:B------:R-:W-:-:S04]  /*0720*/  ISETP.GE.AND.EX P1, PT, R23, UR5, PT, P1 ;  /* 0x0000000517007c0c */ /* 0x000fc8000bf26310 */
[----:B------:R-:W-:Y:S01]  /*0730*/  IADD3 R101, PT, PT, R103, R101, RZ ;  /* 0x0000006567657210 */ /* 0x000fe20007ffe0ff */
[----:B------:R-:W2:Y:S01]  /*0740*/  @!P5 LDC.64 R34, c[0x0][0x390] ;  /* 0x0000e400ff22db82 */ /* 0x000ea20000000a00 */
[-C--:B------:R-:W-:Y:S02]  /*0750*/  @!P4 MOV R100, R102.reuse ;  /* 0x000000660064c202 */ /* 0x080fe40000000f00 */
[----:B------:R-:W-:Y:S02]  /*0760*/  @!P5 MOV R46, R102 ;  /* 0x00000066002ed202 */ /* 0x000fe40000000f00 */
[----:B------:R-:W-:Y:S01]  /*0770*/  @!P5 MOV R47, R101 ;  /* 0x00000065002fd202 */ /* 0x000fe20000000f00 */
[----:B------:R-:W-:Y:S02]  /*0780*/  @!P4 IMAD.WIDE.U32 R36, R56, R40, R100 ;  /* 0x000000283824c225 */ /* 0x000fe400078e0064 */
[----:B------:R-:W4:Y:S02]  /*0790*/  @!P3 LDC.64 R44, c[0x0][0x390] ;  /* 0x0000e400ff2cbb82 */ /* 0x000f240000000a00 */
[-C--:B0-----:R-:W-:Y:S01]  /*07a0*/  @!P5 IMAD R40, R29, R32.reuse, RZ ;  /* 0x000000201d28d224 */ /* 0x081fe200078e02ff */
[----:B------:R-:W-:Y:S01]  /*07b0*/  @!P4 IADD3 R37, PT, PT, R37, R41, RZ ;  /* 0x000000292525c210 */ /* 0x000fe20007ffe0ff */
[----:B------:R-:W-:Y:S01]  /*07c0*/  @!P5 IMAD.WIDE.U32 R46, R30, R32, R46 ;  /* 0x000000201e2ed225 */ /* 0x000fe200078e002e */
[----:B---3--:R-:W-:-:S03]  /*07d0*/  @!P4 LEA R42, P6, R36, R42, 0x2 ;  /* 0x0000002a242ac211 */ /* 0x008fc600078c10ff */
[----:B-1----:R-:W-:Y:S01]  /*07e0*/  @!P3 IMAD R41, R27, R38, RZ ;  /* 0x000000261b29b224 */ /* 0x002fe200078e02ff */
[----:B------:R-:W-:Y:S01]  /*07f0*/  @!P4 LEA.HI.X R43, R36, R43, R37, 0x2, P6 ;  /* 0x0000002b242bc211 */ /* 0x000fe200030f1425 */
[----:B------:R-:W-:Y:S01]  /*0800*/  @!P5 IMAD R49, R30, R33, R40 ;  /* 0x000000211e31d224 */ /* 0x000fe200078e0228 */
[----:B------:R-:W0:Y:S01]  /*0810*/  @!P2 LDC.64 R36, c[0x0][0x3e0] ;  /* 0x0000f800ff24ab82 */ /* 0x000e220000000a00 */
[----:B------:R-:W-:Y:S01]  /*0820*/  @!P3 IMAD R51, R28, R39, R41 ;  /* 0x000000271c33b224 */ /* 0x000fe200078e0229 */
[----:B------:R-:W-:Y:S01]  /*0830*/  ISETP.GE.U32.AND P6, PT, R22, UR4, PT ;  /* 0x0000000416007c0c */ /* 0x000fe2000bfc6070 */
[----:B------:R1:W3:Y:S01]  /*0840*/  @!P4 LDG.E.64 R90, desc[UR6][R42.64] ;  /* 0x000000062a5ac981 */ /* 0x0002e2000c1e1b00 */
[----:B------:R-:W-:Y:S02]  /*0850*/  @!P3 MOV R40, R102 ;  /* 0x000000660028b202 */ /* 0x000fe40000000f00 */
[----:B------:R-:W-:Y:S02]  /*0860*/  @!P3 MOV R41, R101 ;  /* 0x000000650029b202 */ /* 0x000fe40000000f00 */
[----:B------:R-:W5:Y:S01]  /*0870*/  @!P1 LDC.64 R32, c[0x0][0x3e0] ;  /* 0x0000f800ff209b82 */ /* 0x000f620000000a00 */
[----:B------:R-:W-:Y:S01]  /*0880*/  ISETP.GE.AND.EX P6, PT, R21, UR5, PT, P6 ;  /* 0x0000000515007c0c */ /* 0x000fe2000bfc6360 */
[----:B------:R-:W-:Y:S01]  /*0890*/  @!P3 IMAD.WIDE.U32 R38, R28, R38, R40 ;  /* 0x000000261c26b225 */ /* 0x000fe200078e0028 */
[----:B------:R-:W-:-:S02]  /*08a0*/  @!P5 IADD3 R47, PT, PT, R47, R49, RZ ;  /* 0x000000312f2fd210 */ /* 0x000fc40007ffe0ff */
[----:B--2---:R-:W-:-:S03]  /*08b0*/  @!P5 LEA R48, P4, R46, R34, 0x2 ;  /* 0x000000222e30d211 */ /* 0x004fc600078810ff */
[----:B------:R-:W2:Y:S01]  /*08c0*/  @!P2 LDC.64 R40, c[0x0][0x390] ;  /* 0x0000e400ff28ab82 */ /* 0x000ea20000000a00 */
[----:B------:R-:W-:Y:S02]  /*08d0*/  @!P3 IADD3 R39, PT, PT, R39, R51, RZ ;  /* 0x000000332727b210 */ /* 0x000fe40007ffe0ff */
[----:B------:R-:W-:Y:S02]  /*08e0*/  @!P5 LEA.HI.X R49, R46, R35, R47, 0x2, P4 ;  /* 0x000000232e31d211 */ /* 0x000fe400020f142f */
[----:B------:R-:W-:Y:S02]  /*08f0*/  CS2R R88, SRZ ;  /* 0x0000000000587805 */ /* 0x000fe4000001ff00 */
[C---:B----4-:R-:W-:Y:S01]  /*0900*/  @!P3 LEA R44, P4, R38.reuse, R44, 0x2 ;  /* 0x0000002c262cb211 */ /* 0x050fe200078810ff */
[----:B------:R-:W4:Y:S03]  /*0910*/  @!P1 LDC.64 R34, c[0x0][0x390] ;  /* 0x0000e400ff229b82 */ /* 0x000f260000000a00 */
[----:B------:R-:W-:Y:S01]  /*0920*/  @!P3 LEA.HI.X R45, R38, R45, R39, 0x2, P4 ;  /* 0x0000002d262db211 */ /* 0x000fe200020f1427 */
[----:B------:R4:W3:Y:S01]  /*0930*/  @!P5 LDG.E.64 R88, desc[UR6][R48.64] ;  /* 0x000000063058d981 */ /* 0x0008e2000c1e1b00 */
[----:B0-----:R-:W-:Y:S01]  /*0940*/  @!P2 IMAD R46, R25, R36, RZ ;  /* 0x00000024192ea224 */ /* 0x001fe200078e02ff */
[----:B------:R-:W-:-:S02]  /*0950*/  ISETP.GE.U32.AND P5, PT, R20, UR4, PT ;  /* 0x0000000414007c0c */ /* 0x000fc4000bfa6070 */
[----:B------:R-:W0:Y:S01]  /*0960*/  @!P6 LDC.64 R38, c[0x0][0x3e0] ;  /* 0x0000f800ff26eb82 */ /* 0x000e220000000a00 */
[----:B-1----:R-:W-:Y:S02]  /*0970*/  @!P2 MOV R42, R102 ;  /* 0x00000066002aa202 */ /* 0x002fe40000000f00 */
[----:B------:R-:W-:Y:S01]  /*0980*/  @!P2 MOV R43, R101 ;  /* 0x00000065002ba202 */ /* 0x000fe20000000f00 */
[C---:B------:R-:W-:Y:S01]  /*0990*/  @!P2 IMAD R47, R26.reuse, R37, R46 ;  /* 0x000000251a2fa224 */ /* 0x040fe200078e022e */
[----:B------:R-:W-:Y:S01]  /*09a0*/  ISETP.GE.AND.EX P5, PT, R19, UR5, PT, P5 ;  /* 0x0000000513007c0c */ /* 0x000fe2000bfa6350 */
[----:B-----5:R-:W-:Y:S02]  /*09b0*/  @!P1 IMAD R46, R23, R32, RZ ;  /* 0x00000020172e9224 */ /* 0x020fe400078e02ff */
[----:B------:R-:W-:Y:S01]  /*09c0*/  @!P2 IMAD.WIDE.U32 R36, R26, R36, R42 ;  /* 0x000000241a24a225 */ /* 0x000fe200078e002a */
[----:B------:R-:W-:Y:S02]  /*09d0*/  @!P1 MOV R42, R102 ;  /* 0x00000066002a9202 */ /* 0x000fe40000000f00 */
[----:B------:R-:W-:-:S02]  /*09e0*/  @!P1 MOV R43, R101 ;  /* 0x00000065002b9202 */ /* 0x000fc40000000f00 */
[----:B------:R-:W-:Y:S01]  /*09f0*/  CS2R R86, SRZ ;  /* 0x0000000000567805 */ /* 0x000fe2000001ff00 */
[----:B------:R-:W-:Y:S01]  /*0a00*/  @!P1 IMAD R51, R24, R33, R46 ;  /* 0x0000002118339224 */ /* 0x000fe200078e022e */
[----:B------:R-:W-:Y:S02]  /*0a10*/  @!P2 IADD3 R37, PT, PT, R37, R47, RZ ;  /* 0x0000002f2525a210 */ /* 0x000fe40007ffe0ff */
[----:B--2---:R-:W-:Y:S01]  /*0a20*/  @!P2 LEA R40, P4, R36, R40, 0x2 ;  /* 0x000000282428a211 */ /* 0x004fe200078810ff */
[----:B------:R-:W-:Y:S01]  /*0a30*/  @!P1 IMAD.WIDE.U32 R32, R24, R32, R42 ;  /* 0x0000002018209225 */ /* 0x000fe200078e002a */
[----:B------:R1:W2:Y:S01]  /*0a40*/  @!P3 LDG.E.64 R86, desc[UR6][R44.64] ;  /* 0x000000062c56b981 */ /* 0x0002a2000c1e1b00 */
[----:B------:R-:W5:Y:S01]  /*0a50*/  @!P6 LDC.64 R42, c[0x0][0x390] ;  /* 0x0000e400ff2aeb82 */ /* 0x000f620000000a00 */
[----:B------:R-:W-:Y:S02]  /*0a60*/  @!P2 LEA.HI.X R41, R36, R41, R37, 0x2, P4 ;  /* 0x000000292429a211 */ /* 0x000fe400020f1425 */
[----:B------:R-:W-:-:S02]  /*0a70*/  @!P1 IADD3 R33, PT, PT, R33, R51, RZ ;  /* 0x0000003321219210 */ /* 0x000fc40007ffe0ff */
[----:B----4-:R-:W-:Y:S02]  /*0a80*/  @!P1 LEA R48, P3, R32, R34, 0x2 ;  /* 0x0000002220309211 */ /* 0x010fe400078610ff */
[----:B------:R-:W-:Y:S01]  /*0a90*/  ISETP.GE.U32.AND P4, PT, R18, UR4, PT ;  /* 0x0000000412007c0c */ /* 0x000fe2000bf86070 */
[----:B------:R-:W4:Y:S01]  /*0aa0*/  @!P5 LDC.64 R36, c[0x0][0x3e0] ;  /* 0x0000f800ff24db82 */ /* 0x000f220000000a00 */
[----:B------:R-:W-:Y:S01]  /*0ab0*/  @!P1 LEA.HI.X R49, R32, R35, R33, 0x2, P3 ;  /* 0x0000002320319211 */ /* 0x000fe200018f1421 */
[----:B0-----:R-:W-:Y:S01]  /*0ac0*/  @!P6 IMAD R32, R21, R38, RZ ;  /* 0x000000261520e224 */ /* 0x001fe200078e02ff */
[----:B------:R-:W-:Y:S02]  /*0ad0*/  ISETP.GE.AND.EX P4, PT, R17, UR5, PT, P4 ;  /* 0x0000000511007c0c */ /* 0x000fe4000bf86340 */
[----:B------:R-:W-:Y:S01]  /*0ae0*/  @!P6 MOV R33, R101 ;  /* 0x000000650021e202 */ /* 0x000fe20000000f00 */
[----:B-1----:R-:W-:Y:S01]  /*0af0*/  @!P6 IMAD R45, R22, R39, R32 ;  /* 0x00000027162de224 */ /* 0x002fe200078e0220 */
[----:B------:R-:W-:Y:S01]  /*0b00*/  @!P6 MOV R32, R102 ;  /* 0x000000660020e202 */ /* 0x000fe20000000f00 */
[----:B------:R-:W0:Y:S01]  /*0b10*/  @!P5 LDC.64 R34, c[0x0][0x390] ;  /* 0x0000e400ff22db82 */ /* 0x000e220000000a00 */
[----:B------:R-:W-:-:S02]  /*0b20*/  ISETP.GE.U32.AND P3, PT, R16, UR4, PT ;  /* 0x0000000410007c0c */ /* 0x000fc4000bf66070 */
[----:B------:R-:W-:Y:S02]  /*0b30*/  CS2R R84, SRZ ;  /* 0x0000000000547805 */ /* 0x000fe4000001ff00 */
[----:B------:R-:W-:Y:S01]  /*0b40*/  CS2R R82, SRZ ;  /* 0x0000000000527805 */ /* 0x000fe2000001ff00 */
[----:B------:R-:W-:Y:S01]  /*0b50*/  @!P6 IMAD.WIDE.U32 R38, R22, R38, R32 ;  /* 0x000000261626e225 */ /* 0x000fe200078e0020 */
[----:B------:R-:W-:Y:S01]  /*0b60*/  ISETP.GE.AND.EX P3, PT, R15, UR5, PT, P3 ;  /* 0x000000050f007c0c */ /* 0x000fe2000bf66330 */
[----:B------:R-:W1:Y:S01]  /*0b70*/  @!P4 LDC.64 R32, c[0x0][0x3e0] ;  /* 0x0000f800ff20cb82 */ /* 0x000e620000000a00 */
[----:B------:R5:W2:Y:S02]  /*0b80*/  @!P2 LDG.E.64 R84, desc[UR6][R40.64] ;  /* 0x000000062854a981 */ /* 0x000aa4000c1e1b00 */
[----:B------:R-:W-:Y:S02]  /*0b90*/  @!P6 IADD3 R39, PT, PT, R39, R45, RZ ;  /* 0x0000002d2727e210 */ /* 0x000fe40007ffe0ff */
[----:B------:R0:W2:Y:S01]  /*0ba0*/  @!P1 LDG.E.64 R82, desc[UR6][R48.64] ;  /* 0x0000000630529981 */ /* 0x0000a2000c1e1b00 */
[----:B------:R-:W-:-:S02]  /*0bb0*/  ISETP.GE.U32.AND P2, PT, R14, UR4, PT ;  /* 0x000000040e007c0c */ /* 0x000fc4000bf46070 */
[----:B------:R-:W-:-:S04]  /*0bc0*/  CS2R R80, SRZ ;  /* 0x0000000000507805 */ /* 0x000fc8000001ff00 */
[----:B------:R-:W1:Y:S01]  /*0bd0*/  @!P3 LDC.64 R46, c[0x0][0x3e0] ;  /* 0x0000f800ff2ebb82 */ /* 0x000e620000000a00 */
[----:B-----5:R-:W-:Y:S01]  /*0be0*/  @!P6 LEA R40, P1, R38, R42, 0x2 ;  /* 0x0000002a2628e211 */ /* 0x020fe200078210ff */
[----:B----4-:R-:W-:-:S03]  /*0bf0*/  @!P5 IMAD R42, R19, R36, RZ ;  /* 0x00000024132ad224 */ /* 0x010fc600078e02ff */
[----:B------:R-:W-:Y:S02]  /*0c00*/  @!P6 LEA.HI.X R41, R38, R43, R39, 0x2, P1 ;  /* 0x0000002b2629e211 */ /* 0x000fe400008f1427 */
[----:B------:R-:W-:Y:S02]  /*0c10*/  @!P5 MOV R38, R102 ;  /* 0x000000660026d202 */ /* 0x000fe40000000f00 */
[----:B------:R-:W-:Y:S01]  /*0c20*/  @!P5 MOV R39, R101 ;  /* 0x000000650027d202 */ /* 0x000fe20000000f00 */
[C---:B------:R-:W-:Y:S01]  /*0c30*/  @!P5 IMAD R51, R20.reuse, R37, R42 ;  /* 0x000000251433d224 */ /* 0x040fe200078e022a */
[----:B------:R-:W-:Y:S01]  /*0c40*/  ISETP.GE.AND.EX P2, PT, R13, UR5, PT, P2 ;  /* 0x000000050d007c0c */ /* 0x000fe2000bf46320 */
[----:B------:R-:W4:Y:S01]  /*0c50*/  @!P4 LDC.64 R42, c[0x0][0x390] ;  /* 0x0000e400ff2acb82 */ /* 0x000f220000000a00 */
[----:B------:R-:W-:Y:S01]  /*0c60*/  ISETP.GE.U32.AND P1, PT, R93, UR4, PT ;  /* 0x000000045d007c0c */ /* 0x000fe2000bf26070 */
[----:B------:R-:W-:Y:S01]  /*0c70*/  @!P5 IMAD.WIDE.U32 R36, R20, R36, R38 ;  /* 0x000000241424d225 */ /* 0x000fe200078e0026 */
[----:B------:R5:W2:Y:S02]  /*0c80*/  @!P6 LDG.E.64 R80, desc[UR6][R40.64] ;  /* 0x000000062850e981 */ /* 0x000aa4000c1e1b00 */
[----:B------:R-:W-:-:S02]  /*0c90*/  ISETP.GE.AND.EX P1, PT, R57, UR5, PT, P1 ;  /* 0x0000000539007c0c */ /* 0x000fc4000bf26310 */
[----:B------:R-:W-:Y:S02]  /*0ca0*/  @!P5 IADD3 R37, PT, PT, R37, R51, RZ ;  /* 0x000000332525d210 */ /* 0x000fe40007ffe0ff */
[C---:B0-----:R-:W-:Y:S01]  /*0cb0*/  @!P5 LEA R48, P6, R36.reuse, R34, 0x2 ;  /* 0x000000222430d211 */ /* 0x041fe200078c10ff */
[----:B-1----:R-:W-:Y:S02]  /*0cc0*/  @!P4 IMAD R34, R17, R32, RZ ;  /* 0x000000201122c224 */ /* 0x002fe400078e02ff */
[----:B------:R-:W0:Y:S01]  /*0cd0*/  @!P2 LDC.64 R44, c[0x0][0x3e0] ;  /* 0x0000f800ff2cab82 */ /* 0x000e220000000a00 */
[----:B------:R-:W-:Y:S01]  /*0ce0*/  @!P5 LEA.HI.X R49, R36, R35, R37, 0x2, P6 ;  /* 0x000000232431d211 */ /* 0x000fe200030f1425 */
[----:B------:R-:W-:Y:S01]  /*0cf0*/  @!P4 IMAD R51, R18, R33, R34 ;  /* 0x000000211233c224 */ /* 0x000fe200078e0222 */
[----:B------:R-:W-:-:S05]  /*0d00*/  @!P4 MOV R34, R102 ;  /* 0x000000660022c202 */ /* 0x000fca0000000f00 */
[----:B------:R-:W1:Y:S01]  /*0d10*/  @!P3 LDC.64 R36, c[0x0][0x390] ;  /* 0x0000e400ff24bb82 */ /* 0x000e620000000a00 */
[----:B------:R-:W-:Y:S02]  /*0d20*/  @!P4 MOV R35, R101 ;  /* 0x000000650023c202 */ /* 0x000fe40000000f00 */
[----:B------:R-:W-:Y:S02]  /*0d30*/  CS2R R78, SRZ ;  /* 0x00000000004e7805 */ /* 0x000fe4000001ff00 */
[----:B------:R-:W-:-:S03]  /*0d40*/  ISETP.GE.U32.AND P6, PT, R12, UR4, PT ;  /* 0x000000040c007c0c */ /* 0x000fc6000bfc6070 */
[----:B------:R-:W1:Y:S01]  /*0d50*/  @!P1 LDC.64 R38, c[0x0][0x3e0] ;  /* 0x0000f800ff269b82 */ /* 0x000e620000000a00 */
[----:B------:R-:W-:Y:S01]  /*0d60*/  @!P4 IMAD.WIDE.U32 R32, R18, R32, R34 ;  /* 0x000000201220c225 */ /* 0x000fe200078e0022 */
[----:B------:R-:W-:Y:S01]  /*0d70*/  ISETP.GE.AND.EX P6, PT, R11, UR5, PT, P6 ;  /* 0x000000050b007c0c */ /* 0x000fe2000bfc6360 */
[----:B------:R4:W2:Y:S02]  /*0d80*/  @!P5 LDG.E.64 R78, desc[UR6][R48.64] ;  /* 0x00000006304ed981 */ /* 0x0008a4000c1e1b00 */
[----:B-----5:R-:W-:Y:S01]  /*0d90*/  @!P3 IMAD R40, R15, R46, RZ ;  /* 0x0000002e0f28b224 */ /* 0x020fe200078e02ff */
[----:B------:R-:W-:Y:S02]  /*0da0*/  @!P4 IADD3 R33, PT, PT, R33, R51, RZ ;  /* 0x000000332121c210 */ /* 0x000fe40007ffe0ff */
[----:B------:R-:W5:Y:S01]  /*0db0*/  @!P2 LDC.64 R34, c[0x0][0x390] ;  /* 0x0000e400ff22ab82 */ /* 0x000f620000000a00 */
[----:B----4-:R-:W-:Y:S01]  /*0dc0*/  @!P4 LEA R42, P5, R32, R42, 0x2 ;  /* 0x0000002a202ac211 */ /* 0x010fe200078a10ff */
[----:B------:R-:W-:Y:S01]  /*0dd0*/  @!P3 IMAD R53, R16, R47, R40 ;  /* 0x0000002f1035b224 */ /* 0x000fe200078e0228 */
[----:B------:R-:W-:-:S02]  /*0de0*/  @!P3 MOV R48, R102 ;  /* 0x000000660030b202 */ /* 0x000fc40000000f00 */
[----:B------:R-:W-:-:S03]  /*0df0*/  @!P3 MOV R49, R101 ;  /* 0x000000650031b202 */ /* 0x000fc60000000f00 */
[----:B------:R-:W4:Y:S01]  /*0e00*/  @!P1 LDC.64 R40, c[0x0][0x390] ;  /* 0x0000e400ff289b82 */ /* 0x000f220000000a00 */
[----:B------:R-:W-:Y:S02]  /*0e10*/  CS2R R76, SRZ ;  /* 0x00000000004c7805 */ /* 0x000fe4000001ff00 */
[----:B------:R-:W-:Y:S01]  /*0e20*/  @!P4 LEA.HI.X R43, R32, R43, R33, 0x2, P5 ;  /* 0x0000002b202bc211 */ /* 0x000fe200028f1421 */
[----:B------:R-:W-:Y:S01]  /*0e30*/  @!P3 IMAD.WIDE.U32 R46, R16, R46, R48 ;  /* 0x0000002e102eb225 */ /* 0x000fe200078e0030 */
[----:B------:R-:W-:-:S03]  /*0e40*/  @!P2 MOV R48, R102 ;  /* 0x000000660030a202 */ /* 0x000fc60000000f00 */
[----:B------:R-:W2:Y:S01]  /*0e50*/  @!P4 LDG.E.64 R76, desc[UR6][R42.64] ;  /* 0x000000062a4cc981 */ /* 0x000ea2000c1e1b00 */
[----:B0-----:R-:W-:Y:S01]  /*0e60*/  @!P2 IMAD R50, R13, R44, RZ ;  /* 0x0000002c0d32a224 */ /* 0x001fe200078e02ff */
[----:B------:R-:W0:Y:S01]  /*0e70*/  @!P6 LDC.64 R32, c[0x0][0x3e0] ;  /* 0x0000f800ff20eb82 */ /* 0x000e220000000a00 */
[----:B------:R-:W-:Y:S02]  /*0e80*/  @!P3 IADD3 R47, PT, PT, R47, R53, RZ ;  /* 0x000000352f2fb210 */ /* 0x000fe40007ffe0ff */
[----:B-1----:R-:W-:Y:S02]  /*0e90*/  @!P3 LEA R36, P5, R46, R36, 0x2 ;  /* 0x000000242e24b211 */ /* 0x002fe400078a10ff */
[----:B------:R-:W-:Y:S02]  /*0ea0*/  ISETP.GE.U32.AND P4, PT, R10, UR4, PT ;  /* 0x000000040a007c0c */ /* 0x000fe4000bf86070 */
[----:B------:R-:W-:Y:S01]  /*0eb0*/  @!P2 MOV R49, R101 ;  /* 0x000000650031a202 */ /* 0x000fe20000000f00 */
[----:B------:R-:W-:Y:S01]  /*0ec0*/  @!P2 IMAD R51, R14, R45, R50 ;  /* 0x0000002d0e33a224 */ /* 0x000fe200078e0232 */
[----:B------:R-:W-:Y:S01]  /*0ed0*/  @!P3 LEA.HI.X R37, R46, R37, R47, 0x2, P5 ;  /* 0x000000252e25b211 */ /* 0x000fe200028f142f */
[----:B------:R-:W-:Y:S01]  /*0ee0*/  @!P1 IMAD R50, R57, R38, RZ ;  /* 0x0000002639329224 */ /* 0x000fe200078e02ff */
[----:B------:R-:W-:-:S02]  /*0ef0*/  @!P1 MOV R46, R102 ;  /* 0x00000066002e9202 */ /* 0x000fc40000000f00 */
[----:B------:R-:W-:Y:S02]  /*0f00*/  @!P1 MOV R47, R101 ;  /* 0x00000065002f9202 */ /* 0x000fe40000000f00 */
[----:B------:R-:W-:Y:S01]  /*0f10*/  ISETP.GE.AND.EX P4, PT, R9, UR5, PT, P4 ;  /* 0x0000000509007c0c */ /* 0x000fe2000bf86340 */
[----:B------:R-:W-:Y:S01]  /*0f20*/  @!P2 IMAD.WIDE.U32 R44, R14, R44, R48 ;  /* 0x0000002c0e2ca225 */ /* 0x000fe200078e0030 */
[----:B------:R-:W-:-:S03]  /*0f30*/  CS2R R74, SRZ ;  /* 0x00000000004a7805 */ /* 0x000fc6000001ff00 */
[C---:B------:R-:W-:Y:S02]  /*0f40*/  @!P1 IMAD R49, R93.reuse, R39, R50 ;  /* 0x000000275d319224 */ /* 0x040fe400078e0232 */
[----:B------:R-:W-:Y:S01]  /*0f50*/  @!P1 IMAD.WIDE.U32 R38, R93, R38, R46 ;  /* 0x000000265d269225 */ /* 0x000fe200078e002e */
[----:B------:R-:W-:Y:S01]  /*0f60*/  @!P2 IADD3 R45, PT, PT, R45, R51, RZ ;  /* 0x000000332d2da210 */ /* 0x000fe20007ffe0ff */
[----:B------:R-:W1:Y:S01]  /*0f70*/  @!P6 LDC.64 R46, c[0x0][0x390] ;  /* 0x0000e400ff2eeb82 */ /* 0x000e620000000a00 */
[----:B-----5:R-:W-:Y:S01]  /*0f80*/  @!P2 LEA R34, P5, R44, R34, 0x2 ;  /* 0x000000222c22a211 */ /* 0x020fe200078a10ff */
[----:B------:R5:W2:Y:S01]  /*0f90*/  @!P3 LDG.E.64 R74, desc[UR6][R36.64] ;  /* 0x00000006244ab981 */ /* 0x000aa2000c1e1b00 */
[----:B------:R-:W-:Y:S02]  /*0fa0*/  ISETP.GE.U32.AND P3, PT, R8, UR4, PT ;  /* 0x0000000408007c0c */ /* 0x000fe4000bf66070 */
[----:B------:R-:W-:Y:S02]  /*0fb0*/  @!P2 LEA.HI.X R35, R44, R35, R45, 0x2, P5 ;  /* 0x000000232c23a211 */ /* 0x000fe400028f142d */
[----:B------:R-:W-:Y:S01]  /*0fc0*/  @!P1 IADD3 R39, PT, PT, R39, R49, RZ ;  /* 0x0000003127279210 */ /* 0x000fe20007ffe0ff */
[----:B------:R-:W1:Y:S01]  /*0fd0*/  @!P4 LDC.64 R44, c[0x0][0x3e0] ;  /* 0x0000f800ff2ccb82 */ /* 0x000e620000000a00 */
[----:B----4-:R-:W-:-:S02]  /*0fe0*/  @!P1 LEA R40, P5, R38, R40, 0x2 ;  /* 0x0000002826289211 */ /* 0x010fc400078a10ff */
[----:B------:R-:W-:Y:S02]  /*0ff0*/  ISETP.GE.AND.EX P3, PT, R7, UR5, PT, P3 ;  /* 0x0000000507007c0c */ /* 0x000fe4000bf66330 */
[----:B------:R-:W-:Y:S01]  /*1000*/  @!P1 LEA.HI.X R41, R38, R41, R39, 0x2, P5 ;  /* 0x0000002926299211 */ /* 0x000fe200028f1427 */
[----:B0-----:R-:W-:Y:S01]  /*1010*/  @!P6 IMAD R38, R11, R32, RZ ;  /* 0x000000200b26e224 */ /* 0x001fe200078e02ff */
[----:B------:R-:W-:Y:S02]  /*1020*/  ISETP.GE.U32.AND P5, PT, R6, UR4, PT ;  /* 0x0000000406007c0c */ /* 0x000fe4000bfa6070 */
[----:B------:R-:W-:Y:S02]  /*1030*/  CS2R R72, SRZ ;  /* 0x0000000000487805 */ /* 0x000fe4000001ff00 */
[----:B-----5:R-:W-:Y:S02]  /*1040*/  @!P6 MOV R36, R102 ;  /* 0x000000660024e202 */ /* 0x020fe40000000f00 */
[----:B------:R-:W-:-:S02]  /*1050*/  CS2R R70, SRZ ;  /* 0x0000000000467805 */ /* 0x000fc4000001ff00 */
[----:B------:R-:W-:Y:S01]  /*1060*/  @!P6 MOV R37, R101 ;  /* 0x000000650025e202 */ /* 0x000fe20000000f00 */
[C---:B------:R-:W-:Y:S01]  /*1070*/  @!P6 IMAD R39, R12.reuse, R33, R38 ;  /* 0x000000210c27e224 */ /* 0x040fe200078e0226 */
[----:B------:R-:W-:Y:S01]  /*1080*/  ISETP.GE.AND.EX P5, PT, R5, UR5, PT, P5 ;  /* 0x0000000505007c0c */ /* 0x000fe2000bfa6350 */
[----:B------:R-:W0:Y:S01]  /*1090*/  @!P4 LDC.64 R42, c[0x0][0x390] ;  /* 0x0000e400ff2acb82 */ /* 0x000e220000000a00 */
[----:B------:R4:W5:Y:S01]  /*10a0*/  @!P1 LDG.E.64 R72, desc[UR6][R40.64] ;  /* 0x0000000628489981 */ /* 0x000962000c1e1b00 */
[----:B------:R-:W-:-:S03]  /*10b0*/  @!P6 IMAD.WIDE.U32 R32, R12, R32, R36 ;  /* 0x000000200c20e225 */ /* 0x000fc600078e0024 */
[----:B------:R4:W2:Y:S02]  /*10c0*/  @!P2 LDG.E.64 R70, desc[UR6][R34.64] ;  /* 0x000000062246a981 */ /* 0x0008a4000c1e1b00 */
[----:B------:R-:W-:Y:S02]  /*10d0*/  @!P6 IADD3 R33, PT, PT, R33, R39, RZ ;  /* 0x000000272121e210 */ /* 0x000fe40007ffe0ff */
[C---:B-1----:R-:W-:Y:S01]  /*10e0*/  @!P6 LEA R46, P2, R32.reuse, R46, 0x2 ;  /* 0x0000002e202ee211 */ /* 0x042fe200078410ff */
[----:B----4-:R-:W1:Y:S03]  /*10f0*/  @!P3 LDC.64 R40, c[0x0][0x3e0] ;  /* 0x0000f800ff28bb82 */ /* 0x010e660000000a00 */
[----:B------:R-:W-:Y:S01]  /*1100*/  @!P6 LEA.HI.X R47, R32, R47, R33, 0x2, P2 ;  /* 0x0000002f202fe211 */ /* 0x000fe200010f1421 */
[----:B------:R-:W-:Y:S01]  /*1110*/  @!P4 IMAD R36, R9, R44, RZ ;  /* 0x0000002c0924c224 */ /* 0x000fe200078e02ff */
[----:B------:R-:W-:-:S02]  /*1120*/  @!P4 MOV R34, R102 ;  /* 0x000000660022c202 */ /* 0x000fc40000000f00 */
[----:B------:R-:W-:Y:S01]  /*1130*/  @!P4 MOV R35, R101 ;  /* 0x000000650023c202 */ /* 0x000fe20000000f00 */
[----:B------:R-:W4:Y:S01]  /*1140*/  @!P5 LDC.64 R32, c[0x0][0x3e0] ;  /* 0x0000f800ff20db82 */ /* 0x000f220000000a00 */
[----:B------:R-:W-:Y:S02]  /*1150*/  ISETP.GE.U32.AND P2, PT, R4, UR4, PT ;  /* 0x0000000404007c0c */ /* 0x000fe4000bf46070 */
[----:B------:R-:W-:Y:S01]  /*1160*/  CS2R R68, SRZ ;  /* 0x0000000000447805 */ /* 0x000fe2000001ff00 */
[C---:B------:R-:W-:Y:S01]  /*1170*/  @!P4 IMAD R49, R10.reuse, R45, R36 ;  /* 0x0000002d0a31c224 */ /* 0x040fe200078e0224 */
[----:B------:R-:W-:Y:S01]  /*1180*/  ISETP.GE.AND.EX P2, PT, R3, UR5, PT, P2 ;  /* 0x0000000503007c0c */ /* 0x000fe2000bf46320 */
[----:B------:R-:W-:Y:S02]  /*1190*/  @!P4 IMAD.WIDE.U32 R44, R10, R44, R34 ;  /* 0x0000002c0a2cc225 */ /* 0x000fe400078e0022 */
[----:B------:R-:W3:Y:S01]  /*11a0*/  @!P3 LDC.64 R36, c[0x0][0x390] ;  /* 0x0000e400ff24bb82 */ /* 0x000ee20000000a00 */
[----:B------:R-:W2:Y:S02]  /*11b0*/  @!P6 LDG.E.64 R68, desc[UR6][R46.64] ;  /* 0x000000062e44e981 */ /* 0x000ea4000c1e1b00 */
[----:B------:R-:W-:-:S02]  /*11c0*/  @!P4 IADD3 R45, PT, PT, R45, R49, RZ ;  /* 0x000000312d2dc210 */ /* 0x000fc40007ffe0ff */
[----:B0-----:R-:W-:-:S03]  /*11d0*/  @!P4 LEA R42, P6, R44, R42, 0x2 ;  /* 0x0000002a2c2ac211 */ /* 0x001fc600078c10ff */
[----:B------:R-:W0:Y:S01]  /*11e0*/  @!P5 LDC.64 R38, c[0x0][0x390] ;  /* 0x0000e400ff26db82 */ /* 0x000e220000000a00 */
[----:B------:R-:W-:Y:S01]  /*11f0*/  @!P4 LEA.HI.X R43, R44, R43, R45, 0x2, P6 ;  /* 0x0000002b2c2bc211 */ /* 0x000fe200030f142d */
[----:B-1----:R-:W-:Y:S01]  /*1200*/  @!P3 IMAD R48, R7, R40, RZ ;  /* 0x000000280730b224 */ /* 0x002fe200078e02ff */
[----:B------:R-:W-:Y:S02]  /*1210*/  @!P3 MOV R44, R102 ;  /* 0x00000066002cb202 */ /* 0x000fe40000000f00 */
[----:B------:R-:W-:Y:S01]  /*1220*/  @!P3 MOV R45, R101 ;  /* 0x00000065002db202 */ /* 0x000fe20000000f00 */
[C---:B------:R-:W-:Y:S02]  /*1230*/  @!P3 IMAD R49, R8.reuse, R41, R48 ;  /* 0x000000290831b224 */ /* 0x040fe400078e0230 */
[----:B------:R-:W1:Y:S01]  /*1240*/  @!P2 LDC.64 R34, c[0x0][0x3e0] ;  /* 0x0000f800ff22ab82 */ /* 0x000e620000000a00 */
[----:B------:R-:W-:Y:S01]  /*1250*/  @!P5 MOV R41, R101 ;  /* 0x000000650029d202 */ /* 0x000fe20000000f00 */
[----:B------:R-:W-:Y:S01]  /*1260*/  @!P3 IMAD.WIDE.U32 R44, R8, R40, R44 ;  /* 0x00000028082cb225 */ /* 0x000fe200078e002c */
[----:B------:R-:W-:-:S03]  /*1270*/  @!P5 MOV R40, R102 ;  /* 0x000000660028d202 */ /* 0x000fc60000000f00 */
[-C--:B----4-:R-:W-:Y:S02]  /*1280*/  @!P5 IMAD R50, R5, R32.reuse, RZ ;  /* 0x000000200532d224 */ /* 0x090fe400078e02ff */
[----:B------:R-:W-:-:S04]  /*1290*/  @!P5 IMAD.WIDE.U32 R40, R6, R32, R40 ;  /* 0x000000200628d225 */ /* 0x000fc800078e0028 */
[----:B------:R-:W-:Y:S02]  /*12a0*/  @!P5 IMAD R51, R6, R33, R50 ;  /* 0x000000210633d224 */ /* 0x000fe400078e0232 */
[----:B------:R-:W4:Y:S01]  /*12b0*/  @!P2 LDC.64 R32, c[0x0][0x390] ;  /* 0x0000e400ff20ab82 */ /* 0x000f220000000a00 */
[----:B------:R-:W-:Y:S02]  /*12c0*/  @!P3 IADD3 R45, PT, PT, R45, R49, RZ ;  /* 0x000000312d2db210 */ /* 0x000fe40007ffe0ff */
[C---:B---3--:R-:W-:Y:S02]  /*12d0*/  @!P3 LEA R36, P6, R44.reuse, R36, 0x2 ;  /* 0x000000242c24b211 */ /* 0x048fe400078c10ff */
[----:B------:R-:W-:Y:S02]  /*12e0*/  @!P5 IADD3 R41, PT, PT, R41, R51, RZ ;  /* 0x000000332929d210 */ /* 0x000fe40007ffe0ff */
[----:B------:R-:W-:Y:S02]  /*12f0*/  @!P3 LEA.HI.X R37, R44, R37, R45, 0x2, P6 ;  /* 0x000000252c25b211 */ /* 0x000fe400030f142d */
[----:B0-----:R-:W-:-:S02]  /*1300*/  @!P5 LEA R38, P6, R40, R38, 0x2 ;  /* 0x000000262826d211 */ /* 0x001fc400078c10ff */
[----:B------:R-:W-:Y:S01]  /*1310*/  CS2R R66, SRZ ;  /* 0x0000000000427805 */ /* 0x000fe2000001ff00 */
[----:B-1----:R-:W-:Y:S01]  /*1320*/  @!P2 IMAD R44, R3, R34, RZ ;  /* 0x00000022032ca224 */ /* 0x002fe200078e02ff */
[----:B------:R-:W-:Y:S02]  /*1330*/  @!P5 LEA.HI.X R39, R40, R39, R41, 0x2, P6 ;  /* 0x000000272827d211 */ /* 0x000fe400030f1429 */
[----:B------:R-:W-:Y:S02]  /*1340*/  @!P2 MOV R40, R102 ;  /* 0x000000660028a202 */ /* 0x000fe40000000f00 */
[----:B------:R-:W-:Y:S02]  /*1350*/  CS2R R64, SRZ ;  /* 0x0000000000407805 */ /* 0x000fe4000001ff00 */
[----:B------:R-:W-:Y:S01]  /*1360*/  @!P2 MOV R41, R101 ;  /* 0x000000650029a202 */ /* 0x000fe20000000f00 */
[C---:B------:R-:W-:Y:S01]  /*1370*/  @!P2 IMAD R35, R4.reuse, R35, R44 ;  /* 0x000000230423a224 */ /* 0x040fe200078e022c */
[----:B------:R-:W3:Y:S01]  /*1380*/  @!P4 LDG.E.64 R66, desc[UR6][R42.64] ;  /* 0x000000062a42c981 */ /* 0x000ee2000c1e1b00 */
[----:B------:R-:W-:-:S03]  /*1390*/  @!P2 IMAD.WIDE.U32 R40, R4, R34, R40 ;  /* 0x000000220428a225 */ /* 0x000fc600078e0028 */
[----:B------:R0:W3:Y:S01]  /*13a0*/  @!P3 LDG.E.64 R64, desc[UR6][R36.64] ;  /* 0x000000062440b981 */ /* 0x0000e2000c1e1b00 */
[----:B------:R-:W-:Y:S02]  /*13b0*/  CS2R R62, SRZ ;  /* 0x00000000003e7805 */ /* 0x000fe4000001ff00 */
[----:B------:R-:W-:Y:S02]  /*13c0*/  @!P2 IADD3 R34, PT, PT, R41, R35, RZ ;  /* 0x000000232922a210 */ /* 0x000fe40007ffe0ff */
[C---:B----4-:R-:W-:Y:S02]  /*13d0*/  @!P2 LEA R32, P3, R40.reuse, R32, 0x2 ;  /* 0x000000202820a211 */ /* 0x050fe400078610ff */
[----:B------:R-:W-:Y:S01]  /*13e0*/  CS2R R60, SRZ ;  /* 0x00000000003c7805 */ /* 0x000fe2000001ff00 */
[----:B------:R-:W4:Y:S01]  /*13f0*/  @!P5 LDG.E.64 R62, desc[UR6][R38.64] ;  /* 0x00000006263ed981 */ /* 0x000f22000c1e1b00 */
[----:B------:R-:W-:-:S05]  /*1400*/  @!P2 LEA.HI.X R33, R40, R33, R34, 0x2, P3 ;  /* 0x000000212821a211 */ /* 0x000fca00018f1422 */
[----:B------:R1:W4:Y:S01]  /*1410*/  @!P2 LDG.E.64 R60, desc[UR6][R32.64] ;  /* 0x00000006203ca981 */ /* 0x000322000c1e1b00 */
[----:B0-----:R-:W-:Y:S01]  /*1420*/  FADD.FTZ R37, R90, R91 ;  /* 0x0000005b5a257221 */ /* 0x001fe20000010000 */
[----:B------:R-:W-:-:S04]  /*1430*/  FMUL.FTZ R41, R91, R91 ;  /* 0x0000005b5b297220 */ /* 0x000fc80000410000 */
[----:B------:R-:W-:Y:S01]  /*1440*/  FFMA.FTZ R36, R90, R90, R41 ;  /* 0x0000005a5a247223 */ /* 0x000fe20000010029 */
[----:B-1----:R-:W-:Y:S01]  /*1450*/  FADD.FTZ R33, R88, R89 ;  /* 0x0000005958217221 */ /* 0x002fe20000010000 */
[----:B------:R-:W-:-:S04]  /*1460*/  FMUL.FTZ R39, R89, R89 ;  /* 0x0000005959277220 */ /* 0x000fc80000410000 */
[----:B------:R-:W-:Y:S01]  /*1470*/  FFMA.FTZ R32, R88, R88, R39 ;  /* 0x0000005858207223 */ /* 0x000fe20000010027 */
[----:B------:R-:W-:Y:S01]  /*1480*/  ISETP.GT.AND P2, PT, R94, 0x1e, PT ;  /* 0x0000001e5e00780c */ /* 0x000fe20003f44270 */
[----:B-----5:R-:W-:Y:S01]  /*1490*/  FADD.FTZ R34, R72, R73 ;  /* 0x0000004948227221 */ /* 0x020fe20000010000 */
[----:B------:R-:W-:-:S03]  /*14a0*/  FMUL.FTZ R35, R73, R73 ;  /* 0x0000004949237220 */ /* 0x000fc60000410000 */
[----:B------:R-:W-:Y:S01]  /*14b0*/  FADD.FTZ R34, RZ, R34 ;  /* 0x00000022ff227221 */ /* 0x000fe20000010000 */
[----:B------:R-:W-:-:S03]  /*14c0*/  FFMA.FTZ R35, R72, R72, R35 ;  /* 0x0000004848237223 */ /* 0x000fc60000010023 */
[----:B------:R-:W-:Y:S01]  /*14d0*/  FADD.FTZ R34, R34, R37 ;  /* 0x0000002522227221 */ /* 0x000fe20000010000 */
[----:B------:R-:W-:-:S03]  /*14e0*/  FADD.FTZ R35, RZ, R35 ;  /* 0x00000023ff237221 */ /* 0x000fc60000010000 */
[----:B------:R-:W-:Y:S01]  /*14f0*/  FADD.FTZ R33, R34, R33 ;  /* 0x0000002122217221 */ /* 0x000fe20000010000 */
[----:B--2---:R-:W-:Y:S01]  /*1500*/  FADD.FTZ R34, R86, R87 ;  /* 0x0000005756227221 */ /* 0x004fe20000010000 */
[----:B------:R-:W-:Y:S01]  /*1510*/  FADD.FTZ R35, R35, R36 ;  /* 0x0000002423237221 */ /* 0x000fe20000010000 */
[----:B------:R-:W-:Y:S02]  /*1520*/  FMUL.FTZ R37, R87, R87 ;  /* 0x0000005757257220 */ /* 0x000fe40000410000 */
        /* <DEDUP_REMOVED lines=25> */
[----:B------:R-:W-:-:S02]  /*16c0*/  FADD.FTZ R33, R33, R34 ;  /* 0x0000002221217221 */ /* 0x000fc40000010000 */
[----:B------:R-:W-:Y:S01]  /*16d0*/  FADD.FTZ R32, R32, R37 ;  /* 0x0000002520207221 */ /* 0x000fe20000010000 */
[----:B------:R-:W-:Y:S01]  /*16e0*/  FFMA.FTZ R35, R76, R76, R35 ;  /* 0x0000004c4c237223 */ /* 0x000fe20000010023 */
[----:B------:R-:W-:Y:S01]  /*16f0*/  FMUL.FTZ R37, R75, R75 ;  /* 0x0000004b4b257220 */ /* 0x000fe20000410000 */
[----:B------:R-:W-:Y:S02]  /*1700*/  FADD.FTZ R34, R74, R75 ;  /* 0x0000004b4a227221 */ /* 0x000fe40000010000 */
        /* <DEDUP_REMOVED lines=13> */
[----:B------:R-:W-:Y:S01]  /*17e0*/  FADD.FTZ R32, R32, R37 ;  /* 0x0000002520207221 */ /* 0x000fe20000010000 */
[----:B---3--:R-:W-:Y:S01]  /*17f0*/  FMUL.FTZ R35, R67, R67 ;  /* 0x0000004343237220 */ /* 0x008fe20000410000 */
[----:B------:R-:W-:-:S03]  /*1800*/  FADD.FTZ R34, R66, R67 ;  /* 0x0000004342227221 */ /* 0x000fc60000010000 */
[----:B------:R-:W-:Y:S01]  /*1810*/  FFMA.FTZ R35, R66, R66, R35 ;  /* 0x0000004242237223 */ /* 0x000fe20000010023 */
[----:B------:R-:W-:Y:S01]  /*1820*/  FMUL.FTZ R37, R65, R65 ;  /* 0x0000004141257220 */ /* 0x000fe20000410000 */
[----:B------:R-:W-:Y:S01]  /*1830*/  FADD.FTZ R33, R33, R34 ;  /* 0x0000002221217221 */ /* 0x000fe20000010000 */
[----:B------:R-:W-:Y:S01]  /*1840*/  FADD.FTZ R34, R64, R65 ;  /* 0x0000004140227221 */ /* 0x000fe20000010000 */
[----:B------:R-:W-:Y:S01]  /*1850*/  FADD.FTZ R32, R32, R35 ;  /* 0x0000002320207221 */ /* 0x000fe20000010000 */
[----:B------:R-:W-:Y:S01]  /*1860*/  FFMA.FTZ R37, R64, R64, R37 ;  /* 0x0000004040257223 */ /* 0x000fe20000010025 */
[----:B----4-:R-:W-:Y:S01]  /*1870*/  FMUL.FTZ R35, R63, R63 ;  /* 0x0000003f3f237220 */ /* 0x010fe20000410000 */
[----:B------:R-:W-:Y:S02]  /*1880*/  FADD.FTZ R33, R33, R34 ;  /* 0x0000002221217221 */ /* 0x000fe40000010000 */
[----:B------:R-:W-:Y:S01]  /*1890*/  FADD.FTZ R32, R32, R37 ;  /* 0x0000002520207221 */ /* 0x000fe20000010000 */
        /* <DEDUP_REMOVED lines=45> */
.L_x_3677:
[----:B------:R-:W-:Y:S05]  /*1b70*/  BSYNC.RECONVERGENT B0 ;  /* 0x0000000000007941 */ /* 0x000fea0003800200 */
.L_x_3676:
        /* <DEDUP_REMOVED lines=41> */
.L_x_3679:
[----:B------:R-:W-:Y:S05]  /*1e10*/  BSYNC.RECONVERGENT B0 ;  /* 0x0000000000007941 */ /* 0x000fea0003800200 */
.L_x_3678:
        /* <DEDUP_REMOVED lines=24> */
.L_x_3682:
[----:B----4-:R-:W3:Y:S04]  /*1fa0*/  LDG.E.STRONG.GPU R34, desc[UR6][R32.64] ;  /* 0x0000000620227981 */ /* 0x010ee8000c1ef900 */
[----:B---3--:R-:W-:Y:S01]  /*1fb0*/  CCTL.IVALL ;  /* 0x00000000ff00798f */ /* 0x008fe20002000000 */
[----:B------:R-:W-:Y:S05]  /*1fc0*/  YIELD ;  /* 0x0000000000007946 */ /* 0x000fea0003800000 */
[----:B------:R-:W-:-:S13]  /*1fd0*/  ISETP.NE.AND P2, PT, R34, R39, PT ;  /* 0x000000272200720c */ /* 0x000fda0003f45270 */
[----:B------:R-:W-:Y:S05]  /*1fe0*/  @P2 BRA `(.L_x_3682) ;  /* 0xfffffffc00ec2947 */ /* 0x000fea000383ffff */
.L_x_3681:
        /* <DEDUP_REMOVED lines=15> */
.L_x_3684:
        /* <DEDUP_REMOVED lines=60> */
.L_x_3683:
[----:B------:R-:W-:-:S13]  /*24a0*/  LOP3.LUT P2, RZ, R58, 0x7, RZ, 0xc0, !PT ;  /* 0x000000073aff7812 */ /* 0x000fda000784c0ff */
[----:B------:R-:W-:Y:S05]  /*24b0*/  @!P2 BRA `(.L_x_3680) ;  /* 0x0000000000f4a947 */ /* 0x000fea0003800000 */
[C---:B---34-:R-:W-:Y:S02]  /*24c0*/  LOP3.LUT R32, R58.reuse, 0x7, RZ, 0xc0, !PT ;  /* 0x000000073a207812 */ /* 0x058fe400078ec0ff */
        /* <DEDUP_REMOVED lines=32> */
.L_x_3685:
        /* <DEDUP_REMOVED lines=18> */
.L_x_3686:
        /* <DEDUP_REMOVED lines=9> */
.L_x_3687:
[----:B------:R-:W-:Y:S05]  /*2880*/  BSYNC.RECONVERGENT B0 ;  /* 0x0000000000007941 */ /* 0x000fea0003800200 */
.L_x_3680:
[----:B------:R-:W0:Y:S01]  /*2890*/  S2UR UR5, SR_CgaCtaId ;  /* 0x00000000000579c3 */ /* 0x000e220000008800 */
[----:B------:R-:W2:Y:S01]  /*28a0*/  LDCU UR8, c[0x0][0x414] ;  /* 0x00008280ff0877ac */ /* 0x000ea20008000800 */
[----:B------:R-:W-:Y:S01]  /*28b0*/  LOP3.LUT R41, R2, 0xffff, RZ, 0xc0, !PT ;  /* 0x0000ffff02297812 */ /* 0x000fe200078ec0ff */
[----:B------:R-:W-:-:S03]  /*28c0*/  UMOV UR4, 0x400 ;  /* 0x0000040000047882 */ /* 0x000fc60000000000 */
[----:B------:R-:W-:Y:S02]  /*28d0*/  IADD3 R41, PT, PT, R0, R41, RZ ;  /* 0x0000002900297210 */ /* 0x000fe40007ffe0ff */
[----:B----4-:R-:W2:Y:S08]  /*28e0*/  @P0 LDC.64 R34, c[0x0][0x388] ;  /* 0x0000e200ff220b82 */ /* 0x010eb00000000a00 */
[----:B-1----:R-:W1:Y:S01]  /*28f0*/  LDC.64 R36, c[0x0][0x398] ;  /* 0x0000e600ff247b82 */ /* 0x002e620000000a00 */
[----:B0-----:R-:W-:-:S07]  /*2900*/  ULEA UR4, UR5, UR4, 0x18 ;  /* 0x0000000405047291 */ /* 0x001fce000f8ec0ff */
[----:B---3--:R-:W0:Y:S01]  /*2910*/  LDC.64 R32, c[0x0][0x3a0] ;  /* 0x0000e800ff207b82 */ /* 0x008e220000000a00 */
[----:B--2---:R-:W-:-:S04]  /*2920*/  @P0 IMAD.WIDE R38, R59, 0x8, R34 ;  /* 0x000000083b260825 */ /* 0x004fc800078e0222 */
[----:B------:R-:W-:Y:S01]  /*2930*/  @P0 FMUL.FTZ R34, R54, UR8 ;  /* 0x0000000836220c20 */ /* 0x000fe20008410000 */
[----:B------:R-:W-:Y:S01]  /*2940*/  @P0 FMUL.FTZ R35, R55, UR8 ;  /* 0x0000000837230c20 */ /* 0x000fe20008410000 */
[----:B------:R-:W-:Y:S04]  /*2950*/  @!P3 STS.64 [UR4+0x88], R54 ;  /* 0x00008836ff00b988 */ /* 0x000fe80008000a04 */
[----:B------:R-:W-:Y:S01]  /*2960*/  @P0 STG.E.64 desc[UR6][R38.64], R34 ;  /* 0x0000002226000986 */ /* 0x000fe2000c101b06 */
[C---:B-1----:R-:W-:Y:S01]  /*2970*/  IMAD.WIDE R36, R41.reuse, 0x4, R36 ;  /* 0x0000000429247825 */ /* 0x042fe200078e0224 */
[----:B------:R-:W-:Y:S03]  /*2980*/  BAR.SYNC.DEFER_BLOCKING 0x0 ;  /* 0x0000000000007b1d */ /* 0x000fe60000010000 */
[----:B0-----:R-:W-:-:S03]  /*2990*/  IMAD.WIDE R32, R41, 0x4, R32 ;  /* 0x0000000429207825 */ /* 0x001fc600078e0220 */
[----:B------:R-:W5:Y:S04]  /*29a0*/  LDG.E.64 R36, desc[UR6][R36.64] ;  /* 0x0000000624247981 */ /* 0x000f68000c1e1b00 */
[----:B------:R-:W5:Y:S01]  /*29b0*/  LDG.E.64 R32, desc[UR6][R32.64] ;  /* 0x0000000620207981 */ /* 0x000f62000c1e1b00 */
[----:B------:R-:W-:Y:S01]  /*29c0*/  HFMA2 R42, -RZ, RZ, 1.875, 0 ;  /* 0x3f800000ff2a7431 */ /* 0x000fe200000001ff */
[----:B------:R-:W-:Y:S02]  /*29d0*/  BSSY.RECONVERGENT B0, `(.L_x_3688) ;  /* 0x0000367000007945 */ /* 0x000fe40003800200 */
        /* <DEDUP_REMOVED lines=21> */
[----:B------:R-:W-:Y:S01]  /*2b30*/  MOV R34, R102 ;  /* 0x0000006600227202 */ /* 0x000fe20000000f00 */
[C---:B------:R-:W-:Y:S01]  /*2b40*/  FADD.FTZ R39, -R0.reuse, R72 ;  /* 0x0000004800277221 */ /* 0x040fe20000010100 */
[----:B------:R-:W-:Y:S01]  /*2b50*/  MOV R35, R101 ;  /* 0x0000006500237202 */ /* 0x000fe20000000f00 */
[----:B------:R-:W0:Y:S01]  /*2b60*/  LDCU.64 UR4, c[0x0][0x380] ;  /* 0x00007000ff0477ac */ /* 0x000e220008000a00 */
[----:B------:R-:W-:Y:S01]  /*2b70*/  FADD.FTZ R73, -R0, R73 ;  /* 0x0000004900497221 */ /* 0x000fe20000010100 */
[----:B-1----:R-:W-:-:S03]  /*2b80*/  FMUL.FTZ R39, R39, R42 ;  /* 0x0000002a27277220 */ /* 0x002fc60000410000 */
[----:B------:R-:W-:Y:S01]  /*2b90*/  FMUL.FTZ R44, R73, R42 ;  /* 0x0000002a492c7220 */ /* 0x000fe20000410000 */
[----:B--2---:R-:W-:Y:S02]  /*2ba0*/  IMAD R38, R57, UR10, RZ ;  /* 0x0000000a39267c24 */ /* 0x004fe4000f8e02ff */
[----:B------:R-:W-:-:S04]  /*2bb0*/  IMAD.WIDE.U32 R34, R93, UR10, R34 ;  /* 0x0000000a5d227c25 */ /* 0x000fc8000f8e0022 */
[----:B------:R-:W-:Y:S01]  /*2bc0*/  IMAD R41, R93, UR11, R38 ;  /* 0x0000000b5d297c24 */ /* 0x000fe2000f8e0226 */
[----:B0-----:R-:W-:Y:S01]  /*2bd0*/  LEA R40, P1, R34, UR4, 0x2 ;  /* 0x0000000422287c11 */ /* 0x001fe2000f8210ff */
[----:B-----5:R-:W-:Y:S01]  /*2be0*/  FFMA.FTZ R38, R36, R39, R32 ;  /* 0x0000002724267223 */ /* 0x020fe20000010020 */
[----:B------:R-:W-:Y:S02]  /*2bf0*/  FFMA.FTZ R39, R37, R44, R33 ;  /* 0x0000002c25277223 */ /* 0x000fe40000010021 */
[----:B------:R-:W-:-:S04]  /*2c00*/  IADD3 R41, PT, PT, R35, R41, RZ ;  /* 0x0000002923297210 */ /* 0x000fc80007ffe0ff */
[----:B------:R-:W-:-:S05]  /*2c10*/  LEA.HI.X R41, R34, UR5, R41, 0x2, P1 ;  /* 0x0000000522297c11 */ /* 0x000fca00088f1429 */
[----:B------:R2:W-:Y:S02]  /*2c20*/  STG.E.64 desc[UR6][R40.64], R38 ;  /* 0x0000002628007986 */ /* 0x0005e4000c101b06 */
.L_x_3691:
[----:B------:R-:W-:Y:S05]  /*2c30*/  BSYNC.RECONVERGENT B1 ;  /* 0x0000000000017941 */ /* 0x000fea0003800200 */
.L_x_3690:
[----:B------:R-:W-:Y:S04]  /*2c40*/  BSSY.RECONVERGENT B1, `(.L_x_3692) ;  /* 0x0000013000017945 */ /* 0x000fe80003800200 */
[----:B------:R-:W-:Y:S05]  /*2c50*/  @P2 BRA `(.L_x_3693) ;  /* 0x0000000000442947 */ /* 0x000fea0003800000 */
[----:B------:R-:W3:Y:S01]  /*2c60*/  LDCU.64 UR4, c[0x0][0x3e0] ;  /* 0x00007c00ff0477ac */ /* 0x000ee20008000a00 */
[----:B------:R-:W-:Y:S01]  /*2c70*/  MOV R34, R102 ;  /* 0x0000006600227202 */ /* 0x000fe20000000f00 */
[C---:B--2---:R-:W-:Y:S01]  /*2c80*/  FADD.FTZ R39, -R0.reuse, R90 ;  /* 0x0000005a00277221 */ /* 0x044fe20000010100 */
[----:B------:R-:W-:Y:S01]  /*2c90*/  MOV R35, R101 ;  /* 0x0000006500237202 */ /* 0x000fe20000000f00 */
[----:B------:R-:W2:Y:S01]  /*2ca0*/  LDCU.64 UR10, c[0x0][0x380] ;  /* 0x00007000ff0a77ac */ /* 0x000ea20008000a00 */
[----:B------:R-:W-:Y:S01]  /*2cb0*/  FADD.FTZ R91, -R0, R91 ;  /* 0x0000005b005b7221 */ /* 0x000fe20000010100 */
[----:B-1----:R-:W-:-:S03]  /*2cc0*/  FMUL.FTZ R39, R39, R42 ;  /* 0x0000002a27277220 */ /* 0x002fc60000410000 */
[----:B------:R-:W-:Y:S01]  /*2cd0*/  FMUL.FTZ R44, R91, R42 ;  /* 0x0000002a5b2c7220 */ /* 0x000fe20000410000 */
[----:B0----5:R-:W-:Y:S01]  /*2ce0*/  FFMA.FTZ R40, R36, R39, R32 ;  /* 0x0000002724287223 */ /* 0x021fe20000010020 */
[----:B---3--:R-:W-:Y:S02]  /*2cf0*/  IMAD R41, R31, UR4, RZ ;  /* 0x000000041f297c24 */ /* 0x008fe4000f8e02ff */
[----:B------:R-:W-:-:S04]  /*2d00*/  IMAD.WIDE.U32 R34, R56, UR4, R34 ;  /* 0x0000000438227c25 */ /* 0x000fc8000f8e0022 */
[----:B------:R-:W-:Y:S01]  /*2d10*/  IMAD R41, R56, UR5, R41 ;  /* 0x0000000538297c24 */ /* 0x000fe2000f8e0229 */
[----:B--2---:R-:W-:-:S04]  /*2d20*/  LEA R38, P1, R34, UR10, 0x2 ;  /* 0x0000000a22267c11 */ /* 0x004fc8000f8210ff */
[----:B------:R-:W-:-:S04]  /*2d30*/  IADD3 R41, PT, PT, R35, R41, RZ ;  /* 0x0000002923297210 */ /* 0x000fc80007ffe0ff */
[----:B------:R-:W-:Y:S01]  /*2d40*/  LEA.HI.X R39, R34, UR11, R41, 0x2, P1 ;  /* 0x0000000b22277c11 */ /* 0x000fe200088f1429 */
[----:B------:R-:W-:-:S05]  /*2d50*/  FFMA.FTZ R41, R37, R44, R33 ;  /* 0x0000002c25297223 */ /* 0x000fca0000010021 */
[----:B------:R3:W-:Y:S02]  /*2d60*/  STG.E.64 desc[UR6][R38.64], R40 ;  /* 0x0000002826007986 */ /* 0x0007e4000c101b06 */
.L_x_3693:
[----:B------:R-:W-:Y:S05]  /*2d70*/  BSYNC.RECONVERGENT B1 ;  /* 0x0000000000017941 */ /* 0x000fea0003800200 */
.L_x_3692:
        /* <DEDUP_REMOVED lines=10> */
[----:B------:R-:W4:Y:S01]  /*2e20*/  LDCU.64 UR4, c[0x0][0x3e0] ;  /* 0x00007c00ff0477ac */ /* 0x000f220008000a00 */
[----:B------:R-:W-:Y:S01]  /*2e30*/  MOV R34, R102 ;  /* 0x0000006600227202 */ /* 0x000fe20000000f00 */
[C---:B--23--:R-:W-:Y:S01]  /*2e40*/  FADD.FTZ R39, -R0.reuse, R88 ;  /* 0x0000005800277221 */ /* 0x04cfe20000010100 */
[----:B------:R-:W-:Y:S01]  /*2e50*/  MOV R35, R101 ;  /* 0x0000006500237202 */ /* 0x000fe20000000f00 */
[----:B------:R-:W2:Y:S01]  /*2e60*/  LDCU.64 UR10, c[0x0][0x380] ;  /* 0x00007000ff0a77ac */ /* 0x000ea20008000a00 */
[----:B------:R-:W-:Y:S01]  /*2e70*/  FADD.FTZ R89, -R0, R89 ;  /* 0x0000005900597221 */ /* 0x000fe20000010100 */
[----:B-1----:R-:W-:-:S03]  /*2e80*/  FMUL.FTZ R39, R39, R42 ;  /* 0x0000002a27277220 */ /* 0x002fc60000410000 */
[----:B------:R-:W-:Y:S01]  /*2e90*/  FMUL.FTZ R44, R89, R42 ;  /* 0x0000002a592c7220 */ /* 0x000fe20000410000 */
[----:B0----5:R-:W-:Y:S01]  /*2ea0*/  FFMA.FTZ R40, R36, R39, R32 ;  /* 0x0000002724287223 */ /* 0x021fe20000010020 */
[----:B----4-:R-:W-:Y:S02]  /*2eb0*/  IMAD R41, R29, UR4, RZ ;  /* 0x000000041d297c24 */ /* 0x010fe4000f8e02ff */
[----:B------:R-:W-:-:S04]  /*2ec0*/  IMAD.WIDE.U32 R34, R30, UR4, R34 ;  /* 0x000000041e227c25 */ /* 0x000fc8000f8e0022 */
[----:B------:R-:W-:Y:S01]  /*2ed0*/  IMAD R41, R30, UR5, R41 ;  /* 0x000000051e297c24 */ /* 0x000fe2000f8e0229 */
[----:B--2---:R-:W-:-:S04]  /*2ee0*/  LEA R38, P5, R34, UR10, 0x2 ;  /* 0x0000000a22267c11 */ /* 0x004fc8000f8a10ff */
[----:B------:R-:W-:-:S04]  /*2ef0*/  IADD3 R41, PT, PT, R35, R41, RZ ;  /* 0x0000002923297210 */ /* 0x000fc80007ffe0ff */
[----:B------:R-:W-:Y:S01]  /*2f00*/  LEA.HI.X R39, R34, UR11, R41, 0x2, P5 ;  /* 0x0000000b22277c11 */ /* 0x000fe2000a8f1429 */
[----:B------:R-:W-:-:S05]  /*2f10*/  FFMA.FTZ R41, R37, R44, R33 ;  /* 0x0000002c25297223 */ /* 0x000fca0000010021 */
[----:B------:R4:W-:Y:S02]  /*2f20*/  STG.E.64 desc[UR6][R38.64], R40 ;  /* 0x0000002826007986 */ /* 0x0009e4000c101b06 */
.L_x_3695:
[----:B------:R-:W-:Y:S05]  /*2f30*/  BSYNC.RECONVERGENT B1 ;  /* 0x0000000000017941 */ /* 0x000fea0003800200 */
.L_x_3694:
[----:B------:R-:W-:Y:S04]  /*2f40*/  BSSY.RECONVERGENT B1, `(.L_x_3696) ;  /* 0x0000013000017945 */ /* 0x000fe80003800200 */
[----:B------:R-:W-:Y:S05]  /*2f50*/  @P6 BRA `(.L_x_3697) ;  /* 0x0000000000446947 */ /* 0x000fea0003800000 */
[----:B------:R-:W0:Y:S01]  /*2f60*/  LDCU.64 UR4, c[0x0][0x3e0] ;  /* 0x00007c00ff0477ac */ /* 0x000e220008000a00 */
[----:B------:R-:W-:Y:S01]  /*2f70*/  MOV R34, R102 ;  /* 0x0000006600227202 */ /* 0x000fe20000000f00 */
[C---:B--234-:R-:W-:Y:S01]  /*2f80*/  FADD.FTZ R39, -R0.reuse, R86 ;  /* 0x0000005600277221 */ /* 0x05cfe20000010100 */
[----:B------:R-:W-:Y:S01]  /*2f90*/  MOV R35, R101 ;  /* 0x0000006500237202 */ /* 0x000fe20000000f00 */
[----:B------:R-:W2:Y:S01]  /*2fa0*/  LDCU.64 UR10, c[0x0][0x380] ;  /* 0x00007000ff0a77ac */ /* 0x000ea20008000a00 */
[----:B------:R-:W-:Y:S01]  /*2fb0*/  FADD.FTZ R87, -R0, R87 ;  /* 0x0000005700577221 */ /* 0x000fe20000010100 */
[----:B-1----:R-:W-:-:S03]  /*2fc0*/  FMUL.FTZ R39, R39, R42 ;  /* 0x0000002a27277220 */ /* 0x002fc60000410000 */
[----:B------:R-:W-:Y:S01]  /*2fd0*/  FMUL.FTZ R44, R87, R42 ;  /* 0x0000002a572c7220 */ /* 0x000fe20000410000 */
[----:B0----5:R-:W-:Y:S01]  /*2fe0*/  FFMA.FTZ R40, R36, R39, R32 ;  /* 0x0000002724287223 */ /* 0x021fe20000010020 */
[----:B------:R-:W-:Y:S02]  /*2ff0*/  IMAD R41, R27, UR4, RZ ;  /* 0x000000041b297c24 */ /* 0x000fe4000f8e02ff */
[----:B------:R-:W-:-:S04]  /*3000*/  IMAD.WIDE.U32 R34, R28, UR4, R34 ;  /* 0x000000041c227c25 */ /* 0x000fc8000f8e0022 */
[----:B------:R-:W-:Y:S01]  /*3010*/  IMAD R41, R28, UR5, R41 ;  /* 0x000000051c297c24 */ /* 0x000fe2000f8e0229 */
[----:B--2---:R-:W-:-:S04]  /*3020*/  LEA R38, P5, R34, UR10, 0x2 ;  /* 0x0000000a22267c11 */ /* 0x004fc8000f8a10ff */
[----:B------:R-:W-:-:S04]  /*3030*/  IADD3 R41, PT, PT, R35, R41, RZ ;  /* 0x0000002923297210 */ /* 0x000fc80007ffe0ff */
[----:B------:R-:W-:Y:S01]  /*3040*/  LEA.HI.X R39, R34, UR11, R41, 0x2, P5 ;  /* 0x0000000b22277c11 */ /* 0x000fe2000a8f1429 */
[----:B------:R-:W-:-:S05]  /*3050*/  FFMA.FTZ R41, R37, R44, R33 ;  /* 0x0000002c25297223 */ /* 0x000fca0000010021 */
[----:B------:R0:W-:Y:S02]  /*3060*/  STG.E.64 desc[UR6][R38.64], R40 ;  /* 0x0000002826007986 */ /* 0x0001e4000c101b06 */
.L_x_3697:
[----:B------:R-:W-:Y:S05]  /*3070*/  BSYNC.RECONVERGENT B1 ;  /* 0x0000000000017941 */ /* 0x000fea0003800200 */
.L_x_3696:
[----:B------:R-:W-:Y:S04]  /*3080*/  BSSY.RECONVERGENT B1, `(.L_x_3698) ;  /* 0x0000013000017945 */ /* 0x000fe80003800200 */
[----:B------:R-:W-:Y:S05]  /*3090*/  @P1 BRA `(.L_x_3699) ;  /* 0x0000000000441947 */ /* 0x000fea0003800000 */
[----:B------:R-:W1:Y:S01]  /*30a0*/  LDCU.64 UR4, c[0x0][0x3e0] ;  /* 0x00007c00ff0477ac */ /* 0x000e620008000a00 */
[----:B------:R-:W-:Y:S01]  /*30b0*/  MOV R34, R102 ;  /* 0x0000006600227202 */ /* 0x000fe20000000f00 */
[C---:B0-234-:R-:W-:Y:S01]  /*30c0*/  FADD.FTZ R39, -R0.reuse, R84 ;  /* 0x0000005400277221 */ /* 0x05dfe20000010100 */
[----:B------:R-:W-:Y:S01]  /*30d0*/  MOV R35, R101 ;  /* 0x0000006500237202 */ /* 0x000fe20000000f00 */
[----:B------:R-:W0:Y:S01]  /*30e0*/  LDCU.64 UR10, c[0x0][0x380] ;  /* 0x00007000ff0a77ac */ /* 0x000e220008000a00 */
[----:B------:R-:W-:Y:S01]  /*30f0*/  FADD.FTZ R85, -R0, R85 ;  /* 0x0000005500557221 */ /* 0x000fe20000010100 */
[----:B-1----:R-:W-:-:S03]  /*3100*/  FMUL.FTZ R39, R39, R42 ;  /* 0x0000002a27277220 */ /* 0x002fc60000410000 */
[----:B------:R-:W-:Y:S01]  /*3110*/  FMUL.FTZ R44, R85, R42 ;  /* 0x0000002a552c7220 */ /* 0x000fe20000410000 */
[----:B-----5:R-:W-:Y:S01]  /*3120*/  FFMA.FTZ R40, R36, R39, R32 ;  /* 0x0000002724287223 */ /* 0x020fe20000010020 */
[----:B------:R-:W-:Y:S02]  /*3130*/  IMAD R41, R25, UR4, RZ ;  /* 0x0000000419297c24 */ /* 0x000fe4000f8e02ff */
[----:B------:R-:W-:-:S04]  /*3140*/  IMAD.WIDE.U32 R34, R26, UR4, R34 ;  /* 0x000000041a227c25 */ /* 0x000fc8000f8e0022 */
[----:B------:R-:W-:Y:S01]  /*3150*/  IMAD R41, R26, UR5, R41 ;  /* 0x000000051a297c24 */ /* 0x000fe2000f8e0229 */
[----:B0-----:R-:W-:-:S04]  /*3160*/  LEA R38, P1, R34, UR10, 0x2 ;  /* 0x0000000a22267c11 */ /* 0x001fc8000f8210ff */
[----:B------:R-:W-:-:S04]  /*3170*/  IADD3 R41, PT, PT, R35, R41, RZ ;  /* 0x0000002923297210 */ /* 0x000fc80007ffe0ff */
[----:B------:R-:W-:Y:S01]  /*3180*/  LEA.HI.X R39, R34, UR11, R41, 0x2, P1 ;  /* 0x0000000b22277c11 */ /* 0x000fe200088f1429 */
[----:B------:R-:W-:-:S05]  /*3190*/  FFMA.FTZ R41, R37, R44, R33 ;  /* 0x0000002c25297223 */ /* 0x000fca0000010021 */
[----:B------:R0:W-:Y:S02]  /*31a0*/  STG.E.64 desc[UR6][R38.64], R40 ;  /* 0x0000002826007986 */ /* 0x0001e4000c101b06 */
.L_x_3699:
[----:B------:R-:W-:Y:S05]  /*31b0*/  BSYNC.RECONVERGENT B1 ;  /* 0x0000000000017941 */ /* 0x000fea0003800200 */
.L_x_3698:
        /* <DEDUP_REMOVED lines=16> */
[----:B------:R-:W-:-:S04]  /*32c0*/  IADD3 R41, PT, PT, R35, R41, RZ ;  /* 0x0000002923297210 */ /* 0x000fc80007ffe0ff */
[----:B------:R-:W-:-:S05]  /*32d0*/  LEA.HI.X R39, R34, UR11, R41, 0x2, P1 ;  /* 0x0000000b22277c11 */ /* 0x000fca00088f1429 */
[----:B------:R0:W-:Y:S02]  /*32e0*/  STG.E.64 desc[UR6][R38.64], R44 ;  /* 0x0000002c26007986 */ /* 0x0001e4000c101b06 */
.L_x_3701:
[----:B------:R-:W-:Y:S05]  /*32f0*/  BSYNC.RECONVERGENT B1 ;  /* 0x0000000000017941 */ /* 0x000fea0003800200 */
.L_x_3700:
        /* <DEDUP_REMOVED lines=27> */
.L_x_3703:
[----:B------:R-:W-:Y:S05]  /*34b0*/  BSYNC.RECONVERGENT B1 ;  /* 0x0000000000017941 */ /* 0x000fea0003800200 */
.L_x_3702:
        /* <DEDUP_REMOVED lines=19> */
.L_x_3705:
[----:B------:R-:W-:Y:S05]  /*35f0*/  BSYNC.RECONVERGENT B1 ;  /* 0x0000000000017941 */ /* 0x000fea0003800200 */
.L_x_3704:
        /* <DEDUP_REMOVED lines=19> */
.L_x_3707:
[----:B------:R-:W-:Y:S05]  /*3730*/  BSYNC.RECONVERGENT B1 ;  /* 0x0000000000017941 */ /* 0x000fea0003800200 */
.L_x_3706:
        /* <DEDUP_REMOVED lines=19> */
.L_x_3709:
[----:B------:R-:W-:Y:S05]  /*3870*/  BSYNC.RECONVERGENT B1 ;  /* 0x0000000000017941 */ /* 0x000fea0003800200 */
.L_x_3708:
        /* <DEDUP_REMOVED lines=29> */
.L_x_3711:
[----:B------:R-:W-:Y:S05]  /*3a50*/  BSYNC.RECONVERGENT B1 ;  /* 0x0000000000017941 */ /* 0x000fea0003800200 */
.L_x_3710:
        /* <DEDUP_REMOVED lines=19> */
.L_x_3713:
[----:B------:R-:W-:Y:S05]  /*3b90*/  BSYNC.RECONVERGENT B1 ;  /* 0x0000000000017941 */ /* 0x000fea0003800200 */
.L_x_3712:
[----:B------:R-:W-:Y:S04]  /*3ba0*/  BSSY.RECONVERGENT B1, `(.L_x_3714) ;  /* 0x0000013000017945 */ /* 0x000fe80003800200 */
[----:B------:R-:W-:Y:S05]  /*3bb0*/  @P1 BRA `(.L_x_3715) ;  /* 0x0000000000441947 */ /* 0x000fea0003800000 */
[----:B------:R-:W1:Y:S01]  /*3bc0*/  LDCU.64 UR4, c[0x0][0x3e0] ;  /* 0x00007c00ff0477ac */ /* 0x000e620008000a00 */
[----:B0-----:R-:W-:Y:S01]  /*3bd0*/  MOV R34, R102 ;  /* 0x0000006600227202 */ /* 0x001fe20000000f00 */
[C---:B--234-:R-:W-:Y:S01]  /*3be0*/  FADD.FTZ R41, -R0.reuse, R66 ;  /* 0x0000004200297221 */ /* 0x05cfe20000010100 */
        /* <DEDUP_REMOVED lines=14> */
.L_x_3715:
[----:B------:R-:W-:Y:S05]  /*3cd0*/  BSYNC.RECONVERGENT B1 ;  /* 0x0000000000017941 */ /* 0x000fea0003800200 */
.L_x_3714:
        /* <DEDUP_REMOVED lines=19> */
.L_x_3717:
[----:B------:R-:W-:Y:S05]  /*3e10*/  BSYNC.RECONVERGENT B1 ;  /* 0x0000000000017941 */ /* 0x000fea0003800200 */
.L_x_3716:
        /* <DEDUP_REMOVED lines=19> */
.L_x_3719:
[----:B------:R-:W-:Y:S05]  /*3f50*/  BSYNC.RECONVERGENT B1 ;  /* 0x0000000000017941 */ /* 0x000fea0003800200 */
.L_x_3718:
[----:B------:R-:W-:Y:S05]  /*3f60*/  @P4 BRA `(.L_x_3720) ;  /* 0x0000002000344947 */ /* 0x000fea0003800000 */
[----:B------:R-:W2:Y:S01]  /*3f70*/  LDCU.64 UR4, c[0x0][0x3e0] ;  /* 0x00007c00ff0477ac */ /* 0x000ea20008000a00 */
[----:B------:R-:W-:Y:S01]  /*3f80*/  MOV R100, R102 ;  /* 0x0000006600647202 */ /* 0x000fe20000000f00 */
[C---:B0-----:R-:W-:Y:S01]  /*3f90*/  FADD.FTZ R35, -R0.reuse, R60 ;  /* 0x0000003c00237221 */ /* 0x041fe20000010100 */
[----:B------:R-:W-:Y:S01]  /*3fa0*/  FADD.FTZ R61, -R0, R61 ;  /* 0x0000003d003d7221 */ /* 0x000fe20000010100 */
[----:B------:R-:W0:Y:S02]  /*3fb0*/  LDCU.64 UR8, c[0x0][0x380] ;  /* 0x00007000ff0877ac */ /* 0x000e240008000a00 */
[-C--:B-1----:R-:W-:Y:S01]  /*3fc0*/  FMUL.FTZ R35, R35, R42.reuse ;  /* 0x0000002a23237220 */ /* 0x082fe20000410000 */
[----:B------:R-:W-:-:S03]  /*3fd0*/  FMUL.FTZ R42, R61, R42 ;  /* 0x0000002a3d2a7220 */ /* 0x000fc60000410000 */
[----:B-----5:R-:W-:Y:S01]  /*3fe0*/  FFMA.FTZ R32, R36, R35, R32 ;  /* 0x0000002324207223 */ /* 0x020fe20000010020 */
[----:B------:R-:W-:Y:S01]  /*3ff0*/  FFMA.FTZ R33, R37, R42, R33 ;  /* 0x0000002a25217223 */ /* 0x000fe20000010021 */
[----:B--234-:R-:W-:Y:S02]  /*4000*/  IMAD R39, R3, UR4, RZ ;  /* 0x0000000403277c24 */ /* 0x01cfe4000f8e02ff */
[----:B------:R-:W-:-:S04]  /*4010*/  IMAD.WIDE.U32 R100, R4, UR4, R100 ;  /* 0x0000000404647c25 */ /* 0x000fc8000f8e0064 */
[----:B------:R-:W-:Y:S01]  /*4020*/  IMAD R39, R4, UR5, R39 ;  /* 0x0000000504277c24 */ /* 0x000fe2000f8e0227 */
[----:B0-----:R-:W-:-:S04]  /*4030*/  LEA R34, P1, R100, UR8, 0x2 ;  /* 0x0000000864227c11 */ /* 0x001fc8000f8210ff */
[----:B------:R-:W-:-:S04]  /*4040*/  IADD3 R39, PT, PT, R101, R39, RZ ;  /* 0x0000002765277210 */ /* 0x000fc80007ffe0ff */
[----:B------:R-:W-:-:S05]  /*4050*/  LEA.HI.X R35, R100, UR9, R39, 0x2, P1 ;  /* 0x0000000964237c11 */ /* 0x000fca00088f1427 */
[----:B------:R0:W-:Y:S01]  /*4060*/  STG.E.64 desc[UR6][R34.64], R32 ;  /* 0x0000002022007986 */ /* 0x0001e2000c101b06 */
[----:B------:R-:W-:Y:S05]  /*4070*/  BRA `(.L_x_3720) ;  /* 0x0000001c00f07947 */ /* 0x000fea0003800000 */
.L_x_3689:
[----:B------:R-:W2:Y:S01]  /*4080*/  LDCU.64 UR10, c[0x0][0x3e8] ;  /* 0x00007d00ff0a77ac */ /* 0x000ea20008000a00 */
[----:B------:R-:W-:Y:S01]  /*4090*/  BSSY.RECONVERGENT B1, `(.L_x_3721) ;  /* 0x0000021000017945 */ /* 0x000fe20003800200 */
[----:B--2---:R-:W-:Y:S02]  /*40a0*/  ISETP.GE.U32.AND P3, PT, R56, UR10, PT ;  /* 0x0000000a38007c0c */ /* 0x004fe4000bf66070 */
[----:B------:R-:W-:Y:S02]  /*40b0*/  ISETP.GE.U32.AND P5, PT, R30, UR10, PT ;  /* 0x0000000a1e007c0c */ /* 0x000fe4000bfa6070 */
[----:B------:R-:W-:Y:S02]  /*40c0*/  ISETP.GE.U32.AND P2, PT, R28, UR10, PT ;  /* 0x0000000a1c007c0c */ /* 0x000fe4000bf46070 */
[----:B------:R-:W-:Y:S01]  /*40d0*/  ISETP.GE.AND.EX P3, PT, R31, UR11, PT, P3 ;  /* 0x0000000b1f007c0c */ /* 0x000fe2000bf66330 */
[----:B------:R-:W-:-:S12]  /*40e0*/  @P1 BRA `(.L_x_3722) ;  /* 0x00000000006c1947 */ /* 0x000fd80003800000 */
[C---:B------:R-:W-:Y:S01]  /*40f0*/  FADD.FTZ R35, -R0.reuse, R72 ;  /* 0x0000004800237221 */ /* 0x040fe20000010100 */
[----:B------:R-:W-:Y:S01]  /*4100*/  FADD.FTZ R73, -R0, R73 ;  /* 0x0000004900497221 */ /* 0x000fe20000010100 */
[----:B------:R-:W2:Y:S01]  /*4110*/  LDCU.64 UR4, c[0x0][0x3e0] ;  /* 0x00007c00ff0477ac */ /* 0x000ea20008000a00 */
        /* <DEDUP_REMOVED lines=9> */
[----:B------:R-:W0:Y:S01]  /*41b0*/  MUFU.EX2 R34, R34 ;  /* 0x0000002200227308 */ /* 0x000e220000000800 */
[----:B--2---:R-:W-:-:S03]  /*41c0*/  IMAD R46, R57, UR4, RZ ;  /* 0x00000004392e7c24 */ /* 0x004fc6000f8e02ff */
[----:B------:R-:W2:Y:S01]  /*41d0*/  MUFU.EX2 R35, R35 ;  /* 0x0000002300237308 */ /* 0x000ea20000000800 */
[----:B------:R-:W-:-:S04]  /*41e0*/  IMAD.WIDE.U32 R38, R93, UR4, R38 ;  /* 0x000000045d267c25 */ /* 0x000fc8000f8e0026 */
[----:B------:R-:W-:Y:S02]  /*41f0*/  IMAD R45, R93, UR5, R46 ;  /* 0x000000055d2d7c24 */ /* 0x000fe4000f8e022e */
[----:B0-----:R-:W-:Y:S01]  /*4200*/  FADD.FTZ R40, R34, 1 ;  /* 0x3f80000022287421 */ /* 0x001fe20000010000 */
[C---:B-1----:R-:W-:Y:S02]  /*4210*/  LEA R34, P1, R38.reuse, UR8, 0x2 ;  /* 0x0000000826227c11 */ /* 0x042fe4000f8210ff */
[----:B------:R-:W-:Y:S01]  /*4220*/  IADD3 R45, PT, PT, R39, R45, RZ ;  /* 0x0000002d272d7210 */ /* 0x000fe20007ffe0ff */
[----:B--2---:R-:W-:Y:S02]  /*4230*/  FADD.FTZ R41, R35, 1 ;  /* 0x3f80000023297421 */ /* 0x004fe40000010000 */
[----:B------:R-:W0:Y:S01]  /*4240*/  MUFU.RCP R40, R40 ;  /* 0x0000002800287308 */ /* 0x000e220000001000 */
[----:B------:R-:W-:-:S07]  /*4250*/  LEA.HI.X R35, R38, UR9, R45, 0x2, P1 ;  /* 0x0000000926237c11 */ /* 0x000fce00088f142d */
[----:B------:R-:W1:Y:S01]  /*4260*/  MUFU.RCP R41, R41 ;  /* 0x0000002900297308 */ /* 0x000e620000001000 */
[----:B0-----:R-:W-:Y:S01]  /*4270*/  FMUL.FTZ R38, R43, R40 ;  /* 0x000000282b267220 */ /* 0x001fe20000410000 */
[----:B-1----:R-:W-:-:S05]  /*4280*/  FMUL.FTZ R39, R44, R41 ;  /* 0x000000292c277220 */ /* 0x002fca0000410000 */
[----:B------:R2:W-:Y:S02]  /*4290*/  STG.E.64 desc[UR6][R34.64], R38 ;  /* 0x0000002622007986 */ /* 0x0005e4000c101b06 */
.L_x_3722:
[----:B------:R-:W-:Y:S05]  /*42a0*/  BSYNC.RECONVERGENT B1 ;  /* 0x0000000000017941 */ /* 0x000fea0003800200 */
.L_x_3721:
[----:B------:R-:W-:Y:S04]  /*42b0*/  BSSY.RECONVERGENT B1, `(.L_x_3723) ;  /* 0x000001d000017945 */ /* 0x000fe80003800200 */
[----:B------:R-:W-:Y:S05]  /*42c0*/  @P3 BRA `(.L_x_3724) ;  /* 0x00000000006c3947 */ /* 0x000fea0003800000 */
[C---:B--2---:R-:W-:Y:S01]  /*42d0*/  FADD.FTZ R35, -R0.reuse, R90 ;  /* 0x0000005a00237221 */ /* 0x044fe20000010100 */
        /* <DEDUP_REMOVED lines=26> */
.L_x_3724:
[----:B------:R-:W-:Y:S05]  /*4480*/  BSYNC.RECONVERGENT B1 ;  /* 0x0000000000017941 */ /* 0x000fea0003800200 */
.L_x_3723:
        /* <DEDUP_REMOVED lines=10> */
[C---:B--23--:R-:W-:Y:S01]  /*4530*/  FADD.FTZ R35, -R0.reuse, R88 ;  /* 0x0000005800237221 */ /* 0x04cfe20000010100 */
        /* <DEDUP_REMOVED lines=26> */
.L_x_3726:
[----:B------:R-:W-:Y:S05]  /*46e0*/  BSYNC.RECONVERGENT B1 ;  /* 0x0000000000017941 */ /* 0x000fea0003800200 */
.L_x_3725:
[----:B------:R-:W-:Y:S04]  /*46f0*/  BSSY.RECONVERGENT B1, `(.L_x_3727) ;  /* 0x000001d000017945 */ /* 0x000fe80003800200 */
[----:B------:R-:W-:Y:S05]  /*4700*/  @P2 BRA `(.L_x_3728) ;  /* 0x00000000006c2947 */ /* 0x000fea0003800000 */
[C---:B--234-:R-:W-:Y:S01]  /*4710*/  FADD.FTZ R35, -R0.reuse, R86 ;  /* 0x0000005600237221 */ /* 0x05cfe20000010100 */
        /* <DEDUP_REMOVED lines=26> */
.L_x_3728:
[----:B------:R-:W-:Y:S05]  /*48c0*/  BSYNC.RECONVERGENT B1 ;  /* 0x0000000000017941 */ /* 0x000fea0003800200 */
.L_x_3727:
[----:B------:R-:W-:Y:S04]  /*48d0*/  BSSY.RECONVERGENT B1, `(.L_x_3729) ;  /* 0x000001d000017945 */ /* 0x000fe80003800200 */
[----:B------:R-:W-:Y:S05]  /*48e0*/  @P1 BRA `(.L_x_3730) ;  /* 0x00000000006c1947 */ /* 0x000fea0003800000 */
[C---:B0-234-:R-:W-:Y:S01]  /*48f0*/  FADD.FTZ R35, -R0.reuse, R84 ;  /* 0x0000005400237221 */ /* 0x05dfe20000010100 */
[----:B------:R-:W-:Y:S01]  /*4900*/  FADD.FTZ R85, -R0, R85 ;  /* 0x0000005500557221 */ /* 0x000fe20000010100 */
        /* <DEDUP_REMOVED lines=25> */
.L_x_3730:
[----:B------:R-:W-:Y:S05]  /*4aa0*/  BSYNC.RECONVERGENT B1 ;  /* 0x0000000000017941 */ /* 0x000fea0003800200 */
.L_x_3729:
        /* <DEDUP_REMOVED lines=29> */
.L_x_3732:
[----:B------:R-:W-:Y:S05]  /*4c80*/  BSYNC.RECONVERGENT B1 ;  /* 0x0000000000017941 */ /* 0x000fea0003800200 */
.L_x_3731:
        /* <DEDUP_REMOVED lines=37> */
.L_x_3734:
[----:B------:R-:W-:Y:S05]  /*4ee0*/  BSYNC.RECONVERGENT B1 ;  /* 0x0000000000017941 */ /* 0x000fea0003800200 */
.L_x_3733:
[----:B------:R-:W-:Y:S04]  /*4ef0*/  BSSY.RECONVERGENT B1, `(.L_x_3735) ;  /* 0x000001d000017945 */ /* 0x000fe80003800200 */
[----:B------:R-:W-:Y:S05]  /*4f00*/  @P3 BRA `(.L_x_3736) ;  /* 0x00000000006c3947 */ /* 0x000fea0003800000 */
[C---:B0-234-:R-:W-:Y:S01]  /*4f10*/  FADD.FTZ R35, -R0.reuse, R78 ;  /* 0x0000004e00237221 */ /* 0x05dfe20000010100 */
[----:B------:R-:W-:Y:S01]  /*4f20*/  FADD.FTZ R79, -R0, R79 ;  /* 0x0000004f004f7221 */ /* 0x000fe20000010100 */
        /* <DEDUP_REMOVED lines=17> */
[----:B------:R-:W-:-:S03]  /*5040*/  IMAD.WIDE.U32 R34, R20, UR4, R34 ;  /* 0x0000000414227c25 */ /* 0x000fc6000f8e0022 */
[----:B-1----:R-:W-:-:S04]  /*5050*/  LEA R38, P3, R34, UR8, 0x2 ;  /* 0x0000000822267c11 */ /* 0x002fc8000f8610ff */
[----:B------:R-:W1:Y:S01]  /*5060*/  MUFU.RCP R41, R43 ;  /* 0x0000002b00297308 */ /* 0x000e620000001000 */
[----:B------:R-:W-:-:S04]  /*5070*/  IADD3 R39, PT, PT, R35, R39, RZ ;  /* 0x0000002723277210 */ /* 0x000fc80007ffe0ff */
[----:B------:R-:W-:Y:S01]  /*5080*/  LEA.HI.X R39, R34, UR9, R39, 0x2, P3 ;  /* 0x0000000922277c11 */ /* 0x000fe200098f1427 */
[----:B0-----:R-:W-:Y:S01]  /*5090*/  FMUL.FTZ R40, R45, R40 ;  /* 0x000000282d287220 */ /* 0x001fe20000410000 */
[----:B-1----:R-:W-:-:S05]  /*50a0*/  FMUL.FTZ R41, R44, R41 ;  /* 0x000000292c297220 */ /* 0x002fca0000410000 */
[----:B------:R0:W-:Y:S02]  /*50b0*/  STG.E.64 desc[UR6][R38.64], R40 ;  /* 0x0000002826007986 */ /* 0x0001e4000c101b06 */
.L_x_3736:
[----:B------:R-:W-:Y:S05]  /*50c0*/  BSYNC.RECONVERGENT B1 ;  /* 0x0000000000017941 */ /* 0x000fea0003800200 */
.L_x_3735:
        /* <DEDUP_REMOVED lines=29> */
.L_x_3738:
[----:B------:R-:W-:Y:S05]  /*52a0*/  BSYNC.RECONVERGENT B1 ;  /* 0x0000000000017941 */ /* 0x000fea0003800200 */
.L_x_3737:
        /* <DEDUP_REMOVED lines=29> */
.L_x_3740:
[----:B------:R-:W-:Y:S05]  /*5480*/  BSYNC.RECONVERGENT B1 ;  /* 0x0000000000017941 */ /* 0x000fea0003800200 */
.L_x_3739:
        /* <DEDUP_REMOVED lines=39> */
.L_x_3742:
[----:B------:R-:W-:Y:S05]  /*5700*/  BSYNC.RECONVERGENT B1 ;  /* 0x0000000000017941 */ /* 0x000fea0003800200 */
.L_x_3741:
        /* <DEDUP_REMOVED lines=29> */
.L_x_3744:
[----:B------:R-:W-:Y:S05]  /*58e0*/  BSYNC.RECONVERGENT B1 ;  /* 0x0000000000017941 */ /* 0x000fea0003800200 */
.L_x_3743:
        /* <DEDUP_REMOVED lines=29> */
.L_x_3746:
[----:B------:R-:W-:Y:S05]  /*5ac0*/  BSYNC.RECONVERGENT B1 ;  /* 0x0000000000017941 */ /* 0x000fea0003800200 */
.L_x_3745:
        /* <DEDUP_REMOVED lines=29> */
.L_x_3748:
[----:B------:R-:W-:Y:S05]  /*5ca0*/  BSYNC.RECONVERGENT B1 ;  /* 0x0000000000017941 */ /* 0x000fea0003800200 */
.L_x_3747:
        /* <DEDUP_REMOVED lines=29> */
.L_x_3750:
[----:B------:R-:W-:Y:S05]  /*5e80*/  BSYNC.RECONVERGENT B1 ;  /* 0x0000000000017941 */ /* 0x000fea0003800200 */
.L_x_3749:
        /* <DEDUP_REMOVED lines=26> */
[----:B------:R0:W-:Y:S02]  /*6030*/  STG.E.64 desc[UR6][R32.64], R34 ;  /* 0x0000002220007986 */ /* 0x0001e4000c101b06 */
.L_x_3720:
[----:B------:R-:W-:Y:S05]  /*6040*/  BSYNC.RECONVERGENT B0 ;  /* 0x0000000000007941 */ /* 0x000fea0003800200 */
.L_x_3688:
        /* <DEDUP_REMOVED lines=8> */
.L_x_3752:
        /* <DEDUP_REMOVED lines=11> */
.L_x_4941:


//--------------------- .text._Z35group_norm_nhwc_fwd_one_pass_kernelI11Fp32IOFp32WLi256ELi112ELi448EEv26Group_norm_nhwc_fwd_params --------------------------
	.section	.text._Z35group_norm_nhwc_fwd_one_pass_kernelI11Fp32IOFp32WLi256ELi112ELi448EEv26Group_norm_nhwc_fwd_params,"ax",@progbits
	.align	128
        .global         _Z35group_norm_nhwc_fwd_one_pass_kernelI11Fp32IOFp32WLi256ELi112ELi448EEv26Group_norm_nhwc_fwd_params
        .type           _Z35group_norm_nhwc_fwd_one_pass_kernelI11Fp32IOFp32WLi256ELi112ELi448EEv26Group_norm_nhwc_fwd_params,@function
        .size           _Z35group_norm_nhwc_fwd_one_pass_kernelI11Fp32IOFp32WLi256ELi112ELi448EEv26Group_norm_nhwc_fwd_params,(.L_x_4942 - _Z35group_norm_nhwc_fwd_one_pass_kernelI11Fp32IOFp32WLi256ELi112ELi448EEv26Group_norm_nhwc_fwd_params)
        .other          _Z35group_norm_nhwc_fwd_one_pass_kernelI11Fp32IOFp32WLi256ELi112ELi448EEv26Group_norm_nhwc_fwd_params,@"STO_CUDA_ENTRY STV_DEFAULT"
_Z35group_norm_nhwc_fwd_one_pass_kernelI11Fp32IOFp32WLi256ELi112ELi448EEv26Group_norm_nhwc_fwd_params:
.text._Z35group_norm_nhwc_fwd_one_pass_kernelI11Fp32IOFp32WLi256ELi112ELi448EEv26Group_norm_nhwc_fwd_params:
        /* <DEDUP_REMOVED lines=9> */
[----:B------:R-:W-:Y:S01]  /*0090*/  HFMA2 R6, -RZ, RZ, 0, 0 ;  /* 0x00000000ff067431 */ /* 0x000fe200000001ff */
[----:B------:R-:W-:Y:S01]  /*00a0*/  MOV R7, R0 ;  /* 0x0000000000077202 */ /* 0x000fe20000000f00 */
[----:B------:R-:W2:Y:S01]  /*00b0*/  S2R R3, SR_CTAID.X ;  /* 0x0000000000037919 */ /* 0x000ea20000002500 */
[----:B------:R-:W3:Y:S01]  /*00c0*/  LDCU.64 UR6, c[0x0][0x388] ;  /* 0x00007100ff0677ac */ /* 0x000ee20008000a00 */
[----:B------:R-:W4:Y:S01]  /*00d0*/  S2R R5, SR_LANEID ;  /* 0x0000000000057919 */ /* 0x000f220000000000 */
[----:B---3--:R-:W-:Y:S02]  /*00e0*/  ISETP.NE.U32.AND P1, PT, RZ, UR6, PT ;  /* 0x00000006ff007c0c */ /* 0x008fe4000bf25070 */
[C---:B0-----:R-:W-:Y:S02]  /*00f0*/  LOP3.LUT R4, R2.reuse, 0xffff, RZ, 0xc0, !PT ;  /* 0x0000ffff02047812 */ /* 0x041fe400078ec0ff */
[----:B--2---:R-:W-:-:S03]  /*0100*/  LOP3.LUT P0, RZ, R2, R3, RZ, 0xfc, !PT ;  /* 0x0000000302ff7212 */ /* 0x004fc6000780fcff */
[----:B------:R-:W-:Y:S01]  /*0110*/  IMAD R4, R4, 0x493, RZ ;  /* 0x0000049304047824 */ /* 0x000fe200078e02ff */
[----:B------:R-:W-:Y:S01]  /*0120*/  ISETP.NE.AND.EX P0, PT, RZ, UR7, !P0, P1 ;  /* 0x00000007ff007c0c */ /* 0x000fe2000c705310 */
[----:B------:R-:W0:Y:S03]  /*0130*/  LDCU.64 UR6, c[0x0][0x358] ;  /* 0x00006b00ff0677ac */ /* 0x000e260008000a00 */
[----:B------:R-:W-:Y:S02]  /*0140*/  SHF.R.U32.HI R117, RZ, 0x10, R4 ;  /* 0x00000010ff757819 */ /* 0x000fe40000011604 */
[----:B------:R-:W2:Y:S02]  /*0150*/  LDC R4, c[0x0][0x374] ;  /* 0x0000dd00ff047b82 */ /* 0x000ea40000000800 */
        /* <DEDUP_REMOVED lines=30> */
[----:B0-2-4-:R-:W-:-:S07]  /*0340*/  SHF.L.U32 R109, R109, 0x1, RZ ;  /* 0x000000016d6d7819 */ /* 0x015fce00000006ff */
.L_x_3892:
[----:B0-234-:R-:W0:Y:S01]  /*0350*/  LDC R26, c[0x0][0x3f8] ;  /* 0x0000fe00ff1a7b82 */ /* 0x01de220000000800 */
[----:B------:R-:W1:Y:S01]  /*0360*/  LDCU UR8, c[0x0][0x404] ;  /* 0x00008080ff0877ac */ /* 0x000e620008000800 */
[----:B------:R-:W-:Y:S01]  /*0370*/  LOP3.LUT R121, R109, 0xffff, RZ, 0xc0, !PT ;  /* 0x0000ffff6d797812 */ /* 0x000fe200078ec0ff */
[----:B------:R-:W2:Y:S01]  /*0380*/  LDCU.64 UR4, c[0x0][0x3e8] ;  /* 0x00007d00ff0477ac */ /* 0x000ea20008000a00 */
[----:B-1----:R-:W-:Y:S01]  /*0390*/  IMAD R43, R3, UR8, R117 ;  /* 0x00000008032b7c24 */ /* 0x002fe2000f8e0275 */
[----:B------:R-:W1:Y:S01]  /*03a0*/  LDCU.64 UR8, c[0x0][0x3f0] ;  /* 0x00007e00ff0877ac */ /* 0x000e620008000a00 */
[----:B0-----:R-:W-:-:S03]  /*03b0*/  IABS R23, R26 ;  /* 0x0000001a00177213 */ /* 0x001fc60000000000 */
[C---:B------:R-:W-:Y:S01]  /*03c0*/  IADD3 R35, PT, PT, R43.reuse, 0x8, RZ ;  /* 0x000000082b237810 */ /* 0x040fe20007ffe0ff */
[----:B------:R-:W0:Y:S01]  /*03d0*/  I2F.RP R22, R23 ;  /* 0x0000001700167306 */ /* 0x000e220000209400 */
[----:B--2---:R-:W-:Y:S02]  /*03e0*/  ISETP.GE.U32.AND P5, PT, R43, UR4, PT ;  /* 0x000000042b007c0c */ /* 0x004fe4000bfa6070 */
[----:B------:R-:W-:Y:S02]  /*03f0*/  ISETP.GE.U32.AND P4, PT, R35, UR4, PT ;  /* 0x0000000423007c0c */ /* 0x000fe4000bf86070 */
[----:B------:R-:W-:Y:S02]  /*0400*/  SHF.R.S32.HI R33, RZ, 0x1f, R35 ;  /* 0x0000001fff217819 */ /* 0x000fe40000011423 */
[----:B------:R-:W-:Y:S02]  /*0410*/  SHF.R.S32.HI R31, RZ, 0x1f, R43 ;  /* 0x0000001fff1f7819 */ /* 0x000fe4000001142b */
[----:B------:R-:W-:-:S02]  /*0420*/  ISETP.GE.AND.EX P4, PT, R33, UR5, PT, P4 ;  /* 0x0000000521007c0c */ /* 0x000fc4000bf86340 */
[----:B------:R-:W-:Y:S02]  /*0430*/  ISETP.GE.AND.EX P5, PT, R31, UR5, PT, P5 ;  /* 0x000000051f007c0c */ /* 0x000fe4000bfa6350 */
[C---:B-----5:R-:W-:Y:S01]  /*0440*/  IADD3 R37, PT, PT, R43.reuse, 0x10, RZ ;  /* 0x000000102b257810 */ /* 0x060fe20007ffe0ff */
[----:B0-----:R-:W0:Y:S01]  /*0450*/  MUFU.RCP R22, R22 ;  /* 0x0000001600167308 */ /* 0x001e220000001000 */
[----:B------:R-:W-:Y:S02]  /*0460*/  IADD3 R39, PT, PT, R43, 0x18, RZ ;  /* 0x000000182b277810 */ /* 0x000fe40007ffe0ff */
[----:B------:R-:W-:Y:S02]  /*0470*/  SHF.R.S32.HI R45, RZ, 0x1f, R37 ;  /* 0x0000001fff2d7819 */ /* 0x000fe40000011425 */
[----:B------:R-:W-:-:S03]  /*0480*/  SHF.R.S32.HI R47, RZ, 0x1f, R39 ;  /* 0x0000001fff2f7819 */ /* 0x000fc60000011427 */
[----:B------:R-:W2:Y:S01]  /*0490*/  @!P4 LDC.64 R28, c[0x0][0x3e0] ;  /* 0x0000f800ff1ccb82 */ /* 0x000ea20000000a00 */
[----:B------:R-:W-:-:S04]  /*04a0*/  IADD3 R41, PT, PT, R43, 0x28, RZ ;  /* 0x000000282b297810 */ /* 0x000fc80007ffe0ff */
[----:B------:R-:W-:-:S03]  /*04b0*/  SHF.R.S32.HI R51, RZ, 0x1f, R41 ;  /* 0x0000001fff337819 */ /* 0x000fc60000011429 */
[----:B------:R-:W3:Y:S01]  /*04c0*/  @!P5 LDC.64 R48, c[0x0][0x3e0] ;  /* 0x0000f800ff30db82 */ /* 0x000ee20000000a00 */
[----:B0-----:R-:W-:-:S04]  /*04d0*/  IADD3 R20, PT, PT, R22, 0xffffffe, RZ ;  /* 0x0ffffffe16147810 */ /* 0x001fc80007ffe0ff */
[----:B------:R0:W4:Y:S02]  /*04e0*/  F2I.FTZ.U32.TRUNC.NTZ R21, R20 ;  /* 0x0000001400157305 */ /* 0x000124000021f000 */
[----:B0-----:R-:W-:Y:S01]  /*04f0*/  MOV R20, RZ ;  /* 0x000000ff00147202 */ /* 0x001fe20000000f00 */
[----:B--2---:R-:W-:-:S04]  /*0500*/  @!P4 IMAD R32, R33, R28, RZ ;  /* 0x0000001c2120c224 */ /* 0x004fc800078e02ff */
[----:B------:R-:W-:Y:S01]  /*0510*/  @!P4 IMAD R53, R35, R29, R32 ;  /* 0x0000001d2335c224 */ /* 0x000fe200078e0220 */
[----:B----4-:R-:W-:Y:S01]  /*0520*/  IADD3 R24, PT, PT, RZ, -R21, RZ ;  /* 0x80000015ff187210 */ /* 0x010fe20007ffe0ff */
[----:B---3--:R-:W-:-:S04]  /*0530*/  @!P5 IMAD R30, R31, R48, RZ ;  /* 0x000000301f1ed224 */ /* 0x008fc800078e02ff */
[----:B------:R-:W-:Y:S01]  /*0540*/  IMAD R25, R24, R23, RZ ;  /* 0x0000001718197224 */ /* 0x000fe200078e02ff */
[----:B------:R-:W-:Y:S01]  /*0550*/  IABS R24, R7 ;  /* 0x0000000700187213 */ /* 0x000fe20000000000 */
[----:B------:R-:W-:Y:S02]  /*0560*/  @!P5 IMAD R49, R43, R49, R30 ;  /* 0x000000312b31d224 */ /* 0x000fe400078e021e */
[----:B------:R-:W-:Y:S01]  /*0570*/  IMAD.HI.U32 R21, R21, R25, R20 ;  /* 0x0000001915157227 */ /* 0x000fe200078e0014 */
[----:B------:R-:W-:-:S04]  /*0580*/  LOP3.LUT R20, R7, R26, RZ, 0x3c, !PT ;  /* 0x0000001a07147212 */ /* 0x000fc800078e3cff */
[----:B------:R-:W-:Y:S01]  /*0590*/  ISETP.GE.AND P3, PT, R20, RZ, PT ;  /* 0x000000ff1400720c */ /* 0x000fe20003f66270 */
[----:B------:R-:W-:-:S05]  /*05a0*/  IMAD.HI.U32 R21, R21, R24, RZ ;  /* 0x0000001815157227 */ /* 0x000fca00078e00ff */
[----:B------:R-:W-:-:S05]  /*05b0*/  IADD3 R22, PT, PT, -R21, RZ, RZ ;  /* 0x000000ff15167210 */ /* 0x000fca0007ffe1ff */
[C---:B------:R-:W-:Y:S02]  /*05c0*/  IMAD R22, R23.reuse, R22, R24 ;  /* 0x0000001617167224 */ /* 0x040fe400078e0218 */
[----:B------:R-:W0:Y:S03]  /*05d0*/  @!P5 LDC.64 R24, c[0x0][0x390] ;  /* 0x0000e400ff18db82 */ /* 0x000e260000000a00 */
        /* <DEDUP_REMOVED lines=15> */
[----:B------:R-:W-:Y:S02]  /*06d0*/  IMAD R118, R26, R118, R7 ;  /* 0x000000761a767224 */ /* 0x000fe400078e0207 */
[----:B-1----:R-:W-:Y:S01]  /*06e0*/  IMAD R22, R20, UR8, RZ ;  /* 0x0000000814167c24 */ /* 0x002fe2000f8e02ff */
[----:B------:R-:W1:Y:S01]  /*06f0*/  @!P1 LDC.64 R26, c[0x0][0x3e0] ;  /* 0x0000f800ff1a9b82 */ /* 0x000e620000000a00 */
[----:B------:R-:W-:-:S02]  /*0700*/  IMAD R118, R118, 0x70, RZ ;  /* 0x0000007076767824 */ /* 0x000fc400078e02ff */
[----:B------:R-:W-:-:S03]  /*0710*/  IMAD R123, R23, UR9, R22 ;  /* 0x00000009177b7c24 */ /* 0x000fc6000f8e0216 */
[C---:B------:R-:W-:Y:S02]  /*0720*/  IADD3 R120, P3, PT, R118.reuse, R121, RZ ;  /* 0x0000007976787210 */ /* 0x040fe40007f7e0ff */
[----:B------:R-:W2:Y:S02]  /*0730*/  @!P4 LDC.64 R20, c[0x0][0x390] ;  /* 0x0000e400ff14cb82 */ /* 0x000ea40000000a00 */
[----:B------:R-:W-:Y:S02]  /*0740*/  LEA.HI.X.SX32 R121, R118, RZ, 0x1, P3 ;  /* 0x000000ff76797211 */ /* 0x000fe400018f0eff */
[----:B------:R-:W-:Y:S01]  /*0750*/  ISETP.GE.U32.AND P3, PT, R41, UR4, PT ;  /* 0x0000000429007c0c */ /* 0x000fe2000bf66070 */
[----:B------:R-:W-:-:S03]  /*0760*/  IMAD.WIDE.U32 R120, R23, UR8, R120 ;  /* 0x0000000817787c25 */ /* 0x000fc6000f8e0078 */
[----:B------:R-:W-:Y:S01]  /*0770*/  ISETP.GE.AND.EX P3, PT, R51, UR5, PT, P3 ;  /* 0x0000000533007c0c */ /* 0x000fe2000bf66330 */
[----:B------:R-:W3:Y:S01]  /*0780*/  @!P2 LDC.64 R22, c[0x0][0x3e0] ;  /* 0x0000f800ff16ab82 */ /* 0x000ee20000000a00 */
[----:B------:R-:W-:Y:S02]  /*0790*/  IADD3 R123, PT, PT, R121, R123, RZ ;  /* 0x0000007b797b7210 */ /* 0x000fe40007ffe0ff */
[-C--:B------:R-:W-:Y:S02]  /*07a0*/  @!P5 MOV R122, R120.reuse ;  /* 0x00000078007ad202 */ /* 0x080fe40000000f00 */
[----:B------:R-:W-:Y:S02]  /*07b0*/  @!P4 MOV R32, R120 ;  /* 0x000000780020c202 */ /* 0x000fe40000000f00 */
[----:B------:R-:W-:Y:S01]  /*07c0*/  @!P4 MOV R33, R123 ;  /* 0x0000007b0021c202 */ /* 0x000fe20000000f00 */
[----:B------:R-:W-:Y:S01]  /*07d0*/  @!P5 IMAD.WIDE.U32 R30, R43, R48, R122 ;  /* 0x000000302b1ed225 */ /* 0x000fe200078e007a */
[----:B------:R-:W-:-:S02]  /*07e0*/  @!P1 MOV R34, R120 ;  /* 0x0000007800229202 */ /* 0x000fc40000000f00 */
[----:B------:R-:W-:Y:S01]  /*07f0*/  @!P2 MOV R36, R120 ;  /* 0x000000780024a202 */ /* 0x000fe20000000f00 */
[----:B------:R-:W-:Y:S01]  /*0800*/  @!P4 IMAD.WIDE.U32 R28, R35, R28, R32 ;  /* 0x0000001c231cc225 */ /* 0x000fe200078e0020 */
[----:B------:R-:W-:Y:S02]  /*0810*/  @!P5 IADD3 R31, PT, PT, R31, R49, RZ ;  /* 0x000000311f1fd210 */ /* 0x000fe40007ffe0ff */
[C---:B0-----:R-:W-:Y:S02]  /*0820*/  @!P5 LEA R24, P6, R30.reuse, R24, 0x2 ;  /* 0x000000181e18d211 */ /* 0x041fe400078c10ff */
[----:B------:R-:W-:Y:S02]  /*0830*/  @!P4 IADD3 R29, PT, PT, R29, R53, RZ ;  /* 0x000000351d1dc210 */ /* 0x000fe40007ffe0ff */
[----:B------:R-:W-:Y:S01]  /*0840*/  @!P5 LEA.HI.X R25, R30, R25, R31, 0x2, P6 ;  /* 0x000000191e19d211 */ /* 0x000fe200030f141f */
[----:B------:R-:W0:Y:S01]  /*0850*/  @!P2 LDC.64 R52, c[0x0][0x390] ;  /* 0x0000e400ff34ab82 */ /* 0x000e220000000a00 */
[C---:B--2---:R-:W-:Y:S01]  /*0860*/  @!P4 LEA R30, P6, R28.reuse, R20, 0x2 ;  /* 0x000000141c1ec211 */ /* 0x044fe200078c10ff */
[----:B-1----:R-:W-:Y:S01]  /*0870*/  @!P1 IMAD R20, R45, R26, RZ ;  /* 0x0000001a2d149224 */ /* 0x002fe200078e02ff */
[----:B------:R-:W-:Y:S01]  /*0880*/  @!P1 MOV R35, R123 ;  /* 0x0000007b00239202 */ /* 0x000fe20000000f00 */
[----:B---3--:R-:W-:Y:S01]  /*0890*/  @!P2 IMAD R32, R47, R22, RZ ;  /* 0x000000162f20a224 */ /* 0x008fe200078e02ff */
[----:B------:R-:W-:Y:S01]  /*08a0*/  @!P4 LEA.HI.X R31, R28, R21, R29, 0x2, P6 ;  /* 0x000000151c1fc211 */ /* 0x000fe200030f141d */
[----:B------:R-:W-:-:S02]  /*08b0*/  @!P1 IMAD R33, R37, R27, R20 ;  /* 0x0000001b25219224 */ /* 0x000fc400078e0214 */
[----:B------:R-:W-:Y:S01]  /*08c0*/  @!P1 IMAD.WIDE.U32 R34, R37, R26, R34 ;  /* 0x0000001a25229225 */ /* 0x000fe200078e0022 */
[----:B------:R-:W1:Y:S01]  /*08d0*/  @!P1 LDC.64 R28, c[0x0][0x390] ;  /* 0x0000e400ff1c9b82 */ /* 0x000e620000000a00 */
[----:B------:R-:W-:Y:S02]  /*08e0*/  @!P2 MOV R37, R123 ;  /* 0x0000007b0025a202 */ /* 0x000fe40000000f00 */
[----:B------:R-:W-:Y:S01]  /*08f0*/  @!P2 IMAD R45, R39, R23, R32 ;  /* 0x00000017272da224 */ /* 0x000fe200078e0220 */
[----:B------:R-:W-:Y:S01]  /*0900*/  IADD3 R47, PT, PT, R43, 0x30, RZ ;  /* 0x000000302b2f7810 */ /* 0x000fe20007ffe0ff */
[----:B------:R-:W-:Y:S01]  /*0910*/  @!P2 IMAD.WIDE.U32 R36, R39, R22, R36 ;  /* 0x000000162724a225 */ /* 0x000fe200078e0024 */
[----:B------:R-:W-:Y:S02]  /*0920*/  CS2R R22, SRZ ;  /* 0x0000000000167805 */ /* 0x000fe4000001ff00 */
[----:B------:R-:W2:Y:S01]  /*0930*/  @!P3 LDC.64 R26, c[0x0][0x3e0] ;  /* 0x0000f800ff1abb82 */ /* 0x000ea20000000a00 */
[----:B------:R-:W-:-:S02]  /*0940*/  MOV R21, RZ ;  /* 0x000000ff00157202 */ /* 0x000fc40000000f00 */
[----:B------:R-:W-:Y:S01]  /*0950*/  MOV R20, RZ ;  /* 0x000000ff00147202 */ /* 0x000fe20000000f00 */
[----:B------:R-:W3:Y:S01]  /*0960*/  @!P4 LDG.E.64 R22, desc[UR6][R30.64] ;  /* 0x000000061e16c981 */ /* 0x000ee2000c1e1b00 */
[----:B------:R-:W-:Y:S02]  /*0970*/  ISETP.GE.U32.AND P4, PT, R47, UR4, PT ;  /* 0x000000042f007c0c */ /* 0x000fe4000bf86070 */
[----:B------:R-:W-:Y:S02]  /*0980*/  SHF.R.S32.HI R55, RZ, 0x1f, R47 ;  /* 0x0000001fff377819 */ /* 0x000fe4000001142f */
[----:B------:R4:W5:Y:S01]  /*0990*/  @!P5 LDG.E.64 R20, desc[UR6][R24.64] ;  /* 0x000000061814d981 */ /* 0x000962000c1e1b00 */
[----:B------:R-:W-:Y:S01]  /*09a0*/  IADD3 R49, PT, PT, R43, 0x38, RZ ;  /* 0x000000382b317810 */ /* 0x000fe20007ffe0ff */
[----:B------:R-:W2:Y:S01]  /*09b0*/  @!P3 LDC.64 R38, c[0x0][0x390] ;  /* 0x0000e400ff26bb82 */ /* 0x000ea20000000a00 */
[----:B------:R-:W-:Y:S02]  /*09c0*/  @!P1 IADD3 R33, PT, PT, R35, R33, RZ ;  /* 0x0000002123219210 */ /* 0x000fe40007ffe0ff */
[----:B------:R-:W-:-:S02]  /*09d0*/  ISETP.GE.AND.EX P4, PT, R55, UR5, PT, P4 ;  /* 0x0000000537007c0c */ /* 0x000fc4000bf86340 */
[C---:B-1----:R-:W-:Y:S02]  /*09e0*/  @!P1 LEA R32, P6, R34.reuse, R28, 0x2 ;  /* 0x0000001c22209211 */ /* 0x042fe400078c10ff */
[----:B------:R-:W-:Y:S02]  /*09f0*/  ISETP.GE.U32.AND P5, PT, R49, UR4, PT ;  /* 0x0000000431007c0c */ /* 0x000fe4000bfa6070 */
[----:B------:R-:W-:Y:S02]  /*0a00*/  SHF.R.S32.HI R57, RZ, 0x1f, R49 ;  /* 0x0000001fff397819 */ /* 0x000fe40000011431 */
[----:B------:R-:W-:Y:S02]  /*0a10*/  @!P1 LEA.HI.X R33, R34, R29, R33, 0x2, P6 ;  /* 0x0000001d22219211 */ /* 0x000fe400030f1421 */
[----:B----4-:R-:W-:Y:S02]  /*0a20*/  @!P2 IADD3 R24, PT, PT, R37, R45, RZ ;  /* 0x0000002d2518a210 */ /* 0x010fe40007ffe0ff */
[C---:B0-----:R-:W-:Y:S01]  /*0a30*/  @!P2 LEA R44, P6, R36.reuse, R52, 0x2 ;  /* 0x00000034242ca211 */ /* 0x041fe200078c10ff */
[----:B--2---:R-:W-:Y:S01]  /*0a40*/  @!P3 IMAD R28, R51, R26, RZ ;  /* 0x0000001a331cb224 */ /* 0x004fe200078e02ff */
[----:B------:R-:W-:Y:S01]  /*0a50*/  ISETP.GE.AND.EX P5, PT, R57, UR5, PT, P5 ;  /* 0x0000000539007c0c */ /* 0x000fe2000bfa6350 */
[----:B------:R-:W0:Y:S01]  /*0a60*/  @!P4 LDC.64 R34, c[0x0][0x390] ;  /* 0x0000e400ff22cb82 */ /* 0x000e220000000a00 */
[----:B------:R-:W-:-:S02]  /*0a70*/  @!P2 LEA.HI.X R45, R36, R53, R24, 0x2, P6 ;  /* 0x00000035242da211 */ /* 0x000fc400030f1418 */
[----:B------:R-:W-:Y:S01]  /*0a80*/  CS2R R24, SRZ ;  /* 0x0000000000187805 */ /* 0x000fe2000001ff00 */
[----:B------:R-:W-:Y:S01]  /*0a90*/  @!P3 IMAD R63, R41, R27, R28 ;  /* 0x0000001b293fb224 */ /* 0x000fe200078e021c */
[----:B------:R-:W-:Y:S02]  /*0aa0*/  IADD3 R51, PT, PT, R43, 0x40, RZ ;  /* 0x000000402b337810 */ /* 0x000fe40007ffe0ff */
[----:B------:R-:W-:Y:S01]  /*0ab0*/  @!P3 MOV R36, R120 ;  /* 0x000000780024b202 */ /* 0x000fe20000000f00 */
[----:B------:R-:W1:Y:S01]  /*0ac0*/  @!P4 LDC.64 R28, c[0x0][0x3e0] ;  /* 0x0000f800ff1ccb82 */ /* 0x000e620000000a00 */
[----:B------:R-:W-:Y:S01]  /*0ad0*/  @!P3 MOV R37, R123 ;  /* 0x0000007b0025b202 */ /* 0x000fe20000000f00 */
[----:B------:R2:W4:Y:S01]  /*0ae0*/  @!P1 LDG.E.64 R24, desc[UR6][R32.64] ;  /* 0x0000000620189981 */ /* 0x000522000c1e1b00 */
[----:B------:R-:W-:Y:S02]  /*0af0*/  ISETP.GE.U32.AND P1, PT, R51, UR4, PT ;  /* 0x0000000433007c0c */ /* 0x000fe4000bf26070 */
[----:B------:R-:W-:Y:S01]  /*0b00*/  SHF.R.S32.HI R59, RZ, 0x1f, R51 ;  /* 0x0000001fff3b7819 */ /* 0x000fe20000011433 */
[----:B------:R-:W-:Y:S01]  /*0b10*/  @!P3 IMAD.WIDE.U32 R36, R41, R26, R36 ;  /* 0x0000001a2924b225 */ /* 0x000fe200078e0024 */
[----:B------:R-:W-:Y:S01]  /*0b20*/  IADD3 R53, PT, PT, R43, 0x50, RZ ;  /* 0x000000502b357810 */ /* 0x000fe20007ffe0ff */
[----:B------:R-:W0:Y:S01]  /*0b30*/  @!P5 LDC.64 R30, c[0x0][0x3e0] ;  /* 0x0000f800ff1edb82 */ /* 0x000e220000000a00 */
[----:B------:R-:W-:-:S02]  /*0b40*/  CS2R R26, SRZ ;  /* 0x00000000001a7805 */ /* 0x000fc4000001ff00 */
[----:B------:R-:W-:Y:S02]  /*0b50*/  ISETP.GE.AND.EX P1, PT, R59, UR5, PT, P1 ;  /* 0x000000053b007c0c */ /* 0x000fe4000bf26310 */
[----:B------:R-:W-:Y:S02]  /*0b60*/  ISETP.GE.U32.AND P6, PT, R53, UR4, PT ;  /* 0x0000000435007c0c */ /* 0x000fe4000bfc6070 */
[----:B------:R-:W-:Y:S01]  /*0b70*/  SHF.R.S32.HI R61, RZ, 0x1f, R53 ;  /* 0x0000001fff3d7819 */ /* 0x000fe20000011435 */
[----:B------:R2:W4:Y:S02]  /*0b80*/  @!P2 LDG.E.64 R26, desc[UR6][R44.64] ;  /* 0x000000062c1aa981 */ /* 0x000524000c1e1b00 */
[----:B--2---:R-:W-:Y:S01]  /*0b90*/  @!P3 IADD3 R32, PT, PT, R37, R63, RZ ;  /* 0x0000003f2520b210 */ /* 0x004fe20007ffe0ff */
[----:B------:R-:W2:Y:S01]  /*0ba0*/  @!P5 LDC.64 R40, c[0x0][0x390] ;  /* 0x0000e400ff28db82 */ /* 0x000ea20000000a00 */
[----:B------:R-:W-:Y:S02]  /*0bb0*/  ISETP.GE.AND.EX P2, PT, R61, UR5, PT, P6 ;  /* 0x000000053d007c0c */ /* 0x000fe4000bf46360 */
[----:B------:R-:W-:-:S04]  /*0bc0*/  @!P3 LEA R38, P6, R36, R38, 0x2 ;  /* 0x000000262426b211 */ /* 0x000fc800078c10ff */
[----:B------:R-:W-:Y:S02]  /*0bd0*/  @!P3 LEA.HI.X R39, R36, R39, R32, 0x2, P6 ;  /* 0x000000272427b211 */ /* 0x000fe400030f1420 */
[----:B------:R-:W2:Y:S01]  /*0be0*/  @!P1 LDC.64 R36, c[0x0][0x3e0] ;  /* 0x0000f800ff249b82 */ /* 0x000ea20000000a00 */
[----:B------:R-:W-:Y:S01]  /*0bf0*/  @!P4 MOV R44, R120 ;  /* 0x00000078002cc202 */ /* 0x000fe20000000f00 */
[----:B-1----:R-:W-:Y:S01]  /*0c00*/  @!P4 IMAD R42, R55, R28, RZ ;  /* 0x0000001c372ac224 */ /* 0x002fe200078e02ff */
[----:B------:R-:W-:Y:S02]  /*0c10*/  @!P4 MOV R45, R123 ;  /* 0x0000007b002dc202 */ /* 0x000fe40000000f00 */
[----:B------:R-:W-:Y:S01]  /*0c20*/  @!P5 MOV R46, R120 ;  /* 0x00000078002ed202 */ /* 0x000fe20000000f00 */
[C---:B------:R-:W-:Y:S02]  /*0c30*/  @!P4 IMAD R55, R47.reuse, R29, R42 ;  /* 0x0000001d2f37c224 */ /* 0x040fe400078e022a */
[----:B------:R-:W-:Y:S01]  /*0c40*/  @!P4 IMAD.WIDE.U32 R44, R47, R28, R44 ;  /* 0x0000001c2f2cc225 */ /* 0x000fe200078e002c */
[----:B------:R-:W1:Y:S01]  /*0c50*/  @!P2 LDC.64 R32, c[0x0][0x3e0] ;  /* 0x0000f800ff20ab82 */ /* 0x000e620000000a00 */
[----:B------:R-:W-:-:S02]  /*0c60*/  @!P5 MOV R47, R123 ;  /* 0x0000007b002fd202 */ /* 0x000fc40000000f00 */
[----:B0-----:R-:W-:Y:S01]  /*0c70*/  @!P5 IMAD R42, R57, R30, RZ ;  /* 0x0000001e392ad224 */ /* 0x001fe200078e02ff */
[----:B------:R-:W-:Y:S02]  /*0c80*/  @!P4 IADD3 R45, PT, PT, R45, R55, RZ ;  /* 0x000000372d2dc210 */ /* 0x000fe40007ffe0ff */
[C---:B------:R-:W-:Y:S01]  /*0c90*/  @!P4 LEA R34, P6, R44.reuse, R34, 0x2 ;  /* 0x000000222c22c211 */ /* 0x040fe200078c10ff */
[C---:B------:R-:W-:Y:S02]  /*0ca0*/  @!P5 IMAD R63, R49.reuse, R31, R42 ;  /* 0x0000001f313fd224 */ /* 0x040fe400078e022a */
[----:B------:R-:W-:Y:S01]  /*0cb0*/  @!P5 IMAD.WIDE.U32 R30, R49, R30, R46 ;  /* 0x0000001e311ed225 */ /* 0x000fe200078e002e */
[----:B------:R-:W-:Y:S02]  /*0cc0*/  CS2R R28, SRZ ;  /* 0x00000000001c7805 */ /* 0x000fe4000001ff00 */
[----:B------:R-:W-:Y:S02]  /*0cd0*/  @!P4 LEA.HI.X R35, R44, R35, R45, 0x2, P6 ;  /* 0x000000232c23c211 */ /* 0x000fe400030f142d */
[----:B------:R-:W-:Y:S01]  /*0ce0*/  IADD3 R42, PT, PT, R43, 0x60, RZ ;  /* 0x000000602b2a7810 */ /* 0x000fe20007ffe0ff */
[----:B------:R-:W0:Y:S01]  /*0cf0*/  @!P1 LDC.64 R44, c[0x0][0x390] ;  /* 0x0000e400ff2c9b82 */ /* 0x000e220000000a00 */
[----:B------:R-:W-:Y:S01]  /*0d00*/  @!P5 IADD3 R31, PT, PT, R31, R63, RZ ;  /* 0x0000003f1f1fd210 */ /* 0x000fe20007ffe0ff */
[----:B------:R1:W4:Y:S01]  /*0d10*/  @!P3 LDG.E.64 R28, desc[UR6][R38.64] ;  /* 0x00000006261cb981 */ /* 0x000322000c1e1b00 */
[----:B--2---:R-:W-:Y:S01]  /*0d20*/  @!P5 LEA R40, P6, R30, R40, 0x2 ;  /* 0x000000281e28d211 */ /* 0x004fe200078c10ff */
[----:B------:R-:W-:Y:S01]  /*0d30*/  @!P1 IMAD R46, R59, R36, RZ ;  /* 0x000000243b2e9224 */ /* 0x000fe200078e02ff */
[----:B------:R-:W-:-:S02]  /*0d40*/  ISETP.GE.U32.AND P3, PT, R42, UR4, PT ;  /* 0x000000042a007c0c */ /* 0x000fc4000bf66070 */
[----:B------:R-:W-:Y:S02]  /*0d50*/  @!P5 LEA.HI.X R41, R30, R41, R31, 0x2, P6 ;  /* 0x000000291e29d211 */ /* 0x000fe400030f141f */
[----:B------:R-:W-:Y:S02]  /*0d60*/  @!P1 MOV R30, R120 ;  /* 0x00000078001e9202 */ /* 0x000fe40000000f00 */
[----:B------:R-:W-:Y:S02]  /*0d70*/  @!P1 MOV R31, R123 ;  /* 0x0000007b001f9202 */ /* 0x000fe40000000f00 */
[----:B------:R-:W-:Y:S01]  /*0d80*/  SHF.R.S32.HI R57, RZ, 0x1f, R42 ;  /* 0x0000001fff397819 */ /* 0x000fe2000001142a */
[C---:B------:R-:W-:Y:S02]  /*0d90*/  @!P1 IMAD R49, R51.reuse, R37, R46 ;  /* 0x0000002533319224 */ /* 0x040fe400078e022e */
[----:B------:R-:W-:Y:S01]  /*0da0*/  @!P1 IMAD.WIDE.U32 R36, R51, R36, R30 ;  /* 0x0000002433249225 */ /* 0x000fe200078e001e */
[----:B------:R-:W-:Y:S01]  /*0db0*/  ISETP.GE.AND.EX P3, PT, R57, UR5, PT, P3 ;  /* 0x0000000539007c0c */ /* 0x000fe2000bf66330 */
[----:B------:R-:W2:Y:S01]  /*0dc0*/  @!P2 LDC.64 R50, c[0x0][0x390] ;  /* 0x0000e400ff32ab82 */ /* 0x000ea20000000a00 */
[----:B------:R-:W-:Y:S01]  /*0dd0*/  @!P2 MOV R46, R120 ;  /* 0x00000078002ea202 */ /* 0x000fe20000000f00 */
[----:B-1----:R-:W-:Y:S01]  /*0de0*/  @!P2 IMAD R38, R61, R32, RZ ;  /* 0x000000203d26a224 */ /* 0x002fe200078e02ff */
[----:B------:R-:W-:-:S02]  /*0df0*/  @!P2 MOV R47, R123 ;  /* 0x0000007b002fa202 */ /* 0x000fc40000000f00 */
[----:B------:R-:W-:Y:S01]  /*0e00*/  CS2R R30, SRZ ;  /* 0x00000000001e7805 */ /* 0x000fe2000001ff00 */
[C---:B------:R-:W-:Y:S02]  /*0e10*/  @!P2 IMAD R63, R53.reuse, R33, R38 ;  /* 0x00000021353fa224 */ /* 0x040fe400078e0226 */
[----:B------:R-:W-:Y:S01]  /*0e20*/  @!P2 IMAD.WIDE.U32 R46, R53, R32, R46 ;  /* 0x00000020352ea225 */ /* 0x000fe200078e002e */
[----:B------:R-:W-:Y:S02]  /*0e30*/  CS2R R32, SRZ ;  /* 0x0000000000207805 */ /* 0x000fe4000001ff00 */
[C---:B------:R-:W-:Y:S01]  /*0e40*/  IADD3 R53, PT, PT, R43.reuse, 0x78, RZ ;  /* 0x000000782b357810 */ /* 0x040fe20007ffe0ff */
[----:B------:R1:W4:Y:S01]  /*0e50*/  @!P4 LDG.E.64 R30, desc[UR6][R34.64] ;  /* 0x00000006221ec981 */ /* 0x000322000c1e1b00 */
[----:B------:R-:W-:Y:S01]  /*0e60*/  IADD3 R55, PT, PT, R43, 0x90, RZ ;  /* 0x000000902b377810 */ /* 0x000fe20007ffe0ff */
[----:B------:R-:W2:Y:S01]  /*0e70*/  @!P3 LDC.64 R38, c[0x0][0x3e0] ;  /* 0x0000f800ff26bb82 */ /* 0x000ea20000000a00 */
[----:B------:R-:W-:Y:S01]  /*0e80*/  ISETP.GE.U32.AND P4, PT, R53, UR4, PT ;  /* 0x0000000435007c0c */ /* 0x000fe2000bf86070 */
[----:B------:R2:W4:Y:S01]  /*0e90*/  @!P5 LDG.E.64 R32, desc[UR6][R40.64] ;  /* 0x000000062820d981 */ /* 0x000522000c1e1b00 */
[----:B------:R-:W-:-:S02]  /*0ea0*/  SHF.R.S32.HI R59, RZ, 0x1f, R53 ;  /* 0x0000001fff3b7819 */ /* 0x000fc40000011435 */
[----:B------:R-:W-:Y:S02]  /*0eb0*/  ISETP.GE.U32.AND P5, PT, R55, UR4, PT ;  /* 0x0000000437007c0c */ /* 0x000fe4000bfa6070 */
[----:B------:R-:W-:Y:S02]  /*0ec0*/  SHF.R.S32.HI R61, RZ, 0x1f, R55 ;  /* 0x0000001fff3d7819 */ /* 0x000fe40000011437 */
[----:B------:R-:W-:Y:S02]  /*0ed0*/  ISETP.GE.AND.EX P4, PT, R59, UR5, PT, P4 ;  /* 0x000000053b007c0c */ /* 0x000fe4000bf86340 */
[----:B------:R-:W-:Y:S02]  /*0ee0*/  @!P1 IADD3 R37, PT, PT, R37, R49, RZ ;  /* 0x0000003125259210 */ /* 0x000fe40007ffe0ff */
[----:B0-----:R-:W-:Y:S02]  /*0ef0*/  @!P1 LEA R48, P6, R36, R44, 0x2 ;  /* 0x0000002c24309211 */ /* 0x001fe400078c10ff */
[----:B------:R-:W-:-:S02]  /*0f00*/  ISETP.GE.AND.EX P5, PT, R61, UR5, PT, P5 ;  /* 0x000000053d007c0c */ /* 0x000fc4000bfa6350 */
[----:B------:R-:W-:Y:S02]  /*0f10*/  @!P1 LEA.HI.X R49, R36, R45, R37, 0x2, P6 ;  /* 0x0000002d24319211 */ /* 0x000fe400030f1425 */
[----:B-1----:R-:W-:Y:S01]  /*0f20*/  @!P2 IADD3 R34, PT, PT, R47, R63, RZ ;  /* 0x0000003f2f22a210 */ /* 0x002fe20007ffe0ff */
[----:B------:R-:W0:Y:S01]  /*0f30*/  @!P3 LDC.64 R44, c[0x0][0x390] ;  /* 0x0000e400ff2cbb82 */ /* 0x000e220000000a00 */
[----:B--2---:R-:W-:-:S04]  /*0f40*/  @!P2 LEA R50, P6, R46, R50, 0x2 ;  /* 0x000000322e32a211 */ /* 0x004fc800078c10ff */
[----:B------:R-:W-:-:S03]  /*0f50*/  @!P2 LEA.HI.X R51, R46, R51, R34, 0x2, P6 ;  /* 0x000000332e33a211 */ /* 0x000fc600030f1422 */
[----:B------:R-:W1:Y:S01]  /*0f60*/  @!P4 LDC.64 R46, c[0x0][0x3e0] ;  /* 0x0000f800ff2ecb82 */ /* 0x000e620000000a00 */
[----:B------:R-:W-:Y:S01]  /*0f70*/  @!P3 IMAD R57, R57, R38, RZ ;  /* 0x000000263939b224 */ /* 0x000fe200078e02ff */
[----:B------:R-:W-:Y:S02]  /*0f80*/  CS2R R34, SRZ ;  /* 0x0000000000227805 */ /* 0x000fe4000001ff00 */
[----:B------:R-:W-:-:S04]  /*0f90*/  @!P3 MOV R40, R120 ;  /* 0x000000780028b202 */ /* 0x000fc80000000f00 */
[----:B------:R-:W2:Y:S01]  /*0fa0*/  @!P5 LDC.64 R36, c[0x0][0x3e0] ;  /* 0x0000f800ff24db82 */ /* 0x000ea20000000a00 */
[----:B------:R-:W-:Y:S01]  /*0fb0*/  @!P3 MOV R41, R123 ;  /* 0x0000007b0029b202 */ /* 0x000fe20000000f00 */
[C---:B------:R-:W-:Y:S01]  /*0fc0*/  @!P3 IMAD R65, R42.reuse, R39, R57 ;  /* 0x000000272a41b224 */ /* 0x040fe200078e0239 */
[C---:B------:R-:W-:Y:S02]  /*0fd0*/  IADD3 R54, PT, PT, R43.reuse, 0x98, RZ ;  /* 0x000000982b367810 */ /* 0x040fe40007ffe0ff */
[----:B------:R-:W-:Y:S01]  /*0fe0*/  CS2R R56, SRZ ;  /* 0x0000000000387805 */ /* 0x000fe2000001ff00 */
[----:B------:R0:W4:Y:S01]  /*0ff0*/  @!P1 LDG.E.64 R34, desc[UR6][R48.64] ;  /* 0x0000000630229981 */ /* 0x000122000c1e1b00 */
[----:B------:R-:W-:Y:S01]  /*1000*/  @!P3 IMAD.WIDE.U32 R40, R42, R38, R40 ;  /* 0x000000262a28b225 */ /* 0x000fe200078e0028 */
[----:B------:R-:W-:Y:S01]  /*1010*/  ISETP.GE.U32.AND P1, PT, R54, UR4, PT ;  /* 0x0000000436007c0c */ /* 0x000fe2000bf26070 */
[----:B------:R-:W3:Y:S01]  /*1020*/  @!P4 LDC.64 R38, c[0x0][0x390] ;  /* 0x0000e400ff26cb82 */ /* 0x000ee20000000a00 */
[----:B------:R-:W-:Y:S01]  /*1030*/  SHF.R.S32.HI R63, RZ, 0x1f, R54 ;  /* 0x0000001fff3f7819 */ /* 0x000fe20000011436 */
[----:B------:R1:W4:Y:S01]  /*1040*/  @!P2 LDG.E.64 R56, desc[UR6][R50.64] ;  /* 0x000000063238a981 */ /* 0x000322000c1e1b00 */
[----:B------:R-:W-:-:S02]  /*1050*/  IADD3 R64, PT, PT, R43, 0xa0, RZ ;  /* 0x000000a02b407810 */ /* 0x000fc40007ffe0ff */
[----:B------:R-:W-:Y:S02]  /*1060*/  ISETP.GE.AND.EX P1, PT, R63, UR5, PT, P1 ;  /* 0x000000053f007c0c */ /* 0x000fe4000bf26310 */
[----:B------:R-:W-:Y:S01]  /*1070*/  @!P3 IADD3 R41, PT, PT, R41, R65, RZ ;  /* 0x000000412929b210 */ /* 0x000fe20007ffe0ff */
[----:B0-----:R-:W0:Y:S01]  /*1080*/  @!P5 LDC.64 R48, c[0x0][0x390] ;  /* 0x0000e400ff30db82 */ /* 0x001e220000000a00 */
[----:B------:R-:W-:Y:S02]  /*1090*/  ISETP.GE.U32.AND P2, PT, R64, UR4, PT ;  /* 0x0000000440007c0c */ /* 0x000fe4000bf46070 */
[----:B------:R-:W-:Y:S01]  /*10a0*/  SHF.R.S32.HI R65, RZ, 0x1f, R64 ;  /* 0x0000001fff417819 */ /* 0x000fe20000011440 */
[----:B-1----:R-:W-:Y:S01]  /*10b0*/  @!P4 IMAD R42, R59, R46, RZ ;  /* 0x0000002e3b2ac224 */ /* 0x002fe200078e02ff */
[----:B------:R-:W-:Y:S02]  /*10c0*/  @!P4 MOV R50, R120 ;  /* 0x000000780032c202 */ /* 0x000fe40000000f00 */
[----:B------:R-:W-:-:S02]  /*10d0*/  ISETP.GE.AND.EX P2, PT, R65, UR5, PT, P2 ;  /* 0x0000000541007c0c */ /* 0x000fc4000bf46320 */
[----:B------:R-:W-:Y:S01]  /*10e0*/  @!P4 MOV R51, R123 ;  /* 0x0000007b0033c202 */ /* 0x000fe20000000f00 */
[----:B--2---:R-:W-:Y:S01]  /*10f0*/  @!P5 IMAD R52, R61, R36, RZ ;  /* 0x000000243d34d224 */ /* 0x004fe200078e02ff */
[C---:B------:R-:W-:Y:S01]  /*1100*/  @!P3 LEA R44, P6, R40.reuse, R44, 0x2 ;  /* 0x0000002c282cb211 */ /* 0x040fe200078c10ff */
[C---:B------:R-:W-:Y:S01]  /*1110*/  @!P4 IMAD R61, R53.reuse, R47, R42 ;  /* 0x0000002f353dc224 */ /* 0x040fe200078e022a */
[----:B------:R-:W-:Y:S01]  /*1120*/  CS2R R58, SRZ ;  /* 0x00000000003a7805 */ /* 0x000fe2000001ff00 */
[----:B------:R-:W-:Y:S01]  /*1130*/  @!P4 IMAD.WIDE.U32 R46, R53, R46, R50 ;  /* 0x0000002e352ec225 */ /* 0x000fe200078e0032 */
[----:B------:R-:W-:Y:S02]  /*1140*/  @!P3 LEA.HI.X R45, R40, R45, R41, 0x2, P6 ;  /* 0x0000002d282db211 */ /* 0x000fe400030f1429 */
[----:B------:R-:W-:Y:S01]  /*1150*/  @!P5 MOV R50, R120 ;  /* 0x000000780032d202 */ /* 0x000fe20000000f00 */
[----:B------:R-:W1:Y:S01]  /*1160*/  @!P1 LDC.64 R40, c[0x0][0x3e0] ;  /* 0x0000f800ff289b82 */ /* 0x000e620000000a00 */
[----:B------:R-:W-:Y:S01]  /*1170*/  @!P5 MOV R51, R123 ;  /* 0x0000007b0033d202 */ /* 0x000fe20000000f00 */
[----:B------:R-:W-:Y:S01]  /*1180*/  @!P5 IMAD R69, R55, R37, R52 ;  /* 0x000000253745d224 */ /* 0x000fe200078e0234 */
[----:B------:R-:W-:Y:S01]  /*1190*/  IADD3 R42, PT, PT, R43, 0xa8, RZ ;  /* 0x000000a82b2a7810 */ /* 0x000fe20007ffe0ff */
[----:B------:R2:W4:Y:S01]  /*11a0*/  @!P3 LDG.E.64 R58, desc[UR6][R44.64] ;  /* 0x000000062c3ab981 */ /* 0x000522000c1e1b00 */
[----:B------:R-:W-:-:S02]  /*11b0*/  @!P5 IMAD.WIDE.U32 R50, R55, R36, R50 ;  /* 0x000000243732d225 */ /* 0x000fc400078e0032 */
[----:B------:R-:W-:Y:S01]  /*11c0*/  ISETP.GE.U32.AND P3, PT, R42, UR4, PT ;  /* 0x000000042a007c0c */ /* 0x000fe2000bf66070 */
[----:B------:R-:W5:Y:S01]  /*11d0*/  @!P2 LDC.64 R36, c[0x0][0x3e0] ;  /* 0x0000f800ff24ab82 */ /* 0x000f620000000a00 */
[----:B------:R-:W-:Y:S02]  /*11e0*/  SHF.R.S32.HI R67, RZ, 0x1f, R42 ;  /* 0x0000001fff437819 */ /* 0x000fe4000001142a */
[----:B------:R-:W-:Y:S02]  /*11f0*/  @!P4 IADD3 R47, PT, PT, R47, R61, RZ ;  /* 0x0000003d2f2fc210 */ /* 0x000fe40007ffe0ff */
[----:B---3--:R-:W-:Y:S02]  /*1200*/  @!P4 LEA R52, P6, R46, R38, 0x2 ;  /* 0x000000262e34c211 */ /* 0x008fe400078c10ff */
[----:B------:R-:W-:Y:S02]  /*1210*/  ISETP.GE.AND.EX P3, PT, R67, UR5, PT, P3 ;  /* 0x0000000543007c0c */ /* 0x000fe4000bf66330 */
[----:B------:R-:W-:-:S02]  /*1220*/  CS2R R60, SRZ ;  /* 0x00000000003c7805 */ /* 0x000fc4000001ff00 */
[----:B------:R-:W-:Y:S02]  /*1230*/  @!P4 LEA.HI.X R53, R46, R39, R47, 0x2, P6 ;  /* 0x000000272e35c211 */ /* 0x000fe400030f142f */
[----:B------:R-:W-:Y:S01]  /*1240*/  @!P5 IADD3 R46, PT, PT, R51, R69, RZ ;  /* 0x00000045332ed210 */ /* 0x000fe20007ffe0ff */
[----:B------:R-:W3:Y:S01]  /*1250*/  @!P1 LDC.64 R38, c[0x0][0x390] ;  /* 0x0000e400ff269b82 */ /* 0x000ee20000000a00 */
[C---:B0-----:R-:W-:Y:S01]  /*1260*/  @!P5 LEA R48, P6, R50.reuse, R48, 0x2 ;  /* 0x000000303230d211 */ /* 0x041fe200078c10ff */
[----:B------:R3:W4:Y:S01]  /*1270*/  @!P4 LDG.E.64 R60, desc[UR6][R52.64] ;  /* 0x00000006343cc981 */ /* 0x000722000c1e1b00 */
[----:B------:R-:W-:Y:S02]  /*1280*/  IADD3 R69, PT, PT, R43, 0xb0, RZ ;  /* 0x000000b02b457810 */ /* 0x000fe40007ffe0ff */
[----:B------:R-:W-:Y:S02]  /*1290*/  @!P5 LEA.HI.X R49, R50, R49, R46, 0x2, P6 ;  /* 0x000000313231d211 */ /* 0x000fe400030f142e */
[----:B------:R-:W-:Y:S01]  /*12a0*/  ISETP.GE.U32.AND P4, PT, R69, UR4, PT ;  /* 0x0000000445007c0c */ /* 0x000fe2000bf86070 */
[----:B------:R-:W0:Y:S01]  /*12b0*/  @!P2 LDC.64 R46, c[0x0][0x390] ;  /* 0x0000e400ff2eab82 */ /* 0x000e220000000a00 */
[----:B------:R-:W-:Y:S01]  /*12c0*/  SHF.R.S32.HI R71, RZ, 0x1f, R69 ;  /* 0x0000001fff477819 */ /* 0x000fe20000011445 */
[----:B-1----:R-:W-:Y:S01]  /*12d0*/  @!P1 IMAD R63, R63, R40, RZ ;  /* 0x000000283f3f9224 */ /* 0x002fe200078e02ff */
[----:B------:R-:W-:-:S02]  /*12e0*/  @!P1 MOV R50, R120 ;  /* 0x0000007800329202 */ /* 0x000fc40000000f00 */
[----:B------:R-:W-:Y:S02]  /*12f0*/  @!P1 MOV R51, R123 ;  /* 0x0000007b00339202 */ /* 0x000fe40000000f00 */
[----:B------:R-:W-:Y:S01]  /*1300*/  ISETP.GE.AND.EX P4, PT, R71, UR5, PT, P4 ;  /* 0x0000000547007c0c */ /* 0x000fe2000bf86340 */
[----:B--2---:R-:W1:Y:S01]  /*1310*/  @!P3 LDC.64 R44, c[0x0][0x3e0] ;  /* 0x0000f800ff2cbb82 */ /* 0x004e620000000a00 */
[C---:B------:R-:W-:Y:S01]  /*1320*/  @!P1 IMAD R73, R54.reuse, R41, R63 ;  /* 0x0000002936499224 */ /* 0x040fe200078e023f */
[----:B------:R-:W-:Y:S01]  /*1330*/  @!P2 MOV R41, R123 ;  /* 0x0000007b0029a202 */ /* 0x000fe20000000f00 */
[----:B------:R-:W-:Y:S01]  /*1340*/  @!P1 IMAD.WIDE.U32 R50, R54, R40, R50 ;  /* 0x0000002836329225 */ /* 0x000fe200078e0032 */
[----:B------:R-:W-:-:S03]  /*1350*/  @!P2 MOV R40, R120 ;  /* 0x000000780028a202 */ /* 0x000fc60000000f00 */
[-C--:B-----5:R-:W-:Y:S01]  /*1360*/  @!P2 IMAD R65, R65, R36.reuse, RZ ;  /* 0x000000244141a224 */ /* 0x0a0fe200078e02ff */
[----:B------:R-:W-:Y:S02]  /*1370*/  IADD3 R55, PT, PT, R43, 0xc0, RZ ;  /* 0x000000c02b377810 */ /* 0x000fe40007ffe0ff */
[----:B------:R-:W-:Y:S02]  /*1380*/  CS2R R62, SRZ ;  /* 0x00000000003e7805 */ /* 0x000fe4000001ff00 */
[----:B------:R-:W-:Y:S01]  /*1390*/  @!P1 IADD3 R51, PT, PT, R51, R73, RZ ;  /* 0x0000004933339210 */ /* 0x000fe20007ffe0ff */
[C---:B------:R-:W-:Y:S01]  /*13a0*/  @!P2 IMAD R75, R64.reuse, R37, R65 ;  /* 0x00000025404ba224 */ /* 0x040fe200078e0241 */
[----:B------:R-:W-:Y:S01]  /*13b0*/  ISETP.GE.U32.AND P6, PT, R55, UR4, PT ;  /* 0x0000000437007c0c */ /* 0x000fe2000bfc6070 */
[----:B------:R-:W-:Y:S01]  /*13c0*/  @!P2 IMAD.WIDE.U32 R64, R64, R36, R40 ;  /* 0x000000244040a225 */ /* 0x000fe200078e0028 */
[----:B------:R-:W-:Y:S01]  /*13d0*/  SHF.R.S32.HI R73, RZ, 0x1f, R55 ;  /* 0x0000001fff497819 */ /* 0x000fe20000011437 */
[----:B------:R-:W2:Y:S01]  /*13e0*/  @!P3 LDC.64 R36, c[0x0][0x390] ;  /* 0x0000e400ff24bb82 */ /* 0x000ea20000000a00 */
[----:B------:R5:W4:Y:S01]  /*13f0*/  @!P5 LDG.E.64 R62, desc[UR6][R48.64] ;  /* 0x00000006303ed981 */ /* 0x000b22000c1e1b00 */
[----:B---3--:R-:W-:-:S02]  /*1400*/  @!P1 LEA R52, P5, R50, R38, 0x2 ;  /* 0x0000002632349211 */ /* 0x008fc400078a10ff */
[----:B------:R-:W-:-:S04]  /*1410*/  ISETP.GE.AND.EX P6, PT, R73, UR5, PT, P6 ;  /* 0x0000000549007c0c */ /* 0x000fc8000bfc6360 */
[----:B------:R-:W3:Y:S01]  /*1420*/  @!P4 LDC.64 R40, c[0x0][0x3e0] ;  /* 0x0000f800ff28cb82 */ /* 0x000ee20000000a00 */
[----:B------:R-:W-:Y:S02]  /*1430*/  @!P1 LEA.HI.X R53, R50, R39, R51, 0x2, P5 ;  /* 0x0000002732359211 */ /* 0x000fe400028f1433 */
[----:B------:R-:W-:Y:S02]  /*1440*/  @!P2 IADD3 R38, PT, PT, R65, R75, RZ ;  /* 0x0000004b4126a210 */ /* 0x000fe40007ffe0ff */
[C---:B0-----:R-:W-:Y:S01]  /*1450*/  @!P2 LEA R46, P5, R64.reuse, R46, 0x2 ;  /* 0x0000002e402ea211 */ /* 0x041fe200078a10ff */
[----:B-1----:R-:W-:Y:S01]  /*1460*/  @!P3 IMAD R67, R67, R44, RZ ;  /* 0x0000002c4343b224 */ /* 0x002fe200078e02ff */
[----:B------:R-:W-:Y:S02]  /*1470*/  @!P3 MOV R50, R120 ;  /* 0x000000780032b202 */ /* 0x000fe40000000f00 */
[----:B------:R-:W-:Y:S02]  /*1480*/  @!P3 MOV R51, R123 ;  /* 0x0000007b0033b202 */ /* 0x000fe40000000f00 */
[----:B------:R-:W-:-:S02]  /*1490*/  @!P2 LEA.HI.X R47, R64, R47, R38, 0x2, P5 ;  /* 0x0000002f402fa211 */ /* 0x000fc400028f1426 */
[----:B------:R-:W-:Y:S01]  /*14a0*/  CS2R R64, SRZ ;  /* 0x0000000000407805 */ /* 0x000fe2000001ff00 */
[C---:B-----5:R-:W-:Y:S01]  /*14b0*/  @!P3 IMAD R49, R42.reuse, R45, R67 ;  /* 0x0000002d2a31b224 */ /* 0x060fe200078e0243 */
[----:B------:R-:W-:Y:S01]  /*14c0*/  IADD3 R77, PT, PT, R43, 0xe0, RZ ;  /* 0x000000e02b4d7810 */ /* 0x000fe20007ffe0ff */
[----:B------:R-:W-:Y:S01]  /*14d0*/  @!P3 IMAD.WIDE.U32 R50, R42, R44, R50 ;  /* 0x0000002c2a32b225 */ /* 0x000fe200078e0032 */
[----:B------:R-:W0:Y:S02]  /*14e0*/  @!P6 LDC.64 R38, c[0x0][0x3e0] ;  /* 0x0000f800ff26eb82 */ /* 0x000e240000000a00 */
[----:B------:R1:W5:Y:S01]  /*14f0*/  @!P1 LDG.E.64 R64, desc[UR6][R52.64] ;  /* 0x0000000634409981 */ /* 0x000362000c1e1b00 */
[----:B------:R-:W-:-:S05]  /*1500*/  ISETP.GE.U32.AND P1, PT, R77, UR4, PT ;  /* 0x000000044d007c0c */ /* 0x000fca000bf26070 */
[----:B------:R-:W0:Y:S01]  /*1510*/  @!P4 LDC.64 R44, c[0x0][0x390] ;  /* 0x0000e400ff2ccb82 */ /* 0x000e220000000a00 */
[----:B------:R-:W-:Y:S02]  /*1520*/  SHF.R.S32.HI R81, RZ, 0x1f, R77 ;  /* 0x0000001fff517819 */ /* 0x000fe4000001144d */
[----:B------:R-:W-:Y:S02]  /*1530*/  CS2R R66, SRZ ;  /* 0x0000000000427805 */ /* 0x000fe4000001ff00 */
[C---:B--2---:R-:W-:Y:S01]  /*1540*/  @!P3 LEA R48, P5, R50.reuse, R36, 0x2 ;  /* 0x000000243230b211 */ /* 0x044fe200078a10ff */
[----:B---3--:R-:W-:Y:S01]  /*1550*/  @!P4 IMAD R36, R71, R40, RZ ;  /* 0x000000284724c224 */ /* 0x008fe200078e02ff */
[----:B------:R-:W-:Y:S02]  /*1560*/  @!P3 IADD3 R42, PT, PT, R51, R49, RZ ;  /* 0x00000031332ab210 */ /* 0x000fe40007ffe0ff */
[----:B------:R-:W-:Y:S01]  /*1570*/  ISETP.GE.AND.EX P1, PT, R81, UR5, PT, P1 ;  /* 0x0000000551007c0c */ /* 0x000fe2000bf26310 */
[----:B------:R2:W3:Y:S01]  /*1580*/  @!P2 LDG.E.64 R66, desc[UR6][R46.64] ;  /* 0x000000062e42a981 */ /* 0x0004e2000c1e1b00 */
[----:B------:R-:W-:Y:S01]  /*1590*/  IADD3 R75, PT, PT, R43, 0xe8, RZ ;  /* 0x000000e82b4b7810 */ /* 0x000fe20007ffe0ff */
[----:B------:R-:W-:Y:S01]  /*15a0*/  @!P4 IMAD R51, R69, R41, R36 ;  /* 0x000000294533c224 */ /* 0x000fe200078e0224 */
[----:B------:R-:W-:Y:S01]  /*15b0*/  @!P3 LEA.HI.X R49, R50, R37, R42, 0x2, P5 ;  /* 0x000000253231b211 */ /* 0x000fe200028f142a */
[----:B-1----:R-:W1:Y:S01]  /*15c0*/  @!P6 LDC.64 R52, c[0x0][0x390] ;  /* 0x0000e400ff34eb82 */ /* 0x002e620000000a00 */
[----:B------:R-:W-:-:S02]  /*15d0*/  ISETP.GE.U32.AND P2, PT, R75, UR4, PT ;  /* 0x000000044b007c0c */ /* 0x000fc4000bf46070 */
[----:B------:R-:W-:Y:S02]  /*15e0*/  SHF.R.S32.HI R83, RZ, 0x1f, R75 ;  /* 0x0000001fff537819 */ /* 0x000fe4000001144b */
[----:B------:R-:W-:Y:S02]  /*15f0*/  @!P4 MOV R36, R120 ;  /* 0x000000780024c202 */ /* 0x000fe40000000f00 */
[----:B------:R-:W-:Y:S02]  /*1600*/  @!P4 MOV R37, R123 ;  /* 0x0000007b0025c202 */ /* 0x000fe40000000f00 */
[----:B------:R-:W-:Y:S01]  /*1610*/  ISETP.GE.AND.EX P2, PT, R83, UR5, PT, P2 ;  /* 0x0000000553007c0c */ /* 0x000fe2000bf46320 */
[----:B------:R-:W-:Y:S01]  /*1620*/  @!P4 IMAD.WIDE.U32 R40, R69, R40, R36 ;  /* 0x000000284528c225 */ /* 0x000fe200078e0024 */
[----:B------:R-:W-:Y:S02]  /*1630*/  CS2R R68, SRZ ;  /* 0x0000000000447805 */ /* 0x000fe4000001ff00 */
[----:B------:R-:W1:Y:S01]  /*1640*/  @!P1 LDC.64 R36, c[0x0][0x3e0] ;  /* 0x0000f800ff249b82 */ /* 0x000e620000000a00 */
[----:B------:R-:W-:Y:S01]  /*1650*/  IADD3 R54, PT, PT, R43, 0xf0, RZ ;  /* 0x000000f02b367810 */ /* 0x000fe20007ffe0ff */
[----:B0-----:R-:W-:Y:S01]  /*1660*/  @!P6 IMAD R42, R73, R38, RZ ;  /* 0x00000026492ae224 */ /* 0x001fe200078e02ff */
[----:B------:R-:W-:-:S02]  /*1670*/  @!P4 IADD3 R41, PT, PT, R41, R51, RZ ;  /* 0x000000332929c210 */ /* 0x000fc40007ffe0ff */
[----:B------:R-:W-:Y:S01]  /*1680*/  @!P4 LEA R44, P5, R40, R44, 0x2 ;  /* 0x0000002c282cc211 */ /* 0x000fe200078a10ff */
[----:B------:R0:W3:Y:S01]  /*1690*/  @!P3 LDG.E.64 R68, desc[UR6][R48.64] ;  /* 0x000000063044b981 */ /* 0x0000e2000c1e1b00 */
[----:B------:R-:W-:Y:S01]  /*16a0*/  ISETP.GE.U32.AND P3, PT, R54, UR4, PT ;  /* 0x0000000436007c0c */ /* 0x000fe2000bf66070 */
[----:B------:R-:W-:Y:S01]  /*16b0*/  @!P6 IMAD R39, R55, R39, R42 ;  /* 0x000000273727e224 */ /* 0x000fe200078e022a */
[----:B------:R-:W-:Y:S02]  /*16c0*/  SHF.R.S32.HI R79, RZ, 0x1f, R54 ;  /* 0x0000001fff4f7819 */ /* 0x000fe40000011436 */
[----:B------:R-:W-:Y:S02]  /*16d0*/  CS2R R70, SRZ ;  /* 0x0000000000467805 */ /* 0x000fe4000001ff00 */
[----:B------:R-:W-:Y:S01]  /*16e0*/  @!P4 LEA.HI.X R45, R40, R45, R41, 0x2, P5 ;  /* 0x0000002d282dc211 */ /* 0x000fe200028f1429 */
[----:B--2---:R-:W2:Y:S01]  /*16f0*/  @!P2 LDC.64 R46, c[0x0][0x390] ;  /* 0x0000e400ff2eab82 */ /* 0x004ea20000000a00 */
[----:B------:R-:W-:-:S02]  /*1700*/  @!P6 MOV R42, R120 ;  /* 0x00000078002ae202 */ /* 0x000fc40000000f00 */
[----:B------:R-:W-:Y:S01]  /*1710*/  @!P6 MOV R43, R123 ;  /* 0x0000007b002be202 */ /* 0x000fe20000000f00 */
[----:B------:R2:W3:Y:S01]  /*1720*/  @!P4 LDG.E.64 R70, desc[UR6][R44.64] ;  /* 0x000000062c46c981 */ /* 0x0004e2000c1e1b00 */
[----:B------:R-:W-:-:S03]  /*1730*/  ISETP.GE.AND.EX P3, PT, R79, UR5, PT, P3 ;  /* 0x000000054f007c0c */ /* 0x000fc6000bf66330 */
[----:B------:R-:W2:Y:S01]  /*1740*/  @!P2 LDC.64 R40, c[0x0][0x3e0] ;  /* 0x0000f800ff28ab82 */ /* 0x000ea20000000a00 */
[----:B------:R-:W-:Y:S01]  /*1750*/  @!P6 IMAD.WIDE.U32 R42, R55, R38, R42 ;  /* 0x00000026372ae225 */ /* 0x000fe200078e002a */
[----:B------:R-:W-:-:S06]  /*1760*/  ISETP.GE.U32.AND P5, PT, R116, UR4, PT ;  /* 0x0000000474007c0c */ /* 0x000fcc000bfa6070 */
[----:B0-----:R-:W0:Y:S01]  /*1770*/  @!P1 LDC.64 R48, c[0x0][0x390] ;  /* 0x0000e400ff309b82 */ /* 0x001e220000000a00 */
[----:B------:R-:W-:Y:S02]  /*1780*/  ISETP.GE.AND.EX P4, PT, R13, UR5, PT, P5 ;  /* 0x000000050d007c0c */ /* 0x000fe4000bf86350 */
[----:B------:R-:W-:Y:S02]  /*1790*/  @!P6 IADD3 R38, PT, PT, R43, R39, RZ ;  /* 0x000000272b26e210 */ /* 0x000fe40007ffe0ff */
[----:B-1----:R-:W-:Y:S01]  /*17a0*/  @!P6 LEA R52, P5, R42, R52, 0x2 ;  /* 0x000000342a34e211 */ /* 0x002fe200078a10ff */
[----:B------:R-:W-:-:S03]  /*17b0*/  @!P1 IMAD R50, R81, R36, RZ ;  /* 0x0000002451329224 */ /* 0x000fc600078e02ff */
[----:B------:R-:W-:Y:S02]  /*17c0*/  @!P6 LEA.HI.X R53, R42, R53, R38, 0x2, P5 ;  /* 0x000000352a35e211 */ /* 0x000fe400028f1426 */
[----:B------:R-:W1:Y:S01]  /*17d0*/  @!P3 LDC.64 R42, c[0x0][0x3e0] ;  /* 0x0000f800ff2abb82 */ /* 0x000e620000000a00 */
[----:B------:R-:W-:Y:S02]  /*17e0*/  @!P1 MOV R38, R120 ;  /* 0x0000007800269202 */ /* 0x000fe40000000f00 */
[----:B------:R-:W-:Y:S02]  /*17f0*/  @!P1 MOV R39, R123 ;  /* 0x0000007b00279202 */ /* 0x000fe40000000f00 */
[----:B------:R-:W-:Y:S01]  /*1800*/  ISETP.GE.U32.AND P5, PT, R114, UR4, PT ;  /* 0x0000000472007c0c */ /* 0x000fe2000bfa6070 */
[----:B------:R-:W-:Y:S01]  /*1810*/  @!P1 IMAD R55, R77, R37, R50 ;  /* 0x000000254d379224 */ /* 0x000fe200078e0232 */
[----:B------:R-:W-:Y:S01]  /*1820*/  CS2R R72, SRZ ;  /* 0x0000000000487805 */ /* 0x000fe2000001ff00 */
[----:B------:R-:W1:Y:S01]  /*1830*/  @!P4 LDC.64 R50, c[0x0][0x3e0] ;  /* 0x0000f800ff32cb82 */ /* 0x000e620000000a00 */
[----:B------:R-:W-:Y:S01]  /*1840*/  ISETP.GE.AND.EX P5, PT, R15, UR5, PT, P5 ;  /* 0x000000050f007c0c */ /* 0x000fe2000bfa6350 */
[----:B------:R-:W-:Y:S01]  /*1850*/  @!P1 IMAD.WIDE.U32 R36, R77, R36, R38 ;  /* 0x000000244d249225 */ /* 0x000fe200078e0026 */
[----:B------:R-:W-:-:S02]  /*1860*/  @!P2 MOV R38, R120 ;  /* 0x000000780026a202 */ /* 0x000fc40000000f00 */
[----:B------:R-:W-:Y:S01]  /*1870*/  @!P2 MOV R39, R123 ;  /* 0x0000007b0027a202 */ /* 0x000fe20000000f00 */
[----:B--2---:R-:W-:Y:S01]  /*1880*/  @!P2 IMAD R44, R83, R40, RZ ;  /* 0x00000028532ca224 */ /* 0x004fe200078e02ff */
[----:B------:R2:W3:Y:S01]  /*1890*/  @!P6 LDG.E.64 R72, desc[UR6][R52.64] ;  /* 0x000000063448e981 */ /* 0x0004e2000c1e1b00 */
[----:B------:R-:W-:Y:S02]  /*18a0*/  @!P1 IADD3 R37, PT, PT, R37, R55, RZ ;  /* 0x0000003725259210 */ /* 0x000fe40007ffe0ff */
[C---:B------:R-:W-:Y:S01]  /*18b0*/  @!P2 IMAD R77, R75.reuse, R41, R44 ;  /* 0x000000294b4da224 */ /* 0x040fe200078e022c */
[C---:B0-----:R-:W-:Y:S01]  /*18c0*/  @!P1 LEA R48, P6, R36.reuse, R48, 0x2 ;  /* 0x0000003024309211 */ /* 0x041fe200078c10ff */
[----:B------:R-:W-:Y:S01]  /*18d0*/  @!P2 IMAD.WIDE.U32 R40, R75, R40, R38 ;  /* 0x000000284b28a225 */ /* 0x000fe200078e0026 */
[----:B------:R-:W0:Y:S02]  /*18e0*/  @!P3 LDC.64 R44, c[0x0][0x390] ;  /* 0x0000e400ff2cbb82 */ /* 0x000e240000000a00 */
[----:B------:R-:W-:-:S02]  /*18f0*/  @!P1 LEA.HI.X R49, R36, R49, R37, 0x2, P6 ;  /* 0x0000003124319211 */ /* 0x000fc400030f1425 */
[----:B------:R-:W-:Y:S02]  /*1900*/  @!P2 IADD3 R41, PT, PT, R41, R77, RZ ;  /* 0x0000004d2929a210 */ /* 0x000fe40007ffe0ff */
[C---:B------:R-:W-:Y:S02]  /*1910*/  @!P2 LEA R46, P6, R40.reuse, R46, 0x2 ;  /* 0x0000002e282ea211 */ /* 0x040fe400078c10ff */
[----:B------:R-:W0:Y:S01]  /*1920*/  @!P4 LDC.64 R38, c[0x0][0x390] ;  /* 0x0000e400ff26cb82 */ /* 0x000e220000000a00 */
[----:B-1----:R-:W-:Y:S01]  /*1930*/  @!P3 IMAD R79, R79, R42, RZ ;  /* 0x0000002a4f4fb224 */ /* 0x002fe200078e02ff */
[----:B------:R-:W-:Y:S02]  /*1940*/  @!P2 LEA.HI.X R47, R40, R47, R41, 0x2, P6 ;  /* 0x0000002f282fa211 */ /* 0x000fe400030f1429 */
[----:B------:R-:W-:-:S04]  /*1950*/  @!P3 MOV R40, R120 ;  /* 0x000000780028b202 */ /* 0x000fc80000000f00 */
[----:B------:R-:W1:Y:S01]  /*1960*/  @!P5 LDC.64 R36, c[0x0][0x3e0] ;  /* 0x0000f800ff24db82 */ /* 0x000e620000000a00 */
[----:B------:R-:W-:Y:S01]  /*1970*/  @!P3 MOV R41, R123 ;  /* 0x0000007b0029b202 */ /* 0x000fe20000000f00 */
[C---:B------:R-:W-:Y:S02]  /*1980*/  @!P3 IMAD R79, R54.reuse, R43, R79 ;  /* 0x0000002b364fb224 */ /* 0x040fe400078e024f */
[----:B--2---:R-:W-:Y:S02]  /*1990*/  @!P4 IMAD R52, R13, R50, RZ ;  /* 0x000000320d34c224 */ /* 0x004fe400078e02ff */
[----:B------:R-:W-:Y:S01]  /*19a0*/  @!P3 IMAD.WIDE.U32 R42, R54, R42, R40 ;  /* 0x0000002a362ab225 */ /* 0x000fe200078e0028 */
[----:B------:R-:W-:Y:S02]  /*19b0*/  @!P4 MOV R40, R120 ;  /* 0x000000780028c202 */ /* 0x000fe40000000f00 */
[----:B------:R-:W-:Y:S01]  /*19c0*/  @!P4 MOV R41, R123 ;  /* 0x0000007b0029c202 */ /* 0x000fe20000000f00 */
[----:B------:R-:W-:-:S02]  /*19d0*/  @!P4 IMAD R53, R116, R51, R52 ;  /* 0x000000337435c224 */ /* 0x000fc400078e0234 */
[----:B------:R-:W-:Y:S02]  /*19e0*/  @!P4 IMAD.WIDE.U32 R40, R116, R50, R40 ;  /* 0x000000327428c225 */ /* 0x000fe400078e0028 */
[----:B------:R-:W2:Y:S01]  /*19f0*/  @!P5 LDC.64 R50, c[0x0][0x390] ;  /* 0x0000e400ff32db82 */ /* 0x000ea20000000a00 */
[----:B------:R-:W-:Y:S02]  /*1a00*/  @!P3 IADD3 R43, PT, PT, R43, R79, RZ ;  /* 0x0000004f2b2bb210 */ /* 0x000fe40007ffe0ff */
[C---:B0-----:R-:W-:Y:S02]  /*1a10*/  @!P3 LEA R44, P6, R42.reuse, R44, 0x2 ;  /* 0x0000002c2a2cb211 */ /* 0x041fe400078c10ff */
[----:B------:R-:W-:Y:S02]  /*1a20*/  @!P4 IADD3 R41, PT, PT, R41, R53, RZ ;  /* 0x000000352929c210 */ /* 0x000fe40007ffe0ff */
[----:B------:R-:W-:Y:S02]  /*1a30*/  @!P3 LEA.HI.X R45, R42, R45, R43, 0x2, P6 ;  /* 0x0000002d2a2db211 */ /* 0x000fe400030f142b */
[----:B------:R-:W-:Y:S01]  /*1a40*/  @!P4 LEA R42, P6, R40, R38, 0x2 ;  /* 0x00000026282ac211 */ /* 0x000fe200078c10ff */
[----:B-1----:R-:W-:-:S03]  /*1a50*/  @!P5 IMAD R38, R15, R36, RZ ;  /* 0x000000240f26d224 */ /* 0x002fc600078e02ff */
[----:B------:R-:W-:Y:S01]  /*1a60*/  @!P4 LEA.HI.X R43, R40, R39, R41, 0x2, P6 ;  /* 0x00000027282bc211 */ /* 0x000fe200030f1429 */
[----:B------:R-:W-:Y:S01]  /*1a70*/  @!P5 IMAD R41, R114, R37, R38 ;  /* 0x000000257229d224 */ /* 0x000fe200078e0226 */
[----:B------:R-:W-:Y:S02]  /*1a80*/  ISETP.GE.U32.AND P6, PT, R113, UR4, PT ;  /* 0x0000000471007c0c */ /* 0x000fe4000bfc6070 */
[----:B------:R-:W-:Y:S02]  /*1a90*/  @!P5 MOV R38, R120 ;  /* 0x000000780026d202 */ /* 0x000fe40000000f00 */
[----:B------:R-:W-:Y:S02]  /*1aa0*/  @!P5 MOV R39, R123 ;  /* 0x0000007b0027d202 */ /* 0x000fe40000000f00 */
[----:B------:R-:W-:Y:S02]  /*1ab0*/  CS2R R74, SRZ ;  /* 0x00000000004a7805 */ /* 0x000fe4000001ff00 */
[----:B------:R-:W-:Y:S01]  /*1ac0*/  ISETP.GE.AND.EX P6, PT, R16, UR5, PT, P6 ;  /* 0x0000000510007c0c */ /* 0x000fe2000bfc6360 */
[----:B------:R-:W-:-:S03]  /*1ad0*/  @!P5 IMAD.WIDE.U32 R36, R114, R36, R38 ;  /* 0x000000247224d225 */ /* 0x000fc600078e0026 */
[----:B------:R0:W5:Y:S02]  /*1ae0*/  @!P4 LDG.E.64 R74, desc[UR6][R42.64] ;  /* 0x000000062a4ac981 */ /* 0x000164000c1e1b00 */
[----:B------:R-:W-:Y:S02]  /*1af0*/  @!P5 IADD3 R37, PT, PT, R37, R41, RZ ;  /* 0x000000292525d210 */ /* 0x000fe40007ffe0ff */
[----:B--2---:R-:W-:-:S05]  /*1b00*/  @!P5 LEA R50, P4, R36, R50, 0x2 ;  /* 0x000000322432d211 */ /* 0x004fca00078810ff */
[----:B------:R-:W1:Y:S01]  /*1b10*/  @!P6 LDC.64 R40, c[0x0][0x3e0] ;  /* 0x0000f800ff28eb82 */ /* 0x000e620000000a00 */
[----:B------:R-:W-:Y:S02]  /*1b20*/  @!P5 LEA.HI.X R51, R36, R51, R37, 0x2, P4 ;  /* 0x000000332433d211 */ /* 0x000fe400020f1425 */
[----:B------:R-:W-:-:S04]  /*1b30*/  ISETP.GE.U32.AND P4, PT, R112, UR4, PT ;  /* 0x0000000470007c0c */ /* 0x000fc8000bf86070 */
[----:B------:R-:W-:Y:S01]  /*1b40*/  ISETP.GE.AND.EX P4, PT, R17, UR5, PT, P4 ;  /* 0x0000000511007c0c */ /* 0x000fe2000bf86340 */
[----:B------:R-:W2:-:S12]  /*1b50*/  @!P6 LDC.64 R38, c[0x0][0x390] ;  /* 0x0000e400ff26eb82 */ /* 0x000e980000000a00 */
[----:B------:R-:W4:Y:S01]  /*1b60*/  @!P4 LDC.64 R36, c[0x0][0x3e0] ;  /* 0x0000f800ff24cb82 */ /* 0x000f220000000a00 */
[----:B0-----:R-:W-:Y:S01]  /*1b70*/  @!P6 MOV R42, R120 ;  /* 0x00000078002ae202 */ /* 0x001fe20000000f00 */
[-C--:B-1----:R-:W-:Y:S01]  /*1b80*/  @!P6 IMAD R52, R16, R40.reuse, RZ ;  /* 0x000000281034e224 */ /* 0x082fe200078e02ff */
[----:B------:R-:W-:Y:S02]  /*1b90*/  @!P6 MOV R43, R123 ;  /* 0x0000007b002be202 */ /* 0x000fe40000000f00 */
[----:B------:R-:W-:Y:S01]  /*1ba0*/  CS2R R76, SRZ ;  /* 0x00000000004c7805 */ /* 0x000fe2000001ff00 */
[C---:B------:R-:W-:Y:S02]  /*1bb0*/  @!P6 IMAD R41, R113.reuse, R41, R52 ;  /* 0x000000297129e224 */ /* 0x040fe400078e0234 */
[----:B------:R-:W0:Y:S01]  /*1bc0*/  @!P4 LDC.64 R52, c[0x0][0x390] ;  /* 0x0000e400ff34cb82 */ /* 0x000e220000000a00 */
[----:B------:R-:W-:Y:S02]  /*1bd0*/  @!P6 IMAD.WIDE.U32 R42, R113, R40, R42 ;  /* 0x00000028712ae225 */ /* 0x000fe400078e002a */
[----:B------:R1:W3:Y:S03]  /*1be0*/  @!P5 LDG.E.64 R76, desc[UR6][R50.64] ;  /* 0x00000006324cd981 */ /* 0x0002e6000c1e1b00 */
[----:B------:R-:W-:-:S02]  /*1bf0*/  @!P6 IADD3 R40, PT, PT, R43, R41, RZ ;  /* 0x000000292b28e210 */ /* 0x000fc40007ffe0ff */
[----:B--2---:R-:W-:-:S04]  /*1c00*/  @!P6 LEA R38, P5, R42, R38, 0x2 ;  /* 0x000000262a26e211 */ /* 0x004fc800078a10ff */
[----:B------:R-:W-:Y:S01]  /*1c10*/  @!P6 LEA.HI.X R39, R42, R39, R40, 0x2, P5 ;  /* 0x000000272a27e211 */ /* 0x000fe200028f1428 */
[----:B----4-:R-:W-:Y:S01]  /*1c20*/  @!P4 IMAD R41, R17, R36, RZ ;  /* 0x000000241129c224 */ /* 0x010fe200078e02ff */
[----:B------:R-:W-:Y:S02]  /*1c30*/  ISETP.GE.U32.AND P5, PT, R111, UR4, PT ;  /* 0x000000046f007c0c */ /* 0x000fe4000bfa6070 */
[----:B------:R-:W-:Y:S01]  /*1c40*/  @!P4 MOV R40, R120 ;  /* 0x000000780028c202 */ /* 0x000fe20000000f00 */
[----:B------:R-:W-:Y:S01]  /*1c50*/  @!P4 IMAD R37, R112, R37, R41 ;  /* 0x000000257025c224 */ /* 0x000fe200078e0229 */
[----:B------:R-:W-:Y:S02]  /*1c60*/  @!P4 MOV R41, R123 ;  /* 0x0000007b0029c202 */ /* 0x000fe40000000f00 */
[----:B------:R-:W-:Y:S02]  /*1c70*/  CS2R R78, SRZ ;  /* 0x00000000004e7805 */ /* 0x000fe4000001ff00 */
[----:B------:R-:W-:Y:S01]  /*1c80*/  ISETP.GE.AND.EX P5, PT, R18, UR5, PT, P5 ;  /* 0x0000000512007c0c */ /* 0x000fe2000bfa6350 */
[----:B------:R-:W-:-:S03]  /*1c90*/  @!P4 IMAD.WIDE.U32 R40, R112, R36, R40 ;  /* 0x000000247028c225 */ /* 0x000fc600078e0028 */
[----:B------:R2:W4:Y:S02]  /*1ca0*/  @!P6 LDG.E.64 R78, desc[UR6][R38.64] ;  /* 0x00000006264ee981 */ /* 0x000524000c1e1b00 */
[----:B------:R-:W-:Y:S02]  /*1cb0*/  @!P4 IADD3 R36, PT, PT, R41, R37, RZ ;  /* 0x000000252924c210 */ /* 0x000fe40007ffe0ff */
[----:B0-----:R-:W-:-:S05]  /*1cc0*/  @!P4 LEA R52, P6, R40, R52, 0x2 ;  /* 0x000000342834c211 */ /* 0x001fca00078c10ff */
[----:B------:R-:W0:Y:S01]  /*1cd0*/  @!P5 LDC.64 R42, c[0x0][0x390] ;  /* 0x0000e400ff2adb82 */ /* 0x000e220000000a00 */
[----:B------:R-:W-:Y:S02]  /*1ce0*/  @!P4 LEA.HI.X R53, R40, R53, R36, 0x2, P6 ;  /* 0x000000352835c211 */ /* 0x000fe400030f1424 */
[----:B------:R-:W-:-:S05]  /*1cf0*/  ISETP.GE.U32.AND P6, PT, R110, UR4, PT ;  /* 0x000000046e007c0c */ /* 0x000fca000bfc6070 */
[----:B------:R-:W0:Y:S01]  /*1d00*/  @!P5 LDC.64 R40, c[0x0][0x3e0] ;  /* 0x0000f800ff28db82 */ /* 0x000e220000000a00 */
[----:B------:R-:W-:-:S13]  /*1d10*/  ISETP.GE.AND.EX P6, PT, R19, UR5, PT, P6 ;  /* 0x0000000513007c0c */ /* 0x000fda000bfc6360 */
[----:B------:R-:W0:Y:S01]  /*1d20*/  @!P6 LDC.64 R36, c[0x0][0x3e0] ;  /* 0x0000f800ff24eb82 */ /* 0x000e220000000a00 */
[----:B-1----:R-:W-:Y:S02]  /*1d30*/  @!P5 MOV R51, R123 ;  /* 0x0000007b0033d202 */ /* 0x002fe40000000f00 */
[----:B------:R-:W-:-:S05]  /*1d40*/  CS2R R80, SRZ ;  /* 0x0000000000507805 */ /* 0x000fca000001ff00 */
[----:B--2---:R-:W1:Y:S01]  /*1d50*/  @!P6 LDC.64 R38, c[0x0][0x390] ;  /* 0x0000e400ff26eb82 */ /* 0x004e620000000a00 */
[----:B------:R-:W2:Y:S01]  /*1d60*/  @!P4 LDG.E.64 R80, desc[UR6][R52.64] ;  /* 0x000000063450c981 */ /* 0x000ea2000c1e1b00 */
[----:B0-----:R-:W-:-:S04]  /*1d70*/  @!P5 IMAD R50, R18, R40, RZ ;  /* 0x000000281232d224 */ /* 0x001fc800078e02ff */
[----:B------:R-:W-:Y:S01]  /*1d80*/  @!P5 IMAD R41, R111, R41, R50 ;  /* 0x000000296f29d224 */ /* 0x000fe200078e0232 */
[----:B------:R-:W-:-:S05]  /*1d90*/  @!P5 MOV R50, R120 ;  /* 0x000000780032d202 */ /* 0x000fca0000000f00 */
[----:B------:R-:W-:-:S05]  /*1da0*/  @!P5 IMAD.WIDE.U32 R50, R111, R40, R50 ;  /* 0x000000286f32d225 */ /* 0x000fca00078e0032 */
[----:B------:R-:W-:Y:S02]  /*1db0*/  @!P5 IADD3 R40, PT, PT, R51, R41, RZ ;  /* 0x000000293328d210 */ /* 0x000fe40007ffe0ff */
[----:B------:R-:W-:Y:S01]  /*1dc0*/  @!P5 LEA R42, P4, R50, R42, 0x2 ;  /* 0x0000002a322ad211 */ /* 0x000fe200078810ff */
[----:B------:R-:W-:-:S03]  /*1dd0*/  @!P6 IMAD R41, R19, R36, RZ ;  /* 0x000000241329e224 */ /* 0x000fc600078e02ff */
        /* <DEDUP_REMOVED lines=8> */
[----:B------:R0:W2:Y:S02]  /*1e60*/  @!P5 LDG.E.64 R82, desc[UR6][R42.64] ;  /* 0x000000062a52d981 */ /* 0x0000a4000c1e1b00 */
[----:B------:R-:W-:Y:S02]  /*1e70*/  @!P6 IADD3 R36, PT, PT, R41, R37, RZ ;  /* 0x000000252924e210 */ /* 0x000fe40007ffe0ff */
[----:B-1----:R-:W-:-:S04]  /*1e80*/  @!P6 LEA R50, P5, R40, R38, 0x2 ;  /* 0x000000262832e211 */ /* 0x002fc800078a10ff */
[----:B------:R-:W-:Y:S01]  /*1e90*/  @!P6 LEA.HI.X R51, R40, R39, R36, 0x2, P5 ;  /* 0x000000272833e211 */ /* 0x000fe200028f1424 */
[----:B0-----:R-:W0:Y:S01]  /*1ea0*/  @!P4 LDC.64 R42, c[0x0][0x390] ;  /* 0x0000e400ff2acb82 */ /* 0x001e220000000a00 */
[----:B------:R-:W-:-:S07]  /*1eb0*/  ISETP.GE.U32.AND P5, PT, R9, UR4, PT ;  /* 0x0000000409007c0c */ /* 0x000fce000bfa6070 */
[----:B------:R-:W1:Y:S01]  /*1ec0*/  @!P4 LDC.64 R40, c[0x0][0x3e0] ;  /* 0x0000f800ff28cb82 */ /* 0x000e620000000a00 */
[----:B------:R-:W-:Y:S02]  /*1ed0*/  ISETP.GE.AND.EX P5, PT, R105, UR5, PT, P5 ;  /* 0x0000000569007c0c */ /* 0x000fe4000bfa6350 */
[----:B------:R-:W-:Y:S02]  /*1ee0*/  @!P4 MOV R52, R120 ;  /* 0x000000780034c202 */ /* 0x000fe40000000f00 */
[----:B------:R-:W-:-:S09]  /*1ef0*/  @!P4 MOV R53, R123 ;  /* 0x0000007b0035c202 */ /* 0x000fd20000000f00 */
[----:B------:R-:W0:Y:S01]  /*1f00*/  @!P5 LDC.64 R36, c[0x0][0x3e0] ;  /* 0x0000f800ff24db82 */ /* 0x000e220000000a00 */
[----:B------:R-:W-:-:S06]  /*1f10*/  CS2R R84, SRZ ;  /* 0x0000000000547805 */ /* 0x000fcc000001ff00 */
[----:B------:R0:W2:Y:S01]  /*1f20*/  @!P6 LDG.E.64 R84, desc[UR6][R50.64] ;  /* 0x000000063254e981 */ /* 0x0000a2000c1e1b00 */
[----:B-1----:R-:W-:-:S04]  /*1f30*/  @!P4 IMAD R38, R104, R40, RZ ;  /* 0x000000286826c224 */ /* 0x002fc800078e02ff */
[C---:B------:R-:W-:Y:S02]  /*1f40*/  @!P4 IMAD R41, R8.reuse, R41, R38 ;  /* 0x000000290829c224 */ /* 0x040fe400078e0226 */
[----:B------:R-:W1:Y:S01]  /*1f50*/  @!P5 LDC.64 R38, c[0x0][0x390] ;  /* 0x0000e400ff26db82 */ /* 0x000e620000000a00 */
[----:B------:R-:W-:-:S05]  /*1f60*/  @!P4 IMAD.WIDE.U32 R52, R8, R40, R52 ;  /* 0x000000280834c225 */ /* 0x000fca00078e0034 */
[----:B------:R-:W-:Y:S02]  /*1f70*/  @!P4 IADD3 R40, PT, PT, R53, R41, RZ ;  /* 0x000000293528c210 */ /* 0x000fe40007ffe0ff */
[C---:B0-----:R-:W-:Y:S01]  /*1f80*/  @!P4 LEA R42, P6, R52.reuse, R42, 0x2 ;  /* 0x0000002a342ac211 */ /* 0x041fe200078c10ff */
[----:B------:R-:W-:Y:S01]  /*1f90*/  @!P5 IMAD R54, R105, R36, RZ ;  /* 0x000000246936d224 */ /* 0x000fe200078e02ff */
[----:B------:R-:W-:Y:S02]  /*1fa0*/  @!P5 MOV R41, R123 ;  /* 0x0000007b0029d202 */ /* 0x000fe40000000f00 */
[----:B------:R-:W-:Y:S02]  /*1fb0*/  @!P4 LEA.HI.X R43, R52, R43, R40, 0x2, P6 ;  /* 0x0000002b342bc211 */ /* 0x000fe400030f1428 */
[----:B------:R-:W-:Y:S02]  /*1fc0*/  @!P5 MOV R40, R120 ;  /* 0x000000780028d202 */ /* 0x000fe40000000f00 */
[----:B------:R-:W-:-:S02]  /*1fd0*/  CS2R R86, SRZ ;  /* 0x0000000000567805 */ /* 0x000fc4000001ff00 */
[----:B------:R-:W-:Y:S01]  /*1fe0*/  ISETP.GE.U32.AND P6, PT, R10, UR4, PT ;  /* 0x000000040a007c0c */ /* 0x000fe2000bfc6070 */
[C---:B------:R-:W-:Y:S02]  /*1ff0*/  @!P5 IMAD R37, R9.reuse, R37, R54 ;  /* 0x000000250925d224 */ /* 0x040fe400078e0236 */
[----:B------:R-:W-:Y:S01]  /*2000*/  @!P5 IMAD.WIDE.U32 R40, R9, R36, R40 ;  /* 0x000000240928d225 */ /* 0x000fe200078e0028 */
[----:B------:R-:W-:Y:S01]  /*2010*/  ISETP.GE.AND.EX P6, PT, R106, UR5, PT, P6 ;  /* 0x000000056a007c0c */ /* 0x000fe2000bfc6360 */
[----:B------:R0:W2:Y:S03]  /*2020*/  @!P4 LDG.E.64 R86, desc[UR6][R42.64] ;  /* 0x000000062a56c981 */ /* 0x0000a6000c1e1b00 */
[----:B------:R-:W-:Y:S02]  /*2030*/  @!P5 IADD3 R36, PT, PT, R41, R37, RZ ;  /* 0x000000252924d210 */ /* 0x000fe40007ffe0ff */
[----:B-1----:R-:W-:-:S04]  /*2040*/  @!P5 LEA R50, P4, R40, R38, 0x2 ;  /* 0x000000262832d211 */ /* 0x002fc800078810ff */
[----:B------:R-:W-:Y:S02]  /*2050*/  @!P5 LEA.HI.X R51, R40, R39, R36, 0x2, P4 ;  /* 0x000000272833d211 */ /* 0x000fe400020f1424 */
[----:B------:R-:W-:Y:S01]  /*2060*/  ISETP.GE.U32.AND P4, PT, R115, UR4, PT ;  /* 0x0000000473007c0c */ /* 0x000fe2000bf86070 */
[----:B0-----:R-:W0:Y:S03]  /*2070*/  @!P6 LDC.64 R42, c[0x0][0x3e0] ;  /* 0x0000f800ff2aeb82 */ /* 0x001e260000000a00 */
[----:B------:R-:W-:-:S05]  /*2080*/  ISETP.GE.AND.EX P4, PT, R14, UR5, PT, P4 ;  /* 0x000000050e007c0c */ /* 0x000fca000bf86340 */
[----:B------:R-:W1:Y:S08]  /*2090*/  @!P6 LDC.64 R38, c[0x0][0x390] ;  /* 0x0000e400ff26eb82 */ /* 0x000e700000000a00 */
[----:B------:R-:W5:Y:S01]  /*20a0*/  @!P4 LDC.64 R36, c[0x0][0x3e0] ;  /* 0x0000f800ff24cb82 */ /* 0x000f620000000a00 */
[----:B------:R-:W-:-:S07]  /*20b0*/  @!P6 MOV R53, R123 ;  /* 0x0000007b0035e202 */ /* 0x000fce0000000f00 */
[----:B------:R-:W3:Y:S01]  /*20c0*/  @!P4 LDC.64 R40, c[0x0][0x390] ;  /* 0x0000e400ff28cb82 */ /* 0x000ee20000000a00 */
[----:B0-----:R-:W-:-:S04]  /*20d0*/  @!P6 IMAD R52, R106, R42, RZ ;  /* 0x0000002a6a34e224 */ /* 0x001fc800078e02ff */
[C---:B------:R-:W-:Y:S01]  /*20e0*/  @!P6 IMAD R91, R10.reuse, R43, R52 ;  /* 0x0000002b0a5be224 */ /* 0x040fe200078e0234 */
[----:B------:R-:W-:Y:S02]  /*20f0*/  @!P6 MOV R52, R120 ;  /* 0x000000780034e202 */ /* 0x000fe40000000f00 */
[----:B------:R-:W-:Y:S02]  /*2100*/  CS2R R88, SRZ ;  /* 0x0000000000587805 */ /* 0x000fe4000001ff00 */
[----:B------:R-:W-:Y:S01]  /*2110*/  @!P4 MOV R43, R123 ;  /* 0x0000007b002bc202 */ /* 0x000fe20000000f00 */
[----:B------:R-:W-:Y:S01]  /*2120*/  @!P6 IMAD.WIDE.U32 R52, R10, R42, R52 ;  /* 0x0000002a0a34e225 */ /* 0x000fe200078e0034 */
[----:B------:R-:W-:Y:S02]  /*2130*/  @!P4 MOV R42, R120 ;  /* 0x00000078002ac202 */ /* 0x000fe40000000f00 */
[----:B------:R-:W2:Y:S01]  /*2140*/  @!P5 LDG.E.64 R88, desc[UR6][R50.64] ;  /* 0x000000063258d981 */ /* 0x000ea2000c1e1b00 */
[----:B-----5:R-:W-:-:S04]  /*2150*/  @!P4 IMAD R54, R14, R36, RZ ;  /* 0x000000240e36c224 */ /* 0x020fc800078e02ff */
[C---:B------:R-:W-:Y:S02]  /*2160*/  @!P4 IMAD R55, R115.reuse, R37, R54 ;  /* 0x000000257337c224 */ /* 0x040fe400078e0236 */
[----:B------:R-:W-:Y:S01]  /*2170*/  @!P4 IMAD.WIDE.U32 R36, R115, R36, R42 ;  /* 0x000000247324c225 */ /* 0x000fe200078e002a */
[----:B------:R-:W-:Y:S02]  /*2180*/  @!P6 IADD3 R43, PT, PT, R53, R91, RZ ;  /* 0x0000005b352be210 */ /* 0x000fe40007ffe0ff */
[C---:B-1----:R-:W-:Y:S02]  /*2190*/  @!P6 LEA R42, P5, R52.reuse, R38, 0x2 ;  /* 0x00000026342ae211 */ /* 0x042fe400078a10ff */
[----:B------:R-:W-:Y:S02]  /*21a0*/  @!P4 IADD3 R37, PT, PT, R37, R55, RZ ;  /* 0x000000372525c210 */ /* 0x000fe40007ffe0ff */
[----:B------:R-:W-:Y:S02]  /*21b0*/  @!P6 LEA.HI.X R43, R52, R39, R43, 0x2, P5 ;  /* 0x00000027342be211 */ /* 0x000fe400028f142b */
[----:B---3--:R-:W-:-:S04]  /*21c0*/  @!P4 LEA R40, P5, R36, R40, 0x2 ;  /* 0x000000282428c211 */ /* 0x008fc800078a10ff */
[----:B------:R-:W-:Y:S02]  /*21d0*/  @!P4 LEA.HI.X R41, R36, R41, R37, 0x2, P5 ;  /* 0x000000292429c211 */ /* 0x000fe400028f1425 */
[----:B------:R-:W-:Y:S02]  /*21e0*/  ISETP.GE.U32.AND P5, PT, R11, UR4, PT ;  /* 0x000000040b007c0c */ /* 0x000fe4000bfa6070 */
[----:B------:R-:W-:Y:S02]  /*21f0*/  CS2R R90, SRZ ;  /* 0x00000000005a7805 */ /* 0x000fe4000001ff00 */
[----:B------:R-:W-:-:S04]  /*2200*/  ISETP.GE.AND.EX P5, PT, R107, UR5, PT, P5 ;  /* 0x000000056b007c0c */ /* 0x000fc8000bfa6350 */
[----:B------:R0:W3:Y:S09]  /*2210*/  @!P4 LDG.E.64 R90, desc[UR6][R40.64] ;  /* 0x00000006285ac981 */ /* 0x0000f2000c1e1b00 */
[----:B------:R-:W1:Y:S08]  /*2220*/  @!P5 LDC.64 R36, c[0x0][0x3e0] ;  /* 0x0000f800ff24db82 */ /* 0x000e700000000a00 */
[----:B------:R-:W5:Y:S01]  /*2230*/  @!P5 LDC.64 R38, c[0x0][0x390] ;  /* 0x0000e400ff26db82 */ /* 0x000f620000000a00 */
[----:B0-----:R-:W-:-:S02]  /*2240*/  @!P5 MOV R40, R120 ;  /* 0x000000780028d202 */ /* 0x001fc40000000f00 */
[----:B------:R-:W-:Y:S02]  /*2250*/  @!P5 MOV R41, R123 ;  /* 0x0000007b0029d202 */ /* 0x000fe40000000f00 */
[----:B------:R-:W-:-:S06]  /*2260*/  CS2R R92, SRZ ;  /* 0x00000000005c7805 */ /* 0x000fcc000001ff00 */
[----:B------:R-:W2:Y:S01]  /*2270*/  @!P6 LDG.E.64 R92, desc[UR6][R42.64] ;  /* 0x000000062a5ce981 */ /* 0x000ea2000c1e1b00 */
[----:B-1----:R-:W-:-:S04]  /*2280*/  @!P5 IMAD R50, R107, R36, RZ ;  /* 0x000000246b32d224 */ /* 0x002fc800078e02ff */
[C---:B------:R-:W-:Y:S02]  /*2290*/  @!P5 IMAD R51, R11.reuse, R37, R50 ;  /* 0x000000250b33d224 */ /* 0x040fe400078e0232 */
[----:B------:R-:W-:-:S05]  /*22a0*/  @!P5 IMAD.WIDE.U32 R36, R11, R36, R40 ;  /* 0x000000240b24d225 */ /* 0x000fca00078e0028 */
[----:B------:R-:W-:Y:S02]  /*22b0*/  @!P5 IADD3 R37, PT, PT, R37, R51, RZ ;  /* 0x000000332525d210 */ /* 0x000fe40007ffe0ff */
[----:B-----5:R-:W-:-:S04]  /*22c0*/  @!P5 LEA R40, P6, R36, R38, 0x2 ;  /* 0x000000262428d211 */ /* 0x020fc800078c10ff */
[----:B------:R-:W-:Y:S02]  /*22d0*/  @!P5 LEA.HI.X R41, R36, R39, R37, 0x2, P6 ;  /* 0x000000272429d211 */ /* 0x000fe400030f1425 */
[----:B------:R-:W-:-:S04]  /*22e0*/  ISETP.GE.U32.AND P6, PT, R12, UR4, PT ;  /* 0x000000040c007c0c */ /* 0x000fc8000bfc6070 */
[----:B------:R-:W-:-:S13]  /*22f0*/  ISETP.GE.AND.EX P6, PT, R108, UR5, PT, P6 ;  /* 0x000000056c007c0c */ /* 0x000fda000bfc6360 */
[----:B------:R-:W0:Y:S01]  /*2300*/  @!P6 LDC.64 R38, c[0x0][0x3e0] ;  /* 0x0000f800ff26eb82 */ /* 0x000e220000000a00 */
[----:B------:R-:W-:Y:S02]  /*2310*/  CS2R R94, SRZ ;  /* 0x00000000005e7805 */ /* 0x000fe4000001ff00 */
[----:B------:R-:W-:-:S04]  /*2320*/  CS2R R96, SRZ ;  /* 0x0000000000607805 */ /* 0x000fc8000001ff00 */
[----:B------:R1:W5:Y:S01]  /*2330*/  @!P5 LDG.E.64 R94, desc[UR6][R40.64] ;  /* 0x00000006285ed981 */ /* 0x000362000c1e1b00 */
[----:B------:R-:W4:Y:S01]  /*2340*/  @!P6 LDC.64 R36, c[0x0][0x390] ;  /* 0x0000e400ff24eb82 */ /* 0x000f220000000a00 */
[----:B------:R-:W-:Y:S02]  /*2350*/  CS2R R98, SRZ ;  /* 0x0000000000627805 */ /* 0x000fe4000001ff00 */
[----:B------:R-:W5:Y:S01]  /*2360*/  @!P1 LDG.E.64 R96, desc[UR6][R48.64] ;  /* 0x0000000630609981 */ /* 0x000f62000c1e1b00 */
[----:B------:R-:W-:-:S03]  /*2370*/  CS2R R100, SRZ ;  /* 0x0000000000647805 */ /* 0x000fc6000001ff00 */
[----:B------:R-:W5:Y:S01]  /*2380*/  @!P2 LDG.E.64 R98, desc[UR6][R46.64] ;  /* 0x000000062e62a981 */ /* 0x000f62000c1e1b00 */
[----:B-1----:R-:W-:Y:S02]  /*2390*/  @!P6 MOV R40, R120 ;  /* 0x000000780028e202 */ /* 0x002fe40000000f00 */
[----:B------:R-:W-:Y:S02]  /*23a0*/  @!P6 MOV R41, R123 ;  /* 0x0000007b0029e202 */ /* 0x000fe40000000f00 */
[----:B------:R-:W-:Y:S01]  /*23b0*/  CS2R R102, SRZ ;  /* 0x0000000000667805 */ /* 0x000fe2000001ff00 */
[----:B------:R-:W5:Y:S01]  /*23c0*/  @!P3 LDG.E.64 R100, desc[UR6][R44.64] ;  /* 0x000000062c64b981 */ /* 0x000f62000c1e1b00 */
[-C--:B0-----:R-:W-:Y:S02]  /*23d0*/  @!P6 IMAD R50, R108, R38.reuse, RZ ;  /* 0x000000266c32e224 */ /* 0x081fe400078e02ff */
[----:B------:R-:W-:-:S04]  /*23e0*/  @!P6 IMAD.WIDE.U32 R40, R12, R38, R40 ;  /* 0x000000260c28e225 */ /* 0x000fc800078e0028 */
[----:B------:R-:W-:Y:S01]  /*23f0*/  @!P6 IMAD R39, R12, R39, R50 ;  /* 0x000000270c27e224 */ /* 0x000fe200078e0232 */
[----:B----4-:R-:W-:-:S04]  /*2400*/  @!P6 LEA R36, P1, R40, R36, 0x2 ;  /* 0x000000242824e211 */ /* 0x010fc800078210ff */
[----:B------:R-:W-:-:S04]  /*2410*/  @!P6 IADD3 R38, PT, PT, R41, R39, RZ ;  /* 0x000000272926e210 */ /* 0x000fc80007ffe0ff */
[----:B------:R-:W-:-:S05]  /*2420*/  @!P6 LEA.HI.X R37, R40, R37, R38, 0x2, P1 ;  /* 0x000000252825e211 */ /* 0x000fca00008f1426 */
[----:B------:R0:W4:Y:S01]  /*2430*/  @!P6 LDG.E.64 R102, desc[UR6][R36.64] ;  /* 0x000000062466e981 */ /* 0x000122000c1e1b00 */
[----:B------:R-:W-:Y:S01]  /*2440*/  FADD.FTZ R38, R20, R21 ;  /* 0x0000001514267221 */ /* 0x000fe20000010000 */
[----:B------:R-:W-:-:S03]  /*2450*/  FADD.FTZ R41, R22, R23 ;  /* 0x0000001716297221 */ /* 0x000fc60000010000 */
[----:B------:R-:W-:Y:S01]  /*2460*/  FADD.FTZ R38, RZ, R38 ;  /* 0x00000026ff267221 */ /* 0x000fe20000010000 */
[----:B------:R-:W-:-:S03]  /*2470*/  FMUL.FTZ R39, R21, R21 ;  /* 0x0000001515277220 */ /* 0x000fc60000410000 */
[----:B------:R-:W-:Y:S01]  /*2480*/  FADD.FTZ R38, R38, R41 ;  /* 0x0000002926267221 */ /* 0x000fe20000010000 */
[----:B0-----:R-:W-:Y:S01]  /*2490*/  FADD.FTZ R37, R24, R25 ;  /* 0x0000001918257221 */ /* 0x001fe20000010000 */
[----:B------:R-:W-:-:S03]  /*24a0*/  FMUL.FTZ R43, R23, R23 ;  /* 0x00000017172b7220 */ /* 0x000fc60000410000 */
[----:B------:R-:W-:Y:S01]  /*24b0*/  FADD.FTZ R37, R38, R37 ;  /* 0x0000002526257221 */ /* 0x000fe20000010000 */
[----:B------:R-:W-:Y:S01]  /*24c0*/  FADD.FTZ R38, R26, R27 ;  /* 0x0000001b1a267221 */ /* 0x000fe20000010000 */
[----:B------:R-:W-:Y:S01]  /*24d0*/  FFMA.FTZ R39, R20, R20, R39 ;  /* 0x0000001414277223 */ /* 0x000fe20000010027 */
[----:B------:R-:W-:Y:S02]  /*24e0*/  FFMA.FTZ R40, R22, R22, R43 ;  /* 0x0000001616287223 */ /* 0x000fe4000001002b */
[----:B------:R-:W-:Y:S01]  /*24f0*/  FADD.FTZ R37, R37, R38 ;  /* 0x0000002625257221 */ /* 0x000fe20000010000 */
[----:B------:R-:W-:Y:S01]  /*2500*/  FADD.FTZ R38, R74, R75 ;  /* 0x0000004b4a267221 */ /* 0x000fe20000010000 */
[----:B------:R-:W-:Y:S01]  /*2510*/  FADD.FTZ R39, RZ, R39 ;  /* 0x00000027ff277221 */ /* 0x000fe20000010000 */
[----:B------:R-:W-:Y:S01]  /*2520*/  FMUL.FTZ R43, R25, R25 ;  /* 0x00000019192b7220 */ /* 0x000fe20000410000 */
[----:B------:R-:W-:Y:S01]  /*2530*/  FMUL.FTZ R41, R27, R27 ;  /* 0x0000001b1b297220 */ /* 0x000fe20000410000 */
[----:B------:R-:W-:Y:S01]  /*2540*/  FADD.FTZ R37, R37, R38 ;  /* 0x0000002625257221 */ /* 0x000fe20000010000 */
[----:B------:R-:W-:Y:S01]  /*2550*/  FADD.FTZ R39, R39, R40 ;  /* 0x0000002827277221 */ /* 0x000fe20000010000 */
[----:B------:R-:W-:Y:S01]  /*2560*/  FFMA.FTZ R36, R24, R24, R43 ;  /* 0x0000001818247223 */ /* 0x000fe2000001002b */
[----:B------:R-:W-:Y:S01]  /*2570*/  FADD.FTZ R38, R28, R29 ;  /* 0x0000001d1c267221 */ /* 0x000fe20000010000 */
[----:B------:R-:W-:-:S02]  /*2580*/  FFMA.FTZ R41, R26, R26, R41 ;  /* 0x0000001a1a297223 */ /* 0x000fc40000010029 */
[----:B------:R-:W-:Y:S01]  /*2590*/  FADD.FTZ R36, R39, R36 ;  /* 0x0000002427247221 */ /* 0x000fe20000010000 */
        /* <DEDUP_REMOVED lines=19> */
[----:B------:R-:W-:-:S03]  /*26d0*/  FMUL.FTZ R39, R35, R35 ;  /* 0x0000002323277220 */ /* 0x000fc60000410000 */
[----:B------:R-:W-:Y:S01]  /*26e0*/  FADD.FTZ R36, R36, R41 ;  /* 0x0000002924247221 */ /* 0x000fe20000010000 */
[----:B------:R-:W-:-:S04]  /*26f0*/  FFMA.FTZ R39, R34, R34, R39 ;  /* 0x0000002222277223 */ /* 0x000fc80000010027 */
[----:B------:R-:W-:Y:S01]  /*2700*/  FADD.FTZ R36, R36, R39 ;  /* 0x0000002724247221 */ /* 0x000fe20000010000 */
[----:B------:R-:W-:-:S04]  /*2710*/  FMUL.FTZ R39, R57, R57 ;  /* 0x0000003939277220 */ /* 0x000fc80000410000 */
[----:B------:R-:W-:Y:S01]  /*2720*/  FFMA.FTZ R39, R56, R56, R39 ;  /* 0x0000003838277223 */ /* 0x000fe20000010027 */
[----:B---3--:R-:W-:Y:S01]  /*2730*/  FADD.FTZ R38, R90, R91 ;  /* 0x0000005b5a267221 */ /* 0x008fe20000010000 */
[----:B------:R-:W-:-:S03]  /*2740*/  FMUL.FTZ R41, R91, R91 ;  /* 0x0000005b5b297220 */ /* 0x000fc60000410000 */
[----:B------:R-:W-:Y:S01]  /*2750*/  FADD.FTZ R37, R37, R38 ;  /* 0x0000002625257221 */ /* 0x000fe20000010000 */
[----:B------:R-:W-:Y:S01]  /*2760*/  FADD.FTZ R38, R56, R57 ;  /* 0x0000003938267221 */ /* 0x000fe20000010000 */
[----:B------:R-:W-:-:S03]  /*2770*/  FFMA.FTZ R41, R90, R90, R41 ;  /* 0x0000005a5a297223 */ /* 0x000fc60000010029 */
[----:B------:R-:W-:Y:S01]  /*2780*/  FADD.FTZ R37, R37, R38 ;  /* 0x0000002625257221 */ /* 0x000fe20000010000 */
[----:B------:R-:W-:Y:S01]  /*2790*/  FADD.FTZ R38, R76, R77 ;  /* 0x0000004d4c267221 */ /* 0x000fe20000010000 */
[----:B------:R-:W-:Y:S01]  /*27a0*/  FADD.FTZ R36, R36, R41 ;  /* 0x0000002924247221 */ /* 0x000fe20000010000 */
[----:B------:R-:W-:Y:S02]  /*27b0*/  FMUL.FTZ R41, R77, R77 ;  /* 0x0000004d4d297220 */ /* 0x000fe40000410000 */
[----:B------:R-:W-:Y:S01]  /*27c0*/  FADD.FTZ R37, R37, R38 ;  /* 0x0000002625257221 */ /* 0x000fe20000010000 */
[----:B------:R-:W-:Y:S01]  /*27d0*/  FADD.FTZ R38, R58, R59 ;  /* 0x0000003b3a267221 */ /* 0x000fe20000010000 */
[----:B------:R-:W-:Y:S01]  /*27e0*/  FADD.FTZ R36, R36, R39 ;  /* 0x0000002724247221 */ /* 0x000fe20000010000 */
[----:B------:R-:W-:Y:S02]  /*27f0*/  FFMA.FTZ R41, R76, R76, R41 ;  /* 0x0000004c4c297223 */ /* 0x000fe40000010029 */
[----:B------:R-:W-:Y:S01]  /*2800*/  FADD.FTZ R37, R37, R38 ;  /* 0x0000002625257221 */ /* 0x000fe20000010000 */
[----:B------:R-:W-:Y:S01]  /*2810*/  FADD.FTZ R38, R78, R79 ;  /* 0x0000004f4e267221 */ /* 0x000fe20000010000 */
[----:B------:R-:W-:Y:S01]  /*2820*/  FMUL.FTZ R39, R59, R59 ;  /* 0x0000003b3b277220 */ /* 0x000fe20000410000 */
[----:B------:R-:W-:Y:S01]  /*2830*/  FADD.FTZ R36, R36, R41 ;  /* 0x0000002924247221 */ /* 0x000fe20000010000 */
[----:B------:R-:W-:Y:S01]  /*2840*/  FMUL.FTZ R41, R79, R79 ;  /* 0x0000004f4f297220 */ /* 0x000fe20000410000 */
[----:B------:R-:W-:Y:S01]  /*2850*/  FADD.FTZ R37, R37, R38 ;  /* 0x0000002625257221 */ /* 0x000fe20000010000 */
[----:B------:R-:W-:Y:S01]  /*2860*/  FFMA.FTZ R39, R58, R58, R39 ;  /* 0x0000003a3a277223 */ /* 0x000fe20000010027 */
[----:B--2---:R-:W-:Y:S01]  /*2870*/  FADD.FTZ R38, R80, R81 ;  /* 0x0000005150267221 */ /* 0x004fe20000010000 */
        /* <DEDUP_REMOVED lines=65> */
[----:B-----5:R-:W-:Y:S01]  /*2c90*/  FMUL.FTZ R41, R95, R95 ;  /* 0x0000005f5f297220 */ /* 0x020fe20000410000 */
        /* <DEDUP_REMOVED lines=19> */
[----:B----4-:R-:W-:Y:S01]  /*2dd0*/  FMUL.FTZ R41, R103, R103 ;  /* 0x0000006767297220 */ /* 0x010fe20000410000 */
[----:B------:R-:W-:Y:S01]  /*2de0*/  FADD.FTZ R37, R37, R38 ;  /* 0x0000002625257221 */ /* 0x000fe20000010000 */
[----:B------:R-:W-:Y:S01]  /*2df0*/  FADD.FTZ R38, R102, R103 ;  /* 0x0000006766267221 */ /* 0x000fe20000010000 */
[----:B------:R-:W-:Y:S01]  /*2e00*/  FADD.FTZ R36, R36, R39 ;  /* 0x0000002724247221 */ /* 0x000fe20000010000 */
[----:B------:R-:W-:-:S02]  /*2e10*/  FFMA.FTZ R41, R102, R102, R41 ;  /* 0x0000006666297223 */ /* 0x000fc40000010029 */
[----:B------:R-:W-:Y:S02]  /*2e20*/  FADD.FTZ R37, R37, R38 ;  /* 0x0000002625257221 */ /* 0x000fe40000010000 */
[----:B------:R-:W-:-:S03]  /*2e30*/  FADD.FTZ R36, R36, R41 ;  /* 0x0000002924247221 */ /* 0x000fc60000010000 */
        /* <DEDUP_REMOVED lines=38> */
.L_x_3754:
[----:B------:R-:W-:Y:S05]  /*30a0*/  BSYNC.RECONVERGENT B0 ;  /* 0x0000000000007941 */ /* 0x000fea0003800200 */
.L_x_3753:
        /* <DEDUP_REMOVED lines=39> */
.L_x_3756:
[----:B------:R-:W-:Y:S05]  /*3320*/  BSYNC.RECONVERGENT B0 ;  /* 0x0000000000007941 */ /* 0x000fea0003800200 */
.L_x_3755:
        /* <DEDUP_REMOVED lines=27> */
.L_x_3759:
[----:B------:R-:W3:Y:S04]  /*34e0*/  LDG.E.STRONG.GPU R38, desc[UR6][R36.64] ;  /* 0x0000000624267981 */ /* 0x000ee8000c1ef900 */
[----:B---3--:R-:W-:Y:S01]  /*34f0*/  CCTL.IVALL ;  /* 0x00000000ff00798f */ /* 0x008fe20002000000 */
[----:B------:R-:W-:Y:S05]  /*3500*/  YIELD ;  /* 0x0000000000007946 */ /* 0x000fea0003800000 */
[----:B------:R-:W-:-:S13]  /*3510*/  ISETP.NE.AND P1, PT, R38, R43, PT ;  /* 0x0000002b2600720c */ /* 0x000fda0003f25270 */
[----:B------:R-:W-:Y:S05]  /*3520*/  @P1 BRA `(.L_x_3759) ;  /* 0xfffffffc00ec1947 */ /* 0x000fea000383ffff */
.L_x_3758:
        /* <DEDUP_REMOVED lines=8> */
[C---:B------:R-:W-:Y:S01]  /*35b0*/  LEA R51, R4.reuse, R0, 0x2 ;  /* 0x0000000004337211 */ /* 0x040fe200078e10ff */
[--C-:B------:R-:W-:Y:S01]  /*35c0*/  IMAD R49, R4, 0x5, R0.reuse ;  /* 0x0000000504317824 */ /* 0x100fe200078e0200 */
[----:B------:R-:W-:Y:S01]  /*35d0*/  IADD3 R46, PT, PT, R0, R4, RZ ;  /* 0x00000004002e7210 */ /* 0x000fe20007ffe0ff */
[C-C-:B------:R-:W-:Y:S01]  /*35e0*/  IMAD R44, R4.reuse, 0x3, R0.reuse ;  /* 0x00000003042c7824 */ /* 0x140fe200078e0200 */
[----:B------:R-:W-:Y:S01]  /*35f0*/  IADD3 R47, PT, PT, -R3, RZ, RZ ;  /* 0x000000ff032f7210 */ /* 0x000fe20007ffe1ff */
[----:B------:R-:W-:Y:S01]  /*3600*/  IMAD R45, R4, 0x7, R0 ;  /* 0x00000007042d7824 */ /* 0x000fe200078e0200 */
[----:B------:R-:W-:Y:S01]  /*3610*/  MOV R48, R0 ;  /* 0x0000000000307202 */ /* 0x000fe20000000f00 */
[----:B------:R-:W-:-:S06]  /*3620*/  UMOV UR4, URZ ;  /* 0x000000ff00047c82 */ /* 0x000fcc0008000000 */
.L_x_3761:
        /* <DEDUP_REMOVED lines=62> */
.L_x_3760:
        /* <DEDUP_REMOVED lines=12> */
[C---:B-1----:R-:W-:Y:S02]  /*3ad0*/  IADD3 R41, PT, PT, R44.reuse, 0x2, RZ ;  /* 0x000000022c297810 */ /* 0x042fe40007ffe0ff */
[-C--:B------:R-:W-:Y:S02]  /*3ae0*/  ISETP.EQ.OR P3, PT, R39, R3.reuse, P2 ;  /* 0x000000032700720c */ /* 0x080fe40001762670 */
[----:B------:R-:W-:Y:S02]  /*3af0*/  IADD3 R43, PT, PT, R44, 0x3, RZ ;  /* 0x000000032c2b7810 */ /* 0x000fe40007ffe0ff */
[----:B------:R-:W-:-:S02]  /*3b00*/  ISETP.EQ.OR P5, PT, R41, R3, P2 ;  /* 0x000000032900720c */ /* 0x000fc400017a2670 */
[----:B------:R-:W-:-:S03]  /*3b10*/  ISETP.EQ.OR P6, PT, R43, R3, P2 ;  /* 0x000000032b00720c */ /* 0x000fc600017c2670 */
[----:B------:R-:W-:-:S04]  /*3b20*/  @!P1 IMAD R37, R44, R4, R0 ;  /* 0x000000042c259224 */ /* 0x000fc800078e0200 */
[----:B------:R-:W-:Y:S02]  /*3b30*/  @!P3 IMAD R39, R39, R4, R0 ;  /* 0x000000042727b224 */ /* 0x000fe400078e0200 */
[----:B------:R-:W-:-:S04]  /*3b40*/  @!P1 IMAD.WIDE.U32 R36, R37, 0x8, R124 ;  /* 0x0000000825249825 */ /* 0x000fc800078e007c */
[-C--:B------:R-:W-:Y:S02]  /*3b50*/  @!P5 IMAD R41, R41, R4.reuse, R0 ;  /* 0x000000042929d224 */ /* 0x080fe400078e0200 */
        /* <DEDUP_REMOVED lines=17> */
.L_x_3762:
        /* <DEDUP_REMOVED lines=19> */
.L_x_3763:
        /* <DEDUP_REMOVED lines=9> */
.L_x_3764:
[----:B------:R-:W-:Y:S05]  /*3e30*/  BSYNC.RECONVERGENT B0 ;  /* 0x0000000000007941 */ /* 0x000fea0003800200 */
.L_x_3757:
        /* <DEDUP_REMOVED lines=29> */
[----:B---3--:R-:W-:Y:S01]  /*4010*/  IMAD R47, R3, UR5, R117 ;  /* 0x00000005032f7c24 */ /* 0x008fe2000f8e0275 */
[----:B------:R-:W-:Y:S04]  /*4020*/  BSSY.RECONVERGENT B0, `(.L_x_3765) ;  /* 0x0000704000007945 */ /* 0x000fe80003800200 */
[C---:B------:R-:W-:Y:S02]  /*4030*/  IADD3 R51, PT, PT, R47.reuse, 0x18, RZ ;  /* 0x000000182f337810 */ /* 0x040fe40007ffe0ff */
[----:B------:R-:W-:-:S02]  /*4040*/  IADD3 R46, PT, PT, R47, 0xe0, RZ ;  /* 0x000000e02f2e7810 */ /* 0x000fc40007ffe0ff */
[----:B------:R-:W-:Y:S01]  /*4050*/  IADD3 R50, PT, PT, R47, 0x38, RZ ;  /* 0x000000382f327810 */ /* 0x000fe20007ffe0ff */
[----:B0-----:R-:W-:-:S04]  /*4060*/  @P1 FADD.FTZ R53, R44, R53 ;  /* 0x000000352c351221 */ /* 0x001fc80000010000 */
[----:B------:R0:W1:Y:S01]  /*4070*/  @P1 MUFU.RSQ R48, R53 ;  /* 0x0000003500301308 */ /* 0x0000620000001400 */
[C---:B------:R-:W-:Y:S02]  /*4080*/  IADD3 R44, PT, PT, R47.reuse, 0xa0, RZ ;  /* 0x000000a02f2c7810 */ /* 0x040fe40007ffe0ff */
[----:B------:R-:W-:Y:S02]  /*4090*/  IADD3 R42, PT, PT, R47, 0xc0, RZ ;  /* 0x000000c02f2a7810 */ /* 0x000fe40007ffe0ff */
[----:B------:R-:W-:Y:S02]  /*40a0*/  SHF.R.S32.HI R52, RZ, 0x1f, R51 ;  /* 0x0000001fff347819 */ /* 0x000fe40000011433 */
[----:B------:R-:W-:Y:S02]  /*40b0*/  SHF.R.S32.HI R45, RZ, 0x1f, R46 ;  /* 0x0000001fff2d7819 */ /* 0x000fe4000001142e */
[----:B------:R-:W-:Y:S02]  /*40c0*/  SHF.R.S32.HI R43, RZ, 0x1f, R44 ;  /* 0x0000001fff2b7819 */ /* 0x000fe4000001142c */
[----:B------:R-:W-:-:S02]  /*40d0*/  SHF.R.S32.HI R49, RZ, 0x1f, R50 ;  /* 0x0000001fff317819 */ /* 0x000fc40000011432 */
[----:B------:R-:W-:Y:S01]  /*40e0*/  SHF.R.S32.HI R41, RZ, 0x1f, R42 ;  /* 0x0000001fff297819 */ /* 0x000fe2000001142a */
[----:B0-----:R-:W-:Y:S06]  /*40f0*/  BRA.U UP0, `(.L_x_3766) ;  /* 0x0000002d00707547 */ /* 0x001fec000b800000 */
[----:B------:R-:W0:Y:S01]  /*4100*/  LDCU.64 UR4, c[0x0][0x3e8] ;  /* 0x00007d00ff0477ac */ /* 0x000e220008000a00 */
[----:B------:R-:W-:Y:S01]  /*4110*/  SHF.R.S32.HI R53, RZ, 0x1f, R47 ;  /* 0x0000001fff357819 */ /* 0x000fe2000001142f */
[----:B------:R-:W-:Y:S01]  /*4120*/  BSSY.RECONVERGENT B1, `(.L_x_3767) ;  /* 0x0000015000017945 */ /* 0x000fe20003800200 */
[----:B0-----:R-:W-:-:S04]  /*4130*/  ISETP.GE.U32.AND P1, PT, R47, UR4, PT ;  /* 0x000000042f007c0c */ /* 0x001fc8000bf26070 */
[----:B------:R-:W-:-:S13]  /*4140*/  ISETP.GE.AND.EX P1, PT, R53, UR5, PT, P1 ;  /* 0x0000000535007c0c */ /* 0x000fda000bf26310 */
[----:B------:R-:W-:Y:S05]  /*4150*/  @P1 BRA `(.L_x_3768) ;  /* 0x0000000000441947 */ /* 0x000fea0003800000 */
[----:B------:R-:W0:Y:S01]  /*4160*/  LDCU.64 UR10, c[0x0][0x3e0] ;  /* 0x00007c00ff0a77ac */ /* 0x000e220008000a00 */
[----:B------:R-:W-:Y:S01]  /*4170*/  MOV R118, R120 ;  /* 0x0000007800767202 */ /* 0x000fe20000000f00 */
[----:B------:R-:W-:Y:S01]  /*4180*/  FADD.FTZ R21, -R40, R21 ;  /* 0x0000001528157221 */ /* 0x000fe20000010100 */
[----:B------:R-:W-:Y:S01]  /*4190*/  MOV R119, R123 ;  /* 0x0000007b00777202 */ /* 0x000fe20000000f00 */
[----:B------:R-:W2:Y:S01]  /*41a0*/  LDCU.64 UR8, c[0x0][0x380] ;  /* 0x00007000ff0877ac */ /* 0x000ea20008000a00 */
[----:B0-----:R-:W-:Y:S02]  /*41b0*/  IMAD R54, R53, UR10, RZ ;  /* 0x0000000a35367c24 */ /* 0x001fe4000f8e02ff */
[----:B------:R-:W-:-:S04]  /*41c0*/  IMAD.WIDE.U32 R118, R47, UR10, R118 ;  /* 0x0000000a2f767c25 */ /* 0x000fc8000f8e0076 */
[----:B------:R-:W-:Y:S01]  /*41d0*/  IMAD R53, R47, UR11, R54 ;  /* 0x0000000b2f357c24 */ /* 0x000fe2000f8e0236 */
[----:B--2---:R-:W-:-:S04]  /*41e0*/  LEA R54, P1, R118, UR8, 0x2 ;  /* 0x0000000876367c11 */ /* 0x004fc8000f8210ff */
[----:B------:R-:W-:-:S04]  /*41f0*/  IADD3 R53, PT, PT, R119, R53, RZ ;  /* 0x0000003577357210 */ /* 0x000fc80007ffe0ff */
[----:B------:R-:W-:Y:S01]  /*4200*/  LEA.HI.X R55, R118, UR9, R53, 0x2, P1 ;  /* 0x0000000976377c11 */ /* 0x000fe200088f1435 */
[----:B------:R-:W-:Y:S01]  /*4210*/  FADD.FTZ R53, -R40, R20 ;  /* 0x0000001428357221 */ /* 0x000fe20000010100 */
[----:B-1----:R-:W-:-:S03]  /*4220*/  FMUL.FTZ R118, R21, R48 ;  /* 0x0000003015767220 */ /* 0x002fc60000410000 */
[----:B------:R-:W-:Y:S01]  /*4230*/  FMUL.FTZ R53, R53, R48 ;  /* 0x0000003035357220 */ /* 0x000fe20000410000 */
[----:B-----5:R-:W-:-:S03]  /*4240*/  FFMA.FTZ R21, R37, R118, R39 ;  /* 0x0000007625157223 */ /* 0x020fc60000010027 */
[----:B------:R-:W-:-:S05]  /*4250*/  FFMA.FTZ R20, R36, R53, R38 ;  /* 0x0000003524147223 */ /* 0x000fca0000010026 */
[----:B------:R0:W-:Y:S02]  /*4260*/  STG.E.64 desc[UR6][R54.64], R20 ;  /* 0x0000001436007986 */ /* 0x0001e4000c101b06 */
.L_x_3768:
[----:B------:R-:W-:Y:S05]  /*4270*/  BSYNC.RECONVERGENT B1 ;  /* 0x0000000000017941 */ /* 0x000fea0003800200 */
.L_x_3767:
[----:B------:R-:W-:Y:S01]  /*4280*/  IADD3 R53, PT, PT, R47, 0x8, RZ ;  /* 0x000000082f357810 */ /* 0x000fe20007ffe0ff */
[----:B------:R-:W-:Y:S03]  /*4290*/  BSSY.RECONVERGENT B1, `(.L_x_3769) ;  /* 0x0000016000017945 */ /* 0x000fe60003800200 */
[----:B------:R-:W-:Y:S02]  /*42a0*/  ISETP.GE.U32.AND P1, PT, R53, UR4, PT ;  /* 0x0000000435007c0c */ /* 0x000fe4000bf26070 */
[----:B0-----:R-:W-:-:S04]  /*42b0*/  SHF.R.S32.HI R20, RZ, 0x1f, R53 ;  /* 0x0000001fff147819 */ /* 0x001fc80000011435 */
[----:B------:R-:W-:-:S13]  /*42c0*/  ISETP.GE.AND.EX P1, PT, R20, UR5, PT, P1 ;  /* 0x0000000514007c0c */ /* 0x000fda000bf26310 */
[----:B------:R-:W-:Y:S05]  /*42d0*/  @P1 BRA `(.L_x_3770) ;  /* 0x0000000000441947 */ /* 0x000fea0003800000 */
[----:B------:R-:W0:Y:S01]  /*42e0*/  LDCU.64 UR8, c[0x0][0x3e0] ;  /* 0x00007c00ff0877ac */ /* 0x000e220008000a00 */
[----:B------:R-:W-:Y:S01]  /*42f0*/  MOV R21, R123 ;  /* 0x0000007b00157202 */ /* 0x000fe20000000f00 */
[----:B------:R-:W-:Y:S01]  /*4300*/  FADD.FTZ R23, -R40, R23 ;  /* 0x0000001728177221 */ /* 0x000fe20000010100 */
[----:B------:R-:W2:Y:S01]  /*4310*/  LDCU.64 UR10, c[0x0][0x380] ;  /* 0x00007000ff0a77ac */ /* 0x000ea20008000a00 */
[----:B0-----:R-:W-:-:S04]  /*4320*/  IMAD R20, R20, UR8, RZ ;  /* 0x0000000814147c24 */ /* 0x001fc8000f8e02ff */
[----:B------:R-:W-:Y:S01]  /*4330*/  IMAD R55, R53, UR9, R20 ;  /* 0x0000000935377c24 */ /* 0x000fe2000f8e0214 */
[----:B------:R-:W-:-:S05]  /*4340*/  MOV R20, R120 ;  /* 0x0000007800147202 */ /* 0x000fca0000000f00 */
[----:B------:R-:W-:-:S05]  /*4350*/  IMAD.WIDE.U32 R20, R53, UR8, R20 ;  /* 0x0000000835147c25 */ /* 0x000fca000f8e0014 */
[----:B------:R-:W-:Y:S01]  /*4360*/  IADD3 R55, PT, PT, R21, R55, RZ ;  /* 0x0000003715377210 */ /* 0x000fe20007ffe0ff */
[----:B------:R-:W-:Y:S01]  /*4370*/  FADD.FTZ R21, -R40, R22 ;  /* 0x0000001628157221 */ /* 0x000fe20000010100 */
[C---:B--2---:R-:W-:Y:S01]  /*4380*/  LEA R54, P1, R20.reuse, UR10, 0x2 ;  /* 0x0000000a14367c11 */ /* 0x044fe2000f8210ff */
[-C--:B-1----:R-:W-:Y:S02]  /*4390*/  FMUL.FTZ R22, R23, R48.reuse ;  /* 0x0000003017167220 */ /* 0x082fe40000410000 */
[----:B------:R-:W-:Y:S01]  /*43a0*/  FMUL.FTZ R21, R21, R48 ;  /* 0x0000003015157220 */ /* 0x000fe20000410000 */
[----:B------:R-:W-:-:S03]  /*43b0*/  LEA.HI.X R55, R20, UR11, R55, 0x2, P1 ;  /* 0x0000000b14377c11 */ /* 0x000fc600088f1437 */
[----:B-----5:R-:W-:Y:S01]  /*43c0*/  FFMA.FTZ R20, R36, R21, R38 ;  /* 0x0000001524147223 */ /* 0x020fe20000010026 */
[----:B------:R-:W-:-:S05]  /*43d0*/  FFMA.FTZ R21, R37, R22, R39 ;  /* 0x0000001625157223 */ /* 0x000fca0000010027 */
[----:B------:R0:W-:Y:S02]  /*43e0*/  STG.E.64 desc[UR6][R54.64], R20 ;  /* 0x0000001436007986 */ /* 0x0001e4000c101b06 */
.L_x_3770:
[----:B------:R-:W-:Y:S05]  /*43f0*/  BSYNC.RECONVERGENT B1 ;  /* 0x0000000000017941 */ /* 0x000fea0003800200 */
.L_x_3769:
        /* <DEDUP_REMOVED lines=23> */
.L_x_3772:
[----:B------:R-:W-:Y:S05]  /*4570*/  BSYNC.RECONVERGENT B1 ;  /* 0x0000000000017941 */ /* 0x000fea0003800200 */
.L_x_3771:
[----:B------:R-:W-:Y:S01]  /*4580*/  ISETP.GE.U32.AND P3, PT, R51, UR4, PT ;  /* 0x0000000433007c0c */ /* 0x000fe2000bf66070 */
[----:B------:R-:W-:Y:S01]  /*4590*/  BSSY.RECONVERGENT B1, `(.L_x_3773) ;  /* 0x0000020000017945 */ /* 0x000fe20003800200 */
[C---:B------:R-:W-:Y:S02]  /*45a0*/  IADD3 R54, PT, PT, R47.reuse, 0x28, RZ ;  /* 0x000000282f367810 */ /* 0x040fe40007ffe0ff */
[----:B------:R-:W-:Y:S02]  /*45b0*/  ISETP.GE.AND.EX P3, PT, R52, UR5, PT, P3 ;  /* 0x0000000534007c0c */ /* 0x000fe4000bf66330 */
[----:B------:R-:W-:Y:S02]  /*45c0*/  IADD3 R53, PT, PT, R47, 0x30, RZ ;  /* 0x000000302f357810 */ /* 0x000fe40007ffe0ff */
        /* <DEDUP_REMOVED lines=9> */
[----:B------:R-:W-:Y:S01]  /*4660*/  ISETP.GE.AND.EX P2, PT, R49, UR5, PT, P2 ;  /* 0x0000000531007c0c */ /* 0x000fe2000bf46320 */
[----:B------:R-:W-:-:S12]  /*4670*/  @P3 BRA `(.L_x_3774) ;  /* 0x0000000000443947 */ /* 0x000fd80003800000 */
[----:B------:R-:W2:Y:S01]  /*4680*/  LDCU.64 UR8, c[0x0][0x3e0] ;  /* 0x00007c00ff0877ac */ /* 0x000ea20008000a00 */
[----:B0-----:R-:W-:Y:S01]  /*4690*/  MOV R20, R120 ;  /* 0x0000007800147202 */ /* 0x001fe20000000f00 */
[----:B------:R-:W-:Y:S01]  /*46a0*/  FADD.FTZ R27, -R40, R27 ;  /* 0x0000001b281b7221 */ /* 0x000fe20000010100 */
[----:B------:R-:W-:Y:S01]  /*46b0*/  MOV R21, R123 ;  /* 0x0000007b00157202 */ /* 0x000fe20000000f00 */
[----:B------:R-:W0:Y:S02]  /*46c0*/  LDCU.64 UR10, c[0x0][0x380] ;  /* 0x00007000ff0a77ac */ /* 0x000e240008000a00 */
[----:B-1----:R-:W-:Y:S01]  /*46d0*/  FMUL.FTZ R24, R27, R48 ;  /* 0x000000301b187220 */ /* 0x002fe20000410000 */
[----:B--2---:R-:W-:Y:S02]  /*46e0*/  IMAD R52, R52, UR8, RZ ;  /* 0x0000000834347c24 */ /* 0x004fe4000f8e02ff */
[----:B------:R-:W-:-:S04]  /*46f0*/  IMAD.WIDE.U32 R20, R51, UR8, R20 ;  /* 0x0000000833147c25 */ /* 0x000fc8000f8e0014 */
[----:B------:R-:W-:Y:S01]  /*4700*/  IMAD R23, R51, UR9, R52 ;  /* 0x0000000933177c24 */ /* 0x000fe2000f8e0234 */
[----:B0-----:R-:W-:-:S04]  /*4710*/  LEA R22, P3, R20, UR10, 0x2 ;  /* 0x0000000a14167c11 */ /* 0x001fc8000f8610ff */
[----:B------:R-:W-:Y:S01]  /*4720*/  IADD3 R23, PT, PT, R21, R23, RZ ;  /* 0x0000001715177210 */ /* 0x000fe20007ffe0ff */
[----:B------:R-:W-:-:S03]  /*4730*/  FADD.FTZ R21, -R40, R26 ;  /* 0x0000001a28157221 */ /* 0x000fc60000010100 */
[----:B------:R-:W-:Y:S01]  /*4740*/  LEA.HI.X R23, R20, UR11, R23, 0x2, P3 ;  /* 0x0000000b14177c11 */ /* 0x000fe200098f1417 */
[----:B------:R-:W-:-:S04]  /*4750*/  FMUL.FTZ R21, R21, R48 ;  /* 0x0000003015157220 */ /* 0x000fc80000410000 */
[----:B-----5:R-:W-:Y:S01]  /*4760*/  FFMA.FTZ R20, R36, R21, R38 ;  /* 0x0000001524147223 */ /* 0x020fe20000010026 */
[----:B------:R-:W-:-:S05]  /*4770*/  FFMA.FTZ R21, R37, R24, R39 ;  /* 0x0000001825157223 */ /* 0x000fca0000010027 */
[----:B------:R2:W-:Y:S02]  /*4780*/  STG.E.64 desc[UR6][R22.64], R20 ;  /* 0x0000001416007986 */ /* 0x0005e4000c101b06 */
.L_x_3774:
[----:B------:R-:W-:Y:S05]  /*4790*/  BSYNC.RECONVERGENT B1 ;  /* 0x0000000000017941 */ /* 0x000fea0003800200 */
.L_x_3773:
[----:B------:R-:W-:Y:S01]  /*47a0*/  BSSY.RECONVERGENT B1, `(.L_x_3775) ;  /* 0x0000015000017945 */ /* 0x000fe20003800200 */
[C---:B------:R-:W-:Y:S02]  /*47b0*/  IADD3 R26, PT, PT, R47.reuse, 0x40, RZ ;  /* 0x000000402f1a7810 */ /* 0x040fe40007ffe0ff */
[----:B------:R-:W-:Y:S01]  /*47c0*/  IADD3 R24, PT, PT, R47, 0x50, RZ ;  /* 0x000000502f187810 */ /* 0x000fe20007ffe0ff */
[----:B------:R-:W-:Y:S06]  /*47d0*/  @P1 BRA `(.L_x_3776) ;  /* 0x0000000000441947 */ /* 0x000fec0003800000 */
[----:B------:R-:W3:Y:S01]  /*47e0*/  LDCU.64 UR8, c[0x0][0x3e0] ;  /* 0x00007c00ff0877ac */ /* 0x000ee20008000a00 */
[----:B0-2---:R-:W-:Y:S01]  /*47f0*/  MOV R20, R120 ;  /* 0x0000007800147202 */ /* 0x005fe20000000f00 */
[----:B------:R-:W-:Y:S01]  /*4800*/  FADD.FTZ R75, -R40, R75 ;  /* 0x0000004b284b7221 */ /* 0x000fe20000010100 */
[----:B------:R-:W-:Y:S01]  /*4810*/  MOV R21, R123 ;  /* 0x0000007b00157202 */ /* 0x000fe20000000f00 */
[----:B------:R-:W0:Y:S02]  /*4820*/  LDCU.64 UR10, c[0x0][0x380] ;  /* 0x00007000ff0a77ac */ /* 0x000e240008000a00 */
[----:B-1----:R-:W-:Y:S01]  /*4830*/  FMUL.FTZ R52, R75, R48 ;  /* 0x000000304b347220 */ /* 0x002fe20000410000 */
[----:B---3--:R-:W-:Y:S02]  /*4840*/  IMAD R23, R13, UR8, RZ ;  /* 0x000000080d177c24 */ /* 0x008fe4000f8e02ff */
        /* <DEDUP_REMOVED lines=10> */
.L_x_3776:
[----:B------:R-:W-:Y:S05]  /*48f0*/  BSYNC.RECONVERGENT B1 ;  /* 0x0000000000017941 */ /* 0x000fea0003800200 */
.L_x_3775:
[----:B------:R-:W-:Y:S04]  /*4900*/  BSSY.RECONVERGENT B1, `(.L_x_3777) ;  /* 0x0000013000017945 */ /* 0x000fe80003800200 */
[----:B------:R-:W-:Y:S05]  /*4910*/  @P4 BRA `(.L_x_3778) ;  /* 0x0000000000444947 */ /* 0x000fea0003800000 */
[----:B------:R-:W4:Y:S01]  /*4920*/  LDCU.64 UR8, c[0x0][0x3e0] ;  /* 0x00007c00ff0877ac */ /* 0x000f220008000a00 */
[----:B0-23--:R-:W-:Y:S01]  /*4930*/  MOV R22, R120 ;  /* 0x0000007800167202 */ /* 0x00dfe20000000f00 */
[C---:B------:R-:W-:Y:S01]  /*4940*/  FADD.FTZ R21, -R40.reuse, R28 ;  /* 0x0000001c28157221 */ /* 0x040fe20000010100 */
[----:B------:R-:W-:Y:S01]  /*4950*/  MOV R23, R123 ;  /* 0x0000007b00177202 */ /* 0x000fe20000000f00 */
[----:B------:R-:W0:Y:S01]  /*4960*/  LDCU.64 UR10, c[0x0][0x380] ;  /* 0x00007000ff0a77ac */ /* 0x000e220008000a00 */
[----:B------:R-:W-:Y:S01]  /*4970*/  FADD.FTZ R29, -R40, R29 ;  /* 0x0000001d281d7221 */ /* 0x000fe20000010100 */
[----:B-1----:R-:W-:-:S03]  /*4980*/  FMUL.FTZ R21, R21, R48 ;  /* 0x0000003015157220 */ /* 0x002fc60000410000 */
[----:B------:R-:W-:Y:S01]  /*4990*/  FMUL.FTZ R52, R29, R48 ;  /* 0x000000301d347220 */ /* 0x000fe20000410000 */
[----:B-----5:R-:W-:-:S03]  /*49a0*/  FFMA.FTZ R20, R36, R21, R38 ;  /* 0x0000001524147223 */ /* 0x020fc60000010026 */
[----:B------:R-:W-:Y:S01]  /*49b0*/  FFMA.FTZ R21, R37, R52, R39 ;  /* 0x0000003425157223 */ /* 0x000fe20000010027 */
[----:B----4-:R-:W-:Y:S02]  /*49c0*/  IMAD R55, R55, UR8, RZ ;  /* 0x0000000837377c24 */ /* 0x010fe4000f8e02ff */
[----:B------:R-:W-:-:S04]  /*49d0*/  IMAD.WIDE.U32 R22, R54, UR8, R22 ;  /* 0x0000000836167c25 */ /* 0x000fc8000f8e0016 */
[----:B------:R-:W-:Y:S01]  /*49e0*/  IMAD R55, R54, UR9, R55 ;  /* 0x0000000936377c24 */ /* 0x000fe2000f8e0237 */
[----:B0-----:R-:W-:-:S04]  /*49f0*/  LEA R28, P1, R22, UR10, 0x2 ;  /* 0x0000000a161c7c11 */ /* 0x001fc8000f8210ff */
[----:B------:R-:W-:-:S04]  /*4a00*/  IADD3 R55, PT, PT, R23, R55, RZ ;  /* 0x0000003717377210 */ /* 0x000fc80007ffe0ff */
[----:B------:R-:W-:-:S05]  /*4a10*/  LEA.HI.X R29, R22, UR11, R55, 0x2, P1 ;  /* 0x0000000b161d7c11 */ /* 0x000fca00088f1437 */
[----:B------:R4:W-:Y:S02]  /*4a20*/  STG.E.64 desc[UR6][R28.64], R20 ;  /* 0x000000141c007986 */ /* 0x0009e4000c101b06 */
.L_x_3778:
[----:B------:R-:W-:Y:S05]  /*4a30*/  BSYNC.RECONVERGENT B1 ;  /* 0x0000000000017941 */ /* 0x000fea0003800200 */
.L_x_3777:
[----:B------:R-:W-:Y:S04]  /*4a40*/  BSSY.RECONVERGENT B1, `(.L_x_3779) ;  /* 0x0000013000017945 */ /* 0x000fe80003800200 */
[----:B------:R-:W-:Y:S05]  /*4a50*/  @P5 BRA `(.L_x_3780) ;  /* 0x0000000000445947 */ /* 0x000fea0003800000 */
[----:B------:R-:W1:Y:S01]  /*4a60*/  LDCU.64 UR8, c[0x0][0x3e0] ;  /* 0x00007c00ff0877ac */ /* 0x000e620008000a00 */
[----:B0-23--:R-:W-:Y:S01]  /*4a70*/  MOV R22, R120 ;  /* 0x0000007800167202 */ /* 0x00dfe20000000f00 */
[C---:B----4-:R-:W-:Y:S01]  /*4a80*/  FADD.FTZ R21, -R40.reuse, R30 ;  /* 0x0000001e28157221 */ /* 0x050fe20000010100 */
[----:B------:R-:W-:Y:S01]  /*4a90*/  MOV R23, R123 ;  /* 0x0000007b00177202 */ /* 0x000fe20000000f00 */
[----:B------:R-:W0:Y:S01]  /*4aa0*/  LDCU.64 UR10, c[0x0][0x380] ;  /* 0x00007000ff0a77ac */ /* 0x000e220008000a00 */
[----:B------:R-:W-:Y:S01]  /*4ab0*/  FADD.FTZ R31, -R40, R31 ;  /* 0x0000001f281f7221 */ /* 0x000fe20000010100 */
[----:B-1----:R-:W-:-:S03]  /*4ac0*/  FMUL.FTZ R21, R21, R48 ;  /* 0x0000003015157220 */ /* 0x002fc60000410000 */
[----:B------:R-:W-:Y:S01]  /*4ad0*/  FMUL.FTZ R30, R31, R48 ;  /* 0x000000301f1e7220 */ /* 0x000fe20000410000 */
[----:B------:R-:W-:Y:S02]  /*4ae0*/  IMAD R20, R25, UR8, RZ ;  /* 0x0000000819147c24 */ /* 0x000fe4000f8e02ff */
        /* <DEDUP_REMOVED lines=8> */
.L_x_3780:
[----:B------:R-:W-:Y:S05]  /*4b70*/  BSYNC.RECONVERGENT B1 ;  /* 0x0000000000017941 */ /* 0x000fea0003800200 */
.L_x_3779:
        /* <DEDUP_REMOVED lines=19> */
.L_x_3782:
[----:B------:R-:W-:Y:S05]  /*4cb0*/  BSYNC.RECONVERGENT B1 ;  /* 0x0000000000017941 */ /* 0x000fea0003800200 */
.L_x_3781:
[----:B------:R-:W-:Y:S01]  /*4cc0*/  ISETP.GE.U32.AND P5, PT, R26, UR4, PT ;  /* 0x000000041a007c0c */ /* 0x000fe2000bfa6070 */
[----:B------:R-:W-:Y:S01]  /*4cd0*/  BSSY.RECONVERGENT B1, `(.L_x_3783) ;  /* 0x0000024000017945 */ /* 0x000fe20003800200 */
[----:B0-234-:R-:W-:Y:S02]  /*4ce0*/  SHF.R.S32.HI R20, RZ, 0x1f, R26 ;  /* 0x0000001fff147819 */ /* 0x01dfe4000001141a */
[----:B------:R-:W-:Y:S02]  /*4cf0*/  IADD3 R29, PT, PT, R47, 0x60, RZ ;  /* 0x000000602f1d7810 */ /* 0x000fe40007ffe0ff */
[----:B------:R-:W-:Y:S02]  /*4d00*/  ISETP.GE.AND.EX P5, PT, R20, UR5, PT, P5 ;  /* 0x0000000514007c0c */ /* 0x000fe4000bfa6350 */
[----:B------:R-:W-:Y:S02]  /*4d10*/  ISETP.GE.U32.AND P2, PT, R115, UR4, PT ;  /* 0x0000000473007c0c */ /* 0x000fe4000bf46070 */
[----:B------:R-:W-:-:S02]  /*4d20*/  ISETP.GE.U32.AND P1, PT, R24, UR4, PT ;  /* 0x0000000418007c0c */ /* 0x000fc4000bf26070 */
[----:B------:R-:W-:Y:S02]  /*4d30*/  ISETP.GE.U32.AND P6, PT, R114, UR4, PT ;  /* 0x0000000472007c0c */ /* 0x000fe4000bfc6070 */
[----:B------:R-:W-:Y:S02]  /*4d40*/  ISETP.GE.U32.AND P3, PT, R29, UR4, PT ;  /* 0x000000041d007c0c */ /* 0x000fe4000bf66070 */
[----:B------:R-:W-:Y:S02]  /*4d50*/  ISETP.GE.U32.AND P4, PT, R113, UR4, PT ;  /* 0x0000000471007c0c */ /* 0x000fe4000bf86070 */
[----:B------:R-:W-:Y:S02]  /*4d60*/  SHF.R.S32.HI R31, RZ, 0x1f, R24 ;  /* 0x0000001fff1f7819 */ /* 0x000fe40000011418 */
[----:B------:R-:W-:Y:S02]  /*4d70*/  SHF.R.S32.HI R30, RZ, 0x1f, R29 ;  /* 0x0000001fff1e7819 */ /* 0x000fe4000001141d */
[----:B------:R-:W-:-:S02]  /*4d80*/  ISETP.GE.AND.EX P2, PT, R14, UR5, PT, P2 ;  /* 0x000000050e007c0c */ /* 0x000fc4000bf46320 */
[----:B------:R-:W-:Y:S02]  /*4d90*/  ISETP.GE.AND.EX P1, PT, R31, UR5, PT, P1 ;  /* 0x000000051f007c0c */ /* 0x000fe4000bf26310 */
[----:B------:R-:W-:Y:S02]  /*4da0*/  ISETP.GE.AND.EX P6, PT, R15, UR5, PT, P6 ;  /* 0x000000050f007c0c */ /* 0x000fe4000bfc6360 */
[----:B------:R-:W-:Y:S02]  /*4db0*/  ISETP.GE.AND.EX P3, PT, R30, UR5, PT, P3 ;  /* 0x000000051e007c0c */ /* 0x000fe4000bf66330 */
[----:B------:R-:W-:Y:S02]  /*4dc0*/  ISETP.GE.AND.EX P4, PT, R16, UR5, PT, P4 ;  /* 0x0000000510007c0c */ /* 0x000fe4000bf86340 */
[C---:B------:R-:W-:Y:S02]  /*4dd0*/  IADD3 R28, PT, PT, R47.reuse, 0x78, RZ ;  /* 0x000000782f1c7810 */ /* 0x040fe40007ffe0ff */
[----:B------:R-:W-:Y:S01]  /*4de0*/  IADD3 R25, PT, PT, R47, 0x90, RZ ;  /* 0x000000902f197810 */ /* 0x000fe20007ffe0ff */
[----:B------:R-:W-:Y:S08]  /*4df0*/  @P5 BRA `(.L_x_3784) ;  /* 0x0000000000445947 */ /* 0x000ff00003800000 */
[----:B------:R-:W0:Y:S01]  /*4e00*/  LDCU.64 UR8, c[0x0][0x3e0] ;  /* 0x00007c00ff0877ac */ /* 0x000e220008000a00 */
[----:B------:R-:W-:Y:S01]  /*4e10*/  MOV R22, R120 ;  /* 0x0000007800167202 */ /* 0x000fe20000000f00 */
[C---:B------:R-:W-:Y:S01]  /*4e20*/  FADD.FTZ R21, -R40.reuse, R34 ;  /* 0x0000002228157221 */ /* 0x040fe20000010100 */
[----:B------:R-:W-:Y:S01]  /*4e30*/  MOV R23, R123 ;  /* 0x0000007b00177202 */ /* 0x000fe20000000f00 */
[----:B------:R-:W2:Y:S01]  /*4e40*/  LDCU.64 UR10, c[0x0][0x380] ;  /* 0x00007000ff0a77ac */ /* 0x000ea20008000a00 */
[----:B------:R-:W-:Y:S01]  /*4e50*/  FADD.FTZ R35, -R40, R35 ;  /* 0x0000002328237221 */ /* 0x000fe20000010100 */
[----:B-1----:R-:W-:-:S03]  /*4e60*/  FMUL.FTZ R21, R21, R48 ;  /* 0x0000003015157220 */ /* 0x002fc60000410000 */
[----:B------:R-:W-:Y:S01]  /*4e70*/  FMUL.FTZ R32, R35, R48 ;  /* 0x0000003023207220 */ /* 0x000fe20000410000 */
[----:B0-----:R-:W-:Y:S02]  /*4e80*/  IMAD R27, R20, UR8, RZ ;  /* 0x00000008141b7c24 */ /* 0x001fe4000f8e02ff */
[----:B-----5:R-:W-:Y:S01]  /*4e90*/  FFMA.FTZ R20, R36, R21, R38 ;  /* 0x0000001524147223 */ /* 0x020fe20000010026 */
[----:B------:R-:W-:-:S04]  /*4ea0*/  IMAD.WIDE.U32 R22, R26, UR8, R22 ;  /* 0x000000081a167c25 */ /* 0x000fc8000f8e0016 */
[----:B------:R-:W-:Y:S01]  /*4eb0*/  FFMA.FTZ R21, R37, R32, R39 ;  /* 0x0000002025157223 */ /* 0x000fe20000010027 */
[----:B------:R-:W-:Y:S01]  /*4ec0*/  IMAD R27, R26, UR9, R27 ;  /* 0x000000091a1b7c24 */ /* 0x000fe2000f8e021b */
[----:B--2---:R-:W-:-:S04]  /*4ed0*/  LEA R26, P5, R22, UR10, 0x2 ;  /* 0x0000000a161a7c11 */ /* 0x004fc8000f8a10ff */
[----:B------:R-:W-:-:S04]  /*4ee0*/  IADD3 R27, PT, PT, R23, R27, RZ ;  /* 0x0000001b171b7210 */ /* 0x000fc80007ffe0ff */
[----:B------:R-:W-:-:S05]  /*4ef0*/  LEA.HI.X R27, R22, UR11, R27, 0x2, P5 ;  /* 0x0000000b161b7c11 */ /* 0x000fca000a8f141b */
[----:B------:R0:W-:Y:S02]  /*4f00*/  STG.E.64 desc[UR6][R26.64], R20 ;  /* 0x000000141a007986 */ /* 0x0001e4000c101b06 */
.L_x_3784:
[----:B------:R-:W-:Y:S05]  /*4f10*/  BSYNC.RECONVERGENT B1 ;  /* 0x0000000000017941 */ /* 0x000fea0003800200 */
.L_x_3783:
[----:B------:R-:W-:Y:S04]  /*4f20*/  BSSY.RECONVERGENT B1, `(.L_x_3785) ;  /* 0x0000013000017945 */ /* 0x000fe80003800200 */
[----:B------:R-:W-:Y:S05]  /*4f30*/  @P2 BRA `(.L_x_3786) ;  /* 0x0000000000442947 */ /* 0x000fea0003800000 */
[----:B------:R-:W2:Y:S01]  /*4f40*/  LDCU.64 UR8, c[0x0][0x3e0] ;  /* 0x00007c00ff0877ac */ /* 0x000ea20008000a00 */
[----:B------:R-:W-:Y:S01]  /*4f50*/  MOV R22, R120 ;  /* 0x0000007800167202 */ /* 0x000fe20000000f00 */
[C---:B0-----:R-:W-:Y:S01]  /*4f60*/  FADD.FTZ R21, -R40.reuse, R90 ;  /* 0x0000005a28157221 */ /* 0x041fe20000010100 */
        /* <DEDUP_REMOVED lines=14> */
.L_x_3786:
[----:B------:R-:W-:Y:S05]  /*5050*/  BSYNC.RECONVERGENT B1 ;  /* 0x0000000000017941 */ /* 0x000fea0003800200 */
.L_x_3785:
[----:B------:R-:W-:Y:S04]  /*5060*/  BSSY.RECONVERGENT B1, `(.L_x_3787) ;  /* 0x0000013000017945 */ /* 0x000fe80003800200 */
[----:B------:R-:W-:Y:S05]  /*5070*/  @P1 BRA `(.L_x_3788) ;  /* 0x0000000000441947 */ /* 0x000fea0003800000 */
[----:B------:R-:W3:Y:S01]  /*5080*/  LDCU.64 UR8, c[0x0][0x3e0] ;  /* 0x00007c00ff0877ac */ /* 0x000ee20008000a00 */
[----:B------:R-:W-:Y:S01]  /*5090*/  MOV R22, R120 ;  /* 0x0000007800167202 */ /* 0x000fe20000000f00 */
[C---:B0-2---:R-:W-:Y:S01]  /*50a0*/  FADD.FTZ R21, -R40.reuse, R56 ;  /* 0x0000003828157221 */ /* 0x045fe20000010100 */
[----:B------:R-:W-:Y:S01]  /*50b0*/  MOV R23, R123 ;  /* 0x0000007b00177202 */ /* 0x000fe20000000f00 */
[----:B------:R-:W0:Y:S01]  /*50c0*/  LDCU.64 UR10, c[0x0][0x380] ;  /* 0x00007000ff0a77ac */ /* 0x000e220008000a00 */
[----:B------:R-:W-:Y:S01]  /*50d0*/  FADD.FTZ R57, -R40, R57 ;  /* 0x0000003928397221 */ /* 0x000fe20000010100 */
[----:B-1----:R-:W-:-:S04]  /*50e0*/  FMUL.FTZ R21, R21, R48 ;  /* 0x0000003015157220 */ /* 0x002fc80000410000 */
[----:B-----5:R-:W-:Y:S01]  /*50f0*/  FFMA.FTZ R20, R36, R21, R38 ;  /* 0x0000001524147223 */ /* 0x020fe20000010026 */
[----:B---3--:R-:W-:Y:S02]  /*5100*/  IMAD R31, R31, UR8, RZ ;  /* 0x000000081f1f7c24 */ /* 0x008fe4000f8e02ff */
[----:B------:R-:W-:-:S04]  /*5110*/  IMAD.WIDE.U32 R22, R24, UR8, R22 ;  /* 0x0000000818167c25 */ /* 0x000fc8000f8e0016 */
[----:B------:R-:W-:Y:S01]  /*5120*/  IMAD R31, R24, UR9, R31 ;  /* 0x00000009181f7c24 */ /* 0x000fe2000f8e021f */
[----:B0-----:R-:W-:Y:S01]  /*5130*/  LEA R26, P1, R22, UR10, 0x2 ;  /* 0x0000000a161a7c11 */ /* 0x001fe2000f8210ff */
[----:B------:R-:W-:-:S03]  /*5140*/  FMUL.FTZ R24, R57, R48 ;  /* 0x0000003039187220 */ /* 0x000fc60000410000 */
[----:B------:R-:W-:Y:S01]  /*5150*/  IADD3 R31, PT, PT, R23, R31, RZ ;  /* 0x0000001f171f7210 */ /* 0x000fe20007ffe0ff */
[----:B------:R-:W-:-:S03]  /*5160*/  FFMA.FTZ R21, R37, R24, R39 ;  /* 0x0000001825157223 */ /* 0x000fc60000010027 */
[----:B------:R-:W-:-:S05]  /*5170*/  LEA.HI.X R27, R22, UR11, R31, 0x2, P1 ;  /* 0x0000000b161b7c11 */ /* 0x000fca00088f141f */
[----:B------:R3:W-:Y:S02]  /*5180*/  STG.E.64 desc[UR6][R26.64], R20 ;  /* 0x000000141a007986 */ /* 0x0007e4000c101b06 */
.L_x_3788:
[----:B------:R-:W-:Y:S05]  /*5190*/  BSYNC.RECONVERGENT B1 ;  /* 0x0000000000017941 */ /* 0x000fea0003800200 */
.L_x_3787:
[----:B------:R-:W-:Y:S04]  /*51a0*/  BSSY.RECONVERGENT B1, `(.L_x_3789) ;  /* 0x0000013000017945 */ /* 0x000fe80003800200 */
[----:B------:R-:W-:Y:S05]  /*51b0*/  @P6 BRA `(.L_x_3790) ;  /* 0x0000000000446947 */ /* 0x000fea0003800000 */
[----:B------:R-:W4:Y:S01]  /*51c0*/  LDCU.64 UR8, c[0x0][0x3e0] ;  /* 0x00007c00ff0877ac */ /* 0x000f220008000a00 */
[----:B------:R-:W-:Y:S01]  /*51d0*/  MOV R22, R120 ;  /* 0x0000007800167202 */ /* 0x000fe20000000f00 */
[C---:B0-23--:R-:W-:Y:S01]  /*51e0*/  FADD.FTZ R21, -R40.reuse, R76 ;  /* 0x0000004c28157221 */ /* 0x04dfe20000010100 */
        /* <DEDUP_REMOVED lines=14> */
.L_x_3790:
[----:B------:R-:W-:Y:S05]  /*52d0*/  BSYNC.RECONVERGENT B1 ;  /* 0x0000000000017941 */ /* 0x000fea0003800200 */
.L_x_3789:
        /* <DEDUP_REMOVED lines=19> */
.L_x_3792:
[----:B------:R-:W-:Y:S05]  /*5410*/  BSYNC.RECONVERGENT B1 ;  /* 0x0000000000017941 */ /* 0x000fea0003800200 */
.L_x_3791:
        /* <DEDUP_REMOVED lines=19> */
.L_x_3794:
[----:B------:R-:W-:Y:S05]  /*5550*/  BSYNC.RECONVERGENT B1 ;  /* 0x0000000000017941 */ /* 0x000fea0003800200 */
.L_x_3793:
        /* <DEDUP_REMOVED lines=37> */
.L_x_3796:
[----:B------:R-:W-:Y:S05]  /*57b0*/  BSYNC.RECONVERGENT B1 ;  /* 0x0000000000017941 */ /* 0x000fea0003800200 */
.L_x_3795:
        /* <DEDUP_REMOVED lines=8> */
[----:B-1----:R-:W-:-:S04]  /*5840*/  FMUL.FTZ R21, R21, R48 ;  /* 0x0000003015157220 */ /* 0x002fc80000410000 */
[----:B-----5:R-:W-:Y:S01]  /*5850*/  FFMA.FTZ R20, R36, R21, R38 ;  /* 0x0000001524147223 */ /* 0x020fe20000010026 */
[----:B------:R-:W-:Y:S02]  /*5860*/  IMAD R33, R33, UR8, RZ ;  /* 0x0000000821217c24 */ /* 0x000fe4000f8e02ff */
        /* <DEDUP_REMOVED lines=8> */
.L_x_3798:
[----:B------:R-:W-:Y:S05]  /*58f0*/  BSYNC.RECONVERGENT B1 ;  /* 0x0000000000017941 */ /* 0x000fea0003800200 */
.L_x_3797:
        /* <DEDUP_REMOVED lines=19> */
.L_x_3800:
[----:B------:R-:W-:Y:S05]  /*5a30*/  BSYNC.RECONVERGENT B1 ;  /* 0x0000000000017941 */ /* 0x000fea0003800200 */
.L_x_3799:
        /* <DEDUP_REMOVED lines=19> */
.L_x_3802:
[----:B------:R-:W-:Y:S05]  /*5b70*/  BSYNC.RECONVERGENT B1 ;  /* 0x0000000000017941 */ /* 0x000fea0003800200 */
.L_x_3801:
        /* <DEDUP_REMOVED lines=19> */
.L_x_3804:
[----:B------:R-:W-:Y:S05]  /*5cb0*/  BSYNC.RECONVERGENT B1 ;  /* 0x0000000000017941 */ /* 0x000fea0003800200 */
.L_x_3803:
[----:B------:R-:W-:Y:S04]  /*5cc0*/  BSSY.RECONVERGENT B1, `(.L_x_3805) ;  /* 0x0000013000017945 */ /* 0x000fe80003800200 */
[----:B------:R-:W-:Y:S05]  /*5cd0*/  @P4 BRA `(.L_x_3806) ;  /* 0x0000000000444947 */ /* 0x000fea0003800000 */
[----:B------:R-:W1:Y:S01]  /*5ce0*/  LDCU.64 UR8, c[0x0][0x3e0] ;  /* 0x00007c00ff0877ac */ /* 0x000e620008000a00 */
[----:B0-234-:R-:W-:Y:S01]  /*5cf0*/  MOV R20, R120 ;  /* 0x0000007800147202 */ /* 0x01dfe20000000f00 */
        /* <DEDUP_REMOVED lines=15> */
.L_x_3806:
[----:B------:R-:W-:Y:S05]  /*5df0*/  BSYNC.RECONVERGENT B1 ;  /* 0x0000000000017941 */ /* 0x000fea0003800200 */
.L_x_3805:
        /* <DEDUP_REMOVED lines=10> */
[----:B0-----:R-:W-:Y:S02]  /*5ea0*/  IADD3 R22, PT, PT, R47, 0xe8, RZ ;  /* 0x000000e82f167810 */ /* 0x001fe40007ffe0ff */
[----:B------:R-:W-:Y:S02]  /*5eb0*/  ISETP.GE.AND.EX P2, PT, R29, UR5, PT, P2 ;  /* 0x000000051d007c0c */ /* 0x000fe4000bf46320 */
[----:B------:R-:W-:-:S02]  /*5ec0*/  ISETP.GE.AND.EX P1, PT, R32, UR5, PT, P1 ;  /* 0x0000000520007c0c */ /* 0x000fc4000bf26310 */
[----:B------:R-:W-:Y:S02]  /*5ed0*/  ISETP.GE.AND.EX P6, PT, R104, UR5, PT, P6 ;  /* 0x0000000568007c0c */ /* 0x000fe4000bfc6360 */
[----:B------:R-:W-:Y:S02]  /*5ee0*/  ISETP.GE.AND.EX P3, PT, R41, UR5, PT, P3 ;  /* 0x0000000529007c0c */ /* 0x000fe4000bf66330 */
[----:B------:R-:W-:Y:S02]  /*5ef0*/  ISETP.GE.AND.EX P4, PT, R105, UR5, PT, P4 ;  /* 0x0000000569007c0c */ /* 0x000fe4000bf86340 */
[----:B------:R-:W-:Y:S01]  /*5f00*/  IADD3 R47, PT, PT, R47, 0xf0, RZ ;  /* 0x000000f02f2f7810 */ /* 0x000fe20007ffe0ff */
[----:B------:R-:W-:Y:S10]  /*5f10*/  @P5 BRA `(.L_x_3808) ;  /* 0x0000000000445947 */ /* 0x000ff40003800000 */
[----:B------:R-:W0:Y:S01]  /*5f20*/  LDCU.64 UR8, c[0x0][0x3e0] ;  /* 0x00007c00ff0877ac */ /* 0x000e220008000a00 */
[----:B--234-:R-:W-:Y:S01]  /*5f30*/  MOV R20, R120 ;  /* 0x0000007800147202 */ /* 0x01cfe20000000f00 */
[C---:B------:R-:W-:Y:S01]  /*5f40*/  FADD.FTZ R23, -R40.reuse, R66 ;  /* 0x0000004228177221 */ /* 0x040fe20000010100 */
[----:B------:R-:W-:Y:S01]  /*5f50*/  MOV R21, R123 ;  /* 0x0000007b00157202 */ /* 0x000fe20000000f00 */
[----:B------:R-:W2:Y:S01]  /*5f60*/  LDCU.64 UR10, c[0x0][0x380] ;  /* 0x00007000ff0a77ac */ /* 0x000ea20008000a00 */
[----:B------:R-:W-:Y:S01]  /*5f70*/  FADD.FTZ R67, -R40, R67 ;  /* 0x0000004328437221 */ /* 0x000fe20000010100 */
        /* <DEDUP_REMOVED lines=8> */
[----:B------:R-:W-:-:S04]  /*6000*/  IADD3 R43, PT, PT, R21, R43, RZ ;  /* 0x0000002b152b7210 */ /* 0x000fc80007ffe0ff */
[----:B------:R-:W-:-:S05]  /*6010*/  LEA.HI.X R25, R20, UR11, R43, 0x2, P5 ;  /* 0x0000000b14197c11 */ /* 0x000fca000a8f142b */
[----:B------:R0:W-:Y:S02]  /*6020*/  STG.E.64 desc[UR6][R24.64], R26 ;  /* 0x0000001a18007986 */ /* 0x0001e4000c101b06 */
.L_x_3808:
[----:B------:R-:W-:Y:S05]  /*6030*/  BSYNC.RECONVERGENT B1 ;  /* 0x0000000000017941 */ /* 0x000fea0003800200 */
.L_x_3807:
[----:B------:R-:W-:Y:S04]  /*6040*/  BSSY.RECONVERGENT B1, `(.L_x_3809) ;  /* 0x0000013000017945 */ /* 0x000fe80003800200 */
[----:B------:R-:W-:Y:S05]  /*6050*/  @P2 BRA `(.L_x_3810) ;  /* 0x0000000000442947 */ /* 0x000fea0003800000 */
[----:B------:R-:W0:Y:S01]  /*6060*/  LDCU.64 UR8, c[0x0][0x3e0] ;  /* 0x00007c00ff0877ac */ /* 0x000e220008000a00 */
[----:B--234-:R-:W-:Y:S01]  /*6070*/  MOV R20, R120 ;  /* 0x0000007800147202 */ /* 0x01cfe20000000f00 */
[C---:B------:R-:W-:Y:S01]  /*6080*/  FADD.FTZ R23, -R40.reuse, R68 ;  /* 0x0000004428177221 */ /* 0x040fe20000010100 */
[----:B------:R-:W-:Y:S01]  /*6090*/  MOV R21, R123 ;  /* 0x0000007b00157202 */ /* 0x000fe20000000f00 */
[----:B------:R-:W2:Y:S01]  /*60a0*/  LDCU.64 UR10, c[0x0][0x380] ;  /* 0x00007000ff0a77ac */ /* 0x000ea20008000a00 */
[----:B------:R-:W-:Y:S01]  /*60b0*/  FADD.FTZ R69, -R40, R69 ;  /* 0x0000004528457221 */ /* 0x000fe20000010100 */
[----:B-1----:R-:W-:-:S03]  /*60c0*/  FMUL.FTZ R23, R23, R48 ;  /* 0x0000003017177220 */ /* 0x002fc60000410000 */
[----:B0-----:R-:W-:Y:S01]  /*60d0*/  FMUL.FTZ R26, R69, R48 ;  /* 0x00000030451a7220 */ /* 0x001fe20000410000 */
[----:B-----5:R-:W-:Y:S01]  /*60e0*/  FFMA.FTZ R28, R36, R23, R38 ;  /* 0x00000017241c7223 */ /* 0x020fe20000010026 */
        /* <DEDUP_REMOVED lines=8> */
.L_x_3810:
[----:B------:R-:W-:Y:S05]  /*6170*/  BSYNC.RECONVERGENT B1 ;  /* 0x0000000000017941 */ /* 0x000fea0003800200 */
.L_x_3809:
        /* <DEDUP_REMOVED lines=10> */
[----:B-----5:R-:W-:-:S03]  /*6220*/  FFMA.FTZ R28, R36, R23, R38 ;  /* 0x00000017241c7223 */ /* 0x020fc60000010026 */
[----:B------:R-:W-:Y:S01]  /*6230*/  FFMA.FTZ R29, R37, R26, R39 ;  /* 0x0000001a251d7223 */ /* 0x000fe20000010027 */
[----:B------:R-:W-:Y:S02]  /*6240*/  IMAD R32, R32, UR8, RZ ;  /* 0x0000000820207c24 */ /* 0x000fe4000f8e02ff */
[----:B------:R-:W-:-:S04]  /*6250*/  IMAD.WIDE.U32 R20, R31, UR8, R20 ;  /* 0x000000081f147c25 */ /* 0x000fc8000f8e0014 */
[----:B------:R-:W-:Y:S01]  /*6260*/  IMAD R31, R31, UR9, R32 ;  /* 0x000000091f1f7c24 */ /* 0x000fe2000f8e0220 */
[----:B--2---:R-:W-:-:S04]  /*6270*/  LEA R24, P1, R20, UR10, 0x2 ;  /* 0x0000000a14187c11 */ /* 0x004fc8000f8210ff */
[----:B------:R-:W-:-:S04]  /*6280*/  IADD3 R31, PT, PT, R21, R31, RZ ;  /* 0x0000001f151f7210 */ /* 0x000fc80007ffe0ff */
[----:B------:R-:W-:-:S05]  /*6290*/  LEA.HI.X R25, R20, UR11, R31, 0x2, P1 ;  /* 0x0000000b14197c11 */ /* 0x000fca00088f141f */
[----:B------:R0:W-:Y:S02]  /*62a0*/  STG.E.64 desc[UR6][R24.64], R28 ;  /* 0x0000001c18007986 */ /* 0x0001e4000c101b06 */
.L_x_3812:
[----:B------:R-:W-:Y:S05]  /*62b0*/  BSYNC.RECONVERGENT B1 ;  /* 0x0000000000017941 */ /* 0x000fea0003800200 */
.L_x_3811:
        /* <DEDUP_REMOVED lines=19> */
.L_x_3814:
[----:B------:R-:W-:Y:S05]  /*63f0*/  BSYNC.RECONVERGENT B1 ;  /* 0x0000000000017941 */ /* 0x000fea0003800200 */
.L_x_3813:
        /* <DEDUP_REMOVED lines=19> */
.L_x_3816:
[----:B------:R-:W-:Y:S05]  /*6530*/  BSYNC.RECONVERGENT B1 ;  /* 0x0000000000017941 */ /* 0x000fea0003800200 */
.L_x_3815:
        /* <DEDUP_REMOVED lines=19> */
.L_x_3818:
[----:B------:R-:W-:Y:S05]  /*6670*/  BSYNC.RECONVERGENT B1 ;  /* 0x0000000000017941 */ /* 0x000fea0003800200 */
.L_x_3817:
        /* <DEDUP_REMOVED lines=33> */
.L_x_3820:
[----:B------:R-:W-:Y:S05]  /*6890*/  BSYNC.RECONVERGENT B1 ;  /* 0x0000000000017941 */ /* 0x000fea0003800200 */
.L_x_3819:
        /* <DEDUP_REMOVED lines=19> */
.L_x_3822:
[----:B------:R-:W-:Y:S05]  /*69d0*/  BSYNC.RECONVERGENT B1 ;  /* 0x0000000000017941 */ /* 0x000fea0003800200 */
.L_x_3821:
        /* <DEDUP_REMOVED lines=19> */
.L_x_3824:
[----:B------:R-:W-:Y:S05]  /*6b10*/  BSYNC.RECONVERGENT B1 ;  /* 0x0000000000017941 */ /* 0x000fea0003800200 */
.L_x_3823:
        /* <DEDUP_REMOVED lines=15> */
[----:B------:R-:W-:-:S04]  /*6c10*/  IADD3 R27, PT, PT, R25, R27, RZ ;  /* 0x0000001b191b7210 */ /* 0x000fc80007ffe0ff */
[----:B------:R-:W-:Y:S01]  /*6c20*/  LEA.HI.X R21, R24, UR11, R27, 0x2, P1 ;  /* 0x0000000b18157c11 */ /* 0x000fe200088f141b */
[----:B------:R-:W-:-:S05]  /*6c30*/  FFMA.FTZ R27, R37, R22, R39 ;  /* 0x00000016251b7223 */ /* 0x000fca0000010027 */
[----:B------:R0:W-:Y:S02]  /*6c40*/  STG.E.64 desc[UR6][R20.64], R26 ;  /* 0x0000001a14007986 */ /* 0x0001e4000c101b06 */
.L_x_3826:
[----:B------:R-:W-:Y:S05]  /*6c50*/  BSYNC.RECONVERGENT B1 ;  /* 0x0000000000017941 */ /* 0x000fea0003800200 */
.L_x_3825:
        /* <DEDUP_REMOVED lines=19> */
.L_x_3828:
[----:B------:R-:W-:Y:S05]  /*6d90*/  BSYNC.RECONVERGENT B1 ;  /* 0x0000000000017941 */ /* 0x000fea0003800200 */
.L_x_3827:
[----:B------:R-:W-:Y:S05]  /*6da0*/  @P4 BRA `(.L_x_3829) ;  /* 0x0000004000ac4947 */ /* 0x000fea0003800000 */
[----:B------:R-:W1:Y:S01]  /*6db0*/  LDCU.64 UR4, c[0x0][0x3e0] ;  /* 0x00007c00ff0477ac */ /* 0x000e620008000a00 */
[----:B------:R-:W-:Y:S01]  /*6dc0*/  MOV R121, R123 ;  /* 0x0000007b00797202 */ /* 0x000fe20000000f00 */
[C---:B0-234-:R-:W-:Y:S01]  /*6dd0*/  FADD.FTZ R21, -R40.reuse, R102 ;  /* 0x0000006628157221 */ /* 0x05dfe20000010100 */
[----:B------:R-:W-:Y:S01]  /*6de0*/  FADD.FTZ R103, -R40, R103 ;  /* 0x0000006728677221 */ /* 0x000fe20000010100 */
[----:B------:R-:W0:Y:S02]  /*6df0*/  LDCU.64 UR8, c[0x0][0x380] ;  /* 0x00007000ff0877ac */ /* 0x000e240008000a00 */
        /* <DEDUP_REMOVED lines=8> */
[----:B------:R-:W-:-:S04]  /*6e80*/  IADD3 R23, PT, PT, R121, R23, RZ ;  /* 0x0000001779177210 */ /* 0x000fc80007ffe0ff */
[----:B------:R-:W-:-:S05]  /*6e90*/  LEA.HI.X R21, R120, UR9, R23, 0x2, P1 ;  /* 0x0000000978157c11 */ /* 0x000fca00088f1417 */
[----:B------:R0:W-:Y:S01]  /*6ea0*/  STG.E.64 desc[UR6][R20.64], R36 ;  /* 0x0000002414007986 */ /* 0x0001e2000c101b06 */
[----:B------:R-:W-:Y:S05]  /*6eb0*/  BRA `(.L_x_3829) ;  /* 0x0000004000687947 */ /* 0x000fea0003800000 */
.L_x_3766:
[----:B------:R-:W0:Y:S01]  /*6ec0*/  LDCU.64 UR4, c[0x0][0x3e8] ;  /* 0x00007d00ff0477ac */ /* 0x000e220008000a00 */
[----:B------:R-:W-:Y:S01]  /*6ed0*/  SHF.R.S32.HI R52, RZ, 0x1f, R47 ;  /* 0x0000001fff347819 */ /* 0x000fe2000001142f */
[----:B------:R-:W-:Y:S01]  /*6ee0*/  BSSY.RECONVERGENT B1, `(.L_x_3830) ;  /* 0x000001f000017945 */ /* 0x000fe20003800200 */
[----:B0-----:R-:W-:-:S04]  /*6ef0*/  ISETP.GE.U32.AND P1, PT, R47, UR4, PT ;  /* 0x000000042f007c0c */ /* 0x001fc8000bf26070 */
[----:B------:R-:W-:-:S13]  /*6f00*/  ISETP.GE.AND.EX P1, PT, R52, UR5, PT, P1 ;  /* 0x0000000534007c0c */ /* 0x000fda000bf26310 */
[----:B------:R-:W-:Y:S05]  /*6f10*/  @P1 BRA `(.L_x_3831) ;  /* 0x00000000006c1947 */ /* 0x000fea0003800000 */
[C---:B------:R-:W-:Y:S01]  /*6f20*/  FADD.FTZ R53, -R40.reuse, R20 ;  /* 0x0000001428357221 */ /* 0x040fe20000010100 */
[----:B------:R-:W-:Y:S01]  /*6f30*/  FADD.FTZ R21, -R40, R21 ;  /* 0x0000001528157221 */ /* 0x000fe20000010100 */
        /* <DEDUP_REMOVED lines=20> */
[----:B-1----:R-:W-:-:S04]  /*7080*/  LEA R52, P1, R20, UR10, 0x2 ;  /* 0x0000000a14347c11 */ /* 0x002fc8000f8210ff */
[----:B------:R-:W-:Y:S01]  /*7090*/  LEA.HI.X R53, R20, UR11, R125, 0x2, P1 ;  /* 0x0000000b14357c11 */ /* 0x000fe200088f147d */
[----:B0-----:R-:W-:Y:S01]  /*70a0*/  FMUL.FTZ R20, R118, R119 ;  /* 0x0000007776147220 */ /* 0x001fe20000410000 */
[----:B--2---:R-:W-:-:S05]  /*70b0*/  FMUL.FTZ R21, R54, R55 ;  /* 0x0000003736157220 */ /* 0x004fca0000410000 */
[----:B------:R0:W-:Y:S02]  /*70c0*/  STG.E.64 desc[UR6][R52.64], R20 ;  /* 0x0000001434007986 */ /* 0x0001e4000c101b06 */
.L_x_3831:
[----:B------:R-:W-:Y:S05]  /*70d0*/  BSYNC.RECONVERGENT B1 ;  /* 0x0000000000017941 */ /* 0x000fea0003800200 */
.L_x_3830:
[C---:B------:R-:W-:Y:S01]  /*70e0*/  IADD3 R125, PT, PT, R47.reuse, 0x8, RZ ;  /* 0x000000082f7d7810 */ /* 0x040fe20007ffe0ff */
[----:B------:R-:W-:Y:S01]  /*70f0*/  BSSY.RECONVERGENT B1, `(.L_x_3832) ;  /* 0x0000024000017945 */ /* 0x000fe20003800200 */
[----:B0-----:R-:W-:Y:S02]  /*7100*/  IADD3 R52, PT, PT, R47, 0x10, RZ ;  /* 0x000000102f347810 */ /* 0x001fe40007ffe0ff */
[----:B------:R-:W-:Y:S02]  /*7110*/  ISETP.GE.U32.AND P1, PT, R125, UR4, PT ;  /* 0x000000047d007c0c */ /* 0x000fe4000bf26070 */
[----:B------:R-:W-:Y:S02]  /*7120*/  SHF.R.S32.HI R20, RZ, 0x1f, R125 ;  /* 0x0000001fff147819 */ /* 0x000fe4000001147d */
[----:B------:R-:W-:Y:S02]  /*7130*/  ISETP.GE.U32.AND P2, PT, R52, UR4, PT ;  /* 0x0000000434007c0c */ /* 0x000fe4000bf46070 */
[----:B------:R-:W-:-:S02]  /*7140*/  ISETP.GE.AND.EX P1, PT, R20, UR5, PT, P1 ;  /* 0x0000000514007c0c */ /* 0x000fc4000bf26310 */
[----:B------:R-:W-:-:S04]  /*7150*/  SHF.R.S32.HI R53, RZ, 0x1f, R52 ;  /* 0x0000001fff357819 */ /* 0x000fc80000011434 */
[----:B------:R-:W-:-:S07]  /*7160*/  ISETP.GE.AND.EX P2, PT, R53, UR5, PT, P2 ;  /* 0x0000000535007c0c */ /* 0x000fce000bf46320 */
[----:B------:R-:W-:Y:S06]  /*7170*/  @P1 BRA `(.L_x_3833) ;  /* 0x00000000006c1947 */ /* 0x000fec0003800000 */
[C---:B------:R-:W-:Y:S01]  /*7180*/  FADD.FTZ R21, -R40.reuse, R22 ;  /* 0x0000001628157221 */ /* 0x040fe20000010100 */
[----:B------:R-:W-:Y:S01]  /*7190*/  FADD.FTZ R23, -R40, R23 ;  /* 0x0000001728177221 */ /* 0x000fe20000010100 */
        /* <DEDUP_REMOVED lines=11> */
[----:B------:R-:W-:Y:S01]  /*7250*/  IMAD R23, R125, UR9, R20 ;  /* 0x000000097d177c24 */ /* 0x000fe2000f8e0214 */
[----:B------:R-:W-:Y:S01]  /*7260*/  MOV R20, R120 ;  /* 0x0000007800147202 */ /* 0x000fe20000000f00 */
        /* <DEDUP_REMOVED lines=12> */
.L_x_3833:
[----:B------:R-:W-:Y:S05]  /*7330*/  BSYNC.RECONVERGENT B1 ;  /* 0x0000000000017941 */ /* 0x000fea0003800200 */
.L_x_3832:
[----:B------:R-:W-:Y:S04]  /*7340*/  BSSY.RECONVERGENT B1, `(.L_x_3834) ;  /* 0x000001d000017945 */ /* 0x000fe80003800200 */
[----:B------:R-:W-:Y:S05]  /*7350*/  @P2 BRA `(.L_x_3835) ;  /* 0x00000000006c2947 */ /* 0x000fea0003800000 */
[C---:B0-----:R-:W-:Y:S01]  /*7360*/  FADD.FTZ R21, -R40.reuse, R24 ;  /* 0x0000001828157221 */ /* 0x041fe20000010100 */
        /* <DEDUP_REMOVED lines=26> */
.L_x_3835:
[----:B------:R-:W-:Y:S05]  /*7510*/  BSYNC.RECONVERGENT B1 ;  /* 0x0000000000017941 */ /* 0x000fea0003800200 */
.L_x_3834:
[----:B0-2---:R-:W-:Y:S01]  /*7520*/  SHF.R.S32.HI R20, RZ, 0x1f, R51 ;  /* 0x0000001fff147819 */ /* 0x005fe20000011433 */
[----:B------:R-:W-:Y:S01]  /*7530*/  BSSY.RECONVERGENT B1, `(.L_x_3836) ;  /* 0x000002b000017945 */ /* 0x000fe20003800200 */
[----:B------:R-:W-:Y:S02]  /*7540*/  ISETP.GE.U32.AND P5, PT, R51, UR4, PT ;  /* 0x0000000433007c0c */ /* 0x000fe4000bfa6070 */
[C---:B------:R-:W-:Y:S02]  /*7550*/  IADD3 R53, PT, PT, R47.reuse, 0x28, RZ ;  /* 0x000000282f357810 */ /* 0x040fe40007ffe0ff */
[----:B------:R-:W-:Y:S02]  /*7560*/  ISETP.GE.AND.EX P5, PT, R20, UR5, PT, P5 ;  /* 0x0000000514007c0c */ /* 0x000fe4000bfa6350 */
[----:B------:R-:W-:Y:S02]  /*7570*/  IADD3 R25, PT, PT, R47, 0x30, RZ ;  /* 0x000000302f197810 */ /* 0x000fe40007ffe0ff */
        /* <DEDUP_REMOVED lines=9> */
[----:B------:R-:W-:Y:S01]  /*7610*/  ISETP.GE.AND.EX P3, PT, R49, UR5, PT, P3 ;  /* 0x0000000531007c0c */ /* 0x000fe2000bf66330 */
[----:B------:R-:W-:-:S12]  /*7620*/  @P5 BRA `(.L_x_3837) ;  /* 0x00000000006c5947 */ /* 0x000fd80003800000 */
        /* <DEDUP_REMOVED lines=27> */
.L_x_3837:
[----:B------:R-:W-:Y:S05]  /*77e0*/  BSYNC.RECONVERGENT B1 ;  /* 0x0000000000017941 */ /* 0x000fea0003800200 */
.L_x_3836:
[----:B------:R-:W-:Y:S01]  /*77f0*/  BSSY.RECONVERGENT B1, `(.L_x_3838) ;  /* 0x000001f000017945 */ /* 0x000fe20003800200 */
[C---:B------:R-:W-:Y:S02]  /*7800*/  IADD3 R26, PT, PT, R47.reuse, 0x40, RZ ;  /* 0x000000402f1a7810 */ /* 0x040fe40007ffe0ff */
[----:B------:R-:W-:Y:S01]  /*7810*/  IADD3 R24, PT, PT, R47, 0x50, RZ ;  /* 0x000000502f187810 */ /* 0x000fe20007ffe0ff */
[----:B------:R-:W-:Y:S06]  /*7820*/  @P1 BRA `(.L_x_3839) ;  /* 0x00000000006c1947 */ /* 0x000fec0003800000 */
[C---:B0-----:R-:W-:Y:S01]  /*7830*/  FADD.FTZ R21, -R40.reuse, R74 ;  /* 0x0000004a28157221 */ /* 0x041fe20000010100 */
        /* <DEDUP_REMOVED lines=26> */
.L_x_3839:
[----:B------:R-:W-:Y:S05]  /*79e0*/  BSYNC.RECONVERGENT B1 ;  /* 0x0000000000017941 */ /* 0x000fea0003800200 */
.L_x_3838:
[----:B------:R-:W-:Y:S04]  /*79f0*/  BSSY.RECONVERGENT B1, `(.L_x_3840) ;  /* 0x000001d000017945 */ /* 0x000fe80003800200 */
[----:B------:R-:W-:Y:S05]  /*7a00*/  @P6 BRA `(.L_x_3841) ;  /* 0x00000000006c6947 */ /* 0x000fea0003800000 */
[C---:B0-2---:R-:W-:Y:S01]  /*7a10*/  FADD.FTZ R21, -R40.reuse, R28 ;  /* 0x0000001c28157221 */ /* 0x045fe20000010100 */
        /* <DEDUP_REMOVED lines=26> */
.L_x_3841:
[----:B------:R-:W-:Y:S05]  /*7bc0*/  BSYNC.RECONVERGENT B1 ;  /* 0x0000000000017941 */ /* 0x000fea0003800200 */
.L_x_3840:
[----:B------:R-:W-:Y:S04]  /*7bd0*/  BSSY.RECONVERGENT B1, `(.L_x_3842) ;  /* 0x000001d000017945 */ /* 0x000fe80003800200 */
[----:B------:R-:W-:Y:S05]  /*7be0*/  @P2 BRA `(.L_x_3843) ;  /* 0x00000000006c2947 */ /* 0x000fea0003800000 */
[C---:B------:R-:W-:Y:S01]  /*7bf0*/  FADD.FTZ R31, -R40.reuse, R31 ;  /* 0x0000001f281f7221 */ /* 0x040fe20000010100 */
[----:B0-23--:R-:W-:Y:S01]  /*7c00*/  FADD.FTZ R21, -R40, R30 ;  /* 0x0000001e28157221 */ /* 0x00dfe20000010100 */
        /* <DEDUP_REMOVED lines=13> */
[----:B0-----:R-:W-:Y:S01]  /*7ce0*/  FADD.FTZ R29, R20, 1 ;  /* 0x3f800000141d7421 */ /* 0x001fe20000010000 */
[----:B------:R-:W-:-:S04]  /*7cf0*/  MOV R20, R120 ;  /* 0x0000007800147202 */ /* 0x000fc80000000f00 */
[----:B------:R-:W0:Y:S01]  /*7d00*/  MUFU.RCP R31, R31 ;  /* 0x0000001f001f7308 */ /* 0x000e220000001000 */
[----:B------:R-:W-:-:S07]  /*7d10*/  IMAD.WIDE.U32 R20, R25, UR8, R20 ;  /* 0x0000000819147c25 */ /* 0x000fce000f8e0014 */
[----:B------:R-:W2:Y:S01]  /*7d20*/  MUFU.RCP R30, R29 ;  /* 0x0000001d001e7308 */ /* 0x000ea20000001000 */
[----:B------:R-:W-:Y:S01]  /*7d30*/  IMAD R25, R25, UR9, R52 ;  /* 0x0000000919197c24 */ /* 0x000fe2000f8e0234 */
[----:B-1----:R-:W-:-:S04]  /*7d40*/  LEA R22, P1, R20, UR10, 0x2 ;  /* 0x0000000a14167c11 */ /* 0x002fc8000f8210ff */
[----:B------:R-:W-:-:S04]  /*7d50*/  IADD3 R25, PT, PT, R21, R25, RZ ;  /* 0x0000001915197210 */ /* 0x000fc80007ffe0ff */
[----:B------:R-:W-:Y:S01]  /*7d60*/  LEA.HI.X R23, R20, UR11, R25, 0x2, P1 ;  /* 0x0000000b14177c11 */ /* 0x000fe200088f1419 */
[----:B0-----:R-:W-:Y:S01]  /*7d70*/  FMUL.FTZ R21, R28, R31 ;  /* 0x0000001f1c157220 */ /* 0x001fe20000410000 */
[----:B--2---:R-:W-:-:S05]  /*7d80*/  FMUL.FTZ R20, R27, R30 ;  /* 0x0000001e1b147220 */ /* 0x004fca0000410000 */
[----:B------:R4:W-:Y:S02]  /*7d90*/  STG.E.64 desc[UR6][R22.64], R20 ;  /* 0x0000001416007986 */ /* 0x0009e4000c101b06 */
.L_x_3843:
[----:B------:R-:W-:Y:S05]  /*7da0*/  BSYNC.RECONVERGENT B1 ;  /* 0x0000000000017941 */ /* 0x000fea0003800200 */
.L_x_3842:
        /* <DEDUP_REMOVED lines=29> */
.L_x_3845:
[----:B------:R-:W-:Y:S05]  /*7f80*/  BSYNC.RECONVERGENT B1 ;  /* 0x0000000000017941 */ /* 0x000fea0003800200 */
.L_x_3844:
        /* <DEDUP_REMOVED lines=8> */
[----:B------:R-:W-:Y:S02]  /*8010*/  SHF.R.S32.HI R30, RZ, 0x1f, R24 ;  /* 0x0000001fff1e7819 */ /* 0x000fe40000011418 */
[----:B------:R-:W-:Y:S02]  /*8020*/  ISETP.GE.U32.AND P3, PT, R113, UR4, PT ;  /* 0x0000000471007c0c */ /* 0x000fe4000bf66070 */
[----:B------:R-:W-:Y:S02]  /*8030*/  SHF.R.S32.HI R29, RZ, 0x1f, R28 ;  /* 0x0000001fff1d7819 */ /* 0x000fe4000001141c */
[----:B------:R-:W-:Y:S02]  /*8040*/  ISETP.GE.AND.EX P1, PT, R30, UR5, PT, P1 ;  /* 0x000000051e007c0c */ /* 0x000fe4000bf26310 */
[----:B------:R-:W-:-:S02]  /*8050*/  ISETP.GE.AND.EX P6, PT, R15, UR5, PT, P6 ;  /* 0x000000050f007c0c */ /* 0x000fc4000bfc6360 */
[----:B------:R-:W-:Y:S02]  /*8060*/  ISETP.GE.AND.EX P2, PT, R29, UR5, PT, P2 ;  /* 0x000000051d007c0c */ /* 0x000fe4000bf46320 */
[----:B------:R-:W-:Y:S02]  /*8070*/  ISETP.GE.AND.EX P3, PT, R16, UR5, PT, P3 ;  /* 0x0000000510007c0c */ /* 0x000fe4000bf66330 */
[C---:B------:R-:W-:Y:S02]  /*8080*/  IADD3 R27, PT, PT, R47.reuse, 0x78, RZ ;  /* 0x000000782f1b7810 */ /* 0x040fe40007ffe0ff */
[----:B------:R-:W-:Y:S01]  /*8090*/  IADD3 R25, PT, PT, R47, 0x90, RZ ;  /* 0x000000902f197810 */ /* 0x000fe20007ffe0ff */
[----:B------:R-:W-:Y:S08]  /*80a0*/  @P5 BRA `(.L_x_3847) ;  /* 0x00000000006c5947 */ /* 0x000ff00003800000 */
        /* <DEDUP_REMOVED lines=27> */
.L_x_3847:
[----:B------:R-:W-:Y:S05]  /*8260*/  BSYNC.RECONVERGENT B1 ;  /* 0x0000000000017941 */ /* 0x000fea0003800200 */
.L_x_3846:
        /* <DEDUP_REMOVED lines=29> */
.L_x_3849:
[----:B------:R-:W-:Y:S05]  /*8440*/  BSYNC.RECONVERGENT B1 ;  /* 0x0000000000017941 */ /* 0x000fea0003800200 */
.L_x_3848:
        /* <DEDUP_REMOVED lines=29> */
.L_x_3851:
[----:B------:R-:W-:Y:S05]  /*8620*/  BSYNC.RECONVERGENT B1 ;  /* 0x0000000000017941 */ /* 0x000fea0003800200 */
.L_x_3850:
[----:B------:R-:W-:Y:S04]  /*8630*/  BSSY.RECONVERGENT B1, `(.L_x_3852) ;  /* 0x000001d000017945 */ /* 0x000fe80003800200 */
[----:B------:R-:W-:Y:S05]  /*8640*/  @P6 BRA `(.L_x_3853) ;  /* 0x00000000006c6947 */ /* 0x000fea0003800000 */
[C---:B0-23--:R-:W-:Y:S01]  /*8650*/  FADD.FTZ R21, -R40.reuse, R76 ;  /* 0x0000004c28157221 */ /* 0x04dfe20000010100 */
        /* <DEDUP_REMOVED lines=26> */
.L_x_3853:
[----:B------:R-:W-:Y:S05]  /*8800*/  BSYNC.RECONVERGENT B1 ;  /* 0x0000000000017941 */ /* 0x000fea0003800200 */
.L_x_3852:
        /* <DEDUP_REMOVED lines=29> */
.L_x_3855:
[----:B------:R-:W-:Y:S05]  /*89e0*/  BSYNC.RECONVERGENT B1 ;  /* 0x0000000000017941 */ /* 0x000fea0003800200 */
.L_x_3854:
        /* <DEDUP_REMOVED lines=29> */
.L_x_3857:
[----:B------:R-:W-:Y:S05]  /*8bc0*/  BSYNC.RECONVERGENT B1 ;  /* 0x0000000000017941 */ /* 0x000fea0003800200 */
.L_x_3856:
        /* <DEDUP_REMOVED lines=47> */
.L_x_3859:
[----:B------:R-:W-:Y:S05]  /*8ec0*/  BSYNC.RECONVERGENT B1 ;  /* 0x0000000000017941 */ /* 0x000fea0003800200 */
.L_x_3858:
        /* <DEDUP_REMOVED lines=21> */
[----:B------:R-:W-:Y:S01]  /*9020*/  IMAD R27, R27, UR9, R50 ;  /* 0x000000091b1b7c24 */ /* 0x000fe2000f8e0232 */
[----:B-1----:R-:W-:Y:S02]  /*9030*/  LEA R22, P2, R20, UR10, 0x2 ;  /* 0x0000000a14167c11 */ /* 0x002fe4000f8410ff */
[----:B------:R-:W1:Y:S02]  /*9040*/  MUFU.RCP R33, R33 ;  /* 0x0000002100217308 */ /* 0x000e640000001000 */
[----:B------:R-:W-:-:S04]  /*9050*/  IADD3 R27, PT, PT, R21, R27, RZ ;  /* 0x0000001b151b7210 */ /* 0x000fc80007ffe0ff */
[----:B------:R-:W-:Y:S01]  /*9060*/  LEA.HI.X R23, R20, UR11, R27, 0x2, P2 ;  /* 0x0000000b14177c11 */ /* 0x000fe200090f141b */
[----:B0-----:R-:W-:Y:S01]  /*9070*/  FMUL.FTZ R20, R35, R32 ;  /* 0x0000002023147220 */ /* 0x001fe20000410000 */
[----:B-1----:R-:W-:-:S05]  /*9080*/  FMUL.FTZ R21, R34, R33 ;  /* 0x0000002122157220 */ /* 0x002fca0000410000 */
[----:B------:R0:W-:Y:S02]  /*9090*/  STG.E.64 desc[UR6][R22.64], R20 ;  /* 0x0000001416007986 */ /* 0x0001e4000c101b06 */
.L_x_3861:
[----:B------:R-:W-:Y:S05]  /*90a0*/  BSYNC.RECONVERGENT B1 ;  /* 0x0000000000017941 */ /* 0x000fea0003800200 */
.L_x_3860:
        /* <DEDUP_REMOVED lines=29> */
.L_x_3863:
[----:B------:R-:W-:Y:S05]  /*9280*/  BSYNC.RECONVERGENT B1 ;  /* 0x0000000000017941 */ /* 0x000fea0003800200 */
.L_x_3862:
        /* <DEDUP_REMOVED lines=29> */
.L_x_3865:
[----:B------:R-:W-:Y:S05]  /*9460*/  BSYNC.RECONVERGENT B1 ;  /* 0x0000000000017941 */ /* 0x000fea0003800200 */
.L_x_3864:
        /* <DEDUP_REMOVED lines=29> */
.L_x_3867:
[----:B------:R-:W-:Y:S05]  /*9640*/  BSYNC.RECONVERGENT B1 ;  /* 0x0000000000017941 */ /* 0x000fea0003800200 */
.L_x_3866:
        /* <DEDUP_REMOVED lines=29> */
.L_x_3869:
[----:B------:R-:W-:Y:S05]  /*9820*/  BSYNC.RECONVERGENT B1 ;  /* 0x0000000000017941 */ /* 0x000fea0003800200 */
.L_x_3868:
        /* <DEDUP_REMOVED lines=8> */
[----:B0-234-:R-:W-:Y:S02]  /*98b0*/  SHF.R.S32.HI R21, RZ, 0x1f, R29 ;  /* 0x0000001fff157819 */ /* 0x01dfe4000001141d */
[----:B------:R-:W-:Y:S02]  /*98c0*/  ISETP.GE.U32.AND P4, PT, R9, UR4, PT ;  /* 0x0000000409007c0c */ /* 0x000fe4000bf86070 */
        /* <DEDUP_REMOVED lines=8> */
[C---:B------:R-:W-:Y:S01]  /*9950*/  FADD.FTZ R23, -R40.reuse, R66 ;  /* 0x0000004228177221 */ /* 0x040fe20000010100 */
        /* <DEDUP_REMOVED lines=26> */
.L_x_3871:
[----:B------:R-:W-:Y:S05]  /*9b00*/  BSYNC.RECONVERGENT B1 ;  /* 0x0000000000017941 */ /* 0x000fea0003800200 */
.L_x_3870:
        /* <DEDUP_REMOVED lines=29> */
.L_x_3873:
[----:B------:R-:W-:Y:S05]  /*9ce0*/  BSYNC.RECONVERGENT B1 ;  /* 0x0000000000017941 */ /* 0x000fea0003800200 */
.L_x_3872:
[----:B------:R-:W-:Y:S04]  /*9cf0*/  BSSY.RECONVERGENT B1, `(.L_x_3874) ;  /* 0x000001d000017945 */ /* 0x000fe80003800200 */
[----:B------:R-:W-:Y:S05]  /*9d00*/  @P1 BRA `(.L_x_3875) ;  /* 0x00000000006c1947 */ /* 0x000fea0003800000 */
[C---:B0-----:R-:W-:Y:S01]  /*9d10*/  FADD.FTZ R23, -R40.reuse, R70 ;  /* 0x0000004628177221 */ /* 0x041fe20000010100 */
[----:B------:R-:W-:Y:S01]  /*9d20*/  FADD.FTZ R71, -R40, R71 ;  /* 0x0000004728477221 */ /* 0x000fe20000010100 */
        /* <DEDUP_REMOVED lines=25> */
.L_x_3875:
[----:B------:R-:W-:Y:S05]  /*9ec0*/  BSYNC.RECONVERGENT B1 ;  /* 0x0000000000017941 */ /* 0x000fea0003800200 */
.L_x_3874:
[----:B------:R-:W-:Y:S04]  /*9ed0*/  BSSY.RECONVERGENT B1, `(.L_x_3876) ;  /* 0x000001d000017945 */ /* 0x000fe80003800200 */
[----:B------:R-:W-:Y:S05]  /*9ee0*/  @P6 BRA `(.L_x_3877) ;  /* 0x00000000006c6947 */ /* 0x000fea0003800000 */
[C---:B------:R-:W-:Y:S01]  /*9ef0*/  FADD.FTZ R21, -R40.reuse, R86 ;  /* 0x0000005628157221 */ /* 0x040fe20000010100 */
[----:B------:R-:W-:Y:S01]  /*9f00*/  FADD.FTZ R87, -R40, R87 ;  /* 0x0000005728577221 */ /* 0x000fe20000010100 */
[----:B------:R-:W4:Y:S01]  /*9f10*/  LDCU.64 UR8, c[0x0][0x3e0] ;  /* 0x00007c00ff0877ac */ /* 0x000f220008000a00 */
[----:B0-----:R-:W-:Y:S01]  /*9f20*/  MOV R23, R123 ;  /* 0x0000007b00177202 */ /* 0x001fe20000000f00 */
[-C--:B-1----:R-:W-:Y:S01]  /*9f30*/  FMUL.FTZ R21, R21, R48.reuse ;  /* 0x0000003015157220 */ /* 0x082fe20000410000 */
[----:B------:R-:W-:Y:S01]  /*9f40*/  FMUL.FTZ R22, R87, R48 ;  /* 0x0000003057167220 */ /* 0x000fe20000410000 */
[----:B------:R-:W0:Y:S02]  /*9f50*/  LDCU.64 UR10, c[0x0][0x380] ;  /* 0x00007000ff0a77ac */ /* 0x000e240008000a00 */
[----:B-----5:R-:W-:Y:S01]  /*9f60*/  FFMA.FTZ R29, R36, R21, R38 ;  /* 0x00000015241d7223 */ /* 0x020fe20000010026 */
[----:B------:R-:W-:Y:S01]  /*9f70*/  FFMA.FTZ R30, R37, R22, R39 ;  /* 0x00000016251e7223 */ /* 0x000fe20000010027 */
[----:B------:R-:W-:-:S02]  /*9f80*/  MOV R22, R120 ;  /* 0x0000007800167202 */ /* 0x000fc40000000f00 */
[----:B------:R-:W-:Y:S01]  /*9f90*/  FMUL.FTZ R21, R29, -1.4426950216293334961 ;  /* 0xbfb8aa3b1d157820 */ /* 0x000fe20000410000 */
[----:B--23--:R-:W-:-:S05]  /*9fa0*/  FMUL.FTZ R24, R30, -1.4426950216293334961 ;  /* 0xbfb8aa3b1e187820 */ /* 0x00cfca0000410000 */
[----:B------:R-:W1:Y:S01]  /*9fb0*/  MUFU.EX2 R21, R21 ;  /* 0x0000001500157308 */ /* 0x000e620000000800 */
[----:B----4-:R-:W-:-:S03]  /*9fc0*/  IMAD R25, R104, UR8, RZ ;  /* 0x0000000868197c24 */ /* 0x010fc6000f8e02ff */
        /* <DEDUP_REMOVED lines=12> */
[----:B------:R4:W-:Y:S02]  /*a090*/  STG.E.64 desc[UR6][R24.64], R26 ;  /* 0x0000001a18007986 */ /* 0x0009e4000c101b06 */
.L_x_3877:
[----:B------:R-:W-:Y:S05]  /*a0a0*/  BSYNC.RECONVERGENT B1 ;  /* 0x0000000000017941 */ /* 0x000fea0003800200 */
.L_x_3876:
[----:B------:R-:W-:Y:S04]  /*a0b0*/  BSSY.RECONVERGENT B1, `(.L_x_3878) ;  /* 0x000001d000017945 */ /* 0x000fe80003800200 */
[----:B------:R-:W-:Y:S05]  /*a0c0*/  @P3 BRA `(.L_x_3879) ;  /* 0x00000000006c3947 */ /* 0x000fea0003800000 */
[C---:B------:R-:W-:Y:S01]  /*a0d0*/  FADD.FTZ R21, -R40.reuse, R72 ;  /* 0x0000004828157221 */ /* 0x040fe20000010100 */
[----:B------:R-:W-:Y:S01]  /*a0e0*/  FADD.FTZ R73, -R40, R73 ;  /* 0x0000004928497221 */ /* 0x000fe20000010100 */
[----:B------:R-:W2:Y:S01]  /*a0f0*/  LDCU.64 UR8, c[0x0][0x3e0] ;  /* 0x00007c00ff0877ac */ /* 0x000ea20008000a00 */
        /* <DEDUP_REMOVED lines=8> */
[----:B--234-:R-:W-:-:S05]  /*a180*/  FMUL.FTZ R24, R30, -1.4426950216293334961 ;  /* 0xbfb8aa3b1e187820 */ /* 0x01cfca0000410000 */
[----:B------:R-:W1:Y:S01]  /*a190*/  MUFU.EX2 R21, R21 ;  /* 0x0000001500157308 */ /* 0x000e620000000800 */
[----:B------:R-:W-:-:S03]  /*a1a0*/  IMAD R41, R41, UR8, RZ ;  /* 0x0000000829297c24 */ /* 0x000fc6000f8e02ff */
        /* <DEDUP_REMOVED lines=13> */
.L_x_3879:
[----:B------:R-:W-:Y:S05]  /*a280*/  BSYNC.RECONVERGENT B1 ;  /* 0x0000000000017941 */ /* 0x000fea0003800200 */
.L_x_3878:
        /* <DEDUP_REMOVED lines=18> */
[----:B-1----:R-:W-:Y:S01]  /*a3b0*/  FADD.FTZ R26, R21, 1 ;  /* 0x3f800000151a7421 */ /* 0x002fe20000010000 */
[----:B------:R-:W-:Y:S02]  /*a3c0*/  IMAD R21, R9, UR9, R32 ;  /* 0x0000000909157c24 */ /* 0x000fe4000f8e0220 */
[----:B--2---:R-:W-:Y:S01]  /*a3d0*/  FADD.FTZ R28, R24, 1 ;  /* 0x3f800000181c7421 */ /* 0x004fe20000010000 */
[----:B0-----:R-:W-:Y:S02]  /*a3e0*/  LEA R24, P1, R22, UR10, 0x2 ;  /* 0x0000000a16187c11 */ /* 0x001fe4000f8210ff */
[----:B------:R-:W0:Y:S01]  /*a3f0*/  MUFU.RCP R26, R26 ;  /* 0x0000001a001a7308 */ /* 0x000e220000001000 */
[----:B------:R-:W-:-:S04]  /*a400*/  IADD3 R21, PT, PT, R23, R21, RZ ;  /* 0x0000001517157210 */ /* 0x000fc80007ffe0ff */
[----:B------:R-:W-:-:S03]  /*a410*/  LEA.HI.X R25, R22, UR11, R21, 0x2, P1 ;  /* 0x0000000b16197c11 */ /* 0x000fc600088f1415 */
[----:B------:R-:W1:Y:S01]  /*a420*/  MUFU.RCP R27, R28 ;  /* 0x0000001c001b7308 */ /* 0x000e620000001000 */
[----:B0-----:R-:W-:Y:S01]  /*a430*/  FMUL.FTZ R26, R29, R26 ;  /* 0x0000001a1d1a7220 */ /* 0x001fe20000410000 */
[----:B-1----:R-:W-:-:S05]  /*a440*/  FMUL.FTZ R27, R30, R27 ;  /* 0x0000001b1e1b7220 */ /* 0x002fca0000410000 */
[----:B------:R0:W-:Y:S02]  /*a450*/  STG.E.64 desc[UR6][R24.64], R26 ;  /* 0x0000001a18007986 */ /* 0x0001e4000c101b06 */
.L_x_3881:
[----:B------:R-:W-:Y:S05]  /*a460*/  BSYNC.RECONVERGENT B1 ;  /* 0x0000000000017941 */ /* 0x000fea0003800200 */
.L_x_3880:
        /* <DEDUP_REMOVED lines=8> */
[----:B0-----:R-:W-:Y:S02]  /*a4f0*/  SHF.R.S32.HI R22, RZ, 0x1f, R20 ;  /* 0x0000001fff167819 */ /* 0x001fe40000011414 */
[----:B------:R-:W-:Y:S02]  /*a500*/  SHF.R.S32.HI R21, RZ, 0x1f, R47 ;  /* 0x0000001fff157819 */ /* 0x000fe4000001142f */
[----:B------:R-:W-:Y:S02]  /*a510*/  ISETP.GE.AND.EX P2, PT, R107, UR5, PT, P2 ;  /* 0x000000056b007c0c */ /* 0x000fe4000bf46320 */
[----:B------:R-:W-:Y:S02]  /*a520*/  ISETP.GE.AND.EX P1, PT, R45, UR5, PT, P1 ;  /* 0x000000052d007c0c */ /* 0x000fe4000bf26310 */
[----:B------:R-:W-:-:S02]  /*a530*/  ISETP.GE.AND.EX P6, PT, R22, UR5, PT, P6 ;  /* 0x0000000516007c0c */ /* 0x000fc4000bfc6360 */
[----:B------:R-:W-:Y:S02]  /*a540*/  ISETP.GE.AND.EX P3, PT, R21, UR5, PT, P3 ;  /* 0x0000000515007c0c */ /* 0x000fe4000bf66330 */
[----:B------:R-:W-:Y:S01]  /*a550*/  ISETP.GE.AND.EX P4, PT, R108, UR5, PT, P4 ;  /* 0x000000056c007c0c */ /* 0x000fe2000bf86340 */
[----:B------:R-:W-:-:S12]  /*a560*/  @P5 BRA `(.L_x_3883) ;  /* 0x00000000006c5947 */ /* 0x000fd80003800000 */
[C---:B------:R-:W-:Y:S01]  /*a570*/  FADD.FTZ R23, -R40.reuse, R92 ;  /* 0x0000005c28177221 */ /* 0x040fe20000010100 */
[----:B------:R-:W-:Y:S01]  /*a580*/  FADD.FTZ R93, -R40, R93 ;  /* 0x0000005d285d7221 */ /* 0x000fe20000010100 */
[----:B------:R-:W0:Y:S01]  /*a590*/  LDCU.64 UR8, c[0x0][0x3e0] ;  /* 0x00007c00ff0877ac */ /* 0x000e220008000a00 */
[----:B--234-:R-:W-:Y:S01]  /*a5a0*/  MOV R25, R123 ;  /* 0x0000007b00197202 */ /* 0x01cfe20000000f00 */
        /* <DEDUP_REMOVED lines=23> */
.L_x_3883:
[----:B------:R-:W-:Y:S05]  /*a720*/  BSYNC.RECONVERGENT B1 ;  /* 0x0000000000017941 */ /* 0x000fea0003800200 */
.L_x_3882:
[----:B------:R-:W-:Y:S04]  /*a730*/  BSSY.RECONVERGENT B1, `(.L_x_3884) ;  /* 0x000001d000017945 */ /* 0x000fe80003800200 */
[----:B------:R-:W-:Y:S05]  /*a740*/  @P2 BRA `(.L_x_3885) ;  /* 0x00000000006c2947 */ /* 0x000fea0003800000 */
        /* <DEDUP_REMOVED lines=11> */
[----:B0-----:R-:W-:-:S05]  /*a800*/  FMUL.FTZ R26, R32, -1.4426950216293334961 ;  /* 0xbfb8aa3b201a7820 */ /* 0x001fca0000410000 */
[----:B------:R-:W0:Y:S01]  /*a810*/  MUFU.EX2 R23, R23 ;  /* 0x0000001700177308 */ /* 0x000e220000000800 */
[----:B------:R-:W-:-:S03]  /*a820*/  IMAD R34, R107, UR8, RZ ;  /* 0x000000086b227c24 */ /* 0x000fc6000f8e02ff */
[----:B------:R-:W2:Y:S01]  /*a830*/  MUFU.EX2 R26, R26 ;  /* 0x0000001a001a7308 */ /* 0x000ea20000000800 */
[----:B------:R-:W-:-:S04]  /*a840*/  IMAD.WIDE.U32 R24, R11, UR8, R24 ;  /* 0x000000080b187c25 */ /* 0x000fc8000f8e0018 */
[----:B0-----:R-:W-:Y:S01]  /*a850*/  FADD.FTZ R28, R23, 1 ;  /* 0x3f800000171c7421 */ /* 0x001fe20000010000 */
[----:B------:R-:W-:Y:S02]  /*a860*/  IMAD R23, R11, UR9, R34 ;  /* 0x000000090b177c24 */ /* 0x000fe4000f8e0222 */
[----:B--2---:R-:W-:Y:S01]  /*a870*/  FADD.FTZ R30, R26, 1 ;  /* 0x3f8000001a1e7421 */ /* 0x004fe20000010000 */
[----:B-1----:R-:W-:Y:S02]  /*a880*/  LEA R26, P2, R24, UR10, 0x2 ;  /* 0x0000000a181a7c11 */ /* 0x002fe4000f8410ff */
[----:B------:R-:W0:Y:S01]  /*a890*/  MUFU.RCP R28, R28 ;  /* 0x0000001c001c7308 */ /* 0x000e220000001000 */
[----:B------:R-:W-:-:S04]  /*a8a0*/  IADD3 R23, PT, PT, R25, R23, RZ ;  /* 0x0000001719177210 */ /* 0x000fc80007ffe0ff */
[----:B------:R-:W-:-:S03]  /*a8b0*/  LEA.HI.X R27, R24, UR11, R23, 0x2, P2 ;  /* 0x0000000b181b7c11 */ /* 0x000fc600090f1417 */
[----:B------:R-:W1:Y:S01]  /*a8c0*/  MUFU.RCP R29, R30 ;  /* 0x0000001e001d7308 */ /* 0x000e620000001000 */
[----:B0-----:R-:W-:Y:S01]  /*a8d0*/  FMUL.FTZ R28, R31, R28 ;  /* 0x0000001c1f1c7220 */ /* 0x001fe20000410000 */
[----:B-1----:R-:W-:-:S05]  /*a8e0*/  FMUL.FTZ R29, R32, R29 ;  /* 0x0000001d201d7220 */ /* 0x002fca0000410000 */
[----:B------:R0:W-:Y:S02]  /*a8f0*/  STG.E.64 desc[UR6][R26.64], R28 ;  /* 0x0000001c1a007986 */ /* 0x0001e4000c101b06 */
.L_x_3885:
[----:B------:R-:W-:Y:S05]  /*a900*/  BSYNC.RECONVERGENT B1 ;  /* 0x0000000000017941 */ /* 0x000fea0003800200 */
.L_x_3884:
        /* <DEDUP_REMOVED lines=28> */
[----:B------:R0:W-:Y:S02]  /*aad0*/  STG.E.64 desc[UR6][R26.64], R28 ;  /* 0x0000001c1a007986 */ /* 0x0001e4000c101b06 */
.L_x_3887:
[----:B------:R-:W-:Y:S05]  /*aae0*/  BSYNC.RECONVERGENT B1 ;  /* 0x0000000000017941 */ /* 0x000fea0003800200 */
.L_x_3886:
[----:B------:R-:W-:Y:S04]  /*aaf0*/  BSSY.RECONVERGENT B1, `(.L_x_3888) ;  /* 0x000001d000017945 */ /* 0x000fe80003800200 */
[----:B------:R-:W-:Y:S05]  /*ab00*/  @P6 BRA `(.L_x_3889) ;  /* 0x00000000006c6947 */ /* 0x000fea0003800000 */
[C---:B------:R-:W-:Y:S01]  /*ab10*/  FADD.FTZ R23, -R40.reuse, R98 ;  /* 0x0000006228177221 */ /* 0x040fe20000010100 */
[----:B------:R-:W-:Y:S01]  /*ab20*/  FADD.FTZ R99, -R40, R99 ;  /* 0x0000006328637221 */ /* 0x000fe20000010100 */
[----:B------:R-:W0:Y:S02]  /*ab30*/  LDCU.64 UR8, c[0x0][0x3e0] ;  /* 0x00007c00ff0877ac */ /* 0x000e240008000a00 */
[-C--:B-1----:R-:W-:Y:S01]  /*ab40*/  FMUL.FTZ R23, R23, R48.reuse ;  /* 0x0000003017177220 */ /* 0x082fe20000410000 */
[----:B--234-:R-:W-:Y:S01]  /*ab50*/  FMUL.FTZ R24, R99, R48 ;  /* 0x0000003063187220 */ /* 0x01cfe20000410000 */
[----:B------:R-:W1:Y:S02]  /*ab60*/  LDCU.64 UR10, c[0x0][0x380] ;  /* 0x00007000ff0a77ac */ /* 0x000e640008000a00 */
[----:B0----5:R-:W-:Y:S01]  /*ab70*/  FFMA.FTZ R29, R36, R23, R38 ;  /* 0x00000017241d7223 */ /* 0x021fe20000010026 */
[----:B------:R-:W-:-:S03]  /*ab80*/  FFMA.FTZ R30, R37, R24, R39 ;  /* 0x00000018251e7223 */ /* 0x000fc60000010027 */
[----:B------:R-:W-:Y:S01]  /*ab90*/  FMUL.FTZ R23, R29, -1.4426950216293334961 ;  /* 0xbfb8aa3b1d177820 */ /* 0x000fe20000410000 */
[----:B------:R-:W-:-:S05]  /*aba0*/  FMUL.FTZ R24, R30, -1.4426950216293334961 ;  /* 0xbfb8aa3b1e187820 */ /* 0x000fca0000410000 */
[----:B------:R-:W0:Y:S01]  /*abb0*/  MUFU.EX2 R23, R23 ;  /* 0x0000001700177308 */ /* 0x000e220000000800 */
[----:B------:R-:W-:Y:S01]  /*abc0*/  IMAD R25, R22, UR8, RZ ;  /* 0x0000000816197c24 */ /* 0x000fe2000f8e02ff */
[----:B------:R-:W-:Y:S02]  /*abd0*/  MOV R22, R120 ;  /* 0x0000007800167202 */ /* 0x000fe40000000f00 */
[----:B------:R-:W2:Y:S01]  /*abe0*/  MUFU.EX2 R24, R24 ;  /* 0x0000001800187308 */ /* 0x000ea20000000800 */
[----:B------:R-:W-:Y:S02]  /*abf0*/  IMAD R25, R20, UR9, R25 ;  /* 0x0000000914197c24 */ /* 0x000fe4000f8e0219 */
[----:B0-----:R-:W-:Y:S01]  /*ac00*/  FADD.FTZ R26, R23, 1 ;  /* 0x3f800000171a7421 */ /* 0x001fe20000010000 */
[----:B------:R-:W-:Y:S01]  /*ac10*/  MOV R23, R123 ;  /* 0x0000007b00177202 */ /* 0x000fe20000000f00 */
[----:B--2---:R-:W-:-:S04]  /*ac20*/  FADD.FTZ R28, R24, 1 ;  /* 0x3f800000181c7421 */ /* 0x004fc80000010000 */
        /* <DEDUP_REMOVED lines=9> */
.L_x_3889:
[----:B------:R-:W-:Y:S05]  /*acc0*/  BSYNC.RECONVERGENT B1 ;  /* 0x0000000000017941 */ /* 0x000fea0003800200 */
.L_x_3888:
[----:B------:R-:W-:Y:S04]  /*acd0*/  BSSY.RECONVERGENT B1, `(.L_x_3890) ;  /* 0x000001d000017945 */ /* 0x000fe80003800200 */
[----:B------:R-:W-:Y:S05]  /*ace0*/  @P3 BRA `(.L_x_3891) ;  /* 0x00000000006c3947 */ /* 0x000fea0003800000 */
[C---:B------:R-:W-:Y:S01]  /*acf0*/  FADD.FTZ R23, -R40.reuse, R100 ;  /* 0x0000006428177221 */ /* 0x040fe20000010100 */
[----:B------:R-:W-:Y:S01]  /*ad00*/  FADD.FTZ R101, -R40, R101 ;  /* 0x0000006528657221 */ /* 0x000fe20000010100 */
[----:B------:R-:W0:Y:S02]  /*ad10*/  LDCU.64 UR8, c[0x0][0x3e0] ;  /* 0x00007c00ff0877ac */ /* 0x000e240008000a00 */
[-C--:B-1----:R-:W-:Y:S01]  /*ad20*/  FMUL.FTZ R23, R23, R48.reuse ;  /* 0x0000003017177220 */ /* 0x082fe20000410000 */
[----:B------:R-:W-:Y:S01]  /*ad30*/  FMUL.FTZ R22, R101, R48 ;  /* 0x0000003065167220 */ /* 0x000fe20000410000 */
[----:B------:R-:W1:Y:S02]  /*ad40*/  LDCU.64 UR10, c[0x0][0x380] ;  /* 0x00007000ff0a77ac */ /* 0x000e640008000a00 */
[----:B0-2345:R-:W-:Y:S01]  /*ad50*/  FFMA.FTZ R27, R36, R23, R38 ;  /* 0x00000017241b7223 */ /* 0x03dfe20000010026 */
[----:B------:R-:W-:-:S03]  /*ad60*/  FFMA.FTZ R28, R37, R22, R39 ;  /* 0x00000016251c7223 */ /* 0x000fc60000010027 */
[----:B------:R-:W-:Y:S01]  /*ad70*/  FMUL.FTZ R20, R27, -1.4426950216293334961 ;  /* 0xbfb8aa3b1b147820 */ /* 0x000fe20000410000 */
[----:B------:R-:W-:-:S05]  /*ad80*/  FMUL.FTZ R22, R28, -1.4426950216293334961 ;  /* 0xbfb8aa3b1c167820 */ /* 0x000fca0000410000 */
[----:B------:R-:W0:Y:S01]  /*ad90*/  MUFU.EX2 R20, R20 ;  /* 0x0000001400147308 */ /* 0x000e220000000800 */
[----:B------:R-:W-:Y:S01]  /*ada0*/  IMAD R30, R21, UR8, RZ ;  /* 0x00000008151e7c24 */ /* 0x000fe2000f8e02ff */
[----:B------:R-:W-:Y:S02]  /*adb0*/  MOV R21, R123 ;  /* 0x0000007b00157202 */ /* 0x000fe40000000f00 */
[----:B------:R-:W2:Y:S01]  /*adc0*/  MUFU.EX2 R22, R22 ;  /* 0x0000001600167308 */ /* 0x000ea20000000800 */
[----:B0-----:R-:W-:Y:S01]  /*add0*/  FADD.FTZ R24, R20, 1 ;  /* 0x3f80000014187421 */ /* 0x001fe20000010000 */
[----:B------:R-:W-:Y:S01]  /*ade0*/  MOV R20, R120 ;  /* 0x0000007800147202 */ /* 0x000fe20000000f00 */
[----:B--2---:R-:W-:-:S04]  /*adf0*/  FADD.FTZ R26, R22, 1 ;  /* 0x3f800000161a7421 */ /* 0x004fc80000010000 */
        /* <DEDUP_REMOVED lines=10> */
.L_x_3891:
[----:B------:R-:W-:Y:S05]  /*aea0*/  BSYNC.RECONVERGENT B1 ;  /* 0x0000000000017941 */ /* 0x000fea0003800200 */
.L_x_3890:
[----:B------:R-:W-:Y:S05]  /*aeb0*/  @P4 BRA `(.L_x_3829) ;  /* 0x0000000000684947 */ /* 0x000fea0003800000 */
[C---:B------:R-:W-:Y:S01]  /*aec0*/  FADD.FTZ R21, -R40.reuse, R102 ;  /* 0x0000006628157221 */ /* 0x040fe20000010100 */
[----:B------:R-:W-:Y:S01]  /*aed0*/  FADD.FTZ R103, -R40, R103 ;  /* 0x0000006728677221 */ /* 0x000fe20000010100 */
[----:B------:R-:W0:Y:S01]  /*aee0*/  LDCU.64 UR4, c[0x0][0x3e0] ;  /* 0x00007c00ff0477ac */ /* 0x000e220008000a00 */
[----:B------:R-:W-:Y:S01]  /*aef0*/  MOV R121, R123 ;  /* 0x0000007b00797202 */ /* 0x000fe20000000f00 */
        /* <DEDUP_REMOVED lines=8> */
[----:B------:R-:W-:-:S03]  /*af80*/  IMAD R27, R108, UR4, RZ ;  /* 0x000000046c1b7c24 */ /* 0x000fc6000f8e02ff */
        /* <DEDUP_REMOVED lines=13> */
.L_x_3829:
[----:B------:R-:W-:Y:S05]  /*b060*/  BSYNC.RECONVERGENT B0 ;  /* 0x0000000000007941 */ /* 0x000fea0003800200 */
.L_x_3765:
        /* <DEDUP_REMOVED lines=8> */
.L_x_3893:
        /* <DEDUP_REMOVED lines=9> */
.L_x_4942:


//--------------------- .text._Z35group_norm_nhwc_fwd_one_pass_kernelI11Fp32IOFp32WLi512ELi112ELi448EEv26Group_norm_nhwc_fwd_params --------------------------
	.section	.text._Z35group_norm_nhwc_fwd_one_pass_kernelI11Fp32IOFp32WLi512ELi112ELi448EEv26Group_norm_nhwc_fwd_params,"ax",@progbits
	.align	128
        .global         _Z35group_norm_nhwc_fwd_one_pass_kernelI11Fp32IOFp32WLi512ELi112ELi448EEv26Group_norm_nhwc_fwd_params
        .type           _Z35group_norm_nhwc_fwd_one_pass_kernelI11Fp32IOFp32WLi512ELi112ELi448EEv26Group_norm_nhwc_fwd_params,@function
        .size           _Z35group_norm_nhwc_fwd_one_pass_kernelI11Fp32IOFp32WLi512ELi112ELi448EEv26Group_norm_nhwc_fwd_params,(.L_x_4943 - _Z35group_norm_nhwc_fwd_one_pass_kernelI11Fp32IOFp32WLi512ELi112ELi448EEv26Group_norm_nhwc_fwd_params)
        .other          _Z35group_norm_nhwc_fwd_one_pass_kernelI11Fp32IOFp32WLi512ELi112ELi448EEv26Group_norm_nhwc_fwd_params,@"STO_CUDA_ENTRY STV_DEFAULT"
_Z35group_norm_nhwc_fwd_one_pass_kernelI11Fp32IOFp32WLi512ELi112ELi448EEv26Group_norm_nhwc_fwd_params:
.text._Z35group_norm_nhwc_fwd_one_pass_kernelI11Fp32IOFp32WLi512ELi112ELi448EEv26Group_norm_nhwc_fwd_params:
[----:B------:R-:W0:Y:S08]  /*0000*/  LDC R1, c[0x0][0x37c] ;  /* 0x0000df00ff017b82 */ /* 0x000e300000000800 */
[----:B------:R-:W1:Y:S01]  /*0010*/  LDC R0, c[0x0][0x3c8] ;  /* 0x0000f200ff007b82 */ /* 0x000e620000000800 */
[----:B------:R-:W1:Y:S01]  /*0020*/  LDCU UR4, c[0x0][0x3f8] ;  /* 0x00007f00ff0477ac */ /* 0x000e620008000800 */
[----:B0-----:R-:W-:-:S04]  /*0030*/  IADD3 R1, PT, PT, R1, -0x300, RZ ;  /* 0xfffffd0001017810 */ /* 0x001fc80007ffe0ff */
[----:B------:R-:W-:Y:S02]  /*0040*/  R2UR UR8, R1 ;  /* 0x00000000010872ca */ /* 0x000fe400000e0000 */
        /* <DEDUP_REMOVED lines=30> */
[----:B------:R0:W-:Y:S01]  /*0230*/  STL [R1+0x2a4], R4 ;  /* 0x0002a40401007387 */ /* 0x0001e20000100800 */
[----:B------:R-:W-:-:S07]  /*0240*/  LOP3.LUT R71, R4, 0xffff, RZ, 0xc0, !PT ;  /* 0x0000ffff04477812 */ /* 0x000fce00078ec0ff */
.L_x_4045:
[----:B------:R-:W1:Y:S01]  /*0250*/  LDCU UR11, c[0x0][0x3f8] ;  /* 0x00007f00ff0b77ac */ /* 0x000e620008000800 */
[----:B0----5:R-:W-:Y:S01]  /*0260*/  IABS R3, UR9 ;  /* 0x0000000900037c13 */ /* 0x021fe20008000000 */
[C---:B---34-:R-:W-:Y:S01]  /*0270*/  VIADD R7, R58.reuse, 0x10 ;  /* 0x000000103a077836 */ /* 0x058fe20000000000 */
[C---:B------:R-:W-:Y:S01]  /*0280*/  IADD3 R5, PT, PT, R58.reuse, 0x8, RZ ;  /* 0x000000083a057810 */ /* 0x040fe20007ffe0ff */
[----:B------:R-:W-:Y:S01]  /*0290*/  UMOV UR6, URZ ;  /* 0x000000ff00067c82 */ /* 0x000fe20008000000 */
[----:B------:R-:W-:Y:S01]  /*02a0*/  R2UR UR10, R3 ;  /* 0x00000000030a72ca */ /* 0x000fe200000e0000 */
[----:B------:R-:W2:Y:S01]  /*02b0*/  LDCU.64 UR16, c[0x0][0x3e8] ;  /* 0x00007d00ff1077ac */ /* 0x000ea20008000a00 */
[----:B------:R-:W3:Y:S01]  /*02c0*/  @!P0 LDC.64 R20, c[0x0][0x3e0] ;  /* 0x0000f800ff148b82 */ /* 0x000ee20000000a00 */
[----:B------:R-:W-:Y:S01]  /*02d0*/  SHF.R.S32.HI R9, RZ, 0x1f, R5 ;  /* 0x0000001fff097819 */ /* 0x000fe20000011405 */
[C---:B------:R-:W-:Y:S01]  /*02e0*/  VIADD R11, R58.reuse, 0x18 ;  /* 0x000000183a0b7836 */ /* 0x040fe20000000000 */
[----:B------:R-:W-:Y:S01]  /*02f0*/  SHF.R.S32.HI R13, RZ, 0x1f, R7 ;  /* 0x0000001fff0d7819 */ /* 0x000fe20000011407 */
[----:B------:R-:W-:Y:S01]  /*0300*/  STL [R1+0x2a8], R58 ;  /* 0x0002a83a01007387 */ /* 0x000fe20000100800 */
[----:B------:R-:W-:-:S02]  /*0310*/  IADD3 R15, PT, PT, R58, 0x20, RZ ;  /* 0x000000203a0f7810 */ /* 0x000fc40007ffe0ff */
[----:B------:R-:W-:Y:S01]  /*0320*/  SHF.R.S32.HI R17, RZ, 0x1f, R11 ;  /* 0x0000001fff117819 */ /* 0x000fe2000001140b */
[----:B------:R-:W4:Y:S01]  /*0330*/  @!P0 LDC.64 R22, c[0x0][0x390] ;  /* 0x0000e400ff168b82 */ /* 0x000f220000000a00 */
[----:B------:R-:W-:Y:S02]  /*0340*/  @!P0 SHF.R.S32.HI R3, RZ, 0x1f, R58 ;  /* 0x0000001fff038819 */ /* 0x000fe4000001143a */
[----:B-1----:R-:W-:Y:S01]  /*0350*/  MOV R0, UR11 ;  /* 0x0000000b00007c02 */ /* 0x002fe20008000f00 */
[----:B------:R-:W-:Y:S01]  /*0360*/  UISETP.NE.AND UP0, UPT, UR11, URZ, UPT ;  /* 0x000000ff0b00728c */ /* 0x000fe2000bf05270 */
[----:B------:R-:W-:Y:S02]  /*0370*/  SHF.R.S32.HI R19, RZ, 0x1f, R15 ;  /* 0x0000001fff137819 */ /* 0x000fe4000001140f */
[----:B------:R-:W-:Y:S02]  /*0380*/  IABS R0, R0 ;  /* 0x0000000000007213 */ /* 0x000fe40000000000 */
[----:B--2---:R-:W-:-:S02]  /*0390*/  ISETP.GE.U32.AND P1, PT, R5, UR16, PT ;  /* 0x0000001005007c0c */ /* 0x004fc4000bf26070 */
[----:B------:R-:W-:Y:S02]  /*03a0*/  R2UR UR12, R0 ;  /* 0x00000000000c72ca */ /* 0x000fe400000e0000 */
[----:B------:R-:W-:Y:S02]  /*03b0*/  ISETP.GE.U32.AND P2, PT, R7, UR16, PT ;  /* 0x0000001007007c0c */ /* 0x000fe4000bf46070 */
[----:B------:R-:W-:Y:S02]  /*03c0*/  ISETP.GE.AND.EX P6, PT, R9, UR17, PT, P1 ;  /* 0x0000001109007c0c */ /* 0x000fe4000bfc6310 */
[----:B------:R-:W-:Y:S02]  /*03d0*/  ISETP.GE.AND.EX P5, PT, R13, UR17, PT, P2 ;  /* 0x000000110d007c0c */ /* 0x000fe4000bfa6320 */
[----:B------:R-:W-:Y:S02]  /*03e0*/  ISETP.GE.U32.AND P1, PT, R11, UR16, PT ;  /* 0x000000100b007c0c */ /* 0x000fe4000bf26070 */
[----:B------:R-:W-:-:S02]  /*03f0*/  LOP3.LUT R59, R59, 0xfeffffff, RZ, 0xc0, !PT ;  /* 0xfeffffff3b3b7812 */ /* 0x000fc400078ec0ff */
[----:B------:R-:W-:Y:S01]  /*0400*/  ISETP.GE.AND.EX P4, PT, R17, UR17, PT, P1 ;  /* 0x0000001111007c0c */ /* 0x000fe2000bf86310 */
[----:B------:R-:W1:Y:S01]  /*0410*/  I2F.RP R0, UR12 ;  /* 0x0000000c00007d06 */ /* 0x000e620008209400 */
[----:B------:R-:W-:-:S03]  /*0420*/  LOP3.LUT R32, R32, 0x7fffffff, RZ, 0xc0, !PT ;  /* 0x7fffffff20207812 */ /* 0x000fc600078ec0ff */
[----:B------:R-:W0:Y:S01]  /*0430*/  @!P6 LDC.64 R24, c[0x0][0x3e0] ;  /* 0x0000f800ff18eb82 */ /* 0x000e220000000a00 */
[----:B------:R-:W-:-:S04]  /*0440*/  @P6 LOP3.LUT R59, R59, 0x1000000, RZ, 0xfc, !PT ;  /* 0x010000003b3b6812 */ /* 0x000fc800078efcff */
[----:B------:R-:W-:-:S03]  /*0450*/  LOP3.LUT R59, R59, 0xff7fffff, RZ, 0xc0, !PT ;  /* 0xff7fffff3b3b7812 */ /* 0x000fc600078ec0ff */
[----:B------:R-:W2:Y:S01]  /*0460*/  @!P5 LDC.64 R28, c[0x0][0x3e0] ;  /* 0x0000f800ff1cdb82 */ /* 0x000ea20000000a00 */
[----:B------:R-:W-:Y:S01]  /*0470*/  @P5 LOP3.LUT R59, R59, 0x800000, RZ, 0xfc, !PT ;  /* 0x008000003b3b5812 */ /* 0x000fe200078efcff */
[----:B-1----:R-:W1:Y:S03]  /*0480*/  MUFU.RCP R0, R0 ;  /* 0x0000000000007308 */ /* 0x002e660000001000 */
[----:B------:R-:W-:-:S03]  /*0490*/  LOP3.LUT R59, R59, 0xffbfffff, RZ, 0xc0, !PT ;  /* 0xffbfffff3b3b7812 */ /* 0x000fc600078ec0ff */
[----:B------:R-:W3:Y:S01]  /*04a0*/  @!P4 LDC.64 R34, c[0x0][0x3e0] ;  /* 0x0000f800ff22cb82 */ /* 0x000ee20000000a00 */
[----:B------:R-:W-:-:S04]  /*04b0*/  @P4 LOP3.LUT R59, R59, 0x400000, RZ, 0xfc, !PT ;  /* 0x004000003b3b4812 */ /* 0x000fc800078efcff */
[----:B------:R-:W-:-:S03]  /*04c0*/  LOP3.LUT R59, R59, 0xffdfffff, RZ, 0xc0, !PT ;  /* 0xffdfffff3b3b7812 */ /* 0x000fc600078ec0ff */
[----:B------:R-:W2:Y:S01]  /*04d0*/  @!P5 LDC.64 R30, c[0x0][0x390] ;  /* 0x0000e400ff1edb82 */ /* 0x000ea20000000a00 */
[----:B0-----:R-:W-:Y:S02]  /*04e0*/  @!P6 IMAD R4, R9, R24, RZ ;  /* 0x000000180904e224 */ /* 0x001fe400078e02ff */
[----:B-1----:R-:W-:-:S06]  /*04f0*/  VIADD R2, R0, 0xffffffe ;  /* 0x0ffffffe00027836 */ /* 0x002fcc0000000000 */
[----:B------:R-:W0:Y:S01]  /*0500*/  F2I.FTZ.U32.TRUNC.NTZ R2, R2 ;  /* 0x0000000200027305 */ /* 0x000e22000021f000 */
[----:B---3--:R-:W-:-:S04]  /*0510*/  @!P4 IMAD R6, R17, R34, RZ ;  /* 0x000000221106c224 */ /* 0x008fc800078e02ff */
[----:B------:R-:W-:Y:S01]  /*0520*/  @!P4 IMAD R17, R11, R35, R6 ;  /* 0x000000230b11c224 */ /* 0x000fe200078e0206 */
[----:B0-----:R-:W-:-:S13]  /*0530*/  R2UR UR7, R2 ;  /* 0x00000000020772ca */ /* 0x001fda00000e0000 */
        /* <DEDUP_REMOVED lines=10> */
[----:B------:R-:W-:Y:S01]  /*05e0*/  ULOP3.LUT UR5, UR9, UR11, URZ, 0x3c, !UPT ;  /* 0x0000000b09057292 */ /* 0x000fe2000f8e3cff */
[----:B------:R-:W0:Y:S03]  /*05f0*/  LDCU.64 UR12, c[0x0][0x3f0] ;  /* 0x00007e00ff0c77ac */ /* 0x000e260008000a00 */
[----:B------:R-:W-:-:S05]  /*0600*/  UISETP.GE.AND UP2, UPT, UR5, URZ, UPT ;  /* 0x000000ff0500728c */ /* 0x000fca000bf46270 */
[----:B------:R-:W-:-:S06]  /*0610*/  @UP1 UIADD3 UR7, UPT, UPT, UR7, 0x1, URZ ;  /* 0x0000000107071890 */ /* 0x000fcc000fffe0ff */
[----:B------:R-:W-:Y:S02]  /*0620*/  @!UP2 UIADD3 UR7, UPT, UPT, -UR7, URZ, URZ ;  /* 0x000000ff0707a290 */ /* 0x000fe4000fffe1ff */
[----:B------:R-:W-:Y:S01]  /*0630*/  @!UP0 ULOP3.LUT UR7, URZ, UR11, URZ, 0x33, !UPT ;  /* 0x0000000bff078292 */ /* 0x000fe2000f8e33ff */
[----:B0-----:R-:W-:-:S03]  /*0640*/  MOV R27, UR12 ;  /* 0x0000000c001b7c02 */ /* 0x001fc60008000f00 */
[----:B------:R-:W-:Y:S02]  /*0650*/  UIADD3 UR6, UPT, UPT, -UR7, URZ, URZ ;  /* 0x000000ff07067290 */ /* 0x000fe4000fffe1ff */
[----:B------:R-:W-:Y:S02]  /*0660*/  USHF.R.S32.HI UR5, URZ, 0x1f, UR7 ;  /* 0x0000001fff057899 */ /* 0x000fe40008011407 */
[----:B------:R-:W-:Y:S02]  /*0670*/  UIMAD UR6, UR11, UR6, UR9 ;  /* 0x000000060b0672a4 */ /* 0x000fe4000f8e0209 */
[----:B------:R-:W-:Y:S02]  /*0680*/  UIMAD UR5, UR5, UR12, URZ ;  /* 0x0000000c050572a4 */ /* 0x000fe4000f8e02ff */
[----:B------:R-:W-:Y:S02]  /*0690*/  UIMAD UR6, UR6, 0x70, URZ ;  /* 0x00000070060678a4 */ /* 0x000fe4000f8e02ff */
[----:B------:R-:W-:-:S04]  /*06a0*/  UIMAD UR5, UR7, UR13, UR5 ;  /* 0x0000000d070572a4 */ /* 0x000fc8000f8e0205 */
[----:B------:R-:W-:Y:S01]  /*06b0*/  IMAD.U32 R0, RZ, RZ, UR6 ;  /* 0x00000006ff007e24 */ /* 0x000fe2000f8e00ff */
[----:B------:R-:W-:-:S04]  /*06c0*/  IADD3 R52, P2, PT, R71, UR6, RZ ;  /* 0x0000000647347c10 */ /* 0x000fc8000ff5e0ff */
[----:B------:R-:W-:Y:S01]  /*06d0*/  LEA.HI.X.SX32 R53, R0, RZ, 0x1, P2 ;  /* 0x000000ff00357211 */ /* 0x000fe200010f0eff */
[----:B------:R-:W-:Y:S01]  /*06e0*/  @!P0 IMAD R0, R3, R20, RZ ;  /* 0x0000001403008224 */ /* 0x000fe200078e02ff */
[----:B------:R-:W-:Y:S01]  /*06f0*/  ISETP.GE.U32.AND P2, PT, R15, UR16, PT ;  /* 0x000000100f007c0c */ /* 0x000fe2000bf46070 */
[----:B------:R-:W-:-:S03]  /*0700*/  IMAD.WIDE.U32 R52, R27, UR7, R52 ;  /* 0x000000071b347c25 */ /* 0x000fc6000f8e0034 */
[----:B------:R-:W-:Y:S01]  /*0710*/  ISETP.GE.AND.EX P3, PT, R19, UR17, PT, P2 ;  /* 0x0000001113007c0c */ /* 0x000fe2000bf66320 */
[----:B------:R-:W0:Y:S01]  /*0720*/  @!P6 LDC.64 R26, c[0x0][0x390] ;  /* 0x0000e400ff1aeb82 */ /* 0x000e220000000a00 */
[----:B------:R-:W-:Y:S01]  /*0730*/  @!P0 IMAD.MOV.U32 R54, RZ, RZ, R52 ;  /* 0x000000ffff368224 */ /* 0x000fe200078e0034 */
[----:B------:R-:W-:Y:S01]  /*0740*/  IADD3 R55, PT, PT, R53, UR5, RZ ;  /* 0x0000000535377c10 */ /* 0x000fe2000fffe0ff */
[C---:B------:R-:W-:Y:S01]  /*0750*/  @!P0 IMAD R21, R58.reuse, R21, R0 ;  /* 0x000000153a158224 */ /* 0x040fe200078e0200 */
[----:B------:R-:W-:Y:S01]  /*0760*/  STL [R1+0x2b8], R52 ;  /* 0x0002b83401007387 */ /* 0x000fe20000100800 */
[----:B------:R-:W-:Y:S01]  /*0770*/  @!P5 IMAD.MOV.U32 R8, RZ, RZ, R52 ;  /* 0x000000ffff08d224 */ /* 0x000fe200078e0034 */
[----:B------:R-:W-:Y:S01]  /*0780*/  @!P5 MOV R9, R55 ;  /* 0x000000370009d202 */ /* 0x000fe20000000f00 */
[----:B------:R-:W-:Y:S01]  /*0790*/  @!P0 IMAD.WIDE.U32 R2, R58, R20, R54 ;  /* 0x000000143a028225 */ /* 0x000fe200078e0036 */
[----:B------:R-:W-:Y:S04]  /*07a0*/  STL [R1+0x2b4], R53 ;  /* 0x0002b43501007387 */ /* 0x000fe80000100800 */
[----:B------:R-:W1:Y:S01]  /*07b0*/  @!P3 LDC.64 R36, c[0x0][0x3e0] ;  /* 0x0000f800ff24bb82 */ /* 0x000e620000000a00 */
[----:B------:R-:W-:Y:S01]  /*07c0*/  @!P0 IADD3 R0, PT, PT, R3, R21, RZ ;  /* 0x0000001503008210 */ /* 0x000fe20007ffe0ff */
[----:B------:R-:W-:Y:S01]  /*07d0*/  @!P6 IMAD R21, R5, R25, R4 ;  /* 0x000000190515e224 */ /* 0x000fe200078e0204 */
[----:B----4-:R-:W-:Y:S01]  /*07e0*/  @!P0 LEA R124, P1, R2, R22, 0x2 ;  /* 0x00000016027c8211 */ /* 0x010fe200078210ff */
[----:B--2---:R-:W-:Y:S01]  /*07f0*/  @!P5 IMAD.WIDE.U32 R8, R7, R28, R8 ;  /* 0x0000001c0708d225 */ /* 0x004fe200078e0008 */
[----:B------:R-:W-:-:S02]  /*0800*/  @!P6 MOV R3, R55 ;  /* 0x000000370003e202 */ /* 0x000fc40000000f00 */
[----:B------:R-:W-:Y:S01]  /*0810*/  @!P0 LEA.HI.X R2, R2, R23, R0, 0x2, P1 ;  /* 0x0000001702028211 */ /* 0x000fe200008f1400 */
[----:B------:R-:W-:Y:S01]  /*0820*/  @!P5 IMAD R0, R13, R28, RZ ;  /* 0x0000001c0d00d224 */ /* 0x000fe200078e02ff */
[----:B------:R-:W2:Y:S01]  /*0830*/  @!P4 LDC.64 R22, c[0x0][0x390] ;  /* 0x0000e400ff16cb82 */ /* 0x000ea20000000a00 */
[----:B------:R-:W-:Y:S01]  /*0840*/  @!P3 IMAD.MOV.U32 R12, RZ, RZ, R52 ;  /* 0x000000ffff0cb224 */ /* 0x000fe200078e0034 */
[----:B------:R-:W-:Y:S01]  /*0850*/  @P3 LOP3.LUT R59, R59, 0x200000, RZ, 0xfc, !PT ;  /* 0x002000003b3b3812 */ /* 0x000fe200078efcff */
[----:B------:R3:W-:Y:S01]  /*0860*/  @!P0 STL [R1+0x250], R2 ;  /* 0x0002500201008387 */ /* 0x0007e20000100800 */
[----:B------:R-:W-:Y:S01]  /*0870*/  @!P5 IMAD R13, R7, R29, R0 ;  /* 0x0000001d070dd224 */ /* 0x000fe200078e0200 */
[----:B------:R-:W-:Y:S02]  /*0880*/  IADD3 R29, PT, PT, R58, 0x180, RZ ;  /* 0x000001803a1d7810 */ /* 0x000fe40007ffe0ff */
[----:B------:R-:W-:Y:S01]  /*0890*/  LOP3.LUT R59, R59, 0xffefffff, RZ, 0xc0, !PT ;  /* 0xffefffff3b3b7812 */ /* 0x000fe200078ec0ff */
[----:B---3--:R-:W-:-:S02]  /*08a0*/  @!P6 IMAD.MOV.U32 R2, RZ, RZ, R52 ;  /* 0x000000ffff02e224 */ /* 0x008fc400078e0034 */
[----:B-1----:R-:W-:Y:S02]  /*08b0*/  @!P3 IMAD R10, R19, R36, RZ ;  /* 0x00000024130ab224 */ /* 0x002fe400078e02ff */
[----:B------:R-:W-:Y:S02]  /*08c0*/  @!P6 IMAD.WIDE.U32 R2, R5, R24, R2 ;  /* 0x000000180502e225 */ /* 0x000fe400078e0002 */
[----:B------:R-:W1:Y:S02]  /*08d0*/  @!P3 LDC.64 R24, c[0x0][0x390] ;  /* 0x0000e400ff18bb82 */ /* 0x000e640000000a00 */
[----:B------:R-:W-:Y:S01]  /*08e0*/  @!P6 IMAD.IADD R0, R3, 0x1, R21 ;  /* 0x000000010300e824 */ /* 0x000fe200078e0215 */
[C---:B0-----:R-:W-:Y:S02]  /*08f0*/  @!P6 LEA R4, P1, R2.reuse, R26, 0x2 ;  /* 0x0000001a0204e211 */ /* 0x041fe400078210ff */
[----:B------:R-:W-:Y:S02]  /*0900*/  @!P4 MOV R3, R55 ;  /* 0x000000370003c202 */ /* 0x000fe40000000f00 */
[----:B------:R-:W-:Y:S01]  /*0910*/  @!P6 LEA.HI.X R5, R2, R27, R0, 0x2, P1 ;  /* 0x0000001b0205e211 */ /* 0x000fe200008f1400 */
[----:B------:R-:W-:Y:S01]  /*0920*/  @!P4 IMAD.MOV.U32 R2, RZ, RZ, R52 ;  /* 0x000000ffff02c224 */ /* 0x000fe200078e0034 */
[----:B------:R-:W-:-:S02]  /*0930*/  @!P5 IADD3 R0, PT, PT, R9, R13, RZ ;  /* 0x0000000d0900d210 */ /* 0x000fc40007ffe0ff */
[C---:B------:R-:W-:Y:S01]  /*0940*/  @!P5 LEA R6, P1, R8.reuse, R30, 0x2 ;  /* 0x0000001e0806d211 */ /* 0x040fe200078210ff */
[----:B------:R-:W-:Y:S01]  /*0950*/  @!P4 IMAD.WIDE.U32 R2, R11, R34, R2 ;  /* 0x000000220b02c225 */ /* 0x000fe200078e0002 */
[----:B------:R-:W-:Y:S01]  /*0960*/  @!P3 MOV R13, R55 ;  /* 0x00000037000db202 */ /* 0x000fe20000000f00 */
[----:B------:R-:W-:Y:S01]  /*0970*/  STL.64 [R1+0x2e0], R4 ;  /* 0x0002e00401007387 */ /* 0x000fe20000100a00 */
[----:B------:R-:W-:Y:S01]  /*0980*/  @!P5 LEA.HI.X R7, R8, R31, R0, 0x2, P1 ;  /* 0x0000001f0807d211 */ /* 0x000fe200008f1400 */
[----:B------:R-:W-:Y:S01]  /*0990*/  @!P4 IMAD.IADD R0, R3, 0x1, R17 ;  /* 0x000000010300c824 */ /* 0x000fe200078e0211 */
[C---:B--2---:R-:W-:Y:S01]  /*09a0*/  @!P4 LEA R8, P1, R2.reuse, R22, 0x2 ;  /* 0x000000160208c211 */ /* 0x044fe200078210ff */
[C---:B------:R-:W-:Y:S02]  /*09b0*/  @!P3 IMAD R11, R15.reuse, R37, R10 ;  /* 0x000000250f0bb224 */ /* 0x040fe400078e020a */
[----:B------:R-:W-:Y:S01]  /*09c0*/  @!P3 IMAD.WIDE.U32 R12, R15, R36, R12 ;  /* 0x000000240f0cb225 */ /* 0x000fe200078e000c */
[----:B------:R-:W-:Y:S01]  /*09d0*/  @!P4 LEA.HI.X R9, R2, R23, R0, 0x2, P1 ;  /* 0x000000170209c211 */ /* 0x000fe200008f1400 */
[----:B------:R-:W-:Y:S03]  /*09e0*/  STL.64 [R1+0x2e8], R6 ;  /* 0x0002e80601007387 */ /* 0x000fe60000100a00 */
[----:B------:R-:W-:Y:S01]  /*09f0*/  @!P3 IADD3 R0, PT, PT, R13, R11, RZ ;  /* 0x0000000b0d00b210 */ /* 0x000fe20007ffe0ff */
[----:B------:R-:W-:Y:S01]  /*0a00*/  VIADD R13, R58, 0x28 ;  /* 0x000000283a0d7836 */ /* 0x000fe20000000000 */
[C---:B-1----:R-:W-:Y:S01]  /*0a10*/  @!P3 LEA R10, P1, R12.reuse, R24, 0x2 ;  /* 0x000000180c0ab211 */ /* 0x042fe200078210ff */
[----:B------:R0:W-:Y:S03]  /*0a20*/  STL.64 [R1+0x2f0], R8 ;  /* 0x0002f00801007387 */ /* 0x0001e60000100a00 */
[----:B------:R-:W-:-:S02]  /*0a30*/  @!P3 LEA.HI.X R11, R12, R25, R0, 0x2, P1 ;  /* 0x000000190c0bb211 */ /* 0x000fc400008f1400 */
[----:B------:R-:W-:Y:S02]  /*0a40*/  ISETP.GE.U32.AND P1, PT, R13, UR16, PT ;  /* 0x000000100d007c0c */ /* 0x000fe4000bf26070 */
[----:B------:R-:W-:-:S04]  /*0a50*/  SHF.R.S32.HI R3, RZ, 0x1f, R13 ;  /* 0x0000001fff037819 */ /* 0x000fc8000001140d */
[----:B------:R-:W-:-:S13]  /*0a60*/  ISETP.GE.AND.EX P2, PT, R3, UR17, PT, P1 ;  /* 0x0000001103007c0c */ /* 0x000fda000bf46310 */
[----:B------:R-:W1:Y:S01]  /*0a70*/  @!P2 LDC.64 R14, c[0x0][0x3e0] ;  /* 0x0000f800ff0eab82 */ /* 0x000e620000000a00 */
[----:B------:R-:W-:Y:S02]  /*0a80*/  @!P2 MOV R2, R52 ;  /* 0x000000340002a202 */ /* 0x000fe40000000f00 */
[----:B------:R-:W-:-:S04]  /*0a90*/  @P2 LOP3.LUT R59, R59, 0x100000, RZ, 0xfc, !PT ;  /* 0x001000003b3b2812 */ /* 0x000fc800078efcff */
[----:B------:R-:W-:Y:S01]  /*0aa0*/  LOP3.LUT R59, R59, 0xfff7ffff, RZ, 0xc0, !PT ;  /* 0xfff7ffff3b3b7812 */ /* 0x000fe200078ec0ff */
[----:B------:R-:W2:Y:S01]  /*0ab0*/  @!P2 LDC.64 R16, c[0x0][0x390] ;  /* 0x0000e400ff10ab82 */ /* 0x000ea20000000a00 */
[-C--:B-1----:R-:W-:Y:S02]  /*0ac0*/  @!P2 IMAD R0, R3, R14.reuse, RZ ;  /* 0x0000000e0300a224 */ /* 0x082fe400078e02ff */
[----:B------:R-:W-:Y:S02]  /*0ad0*/  @!P2 IMAD.MOV.U32 R3, RZ, RZ, R55 ;  /* 0x000000ffff03a224 */ /* 0x000fe400078e0037 */
[C---:B------:R-:W-:Y:S02]  /*0ae0*/  @!P2 IMAD R15, R13.reuse, R15, R0 ;  /* 0x0000000f0d0fa224 */ /* 0x040fe400078e0200 */
[----:B------:R-:W-:-:S05]  /*0af0*/  @!P2 IMAD.WIDE.U32 R2, R13, R14, R2 ;  /* 0x0000000e0d02a225 */ /* 0x000fca00078e0002 */
[----:B------:R-:W-:Y:S01]  /*0b00*/  @!P2 IADD3 R0, PT, PT, R3, R15, RZ ;  /* 0x0000000f0300a210 */ /* 0x000fe20007ffe0ff */
[----:B------:R-:W-:Y:S01]  /*0b10*/  VIADD R15, R58, 0x30 ;  /* 0x000000303a0f7836 */ /* 0x000fe20000000000 */
        /* <DEDUP_REMOVED lines=109> */
[----:B------:R-:W-:Y:S01]  /*11f0*/  @!P2 IMAD.WIDE.U32 R2, R15, R16, R2 ;  /* 0x000000100f02a225 */ /* 0x000fe200078e0002 */
[----:B------:R-:W-:-:S04]  /*1200*/  IADD3 R15, PT, PT, R58, 0x68, RZ ;  /* 0x000000683a0f7810 */ /* 0x000fc80007ffe0ff */
[----:B------:R-:W-:Y:S02]  /*1210*/  @!P2 IADD3 R0, PT, PT, R3, R17, RZ ;  /* 0x000000110300a210 */ /* 0x000fe40007ffe0ff */
[C---:B--2---:R-:W-:Y:S02]  /*1220*/  @!P2 LEA R76, P1, R2.reuse, R76, 0x2 ;  /* 0x0000004c024ca211 */ /* 0x044fe400078210ff */
[----:B------:R-:W-:Y:S02]  /*1230*/  SHF.R.S32.HI R3, RZ, 0x1f, R15 ;  /* 0x0000001fff037819 */ /* 0x000fe4000001140f */
[----:B------:R-:W-:Y:S02]  /*1240*/  @!P2 LEA.HI.X R77, R2, R77, R0, 0x2, P1 ;  /* 0x0000004d024da211 */ /* 0x000fe400008f1400 */
[----:B------:R-:W-:-:S04]  /*1250*/  ISETP.GE.U32.AND P1, PT, R15, UR16, PT ;  /* 0x000000100f007c0c */ /* 0x000fc8000bf26070 */
[----:B------:R-:W-:-:S13]  /*1260*/  ISETP.GE.AND.EX P2, PT, R3, UR17, PT, P1 ;  /* 0x0000001103007c0c */ /* 0x000fda000bf46310 */
[----:B------:R-:W1:Y:S01]  /*1270*/  @!P2 LDC.64 R16, c[0x0][0x3e0] ;  /* 0x0000f800ff10ab82 */ /* 0x000e620000000a00 */
[----:B------:R-:W-:Y:S01]  /*1280*/  @!P2 IMAD.MOV.U32 R2, RZ, RZ, R52 ;  /* 0x000000ffff02a224 */ /* 0x000fe200078e0034 */
[----:B------:R-:W-:-:S04]  /*1290*/  @P2 LOP3.LUT R59, R59, 0x1000, RZ, 0xfc, !PT ;  /* 0x000010003b3b2812 */ /* 0x000fc800078efcff */
[----:B------:R-:W-:Y:S02]  /*12a0*/  LOP3.LUT R59, R59, 0xfffff7ff, RZ, 0xc0, !PT ;  /* 0xfffff7ff3b3b7812 */ /* 0x000fe400078ec0ff */
[----:B------:R-:W2:Y:S01]  /*12b0*/  @!P2 LDC.64 R78, c[0x0][0x390] ;  /* 0x0000e400ff4eab82 */ /* 0x000ea20000000a00 */
[----:B-1----:R-:W-:Y:S01]  /*12c0*/  @!P2 IMAD R0, R3, R16, RZ ;  /* 0x000000100300a224 */ /* 0x002fe200078e02ff */
[----:B------:R-:W-:-:S03]  /*12d0*/  @!P2 MOV R3, R55 ;  /* 0x000000370003a202 */ /* 0x000fc60000000f00 */
        /* <DEDUP_REMOVED lines=187> */
[----:B------:R-:W-:Y:S01]  /*1e90*/  @P2 LOP3.LUT R59, R59, 0x1, RZ, 0xfc, !PT ;  /* 0x000000013b3b2812 */ /* 0x000fe200078efcff */
[----:B------:R2:W-:Y:S03]  /*1ea0*/  STL [R1+0x2b0], R54 ;  /* 0x0002b03601007387 */ /* 0x0005e60000100800 */
[----:B------:R-:W-:Y:S02]  /*1eb0*/  LOP3.LUT R59, R59, 0xf7ffffff, RZ, 0xc0, !PT ;  /* 0xf7ffffff3b3b7812 */ /* 0x000fe400078ec0ff */
[----:B------:R-:W3:Y:S01]  /*1ec0*/  @!P2 LDC.64 R102, c[0x0][0x390] ;  /* 0x0000e400ff66ab82 */ /* 0x000ee20000000a00 */
[----:B-1----:R-:W-:Y:S01]  /*1ed0*/  @!P2 IMAD R0, R3, R16, RZ ;  /* 0x000000100300a224 */ /* 0x002fe200078e02ff */
[----:B------:R-:W-:-:S03]  /*1ee0*/  @!P2 MOV R3, R55 ;  /* 0x000000370003a202 */ /* 0x000fc60000000f00 */
[C---:B------:R-:W-:Y:S02]  /*1ef0*/  @!P2 IMAD R17, R15.reuse, R17, R0 ;  /* 0x000000110f11a224 */ /* 0x040fe400078e0200 */
[----:B------:R-:W-:-:S04]  /*1f00*/  @!P2 IMAD.WIDE.U32 R2, R15, R16, R2 ;  /* 0x000000100f02a225 */ /* 0x000fc800078e0002 */
[----:B------:R-:W-:Y:S01]  /*1f10*/  VIADD R15, R58, 0xd0 ;  /* 0x000000d03a0f7836 */ /* 0x000fe20000000000 */
[----:B------:R-:W-:Y:S02]  /*1f20*/  @!P2 IADD3 R0, PT, PT, R3, R17, RZ ;  /* 0x000000110300a210 */ /* 0x000fe40007ffe0ff */
[C---:B---3--:R-:W-:Y:S02]  /*1f30*/  @!P2 LEA R102, P1, R2.reuse, R102, 0x2 ;  /* 0x000000660266a211 */ /* 0x048fe400078210ff */
        /* <DEDUP_REMOVED lines=8> */
[----:B------:R-:W3:Y:S01]  /*1fc0*/  @!P2 LDC.64 R104, c[0x0][0x390] ;  /* 0x0000e400ff68ab82 */ /* 0x000ee20000000a00 */
[----:B-1----:R-:W-:Y:S01]  /*1fd0*/  @!P2 IMAD R0, R3, R16, RZ ;  /* 0x000000100300a224 */ /* 0x002fe200078e02ff */
[----:B------:R-:W-:-:S03]  /*1fe0*/  @!P2 MOV R3, R55 ;  /* 0x000000370003a202 */ /* 0x000fc60000000f00 */
[C---:B------:R-:W-:Y:S02]  /*1ff0*/  @!P2 IMAD R17, R15.reuse, R17, R0 ;  /* 0x000000110f11a224 */ /* 0x040fe400078e0200 */
[----:B------:R-:W-:Y:S01]  /*2000*/  @!P2 IMAD.WIDE.U32 R2, R15, R16, R2 ;  /* 0x000000100f02a225 */ /* 0x000fe200078e0002 */
[----:B------:R-:W-:-:S03]  /*2010*/  IADD3 R15, PT, PT, R58, 0xd8, RZ ;  /* 0x000000d83a0f7810 */ /* 0x000fc60007ffe0ff */
[----:B------:R-:W-:Y:S01]  /*2020*/  @!P2 IMAD.IADD R0, R3, 0x1, R17 ;  /* 0x000000010300a824 */ /* 0x000fe200078e0211 */
        /* <DEDUP_REMOVED lines=10> */
[-C--:B-1----:R-:W-:Y:S02]  /*20d0*/  @!P2 IMAD R0, R3, R16.reuse, RZ ;  /* 0x000000100300a224 */ /* 0x082fe400078e02ff */
[----:B------:R-:W-:Y:S02]  /*20e0*/  @!P2 IMAD.MOV.U32 R3, RZ, RZ, R55 ;  /* 0x000000ffff03a224 */ /* 0x000fe400078e0037 */
[C---:B------:R-:W-:Y:S02]  /*20f0*/  @!P2 IMAD R17, R15.reuse, R17, R0 ;  /* 0x000000110f11a224 */ /* 0x040fe400078e0200 */
[----:B------:R-:W-:Y:S01]  /*2100*/  @!P2 IMAD.WIDE.U32 R2, R15, R16, R2 ;  /* 0x000000100f02a225 */ /* 0x000fe200078e0002 */
[----:B------:R-:W-:-:S04]  /*2110*/  IADD3 R15, PT, PT, R58, 0xe0, RZ ;  /* 0x000000e03a0f7810 */ /* 0x000fc80007ffe0ff */
[----:B------:R-:W-:Y:S02]  /*2120*/  @!P2 IADD3 R0, PT, PT, R3, R17, RZ ;  /* 0x000000110300a210 */ /* 0x000fe40007ffe0ff */
[C---:B---3--:R-:W-:Y:S02]  /*2130*/  @!P2 LEA R106, P1, R2.reuse, R106, 0x2 ;  /* 0x0000006a026aa211 */ /* 0x048fe400078210ff */
        /* <DEDUP_REMOVED lines=252> */
[----:B------:R-:W-:-:S05]  /*3100*/  @!P2 IMAD.WIDE.U32 R2, R15, R16, R2 ;  /* 0x000000100f02a225 */ /* 0x000fca00078e0002 */
[----:B------:R-:W-:Y:S01]  /*3110*/  @!P2 IADD3 R0, PT, PT, R3, R17, RZ ;  /* 0x000000110300a210 */ /* 0x000fe20007ffe0ff */
[----:B------:R-:W-:Y:S01]  /*3120*/  VIADD R17, R58, 0x160 ;  /* 0x000001603a117836 */ /* 0x000fe20000000000 */
[----:B---3--:R-:W-:-:S04]  /*3130*/  @!P2 LEA R14, P1, R2, R18, 0x2 ;  /* 0x00000012020ea211 */ /* 0x008fc800078210ff */
        /* <DEDUP_REMOVED lines=12> */
[----:B------:R-:W-:-:S04]  /*3200*/  @!P2 IMAD.WIDE.U32 R2, R17, R18, R2 ;  /* 0x000000121102a225 */ /* 0x000fc800078e0002 */
[----:B------:R-:W-:Y:S01]  /*3210*/  @!P2 IMAD.IADD R0, R3, 0x1, R19 ;  /* 0x000000010300a824 */ /* 0x000fe200078e0213 */
[----:B---3--:R-:W-:-:S04]  /*3220*/  @!P2 LEA R16, P1, R2, R20, 0x2 ;  /* 0x000000140210a211 */ /* 0x008fc800078210ff */
[----:B------:R-:W-:Y:S02]  /*3230*/  @!P2 LEA.HI.X R17, R2, R21, R0, 0x2, P1 ;  /* 0x000000150211a211 */ /* 0x000fe400008f1400 */
        /* <DEDUP_REMOVED lines=12> */
[----:B------:R-:W-:-:S05]  /*3300*/  @!P2 IMAD.WIDE.U32 R2, R21, R22, R2 ;  /* 0x000000161502a225 */ /* 0x000fca00078e0002 */
[----:B------:R-:W-:Y:S02]  /*3310*/  @!P2 IADD3 R0, PT, PT, R3, R23, RZ ;  /* 0x000000170300a210 */ /* 0x000fe40007ffe0ff */
[----:B---3--:R-:W-:Y:S02]  /*3320*/  @!P2 LEA R18, P1, R2, R18, 0x2 ;  /* 0x000000120212a211 */ /* 0x008fe400078210ff */
[----:B------:R-:W-:Y:S02]  /*3330*/  IADD3 R23, PT, PT, R58, 0x170, RZ ;  /* 0x000001703a177810 */ /* 0x000fe40007ffe0ff */
        /* <DEDUP_REMOVED lines=138> */
[C---:B------:R-:W-:Y:S01]  /*3be0*/  @!P2 IMAD R3, R33.reuse, R3, R0 ;  /* 0x000000032103a224 */ /* 0x040fe200078e0200 */
[----:B------:R-:W-:Y:S01]  /*3bf0*/  IADD3 R0, PT, PT, R58, 0x1b8, RZ ;  /* 0x000001b83a007810 */ /* 0x000fe20007ffe0ff */
[----:B------:R-:W-:-:S03]  /*3c00*/  @!P2 IMAD.WIDE.U32 R50, R33, R2, R50 ;  /* 0x000000022132a225 */ /* 0x000fc600078e0032 */
[----:B------:R-:W-:Y:S02]  /*3c10*/  SHF.R.S32.HI R33, RZ, 0x1f, R0 ;  /* 0x0000001fff217819 */ /* 0x000fe40000011400 */
[----:B------:R-:W-:Y:S02]  /*3c20*/  @!P2 IADD3 R3, PT, PT, R51, R3, RZ ;  /* 0x000000033303a210 */ /* 0x000fe40007ffe0ff */
[----:B---3--:R-:W-:-:S04]  /*3c30*/  @!P2 LEA R34, P1, R50, R34, 0x2 ;  /* 0x000000223222a211 */ /* 0x008fc800078210ff */
[----:B------:R-:W-:Y:S02]  /*3c40*/  @!P2 LEA.HI.X R35, R50, R35, R3, 0x2, P1 ;  /* 0x000000233223a211 */ /* 0x000fe400008f1403 */
[----:B------:R-:W-:-:S04]  /*3c50*/  ISETP.GE.U32.AND P1, PT, R0, UR16, PT ;  /* 0x0000001000007c0c */ /* 0x000fc8000bf26070 */
[----:B------:R-:W-:-:S13]  /*3c60*/  ISETP.GE.AND.EX P2, PT, R33, UR17, PT, P1 ;  /* 0x0000001121007c0c */ /* 0x000fda000bf46310 */
[----:B------:R-:W1:Y:S01]  /*3c70*/  @!P2 LDC.64 R50, c[0x0][0x3e0] ;  /* 0x0000f800ff32ab82 */ /* 0x000e620000000a00 */
[----:B------:R-:W-:Y:S01]  /*3c80*/  @!P2 MOV R61, R55 ;  /* 0x00000037003da202 */ /* 0x000fe20000000f00 */
[----:B------:R-:W-:Y:S01]  /*3c90*/  @!P2 IMAD.MOV.U32 R60, RZ, RZ, R52 ;  /* 0x000000ffff3ca224 */ /* 0x000fe200078e0034 */
[----:B------:R-:W-:-:S04]  /*3ca0*/  @P2 LOP3.LUT R32, R32, 0x4, RZ, 0xfc, !PT ;  /* 0x0000000420202812 */ /* 0x000fc800078efcff */
[----:B------:R-:W-:Y:S01]  /*3cb0*/  LOP3.LUT R32, R32, 0xfffffffd, RZ, 0xc0, !PT ;  /* 0xfffffffd20207812 */ /* 0x000fe200078ec0ff */
[----:B------:R-:W0:Y:S01]  /*3cc0*/  @!P2 LDC.64 R2, c[0x0][0x390] ;  /* 0x0000e400ff02ab82 */ /* 0x000e220000000a00 */
        /* <DEDUP_REMOVED lines=8> */
[----:B------:R-:W-:Y:S01]  /*3d50*/  ISETP.GE.U32.AND P1, PT, R0, UR16, PT ;  /* 0x0000001000007c0c */ /* 0x000fe2000bf26070 */
[----:B------:R-:W-:Y:S01]  /*3d60*/  STL [R1+0x2ac], R55 ;  /* 0x0002ac3701007387 */ /* 0x000fe20000100800 */
[----:B------:R-:W-:Y:S02]  /*3d70*/  MOV R53, R9 ;  /* 0x0000000900357202 */ /* 0x000fe40000000f00 */
        /* <DEDUP_REMOVED lines=10> */
[----:B------:R-:W-:Y:S02]  /*3e20*/  IADD3 R0, PT, PT, R58, 0x1c8, RZ ;  /* 0x000001c83a007810 */ /* 0x000fe40007ffe0ff */
[----:B-1----:R-:W-:Y:S01]  /*3e30*/  @!P2 LEA R6, P1, R60, R2, 0x2 ;  /* 0x000000023c06a211 */ /* 0x002fe200078210ff */
[----:B------:R-:W-:Y:S01]  /*3e40*/  @!P2 IMAD.IADD R51, R61, 0x1, R51 ;  /* 0x000000013d33a824 */ /* 0x000fe200078e0233 */
[----:B------:R-:W-:-:S04]  /*3e50*/  SHF.R.S32.HI R33, RZ, 0x1f, R0 ;  /* 0x0000001fff217819 */ /* 0x000fc80000011400 */
[----:B------:R-:W-:Y:S02]  /*3e60*/  @!P2 LEA.HI.X R7, R60, R3, R51, 0x2, P1 ;  /* 0x000000033c07a211 */ /* 0x000fe400008f1433 */
[----:B------:R-:W-:-:S04]  /*3e70*/  ISETP.GE.U32.AND P1, PT, R0, UR16, PT ;  /* 0x0000001000007c0c */ /* 0x000fc8000bf26070 */
[----:B------:R-:W-:-:S13]  /*3e80*/  ISETP.GE.AND.EX P2, PT, R33, UR17, PT, P1 ;  /* 0x0000001121007c0c */ /* 0x000fda000bf46310 */
[----:B------:R-:W0:Y:S01]  /*3e90*/  @!P2 LDC.64 R50, c[0x0][0x3e0] ;  /* 0x0000f800ff32ab82 */ /* 0x000e220000000a00 */
[----:B------:R-:W-:Y:S01]  /*3ea0*/  @!P2 MOV R60, R52 ;  /* 0x00000034003ca202 */ /* 0x000fe20000000f00 */
[----:B------:R-:W-:Y:S01]  /*3eb0*/  @!P2 IMAD.MOV.U32 R61, RZ, RZ, R55 ;  /* 0x000000ffff3da224 */ /* 0x000fe200078e0037 */
[----:B------:R-:W-:-:S05]  /*3ec0*/  @P2 LOP3.LUT R32, R32, 0x1, RZ, 0xfc, !PT ;  /* 0x0000000120202812 */ /* 0x000fca00078efcff */
[----:B------:R-:W1:Y:S01]  /*3ed0*/  @!P2 LDC.64 R2, c[0x0][0x390] ;  /* 0x0000e400ff02ab82 */ /* 0x000e620000000a00 */
[-C--:B0-----:R-:W-:Y:S02]  /*3ee0*/  @!P2 IMAD R33, R33, R50.reuse, RZ ;  /* 0x000000322121a224 */ /* 0x081fe400078e02ff */
[----:B------:R-:W-:-:S04]  /*3ef0*/  @!P2 IMAD.WIDE.U32 R60, R0, R50, R60 ;  /* 0x00000032003ca225 */ /* 0x000fc800078e003c */
[----:B------:R-:W-:Y:S01]  /*3f00*/  @!P2 IMAD R51, R0, R51, R33 ;  /* 0x000000330033a224 */ /* 0x000fe200078e0221 */
[----:B-1----:R-:W-:-:S04]  /*3f10*/  @!P2 LEA R4, P1, R60, R2, 0x2 ;  /* 0x000000023c04a211 */ /* 0x002fc800078210ff */
[----:B------:R-:W-:-:S04]  /*3f20*/  @!P2 IADD3 R0, PT, PT, R61, R51, RZ ;  /* 0x000000333d00a210 */ /* 0x000fc80007ffe0ff */
[----:B------:R-:W-:Y:S02]  /*3f30*/  @!P2 LEA.HI.X R5, R60, R3, R0, 0x2, P1 ;  /* 0x000000033c05a211 */ /* 0x000fe400008f1400 */
[----:B------:R-:W-:-:S04]  /*3f40*/  IADD3 R0, PT, PT, R58, 0x1d0, RZ ;  /* 0x000001d03a007810 */ /* 0x000fc80007ffe0ff */
[----:B------:R-:W-:Y:S02]  /*3f50*/  SHF.R.S32.HI R33, RZ, 0x1f, R0 ;  /* 0x0000001fff217819 */ /* 0x000fe40000011400 */
[----:B------:R-:W-:-:S04]  /*3f60*/  ISETP.GE.U32.AND P1, PT, R0, UR16, PT ;  /* 0x0000001000007c0c */ /* 0x000fc8000bf26070 */
[----:B------:R-:W-:-:S13]  /*3f70*/  ISETP.GE.AND.EX P1, PT, R33, UR17, PT, P1 ;  /* 0x0000001121007c0c */ /* 0x000fda000bf26310 */
[----:B------:R-:W0:Y:S01]  /*3f80*/  @!P1 LDC.64 R50, c[0x0][0x3e0] ;  /* 0x0000f800ff329b82 */ /* 0x000e220000000a00 */
[----:B------:R-:W-:Y:S01]  /*3f90*/  @!P1 MOV R61, R55 ;  /* 0x00000037003d9202 */ /* 0x000fe20000000f00 */
[----:B------:R-:W-:Y:S01]  /*3fa0*/  @!P1 IMAD.MOV.U32 R60, RZ, RZ, R52 ;  /* 0x000000ffff3c9224 */ /* 0x000fe200078e0034 */
[----:B--2---:R-:W-:Y:S02]  /*3fb0*/  MOV R54, R6 ;  /* 0x0000000600367202 */ /* 0x004fe40000000f00 */
[----:B------:R-:W-:-:S03]  /*3fc0*/  @P1 LOP3.LUT R59, R59, 0x8000000, RZ, 0xfc, !PT ;  /* 0x080000003b3b1812 */ /* 0x000fc600078efcff */
[----:B------:R-:W1:Y:S01]  /*3fd0*/  @!P1 LDC.64 R2, c[0x0][0x390] ;  /* 0x0000e400ff029b82 */ /* 0x000e620000000a00 */
[-C--:B0-----:R-:W-:Y:S02]  /*3fe0*/  @!P1 IMAD R33, R33, R50.reuse, RZ ;  /* 0x0000003221219224 */ /* 0x081fe400078e02ff */
[----:B------:R-:W-:-:S04]  /*3ff0*/  @!P1 IMAD.WIDE.U32 R60, R0, R50, R60 ;  /* 0x00000032003c9225 */ /* 0x000fc800078e003c */
[----:B------:R-:W-:Y:S01]  /*4000*/  @!P1 IMAD R33, R0, R51, R33 ;  /* 0x0000003300219224 */ /* 0x000fe200078e0221 */
[----:B-1----:R-:W-:-:S04]  /*4010*/  @!P1 LEA R50, P2, R60, R2, 0x2 ;  /* 0x000000023c329211 */ /* 0x002fc800078410ff */
[----:B------:R-:W-:-:S04]  /*4020*/  @!P1 IADD3 R0, PT, PT, R61, R33, RZ ;  /* 0x000000213d009210 */ /* 0x000fc80007ffe0ff */
[----:B------:R-:W-:Y:S01]  /*4030*/  @!P1 LEA.HI.X R51, R60, R3, R0, 0x2, P2 ;  /* 0x000000033c339211 */ /* 0x000fe200010f1400 */
[----:B------:R-:W-:-:S04]  /*4040*/  VIADD R0, R58, 0x1d8 ;  /* 0x000001d83a007836 */ /* 0x000fc80000000000 */
[----:B------:R0:W-:Y:S01]  /*4050*/  @!P1 STL.64 [R1+0x220], R50 ;  /* 0x0002203201009387 */ /* 0x0001e20000100a00 */
[----:B------:R-:W-:Y:S02]  /*4060*/  SHF.R.S32.HI R33, RZ, 0x1f, R0 ;  /* 0x0000001fff217819 */ /* 0x000fe40000011400 */
[----:B------:R-:W-:Y:S02]  /*4070*/  ISETP.GE.U32.AND P2, PT, R0, UR16, PT ;  /* 0x0000001000007c0c */ /* 0x000fe4000bf46070 */
[----:B------:R-:W-:Y:S02]  /*4080*/  LOP3.LUT P1, RZ, R59, 0x200000, RZ, 0xc0, !PT ;  /* 0x002000003bff7812 */ /* 0x000fe4000782c0ff */
[----:B------:R-:W-:Y:S02]  /*4090*/  ISETP.GE.AND.EX P2, PT, R33, UR17, PT, P2 ;  /* 0x0000001121007c0c */ /* 0x000fe4000bf46320 */
[----:B------:R-:W-:-:S11]  /*40a0*/  LOP3.LUT R59, R59, 0xefffffff, RZ, 0xc0, !PT ;  /* 0xefffffff3b3b7812 */ /* 0x000fd600078ec0ff */
[----:B------:R-:W1:Y:S01]  /*40b0*/  @!P2 LDC.64 R2, c[0x0][0x3e0] ;  /* 0x0000f800ff02ab82 */ /* 0x000e620000000a00 */
[----:B------:R-:W-:Y:S02]  /*40c0*/  @!P2 MOV R60, R52 ;  /* 0x00000034003ca202 */ /* 0x000fe40000000f00 */
[----:B------:R-:W-:Y:S02]  /*40d0*/  @!P2 MOV R61, R55 ;  /* 0x00000037003da202 */ /* 0x000fe40000000f00 */
[----:B------:R-:W-:-:S03]  /*40e0*/  @P2 LOP3.LUT R59, R59, 0x10000000, RZ, 0xfc, !PT ;  /* 0x100000003b3b2812 */ /* 0x000fc600078efcff */
[----:B0-----:R-:W0:Y:S01]  /*40f0*/  @!P2 LDC.64 R50, c[0x0][0x390] ;  /* 0x0000e400ff32ab82 */ /* 0x001e220000000a00 */
[-C--:B-1----:R-:W-:Y:S02]  /*4100*/  @!P2 IMAD R33, R33, R2.reuse, RZ ;  /* 0x000000022121a224 */ /* 0x082fe400078e02ff */
[----:B------:R-:W-:-:S04]  /*4110*/  @!P2 IMAD.WIDE.U32 R60, R0, R2, R60 ;  /* 0x00000002003ca225 */ /* 0x000fc800078e003c */
[----:B------:R-:W-:Y:S01]  /*4120*/  @!P2 IMAD R3, R0, R3, R33 ;  /* 0x000000030003a224 */ /* 0x000fe200078e0221 */
[----:B0-----:R-:W-:-:S03]  /*4130*/  @!P2 LEA R2, P3, R60, R50, 0x2 ;  /* 0x000000323c02a211 */ /* 0x001fc600078610ff */
[----:B------:R-:W-:-:S05]  /*4140*/  @!P2 IMAD.IADD R0, R61, 0x1, R3 ;  /* 0x000000013d00a824 */ /* 0x000fca00078e0203 */
[----:B------:R-:W-:Y:S02]  /*4150*/  @!P2 LEA.HI.X R3, R60, R51, R0, 0x2, P3 ;  /* 0x000000333c03a211 */ /* 0x000fe400018f1400 */
[----:B------:R-:W-:-:S03]  /*4160*/  IADD3 R0, PT, PT, R58, 0x1e0, RZ ;  /* 0x000001e03a007810 */ /* 0x000fc60007ffe0ff */
[----:B------:R0:W-:Y:S01]  /*4170*/  @!P2 STL.64 [R1+0x228], R2 ;  /* 0x000228020100a387 */ /* 0x0001e20000100a00 */
[----:B------:R-:W-:Y:S02]  /*4180*/  SHF.R.S32.HI R33, RZ, 0x1f, R0 ;  /* 0x0000001fff217819 */ /* 0x000fe40000011400 */
[----:B------:R-:W-:Y:S02]  /*4190*/  ISETP.GE.U32.AND P3, PT, R0, UR16, PT ;  /* 0x0000001000007c0c */ /* 0x000fe4000bf66070 */
[----:B------:R-:W-:Y:S02]  /*41a0*/  LOP3.LUT P2, RZ, R59, 0x400000, RZ, 0xc0, !PT ;  /* 0x004000003bff7812 */ /* 0x000fe4000784c0ff */
[----:B------:R-:W-:Y:S02]  /*41b0*/  ISETP.GE.AND.EX P3, PT, R33, UR17, PT, P3 ;  /* 0x0000001121007c0c */ /* 0x000fe4000bf66330 */
[----:B------:R-:W-:-:S11]  /*41c0*/  LOP3.LUT R59, R59, 0xdfffffff, RZ, 0xc0, !PT ;  /* 0xdfffffff3b3b7812 */ /* 0x000fd600078ec0ff */
[----:B------:R-:W1:Y:S01]  /*41d0*/  @!P3 LDC.64 R50, c[0x0][0x3e0] ;  /* 0x0000f800ff32bb82 */ /* 0x000e620000000a00 */
[----:B------:R-:W-:Y:S01]  /*41e0*/  @!P3 MOV R60, R52 ;  /* 0x00000034003cb202 */ /* 0x000fe20000000f00 */
[----:B------:R-:W-:Y:S01]  /*41f0*/  @!P3 IMAD.MOV.U32 R61, RZ, RZ, R55 ;  /* 0x000000ffff3db224 */ /* 0x000fe200078e0037 */
[----:B------:R-:W-:-:S05]  /*4200*/  @P3 LOP3.LUT R59, R59, 0x20000000, RZ, 0xfc, !PT ;  /* 0x200000003b3b3812 */ /* 0x000fca00078efcff */
[----:B0-----:R-:W0:Y:S01]  /*4210*/  @!P3 LDC.64 R2, c[0x0][0x390] ;  /* 0x0000e400ff02bb82 */ /* 0x001e220000000a00 */
[-C--:B-1----:R-:W-:Y:S02]  /*4220*/  @!P3 IMAD R33, R33, R50.reuse, RZ ;  /* 0x000000322121b224 */ /* 0x082fe400078e02ff */
[----:B------:R-:W-:-:S04]  /*4230*/  @!P3 IMAD.WIDE.U32 R60, R0, R50, R60 ;  /* 0x00000032003cb225 */ /* 0x000fc800078e003c */
[----:B------:R-:W-:Y:S01]  /*4240*/  @!P3 IMAD R33, R0, R51, R33 ;  /* 0x000000330021b224 */ /* 0x000fe200078e0221 */
[----:B0-----:R-:W-:-:S04]  /*4250*/  @!P3 LEA R50, P4, R60, R2, 0x2 ;  /* 0x000000023c32b211 */ /* 0x001fc800078810ff */
[----:B------:R-:W-:-:S04]  /*4260*/  @!P3 IADD3 R0, PT, PT, R61, R33, RZ ;  /* 0x000000213d00b210 */ /* 0x000fc80007ffe0ff */
        /* <DEDUP_REMOVED lines=11> */
[----:B------:R-:W-:-:S04]  /*4320*/  @P4 LOP3.LUT R59, R59, 0x40000000, RZ, 0xfc, !PT ;  /* 0x400000003b3b4812 */ /* 0x000fc800078efcff */
[----:B------:R-:W-:Y:S01]  /*4330*/  LOP3.LUT R59, R59, 0x7fffffff, RZ, 0xc0, !PT ;  /* 0x7fffffff3b3b7812 */ /* 0x000fe200078ec0ff */
[----:B0-----:R-:W0:Y:S01]  /*4340*/  @!P4 LDC.64 R50, c[0x0][0x390] ;  /* 0x0000e400ff32cb82 */ /* 0x001e220000000a00 */
[-C--:B-1----:R-:W-:Y:S02]  /*4350*/  @!P4 IMAD R33, R33, R2.reuse, RZ ;  /* 0x000000022121c224 */ /* 0x082fe400078e02ff */
[----:B------:R-:W-:-:S04]  /*4360*/  @!P4 IMAD.WIDE.U32 R60, R0, R2, R60 ;  /* 0x00000002003cc225 */ /* 0x000fc800078e003c */
[----:B------:R-:W-:Y:S01]  /*4370*/  @!P4 IMAD R3, R0, R3, R33 ;  /* 0x000000030003c224 */ /* 0x000fe200078e0221 */
[----:B0-----:R-:W-:-:S04]  /*4380*/  @!P4 LEA R2, P5, R60, R50, 0x2 ;  /* 0x000000323c02c211 */ /* 0x001fc800078a10ff */
[----:B------:R-:W-:Y:S01]  /*4390*/  @!P4 IADD3 R0, PT, PT, R61, R3, RZ ;  /* 0x000000033d00c210 */ /* 0x000fe20007ffe0ff */
[----:B------:R-:W-:-:S03]  /*43a0*/  IMAD.MOV.U32 R61, RZ, RZ, R124 ;  /* 0x000000ffff3d7224 */ /* 0x000fc600078e007c */
[----:B------:R-:W-:Y:S02]  /*43b0*/  @!P4 LEA.HI.X R3, R60, R51, R0, 0x2, P5 ;  /* 0x000000333c03c211 */ /* 0x000fe400028f1400 */
[----:B------:R-:W-:-:S03]  /*43c0*/  IADD3 R0, PT, PT, R58, 0x1f0, RZ ;  /* 0x000001f03a007810 */ /* 0x000fc60007ffe0ff */
[----:B------:R0:W-:Y:S01]  /*43d0*/  @!P4 STL.64 [R1+0x218], R2 ;  /* 0x000218020100c387 */ /* 0x0001e20000100a00 */
[----:B------:R-:W-:Y:S02]  /*43e0*/  SHF.R.S32.HI R33, RZ, 0x1f, R0 ;  /* 0x0000001fff217819 */ /* 0x000fe40000011400 */
[----:B------:R-:W-:-:S04]  /*43f0*/  ISETP.GE.U32.AND P5, PT, R0, UR16, PT ;  /* 0x0000001000007c0c */ /* 0x000fc8000bfa6070 */
[----:B------:R-:W-:-:S13]  /*4400*/  ISETP.GE.AND.EX P5, PT, R33, UR17, PT, P5 ;  /* 0x0000001121007c0c */ /* 0x000fda000bfa6350 */
[----:B0-----:R-:W0:Y:S01]  /*4410*/  @!P5 LDC.64 R2, c[0x0][0x3e0] ;  /* 0x0000f800ff02db82 */ /* 0x001e220000000a00 */
[----:B------:R-:W-:Y:S01]  /*4420*/  @!P5 MOV R50, R52 ;  /* 0x000000340032d202 */ /* 0x000fe20000000f00 */
[----:B------:R-:W-:Y:S01]  /*4430*/  @!P5 IMAD.MOV.U32 R51, RZ, RZ, R55 ;  /* 0x000000ffff33d224 */ /* 0x000fe200078e0037 */
[----:B------:R-:W-:-:S05]  /*4440*/  @P5 LOP3.LUT R59, R59, 0x80000000, RZ, 0xfc, !PT ;  /* 0x800000003b3b5812 */ /* 0x000fca00078efcff */
[----:B------:R-:W1:Y:S01]  /*4450*/  @!P5 LDC.64 R124, c[0x0][0x390] ;  /* 0x0000e400ff7cdb82 */ /* 0x000e620000000a00 */
[-C--:B0-----:R-:W-:Y:S02]  /*4460*/  @!P5 IMAD R33, R33, R2.reuse, RZ ;  /* 0x000000022121d224 */ /* 0x081fe400078e02ff */
[----:B------:R-:W-:-:S04]  /*4470*/  @!P5 IMAD.WIDE.U32 R50, R0, R2, R50 ;  /* 0x000000020032d225 */ /* 0x000fc800078e0032 */
[----:B------:R-:W-:Y:S01]  /*4480*/  @!P5 IMAD R3, R0, R3, R33 ;  /* 0x000000030003d224 */ /* 0x000fe200078e0221 */
[----:B------:R-:W-:Y:S01]  /*4490*/  IADD3 R33, PT, PT, R58, 0x1f8, RZ ;  /* 0x000001f83a217810 */ /* 0x000fe20007ffe0ff */
[----:B------:R-:W-:Y:S01]  /*44a0*/  IMAD.MOV.U32 R58, RZ, RZ, R61 ;  /* 0x000000ffff3a7224 */ /* 0x000fe200078e003d */
[----:B-1----:R-:W-:Y:S02]  /*44b0*/  @!P5 LEA R124, P6, R50, R124, 0x2 ;  /* 0x0000007c327cd211 */ /* 0x002fe400078c10ff */
[----:B------:R-:W-:-:S04]  /*44c0*/  @!P5 IADD3 R0, PT, PT, R51, R3, RZ ;  /* 0x000000033300d210 */ /* 0x000fc80007ffe0ff */
[----:B------:R-:W-:Y:S02]  /*44d0*/  @!P5 LEA.HI.X R125, R50, R125, R0, 0x2, P6 ;  /* 0x0000007d327dd211 */ /* 0x000fe400030f1400 */
[----:B------:R-:W-:Y:S02]  /*44e0*/  SHF.R.S32.HI R0, RZ, 0x1f, R33 ;  /* 0x0000001fff007819 */ /* 0x000fe40000011421 */
[----:B------:R-:W-:Y:S02]  /*44f0*/  ISETP.GE.U32.AND P6, PT, R33, UR16, PT ;  /* 0x0000001021007c0c */ /* 0x000fe4000bfc6070 */
[----:B------:R-:W-:Y:S02]  /*4500*/  LOP3.LUT P5, RZ, R59, 0x1000000, RZ, 0xc0, !PT ;  /* 0x010000003bff7812 */ /* 0x000fe400078ac0ff */
[----:B------:R-:W-:-:S13]  /*4510*/  ISETP.GE.AND.EX P6, PT, R0, UR17, PT, P6 ;  /* 0x0000001100007c0c */ /* 0x000fda000bfc6360 */
[----:B------:R-:W0:Y:S01]  /*4520*/  @!P6 LDC.64 R2, c[0x0][0x3e0] ;  /* 0x0000f800ff02eb82 */ /* 0x000e220000000a00 */
[----:B------:R-:W-:Y:S01]  /*4530*/  @!P6 MOV R50, R52 ;  /* 0x000000340032e202 */ /* 0x000fe20000000f00 */
[----:B------:R-:W-:Y:S01]  /*4540*/  IMAD.MOV.U32 R52, RZ, RZ, R8 ;  /* 0x000000ffff347224 */ /* 0x000fe200078e0008 */
[----:B------:R-:W-:Y:S01]  /*4550*/  @!P6 MOV R51, R55 ;  /* 0x000000370033e202 */ /* 0x000fe20000000f00 */
[----:B------:R-:W-:Y:S01]  /*4560*/  IMAD.MOV.U32 R55, RZ, RZ, R7 ;  /* 0x000000ffff377224 */ /* 0x000fe200078e0007 */
[----:B------:R-:W2:Y:S03]  /*4570*/  LDL.LU.64 R8, [R1+0x2f0] ;  /* 0x0002f00001087983 */ /* 0x000ea60000300a00 */
[----:B------:R-:W1:Y:S01]  /*4580*/  @!P6 LDC.64 R60, c[0x0][0x390] ;  /* 0x0000e400ff3ceb82 */ /* 0x000e620000000a00 */
[----:B------:R-:W3:Y:S01]  /*4590*/  LDL.LU.64 R6, [R1+0x2e8] ;  /* 0x0002e80001067983 */ /* 0x000ee20000300a00 */
[----:B0-----:R-:W-:-:S02]  /*45a0*/  @!P6 IMAD R0, R0, R2, RZ ;  /* 0x000000020000e224 */ /* 0x001fc400078e02ff */
[----:B------:R-:W-:Y:S01]  /*45b0*/  @!P6 IMAD.WIDE.U32 R50, R33, R2, R50 ;  /* 0x000000022132e225 */ /* 0x000fe200078e0032 */
[----:B------:R-:W-:-:S03]  /*45c0*/  MOV R2, R4 ;  /* 0x0000000400027202 */ /* 0x000fc60000000f00 */
[----:B------:R-:W-:Y:S01]  /*45d0*/  @!P6 IMAD R0, R33, R3, R0 ;  /* 0x000000032100e224 */ /* 0x000fe200078e0200 */
[----:B------:R-:W-:Y:S01]  /*45e0*/  MOV R3, R5 ;  /* 0x0000000500037202 */ /* 0x000fe20000000f00 */
[----:B------:R-:W4:Y:S04]  /*45f0*/  LDL.LU R33, [R1+0x250] ;  /* 0x0002500001217983 */ /* 0x000f280000300800 */
[----:B------:R-:W2:Y:S01]  /*4600*/  LDL.LU.64 R4, [R1+0x2e0] ;  /* 0x0002e00001047983 */ /* 0x000ea20000300a00 */
[----:B------:R-:W-:Y:S01]  /*4610*/  @!P6 IMAD.IADD R0, R51, 0x1, R0 ;  /* 0x000000013300e824 */ /* 0x000fe200078e0200 */
[----:B-1----:R-:W-:Y:S02]  /*4620*/  @!P6 LEA R60, P4, R50, R60, 0x2 ;  /* 0x0000003c323ce211 */ /* 0x002fe400078810ff */
[----:B------:R-:W-:-:S02]  /*4630*/  MOV R51, R3 ;  /* 0x0000000300337202 */ /* 0x000fc40000000f00 */
[----:B------:R-:W-:Y:S02]  /*4640*/  @!P6 LEA.HI.X R61, R50, R61, R0, 0x2, P4 ;  /* 0x0000003d323de211 */ /* 0x000fe400020f1400 */
[----:B------:R-:W-:Y:S02]  /*4650*/  MOV R50, R2 ;  /* 0x0000000200327202 */ /* 0x000fe40000000f00 */
[----:B------:R-:W-:Y:S02]  /*4660*/  CS2R R2, SRZ ;  /* 0x0000000000027805 */ /* 0x000fe4000001ff00 */
[----:B------:R-:W-:-:S04]  /*4670*/  LOP3.LUT P4, RZ, R59, 0x100000, RZ, 0xc0, !PT ;  /* 0x001000003bff7812 */ /* 0x000fc8000788c0ff */
[----:B--2---:R0:W2:Y:S02]  /*4680*/  @!P5 LDG.E.64 R2, desc[UR14][R4.64] ;  /* 0x0000000e0402d981 */ /* 0x0040a4000c1e1b00 */
[----:B0-----:R-:W-:-:S06]  /*4690*/  CS2R R4, SRZ ;  /* 0x0000000000047805 */ /* 0x001fcc000001ff00 */
[----:B---3--:R0:W3:Y:S02]  /*46a0*/  @!P3 LDG.E.64 R4, desc[UR14][R6.64] ;  /* 0x0000000e0604b981 */ /* 0x0080e4000c1e1b00 */
[----:B0-----:R-:W-:-:S06]  /*46b0*/  CS2R R6, SRZ ;  /* 0x0000000000067805 */ /* 0x001fcc000001ff00 */
[----:B------:R0:W3:Y:S02]  /*46c0*/  @!P2 LDG.E.64 R6, desc[UR14][R8.64] ;  /* 0x0000000e0806a981 */ /* 0x0000e4000c1e1b00 */
[----:B0-----:R-:W-:-:S06]  /*46d0*/  CS2R R8, SRZ ;  /* 0x0000000000087805 */ /* 0x001fcc000001ff00 */
[----:B------:R0:W3:Y:S02]  /*46e0*/  @!P1 LDG.E.64 R8, desc[UR14][R10.64] ;  /* 0x0000000e0a089981 */ /* 0x0000e4000c1e1b00 */
[----:B0-----:R-:W-:-:S06]  /*46f0*/  CS2R R10, SRZ ;  /* 0x00000000000a7805 */ /* 0x001fcc000001ff00 */
[----:B------:R0:W3:Y:S04]  /*4700*/  @!P4 LDG.E.64 R10, desc[UR14][R12.64] ;  /* 0x0000000e0c0ac981 */ /* 0x0000e8000c1e1b00 */
[----:B------:R1:W-:Y:S02]  /*4710*/  STL [R1+0x2d8], R60 ;  /* 0x0002d83c01007387 */ /* 0x0003e40000100800 */
[----:B-1----:R-:W-:Y:S02]  /*4720*/  IMAD.MOV.U32 R60, RZ, RZ, RZ ;  /* 0x000000ffff3c7224 */ /* 0x002fe400078e00ff */
[----:B------:R-:W-:Y:S01]  /*4730*/  HFMA2 R0, -RZ, RZ, 0, 0 ;  /* 0x00000000ff007431 */ /* 0x000fe200000001ff */
[----:B------:R1:W-:Y:S01]  /*4740*/  STL [R1+0x2d4], R61 ;  /* 0x0002d43d01007387 */ /* 0x0003e20000100800 */
[----:B0-----:R-:W-:-:S02]  /*4750*/  @!P0 MOV R12, R58 ;  /* 0x0000003a000c8202 */ /* 0x001fc40000000f00 */
[----:B----4-:R-:W-:Y:S01]  /*4760*/  @!P0 MOV R13, R33 ;  /* 0x00000021000d8202 */ /* 0x010fe20000000f00 */
[----:B-1----:R-:W-:Y:S01]  /*4770*/  IMAD.MOV.U32 R61, RZ, RZ, R51 ;  /* 0x000000ffff3d7224 */ /* 0x002fe200078e0033 */
[----:B--2---:R-:W-:-:S05]  /*4780*/  @!P5 MOV R60, R2 ;  /* 0x00000002003cd202 */ /* 0x004fca0000000f00 */
[----:B------:R0:W-:Y:S02]  /*4790*/  STL [R1+0x240], R60 ;  /* 0x0002403c01007387 */ /* 0x0001e40000100800 */
[----:B0-----:R-:W-:Y:S02]  /*47a0*/  HFMA2 R60, -RZ, RZ, 0, 0 ;  /* 0x00000000ff3c7431 */ /* 0x001fe400000001ff */
[----:B---3--:R-:W-:-:S05]  /*47b0*/  @!P3 IMAD.MOV.U32 R60, RZ, RZ, R4 ;  /* 0x000000ffff3cb224 */ /* 0x008fca00078e0004 */
[----:B------:R0:W-:Y:S02]  /*47c0*/  STL [R1+0x244], R60 ;  /* 0x0002443c01007387 */ /* 0x0001e40000100800 */
[----:B0-----:R-:W-:Y:S01]  /*47d0*/  MOV R60, R50 ;  /* 0x00000032003c7202 */ /* 0x001fe20000000f00 */
[----:B------:R-:W-:Y:S02]  /*47e0*/  HFMA2 R50, -RZ, RZ, 0, 0 ;  /* 0x00000000ff327431 */ /* 0x000fe400000001ff */
[----:B------:R-:W-:-:S05]  /*47f0*/  @!P2 IMAD.MOV.U32 R50, RZ, RZ, R6 ;  /* 0x000000ffff32a224 */ /* 0x000fca00078e0006 */
[----:B------:R0:W-:Y:S01]  /*4800*/  STL [R1+0x24c], R50 ;  /* 0x00024c3201007387 */ /* 0x0001e20000100800 */
[----:B------:R-:W-:Y:S02]  /*4810*/  @!P5 IMAD.MOV.U32 R0, RZ, RZ, R3 ;  /* 0x000000ffff00d224 */ /* 0x000fe400078e0003 */
[----:B0-----:R-:W-:Y:S01]  /*4820*/  HFMA2 R50, -RZ, RZ, 0, 0 ;  /* 0x00000000ff327431 */ /* 0x001fe200000001ff */
[----:B------:R-:W-:-:S05]  /*4830*/  @!P1 MOV R50, R8 ;  /* 0x0000000800329202 */ /* 0x000fca0000000f00 */
[----:B------:R0:W-:Y:S04]  /*4840*/  STL [R1+0x258], R50 ;  /* 0x0002583201007387 */ /* 0x0001e80000100800 */
[----:B------:R1:W-:Y:S01]  /*4850*/  STL [R1+0x234], R0 ;  /* 0x0002340001007387 */ /* 0x0003e20000100800 */
[----:B0-----:R-:W-:Y:S01]  /*4860*/  IMAD.MOV.U32 R50, RZ, RZ, RZ ;  /* 0x000000ffff327224 */ /* 0x001fe200078e00ff */
[----:B------:R-:W-:Y:S02]  /*4870*/  @!P4 MOV R50, R10 ;  /* 0x0000000a0032c202 */ /* 0x000fe40000000f00 */
[----:B-1----:R-:W-:Y:S02]  /*4880*/  MOV R0, RZ ;  /* 0x000000ff00007202 */ /* 0x002fe40000000f00 */
[----:B------:R-:W-:Y:S01]  /*4890*/  @!P3 MOV R0, R5 ;  /* 0x000000050000b202 */ /* 0x000fe20000000f00 */
[----:B------:R0:W-:Y:S01]  /*48a0*/  STL [R1+0x264], R50 ;  /* 0x0002643201007387 */ /* 0x0001e20000100800 */
[----:B------:R-:W-:-:S03]  /*48b0*/  LOP3.LUT P3, RZ, R59, 0x80000, RZ, 0xc0, !PT ;  /* 0x000800003bff7812 */ /* 0x000fc6000786c0ff */
[----:B------:R1:W-:Y:S01]  /*48c0*/  STL [R1+0x238], R0 ;  /* 0x0002380001007387 */ /* 0x0003e20000100800 */
[----:B0-----:R-:W-:Y:S02]  /*48d0*/  CS2R R50, SRZ ;  /* 0x0000000000327805 */ /* 0x001fe4000001ff00 */
[----:B-1----:R-:W-:Y:S02]  /*48e0*/  MOV R0, RZ ;  /* 0x000000ff00007202 */ /* 0x002fe40000000f00 */
[----:B------:R-:W-:Y:S02]  /*48f0*/  @!P2 MOV R0, R7 ;  /* 0x000000070000a202 */ /* 0x000fe40000000f00 */
[----:B------:R0:W2:Y:S01]  /*4900*/  @!P0 LDG.E.64 R50, desc[UR14][R12.64] ;  /* 0x0000000e0c328981 */ /* 0x0000a2000c1e1b00 */
[----:B------:R-:W-:-:S03]  /*4910*/  LOP3.LUT P2, RZ, R59, 0x40000, RZ, 0xc0, !PT ;  /* 0x000400003bff7812 */ /* 0x000fc6000784c0ff */
[----:B------:R1:W-:Y:S01]  /*4920*/  STL [R1+0x23c], R0 ;  /* 0x00023c0001007387 */ /* 0x0003e20000100800 */
[----:B0-----:R-:W-:-:S03]  /*4930*/  CS2R R12, SRZ ;  /* 0x00000000000c7805 */ /* 0x001fc6000001ff00 */
[----:B------:R0:W-:Y:S01]  /*4940*/  STL.64 [R1+0x18], R2 ;  /* 0x0000180201007387 */ /* 0x0001e20000100a00 */
[----:B-1----:R-:W-:Y:S01]  /*4950*/  IMAD.MOV.U32 R0, RZ, RZ, RZ ;  /* 0x000000ffff007224 */ /* 0x002fe200078e00ff */
[----:B------:R-:W-:Y:S02]  /*4960*/  @!P1 MOV R0, R9 ;  /* 0x0000000900009202 */ /* 0x000fe40000000f00 */
[----:B------:R1:W3:Y:S01]  /*4970*/  @!P3 LDG.E.64 R12, desc[UR14][R64.64] ;  /* 0x0000000e400cb981 */ /* 0x0002e2000c1e1b00 */
[----:B------:R-:W-:Y:S02]  /*4980*/  LOP3.LUT P1, RZ, R59, 0x20000, RZ, 0xc0, !PT ;  /* 0x000200003bff7812 */ /* 0x000fe4000782c0ff */
[----:B0-----:R-:W-:Y:S01]  /*4990*/  CS2R R2, SRZ ;  /* 0x0000000000027805 */ /* 0x001fe2000001ff00 */
[----:B------:R0:W-:Y:S05]  /*49a0*/  STL.64 [R1+0x20], R4 ;  /* 0x0000200401007387 */ /* 0x0001ea0000100a00 */
[----:B------:R-:W4:Y:S01]  /*49b0*/  @!P2 LDG.E.64 R2, desc[UR14][R66.64] ;  /* 0x0000000e4202a981 */ /* 0x000f22000c1e1b00 */
[----:B0-----:R-:W-:-:S06]  /*49c0*/  CS2R R4, SRZ ;  /* 0x0000000000047805 */ /* 0x001fcc000001ff00 */
[----:B------:R-:W2:Y:S04]  /*49d0*/  @!P1 LDG.E.64 R4, desc[UR14][R68.64] ;  /* 0x0000000e44049981 */ /* 0x000ea8000c1e1b00 */
[----:B------:R0:W-:Y:S02]  /*49e0*/  STL [R1+0x230], R0 ;  /* 0x0002300001007387 */ /* 0x0001e40000100800 */
[----:B0-----:R-:W-:Y:S02]  /*49f0*/  HFMA2 R0, -RZ, RZ, 0, 0 ;  /* 0x00000000ff007431 */ /* 0x001fe400000001ff */
[----:B------:R-:W-:Y:S01]  /*4a00*/  @!P4 IMAD.MOV.U32 R0, RZ, RZ, R11 ;  /* 0x000000ffff00c224 */ /* 0x000fe200078e000b */
[----:B------:R-:W-:-:S04]  /*4a10*/  LOP3.LUT P4, RZ, R59, 0x10000, RZ, 0xc0, !PT ;  /* 0x000100003bff7812 */ /* 0x000fc8000788c0ff */
[----:B------:R0:W-:Y:S01]  /*4a20*/  STL [R1+0x248], R0 ;  /* 0x0002480001007387 */ /* 0x0001e20000100800 */
[----:B-1----:R-:W-:Y:S01]  /*4a30*/  IMAD.MOV.U32 R64, RZ, RZ, R60 ;  /* 0x000000ffff407224 */ /* 0x002fe200078e003c */
[----:B------:R-:W-:Y:S02]  /*4a40*/  MOV R65, R61 ;  /* 0x0000003d00417202 */ /* 0x000fe40000000f00 */
[----:B------:R-:W-:Y:S01]  /*4a50*/  CS2R R60, SRZ ;  /* 0x00000000003c7805 */ /* 0x000fe2000001ff00 */
[----:B0-----:R-:W-:Y:S01]  /*4a60*/  HFMA2 R0, -RZ, RZ, 0, 0 ;  /* 0x00000000ff007431 */ /* 0x001fe200000001ff */
[----:B------:R0:W-:Y:S01]  /*4a70*/  STL.64 [R1+0x28], R6 ;  /* 0x0000280601007387 */ /* 0x0001e20000100a00 */
[----:B------:R-:W-:-:S03]  /*4a80*/  HFMA2 R33, -RZ, RZ, 0, 0 ;  /* 0x00000000ff217431 */ /* 0x000fc600000001ff */
[----:B------:R1:W-:Y:S01]  /*4a90*/  STL.64 [R1+0x30], R8 ;  /* 0x0000300801007387 */ /* 0x0003e20000100a00 */
[----:B0-----:R-:W-:Y:S02]  /*4aa0*/  CS2R R6, SRZ ;  /* 0x0000000000067805 */ /* 0x001fe4000001ff00 */
[----:B-1----:R-:W-:-:S04]  /*4ab0*/  CS2R R8, SRZ ;  /* 0x0000000000087805 */ /* 0x002fc8000001ff00 */
[----:B------:R-:W2:Y:S04]  /*4ac0*/  @!P4 LDG.E.64 R6, desc[UR14][R70.64] ;  /* 0x0000000e4606c981 */ /* 0x000ea8000c1e1b00 */
[----:B------:R0:W-:Y:S02]  /*4ad0*/  STL.64 [R1+0x38], R10 ;  /* 0x0000380a01007387 */ /* 0x0001e40000100a00 */
[----:B0-----:R-:W-:Y:S02]  /*4ae0*/  CS2R R10, SRZ ;  /* 0x00000000000a7805 */ /* 0x001fe4000001ff00 */
[----:B---3--:R-:W-:Y:S01]  /*4af0*/  @!P3 MOV R0, R13 ;  /* 0x0000000d0000b202 */ /* 0x008fe20000000f00 */
[----:B------:R-:W-:Y:S01]  /*4b00*/  @!P3 IMAD.MOV.U32 R60, RZ, RZ, R12 ;  /* 0x000000ffff3cb224 */ /* 0x000fe200078e000c */
[----:B------:R-:W-:-:S03]  /*4b10*/  LOP3.LUT P3, RZ, R59, 0x8000, RZ, 0xc0, !PT ;  /* 0x000080003bff7812 */ /* 0x000fc6000786c0ff */
[----:B------:R0:W-:Y:S02]  /*4b20*/  STL [R1+0x250], R0 ;  /* 0x0002500001007387 */ /* 0x0001e40000100800 */
[----:B0-----:R-:W-:Y:S02]  /*4b30*/  HFMA2 R0, -RZ, RZ, 0, 0 ;  /* 0x00000000ff007431 */ /* 0x001fe400000001ff */
[----:B----4-:R-:W-:Y:S01]  /*4b40*/  @!P2 IMAD.MOV.U32 R0, RZ, RZ, R2 ;  /* 0x000000ffff00a224 */ /* 0x010fe200078e0002 */
[----:B------:R-:W-:-:S05]  /*4b50*/  @!P2 MOV R61, R3 ;  /* 0x00000003003da202 */ /* 0x000fca0000000f00 */
[----:B------:R0:W3:Y:S01]  /*4b60*/  @!P3 LDG.E.64 R8, desc[UR14][R72.64] ;  /* 0x0000000e4808b981 */ /* 0x0000e2000c1e1b00 */
[----:B------:R-:W-:-:S03]  /*4b70*/  LOP3.LUT P2, RZ, R59, 0x4000, RZ, 0xc0, !PT ;  /* 0x000040003bff7812 */ /* 0x000fc6000784c0ff */
[----:B------:R1:W-:Y:S01]  /*4b80*/  STL [R1+0x26c], R0 ;  /* 0x00026c0001007387 */ /* 0x0003e20000100800 */
[----:B--2---:R-:W-:Y:S01]  /*4b90*/  @!P1 MOV R33, R4 ;  /* 0x0000000400219202 */ /* 0x004fe20000000f00 */
[----:B-1----:R-:W-:Y:S01]  /*4ba0*/  IMAD.MOV.U32 R0, RZ, RZ, RZ ;  /* 0x000000ffff007224 */ /* 0x002fe200078e00ff */
[----:B------:R-:W-:Y:S01]  /*4bb0*/  @!P1 MOV R0, R5 ;  /* 0x0000000500009202 */ /* 0x000fe20000000f00 */
[----:B------:R1:W-:Y:S01]  /*4bc0*/  STL.64 [R1+0x40], R12 ;  /* 0x0000400c01007387 */ /* 0x0003e20000100a00 */
[----:B------:R-:W-:-:S05]  /*4bd0*/  LOP3.LUT P1, RZ, R59, 0x2000, RZ, 0xc0, !PT ;  /* 0x000020003bff7812 */ /* 0x000fca000782c0ff */
[----:B------:R2:W4:Y:S01]  /*4be0*/  @!P2 LDG.E.64 R10, desc[UR14][R74.64] ;  /* 0x0000000e4a0aa981 */ /* 0x000522000c1e1b00 */
[----:B-1----:R-:W-:-:S07]  /*4bf0*/  CS2R R12, SRZ ;  /* 0x00000000000c7805 */ /* 0x002fce000001ff00 */
[----:B------:R1:W4:Y:S04]  /*4c00*/  @!P1 LDG.E.64 R12, desc[UR14][R76.64] ;  /* 0x0000000e4c0c9981 */ /* 0x000328000c1e1b00 */
[----:B------:R0:W-:Y:S04]  /*4c10*/  STL [R1+0x25c], R0 ;  /* 0x00025c0001007387 */ /* 0x0001e80000100800 */
[----:B------:R1:W-:Y:S01]  /*4c20*/  STL [R1+0x270], R33 ;  /* 0x0002702101007387 */ /* 0x0003e20000100800 */
[----:B0-----:R-:W-:Y:S02]  /*4c30*/  HFMA2 R0, -RZ, RZ, 0, 0 ;  /* 0x00000000ff007431 */ /* 0x001fe400000001ff */
[----:B-1----:R-:W-:-:S02]  /*4c40*/  IMAD.MOV.U32 R33, RZ, RZ, RZ ;  /* 0x000000ffff217224 */ /* 0x002fc400078e00ff */
[----:B------:R-:W-:Y:S01]  /*4c50*/  @!P4 IMAD.MOV.U32 R0, RZ, RZ, R7 ;  /* 0x000000ffff00c224 */ /* 0x000fe200078e0007 */
[----:B------:R-:W-:Y:S02]  /*4c60*/  @!P4 MOV R33, R6 ;  /* 0x000000060021c202 */ /* 0x000fe40000000f00 */
[----:B------:R-:W-:Y:S02]  /*4c70*/  LOP3.LUT P4, RZ, R59, 0x1000, RZ, 0xc0, !PT ;  /* 0x000010003bff7812 */ /* 0x000fe4000788c0ff */
[----:B------:R0:W-:Y:S01]  /*4c80*/  STL [R1+0x260], R0 ;  /* 0x0002600001007387 */ /* 0x0001e20000100800 */
[----:B------:R-:W-:Y:S01]  /*4c90*/  IMAD.MOV.U32 R68, RZ, RZ, R64 ;  /* 0x000000ffff447224 */ /* 0x000fe200078e0040 */
[----:B------:R-:W-:Y:S02]  /*4ca0*/  MOV R69, R65 ;  /* 0x0000004100457202 */ /* 0x000fe40000000f00 */
[----:B------:R-:W-:Y:S02]  /*4cb0*/  CS2R R72, SRZ ;  /* 0x0000000000487805 */ /* 0x000fe4000001ff00 */
[----:B------:R-:W-:Y:S01]  /*4cc0*/  MOV R64, R52 ;  /* 0x0000003400407202 */ /* 0x000fe20000000f00 */
[----:B0-----:R-:W-:Y:S01]  /*4cd0*/  HFMA2 R0, -RZ, RZ, 0, 0 ;  /* 0x00000000ff007431 */ /* 0x001fe200000001ff */
[----:B------:R-:W-:-:S02]  /*4ce0*/  MOV R65, R53 ;  /* 0x0000003500417202 */ /* 0x000fc40000000f00 */
[----:B--2---:R-:W-:Y:S02]  /*4cf0*/  CS2R R74, SRZ ;  /* 0x00000000004a7805 */ /* 0x004fe4000001ff00 */
[----:B------:R-:W-:Y:S01]  /*4d00*/  CS2R R52, SRZ ;  /* 0x0000000000347805 */ /* 0x000fe2000001ff00 */
[----:B------:R0:W-:Y:S04]  /*4d10*/  STL.64 [R1+0x48], R2 ;  /* 0x0000480201007387 */ /* 0x0001e80000100a00 */
[----:B------:R1:W-:Y:S01]  /*4d20*/  STL.64 [R1+0x50], R4 ;  /* 0x0000500401007387 */ /* 0x0003e20000100a00 */
[----:B0-----:R-:W-:-:S03]  /*4d30*/  CS2R R2, SRZ ;  /* 0x0000000000027805 */ /* 0x001fc6000001ff00 */
[----:B------:R0:W-:Y:S01]  /*4d40*/  STL.64 [R1+0x58], R6 ;  /* 0x0000580601007387 */ /* 0x0001e20000100a00 */
[----:B-1----:R-:W-:-:S03]  /*4d50*/  CS2R R4, SRZ ;  /* 0x0000000000047805 */ /* 0x002fc6000001ff00 */
[----:B------:R-:W2:Y:S01]  /*4d60*/  @!P4 LDG.E.64 R2, desc[UR14][R78.64] ;  /* 0x0000000e4e02c981 */ /* 0x000ea2000c1e1b00 */
[----:B0-----:R-:W-:Y:S02]  /*4d70*/  CS2R R6, SRZ ;  /* 0x0000000000067805 */ /* 0x001fe4000001ff00 */
[----:B---3--:R-:W-:Y:S01]  /*4d80*/  @!P3 MOV R0, R8 ;  /* 0x000000080000b202 */ /* 0x008fe20000000f00 */
[----:B------:R-:W-:Y:S01]  /*4d90*/  @!P3 IMAD.MOV.U32 R73, RZ, RZ, R9 ;  /* 0x000000ffff49b224 */ /* 0x000fe200078e0009 */
[----:B------:R-:W-:Y:S01]  /*4da0*/  LOP3.LUT P3, RZ, R59, 0x800, RZ, 0xc0, !PT ;  /* 0x000008003bff7812 */ /* 0x000fe2000786c0ff */
[----:B------:R-:W-:Y:S04]  /*4db0*/  STL.64 [R1+0x60], R8 ;  /* 0x0000600801007387 */ /* 0x000fe80000100a00 */
[----:B------:R0:W-:Y:S01]  /*4dc0*/  STL [R1+0x278], R0 ;  /* 0x0002780001007387 */ /* 0x0001e20000100800 */
[----:B------:R-:W-:-:S02]  /*4dd0*/  CS2R R76, SRZ ;  /* 0x00000000004c7805 */ /* 0x000fc4000001ff00 */
[----:B------:R-:W-:Y:S01]  /*4de0*/  MOV R66, R54 ;  /* 0x0000003600427202 */ /* 0x000fe20000000f00 */
[----:B------:R-:W-:Y:S02]  /*4df0*/  IMAD.MOV.U32 R67, RZ, RZ, R55 ;  /* 0x000000ffff437224 */ /* 0x000fe400078e0037 */
[----:B------:R-:W-:Y:S01]  /*4e00*/  HFMA2 R58, -RZ, RZ, 0, 0 ;  /* 0x00000000ff3a7431 */ /* 0x000fe200000001ff */
[----:B----4-:R1:W-:Y:S01]  /*4e10*/  STL.64 [R1+0x68], R10 ;  /* 0x0000680a01007387 */ /* 0x0103e20000100a00 */
[----:B0-----:R-:W-:Y:S01]  /*4e20*/  HFMA2 R0, -RZ, RZ, 0, 0 ;  /* 0x00000000ff007431 */ /* 0x001fe200000001ff */
[----:B------:R-:W-:Y:S01]  /*4e30*/  @!P2 MOV R0, R10 ;  /* 0x0000000a0000a202 */ /* 0x000fe20000000f00 */
[----:B------:R-:W-:Y:S01]  /*4e40*/  @!P2 IMAD.MOV.U32 R74, RZ, RZ, R11 ;  /* 0x000000ffff4aa224 */ /* 0x000fe200078e000b */
[----:B------:R-:W-:Y:S02]  /*4e50*/  LOP3.LUT P2, RZ, R59, 0x400, RZ, 0xc0, !PT ;  /* 0x000004003bff7812 */ /* 0x000fe4000784c0ff */
[----:B------:R-:W-:Y:S01]  /*4e60*/  CS2R R8, SRZ ;  /* 0x0000000000087805 */ /* 0x000fe2000001ff00 */
[----:B------:R0:W3:Y:S04]  /*4e70*/  @!P3 LDG.E.64 R4, desc[UR14][R80.64] ;  /* 0x0000000e5004b981 */ /* 0x0000e8000c1e1b00 */
[----:B------:R4:W-:Y:S01]  /*4e80*/  STL.64 [R1+0x70], R12 ;  /* 0x0000700c01007387 */ /* 0x0009e20000100a00 */
[----:B------:R-:W-:-:S02]  /*4e90*/  @!P1 MOV R52, R12 ;  /* 0x0000000c00349202 */ /* 0x000fc40000000f00 */
[----:B------:R-:W-:-:S03]  /*4ea0*/  @!P1 MOV R75, R13 ;  /* 0x0000000d004b9202 */ /* 0x000fc60000000f00 */
[----:B------:R-:W3:Y:S01]  /*4eb0*/  @!P2 LDG.E.64 R6, desc[UR14][R82.64] ;  /* 0x0000000e5206a981 */ /* 0x000ee2000c1e1b00 */
[----:B------:R-:W-:Y:S02]  /*4ec0*/  LOP3.LUT P1, RZ, R59, 0x200, RZ, 0xc0, !PT ;  /* 0x000002003bff7812 */ /* 0x000fe4000782c0ff */
[----:B------:R-:W-:Y:S02]  /*4ed0*/  CS2R R70, SRZ ;  /* 0x0000000000467805 */ /* 0x000fe4000001ff00 */
[----:B------:R-:W-:Y:S01]  /*4ee0*/  LOP3.LUT P5, RZ, R32, 0x10, RZ, 0xc0, !PT ;  /* 0x0000001020ff7812 */ /* 0x000fe200078ac0ff */
[----:B------:R-:W-:Y:S04]  /*4ef0*/  STL [R1+0x274], R33 ;  /* 0x0002742101007387 */ /* 0x000fe80000100800 */
[----:B------:R-:W-:Y:S04]  /*4f00*/  STL.64 [R1+0x10], R50 ;  /* 0x0000103201007387 */ /* 0x000fe80000100a00 */
[----:B------:R-:W-:Y:S04]  /*4f10*/  STL [R1+0x2bc], R59 ;  /* 0x0002bc3b01007387 */ /* 0x000fe80000100800 */
[----:B------:R-:W3:Y:S01]  /*4f20*/  @!P1 LDG.E.64 R8, desc[UR14][R84.64] ;  /* 0x0000000e54089981 */ /* 0x000ee2000c1e1b00 */
[----:B------:R-:W-:-:S02]  /*4f30*/  CS2R R54, SRZ ;  /* 0x0000000000367805 */ /* 0x000fc4000001ff00 */
[----:B0-----:R-:W-:Y:S01]  /*4f40*/  CS2R R80, SRZ ;  /* 0x0000000000507805 */ /* 0x001fe2000001ff00 */
[----:B------:R-:W-:Y:S01]  /*4f50*/  HFMA2 R78, -RZ, RZ, 0, 0 ;  /* 0x00000000ff4e7431 */ /* 0x000fe200000001ff */
[----:B-1----:R-:W-:Y:S02]  /*4f60*/  CS2R R10, SRZ ;  /* 0x00000000000a7805 */ /* 0x002fe4000001ff00 */
[----:B----4-:R-:W-:Y:S01]  /*4f70*/  CS2R R12, SRZ ;  /* 0x00000000000c7805 */ /* 0x010fe2000001ff00 */
[----:B------:R-:W4:Y:S01]  /*4f80*/  LDL R79, [R1+0x264] ;  /* 0x00026400014f7983 */ /* 0x000f220000100800 */
[----:B--2---:R-:W-:Y:S01]  /*4f90*/  @!P4 IMAD.MOV.U32 R53, RZ, RZ, R2 ;  /* 0x000000ffff35c224 */ /* 0x004fe200078e0002 */
[----:B------:R-:W-:Y:S02]  /*4fa0*/  @!P4 MOV R76, R3 ;  /* 0x00000003004cc202 */ /* 0x000fe40000000f00 */
[----:B------:R-:W-:Y:S01]  /*4fb0*/  LOP3.LUT P4, RZ, R59, 0x100, RZ, 0xc0, !PT ;  /* 0x000001003bff7812 */ /* 0x000fe2000788c0ff */
[----:B------:R0:W-:-:S12]  /*4fc0*/  STL.64 [R1+0x78], R2 ;  /* 0x0000780201007387 */ /* 0x0001d80000100a00 */
[----:B------:R1:W2:Y:S01]  /*4fd0*/  @!P4 LDG.E.64 R10, desc[UR14][R86.64] ;  /* 0x0000000e560ac981 */ /* 0x0002a2000c1e1b00 */
[----:B0-----:R-:W-:Y:S02]  /*4fe0*/  CS2R R2, SRZ ;  /* 0x0000000000027805 */ /* 0x001fe4000001ff00 */
[----:B---3--:R-:W-:Y:S01]  /*4ff0*/  @!P3 MOV R54, R4 ;  /* 0x000000040036b202 */ /* 0x008fe20000000f00 */
[----:B------:R-:W-:Y:S01]  /*5000*/  @!P3 IMAD.MOV.U32 R77, RZ, RZ, R5 ;  /* 0x000000ffff4db224 */ /* 0x000fe200078e0005 */
[C---:B------:R-:W-:Y:S01]  /*5010*/  LOP3.LUT P3, RZ, R59.reuse, 0x80, RZ, 0xc0, !PT ;  /* 0x000000803bff7812 */ /* 0x040fe2000786c0ff */
[----:B------:R0:W-:Y:S01]  /*5020*/  STL.64 [R1+0x80], R4 ;  /* 0x0000800401007387 */ /* 0x0001e20000100a00 */
[----:B------:R-:W-:Y:S01]  /*5030*/  @!P2 MOV R55, R6 ;  /* 0x000000060037a202 */ /* 0x000fe20000000f00 */
[----:B------:R-:W-:Y:S01]  /*5040*/  @!P2 IMAD.MOV.U32 R78, RZ, RZ, R7 ;  /* 0x000000ffff4ea224 */ /* 0x000fe200078e0007 */
[----:B------:R-:W-:Y:S02]  /*5050*/  LOP3.LUT P2, RZ, R59, 0x40, RZ, 0xc0, !PT ;  /* 0x000000403bff7812 */ /* 0x000fe4000784c0ff */
[----:B0-----:R-:W-:-:S07]  /*5060*/  CS2R R4, SRZ ;  /* 0x0000000000047805 */ /* 0x001fce000001ff00 */
[----:B------:R-:W3:Y:S04]  /*5070*/  @!P3 LDG.E.64 R12, desc[UR14][R88.64] ;  /* 0x0000000e580cb981 */ /* 0x000ee8000c1e1b00 */
[----:B------:R0:W4:Y:S01]  /*5080*/  @!P2 LDG.E.64 R2, desc[UR14][R90.64] ;  /* 0x0000000e5a02a981 */ /* 0x000122000c1e1b00 */
[----:B------:R-:W-:Y:S01]  /*5090*/  @!P1 MOV R58, R8 ;  /* 0x00000008003a9202 */ /* 0x000fe20000000f00 */
[----:B------:R-:W-:Y:S01]  /*50a0*/  @!P1 IMAD.MOV.U32 R81, RZ, RZ, R9 ;  /* 0x000000ffff519224 */ /* 0x000fe200078e0009 */
[----:B------:R-:W-:-:S13]  /*50b0*/  LOP3.LUT P1, RZ, R59, 0x20, RZ, 0xc0, !PT ;  /* 0x000000203bff7812 */ /* 0x000fda000782c0ff */
[----:B------:R-:W4:Y:S01]  /*50c0*/  @!P1 LDG.E.64 R4, desc[UR14][R92.64] ;  /* 0x0000000e5c049981 */ /* 0x000f22000c1e1b00 */
[----:B------:R-:W-:Y:S02]  /*50d0*/  CS2R R84, SRZ ;  /* 0x0000000000547805 */ /* 0x000fe4000001ff00 */
[----:B-1----:R-:W-:Y:S02]  /*50e0*/  CS2R R86, SRZ ;  /* 0x0000000000567805 */ /* 0x002fe4000001ff00 */
[----:B------:R-:W-:Y:S02]  /*50f0*/  CS2R R82, SRZ ;  /* 0x0000000000527805 */ /* 0x000fe4000001ff00 */
[----:B0-----:R-:W-:Y:S01]  /*5100*/  CS2R R90, SRZ ;  /* 0x00000000005a7805 */ /* 0x001fe2000001ff00 */
[----:B------:R0:W-:Y:S04]  /*5110*/  STL.64 [R1+0x88], R6 ;  /* 0x0000880601007387 */ /* 0x0001e80000100a00 */
[----:B------:R1:W-:Y:S01]  /*5120*/  STL.64 [R1+0x90], R8 ;  /* 0x0000900801007387 */ /* 0x0003e20000100a00 */
[----:B0-----:R-:W-:-:S02]  /*5130*/  CS2R R6, SRZ ;  /* 0x0000000000067805 */ /* 0x001fc4000001ff00 */
[----:B-1----:R-:W-:Y:S02]  /*5140*/  CS2R R8, SRZ ;  /* 0x0000000000087805 */ /* 0x002fe4000001ff00 */
[----:B--2---:R-:W-:Y:S02]  /*5150*/  @!P4 MOV R84, R10 ;  /* 0x0000000a0054c202 */ /* 0x004fe40000000f00 */
[----:B------:R-:W-:Y:S02]  /*5160*/  @!P4 MOV R80, R11 ;  /* 0x0000000b0050c202 */ /* 0x000fe40000000f00 */
[----:B------:R-:W-:Y:S01]  /*5170*/  LOP3.LUT P4, RZ, R59, 0x10, RZ, 0xc0, !PT ;  /* 0x000000103bff7812 */ /* 0x000fe2000788c0ff */
[----:B------:R0:W-:-:S12]  /*5180*/  STL.64 [R1+0x98], R10 ;  /* 0x0000980a01007387 */ /* 0x0001d80000100a00 */
[----:B------:R1:W2:Y:S01]  /*5190*/  @!P4 LDG.E.64 R6, desc[UR14][R94.64] ;  /* 0x0000000e5e06c981 */ /* 0x0002a2000c1e1b00 */
[----:B0-----:R-:W-:Y:S01]  /*51a0*/  CS2R R10, SRZ ;  /* 0x00000000000a7805 */ /* 0x001fe2000001ff00 */
[----:B---3--:R-:W-:Y:S01]  /*51b0*/  @!P3 IMAD.MOV.U32 R87, RZ, RZ, R12 ;  /* 0x000000ffff57b224 */ /* 0x008fe200078e000c */
[----:B------:R-:W-:Y:S02]  /*51c0*/  @!P3 MOV R83, R13 ;  /* 0x0000000d0053b202 */ /* 0x000fe40000000f00 */
[C---:B------:R-:W-:Y:S01]  /*51d0*/  LOP3.LUT P3, RZ, R59.reuse, 0x8, RZ, 0xc0, !PT ;  /* 0x000000083bff7812 */ /* 0x040fe2000786c0ff */
[----:B------:R0:W-:Y:S01]  /*51e0*/  STL.64 [R1+0xa0], R12 ;  /* 0x0000a00c01007387 */ /* 0x0001e20000100a00 */
[----:B----4-:R-:W-:Y:S01]  /*51f0*/  @!P2 MOV R91, R2 ;  /* 0x00000002005ba202 */ /* 0x010fe20000000f00 */
[----:B------:R-:W-:Y:S01]  /*5200*/  @!P2 IMAD.MOV.U32 R82, RZ, RZ, R3 ;  /* 0x000000ffff52a224 */ /* 0x000fe200078e0003 */
[----:B------:R-:W-:Y:S02]  /*5210*/  LOP3.LUT P2, RZ, R59, 0x4, RZ, 0xc0, !PT ;  /* 0x000000043bff7812 */ /* 0x000fe4000784c0ff */
[----:B0-----:R-:W-:-:S07]  /*5220*/  CS2R R12, SRZ ;  /* 0x00000000000c7805 */ /* 0x001fce000001ff00 */
[----:B------:R-:W3:Y:S04]  /*5230*/  @!P3 LDG.E.64 R8, desc[UR14][R96.64] ;  /* 0x0000000e6008b981 */ /* 0x000ee8000c1e1b00 */
[----:B------:R0:W4:Y:S01]  /*5240*/  @!P2 LDG.E.64 R10, desc[UR14][R98.64] ;  /* 0x0000000e620aa981 */ /* 0x000122000c1e1b00 */
[----:B------:R-:W-:Y:S02]  /*5250*/  @!P1 MOV R90, R4 ;  /* 0x00000004005a9202 */ /* 0x000fe40000000f00 */
[----:B------:R-:W-:Y:S02]  /*5260*/  @!P1 MOV R72, R5 ;  /* 0x0000000500489202 */ /* 0x000fe40000000f00 */
[----:B------:R-:W-:-:S13]  /*5270*/  LOP3.LUT P1, RZ, R59, 0x2, RZ, 0xc0, !PT ;  /* 0x000000023bff7812 */ /* 0x000fda000782c0ff */
[----:B------:R0:W4:Y:S01]  /*5280*/  @!P1 LDG.E.64 R12, desc[UR14][R100.64] ;  /* 0x0000000e640c9981 */ /* 0x000122000c1e1b00 */
[----:B------:R-:W-:Y:S02]  /*5290*/  CS2R R92, SRZ ;  /* 0x00000000005c7805 */ /* 0x000fe4000001ff00 */
[----:B-1----:R-:W-:Y:S02]  /*52a0*/  CS2R R94, SRZ ;  /* 0x00000000005e7805 */ /* 0x002fe4000001ff00 */
[----:B0-----:R-:W-:Y:S02]  /*52b0*/  CS2R R98, SRZ ;  /* 0x0000000000627805 */ /* 0x001fe4000001ff00 */
[----:B------:R-:W-:Y:S01]  /*52c0*/  CS2R R88, SRZ ;  /* 0x0000000000587805 */ /* 0x000fe2000001ff00 */
[----:B------:R0:W-:Y:S01]  /*52d0*/  STL.64 [R1+0xa8], R2 ;  /* 0x0000a80201007387 */ /* 0x0001e20000100a00 */
[----:B------:R-:W-:Y:S02]  /*52e0*/  CS2R R100, SRZ ;  /* 0x0000000000647805 */ /* 0x000fe4000001ff00 */
[----:B0-----:R-:W-:Y:S01]  /*52f0*/  CS2R R2, SRZ ;  /* 0x0000000000027805 */ /* 0x001fe2000001ff00 */
[----:B------:R0:W-:Y:S01]  /*5300*/  STL.64 [R1+0xb0], R4 ;  /* 0x0000b00401007387 */ /* 0x0001e20000100a00 */
[----:B--2---:R-:W-:Y:S01]  /*5310*/  @!P4 IMAD.MOV.U32 R92, RZ, RZ, R6 ;  /* 0x000000ffff5cc224 */ /* 0x004fe200078e0006 */
[----:B------:R-:W-:-:S02]  /*5320*/  @!P4 MOV R86, R7 ;  /* 0x000000070056c202 */ /* 0x000fc40000000f00 */
[----:B------:R-:W-:Y:S01]  /*5330*/  LOP3.LUT P4, RZ, R59, 0x1, RZ, 0xc0, !PT ;  /* 0x000000013bff7812 */ /* 0x000fe2000788c0ff */
[----:B------:R1:W-:Y:S01]  /*5340*/  STL.64 [R1+0xb8], R6 ;  /* 0x0000b80601007387 */ /* 0x0003e20000100a00 */
[----:B0-----:R-:W-:-:S11]  /*5350*/  CS2R R4, SRZ ;  /* 0x0000000000047805 */ /* 0x001fd6000001ff00 */
[----:B------:R0:W2:Y:S01]  /*5360*/  @!P4 LDG.E.64 R2, desc[UR14][R102.64] ;  /* 0x0000000e6602c981 */ /* 0x0000a2000c1e1b00 */
[----:B-1----:R-:W-:Y:S02]  /*5370*/  CS2R R6, SRZ ;  /* 0x0000000000067805 */ /* 0x002fe4000001ff00 */
[----:B---3--:R-:W-:Y:S01]  /*5380*/  @!P3 MOV R95, R8 ;  /* 0x00000008005fb202 */ /* 0x008fe20000000f00 */
[----:B------:R-:W-:Y:S01]  /*5390*/  @!P3 IMAD.MOV.U32 R85, RZ, RZ, R9 ;  /* 0x000000ffff55b224 */ /* 0x000fe200078e0009 */
[C---:B------:R-:W-:Y:S02]  /*53a0*/  LOP3.LUT P3, RZ, R32.reuse, 0x80000000, RZ, 0xc0, !PT ;  /* 0x8000000020ff7812 */ /* 0x040fe4000786c0ff */
[----:B----4-:R-:W-:Y:S02]  /*53b0*/  @!P2 MOV R98, R10 ;  /* 0x0000000a0062a202 */ /* 0x010fe40000000f00 */
[----:B------:R-:W-:Y:S02]  /*53c0*/  @!P2 MOV R89, R11 ;  /* 0x0000000b0059a202 */ /* 0x000fe40000000f00 */
[----:B------:R-:W-:Y:S01]  /*53d0*/  LOP3.LUT P2, RZ, R32, 0x40000000, RZ, 0xc0, !PT ;  /* 0x4000000020ff7812 */ /* 0x000fe2000784c0ff */
[----:B------:R1:W-:Y:S06]  /*53e0*/  STL.64 [R1+0xc0], R8 ;  /* 0x0000c00801007387 */ /* 0x0003ec0000100a00 */
[----:B------:R-:W3:Y:S01]  /*53f0*/  @!P3 LDG.E.64 R4, desc[UR14][R104.64] ;  /* 0x0000000e6804b981 */ /* 0x000ee2000c1e1b00 */
[----:B------:R-:W-:Y:S01]  /*5400*/  @!P1 IMAD.MOV.U32 R100, RZ, RZ, R12 ;  /* 0x000000ffff649224 */ /* 0x000fe200078e000c */
[----:B------:R-:W-:-:S04]  /*5410*/  @!P1 MOV R88, R13 ;  /* 0x0000000d00589202 */ /* 0x000fc80000000f00 */
[----:B------:R-:W4:Y:S01]  /*5420*/  @!P2 LDG.E.64 R6, desc[UR14][R106.64] ;  /* 0x0000000e6a06a981 */ /* 0x000f22000c1e1b00 */
[----:B------:R-:W-:Y:S02]  /*5430*/  LOP3.LUT P1, RZ, R32, 0x20000000, RZ, 0xc0, !PT ;  /* 0x2000000020ff7812 */ /* 0x000fe4000782c0ff */
[----:B-1----:R-:W-:-:S11]  /*5440*/  CS2R R8, SRZ ;  /* 0x0000000000087805 */ /* 0x002fd6000001ff00 */
[----:B------:R1:W4:Y:S01]  /*5450*/  @!P1 LDG.E.64 R8, desc[UR14][R108.64] ;  /* 0x0000000e6c089981 */ /* 0x000322000c1e1b00 */
[----:B0-----:R-:W-:Y:S02]  /*5460*/  CS2R R102, SRZ ;  /* 0x0000000000667805 */ /* 0x001fe4000001ff00 */
[----:B------:R-:W-:Y:S01]  /*5470*/  CS2R R96, SRZ ;  /* 0x0000000000607805 */ /* 0x000fe2000001ff00 */
[----:B------:R0:W-:Y:S04]  /*5480*/  STL.64 [R1+0xc8], R10 ;  /* 0x0000c80a01007387 */ /* 0x0001e80000100a00 */
[----:B------:R1:W-:Y:S01]  /*5490*/  STL.64 [R1+0xd0], R12 ;  /* 0x0000d00c01007387 */ /* 0x0003e20000100a00 */
[----:B0-----:R-:W-:Y:S02]  /*54a0*/  CS2R R10, SRZ ;  /* 0x00000000000a7805 */ /* 0x001fe4000001ff00 */
[----:B-1----:R-:W-:Y:S01]  /*54b0*/  MOV R108, R64 ;  /* 0x00000040006c7202 */ /* 0x002fe20000000f00 */
[----:B------:R-:W-:Y:S01]  /*54c0*/  IMAD.MOV.U32 R109, RZ, RZ, R65 ;  /* 0x000000ffff6d7224 */ /* 0x000fe200078e0041 */
[----:B------:R-:W-:-:S02]  /*54d0*/  CS2R R64, SRZ ;  /* 0x0000000000407805 */ /* 0x000fc4000001ff00 */
[----:B------:R-:W-:Y:S02]  /*54e0*/  CS2R R12, SRZ ;  /* 0x00000000000c7805 */ /* 0x000fe4000001ff00 */
[----:B--2---:R-:W-:Y:S01]  /*54f0*/  @!P4 MOV R103, R2 ;  /* 0x000000020067c202 */ /* 0x004fe20000000f00 */
[----:B------:R-:W-:Y:S01]  /*5500*/  @!P4 IMAD.MOV.U32 R94, RZ, RZ, R3 ;  /* 0x000000ffff5ec224 */ /* 0x000fe200078e0003 */
[----:B------:R-:W-:Y:S01]  /*5510*/  LOP3.LUT P4, RZ, R32, 0x10000000, RZ, 0xc0, !PT ;  /* 0x1000000020ff7812 */ /* 0x000fe2000788c0ff */
[----:B------:R0:W-:-:S12]  /*5520*/  STL.64 [R1+0xd8], R2 ;  /* 0x0000d80201007387 */ /* 0x0001d80000100a00 */
[----:B------:R1:W2:Y:S01]  /*5530*/  @!P4 LDG.E.64 R10, desc[UR14][R110.64] ;  /* 0x0000000e6e0ac981 */ /* 0x0002a2000c1e1b00 */
[----:B0-----:R-:W-:Y:S02]  /*5540*/  CS2R R2, SRZ ;  /* 0x0000000000027805 */ /* 0x001fe4000001ff00 */
[----:B---3--:R-:W-:Y:S02]  /*5550*/  @!P3 MOV R101, R4 ;  /* 0x000000040065b202 */ /* 0x008fe40000000f00 */
[----:B------:R-:W-:Y:S02]  /*5560*/  @!P3 MOV R93, R5 ;  /* 0x00000005005db202 */ /* 0x000fe40000000f00 */
[C---:B------:R-:W-:Y:S01]  /*5570*/  LOP3.LUT P3, RZ, R32.reuse, 0x8000000, RZ, 0xc0, !PT ;  /* 0x0800000020ff7812 */ /* 0x040fe2000786c0ff */
[----:B----4-:R-:W-:Y:S01]  /*5580*/  @!P2 IMAD.MOV.U32 R96, RZ, RZ, R6 ;  /* 0x000000ffff60a224 */ /* 0x010fe200078e0006 */
[----:B------:R-:W-:Y:S02]  /*5590*/  @!P2 MOV R99, R7 ;  /* 0x000000070063a202 */ /* 0x000fe40000000f00 */
[----:B------:R-:W-:-:S09]  /*55a0*/  LOP3.LUT P2, RZ, R32, 0x4000000, RZ, 0xc0, !PT ;  /* 0x0400000020ff7812 */ /* 0x000fd2000784c0ff */
[----:B------:R0:W3:Y:S01]  /*55b0*/  @!P3 LDG.E.64 R12, desc[UR14][R112.64] ;  /* 0x0000000e700cb981 */ /* 0x0000e2000c1e1b00 */
[----:B------:R-:W-:Y:S02]  /*55c0*/  @!P1 MOV R71, R8 ;  /* 0x0000000800479202 */ /* 0x000fe40000000f00 */
[----:B------:R-:W-:Y:S01]  /*55d0*/  @!P1 MOV R97, R9 ;  /* 0x0000000900619202 */ /* 0x000fe20000000f00 */
[----:B------:R4:W3:Y:S01]  /*55e0*/  @!P2 LDG.E.64 R2, desc[UR14][R114.64] ;  /* 0x0000000e7202a981 */ /* 0x0008e2000c1e1b00 */
[----:B------:R-:W-:-:S13]  /*55f0*/  LOP3.LUT P1, RZ, R32, 0x2000000, RZ, 0xc0, !PT ;  /* 0x0200000020ff7812 */ /* 0x000fda000782c0ff */
[----:B------:R-:W3:Y:S01]  /*5600*/  @!P1 LDG.E.64 R64, desc[UR14][R116.64] ;  /* 0x0000000e74409981 */ /* 0x000ee2000c1e1b00 */
[----:B-1----:R-:W-:Y:S02]  /*5610*/  CS2R R110, SRZ ;  /* 0x00000000006e7805 */ /* 0x002fe4000001ff00 */
[----:B------:R-:W-:Y:S02]  /*5620*/  CS2R R104, SRZ ;  /* 0x0000000000687805 */ /* 0x000fe4000001ff00 */
[----:B0-----:R-:W-:Y:S02]  /*5630*/  CS2R R112, SRZ ;  /* 0x0000000000707805 */ /* 0x001fe4000001ff00 */
[----:B------:R-:W-:Y:S01]  /*5640*/  CS2R R106, SRZ ;  /* 0x00000000006a7805 */ /* 0x000fe2000001ff00 */
[----:B------:R0:W-:Y:S01]  /*5650*/  STL.64 [R1+0xe0], R4 ;  /* 0x0000e00401007387 */ /* 0x0001e20000100a00 */
[----:B----4-:R-:W-:-:S03]  /*5660*/  CS2R R114, SRZ ;  /* 0x0000000000727805 */ /* 0x010fc6000001ff00 */
[----:B------:R1:W-:Y:S01]  /*5670*/  STL.64 [R1+0xf0], R8 ;  /* 0x0000f00801007387 */ /* 0x0003e20000100a00 */
[----:B0-----:R-:W-:Y:S02]  /*5680*/  MOV R4, R68 ;  /* 0x0000004400047202 */ /* 0x001fe40000000f00 */
[----:B------:R-:W-:Y:S02]  /*5690*/  MOV R5, R69 ;  /* 0x0000004500057202 */ /* 0x000fe40000000f00 */
[----:B------:R-:W-:Y:S02]  /*56a0*/  CS2R R68, SRZ ;  /* 0x0000000000447805 */ /* 0x000fe4000001ff00 */
[----:B-1----:R-:W-:Y:S01]  /*56b0*/  CS2R R8, SRZ ;  /* 0x0000000000087805 */ /* 0x002fe2000001ff00 */
        /* <DEDUP_REMOVED lines=10> */
[----:B------:R-:W-:Y:S02]  /*5760*/  @!P2 MOV R113, R2 ;  /* 0x000000020071a202 */ /* 0x000fe40000000f00 */
[----:B------:R-:W-:Y:S02]  /*5770*/  @!P2 MOV R106, R3 ;  /* 0x00000003006aa202 */ /* 0x000fe40000000f00 */
[----:B------:R-:W-:-:S02]  /*5780*/  LOP3.LUT P2, RZ, R32, 0x400000, RZ, 0xc0, !PT ;  /* 0x0040000020ff7812 */ /* 0x000fc4000784c0ff */
[----:B0-----:R-:W-:-:S05]  /*5790*/  CS2R R12, SRZ ;  /* 0x00000000000c7805 */ /* 0x001fca000001ff00 */
[----:B------:R0:W3:Y:S01]  /*57a0*/  @!P3 LDG.E.64 R8, desc[UR14][R120.64] ;  /* 0x0000000e7808b981 */ /* 0x0000e2000c1e1b00 */
[----:B------:R-:W-:Y:S01]  /*57b0*/  @!P1 IMAD.MOV.U32 R114, RZ, RZ, R64 ;  /* 0x000000ffff729224 */ /* 0x000fe200078e0040 */
[----:B------:R-:W-:Y:S02]  /*57c0*/  @!P1 MOV R105, R65 ;  /* 0x0000004100699202 */ /* 0x000fe40000000f00 */
[----:B------:R-:W-:Y:S02]  /*57d0*/  LOP3.LUT P1, RZ, R32, 0x200000, RZ, 0xc0, !PT ;  /* 0x0020000020ff7812 */ /* 0x000fe4000782c0ff */
[----:B------:R-:W4:Y:S01]  /*57e0*/  @!P2 LDG.E.64 R10, desc[UR14][R122.64] ;  /* 0x0000000e7a0aa981 */ /* 0x000f22000c1e1b00 */
[----:B------:R-:W-:-:S03]  /*57f0*/  CS2R R116, SRZ ;  /* 0x0000000000747805 */ /* 0x000fc6000001ff00 */
[----:B------:R0:W-:Y:S01]  /*5800*/  STL.64 [R1+0xe8], R6 ;  /* 0x0000e80601007387 */ /* 0x0001e20000100a00 */
[----:B-1----:R-:W-:Y:S02]  /*5810*/  CS2R R118, SRZ ;  /* 0x0000000000767805 */ /* 0x002fe4000001ff00 */
[----:B0-----:R-:W-:Y:S01]  /*5820*/  CS2R R120, SRZ ;  /* 0x0000000000787805 */ /* 0x001fe2000001ff00 */
[----:B------:R0:W-:Y:S04]  /*5830*/  STL [R1+0x27c], R0 ;  /* 0x00027c0001007387 */ /* 0x0001e80000100800 */
[----:B------:R1:W4:Y:S01]  /*5840*/  @!P1 LDG.E.64 R12, desc[UR14][R62.64] ;  /* 0x0000000e3e0c9981 */ /* 0x000322000c1e1b00 */
[----:B------:R-:W-:Y:S01]  /*5850*/  MOV R6, R108 ;  /* 0x0000006c00067202 */ /* 0x000fe20000000f00 */
[----:B------:R-:W-:-:S02]  /*5860*/  IMAD.MOV.U32 R108, RZ, RZ, RZ ;  /* 0x000000ffff6c7224 */ /* 0x000fc400078e00ff */
[----:B------:R1:W-:Y:S01]  /*5870*/  STL.64 [R1+0x108], R2 ;  /* 0x0001080201007387 */ /* 0x0003e20000100a00 */
[----:B0-----:R-:W-:Y:S01]  /*5880*/  HFMA2 R0, -RZ, RZ, 0, 0 ;  /* 0x00000000ff007431 */ /* 0x001fe200000001ff */
[----:B-1----:R-:W-:Y:S01]  /*5890*/  MOV R62, R4 ;  /* 0x00000004003e7202 */ /* 0x002fe20000000f00 */
[----:B------:R-:W-:Y:S01]  /*58a0*/  IMAD.MOV.U32 R63, RZ, RZ, R5 ;  /* 0x000000ffff3f7224 */ /* 0x000fe200078e0005 */
[----:B------:R-:W-:Y:S01]  /*58b0*/  CS2R R4, SRZ ;  /* 0x0000000000047805 */ /* 0x000fe2000001ff00 */
[----:B------:R0:W-:Y:S01]  /*58c0*/  STL.64 [R1+0x110], R64 ;  /* 0x0001104001007387 */ /* 0x0001e20000100a00 */
[----:B------:R-:W-:-:S03]  /*58d0*/  HFMA2 R33, -RZ, RZ, 0, 0 ;  /* 0x00000000ff217431 */ /* 0x000fc600000001ff */
[----:B------:R-:W4:Y:S01]  /*58e0*/  LDL.LU.64 R122, [R1+0x220] ;  /* 0x00022000017a7983 */ /* 0x000f220000300a00 */
[----:B------:R-:W-:Y:S01]  /*58f0*/  IMAD.MOV.U32 R2, RZ, RZ, R66 ;  /* 0x000000ffff027224 */ /* 0x000fe200078e0042 */
[----:B------:R-:W-:Y:S02]  /*5900*/  MOV R3, R67 ;  /* 0x0000004300037202 */ /* 0x000fe40000000f00 */
[----:B------:R-:W-:Y:S02]  /*5910*/  CS2R R66, SRZ ;  /* 0x0000000000427805 */ /* 0x000fe4000001ff00 */
[----:B--2---:R-:W-:Y:S02]  /*5920*/  @!P4 MOV R116, R68 ;  /* 0x000000440074c202 */ /* 0x004fe40000000f00 */
[----:B------:R-:W-:Y:S02]  /*5930*/  @!P4 MOV R108, R69 ;  /* 0x00000045006cc202 */ /* 0x000fe40000000f00 */
[----:B------:R-:W-:Y:S01]  /*5940*/  LOP3.LUT P4, RZ, R32, 0x100000, RZ, 0xc0, !PT ;  /* 0x0010000020ff7812 */ /* 0x000fe2000788c0ff */
[----:B------:R1:W-:Y:S01]  /*5950*/  STL.64 [R1+0x118], R68 ;  /* 0x0001184401007387 */ /* 0x0003e20000100a00 */
[----:B0-----:R-:W-:-:S11]  /*5960*/  CS2R R64, SRZ ;  /* 0x0000000000407805 */ /* 0x001fd6000001ff00 */
[----:B------:R0:W2:Y:S01]  /*5970*/  @!P4 LDG.E.64 R66, desc[UR14][R56.64] ;  /* 0x0000000e3842c981 */ /* 0x0000a2000c1e1b00 */
[----:B-1----:R-:W-:Y:S01]  /*5980*/  IMAD.MOV.U32 R68, RZ, RZ, R2 ;  /* 0x000000ffff447224 */ /* 0x002fe200078e0002 */
[----:B------:R-:W-:Y:S02]  /*5990*/  MOV R69, R3 ;  /* 0x0000000300457202 */ /* 0x000fe40000000f00 */
[----:B------:R-:W-:Y:S02]  /*59a0*/  CS2R R2, SRZ ;  /* 0x0000000000027805 */ /* 0x000fe4000001ff00 */
[----:B0-----:R-:W-:Y:S01]  /*59b0*/  MOV R56, R62 ;  /* 0x0000003e00387202 */ /* 0x001fe20000000f00 */
[----:B------:R-:W-:Y:S01]  /*59c0*/  IMAD.MOV.U32 R57, RZ, RZ, R63 ;  /* 0x000000ffff397224 */ /* 0x000fe200078e003f */
[----:B------:R-:W-:Y:S01]  /*59d0*/  CS2R R62, SRZ ;  /* 0x00000000003e7805 */ /* 0x000fe2000001ff00 */
[----:B---3--:R-:W-:Y:S01]  /*59e0*/  @!P3 IMAD.MOV.U32 R117, RZ, RZ, R8 ;  /* 0x000000ffff75b224 */ /* 0x008fe200078e0008 */
[----:B------:R-:W-:-:S02]  /*59f0*/  @!P3 MOV R107, R9 ;  /* 0x00000009006bb202 */ /* 0x000fc40000000f00 */
[C---:B------:R-:W-:Y:S01]  /*5a00*/  LOP3.LUT P3, RZ, R32.reuse, 0x80000, RZ, 0xc0, !PT ;  /* 0x0008000020ff7812 */ /* 0x040fe2000786c0ff */
[----:B----4-:R-:W-:Y:S01]  /*5a10*/  @!P2 IMAD.MOV.U32 R118, RZ, RZ, R10 ;  /* 0x000000ffff76a224 */ /* 0x010fe200078e000a */
[----:B------:R-:W-:Y:S02]  /*5a20*/  @!P2 MOV R0, R11 ;  /* 0x0000000b0000a202 */ /* 0x000fe40000000f00 */
[----:B------:R-:W-:-:S09]  /*5a30*/  LOP3.LUT P2, RZ, R32, 0x40000, RZ, 0xc0, !PT ;  /* 0x0004000020ff7812 */ /* 0x000fd2000784c0ff */
[----:B------:R0:W3:Y:S01]  /*5a40*/  @!P3 LDG.E.64 R64, desc[UR14][R48.64] ;  /* 0x0000000e3040b981 */ /* 0x0000e2000c1e1b00 */
[----:B------:R-:W-:Y:S02]  /*5a50*/  @!P1 MOV R120, R12 ;  /* 0x0000000c00789202 */ /* 0x000fe40000000f00 */
[----:B------:R-:W-:Y:S02]  /*5a60*/  @!P1 MOV R4, R13 ;  /* 0x0000000d00049202 */ /* 0x000fe40000000f00 */
[----:B------:R-:W-:Y:S01]  /*5a70*/  LOP3.LUT P1, RZ, R32, 0x20000, RZ, 0xc0, !PT ;  /* 0x0002000020ff7812 */ /* 0x000fe2000782c0ff */
[----:B------:R1:W4:-:S12]  /*5a80*/  @!P2 LDG.E.64 R62, desc[UR14][R46.64] ;  /* 0x0000000e2e3ea981 */ /* 0x000318000c1e1b00 */
[----:B------:R1:W4:Y:S01]  /*5a90*/  @!P1 LDG.E.64 R2, desc[UR14][R44.64] ;  /* 0x0000000e2c029981 */ /* 0x000322000c1e1b00 */
[----:B------:R-:W-:Y:S02]  /*5aa0*/  IMAD.MOV.U32 R7, RZ, RZ, R109 ;  /* 0x000000ffff077224 */ /* 0x000fe400078e006d */
[----:B0-----:R-:W-:Y:S01]  /*5ab0*/  IMAD.MOV.U32 R48, RZ, RZ, R6 ;  /* 0x000000ffff307224 */ /* 0x001fe200078e0006 */
[----:B------:R0:W-:Y:S02]  /*5ac0*/  STL.64 [R1+0x120], R8 ;  /* 0x0001200801007387 */ /* 0x0001e40000100a00 */
[----:B------:R-:W-:Y:S02]  /*5ad0*/  MOV R49, R7 ;  /* 0x0000000700317202 */ /* 0x000fe40000000f00 */
[----:B------:R-:W-:Y:S02]  /*5ae0*/  CS2R R6, SRZ ;  /* 0x0000000000067805 */ /* 0x000fe4000001ff00 */
[----:B-1----:R-:W-:Y:S01]  /*5af0*/  MOV R46, R48 ;  /* 0x00000030002e7202 */ /* 0x002fe20000000f00 */
[----:B------:R-:W-:Y:S01]  /*5b00*/  STL.64 [R1+0x128], R10 ;  /* 0x0001280a01007387 */ /* 0x000fe20000100a00 */
[----:B------:R-:W-:-:S02]  /*5b10*/  MOV R47, R49 ;  /* 0x00000031002f7202 */ /* 0x000fc40000000f00 */
[----:B------:R-:W-:Y:S02]  /*5b20*/  CS2R R48, SRZ ;  /* 0x0000000000307805 */ /* 0x000fe4000001ff00 */
[----:B------:R-:W-:Y:S01]  /*5b30*/  MOV R44, R56 ;  /* 0x00000038002c7202 */ /* 0x000fe20000000f00 */
[----:B------:R-:W-:Y:S01]  /*5b40*/  STL.64 [R1+0x130], R12 ;  /* 0x0001300c01007387 */ /* 0x000fe20000100a00 */
[----:B0-----:R-:W-:Y:S02]  /*5b50*/  CS2R R8, SRZ ;  /* 0x0000000000087805 */ /* 0x001fe4000001ff00 */
[----:B------:R-:W-:Y:S02]  /*5b60*/  MOV R45, R57 ;  /* 0x00000039002d7202 */ /* 0x000fe40000000f00 */
[----:B------:R-:W-:Y:S02]  /*5b70*/  CS2R R56, SRZ ;  /* 0x0000000000387805 */ /* 0x000fe4000001ff00 */
[----:B------:R-:W-:Y:S01]  /*5b80*/  @!P0 MOV R70, R50 ;  /* 0x0000003200468202 */ /* 0x000fe20000000f00 */
[----:B------:R-:W4:Y:S01]  /*5b90*/  LDL R109, [R1+0x27c] ;  /* 0x00027c00016d7983 */ /* 0x000f220000100800 */
[----:B--2---:R-:W-:-:S02]  /*5ba0*/  @!P4 MOV R121, R66 ;  /* 0x000000420079c202 */ /* 0x004fc40000000f00 */
[----:B------:R-:W-:Y:S02]  /*5bb0*/  @!P4 MOV R5, R67 ;  /* 0x000000430005c202 */ /* 0x000fe40000000f00 */
[----:B------:R-:W-:Y:S01]  /*5bc0*/  LOP3.LUT P4, RZ, R32, 0x10000, RZ, 0xc0, !PT ;  /* 0x0001000020ff7812 */ /* 0x000fe2000788c0ff */
[----:B------:R0:W-:-:S12]  /*5bd0*/  STL.64 [R1+0x138], R66 ;  /* 0x0001384201007387 */ /* 0x0001d80000100a00 */
[----:B------:R1:W2:Y:S01]  /*5be0*/  @!P4 LDG.E.64 R48, desc[UR14][R42.64] ;  /* 0x0000000e2a30c981 */ /* 0x0002a2000c1e1b00 */
[----:B0-----:R-:W-:Y:S01]  /*5bf0*/  IMAD.MOV.U32 R66, RZ, RZ, R44 ;  /* 0x000000ffff427224 */ /* 0x001fe200078e002c */
[----:B------:R-:W-:Y:S02]  /*5c00*/  MOV R67, R45 ;  /* 0x0000002d00437202 */ /* 0x000fe40000000f00 */
[----:B------:R-:W-:Y:S02]  /*5c10*/  CS2R R44, SRZ ;  /* 0x00000000002c7805 */ /* 0x000fe4000001ff00 */
[----:B-1----:R-:W-:Y:S02]  /*5c20*/  CS2R R42, SRZ ;  /* 0x00000000002a7805 */ /* 0x002fe4000001ff00 */
[----:B---3--:R-:W-:Y:S01]  /*5c30*/  @!P3 MOV R119, R64 ;  /* 0x000000400077b202 */ /* 0x008fe20000000f00 */
[----:B------:R-:W-:Y:S01]  /*5c40*/  @!P3 IMAD.MOV.U32 R6, RZ, RZ, R65 ;  /* 0x000000ffff06b224 */ /* 0x000fe200078e0041 */
[----:B------:R-:W-:-:S02]  /*5c50*/  LOP3.LUT P3, RZ, R32, 0x8000, RZ, 0xc0, !PT ;  /* 0x0000800020ff7812 */ /* 0x000fc4000786c0ff */
[----:B----4-:R-:W-:Y:S01]  /*5c60*/  @!P2 MOV R115, R62 ;  /* 0x0000003e0073a202 */ /* 0x010fe20000000f00 */
[----:B------:R-:W-:Y:S01]  /*5c70*/  @!P2 IMAD.MOV.U32 R7, RZ, RZ, R63 ;  /* 0x000000ffff07a224 */ /* 0x000fe200078e003f */
[----:B------:R-:W-:-:S09]  /*5c80*/  LOP3.LUT P2, RZ, R32, 0x4000, RZ, 0xc0, !PT ;  /* 0x0000400020ff7812 */ /* 0x000fd2000784c0ff */
[----:B------:R-:W3:Y:S01]  /*5c90*/  @!P3 LDG.E.64 R56, desc[UR14][R40.64] ;  /* 0x0000000e2838b981 */ /* 0x000ee2000c1e1b00 */
[----:B------:R-:W-:Y:S01]  /*5ca0*/  @!P1 IMAD.MOV.U32 R111, RZ, RZ, R2 ;  /* 0x000000ffff6f9224 */ /* 0x000fe200078e0002 */
[----:B------:R-:W-:Y:S02]  /*5cb0*/  @!P1 MOV R8, R3 ;  /* 0x0000000300089202 */ /* 0x000fe40000000f00 */
[----:B------:R-:W-:Y:S01]  /*5cc0*/  LOP3.LUT P1, RZ, R32, 0x2000, RZ, 0xc0, !PT ;  /* 0x0000200020ff7812 */ /* 0x000fe2000782c0ff */
[----:B------:R0:W4:-:S12]  /*5cd0*/  @!P2 LDG.E.64 R42, desc[UR14][R14.64] ;  /* 0x0000000e0e2aa981 */ /* 0x000118000c1e1b00 */
[----:B------:R1:W4:Y:S01]  /*5ce0*/  @!P1 LDG.E.64 R44, desc[UR14][R16.64] ;  /* 0x0000000e102c9981 */ /* 0x000322000c1e1b00 */
[----:B------:R-:W-:Y:S02]  /*5cf0*/  CS2R R10, SRZ ;  /* 0x00000000000a7805 */ /* 0x000fe4000001ff00 */
[----:B------:R-:W-:Y:S02]  /*5d00*/  CS2R R12, SRZ ;  /* 0x00000000000c7805 */ /* 0x000fe4000001ff00 */
[----:B0-----:R-:W-:Y:S02]  /*5d10*/  CS2R R14, SRZ ;  /* 0x00000000000e7805 */ /* 0x001fe4000001ff00 */
[----:B-1----:R-:W-:Y:S01]  /*5d20*/  CS2R R16, SRZ ;  /* 0x0000000000107805 */ /* 0x002fe2000001ff00 */
[----:B------:R0:W-:Y:S01]  /*5d30*/  STL.64 [R1+0x140], R64 ;  /* 0x0001404001007387 */ /* 0x0001e20000100a00 */
[----:B------:R-:W-:-:S03]  /*5d40*/  CS2R R40, SRZ ;  /* 0x0000000000287805 */ /* 0x000fc6000001ff00 */
[----:B------:R1:W-:Y:S01]  /*5d50*/  STL.64 [R1+0x150], R2 ;  /* 0x0001500201007387 */ /* 0x0003e20000100a00 */
[----:B0-----:R-:W-:Y:S02]  /*5d60*/  MOV R64, R46 ;  /* 0x0000002e00407202 */ /* 0x001fe40000000f00 */
[----:B------:R-:W-:Y:S02]  /*5d70*/  MOV R65, R47 ;  /* 0x0000002f00417202 */ /* 0x000fe40000000f00 */
[----:B------:R-:W-:Y:S02]  /*5d80*/  CS2R R46, SRZ ;  /* 0x00000000002e7805 */ /* 0x000fe4000001ff00 */
[----:B-1----:R-:W-:Y:S02]  /*5d90*/  CS2R R2, SRZ ;  /* 0x0000000000027805 */ /* 0x002fe4000001ff00 */
[----:B--2---:R-:W-:Y:S01]  /*5da0*/  @!P4 MOV R9, R48 ;  /* 0x000000300009c202 */ /* 0x004fe20000000f00 */
[----:B------:R-:W-:Y:S01]  /*5db0*/  @!P4 IMAD.MOV.U32 R10, RZ, RZ, R49 ;  /* 0x000000ffff0ac224 */ /* 0x000fe200078e0031 */
[----:B------:R-:W-:Y:S01]  /*5dc0*/  LOP3.LUT P4, RZ, R32, 0x1000, RZ, 0xc0, !PT ;  /* 0x0000100020ff7812 */ /* 0x000fe2000788c0ff */
[----:B------:R0:W-:Y:S02]  /*5dd0*/  STL.64 [R1+0x158], R48 ;  /* 0x0001583001007387 */ /* 0x0001e40000100a00 */
[----:B0-----:R-:W-:-:S10]  /*5de0*/  CS2R R48, SRZ ;  /* 0x0000000000307805 */ /* 0x001fd4000001ff00 */
[----:B------:R0:W2:Y:S01]  /*5df0*/  @!P4 LDG.E.64 R46, desc[UR14][R18.64] ;  /* 0x0000000e122ec981 */ /* 0x0000a2000c1e1b00 */
[----:B---3--:R-:W-:Y:S02]  /*5e00*/  @!P3 MOV R11, R56 ;  /* 0x00000038000bb202 */ /* 0x008fe40000000f00 */
[----:B------:R-:W-:Y:S02]  /*5e10*/  @!P3 MOV R12, R57 ;  /* 0x00000039000cb202 */ /* 0x000fe40000000f00 */
[C---:B------:R-:W-:Y:S02]  /*5e20*/  LOP3.LUT P3, RZ, R32.reuse, 0x800, RZ, 0xc0, !PT ;  /* 0x0000080020ff7812 */ /* 0x040fe4000786c0ff */
[----:B----4-:R-:W-:Y:S01]  /*5e30*/  @!P2 MOV R13, R42 ;  /* 0x0000002a000da202 */ /* 0x010fe20000000f00 */
[----:B------:R-:W-:Y:S01]  /*5e40*/  @!P2 IMAD.MOV.U32 R14, RZ, RZ, R43 ;  /* 0x000000ffff0ea224 */ /* 0x000fe200078e002b */
[----:B------:R-:W-:-:S09]  /*5e50*/  LOP3.LUT P2, RZ, R32, 0x400, RZ, 0xc0, !PT ;  /* 0x0000040020ff7812 */ /* 0x000fd2000784c0ff */
[----:B------:R1:W3:Y:S01]  /*5e60*/  @!P3 LDG.E.64 R2, desc[UR14][R20.64] ;  /* 0x0000000e1402b981 */ /* 0x0002e2000c1e1b00 */
[----:B------:R-:W-:Y:S01]  /*5e70*/  @!P1 IMAD.MOV.U32 R15, RZ, RZ, R44 ;  /* 0x000000ffff0f9224 */ /* 0x000fe200078e002c */
[----:B------:R-:W-:Y:S02]  /*5e80*/  @!P1 MOV R16, R45 ;  /* 0x0000002d00109202 */ /* 0x000fe40000000f00 */
[----:B------:R-:W-:Y:S01]  /*5e90*/  LOP3.LUT P1, RZ, R32, 0x200, RZ, 0xc0, !PT ;  /* 0x0000020020ff7812 */ /* 0x000fe2000782c0ff */
[----:B------:R4:W3:-:S12]  /*5ea0*/  @!P2 LDG.E.64 R48, desc[UR14][R22.64] ;  /* 0x0000000e1630a981 */ /* 0x0008d8000c1e1b00 */
[----:B------:R4:W3:Y:S01]  /*5eb0*/  @!P1 LDG.E.64 R40, desc[UR14][R24.64] ;  /* 0x0000000e18289981 */ /* 0x0008e2000c1e1b00 */
[----:B0-----:R-:W-:Y:S02]  /*5ec0*/  CS2R R18, SRZ ;  /* 0x0000000000127805 */ /* 0x001fe4000001ff00 */
[----:B-1----:R-:W-:Y:S02]  /*5ed0*/  CS2R R20, SRZ ;  /* 0x0000000000147805 */ /* 0x002fe4000001ff00 */
[----:B----4-:R-:W-:Y:S02]  /*5ee0*/  CS2R R22, SRZ ;  /* 0x0000000000167805 */ /* 0x010fe4000001ff00 */
[----:B------:R-:W-:Y:S01]  /*5ef0*/  CS2R R24, SRZ ;  /* 0x0000000000187805 */ /* 0x000fe2000001ff00 */
[----:B------:R0:W-:Y:S04]  /*5f00*/  STL.64 [R1+0x168], R42 ;  /* 0x0001682a01007387 */ /* 0x0001e80000100a00 */
[----:B------:R1:W-:Y:S01]  /*5f10*/  STL.64 [R1+0x170], R44 ;  /* 0x0001702c01007387 */ /* 0x0003e20000100a00 */
[----:B0-----:R-:W-:-:S02]  /*5f20*/  CS2R R42, SRZ ;  /* 0x00000000002a7805 */ /* 0x001fc4000001ff00 */
        /* <DEDUP_REMOVED lines=9> */
[C---:B------:R-:W-:Y:S01]  /*5fc0*/  LOP3.LUT P3, RZ, R32.reuse, 0x80, RZ, 0xc0, !PT ;  /* 0x0000008020ff7812 */ /* 0x040fe2000786c0ff */
[----:B------:R1:W-:Y:S01]  /*5fd0*/  STL.64 [R1+0x180], R2 ;  /* 0x0001800201007387 */ /* 0x0003e20000100a00 */
[----:B------:R-:W-:Y:S01]  /*5fe0*/  @!P2 IMAD.MOV.U32 R21, RZ, RZ, R48 ;  /* 0x000000ffff15a224 */ /* 0x000fe200078e0030 */
[----:B------:R-:W-:Y:S02]  /*5ff0*/  @!P2 MOV R22, R49 ;  /* 0x000000310016a202 */ /* 0x000fe40000000f00 */
[----:B------:R-:W-:-:S02]  /*6000*/  LOP3.LUT P2, RZ, R32, 0x40, RZ, 0xc0, !PT ;  /* 0x0000004020ff7812 */ /* 0x000fc4000784c0ff */
[----:B------:R-:W-:Y:S01]  /*6010*/  @!P1 MOV R23, R40 ;  /* 0x0000002800179202 */ /* 0x000fe20000000f00 */
[----:B------:R-:W-:Y:S01]  /*6020*/  @!P1 IMAD.MOV.U32 R24, RZ, RZ, R41 ;  /* 0x000000ffff189224 */ /* 0x000fe200078e0029 */
[----:B------:R-:W-:Y:S02]  /*6030*/  LOP3.LUT P1, RZ, R32, 0x20, RZ, 0xc0, !PT ;  /* 0x0000002020ff7812 */ /* 0x000fe4000782c0ff */
[----:B-1----:R-:W-:Y:S02]  /*6040*/  CS2R R2, SRZ ;  /* 0x0000000000027805 */ /* 0x002fe4000001ff00 */
[----:B------:R1:W3:Y:S05]  /*6050*/  @!P3 LDG.E.64 R44, desc[UR14][R28.64] ;  /* 0x0000000e1c2cb981 */ /* 0x0002ea000c1e1b00 */
[----:B------:R4:W3:Y:S04]  /*6060*/  @!P2 LDG.E.64 R46, desc[UR14][R30.64] ;  /* 0x0000000e1e2ea981 */ /* 0x0008e8000c1e1b00 */
[----:B------:R4:W3:Y:S01]  /*6070*/  @!P1 LDG.E.64 R2, desc[UR14][R36.64] ;  /* 0x0000000e24029981 */ /* 0x0008e2000c1e1b00 */
[----:B0-----:R-:W-:-:S02]  /*6080*/  CS2R R26, SRZ ;  /* 0x00000000001a7805 */ /* 0x001fc4000001ff00 */
[----:B-1----:R-:W-:Y:S02]  /*6090*/  CS2R R28, SRZ ;  /* 0x00000000001c7805 */ /* 0x002fe4000001ff00 */
[----:B----4-:R-:W-:Y:S02]  /*60a0*/  CS2R R30, SRZ ;  /* 0x00000000001e7805 */ /* 0x010fe4000001ff00 */
[----:B------:R-:W-:Y:S02]  /*60b0*/  CS2R R36, SRZ ;  /* 0x0000000000247805 */ /* 0x000fe4000001ff00 */
[----:B--2---:R-:W-:Y:S02]  /*60c0*/  @!P4 MOV R25, R42 ;  /* 0x0000002a0019c202 */ /* 0x004fe40000000f00 */
[----:B------:R-:W-:Y:S02]  /*60d0*/  @!P4 MOV R26, R43 ;  /* 0x0000002b001ac202 */ /* 0x000fe40000000f00 */
[----:B------:R-:W-:Y:S01]  /*60e0*/  LOP3.LUT P4, RZ, R32, 0x8, RZ, 0xc0, !PT ;  /* 0x0000000820ff7812 */ /* 0x000fe2000788c0ff */
[----:B------:R0:W-:Y:S02]  /*60f0*/  STL.64 [R1+0x160], R56 ;  /* 0x0001603801007387 */ /* 0x0001e40000100a00 */
[----:B0-----:R-:W-:-:S10]  /*6100*/  CS2R R56, SRZ ;  /* 0x0000000000387805 */ /* 0x001fd4000001ff00 */
[----:B------:R0:W2:Y:S02]  /*6110*/  @!P4 LDG.E.64 R56, desc[UR14][R34.64] ;  /* 0x0000000e2238c981 */ /* 0x0000a4000c1e1b00 */
[----:B0-----:R-:W-:Y:S01]  /*6120*/  CS2R R34, SRZ ;  /* 0x0000000000227805 */ /* 0x001fe2000001ff00 */
[----:B---3--:R-:W-:Y:S01]  /*6130*/  @!P3 IMAD.MOV.U32 R27, RZ, RZ, R44 ;  /* 0x000000ffff1bb224 */ /* 0x008fe200078e002c */
[----:B------:R-:W-:Y:S02]  /*6140*/  @!P3 MOV R28, R45 ;  /* 0x0000002d001cb202 */ /* 0x000fe40000000f00 */
[C---:B------:R-:W-:Y:S01]  /*6150*/  LOP3.LUT P3, RZ, R32.reuse, 0x4, RZ, 0xc0, !PT ;  /* 0x0000000420ff7812 */ /* 0x040fe2000786c0ff */
[----:B------:R-:W-:Y:S01]  /*6160*/  @!P2 IMAD.MOV.U32 R30, RZ, RZ, R47 ;  /* 0x000000ffff1ea224 */ /* 0x000fe200078e002f */
[----:B------:R-:W-:Y:S02]  /*6170*/  @!P2 MOV R29, R46 ;  /* 0x0000002e001da202 */ /* 0x000fe40000000f00 */
[----:B------:R-:W-:-:S02]  /*6180*/  LOP3.LUT P2, RZ, R32, 0x2, RZ, 0xc0, !PT ;  /* 0x0000000220ff7812 */ /* 0x000fc4000784c0ff */
[----:B------:R-:W-:Y:S02]  /*6190*/  @!P1 MOV R31, R2 ;  /* 0x00000002001f9202 */ /* 0x000fe40000000f00 */
[----:B------:R-:W-:Y:S02]  /*61a0*/  @!P1 MOV R36, R3 ;  /* 0x0000000300249202 */ /* 0x000fe40000000f00 */
[----:B------:R-:W-:Y:S01]  /*61b0*/  LOP3.LUT P1, RZ, R32, 0x1, RZ, 0xc0, !PT ;  /* 0x0000000120ff7812 */ /* 0x000fe2000782c0ff */
[----:B------:R-:W-:Y:S02]  /*61c0*/  IMAD.MOV.U32 R32, RZ, RZ, RZ ;  /* 0x000000ffff207224 */ /* 0x000fe400078e00ff */
[----:B------:R0:W3:Y:S04]  /*61d0*/  @!P3 LDG.E.64 R34, desc[UR14][R64.64] ;  /* 0x0000000e4022b981 */ /* 0x0000e8000c1e1b00 */
[----:B------:R1:W4:Y:S01]  /*61e0*/  @!P5 LDG.E.64 R32, desc[UR14][R38.64] ;  /* 0x0000000e2620d981 */ /* 0x000322000c1e1b00 */
[----:B0-----:R-:W-:-:S06]  /*61f0*/  CS2R R64, SRZ ;  /* 0x0000000000407805 */ /* 0x001fcc000001ff00 */
[----:B------:R-:W3:Y:S01]  /*6200*/  @!P1 LDG.E.64 R64, desc[UR14][R66.64] ;  /* 0x0000000e42409981 */ /* 0x000ee2000c1e1b00 */
[----:B-1----:R-:W-:-:S03]  /*6210*/  CS2R R38, SRZ ;  /* 0x0000000000267805 */ /* 0x002fc6000001ff00 */
[----:B------:R0:W-:Y:S04]  /*6220*/  STL.64 [R1+0x148], R62 ;  /* 0x0001483e01007387 */ /* 0x0001e80000100a00 */
[----:B------:R1:W-:Y:S04]  /*6230*/  STL.64 [R1+0x188], R48 ;  /* 0x0001883001007387 */ /* 0x0003e80000100a00 */
[----:B------:R1:W-:Y:S01]  /*6240*/  STL.64 [R1+0x1a0], R44 ;  /* 0x0001a02c01007387 */ /* 0x0003e20000100a00 */
[----:B0-----:R-:W-:-:S03]  /*6250*/  CS2R R62, SRZ ;  /* 0x00000000003e7805 */ /* 0x001fc6000001ff00 */
[----:B------:R0:W-:Y:S01]  /*6260*/  STL.64 [R1+0x1a8], R46 ;  /* 0x0001a82e01007387 */ /* 0x0001e20000100a00 */
[----:B-1----:R-:W-:-:S03]  /*6270*/  CS2R R48, SRZ ;  /* 0x0000000000307805 */ /* 0x002fc6000001ff00 */
[----:B------:R1:W-:Y:S01]  /*6280*/  STL.64 [R1+0x1b0], R2 ;  /* 0x0001b00201007387 */ /* 0x0003e20000100a00 */
[----:B------:R-:W-:-:S03]  /*6290*/  @!P0 MOV R49, R51 ;  /* 0x0000003300318202 */ /* 0x000fc60000000f00 */
[----:B------:R-:W3:Y:S01]  /*62a0*/  @!P2 LDG.E.64 R62, desc[UR14][R68.64] ;  /* 0x0000000e443ea981 */ /* 0x000ee2000c1e1b00 */
[----:B------:R-:W-:Y:S02]  /*62b0*/  CS2R R50, SRZ ;  /* 0x0000000000327805 */ /* 0x000fe4000001ff00 */
[----:B------:R-:W-:Y:S02]  /*62c0*/  CS2R R44, SRZ ;  /* 0x00000000002c7805 */ /* 0x000fe4000001ff00 */
[----:B0-----:R-:W-:Y:S01]  /*62d0*/  CS2R R46, SRZ ;  /* 0x00000000002e7805 */ /* 0x001fe2000001ff00 */
[----:B------:R0:W-:Y:S01]  /*62e0*/  STL.64 [R1+0x190], R40 ;  /* 0x0001902801007387 */ /* 0x0001e20000100a00 */
[----:B-1----:R-:W-:-:S03]  /*62f0*/  CS2R R2, SRZ ;  /* 0x0000000000027805 */ /* 0x002fc6000001ff00 */
[----:B------:R1:W-:Y:S04]  /*6300*/  STL.64 [R1+0x198], R42 ;  /* 0x0001982a01007387 */ /* 0x0003e80000100a00 */
[----:B------:R-:W3:Y:S01]  /*6310*/  LDL.LU.64 R68, [R1+0x210] ;  /* 0x0002100001447983 */ /* 0x000ee20000300a00 */
[----:B0-----:R-:W-:-:S03]  /*6320*/  CS2R R40, SRZ ;  /* 0x0000000000287805 */ /* 0x001fc6000001ff00 */
[----:B--2---:R0:W-:Y:S01]  /*6330*/  STL.64 [R1+0x1c0], R56 ;  /* 0x0001c03801007387 */ /* 0x0041e20000100a00 */
[----:B-1----:R-:W-:-:S03]  /*6340*/  CS2R R42, SRZ ;  /* 0x00000000002a7805 */ /* 0x002fc6000001ff00 */
[----:B------:R-:W2:Y:S04]  /*6350*/  LDL R67, [R1+0x240] ;  /* 0x0002400001437983 */ /* 0x000ea80000100800 */
[----:B------:R-:W2:Y:S01]  /*6360*/  LDL R66, [R1+0x258] ;  /* 0x0002580001427983 */ /* 0x000ea20000100800 */
[----:B----4-:R-:W-:Y:S01]  /*6370*/  @!P5 MOV R37, R32 ;  /* 0x000000200025d202 */ /* 0x010fe20000000f00 */
[----:B------:R-:W-:Y:S01]  /*6380*/  @!P5 IMAD.MOV.U32 R38, RZ, RZ, R33 ;  /* 0x000000ffff26d224 */ /* 0x000fe200078e0021 */
[----:B------:R-:W-:-:S13]  /*6390*/  LOP3.LUT P5, RZ, R59, 0x80000000, RZ, 0xc0, !PT ;  /* 0x800000003bff7812 */ /* 0x000fda00078ac0ff */
[----:B------:R-:W4:Y:S01]  /*63a0*/  @!P5 LDG.E.64 R50, desc[UR14][R124.64] ;  /* 0x0000000e7c32d981 */ /* 0x000f22000c1e1b00 */
[----:B---3--:R-:W-:Y:S02]  /*63b0*/  @!P1 MOV R45, R64 ;  /* 0x00000040002d9202 */ /* 0x008fe40000000f00 */
[----:B------:R-:W-:Y:S02]  /*63c0*/  @!P1 MOV R46, R65 ;  /* 0x00000041002e9202 */ /* 0x000fe40000000f00 */
[----:B------:R-:W-:Y:S01]  /*63d0*/  LOP3.LUT P1, RZ, R59, 0x8000000, RZ, 0xc0, !PT ;  /* 0x080000003bff7812 */ /* 0x000fe2000782c0ff */
[----:B------:R-:W-:Y:S01]  /*63e0*/  @!P3 IMAD.MOV.U32 R41, RZ, RZ, R34 ;  /* 0x000000ffff29b224 */ /* 0x000fe200078e0022 */
[----:B------:R-:W-:Y:S01]  /*63f0*/  @!P3 MOV R42, R35 ;  /* 0x00000023002ab202 */ /* 0x000fe20000000f00 */
[----:B------:R1:W-:Y:S01]  /*6400*/  STL.64 [R1+0x1c8], R34 ;  /* 0x0001c82201007387 */ /* 0x0003e20000100a00 */
[----:B------:R-:W-:-:S03]  /*6410*/  @!P4 MOV R39, R56 ;  /* 0x000000380027c202 */ /* 0x000fc60000000f00 */
[----:B0-----:R-:W3:Y:S04]  /*6420*/  LDL R56, [R1+0x234] ;  /* 0x0002340001387983 */ /* 0x001ee80000100800 */
[----:B------:R0:W-:Y:S04]  /*6430*/  STL.64 [R1+0x1d8], R64 ;  /* 0x0001d84001007387 */ /* 0x0001e80000100a00 */
[----:B------:R-:W2:Y:S04]  /*6440*/  @!P1 LDG.E.64 R2, desc[UR14][R122.64] ;  /* 0x0000000e7a029981 */ /* 0x000ea8000c1e1b00 */
[----:B-1----:R-:W3:Y:S01]  /*6450*/  LDL.LU.64 R34, [R1+0x228] ;  /* 0x0002280001227983 */ /* 0x002ee20000300a00 */
[----:B------:R-:W-:-:S03]  /*6460*/  @!P2 MOV R43, R62 ;  /* 0x0000003e002ba202 */ /* 0x000fc60000000f00 */
[----:B------:R1:W-:Y:S04]  /*6470*/  STL.64 [R1+0x1d0], R62 ;  /* 0x0001d03e01007387 */ /* 0x0003e80000100a00 */
[----:B------:R-:W3:Y:S04]  /*6480*/  LDL.LU.64 R122, [R1+0x218] ;  /* 0x00021800017a7983 */ /* 0x000ee80000300a00 */
[----:B0-----:R-:W3:Y:S04]  /*6490*/  LDL R64, [R1+0x244] ;  /* 0x0002440001407983 */ /* 0x001ee80000100800 */
[----:B-1----:R-:W3:Y:S01]  /*64a0*/  LDL R62, [R1+0x238] ;  /* 0x00023800013e7983 */ /* 0x002ee20000100800 */
[----:B------:R-:W-:-:S03]  /*64b0*/  @!P2 IMAD.MOV.U32 R44, RZ, RZ, R63 ;  /* 0x000000ffff2ca224 */ /* 0x000fc600078e003f */
[----:B------:R-:W3:Y:S04]  /*64c0*/  LDL R65, [R1+0x23c] ;  /* 0x00023c0001417983 */ /* 0x000ee80000100800 */
[----:B------:R-:W3:Y:S01]  /*64d0*/  LDL R63, [R1+0x24c] ;  /* 0x00024c00013f7983 */ /* 0x000ee20000100800 */
[----:B------:R-:W-:Y:S02]  /*64e0*/  @!P4 MOV R40, R57 ;  /* 0x000000390028c202 */ /* 0x000fe40000000f00 */
[C---:B------:R-:W-:Y:S01]  /*64f0*/  LOP3.LUT P4, RZ, R59.reuse, 0x40000000, RZ, 0xc0, !PT ;  /* 0x400000003bff7812 */ /* 0x040fe2000788c0ff */
[----:B------:R0:W-:Y:S01]  /*6500*/  STL.64 [R1+0x1b8], R32 ;  /* 0x0001b82001007387 */ /* 0x0001e20000100a00 */
[C---:B------:R-:W-:Y:S02]  /*6510*/  LOP3.LUT P3, RZ, R59.reuse, 0x20000000, RZ, 0xc0, !PT ;  /* 0x200000003bff7812 */ /* 0x040fe4000786c0ff */
[----:B------:R-:W-:Y:S01]  /*6520*/  LOP3.LUT P2, RZ, R59, 0x10000000, RZ, 0xc0, !PT ;  /* 0x100000003bff7812 */ /* 0x000fe2000784c0ff */
[----:B------:R-:W3:Y:S04]  /*6530*/  LDL R124, [R1+0x26c] ;  /* 0x00026c00017c7983 */ /* 0x000ee80000100800 */
[----:B------:R-:W3:Y:S01]  /*6540*/  LDL R59, [R1+0x250] ;  /* 0x00025000013b7983 */ /* 0x000ee20000100800 */
[----:B0-----:R-:W-:-:S02]  /*6550*/  HFMA2 R32, -RZ, RZ, 0, 0 ;  /* 0x00000000ff207431 */ /* 0x001fc400000001ff */
[----:B------:R-:W-:Y:S01]  /*6560*/  IMAD.MOV.U32 R33, RZ, RZ, RZ ;  /* 0x000000ffff217224 */ /* 0x000fe200078e00ff */
[----:B------:R-:W3:Y:S05]  /*6570*/  LDL R125, [R1+0x25c] ;  /* 0x00025c00017d7983 */ /* 0x000eea0000100800 */
[----:B------:R-:W3:Y:S04]  /*6580*/  @!P3 LDG.E.64 R32, desc[UR14][R68.64] ;  /* 0x0000000e4420b981 */ /* 0x000ee8000c1e1b00 */
[----:B------:R-:W3:Y:S04]  /*6590*/  LDL R68, [R1+0x270] ;  /* 0x0002700001447983 */ /* 0x000ee80000100800 */
[----:B------:R-:W3:Y:S04]  /*65a0*/  LDL R69, [R1+0x260] ;  /* 0x0002600001457983 */ /* 0x000ee80000100800 */
[----:B----4-:R0:W-:Y:S04]  /*65b0*/  STL [R1+0x2c4], R50 ;  /* 0x0002c43201007387 */ /* 0x0101e80000100800 */
[----:B------:R1:W-:Y:S04]  /*65c0*/  STL [R1+0x2c0], R51 ;  /* 0x0002c03301007387 */ /* 0x0003e80000100800 */
[----:B0-----:R-:W4:Y:S04]  /*65d0*/  LDL R50, [R1+0x230] ;  /* 0x0002300001327983 */ /* 0x001f280000100800 */
[----:B-1----:R-:W4:Y:S01]  /*65e0*/  LDL R51, [R1+0x248] ;  /* 0x0002480001337983 */ /* 0x002f220000100800 */
[----:B--2---:R-:W-:Y:S01]  /*65f0*/  @!P1 IMAD.MOV.U32 R47, RZ, RZ, R2 ;  /* 0x000000ffff2f9224 */ /* 0x004fe200078e0002 */
[----:B------:R-:W-:-:S02]  /*6600*/  @!P1 MOV R48, R3 ;  /* 0x0000000300309202 */ /* 0x000fc40000000f00 */
[----:B------:R0:W-:Y:S02]  /*6610*/  STL.64 [R1+0x1e0], R2 ;  /* 0x0001e00201007387 */ /* 0x0001e40000100a00 */
[----:B0-----:R-:W-:-:S06]  /*6620*/  CS2R R2, SRZ ;  /* 0x0000000000027805 */ /* 0x001fcc000001ff00 */
[----:B---3--:R0:W2:Y:S02]  /*6630*/  @!P2 LDG.E.64 R2, desc[UR14][R34.64] ;  /* 0x0000000e2202a981 */ /* 0x0080a4000c1e1b00 */
[----:B0-----:R-:W-:-:S06]  /*6640*/  CS2R R34, SRZ ;  /* 0x0000000000227805 */ /* 0x001fcc000001ff00 */
[----:B------:R-:W3:Y:S04]  /*6650*/  @!P4 LDG.E.64 R34, desc[UR14][R122.64] ;  /* 0x0000000e7a22c981 */ /* 0x000ee8000c1e1b00 */
[----:B------:R-:W2:Y:S04]  /*6660*/  LDL R122, [R1+0x274] ;  /* 0x00027400017a7983 */ /* 0x000ea80000100800 */
[----:B------:R-:W3:Y:S01]  /*6670*/  LDL R123, [R1+0x278] ;  /* 0x00027800017b7983 */ /* 0x000ee20000100800 */
[----:B------:R-:W-:Y:S01]  /*6680*/  FMUL.FTZ R57, R49, R49 ;  /* 0x0000003131397220 */ /* 0x000fe20000410000 */
[----:B------:R-:W-:-:S03]  /*6690*/  FMUL.FTZ R56, R56, R56 ;  /* 0x0000003838387220 */ /* 0x000fc60000410000 */
[----:B------:R-:W-:Y:S01]  /*66a0*/  FFMA.FTZ R57, R70, R70, R57 ;  /* 0x0000004646397223 */ /* 0x000fe20000010039 */
[----:B------:R-:W-:Y:S01]  /*66b0*/  FFMA.FTZ R56, R67, R67, R56 ;  /* 0x0000004343387223 */ /* 0x000fe20000010038 */
[----:B------:R-:W-:Y:S02]  /*66c0*/  FMUL.FTZ R62, R62, R62 ;  /* 0x0000003e3e3e7220 */ /* 0x000fe40000410000 */
[----:B------:R-:W-:Y:S02]  /*66d0*/  FADD.FTZ R57, RZ, R57 ;  /* 0x00000039ff397221 */ /* 0x000fe40000010000 */
[----:B------:R-:W-:Y:S02]  /*66e0*/  FFMA.FTZ R62, R64, R64, R62 ;  /* 0x00000040403e7223 */ /* 0x000fe4000001003e */
[----:B------:R-:W-:Y:S01]  /*66f0*/  FADD.FTZ R56, R57, R56 ;  /* 0x0000003839387221 */ /* 0x000fe20000010000 */
[----:B------:R-:W-:-:S03]  /*6700*/  FMUL.FTZ R57, R65, R65 ;  /* 0x0000004141397220 */ /* 0x000fc60000410000 */
[----:B------:R-:W-:Y:S01]  /*6710*/  FADD.FTZ R56, R56, R62 ;  /* 0x0000003e38387221 */ /* 0x000fe20000010000 */
[----:B------:R-:W-:-:S04]  /*6720*/  FFMA.FTZ R62, R63, R63, R57 ;  /* 0x0000003f3f3e7223 */ /* 0x000fc80000010039 */
[----:B------:R-:W-:Y:S01]  /*6730*/  FADD.FTZ R56, R56, R62 ;  /* 0x0000003e38387221 */ /* 0x000fe20000010000 */
[----:B------:R-:W-:Y:S04]  /*6740*/  STL [R1+0x268], R60 ;  /* 0x0002683c01007387 */ /* 0x000fe80000100800 */
[----:B------:R-:W-:Y:S04]  /*6750*/  STL [R1+0x254], R61 ;  /* 0x0002543d01007387 */ /* 0x000fe80000100800 */
[----:B------:R0:W-:Y:S01]  /*6760*/  STL [R1+0x2d0], R59 ;  /* 0x0002d03b01007387 */ /* 0x0001e20000100800 */
[----:B----4-:R-:W-:-:S04]  /*6770*/  FMUL.FTZ R57, R50, R50 ;  /* 0x0000003232397220 */ /* 0x010fc80000410000 */
[----:B------:R-:W-:Y:S01]  /*6780*/  FFMA.FTZ R62, R66, R66, R57 ;  /* 0x00000042423e7223 */ /* 0x000fe20000010039 */
[----:B------:R-:W-:-:S03]  /*6790*/  FMUL.FTZ R57, R51, R51 ;  /* 0x0000003333397220 */ /* 0x000fc60000410000 */
[----:B------:R-:W-:Y:S01]  /*67a0*/  FADD.FTZ R56, R56, R62 ;  /* 0x0000003e38387221 */ /* 0x000fe20000010000 */
[----:B------:R-:W-:Y:S01]  /*67b0*/  FFMA.FTZ R62, R79, R79, R57 ;  /* 0x0000004f4f3e7223 */ /* 0x000fe20000010039 */
[----:B------:R-:W-:Y:S02]  /*67c0*/  FMUL.FTZ R57, R59, R59 ;  /* 0x0000003b3b397220 */ /* 0x000fe40000410000 */
[----:B0-----:R-:W4:Y:S01]  /*67d0*/  LDL R59, [R1+0x234] ;  /* 0x00023400013b7983 */ /* 0x001f220000100800 */
[----:B------:R-:W-:Y:S01]  /*67e0*/  FADD.FTZ R56, R56, R62 ;  /* 0x0000003e38387221 */ /* 0x000fe20000010000 */
[----:B------:R-:W-:Y:S01]  /*67f0*/  FFMA.FTZ R62, R60, R60, R57 ;  /* 0x0000003c3c3e7223 */ /* 0x000fe20000010039 */
[----:B------:R-:W-:Y:S01]  /*6800*/  FMUL.FTZ R57, R61, R61 ;  /* 0x0000003d3d397220 */ /* 0x000fe20000410000 */
[----:B------:R-:W4:Y:S04]  /*6810*/  LDL.LU R60, [R1+0x2d8] ;  /* 0x0002d800013c7983 */ /* 0x000f280000300800 */
[----:B------:R-:W4:Y:S01]  /*6820*/  LDL.LU R61, [R1+0x2d4] ;  /* 0x0002d400013d7983 */ /* 0x000f220000300800 */
[----:B------:R-:W-:Y:S01]  /*6830*/  FADD.FTZ R56, R56, R62 ;  /* 0x0000003e38387221 */ /* 0x000fe20000010000 */
[----:B------:R-:W-:Y:S01]  /*6840*/  FFMA.FTZ R62, R124, R124, R57 ;  /* 0x0000007c7c3e7223 */ /* 0x000fe20000010039 */
[----:B------:R-:W-:-:S03]  /*6850*/  FMUL.FTZ R57, R125, R125 ;  /* 0x0000007d7d397220 */ /* 0x000fc60000410000 */
[----:B------:R-:W-:Y:S01]  /*6860*/  FADD.FTZ R56, R56, R62 ;  /* 0x0000003e38387221 */ /* 0x000fe20000010000 */
[----:B------:R-:W-:Y:S01]  /*6870*/  FFMA.FTZ R62, R68, R68, R57 ;  /* 0x00000044443e7223 */ /* 0x000fe20000010039 */
[----:B------:R-:W-:-:S03]  /*6880*/  FMUL.FTZ R57, R69, R69 ;  /* 0x0000004545397220 */ /* 0x000fc60000410000 */
[----:B------:R-:W-:Y:S01]  /*6890*/  FADD.FTZ R56, R56, R62 ;  /* 0x0000003e38387221 */ /* 0x000fe20000010000 */
[----:B--2---:R-:W-:Y:S01]  /*68a0*/  FFMA.FTZ R62, R122, R122, R57 ;  /* 0x0000007a7a3e7223 */ /* 0x004fe20000010039 */
[----:B------:R-:W-:-:S03]  /*68b0*/  FMUL.FTZ R57, R73, R73 ;  /* 0x0000004949397220 */ /* 0x000fc60000410000 */
[----:B------:R-:W-:Y:S01]  /*68c0*/  FADD.FTZ R56, R56, R62 ;  /* 0x0000003e38387221 */ /* 0x000fe20000010000 */
[----:B---3--:R-:W-:Y:S01]  /*68d0*/  FFMA.FTZ R62, R123, R123, R57 ;  /* 0x0000007b7b3e7223 */ /* 0x008fe20000010039 */
[----:B------:R-:W-:-:S03]  /*68e0*/  FMUL.FTZ R57, R74, R74 ;  /* 0x0000004a4a397220 */ /* 0x000fc60000410000 */
[----:B------:R-:W-:Y:S01]  /*68f0*/  FADD.FTZ R56, R56, R62 ;  /* 0x0000003e38387221 */ /* 0x000fe20000010000 */
[----:B------:R-:W-:Y:S01]  /*6900*/  FFMA.FTZ R62, R109, R109, R57 ;  /* 0x0000006d6d3e7223 */ /* 0x000fe20000010039 */
        /* <DEDUP_REMOVED lines=132> */
[----:B------:R-:W-:Y:S01]  /*7150*/  FMUL.FTZ R57, R44, R44 ;  /* 0x0000002c2c397220 */ /* 0x000fe20000410000 */
[----:B------:R-:W-:Y:S02]  /*7160*/  FMUL.FTZ R63, R46, R46 ;  /* 0x0000002e2e3f7220 */ /* 0x000fe40000410000 */
[----:B------:R-:W-:Y:S01]  /*7170*/  FADD.FTZ R56, R56, R62 ;  /* 0x0000003e38387221 */ /* 0x000fe20000010000 */
[----:B------:R-:W-:Y:S01]  /*7180*/  FFMA.FTZ R57, R43, R43, R57 ;  /* 0x0000002b2b397223 */ /* 0x000fe20000010039 */
[----:B------:R-:W-:-:S03]  /*7190*/  FFMA.FTZ R63, R45, R45, R63 ;  /* 0x0000002d2d3f7223 */ /* 0x000fc6000001003f */
[----:B------:R-:W-:Y:S01]  /*71a0*/  FADD.FTZ R62, R56, R57 ;  /* 0x00000039383e7221 */ /* 0x000fe20000010000 */
[----:B------:R-:W-:-:S03]  /*71b0*/  CS2R R56, SRZ ;  /* 0x0000000000387805 */ /* 0x000fc6000001ff00 */
[----:B------:R-:W-:Y:S01]  /*71c0*/  FADD.FTZ R62, R62, R63 ;  /* 0x0000003f3e3e7221 */ /* 0x000fe20000010000 */
[----:B------:R-:W-:-:S04]  /*71d0*/  FMUL.FTZ R63, R48, R48 ;  /* 0x00000030303f7220 */ /* 0x000fc80000410000 */
[----:B------:R-:W-:-:S04]  /*71e0*/  FFMA.FTZ R63, R47, R47, R63 ;  /* 0x0000002f2f3f7223 */ /* 0x000fc8000001003f */
[----:B------:R-:W-:Y:S01]  /*71f0*/  FADD.FTZ R62, R62, R63 ;  /* 0x0000003f3e3e7221 */ /* 0x000fe20000010000 */
[----:B----4-:R0:W2:Y:S02]  /*7200*/  @!P6 LDG.E.64 R56, desc[UR14][R60.64] ;  /* 0x0000000e3c38e981 */ /* 0x0100a4000c1e1b00 */
[----:B0-----:R-:W-:Y:S02]  /*7210*/  CS2R R60, SRZ ;  /* 0x00000000003c7805 */ /* 0x001fe4000001ff00 */
[----:B------:R-:W-:Y:S01]  /*7220*/  @!P2 MOV R61, R3 ;  /* 0x00000003003da202 */ /* 0x000fe20000000f00 */
[----:B------:R-:W-:-:S04]  /*7230*/  @!P2 IMAD.MOV.U32 R60, RZ, RZ, R2 ;  /* 0x000000ffff3ca224 */ /* 0x000fc800078e0002 */
[----:B------:R-:W-:-:S04]  /*7240*/  FMUL.FTZ R63, R61, R61 ;  /* 0x0000003d3d3f7220 */ /* 0x000fc80000410000 */
[----:B------:R-:W-:-:S04]  /*7250*/  FFMA.FTZ R63, R60, R60, R63 ;  /* 0x0000003c3c3f7223 */ /* 0x000fc8000001003f */
[----:B------:R-:W-:Y:S01]  /*7260*/  FADD.FTZ R79, R62, R63 ;  /* 0x0000003f3e4f7221 */ /* 0x000fe20000010000 */
[----:B------:R-:W-:Y:S02]  /*7270*/  CS2R R62, SRZ ;  /* 0x00000000003e7805 */ /* 0x000fe4000001ff00 */
[----:B------:R-:W-:Y:S01]  /*7280*/  @!P3 MOV R62, R33 ;  /* 0x00000021003eb202 */ /* 0x000fe20000000f00 */
[----:B------:R-:W-:-:S04]  /*7290*/  @!P3 IMAD.MOV.U32 R63, RZ, RZ, R32 ;  /* 0x000000ffff3fb224 */ /* 0x000fc800078e0020 */
[----:B------:R-:W-:-:S04]  /*72a0*/  FMUL.FTZ R64, R62, R62 ;  /* 0x0000003e3e407220 */ /* 0x000fc80000410000 */
[----:B------:R-:W-:-:S04]  /*72b0*/  FFMA.FTZ R64, R63, R63, R64 ;  /* 0x0000003f3f407223 */ /* 0x000fc80000010040 */
[----:B------:R-:W-:Y:S01]  /*72c0*/  FADD.FTZ R79, R79, R64 ;  /* 0x000000404f4f7221 */ /* 0x000fe20000010000 */
[----:B------:R-:W-:Y:S02]  /*72d0*/  CS2R R64, SRZ ;  /* 0x0000000000407805 */ /* 0x000fe4000001ff00 */
[----:B------:R-:W-:Y:S02]  /*72e0*/  @!P4 MOV R64, R35 ;  /* 0x000000230040c202 */ /* 0x000fe40000000f00 */
[----:B------:R-:W-:-:S03]  /*72f0*/  @!P4 MOV R65, R34 ;  /* 0x000000220041c202 */ /* 0x000fc60000000f00 */
[----:B------:R-:W-:-:S04]  /*7300*/  FMUL.FTZ R66, R64, R64 ;  /* 0x0000004040427220 */ /* 0x000fc80000410000 */
[----:B------:R-:W-:-:S04]  /*7310*/  FFMA.FTZ R66, R65, R65, R66 ;  /* 0x0000004141427223 */ /* 0x000fc80000010042 */
[----:B------:R-:W-:Y:S01]  /*7320*/  FADD.FTZ R79, R79, R66 ;  /* 0x000000424f4f7221 */ /* 0x000fe20000010000 */
[----:B------:R-:W-:Y:S01]  /*7330*/  FADD.FTZ R66, R70, R49 ;  /* 0x0000003146427221 */ /* 0x000fe20000010000 */
[----:B------:R-:W-:Y:S01]  /*7340*/  FADD.FTZ R67, R67, R59 ;  /* 0x0000003b43437221 */ /* 0x000fe20000010000 */
[----:B------:R0:W-:Y:S02]  /*7350*/  STL [R1+0x2cc], R51 ;  /* 0x0002cc3301007387 */ /* 0x0001e40000100800 */
[----:B------:R-:W-:Y:S02]  /*7360*/  FADD.FTZ R66, RZ, R66 ;  /* 0x00000042ff427221 */ /* 0x000fe40000010000 */
[----:B------:R1:W-:Y:S02]  /*7370*/  STL [R1+0x2c8], R50 ;  /* 0x0002c83201007387 */ /* 0x0003e40000100800 */
[----:B------:R-:W-:Y:S02]  /*7380*/  FADD.FTZ R66, R66, R67 ;  /* 0x0000004342427221 */ /* 0x000fe40000010000 */
[----:B------:R-:W3:Y:S04]  /*7390*/  LDL R67, [R1+0x244] ;  /* 0x0002440001437983 */ /* 0x000ee80000100800 */
[----:B0-----:R-:W3:Y:S04]  /*73a0*/  LDL R51, [R1+0x238] ;  /* 0x0002380001337983 */ /* 0x001ee80000100800 */
[----:B-1----:R-:W4:Y:S04]  /*73b0*/  LDL R50, [R1+0x23c] ;  /* 0x00023c0001327983 */ /* 0x002f280000100800 */
[----:B------:R-:W2:Y:S01]  /*73c0*/  LDL.LU R59, [R1+0x2d0] ;  /* 0x0002d000013b7983 */ /* 0x000ea20000300800 */
[----:B---3--:R-:W-:-:S03]  /*73d0*/  FADD.FTZ R67, R67, R51 ;  /* 0x0000003343437221 */ /* 0x008fc60000010000 */
[----:B------:R-:W3:Y:S01]  /*73e0*/  LDL.LU R51, [R1+0x2cc] ;  /* 0x0002cc0001337983 */ /* 0x000ee20000300800 */
[----:B------:R-:W-:-:S03]  /*73f0*/  FADD.FTZ R66, R66, R67 ;  /* 0x0000004342427221 */ /* 0x000fc60000010000 */
[----:B------:R-:W4:Y:S02]  /*7400*/  LDL R67, [R1+0x24c] ;  /* 0x00024c0001437983 */ /* 0x000f240000100800 */
[----:B----4-:R-:W-:Y:S02]  /*7410*/  FADD.FTZ R67, R67, R50 ;  /* 0x0000003243437221 */ /* 0x010fe40000010000 */
[----:B------:R-:W4:Y:S02]  /*7420*/  LDL.LU R50, [R1+0x2c8] ;  /* 0x0002c80001327983 */ /* 0x000f240000300800 */
[----:B------:R-:W-:Y:S02]  /*7430*/  FADD.FTZ R66, R66, R67 ;  /* 0x0000004342427221 */ /* 0x000fe40000010000 */
[----:B------:R-:W4:Y:S02]  /*7440*/  LDL R67, [R1+0x258] ;  /* 0x0002580001437983 */ /* 0x000f240000100800 */
[----:B----4-:R-:W-:-:S02]  /*7450*/  FADD.FTZ R67, R67, R50 ;  /* 0x0000003243437221 */ /* 0x010fc40000010000 */
[----:B------:R-:W4:Y:S02]  /*7460*/  LDL.LU R50, [R1+0x2c4] ;  /* 0x0002c40001327983 */ /* 0x000f240000300800 */
[----:B------:R-:W-:Y:S02]  /*7470*/  FADD.FTZ R66, R66, R67 ;  /* 0x0000004342427221 */ /* 0x000fe40000010000 */
[----:B------:R-:W3:Y:S02]  /*7480*/  LDL R67, [R1+0x264] ;  /* 0x0002640001437983 */ /* 0x000ee40000100800 */
[----:B---3--:R-:W-:Y:S02]  /*7490*/  FADD.FTZ R67, R67, R51 ;  /* 0x0000003343437221 */ /* 0x008fe40000010000 */
[----:B------:R-:W3:Y:S02]  /*74a0*/  LDL.LU R51, [R1+0x2c0] ;  /* 0x0002c00001337983 */ /* 0x000ee40000300800 */
[----:B------:R-:W-:-:S02]  /*74b0*/  FADD.FTZ R66, R66, R67 ;  /* 0x0000004342427221 */ /* 0x000fc40000010000 */
[----:B------:R-:W2:Y:S02]  /*74c0*/  LDL R67, [R1+0x268] ;  /* 0x0002680001437983 */ /* 0x000ea40000100800 */
[----:B--2---:R-:W-:Y:S02]  /*74d0*/  FADD.FTZ R67, R67, R59 ;  /* 0x0000003b43437221 */ /* 0x004fe40000010000 */
[----:B------:R0:W-:Y:S02]  /*74e0*/  STL [R1+0x280], R52 ;  /* 0x0002803401007387 */ /* 0x0001e40000100800 */
[----:B------:R-:W-:Y:S02]  /*74f0*/  FADD.FTZ R66, R66, R67 ;  /* 0x0000004342427221 */ /* 0x000fe40000010000 */
[----:B------:R1:W-:Y:S04]  /*7500*/  STL [R1+0x284], R53 ;  /* 0x0002843501007387 */ /* 0x0003e80000100800 */
[----:B------:R-:W2:Y:S04]  /*7510*/  LDL R67, [R1+0x254] ;  /* 0x0002540001437983 */ /* 0x000ea80000100800 */
[----:B------:R4:W-:Y:S04]  /*7520*/  STL [R1+0x288], R54 ;  /* 0x0002883601007387 */ /* 0x0009e80000100800 */
[----:B------:R3:W-:Y:S04]  /*7530*/  STL [R1+0x28c], R55 ;  /* 0x00028c3701007387 */ /* 0x0007e80000100800 */
[----:B------:R3:W-:Y:S04]  /*7540*/  STL [R1+0x290], R58 ;  /* 0x0002903a01007387 */ /* 0x0007e80000100800 */
[----:B------:R0:W5:Y:S04]  /*7550*/  LDL.LU R59, [R1+0x2bc] ;  /* 0x0002bc00013b7983 */ /* 0x0001680000300800 */
[----:B------:R3:W-:Y:S01]  /*7560*/  STL [R1+0x29c], R96 ;  /* 0x00029c6001007387 */ /* 0x0007e20000100800 */
[----:B--2---:R-:W-:-:S04]  /*7570*/  FADD.FTZ R67, R124, R67 ;  /* 0x000000437c437221 */ /* 0x004fc80000010000 */
[----:B------:R-:W-:Y:S01]  /*7580*/  FADD.FTZ R66, R66, R67 ;  /* 0x0000004342427221 */ /* 0x000fe20000010000 */
[----:B------:R-:W-:-:S04]  /*7590*/  FADD.FTZ R67, R68, R125 ;  /* 0x0000007d44437221 */ /* 0x000fc80000010000 */
[----:B------:R-:W-:Y:S01]  /*75a0*/  FADD.FTZ R66, R66, R67 ;  /* 0x0000004342427221 */ /* 0x000fe20000010000 */
[----:B------:R-:W-:-:S04]  /*75b0*/  FADD.FTZ R67, R122, R69 ;  /* 0x000000457a437221 */ /* 0x000fc80000010000 */
[----:B------:R-:W-:Y:S01]  /*75c0*/  FADD.FTZ R66, R66, R67 ;  /* 0x0000004342427221 */ /* 0x000fe20000010000 */
[----:B------:R-:W-:-:S04]  /*75d0*/  FADD.FTZ R67, R123, R73 ;  /* 0x000000497b437221 */ /* 0x000fc80000010000 */
[----:B------:R-:W-:Y:S01]  /*75e0*/  FADD.FTZ R66, R66, R67 ;  /* 0x0000004342427221 */ /* 0x000fe20000010000 */
[----:B------:R-:W-:-:S04]  /*75f0*/  FADD.FTZ R67, R109, R74 ;  /* 0x0000004a6d437221 */ /* 0x000fc80000010000 */
[----:B------:R-:W-:Y:S01]  /*7600*/  FADD.FTZ R66, R66, R67 ;  /* 0x0000004342427221 */ /* 0x000fe20000010000 */
[----:B------:R-:W-:Y:S02]  /*7610*/  FADD.FTZ R67, R52, R75 ;  /* 0x0000004b34437221 */ /* 0x000fe40000010000 */
[----:B0-----:R0:W5:Y:S02]  /*7620*/  LDL.LU R52, [R1+0x2b8] ;  /* 0x0002b80001347983 */ /* 0x0011640000300800 */
[----:B------:R-:W-:Y:S01]  /*7630*/  FADD.FTZ R66, R66, R67 ;  /* 0x0000004342427221 */ /* 0x000fe20000010000 */
[----:B------:R-:W-:Y:S02]  /*7640*/  FADD.FTZ R67, R53, R76 ;  /* 0x0000004c35437221 */ /* 0x000fe40000010000 */
[----:B-1----:R0:W5:Y:S02]  /*7650*/  LDL.LU R53, [R1+0x2b4] ;  /* 0x0002b40001357983 */ /* 0x0021640000300800 */
[----:B------:R-:W-:Y:S01]  /*7660*/  FADD.FTZ R66, R66, R67 ;  /* 0x0000004342427221 */ /* 0x000fe20000010000 */
[----:B------:R-:W-:-:S02]  /*7670*/  FADD.FTZ R67, R54, R77 ;  /* 0x0000004d36437221 */ /* 0x000fc40000010000 */
[----:B----4-:R0:W5:Y:S02]  /*7680*/  LDL.LU R54, [R1+0x2b0] ;  /* 0x0002b00001367983 */ /* 0x0101640000300800 */
[----:B------:R-:W-:Y:S01]  /*7690*/  FADD.FTZ R66, R66, R67 ;  /* 0x0000004342427221 */ /* 0x000fe20000010000 */
[----:B------:R-:W-:Y:S02]  /*76a0*/  FADD.FTZ R67, R55, R78 ;  /* 0x0000004e37437221 */ /* 0x000fe40000010000 */
[----:B---3--:R0:W5:Y:S02]  /*76b0*/  LDL.LU R55, [R1+0x2ac] ;  /* 0x0002ac0001377983 */ /* 0x0081640000300800 */
[----:B------:R-:W-:Y:S01]  /*76c0*/  FADD.FTZ R66, R66, R67 ;  /* 0x0000004342427221 */ /* 0x000fe20000010000 */
[----:B------:R-:W-:Y:S02]  /*76d0*/  FADD.FTZ R67, R58, R81 ;  /* 0x000000513a437221 */ /* 0x000fe40000010000 */
[----:B------:R0:W5:Y:S02]  /*76e0*/  LDL.LU R58, [R1+0x2a8] ;  /* 0x0002a800013a7983 */ /* 0x0001640000300800 */
        /* <DEDUP_REMOVED lines=85> */
[----:B------:R-:W-:Y:S01]  /*7c40*/  FADD.FTZ R67, R60, R61 ;  /* 0x0000003d3c437221 */ /* 0x000fe20000010000 */
[----:B------:R-:W-:-:S03]  /*7c50*/  FADD.FTZ R68, R63, R62 ;  /* 0x0000003e3f447221 */ /* 0x000fc60000010000 */
[----:B------:R-:W-:-:S04]  /*7c60*/  FADD.FTZ R66, R66, R67 ;  /* 0x0000004342427221 */ /* 0x000fc80000010000 */
[----:B------:R-:W-:Y:S01]  /*7c70*/  FADD.FTZ R68, R66, R68 ;  /* 0x0000004442447221 */ /* 0x000fe20000010000 */
[----:B------:R-:W-:Y:S01]  /*7c80*/  CS2R R66, SRZ ;  /* 0x0000000000427805 */ /* 0x000fe2000001ff00 */
[----:B------:R-:W-:Y:S01]  /*7c90*/  FADD.FTZ R69, R65, R64 ;  /* 0x0000004041457221 */ /* 0x000fe20000010000 */
[----:B------:R-:W-:Y:S01]  /*7ca0*/  @!P5 MOV R67, R51 ;  /* 0x000000330043d202 */ /* 0x000fe20000000f00 */
[----:B------:R-:W-:Y:S02]  /*7cb0*/  @!P5 IMAD.MOV.U32 R66, RZ, RZ, R50 ;  /* 0x000000ffff42d224 */ /* 0x000fe400078e0032 */
[----:B------:R-:W-:Y:S02]  /*7cc0*/  FADD.FTZ R68, R68, R69 ;  /* 0x0000004544447221 */ /* 0x000fe40000010000 */
[----:B------:R-:W-:Y:S01]  /*7cd0*/  FADD.FTZ R96, R66, R67 ;  /* 0x0000004342607221 */ /* 0x000fe20000010000 */
[----:B------:R1:W-:Y:S03]  /*7ce0*/  STL [R1+0x2a0], R71 ;  /* 0x0002a04701007387 */ /* 0x0003e60000100800 */
[----:B------:R-:W-:Y:S01]  /*7cf0*/  FADD.FTZ R96, R68, R96 ;  /* 0x0000006044607221 */ /* 0x000fe20000010000 */
[----:B------:R2:W-:Y:S01]  /*7d00*/  STL [R1+0x298], R101 ;  /* 0x0002986501007387 */ /* 0x0005e20000100800 */
[----:B------:R-:W-:Y:S01]  /*7d10*/  CS2R R68, SRZ ;  /* 0x0000000000447805 */ /* 0x000fe2000001ff00 */
[----:B-1----:R-:W-:Y:S01]  /*7d20*/  FMUL.FTZ R71, R67, R67 ;  /* 0x0000004343477220 */ /* 0x002fe20000410000 */
[----:B------:R-:W-:Y:S01]  /*7d30*/  @!P6 MOV R68, R56 ;  /* 0x000000380044e202 */ /* 0x000fe20000000f00 */
[----:B------:R-:W-:Y:S01]  /*7d40*/  @!P6 IMAD.MOV.U32 R69, RZ, RZ, R57 ;  /* 0x000000ffff45e224 */ /* 0x000fe200078e0039 */
[----:B--2---:R-:W1:Y:S01]  /*7d50*/  S2R R101, SR_LANEID ;  /* 0x0000000000657919 */ /* 0x004e620000000000 */
[----:B------:R-:W-:-:S04]  /*7d60*/  FFMA.FTZ R71, R66, R66, R71 ;  /* 0x0000004242477223 */ /* 0x000fc80000010047 */
[----:B------:R-:W-:Y:S01]  /*7d70*/  FADD.FTZ R79, R79, R71 ;  /* 0x000000474f4f7221 */ /* 0x000fe20000010000 */
[----:B------:R-:W-:-:S04]  /*7d80*/  FADD.FTZ R71, R68, R69 ;  /* 0x0000004544477221 */ /* 0x000fc80000010000 */
[----:B------:R-:W-:Y:S01]  /*7d90*/  FADD.FTZ R96, R96, R71 ;  /* 0x0000004760607221 */ /* 0x000fe20000010000 */
[----:B------:R-:W-:-:S04]  /*7da0*/  FMUL.FTZ R71, R69, R69 ;  /* 0x0000004545477220 */ /* 0x000fc80000410000 */
[----:B------:R-:W-:-:S04]  /*7db0*/  FFMA.FTZ R71, R68, R68, R71 ;  /* 0x0000004444477223 */ /* 0x000fc80000010047 */
[----:B------:R-:W-:Y:S02]  /*7dc0*/  FADD.FTZ R79, R79, R71 ;  /* 0x000000474f4f7221 */ /* 0x000fe40000010000 */
[----:B------:R-:W2:Y:S01]  /*7dd0*/  SHFL.DOWN PT, R71, R96, 0x1, 0x1f ;  /* 0x08201f0060477f89 */ /* 0x000ea200000e0000 */
[----:B-1----:R-:W-:-:S13]  /*7de0*/  ISETP.GT.AND P1, PT, R101, 0x1e, PT ;  /* 0x0000001e6500780c */ /* 0x002fda0003f24270 */
[----:B--2---:R-:W-:Y:S02]  /*7df0*/  @!P1 FADD.FTZ R96, R96, R71 ;  /* 0x0000004760609221 */ /* 0x004fe40000010000 */
[----:B------:R-:W1:Y:S02]  /*7e00*/  SHFL.DOWN PT, R71, R79, 0x1, 0x1f ;  /* 0x08201f004f477f89 */ /* 0x000e6400000e0000 */
[----:B-1----:R-:W-:Y:S02]  /*7e10*/  @!P1 FADD.FTZ R79, R79, R71 ;  /* 0x000000474f4f9221 */ /* 0x002fe40000010000 */
[----:B------:R-:W1:Y:S01]  /*7e20*/  SHFL.DOWN PT, R71, R96, 0x2, 0x1f ;  /* 0x08401f0060477f89 */ /* 0x000e6200000e0000 */
[----:B------:R-:W-:-:S13]  /*7e30*/  ISETP.GT.AND P1, PT, R101, 0x1d, PT ;  /* 0x0000001d6500780c */ /* 0x000fda0003f24270 */
[----:B-1----:R-:W-:Y:S02]  /*7e40*/  @!P1 FADD.FTZ R96, R96, R71 ;  /* 0x0000004760609221 */ /* 0x002fe40000010000 */
[----:B------:R-:W1:Y:S04]  /*7e50*/  SHFL.DOWN PT, R71, R79, 0x2, 0x1f ;  /* 0x08401f004f477f89 */ /* 0x000e6800000e0000 */
[----:B------:R-:W-:Y:S04]  /*7e60*/  STL.64 [R1+0x1e8], R2 ;  /* 0x0001e80201007387 */ /* 0x000fe80000100a00 */
[----:B------:R-:W2:Y:S01]  /*7e70*/  SHFL.DOWN PT, R2, R96, 0x4, 0x1f ;  /* 0x08801f0060027f89 */ /* 0x000ea200000e0000 */
[----:B-1----:R-:W-:-:S05]  /*7e80*/  @!P1 FADD.FTZ R79, R79, R71 ;  /* 0x000000474f4f9221 */ /* 0x002fca0000010000 */
[----:B------:R-:W1:Y:S01]  /*7e90*/  SHFL.DOWN PT, R3, R79, 0x4, 0x1f ;  /* 0x08801f004f037f89 */ /* 0x000e6200000e0000 */
[----:B------:R-:W-:-:S13]  /*7ea0*/  ISETP.GT.AND P1, PT, R101, 0x1b, PT ;  /* 0x0000001b6500780c */ /* 0x000fda0003f24270 */
[----:B--2---:R-:W-:-:S05]  /*7eb0*/  @!P1 FADD.FTZ R96, R96, R2 ;  /* 0x0000000260609221 */ /* 0x004fca0000010000 */
[----:B------:R-:W2:Y:S01]  /*7ec0*/  SHFL.DOWN PT, R2, R96, 0x8, 0x1f ;  /* 0x09001f0060027f89 */ /* 0x000ea200000e0000 */
[----:B-1----:R-:W-:-:S05]  /*7ed0*/  @!P1 FADD.FTZ R79, R79, R3 ;  /* 0x000000034f4f9221 */ /* 0x002fca0000010000 */
[----:B------:R-:W1:Y:S04]  /*7ee0*/  SHFL.DOWN PT, R3, R79, 0x8, 0x1f ;  /* 0x09001f004f037f89 */ /* 0x000e6800000e0000 */
[----:B------:R-:W-:Y:S01]  /*7ef0*/  STL [R1+0x294], R103 ;  /* 0x0002946701007387 */ /* 0x000fe20000100800 */
[----:B------:R-:W3:Y:S03]  /*7f00*/  S2R R71, SR_TID.X ;  /* 0x0000000000477919 */ /* 0x000ee60000002100 */
[----:B------:R-:W-:Y:S04]  /*7f10*/  STL.64 [R1+0x200], R50 ;  /* 0x0002003201007387 */ /* 0x000fe80000100a00 */
[----:B------:R-:W-:Y:S01]  /*7f20*/  STL.64 [R1+0x208], R56 ;  /* 0x0002083801007387 */ /* 0x000fe20000100a00 */
[----:B------:R-:W-:-:S03]  /*7f30*/  ISETP.GT.AND P2, PT, R101, 0xf, PT ;  /* 0x0000000f6500780c */ /* 0x000fc60003f44270 */
[----:B------:R2:W-:Y:S01]  /*7f40*/  STL.64 [R1+0x1f0], R32 ;  /* 0x0001f02001007387 */ /* 0x0005e20000100a00 */
[----:B------:R-:W-:Y:S01]  /*7f50*/  ISETP.GT.AND P1, PT, R101, 0x17, PT ;  /* 0x000000176500780c */ /* 0x000fe20003f24270 */
[----:B------:R-:W-:Y:S01]  /*7f60*/  BSSY.RECONVERGENT B0, `(.L_x_3894) ;  /* 0x0000014000007945 */ /* 0x000fe20003800200 */
[----:B--2---:R-:W-:Y:S01]  /*7f70*/  FADD.FTZ R32, R96, R2 ;  /* 0x0000000260207221 */ /* 0x004fe20000010000 */
[----:B-1----:R-:W-:-:S04]  /*7f80*/  FADD.FTZ R33, R79, R3 ;  /* 0x000000034f217221 */ /* 0x002fc80000010000 */
[----:B------:R-:W-:Y:S02]  /*7f90*/  FSEL R2, R96, R32, P1 ;  /* 0x0000002060027208 */ /* 0x000fe40000800000 */
[----:B------:R-:W-:Y:S01]  /*7fa0*/  FSEL R3, R79, R33, P1 ;  /* 0x000000214f037208 */ /* 0x000fe20000800000 */
[----:B------:R0:W-:Y:S04]  /*7fb0*/  STL.64 [R1+0x1f8], R34 ;  /* 0x0001f82201007387 */ /* 0x0001e80000100a00 */
[----:B------:R0:W1:Y:S04]  /*7fc0*/  SHFL.DOWN PT, R34, R2, 0x10, 0x1f ;  /* 0x0a001f0002227f89 */ /* 0x00006800000e0000 */
[----:B------:R0:W2:Y:S01]  /*7fd0*/  SHFL.DOWN PT, R35, R3, 0x10, 0x1f ;  /* 0x0a001f0003237f89 */ /* 0x0000a200000e0000 */
[----:B---3--:R-:W-:Y:S05]  /*7fe0*/  @P2 BRA `(.L_x_3895) ;  /* 0x00000000002c2947 */ /* 0x008fea0003800000 */
[----:B------:R-:W-:Y:S01]  /*7ff0*/  ISETP.NE.AND P1, PT, R101, RZ, PT ;  /* 0x000000ff6500720c */ /* 0x000fe20003f25270 */
[----:B01----:R-:W-:Y:S01]  /*8000*/  FADD.FTZ R2, R32, R34 ;  /* 0x0000002220027221 */ /* 0x003fe20000010000 */
[----:B--2---:R-:W-:-:S11]  /*8010*/  FADD.FTZ R3, R33, R35 ;  /* 0x0000002321037221 */ /* 0x004fd60000010000 */
[----:B------:R-:W0:Y:S01]  /*8020*/  @!P1 S2R R32, SR_CgaCtaId ;  /* 0x0000000000209919 */ /* 0x000e220000008800 */
[----:B------:R-:W-:-:S04]  /*8030*/  @!P1 MOV R33, 0x400 ;  /* 0x0000040000219802 */ /* 0x000fc80000000f00 */
[----:B0-----:R-:W-:Y:S02]  /*8040*/  @!P1 LEA R32, R32, R33, 0x18 ;  /* 0x0000002120209211 */ /* 0x001fe400078ec0ff */
[----:B------:R-:W0:Y:S02]  /*8050*/  @!P1 S2R R33, SR_TID.X ;  /* 0x0000000000219919 */ /* 0x000e240000002100 */
[----:B0-----:R-:W-:-:S04]  /*8060*/  @!P1 SHF.R.U32.HI R33, RZ, 0x2, R33 ;  /* 0x00000002ff219819 */ /* 0x001fc80000011621 */
[----:B------:R-:W-:-:S04]  /*8070*/  @!P1 LOP3.LUT R33, R33, 0xf8, RZ, 0xc0, !PT ;  /* 0x000000f821219812 */ /* 0x000fc800078ec0ff */
[----:B------:R-:W-:-:S05]  /*8080*/  @!P1 IADD3 R32, PT, PT, R33, R32, RZ ;  /* 0x0000002021209210 */ /* 0x000fca0007ffe0ff */
[----:B------:R3:W-:Y:S02]  /*8090*/  @!P1 STS.64 [R32+0x10], R2 ;  /* 0x0000100220009388 */ /* 0x0007e40000000a00 */
.L_x_3895:
[----:B------:R-:W-:Y:S05]  /*80a0*/  BSYNC.RECONVERGENT B0 ;  /* 0x0000000000007941 */ /* 0x000fea0003800200 */
.L_x_3894:
[----:B------:R-:W-:Y:S01]  /*80b0*/  BAR.SYNC.DEFER_BLOCKING 0x0 ;  /* 0x0000000000007b1d */ /* 0x000fe20000010000 */
[----:B------:R-:W-:-:S05]  /*80c0*/  ISETP.NE.AND P1, PT, R71, RZ, PT ;  /* 0x000000ff4700720c */ /* 0x000fca0003f25270 */
[----:B------:R-:W-:Y:S08]  /*80d0*/  BSSY.RECONVERGENT B0, `(.L_x_3896) ;  /* 0x0000026000007945 */ /* 0x000ff00003800200 */
[----:B------:R-:W-:Y:S05]  /*80e0*/  @P1 BRA `(.L_x_3897) ;  /* 0x0000000000901947 */ /* 0x000fea0003800000 */
[----:B------:R-:W4:Y:S01]  /*80f0*/  S2UR UR7, SR_CgaCtaId ;  /* 0x00000000000779c3 */ /* 0x000f220000008800 */
[----:B------:R-:W-:Y:S02]  /*8100*/  UMOV UR5, 0x400 ;  /* 0x0000040000057882 */ /* 0x000fe40000000000 */
[----:B----4-:R-:W-:-:S09]  /*8110*/  ULEA UR5, UR7, UR5, 0x18 ;  /* 0x0000000507057291 */ /* 0x010fd2000f8ec0ff */
[----:B---3--:R-:W0:Y:S02]  /*8120*/  LDS.64 R32, [UR5+0x18] ;  /* 0x00001805ff207984 */ /* 0x008e240008000a00 */
[----:B0-----:R-:W-:Y:S01]  /*8130*/  FADD.FTZ R2, R2, R32 ;  /* 0x0000002002027221 */ /* 0x001fe20000010000 */
[----:B------:R-:W-:Y:S02]  /*8140*/  FADD.FTZ R3, R3, R33 ;  /* 0x0000002103037221 */ /* 0x000fe40000010000 */
[----:B-12---:R-:W0:Y:S02]  /*8150*/  LDS.128 R32, [UR5+0x20] ;  /* 0x00002005ff207984 */ /* 0x006e240008000c00 */
[----:B0-----:R-:W-:Y:S01]  /*8160*/  FADD.FTZ R2, R2, R32 ;  /* 0x0000002002027221 */ /* 0x001fe20000010000 */
[----:B------:R-:W-:-:S03]  /*8170*/  FADD.FTZ R3, R3, R33 ;  /* 0x0000002103037221 */ /* 0x000fc60000010000 */
[----:B------:R-:W-:Y:S01]  /*8180*/  FADD.FTZ R2, R2, R34 ;  /* 0x0000002202027221 */ /* 0x000fe20000010000 */
[----:B------:R-:W-:Y:S02]  /*8190*/  FADD.FTZ R3, R3, R35 ;  /* 0x0000002303037221 */ /* 0x000fe40000010000 */
[----:B------:R-:W0:Y:S02]  /*81a0*/  LDS.128 R32, [UR5+0x30] ;  /* 0x00003005ff207984 */ /* 0x000e240008000c00 */
        /* <DEDUP_REMOVED lines=23> */
[----:B------:R-:W-:-:S07]  /*8320*/  FADD.FTZ R3, R3, R35 ;  /* 0x0000002303037221 */ /* 0x000fce0000010000 */
.L_x_3897:
[----:B------:R-:W-:Y:S05]  /*8330*/  BSYNC.RECONVERGENT B0 ;  /* 0x0000000000007941 */ /* 0x000fea0003800200 */
.L_x_3896:
[----:B------:R-:W4:Y:S02]  /*8340*/  LDCU UR5, c[0x0][0x370] ;  /* 0x00006e00ff0577ac */ /* 0x000f240008000800 */
[----:B----4-:R-:W-:-:S09]  /*8350*/  UISETP.GE.U32.AND UP0, UPT, UR5, 0x2, UPT ;  /* 0x000000020500788c */ /* 0x010fd2000bf06070 */
[----:B------:R-:W-:Y:S05]  /*8360*/  BRA.U !UP0, `(.L_x_3898) ;  /* 0x0000001508b87547 */ /* 0x000fea000b800000 */
[----:B------:R-:W-:Y:S04]  /*8370*/  BSSY.RECONVERGENT B0, `(.L_x_3899) ;  /* 0x000002f000007945 */ /* 0x000fe80003800200 */
[----:B------:R-:W-:Y:S05]  /*8380*/  @P1 BRA `(.L_x_3900) ;  /* 0x0000000000b41947 */ /* 0x000fea0003800000 */
[----:B------:R-:W4:Y:S01]  /*8390*/  LDCU UR12, c[0x0][0x374] ;  /* 0x00006e80ff0c77ac */ /* 0x000f220008000800 */
[----:B------:R-:W-:Y:S01]  /*83a0*/  S2UR UR22, SR_CTAID.Y ;  /* 0x00000000001679c3 */ /* 0x000fe20000002600 */
[----:B------:R-:W0:Y:S01]  /*83b0*/  LDCU UR20, c[0x0][0x370] ;  /* 0x00006e00ff1477ac */ /* 0x000e220008000800 */
[----:B------:R-:W1:Y:S06]  /*83c0*/  LDCU.128 UR16, c[0x0][0x3b0] ;  /* 0x00007600ff1077ac */ /* 0x000e6c0008000c00 */
[----:B------:R-:W2:Y:S01]  /*83d0*/  S2UR UR10, SR_CTAID.X ;  /* 0x00000000000a79c3 */ /* 0x000ea20000002500 */
[----:B------:R-:W-:-:S04]  /*83e0*/  ULOP3.LUT UR21, UR4, 0x1, URZ, 0xc0, !UPT ;  /* 0x0000000104157892 */ /* 0x000fc8000f8ec0ff */
[----:B----4-:R-:W-:-:S04]  /*83f0*/  UIMAD UR5, UR21, UR12, URZ ;  /* 0x0000000c150572a4 */ /* 0x010fc8000f8e02ff */
[----:B0-----:R-:W-:-:S04]  /*8400*/  UIMAD UR7, UR5, UR20, URZ ;  /* 0x00000014050772a4 */ /* 0x001fc8000f8e02ff */
[----:B------:R-:W-:Y:S02]  /*8410*/  USHF.L.U32 UR7, UR7, 0x1, URZ ;  /* 0x0000000107077899 */ /* 0x000fe400080006ff */
[----:B--2---:R-:W-:Y:S02]  /*8420*/  UIMAD UR12, UR10, UR12, UR22 ;  /* 0x0000000c0a0c72a4 */ /* 0x004fe4000f8e0216 */
[----:B-1----:R-:W-:Y:S02]  /*8430*/  UIMAD.WIDE UR10, UR7, 0x4, UR18 ;  /* 0x00000004070a78a5 */ /* 0x002fe4000f8e0212 */
[----:B------:R-:W-:Y:S02]  /*8440*/  ULOP3.LUT UP0, UR7, UR4, 0x2, URZ, 0xc0, !UPT ;  /* 0x0000000204077892 */ /* 0x000fe4000f80c0ff */
[----:B------:R-:W-:Y:S02]  /*8450*/  UIMAD.WIDE.U32 UR12, UR12, 0x8, UR10 ;  /* 0x000000080c0c78a5 */ /* 0x000fe4000f8e000a */
[----:B------:R-:W-:-:S02]  /*8460*/  UIADD3 UR10, UPT, UPT, UR5, UR22, URZ ;  /* 0x00000016050a7290 */ /* 0x000fc4000fffe0ff */
[----:B------:R-:W-:Y:S02]  /*8470*/  UIADD3 UR7, UPT, UPT, -UR7, 0x1, URZ ;  /* 0x0000000107077890 */ /* 0x000fe4000fffe1ff */
[----:B------:R-:W-:Y:S01]  /*8480*/  UIMAD.WIDE.U32 UR10, UR10, 0x4, UR16 ;  /* 0x000000040a0a78a5 */ /* 0x000fe2000f8e0010 */
[----:B---3--:R-:W-:Y:S01]  /*8490*/  MOV R32, UR12 ;  /* 0x0000000c00207c02 */ /* 0x008fe20008000f00 */
[----:B------:R-:W-:Y:S02]  /*84a0*/  IMAD.U32 R33, RZ, RZ, UR13 ;  /* 0x0000000dff217e24 */ /* 0x000fe4000f8e00ff */
[----:B------:R-:W-:-:S03]  /*84b0*/  MOV R34, UR7 ;  /* 0x0000000700227c02 */ /* 0x000fc60008000f00 */
[----:B------:R0:W-:Y:S02]  /*84c0*/  STG.E.64 desc[UR14][R32.64], R2 ;  /* 0x0000000220007986 */ /* 0x0001e4000c101b0e */
[----:B0-----:R-:W-:Y:S01]  /*84d0*/  MOV R32, UR10 ;  /* 0x0000000a00207c02 */ /* 0x001fe20008000f00 */
[----:B------:R-:W-:Y:S01]  /*84e0*/  IMAD.U32 R33, RZ, RZ, UR11 ;  /* 0x0000000bff217e24 */ /* 0x000fe2000f8e00ff */
[----:B------:R-:W-:Y:S06]  /*84f0*/  MEMBAR.ALL.GPU ;  /* 0x0000000000007992 */ /* 0x000fec000000a000 */
[----:B------:R-:W-:-:S00]  /*8500*/  ERRBAR ;  /* 0x00000000000079ab */ /* 0x000fc00000000000 */
[----:B------:R-:W-:Y:S06]  /*8510*/  CGAERRBAR ;  /* 0x00000000000075ab */ /* 0x000fec0000000000 */
[----:B------:R0:W-:Y:S01]  /*8520*/  REDG.E.ADD.S32.STRONG.GPU desc[UR14][R32.64], R34 ;  /* 0x000000222000798e */ /* 0x0001e2000c12e30e */
[----:B------:R-:W-:Y:S01]  /*8530*/  USEL UR5, UR20, URZ, !UP0 ;  /* 0x000000ff14057287 */ /* 0x000fe2000c000000 */
[----:B------:R-:W-:-:S03]  /*8540*/  UMOV UR7, 0xffffffff ;  /* 0xffffffff00077882 */ /* 0x000fc60000000000 */
[----:B------:R-:W-:Y:S01]  /*8550*/  UISETP.NE.AND UP0, UPT, UR7, UR5, UPT ;  /* 0x000000050700728c */ /* 0x000fe2000bf05270 */
[----:B0-----:R-:W-:-:S05]  /*8560*/  MOV R32, 0xffffffff ;  /* 0xffffffff00207802 */ /* 0x001fca0000000f00 */
[----:B------:R4:W-:Y:S03]  /*8570*/  STL [R1], R32 ;  /* 0x0000002001007387 */ /* 0x0009e60000100800 */
[----:B------:R-:W-:Y:S05]  /*8580*/  BRA.U !UP0, `(.L_x_3900) ;  /* 0x0000000108347547 */ /* 0x000fea000b800000 */
[----:B------:R-:W-:-:S11]  /*8590*/  ULOP3.LUT UP0, URZ, UR4, 0x2, URZ, 0xc0, !UPT ;  /* 0x0000000204ff7892 */ /* 0x000fd6000f80c0ff */
.L_x_3901:
[----:B------:R-:W0:Y:S02]  /*85a0*/  LDCU UR10, c[0x0][0x374] ;  /* 0x00006e80ff0a77ac */ /* 0x000e240008000800 */
[----:B0-----:R-:W-:-:S04]  /*85b0*/  UIMAD UR10, UR21, UR10, UR22 ;  /* 0x0000000a150a72a4 */ /* 0x001fc8000f8e0216 */
[----:B------:R-:W-:-:S06]  /*85c0*/  UIMAD.WIDE.U32 UR10, UR10, 0x4, UR16 ;  /* 0x000000040a0a78a5 */ /* 0x000fcc000f8e0010 */
[----:B----4-:R-:W-:Y:S01]  /*85d0*/  MOV R32, UR10 ;  /* 0x0000000a00207c02 */ /* 0x010fe20008000f00 */
[----:B------:R-:W-:-:S05]  /*85e0*/  IMAD.U32 R33, RZ, RZ, UR11 ;  /* 0x0000000bff217e24 */ /* 0x000fca000f8e00ff */
[----:B------:R-:W2:Y:S04]  /*85f0*/  LDG.E.STRONG.GPU R32, desc[UR14][R32.64] ;  /* 0x0000000e20207981 */ /* 0x000ea8000c1ef900 */
[----:B--2---:R-:W-:Y:S01]  /*8600*/  CCTL.IVALL ;  /* 0x00000000ff00798f */ /* 0x004fe20002000000 */
[----:B------:R-:W0:Y:S02]  /*8610*/  LDCU UR5, c[0x0][0x370] ;  /* 0x00006e00ff0577ac */ /* 0x000e240008000800 */
[----:B0-----:R-:W-:Y:S01]  /*8620*/  USEL UR5, UR5, URZ, !UP0 ;  /* 0x000000ff05057287 */ /* 0x001fe2000c000000 */
[----:B------:R0:W-:Y:S05]  /*8630*/  STL [R1], R32 ;  /* 0x0000002001007387 */ /* 0x0001ea0000100800 */
[----:B------:R-:W-:-:S13]  /*8640*/  ISETP.NE.AND P1, PT, R32, UR5, PT ;  /* 0x0000000520007c0c */ /* 0x000fda000bf25270 */
[----:B0-----:R-:W-:Y:S05]  /*8650*/  @P1 BRA `(.L_x_3901) ;  /* 0xfffffffc00d01947 */ /* 0x001fea000383ffff */
.L_x_3900:
[----:B------:R-:W-:Y:S05]  /*8660*/  BSYNC.RECONVERGENT B0 ;  /* 0x0000000000007941 */ /* 0x000fea0003800200 */
.L_x_3899:
[----:B------:R-:W0:Y:S01]  /*8670*/  LDCU UR5, c[0x0][0x370] ;  /* 0x00006e00ff0577ac */ /* 0x000e220008000800 */
[----:B------:R-:W-:Y:S01]  /*8680*/  BAR.SYNC.DEFER_BLOCKING 0x0 ;  /* 0x0000000000007b1d */ /* 0x000fe20000010000 */
[----:B0-----:R-:W-:-:S05]  /*8690*/  UISETP.GE.U32.AND UP0, UPT, UR5, 0x8, UPT ;  /* 0x000000080500788c */ /* 0x001fca000bf06070 */
[----:B------:R-:W-:-:S04]  /*86a0*/  UMOV UR5, URZ ;  /* 0x000000ff00057c82 */ /* 0x000fc80008000000 */
[----:B------:R-:W-:Y:S05]  /*86b0*/  BRA.U !UP0, `(.L_x_3902) ;  /* 0x0000000908947547 */ /* 0x000fea000b800000 */
[----:B------:R-:W0:Y:S01]  /*86c0*/  S2UR UR7, SR_CTAID.Y ;  /* 0x00000000000779c3 */ /* 0x000e220000002600 */
[----:B------:R-:W0:Y:S01]  /*86d0*/  LDCU UR10, c[0x0][0x374] ;  /* 0x00006e80ff0a77ac */ /* 0x000e220008000800 */
[----:B------:R-:W-:-:S06]  /*86e0*/  UMOV UR5, URZ ;  /* 0x000000ff00057c82 */ /* 0x000fcc0008000000 */
[----:B------:R-:W1:Y:S01]  /*86f0*/  S2UR UR11, SR_CTAID.X ;  /* 0x00000000000b79c3 */ /* 0x000e620000002500 */
[----:B0-----:R-:W-:Y:S02]  /*8700*/  ULEA UR16, UR10, UR7, 0x2 ;  /* 0x000000070a107291 */ /* 0x001fe4000f8e10ff */
[----:B------:R-:W-:Y:S02]  /*8710*/  UIMAD UR17, UR10, 0x3, UR7 ;  /* 0x000000030a1178a4 */ /* 0x000fe4000f8e0207 */
[----:B------:R-:W-:Y:S02]  /*8720*/  ULEA UR18, UR10, UR7, 0x1 ;  /* 0x000000070a127291 */ /* 0x000fe4000f8e08ff */
[----:B------:R-:W-:Y:S02]  /*8730*/  UIMAD UR19, UR10, 0x7, UR7 ;  /* 0x000000070a1378a4 */ /* 0x000fe4000f8e0207 */
[----:B------:R-:W-:Y:S02]  /*8740*/  UIMAD UR20, UR10, 0x6, UR7 ;  /* 0x000000060a1478a4 */ /* 0x000fe4000f8e0207 */
[----:B------:R-:W-:-:S02]  /*8750*/  UIMAD UR21, UR10, 0x5, UR7 ;  /* 0x000000050a1578a4 */ /* 0x000fc4000f8e0207 */
[----:B------:R-:W-:Y:S02]  /*8760*/  UIADD3 UR10, UPT, UPT, UR7, UR10, URZ ;  /* 0x0000000a070a7290 */ /* 0x000fe4000fffe0ff */
[----:B-1----:R-:W-:-:S12]  /*8770*/  UIADD3 UR11, UPT, UPT, -UR11, URZ, URZ ;  /* 0x000000ff0b0b7290 */ /* 0x002fd8000fffe1ff */
.L_x_3903:
[----:B------:R-:W-:Y:S02]  /*8780*/  ISETP.NE.AND P2, PT, RZ, UR11, PT ;  /* 0x0000000bff007c0c */ /* 0x000fe4000bf45270 */
[----:B------:R-:W-:Y:S02]  /*8790*/  MOV R50, UR4 ;  /* 0x0000000400327c02 */ /* 0x000fe40008000f00 */
[----:B------:R-:W-:-:S13]  /*87a0*/  ISETP.NE.OR P2, PT, R71, RZ, !P2 ;  /* 0x000000ff4700720c */ /* 0x000fda0005745670 */
[----:B--2---:R-:W0:Y:S01]  /*87b0*/  @!P2 LDC R35, c[0x0][0x374] ;  /* 0x0000dd00ff23ab82 */ /* 0x004e220000000800 */
[----:B------:R-:W-:-:S07]  /*87c0*/  @!P2 LOP3.LUT R50, R50, 0x1, RZ, 0xc0, !PT ;  /* 0x000000013232a812 */ /* 0x000fce00078ec0ff */
[----:B------:R-:W1:Y:S08]  /*87d0*/  @!P2 LDC R34, c[0x0][0x370] ;  /* 0x0000dc00ff22ab82 */ /* 0x000e700000000800 */
[----:B---34-:R-:W2:Y:S01]  /*87e0*/  @!P2 LDC.64 R32, c[0x0][0x3b8] ;  /* 0x0000ee00ff20ab82 */ /* 0x018ea20000000a00 */
[----:B0-----:R-:W-:-:S04]  /*87f0*/  @!P2 IMAD R35, R50, R35, RZ ;  /* 0x000000233223a224 */ /* 0x001fc800078e02ff */
[----:B-1----:R-:W-:-:S05]  /*8800*/  @!P2 IMAD R34, R35, R34, RZ ;  /* 0x000000222322a224 */ /* 0x002fca00078e02ff */
[----:B------:R-:W-:-:S05]  /*8810*/  @!P2 SHF.L.U32 R34, R34, 0x1, RZ ;  /* 0x000000012222a819 */ /* 0x000fca00000006ff */
[----:B--2---:R-:W-:-:S04]  /*8820*/  @!P2 IMAD.WIDE R32, R34, 0x4, R32 ;  /* 0x000000042220a825 */ /* 0x004fc800078e0220 */
[----:B------:R-:W-:-:S04]  /*8830*/  IMAD.U32 R34, RZ, RZ, UR7 ;  /* 0x00000007ff227e24 */ /* 0x000fc8000f8e00ff */
[----:B------:R-:W-:-:S05]  /*8840*/  @!P2 IMAD.WIDE.U32 R32, R34, 0x8, R32 ;  /* 0x000000082220a825 */ /* 0x000fca00078e0020 */
[----:B------:R0:W2:Y:S01]  /*8850*/  @!P2 LDG.E.64 R56, desc[UR14][R32.64] ;  /* 0x0000000e2038a981 */ /* 0x0000a2000c1e1b00 */
[----:B------:R-:W-:Y:S01]  /*8860*/  UIADD3 UR12, UPT, UPT, UR5, 0x1, URZ ;  /* 0x00000001050c7890 */ /* 0x000fe2000fffe0ff */
[----:B------:R-:W-:Y:S01]  /*8870*/  MOV R50, UR4 ;  /* 0x0000000400327c02 */ /* 0x000fe20008000f00 */
[----:B------:R-:W1:Y:S01]  /*8880*/  S2R R79, SR_CTAID.X ;  /* 0x00000000004f7919 */ /* 0x000e620000002500 */
[----:B------:R-:W3:Y:S03]  /*8890*/  S2R R71, SR_TID.X ;  /* 0x0000000000477919 */ /* 0x000ee60000002100 */
[----:B-1----:R-:W-:-:S04]  /*88a0*/  ISETP.NE.AND P5, PT, R79, UR12, PT ;  /* 0x0000000c4f007c0c */ /* 0x002fc8000bfa5270 */
[----:B---3--:R-:W-:-:S13]  /*88b0*/  ISETP.NE.OR P5, PT, R71, RZ, !P5 ;  /* 0x000000ff4700720c */ /* 0x008fda0006fa5670 */
[----:B------:R-:W1:Y:S01]  /*88c0*/  @!P5 LDC R35, c[0x0][0x374] ;  /* 0x0000dd00ff23db82 */ /* 0x000e620000000800 */
[----:B------:R-:W-:-:S07]  /*88d0*/  @!P5 LOP3.LUT R50, R50, 0x1, RZ, 0xc0, !PT ;  /* 0x000000013232d812 */ /* 0x000fce00078ec0ff */
[----:B------:R-:W3:Y:S08]  /*88e0*/  @!P5 LDC R34, c[0x0][0x370] ;  /* 0x0000dc00ff22db82 */ /* 0x000ef00000000800 */
[----:B0-----:R-:W0:Y:S01]  /*88f0*/  @!P5 LDC.64 R32, c[0x0][0x3b8] ;  /* 0x0000ee00ff20db82 */ /* 0x001e220000000a00 */
[----:B-1----:R-:W-:-:S04]  /*8900*/  @!P5 IMAD R35, R50, R35, RZ ;  /* 0x000000233223d224 */ /* 0x002fc800078e02ff */
[----:B---3--:R-:W-:-:S05]  /*8910*/  @!P5 IMAD R34, R35, R34, RZ ;  /* 0x000000222322d224 */ /* 0x008fca00078e02ff */
[----:B------:R-:W-:-:S05]  /*8920*/  @!P5 SHF.L.U32 R34, R34, 0x1, RZ ;  /* 0x000000012222d819 */ /* 0x000fca00000006ff */
[----:B0-----:R-:W-:-:S04]  /*8930*/  @!P5 IMAD.WIDE R32, R34, 0x4, R32 ;  /* 0x000000042220d825 */ /* 0x001fc800078e0220 */
[----:B------:R-:W-:-:S04]  /*8940*/  IMAD.U32 R34, RZ, RZ, UR10 ;  /* 0x0000000aff227e24 */ /* 0x000fc8000f8e00ff */
[----:B------:R-:W-:-:S06]  /*8950*/  @!P5 IMAD.WIDE.U32 R32, R34, 0x8, R32 ;  /* 0x000000082220d825 */ /* 0x000fcc00078e0020 */
[----:B------:R-:W3:Y:S01]  /*8960*/  @!P5 LDG.E.64 R32, desc[UR14][R32.64] ;  /* 0x0000000e2020d981 */ /* 0x000ee2000c1e1b00 */
[----:B------:R-:W-:Y:S01]  /*8970*/  UIADD3 UR12, UPT, UPT, UR5, 0x2, URZ ;  /* 0x00000002050c7890 */ /* 0x000fe2000fffe0ff */
[----:B------:R-:W-:-:S05]  /*8980*/  MOV R35, UR4 ;  /* 0x0000000400237c02 */ /* 0x000fca0008000f00 */
[----:B------:R-:W-:Y:S01]  /*8990*/  ISETP.NE.AND P4, PT, R79, UR12, PT ;  /* 0x0000000c4f007c0c */ /* 0x000fe2000bf85270 */
[----:B------:R-:W-:-:S03]  /*89a0*/  UIADD3 UR12, UPT, UPT, UR5, 0x3, URZ ;  /* 0x00000003050c7890 */ /* 0x000fc6000fffe0ff */
[----:B------:R-:W-:-:S03]  /*89b0*/  ISETP.NE.OR P4, PT, R71, RZ, !P4 ;  /* 0x000000ff4700720c */ /* 0x000fc60006785670 */
[----:B------:R-:W-:-:S04]  /*89c0*/  ISETP.NE.AND P1, PT, R79, UR12, PT ;  /* 0x0000000c4f007c0c */ /* 0x000fc8000bf25270 */
[----:B------:R-:W-:-:S06]  /*89d0*/  ISETP.NE.OR P1, PT, R71, RZ, !P1 ;  /* 0x000000ff4700720c */ /* 0x000fcc0004f25670 */
[----:B------:R-:W0:Y:S01]  /*89e0*/  @!P4 LDC R50, c[0x0][0x374] ;  /* 0x0000dd00ff32cb82 */ /* 0x000e220000000800 */
[----:B------:R-:W-:-:S07]  /*89f0*/  @!P4 LOP3.LUT R35, R35, 0x1, RZ, 0xc0, !PT ;  /* 0x000000012323c812 */ /* 0x000fce00078ec0ff */
[----:B------:R-:W1:Y:S08]  /*8a00*/  @!P4 LDC R51, c[0x0][0x370] ;  /* 0x0000dc00ff33cb82 */ /* 0x000e700000000800 */
[----:B------:R-:W4:Y:S01]  /*8a10*/  @!P1 LDC R34, c[0x0][0x374] ;  /* 0x0000dd00ff229b82 */ /* 0x000f220000000800 */
[----:B0-----:R-:W-:Y:S01]  /*8a20*/  @!P4 IMAD R50, R35, R50, RZ ;  /* 0x000000322332c224 */ /* 0x001fe200078e02ff */
[----:B------:R-:W-:-:S04]  /*8a30*/  MOV R35, UR4 ;  /* 0x0000000400237c02 */ /* 0x000fc80008000f00 */
[----:B------:R-:W-:Y:S01]  /*8a40*/  @!P1 LOP3.LUT R35, R35, 0x1, RZ, 0xc0, !PT ;  /* 0x0000000123239812 */ /* 0x000fe200078ec0ff */
[----:B-1----:R-:W-:Y:S02]  /*8a50*/  @!P4 IMAD R51, R50, R51, RZ ;  /* 0x000000333233c224 */ /* 0x002fe400078e02ff */
[----:B------:R-:W0:Y:S02]  /*8a60*/  @!P1 LDC R50, c[0x0][0x370] ;  /* 0x0000dc00ff329b82 */ /* 0x000e240000000800 */
[----:B------:R-:W-:Y:S01]  /*8a70*/  @!P4 IMAD.SHL.U32 R51, R51, 0x2, RZ ;  /* 0x000000023333c824 */ /* 0x000fe200078e00ff */
[----:B------:R-:W-:-:S06]  /*8a80*/  UIADD3 UR12, UPT, UPT, UR5, 0x4, URZ ;  /* 0x00000004050c7890 */ /* 0x000fcc000fffe0ff */
[----:B------:R-:W-:-:S04]  /*8a90*/  ISETP.NE.AND P3, PT, R79, UR12, PT ;  /* 0x0000000c4f007c0c */ /* 0x000fc8000bf65270 */
[----:B------:R-:W-:Y:S01]  /*8aa0*/  ISETP.NE.OR P3, PT, R71, RZ, !P3 ;  /* 0x000000ff4700720c */ /* 0x000fe20005f65670 */
[----:B--2---:R-:W-:Y:S01]  /*8ab0*/  @!P2 FADD.FTZ R2, R2, R56 ;  /* 0x000000380202a221 */ /* 0x004fe20000010000 */
[----:B----4-:R-:W-:Y:S02]  /*8ac0*/  @!P1 IMAD R56, R35, R34, RZ ;  /* 0x0000002223389224 */ /* 0x010fe400078e02ff */
[----:B------:R-:W1:Y:S02]  /*8ad0*/  @!P4 LDC.64 R34, c[0x0][0x3b8] ;  /* 0x0000ee00ff22cb82 */ /* 0x000e640000000a00 */
[----:B0-----:R-:W-:Y:S02]  /*8ae0*/  @!P1 IMAD R56, R56, R50, RZ ;  /* 0x0000003238389224 */ /* 0x001fe400078e02ff */
[----:B-1----:R-:W-:Y:S01]  /*8af0*/  @!P4 IMAD.WIDE R34, R51, 0x4, R34 ;  /* 0x000000043322c825 */ /* 0x002fe200078e0222 */
[----:B------:R-:W-:-:S05]  /*8b00*/  MOV R51, UR18 ;  /* 0x0000001200337c02 */ /* 0x000fca0008000f00 */
[----:B------:R-:W-:Y:S02]  /*8b10*/  @!P4 IMAD.WIDE.U32 R50, R51, 0x8, R34 ;  /* 0x000000083332c825 */ /* 0x000fe400078e0022 */
[----:B------:R-:W0:Y:S04]  /*8b20*/  @!P1 LDC.64 R34, c[0x0][0x3b8] ;  /* 0x0000ee00ff229b82 */ /* 0x000e280000000a00 */
[----:B------:R-:W2:Y:S01]  /*8b30*/  @!P4 LDG.E.64 R50, desc[UR14][R50.64] ;  /* 0x0000000e3232c981 */ /* 0x000ea2000c1e1b00 */
[----:B------:R-:W-:-:S05]  /*8b40*/  @!P1 SHF.L.U32 R56, R56, 0x1, RZ ;  /* 0x0000000138389819 */ /* 0x000fca00000006ff */
[----:B0-----:R-:W-:-:S04]  /*8b50*/  @!P1 IMAD.WIDE R34, R56, 0x4, R34 ;  /* 0x0000000438229825 */ /* 0x001fc800078e0222 */
[----:B------:R-:W-:-:S04]  /*8b60*/  IMAD.U32 R56, RZ, RZ, UR17 ;  /* 0x00000011ff387e24 */ /* 0x000fc8000f8e00ff */
[----:B------:R-:W-:Y:S02]  /*8b70*/  @!P1 IMAD.WIDE.U32 R34, R56, 0x8, R34 ;  /* 0x0000000838229825 */ /* 0x000fe400078e0022 */
[----:B------:R-:W0:Y:S04]  /*8b80*/  @!P3 LDC R56, c[0x0][0x374] ;  /* 0x0000dd00ff38bb82 */ /* 0x000e280000000800 */
[----:B------:R-:W4:Y:S01]  /*8b90*/  @!P1 LDG.E.64 R34, desc[UR14][R34.64] ;  /* 0x0000000e22229981 */ /* 0x000f22000c1e1b00 */
[----:B------:R-:W-:Y:S01]  /*8ba0*/  @!P2 FADD.FTZ R3, R3, R57 ;  /* 0x000000390303a221 */ /* 0x000fe20000010000 */
[----:B------:R-:W-:-:S04]  /*8bb0*/  MOV R57, UR4 ;  /* 0x0000000400397c02 */ /* 0x000fc80008000f00 */
[----:B------:R-:W-:-:S05]  /*8bc0*/  @!P3 LOP3.LUT R57, R57, 0x1, RZ, 0xc0, !PT ;  /* 0x000000013939b812 */ /* 0x000fca00078ec0ff */
[----:B0-----:R-:W-:Y:S02]  /*8bd0*/  @!P3 IMAD R56, R57, R56, RZ ;  /* 0x000000383938b224 */ /* 0x001fe400078e02ff */
[----:B------:R-:W0:Y:S01]  /*8be0*/  @!P3 LDC R57, c[0x0][0x370] ;  /* 0x0000dc00ff39bb82 */ /* 0x000e220000000800 */
[----:B---3--:R-:W-:Y:S01]  /*8bf0*/  @!P5 FADD.FTZ R2, R2, R32 ;  /* 0x000000200202d221 */ /* 0x008fe20000010000 */
[----:B0-----:R-:W-:-:S06]  /*8c00*/  @!P3 IMAD R32, R56, R57, RZ ;  /* 0x000000393820b224 */ /* 0x001fcc00078e02ff */
[----:B------:R-:W0:Y:S01]  /*8c10*/  @!P3 LDC.64 R56, c[0x0][0x3b8] ;  /* 0x0000ee00ff38bb82 */ /* 0x000e220000000a00 */
[----:B------:R-:W-:-:S05]  /*8c20*/  @!P3 SHF.L.U32 R32, R32, 0x1, RZ ;  /* 0x000000012020b819 */ /* 0x000fca00000006ff */
[----:B0-----:R-:W-:-:S04]  /*8c30*/  @!P3 IMAD.WIDE R56, R32, 0x4, R56 ;  /* 0x000000042038b825 */ /* 0x001fc800078e0238 */
[----:B------:R-:W-:-:S04]  /*8c40*/  IMAD.U32 R32, RZ, RZ, UR16 ;  /* 0x00000010ff207e24 */ /* 0x000fc8000f8e00ff */
[----:B------:R-:W-:-:S06]  /*8c50*/  @!P3 IMAD.WIDE.U32 R56, R32, 0x8, R56 ;  /* 0x000000082038b825 */ /* 0x000fcc00078e0038 */
[----:B------:R-:W3:Y:S01]  /*8c60*/  @!P3 LDG.E.64 R56, desc[UR14][R56.64] ;  /* 0x0000000e3838b981 */ /* 0x000ee2000c1e1b00 */
[----:B------:R-:W-:Y:S01]  /*8c70*/  UIADD3 UR12, UPT, UPT, UR5, 0x5, URZ ;  /* 0x00000005050c7890 */ /* 0x000fe2000fffe0ff */
[----:B------:R-:W-:-:S05]  /*8c80*/  @!P5 FADD.FTZ R3, R3, R33 ;  /* 0x000000210303d221 */ /* 0x000fca0000010000 */
[----:B------:R-:W-:Y:S01]  /*8c90*/  ISETP.NE.AND P2, PT, R79, UR12, PT ;  /* 0x0000000c4f007c0c */ /* 0x000fe2000bf45270 */
[----:B------:R-:W-:-:S03]  /*8ca0*/  UIADD3 UR12, UPT, UPT, UR5, 0x6, URZ ;  /* 0x00000006050c7890 */ /* 0x000fc6000fffe0ff */
[----:B------:R-:W-:-:S03]  /*8cb0*/  ISETP.NE.OR P2, PT, R71, RZ, !P2 ;  /* 0x000000ff4700720c */ /* 0x000fc60005745670 */
[----:B------:R-:W-:Y:S01]  /*8cc0*/  ISETP.NE.AND P5, PT, R79, UR12, PT ;  /* 0x0000000c4f007c0c */ /* 0x000fe2000bfa5270 */
[----:B------:R-:W-:-:S03]  /*8cd0*/  UIADD3 UR12, UPT, UPT, UR5, 0x7, URZ ;  /* 0x00000007050c7890 */ /* 0x000fc6000fffe0ff */
[----:B------:R-:W-:-:S06]  /*8ce0*/  ISETP.NE.OR P5, PT, R71, RZ, !P5 ;  /* 0x000000ff4700720c */ /* 0x000fcc0006fa5670 */
[----:B------:R-:W0:Y:S01]  /*8cf0*/  @!P2 LDC R32, c[0x0][0x374] ;  /* 0x0000dd00ff20ab82 */ /* 0x000e220000000800 */
[----:B--2---:R-:W-:Y:S01]  /*8d00*/  @!P4 FADD.FTZ R2, R2, R50 ;  /* 0x000000320202c221 */ /* 0x004fe20000010000 */
[----:B------:R-:W-:-:S06]  /*8d10*/  @!P4 FADD.FTZ R3, R3, R51 ;  /* 0x000000330303c221 */ /* 0x000fcc0000010000 */
[----:B------:R-:W1:Y:S01]  /*8d20*/  @!P2 LDC R50, c[0x0][0x370] ;  /* 0x0000dc00ff32ab82 */ /* 0x000e620000000800 */
[----:B------:R-:W-:Y:S02]  /*8d30*/  MOV R51, UR4 ;  /* 0x0000000400337c02 */ /* 0x000fe40008000f00 */
[----:B------:R-:W-:Y:S02]  /*8d40*/  ISETP.NE.AND P4, PT, R79, UR12, PT ;  /* 0x0000000c4f007c0c */ /* 0x000fe4000bf85270 */
[----:B------:R-:W-:Y:S02]  /*8d50*/  @!P2 LOP3.LUT R51, R51, 0x1, RZ, 0xc0, !PT ;  /* 0x000000013333a812 */ /* 0x000fe400078ec0ff */
[----:B------:R-:W-:Y:S01]  /*8d60*/  ISETP.NE.OR P4, PT, R71, RZ, !P4 ;  /* 0x000000ff4700720c */ /* 0x000fe20006785670 */
[----:B------:R-:W2:Y:S02]  /*8d70*/  @!P5 LDC R33, c[0x0][0x374] ;  /* 0x0000dd00ff21db82 */ /* 0x000ea40000000800 */
[----:B0-----:R-:W-:Y:S01]  /*8d80*/  @!P2 IMAD R51, R51, R32, RZ ;  /* 0x000000203333a224 */ /* 0x001fe200078e02ff */
[----:B------:R-:W-:-:S04]  /*8d90*/  MOV R32, UR4 ;  /* 0x0000000400207c02 */ /* 0x000fc80008000f00 */
[----:B------:R-:W-:Y:S01]  /*8da0*/  @!P5 LOP3.LUT R32, R32, 0x1, RZ, 0xc0, !PT ;  /* 0x000000012020d812 */ /* 0x000fe200078ec0ff */
[----:B-1----:R-:W-:Y:S02]  /*8db0*/  @!P2 IMAD R50, R51, R50, RZ ;  /* 0x000000323332a224 */ /* 0x002fe400078e02ff */
[----:B------:R-:W0:Y:S02]  /*8dc0*/  @!P5 LDC R51, c[0x0][0x370] ;  /* 0x0000dc00ff33db82 */ /* 0x000e240000000800 */
[----:B------:R-:W-:Y:S02]  /*8dd0*/  @!P2 IMAD.SHL.U32 R96, R50, 0x2, RZ ;  /* 0x000000023260a824 */ /* 0x000fe400078e00ff */
[----:B----4-:R-:W-:Y:S01]  /*8de0*/  @!P1 FADD.FTZ R2, R2, R34 ;  /* 0x0000002202029221 */ /* 0x010fe20000010000 */
[----:B--2---:R-:W-:-:S03]  /*8df0*/  @!P5 IMAD R34, R32, R33, RZ ;  /* 0x000000212022d224 */ /* 0x004fc600078e02ff */
[----:B------:R-:W1:Y:S01]  /*8e00*/  @!P4 LDC R79, c[0x0][0x374] ;  /* 0x0000dd00ff4fcb82 */ /* 0x000e620000000800 */
[----:B------:R-:W-:Y:S01]  /*8e10*/  @!P1 FADD.FTZ R3, R3, R35 ;  /* 0x0000002303039221 */ /* 0x000fe20000010000 */
[----:B------:R-:W-:-:S04]  /*8e20*/  MOV R35, UR4 ;  /* 0x0000000400237c02 */ /* 0x000fc80008000f00 */
[----:B------:R-:W-:Y:S02]  /*8e30*/  @!P4 LOP3.LUT R35, R35, 0x1, RZ, 0xc0, !PT ;  /* 0x000000012323c812 */ /* 0x000fe400078ec0ff */
[----:B------:R-:W2:Y:S01]  /*8e40*/  @!P2 LDC.64 R32, c[0x0][0x3b8] ;  /* 0x0000ee00ff20ab82 */ /* 0x000ea20000000a00 */
[----:B0-----:R-:W-:Y:S01]  /*8e50*/  @!P5 IMAD R50, R34, R51, RZ ;  /* 0x000000332232d224 */ /* 0x001fe200078e02ff */
[----:B------:R-:W-:-:S06]  /*8e60*/  MOV R34, UR21 ;  /* 0x0000001500227c02 */ /* 0x000fcc0008000f00 */
[----:B------:R-:W0:Y:S01]  /*8e70*/  @!P4 LDC R51, c[0x0][0x370] ;  /* 0x0000dc00ff33cb82 */ /* 0x000e220000000800 */
[----:B------:R-:W-:Y:S02]  /*8e80*/  @!P5 IMAD.SHL.U32 R50, R50, 0x2, RZ ;  /* 0x000000023232d824 */ /* 0x000fe400078e00ff */
[----:B-1----:R-:W-:Y:S02]  /*8e90*/  @!P4 IMAD R79, R35, R79, RZ ;  /* 0x0000004f234fc224 */ /* 0x002fe400078e02ff */
[----:B--2---:R-:W-:-:S04]  /*8ea0*/  @!P2 IMAD.WIDE R32, R96, 0x4, R32 ;  /* 0x000000046020a825 */ /* 0x004fc800078e0220 */
[----:B------:R-:W-:Y:S02]  /*8eb0*/  @!P2 IMAD.WIDE.U32 R32, R34, 0x8, R32 ;  /* 0x000000082220a825 */ /* 0x000fe400078e0020 */
[----:B------:R-:W1:Y:S02]  /*8ec0*/  @!P5 LDC.64 R34, c[0x0][0x3b8] ;  /* 0x0000ee00ff22db82 */ /* 0x000e640000000a00 */
[----:B0-----:R-:W-:Y:S02]  /*8ed0*/  @!P4 IMAD R79, R79, R51, RZ ;  /* 0x000000334f4fc224 */ /* 0x001fe400078e02ff */
[----:B------:R-:W2:Y:S01]  /*8ee0*/  @!P2 LDG.E.64 R32, desc[UR14][R32.64] ;  /* 0x0000000e2020a981 */ /* 0x000ea2000c1e1b00 */
[----:B-1----:R-:W-:Y:S01]  /*8ef0*/  @!P5 IMAD.WIDE R34, R50, 0x4, R34 ;  /* 0x000000043222d825 */ /* 0x002fe200078e0222 */
[----:B------:R-:W-:-:S05]  /*8f00*/  MOV R50, UR20 ;  /* 0x0000001400327c02 */ /* 0x000fca0008000f00 */
[----:B------:R-:W-:Y:S02]  /*8f10*/  @!P5 IMAD.WIDE.U32 R50, R50, 0x8, R34 ;  /* 0x000000083232d825 */ /* 0x000fe400078e0022 */
[----:B------:R-:W0:Y:S01]  /*8f20*/  @!P4 LDC.64 R34, c[0x0][0x3b8] ;  /* 0x0000ee00ff22cb82 */ /* 0x000e220000000a00 */
[----:B------:R-:W-:-:S03]  /*8f30*/  @!P4 SHF.L.U32 R79, R79, 0x1, RZ ;  /* 0x000000014f4fc819 */ /* 0x000fc600000006ff */
[----:B------:R-:W4:Y:S01]  /*8f40*/  @!P5 LDG.E.64 R50, desc[UR14][R50.64] ;  /* 0x0000000e3232d981 */ /* 0x000f22000c1e1b00 */
[----:B---3--:R-:W-:Y:S01]  /*8f50*/  @!P3 FADD.FTZ R2, R2, R56 ;  /* 0x000000380202b221 */ /* 0x008fe20000010000 */
[----:B------:R-:W-:Y:S02]  /*8f60*/  IMAD.U32 R56, RZ, RZ, UR19 ;  /* 0x00000013ff387e24 */ /* 0x000fe4000f8e00ff */
[----:B0-----:R-:W-:-:S04]  /*8f70*/  @!P4 IMAD.WIDE R34, R79, 0x4, R34 ;  /* 0x000000044f22c825 */ /* 0x001fc800078e0222 */
[----:B------:R-:W-:-:S06]  /*8f80*/  @!P4 IMAD.WIDE.U32 R34, R56, 0x8, R34 ;  /* 0x000000083822c825 */ /* 0x000fcc00078e0022 */
[----:B------:R-:W3:Y:S01]  /*8f90*/  @!P4 LDG.E.64 R34, desc[UR14][R34.64] ;  /* 0x0000000e2222c981 */ /* 0x000ee2000c1e1b00 */
[----:B------:R-:W0:Y:S01]  /*8fa0*/  LDCU UR13, c[0x0][0x374] ;  /* 0x00006e80ff0d77ac */ /* 0x000e220008000800 */
[----:B------:R-:W1:Y:S01]  /*8fb0*/  LDCU UR12, c[0x0][0x370] ;  /* 0x00006e00ff0c77ac */ /* 0x000e620008000800 */
[----:B------:R-:W-:Y:S01]  /*8fc0*/  @!P3 FADD.FTZ R3, R3, R57 ;  /* 0x000000390303b221 */ /* 0x000fe20000010000 */
[----:B------:R-:W-:Y:S02]  /*8fd0*/  UIADD3 UR5, UPT, UPT, UR5, 0x8, URZ ;  /* 0x0000000805057890 */ /* 0x000fe4000fffe0ff */
[----:B-1----:R-:W-:-:S04]  /*8fe0*/  ULOP3.LUT UR12, UR12, 0x7ffffff8, URZ, 0xc0, !UPT ;  /* 0x7ffffff80c0c7892 */ /* 0x002fc8000f8ec0ff */
[----:B------:R-:W-:Y:S02]  /*8ff0*/  UISETP.NE.AND UP0, UPT, UR5, UR12, UPT ;  /* 0x0000000c0500728c */ /* 0x000fe4000bf05270 */
[----:B------:R-:W-:Y:S02]  /*9000*/  UIADD3 UR11, UPT, UPT, UR11, 0x8, URZ ;  /* 0x000000080b0b7890 */ /* 0x000fe4000fffe0ff */
[----:B0-----:R-:W-:Y:S02]  /*9010*/  ULEA UR20, UR13, UR20, 0x3 ;  /* 0x000000140d147291 */ /* 0x001fe4000f8e18ff */
        /* <DEDUP_REMOVED lines=9> */
[----:B----4-:R-:W-:Y:S01]  /*90b0*/  @!P5 FADD.FTZ R2, R2, R50 ;  /* 0x000000320202d221 */ /* 0x010fe20000010000 */
[----:B------:R-:W-:-:S03]  /*90c0*/  @!P5 FADD.FTZ R3, R3, R51 ;  /* 0x000000330303d221 */ /* 0x000fc60000010000 */
[----:B---3--:R-:W-:Y:S01]  /*90d0*/  @!P4 FADD.FTZ R2, R2, R34 ;  /* 0x000000220202c221 */ /* 0x008fe20000010000 */
[----:B------:R-:W-:Y:S01]  /*90e0*/  @!P4 FADD.FTZ R3, R3, R35 ;  /* 0x000000230303c221 */ /* 0x000fe20000010000 */
[----:B------:R-:W-:Y:S06]  /*90f0*/  BRA.U UP0, `(.L_x_3903) ;  /* 0xfffffff500a07547 */ /* 0x000fec000b83ffff */
[----:B------:R-:W-:-:S05]  /*9100*/  UMOV UR5, UR12 ;  /* 0x0000000c00057c82 */ /* 0x000fca0008000000 */
.L_x_3902:
[----:B------:R-:W0:Y:S02]  /*9110*/  LDCU UR7, c[0x0][0x370] ;  /* 0x00006e00ff0777ac */ /* 0x000e240008000800 */
[----:B0-----:R-:W-:-:S09]  /*9120*/  ULOP3.LUT UP0, URZ, UR7, 0x7, URZ, 0xc0, !UPT ;  /* 0x0000000707ff7892 */ /* 0x001fd2000f80c0ff */
[----:B------:R-:W-:Y:S05]  /*9130*/  BRA.U !UP0, `(.L_x_3898) ;  /* 0x0000000908447547 */ /* 0x000fea000b800000 */
[----:B------:R-:W0:Y:S02]  /*9140*/  LDCU UR7, c[0x0][0x370] ;  /* 0x00006e00ff0777ac */ /* 0x000e240008000800 */
[----:B0-----:R-:W-:-:S04]  /*9150*/  ULOP3.LUT UR7, UR7, 0x7, URZ, 0xc0, !UPT ;  /* 0x0000000707077892 */ /* 0x001fc8000f8ec0ff */
[----:B------:R-:W-:-:S04]  /*9160*/  UIADD3 UR7, UPT, UPT, UR7, -0x1, URZ ;  /* 0xffffffff07077890 */ /* 0x000fc8000fffe0ff */
[----:B------:R-:W-:-:S09]  /*9170*/  UISETP.GE.U32.AND UP0, UPT, UR7, 0x3, UPT ;  /* 0x000000030700788c */ /* 0x000fd2000bf06070 */
[----:B------:R-:W-:Y:S05]  /*9180*/  BRA.U !UP0, `(.L_x_3904) ;  /* 0x0000000508287547 */ /* 0x000fea000b800000 */
[----:B------:R-:W0:Y:S01]  /*9190*/  S2R R57, SR_CTAID.X ;  /* 0x0000000000397919 */ /* 0x000e220000002500 */
[----:B---34-:R-:W-:Y:S02]  /*91a0*/  MOV R32, UR4 ;  /* 0x0000000400207c02 */ /* 0x018fe40008000f00 */
[----:B0-----:R-:W-:-:S04]  /*91b0*/  ISETP.NE.AND P2, PT, R57, UR5, PT ;  /* 0x0000000539007c0c */ /* 0x001fc8000bf45270 */
[----:B------:R-:W-:-:S13]  /*91c0*/  ISETP.NE.OR P2, PT, R71, RZ, !P2 ;  /* 0x000000ff4700720c */ /* 0x000fda0005745670 */
[----:B-1----:R-:W0:Y:S01]  /*91d0*/  @!P2 LDC R34, c[0x0][0x374] ;  /* 0x0000dd00ff22ab82 */ /* 0x002e220000000800 */
[----:B------:R-:W-:Y:S01]  /*91e0*/  @!P2 LOP3.LUT R32, R32, 0x1, RZ, 0xc0, !PT ;  /* 0x000000012020a812 */ /* 0x000fe200078ec0ff */
[----:B--2---:R-:W1:Y:S06]  /*91f0*/  @!P2 S2R R35, SR_CTAID.Y ;  /* 0x000000000023a919 */ /* 0x004e6c0000002600 */
[----:B------:R-:W2:Y:S01]  /*9200*/  @!P2 LDC R50, c[0x0][0x370] ;  /* 0x0000dc00ff32ab82 */ /* 0x000ea20000000800 */
[----:B0-----:R-:W-:-:S04]  /*9210*/  @!P2 IMAD R32, R32, R34, RZ ;  /* 0x000000222020a224 */ /* 0x001fc800078e02ff */
[----:B--2---:R-:W-:-:S03]  /*9220*/  @!P2 IMAD R50, R32, R50, RZ ;  /* 0x000000322032a224 */ /* 0x004fc600078e02ff */
[----:B------:R-:W0:Y:S01]  /*9230*/  @!P2 LDC.64 R32, c[0x0][0x3b8] ;  /* 0x0000ee00ff20ab82 */ /* 0x000e220000000a00 */
[----:B-1----:R-:W-:Y:S01]  /*9240*/  @!P2 IMAD R35, R34, UR5, R35 ;  /* 0x000000052223ac24 */ /* 0x002fe2000f8e0223 */
[----:B------:R-:W-:-:S05]  /*9250*/  @!P2 SHF.L.U32 R50, R50, 0x1, RZ ;  /* 0x000000013232a819 */ /* 0x000fca00000006ff */
[----:B0-----:R-:W-:-:S04]  /*9260*/  @!P2 IMAD.WIDE R32, R50, 0x4, R32 ;  /* 0x000000043220a825 */ /* 0x001fc800078e0220 */
[----:B------:R-:W-:-:S06]  /*9270*/  @!P2 IMAD.WIDE.U32 R32, R35, 0x8, R32 ;  /* 0x000000082320a825 */ /* 0x000fcc00078e0020 */
[----:B------:R-:W2:Y:S01]  /*9280*/  @!P2 LDG.E.64 R32, desc[UR14][R32.64] ;  /* 0x0000000e2020a981 */ /* 0x000ea2000c1e1b00 */
[----:B------:R-:W-:-:S06]  /*9290*/  UIADD3 UR7, UPT, UPT, UR5, 0x1, URZ ;  /* 0x0000000105077890 */ /* 0x000fcc000fffe0ff */
[----:B------:R-:W-:-:S04]  /*92a0*/  ISETP.NE.AND P1, PT, R57, UR7, PT ;  /* 0x0000000739007c0c */ /* 0x000fc8000bf25270 */
[----:B------:R-:W-:-:S13]  /*92b0*/  ISETP.NE.OR P1, PT, R71, RZ, !P1 ;  /* 0x000000ff4700720c */ /* 0x000fda0004f25670 */
[----:B------:R-:W0:Y:S01]  /*92c0*/  @!P1 S2R R35, SR_CTAID.Y ;  /* 0x0000000000239919 */ /* 0x000e220000002600 */
[----:B------:R-:W1:Y:S08]  /*92d0*/  @!P1 LDC R50, c[0x0][0x374] ;  /* 0x0000dd00ff329b82 */ /* 0x000e700000000800 */
[----:B------:R-:W3:Y:S01]  /*92e0*/  @!P1 LDC R34, c[0x0][0x370] ;  /* 0x0000dc00ff229b82 */ /* 0x000ee20000000800 */
[----:B--2---:R-:W-:Y:S01]  /*92f0*/  @!P2 FADD.FTZ R2, R2, R32 ;  /* 0x000000200202a221 */ /* 0x004fe20000010000 */
[----:B------:R-:W-:-:S05]  /*9300*/  IMAD.U32 R32, RZ, RZ, UR4 ;  /* 0x00000004ff207e24 */ /* 0x000fca000f8e00ff */
[----:B------:R-:W-:-:S05]  /*9310*/  @!P1 LOP3.LUT R32, R32, 0x1, RZ, 0xc0, !PT ;  /* 0x0000000120209812 */ /* 0x000fca00078ec0ff */
[----:B-1----:R-:W-:Y:S02]  /*9320*/  @!P1 IMAD R51, R32, R50, RZ ;  /* 0x0000003220339224 */ /* 0x002fe400078e02ff */
[----:B------:R-:W-:Y:S02]  /*9330*/  @!P1 IMAD R32, R50, UR5, R50 ;  /* 0x0000000532209c24 */ /* 0x000fe4000f8e0232 */
[----:B---3--:R-:W-:-:S03]  /*9340*/  @!P1 IMAD R51, R51, R34, RZ ;  /* 0x0000002233339224 */ /* 0x008fc600078e02ff */
[----:B0-----:R-:W-:Y:S02]  /*9350*/  @!P1 IADD3 R32, PT, PT, R32, R35, RZ ;  /* 0x0000002320209210 */ /* 0x001fe40007ffe0ff */
[----:B------:R-:W0:Y:S01]  /*9360*/  @!P1 LDC.64 R34, c[0x0][0x3b8] ;  /* 0x0000ee00ff229b82 */ /* 0x000e220000000a00 */
[----:B------:R-:W-:-:S05]  /*9370*/  @!P1 SHF.L.U32 R51, R51, 0x1, RZ ;  /* 0x0000000133339819 */ /* 0x000fca00000006ff */
[----:B0-----:R-:W-:-:S04]  /*9380*/  @!P1 IMAD.WIDE R34, R51, 0x4, R34 ;  /* 0x0000000433229825 */ /* 0x001fc800078e0222 */
[----:B------:R-:W-:-:S06]  /*9390*/  @!P1 IMAD.WIDE.U32 R34, R32, 0x8, R34 ;  /* 0x0000000820229825 */ /* 0x000fcc00078e0022 */
[----:B------:R-:W2:Y:S01]  /*93a0*/  @!P1 LDG.E.64 R34, desc[UR14][R34.64] ;  /* 0x0000000e22229981 */ /* 0x000ea2000c1e1b00 */
[----:B------:R-:W-:Y:S01]  /*93b0*/  UIADD3 UR7, UPT, UPT, UR5, 0x2, URZ ;  /* 0x0000000205077890 */ /* 0x000fe2000fffe0ff */
[----:B------:R-:W-:Y:S02]  /*93c0*/  IMAD.U32 R32, RZ, RZ, UR4 ;  /* 0x00000004ff207e24 */ /* 0x000fe4000f8e00ff */
[----:B------:R-:W-:Y:S01]  /*93d0*/  @!P2 FADD.FTZ R3, R3, R33 ;  /* 0x000000210303a221 */ /* 0x000fe20000010000 */
[----:B------:R-:W-:Y:S02]  /*93e0*/  UIADD3 UR10, UPT, UPT, UR5, 0x3, URZ ;  /* 0x00000003050a7890 */ /* 0x000fe4000fffe0ff */
[----:B------:R-:W-:-:S04]  /*93f0*/  ISETP.NE.AND P3, PT, R57, UR7, PT ;  /* 0x0000000739007c0c */ /* 0x000fc8000bf65270 */
[----:B------:R-:W-:Y:S02]  /*9400*/  ISETP.NE.AND P4, PT, R57, UR10, PT ;  /* 0x0000000a39007c0c */ /* 0x000fe4000bf85270 */
[C---:B------:R-:W-:Y:S02]  /*9410*/  ISETP.NE.OR P3, PT, R71.reuse, RZ, !P3 ;  /* 0x000000ff4700720c */ /* 0x040fe40005f65670 */
[----:B------:R-:W-:-:S11]  /*9420*/  ISETP.NE.OR P2, PT, R71, RZ, !P4 ;  /* 0x000000ff4700720c */ /* 0x000fd60006745670 */
[----:B------:R-:W0:Y:S01]  /*9430*/  @!P3 LDC R50, c[0x0][0x374] ;  /* 0x0000dd00ff32bb82 */ /* 0x000e220000000800 */
[----:B------:R-:W-:Y:S01]  /*9440*/  @!P3 LOP3.LUT R32, R32, 0x1, RZ, 0xc0, !PT ;  /* 0x000000012020b812 */ /* 0x000fe200078ec0ff */
[----:B------:R-:W1:Y:S06]  /*9450*/  @!P3 S2R R51, SR_CTAID.Y ;  /* 0x000000000033b919 */ /* 0x000e6c0000002600 */
[----:B------:R-:W3:Y:S01]  /*9460*/  @!P3 LDC R56, c[0x0][0x370] ;  /* 0x0000dc00ff38bb82 */ /* 0x000ee20000000800 */
[----:B0-----:R-:W-:-:S04]  /*9470*/  @!P3 IMAD R32, R32, R50, RZ ;  /* 0x000000322020b224 */ /* 0x001fc800078e02ff */
[----:B---3--:R-:W-:-:S03]  /*9480*/  @!P3 IMAD R56, R32, R56, RZ ;  /* 0x000000382038b224 */ /* 0x008fc600078e02ff */
[----:B------:R-:W0:Y:S02]  /*9490*/  @!P3 LDC.64 R32, c[0x0][0x3b8] ;  /* 0x0000ee00ff20bb82 */ /* 0x000e240000000a00 */
[----:B------:R-:W-:-:S05]  /*94a0*/  @!P3 SHF.L.U32 R56, R56, 0x1, RZ ;  /* 0x000000013838b819 */ /* 0x000fca00000006ff */
[----:B0-----:R-:W-:Y:S02]  /*94b0*/  @!P3 IMAD.WIDE R32, R56, 0x4, R32 ;  /* 0x000000043820b825 */ /* 0x001fe400078e0220 */
[----:B------:R-:W0:Y:S02]  /*94c0*/  @!P2 LDC R56, c[0x0][0x374] ;  /* 0x0000dd00ff38ab82 */ /* 0x000e240000000800 */
[----:B--2---:R-:W-:Y:S01]  /*94d0*/  @!P1 FADD.FTZ R2, R2, R34 ;  /* 0x0000002202029221 */ /* 0x004fe20000010000 */
[----:B-1----:R-:W-:Y:S02]  /*94e0*/  @!P3 IMAD R34, R50, UR7, R51 ;  /* 0x000000073222bc24 */ /* 0x002fe4000f8e0233 */
[----:B------:R-:W-:-:S03]  /*94f0*/  @!P1 FADD.FTZ R3, R3, R35 ;  /* 0x0000002303039221 */ /* 0x000fc60000010000 */
[----:B------:R-:W1:Y:S01]  /*9500*/  @!P2 LDC R51, c[0x0][0x370] ;  /* 0x0000dc00ff33ab82 */ /* 0x000e620000000800 */
[----:B------:R-:W2:Y:S01]  /*9510*/  @!P2 S2R R50, SR_CTAID.Y ;  /* 0x000000000032a919 */ /* 0x000ea20000002600 */
[----:B------:R-:W-:Y:S01]  /*9520*/  @!P3 IMAD.WIDE.U32 R34, R34, 0x8, R32 ;  /* 0x000000082222b825 */ /* 0x000fe200078e0020 */
[----:B------:R-:W-:-:S04]  /*9530*/  MOV R32, UR4 ;  /* 0x0000000400207c02 */ /* 0x000fc80008000f00 */
[----:B------:R-:W-:Y:S01]  /*9540*/  @!P2 LOP3.LUT R32, R32, 0x1, RZ, 0xc0, !PT ;  /* 0x000000012020a812 */ /* 0x000fe200078ec0ff */
[----:B------:R-:W3:Y:S04]  /*9550*/  @!P3 LDG.E.64 R34, desc[UR14][R34.64] ;  /* 0x0000000e2222b981 */ /* 0x000ee8000c1e1b00 */
[----:B0-----:R-:W-:-:S04]  /*9560*/  @!P2 IMAD R32, R32, R56, RZ ;  /* 0x000000382020a224 */ /* 0x001fc800078e02ff */
[----:B-1----:R-:W-:Y:S02]  /*9570*/  @!P2 IMAD R51, R32, R51, RZ ;  /* 0x000000332033a224 */ /* 0x002fe400078e02ff */
[----:B------:R-:W0:Y:S02]  /*9580*/  @!P2 LDC.64 R32, c[0x0][0x3b8] ;  /* 0x0000ee00ff20ab82 */ /* 0x000e240000000a00 */
[----:B------:R-:W-:Y:S02]  /*9590*/  @!P2 IMAD.SHL.U32 R51, R51, 0x2, RZ ;  /* 0x000000023333a824 */ /* 0x000fe400078e00ff */
[----:B--2---:R-:W-:Y:S02]  /*95a0*/  @!P2 IMAD R50, R56, UR10, R50 ;  /* 0x0000000a3832ac24 */ /* 0x004fe4000f8e0232 */
[----:B0-----:R-:W-:-:S04]  /*95b0*/  @!P2 IMAD.WIDE R32, R51, 0x4, R32 ;  /* 0x000000043320a825 */ /* 0x001fc800078e0220 */
[----:B------:R-:W-:-:S06]  /*95c0*/  @!P2 IMAD.WIDE.U32 R32, R50, 0x8, R32 ;  /* 0x000000083220a825 */ /* 0x000fcc00078e0020 */
[----:B------:R-:W2:Y:S01]  /*95d0*/  @!P2 LDG.E.64 R32, desc[UR14][R32.64] ;  /* 0x0000000e2020a981 */ /* 0x000ea2000c1e1b00 */
[----:B------:R-:W-:Y:S01]  /*95e0*/  UIADD3 UR5, UPT, UPT, UR5, 0x4, URZ ;  /* 0x0000000405057890 */ /* 0x000fe2000fffe0ff */
[----:B---3--:R-:W-:Y:S01]  /*95f0*/  @!P3 FADD.FTZ R2, R2, R34 ;  /* 0x000000220202b221 */ /* 0x008fe20000010000 */
[----:B------:R-:W-:-:S03]  /*9600*/  @!P3 FADD.FTZ R3, R3, R35 ;  /* 0x000000230303b221 */ /* 0x000fc60000010000 */
[----:B--2---:R-:W-:Y:S01]  /*9610*/  @!P2 FADD.FTZ R2, R2, R32 ;  /* 0x000000200202a221 */ /* 0x004fe20000010000 */
[----:B------:R-:W-:-:S07]  /*9620*/  @!P2 FADD.FTZ R3, R3, R33 ;  /* 0x000000210303a221 */ /* 0x000fce0000010000 */
.L_x_3904:
[----:B------:R-:W0:Y:S02]  /*9630*/  LDCU UR7, c[0x0][0x370] ;  /* 0x00006e00ff0777ac */ /* 0x000e240008000800 */
[----:B0-----:R-:W-:-:S09]  /*9640*/  ULOP3.LUT UP0, UR7, UR7, 0x3, URZ, 0xc0, !UPT ;  /* 0x0000000307077892 */ /* 0x001fd2000f80c0ff */
[----:B------:R-:W-:Y:S05]  /*9650*/  BRA.U !UP0, `(.L_x_3898) ;  /* 0x0000000108fc7547 */ /* 0x000fea000b800000 */
[----:B------:R-:W-:-:S09]  /*9660*/  UISETP.NE.AND UP0, UPT, UR7, 0x1, UPT ;  /* 0x000000010700788c */ /* 0x000fd2000bf05270 */
[----:B------:R-:W-:Y:S05]  /*9670*/  BRA.U !UP0, `(.L_x_3905) ;  /* 0x0000000108987547 */ /* 0x000fea000b800000 */
[----:B------:R-:W0:Y:S01]  /*9680*/  S2R R50, SR_CTAID.X ;  /* 0x0000000000327919 */ /* 0x000e220000002500 */
[----:B------:R-:W-:Y:S02]  /*9690*/  MOV R33, UR4 ;  /* 0x0000000400217c02 */ /* 0x000fe40008000f00 */
[----:B0-----:R-:W-:-:S04]  /*96a0*/  ISETP.NE.AND P1, PT, R50, UR5, PT ;  /* 0x0000000532007c0c */ /* 0x001fc8000bf25270 */
[----:B------:R-:W-:-:S13]  /*96b0*/  ISETP.NE.OR P1, PT, R71, RZ, !P1 ;  /* 0x000000ff4700720c */ /* 0x000fda0004f25670 */
[----:B-1----:R-:W0:Y:S01]  /*96c0*/  @!P1 S2R R34, SR_CTAID.Y ;  /* 0x0000000000229919 */ /* 0x002e220000002600 */
[----:B---34-:R-:W2:Y:S01]  /*96d0*/  @!P1 LDC R32, c[0x0][0x374] ;  /* 0x0000dd00ff209b82 */ /* 0x018ea20000000800 */
[----:B------:R-:W-:-:S05]  /*96e0*/  @!P1 LOP3.LUT R33, R33, 0x1, RZ, 0xc0, !PT ;  /* 0x0000000121219812 */ /* 0x000fca00078ec0ff */
[----:B--2---:R-:W-:Y:S02]  /*96f0*/  @!P1 IMAD R35, R33, R32, RZ ;  /* 0x0000002021239224 */ /* 0x004fe400078e02ff */
[----:B0-----:R-:W-:Y:S02]  /*9700*/  @!P1 IMAD R34, R32, UR5, R34 ;  /* 0x0000000520229c24 */ /* 0x001fe4000f8e0222 */
[----:B------:R-:W0:Y:S02]  /*9710*/  @!P1 LDC R32, c[0x0][0x370] ;  /* 0x0000dc00ff209b82 */ /* 0x000e240000000800 */
[----:B0-----:R-:W-:-:S06]  /*9720*/  @!P1 IMAD R35, R35, R32, RZ ;  /* 0x0000002023239224 */ /* 0x001fcc00078e02ff */
[----:B------:R-:W0:Y:S01]  /*9730*/  @!P1 LDC.64 R32, c[0x0][0x3b8] ;  /* 0x0000ee00ff209b82 */ /* 0x000e220000000a00 */
        /* <DEDUP_REMOVED lines=8> */
[----:B------:R-:W1:Y:S01]  /*97c0*/  @!P2 LDC R35, c[0x0][0x374] ;  /* 0x0000dd00ff23ab82 */ /* 0x000e620000000800 */
[----:B--2---:R-:W-:Y:S01]  /*97d0*/  @!P1 FADD.FTZ R2, R2, R32 ;  /* 0x0000002002029221 */ /* 0x004fe20000010000 */
[----:B------:R-:W-:-:S06]  /*97e0*/  @!P1 FADD.FTZ R3, R3, R33 ;  /* 0x0000002103039221 */ /* 0x000fcc0000010000 */
[----:B------:R-:W2:Y:S01]  /*97f0*/  @!P2 LDC R32, c[0x0][0x370] ;  /* 0x0000dc00ff20ab82 */ /* 0x000ea20000000800 */
[----:B------:R-:W-:-:S05]  /*9800*/  IMAD.U32 R33, RZ, RZ, UR4 ;  /* 0x00000004ff217e24 */ /* 0x000fca000f8e00ff */
[----:B------:R-:W-:-:S05]  /*9810*/  @!P2 LOP3.LUT R33, R33, 0x1, RZ, 0xc0, !PT ;  /* 0x000000012121a812 */ /* 0x000fca00078ec0ff */
[----:B-1----:R-:W-:Y:S02]  /*9820*/  @!P2 IMAD R33, R33, R35, RZ ;  /* 0x000000232121a224 */ /* 0x002fe400078e02ff */
[----:B------:R-:W-:-:S05]  /*9830*/  @!P2 IMAD R35, R35, UR5, R35 ;  /* 0x000000052323ac24 */ /* 0x000fca000f8e0223 */
[----:B0-----:R-:W-:Y:S01]  /*9840*/  @!P2 IADD3 R34, PT, PT, R35, R34, RZ ;  /* 0x000000222322a210 */ /* 0x001fe20007ffe0ff */
[----:B--2---:R-:W-:Y:S02]  /*9850*/  @!P2 IMAD R35, R33, R32, RZ ;  /* 0x000000202123a224 */ /* 0x004fe400078e02ff */
[----:B------:R-:W0:Y:S03]  /*9860*/  @!P2 LDC.64 R32, c[0x0][0x3b8] ;  /* 0x0000ee00ff20ab82 */ /* 0x000e260000000a00 */
[----:B------:R-:W-:-:S05]  /*9870*/  @!P2 SHF.L.U32 R35, R35, 0x1, RZ ;  /* 0x000000012323a819 */ /* 0x000fca00000006ff */
[----:B0-----:R-:W-:-:S04]  /*9880*/  @!P2 IMAD.WIDE R32, R35, 0x4, R32 ;  /* 0x000000042320a825 */ /* 0x001fc800078e0220 */
[----:B------:R-:W-:-:S06]  /*9890*/  @!P2 IMAD.WIDE.U32 R32, R34, 0x8, R32 ;  /* 0x000000082220a825 */ /* 0x000fcc00078e0020 */
[----:B------:R-:W2:Y:S01]  /*98a0*/  @!P2 LDG.E.64 R32, desc[UR14][R32.64] ;  /* 0x0000000e2020a981 */ /* 0x000ea2000c1e1b00 */
[----:B------:R-:W-:Y:S01]  /*98b0*/  UIADD3 UR5, UPT, UPT, UR5, 0x2, URZ ;  /* 0x0000000205057890 */ /* 0x000fe2000fffe0ff */
[----:B--2---:R-:W-:Y:S01]  /*98c0*/  @!P2 FADD.FTZ R2, R2, R32 ;  /* 0x000000200202a221 */ /* 0x004fe20000010000 */
[----:B------:R-:W-:-:S10]  /*98d0*/  @!P2 FADD.FTZ R3, R3, R33 ;  /* 0x000000210303a221 */ /* 0x000fd40000010000 */
.L_x_3905:
[----:B---34-:R-:W0:Y:S01]  /*98e0*/  S2R R32, SR_CTAID.X ;  /* 0x0000000000207919 */ /* 0x018e220000002500 */
[----:B------:R-:W-:Y:S01]  /*98f0*/  BSSY.RECONVERGENT B0, `(.L_x_3898) ;  /* 0x0000015000007945 */ /* 0x000fe20003800200 */
[----:B0-----:R-:W-:Y:S02]  /*9900*/  ISETP.NE.AND P1, PT, R32, UR5, PT ;  /* 0x0000000520007c0c */ /* 0x001fe4000bf25270 */
[----:B------:R-:W0:Y:S02]  /*9910*/  LDC R32, c[0x0][0x370] ;  /* 0x0000dc00ff207b82 */ /* 0x000e240000000800 */
[----:B------:R-:W-:Y:S02]  /*9920*/  ISETP.NE.OR P1, PT, R71, RZ, !P1 ;  /* 0x000000ff4700720c */ /* 0x000fe40004f25670 */
[----:B0-----:R-:W-:-:S04]  /*9930*/  LOP3.LUT R32, R32, 0x1, RZ, 0xc0, !PT ;  /* 0x0000000120207812 */ /* 0x001fc800078ec0ff */
[----:B------:R-:W-:-:S13]  /*9940*/  ISETP.NE.U32.OR P1, PT, R32, 0x1, P1 ;  /* 0x000000012000780c */ /* 0x000fda0000f25470 */
[----:B------:R-:W-:Y:S05]  /*9950*/  @P1 BRA `(.L_x_3906) ;  /* 0x0000000000381947 */ /* 0x000fea0003800000 */
[----:B-1----:R-:W0:Y:S01]  /*9960*/  S2R R34, SR_CTAID.Y ;  /* 0x0000000000227919 */ /* 0x002e220000002600 */
[----:B------:R-:W0:Y:S01]  /*9970*/  LDC R33, c[0x0][0x374] ;  /* 0x0000dd00ff217b82 */ /* 0x000e220000000800 */
[----:B------:R-:W-:-:S07]  /*9980*/  ULOP3.LUT UR7, UR4, 0x1, URZ, 0xc0, !UPT ;  /* 0x0000000104077892 */ /* 0x000fce000f8ec0ff */
[----:B------:R-:W1:Y:S08]  /*9990*/  LDC R32, c[0x0][0x370] ;  /* 0x0000dc00ff207b82 */ /* 0x000e700000000800 */
[----:B------:R-:W3:Y:S01]  /*99a0*/  LDC.64 R50, c[0x0][0x3b8] ;  /* 0x0000ee00ff327b82 */ /* 0x000ee20000000a00 */
[C---:B0-----:R-:W-:Y:S02]  /*99b0*/  IMAD R34, R33.reuse, UR5, R34 ;  /* 0x0000000521227c24 */ /* 0x041fe4000f8e0222 */
[----:B------:R-:W-:-:S04]  /*99c0*/  IMAD R33, R33, UR7, RZ ;  /* 0x0000000721217c24 */ /* 0x000fc8000f8e02ff */
[----:B-1----:R-:W-:-:S04]  /*99d0*/  IMAD R32, R33, R32, RZ ;  /* 0x0000002021207224 */ /* 0x002fc800078e02ff */
[----:B------:R-:W-:-:S04]  /*99e0*/  IMAD.SHL.U32 R32, R32, 0x2, RZ ;  /* 0x0000000220207824 */ /* 0x000fc800078e00ff */
[----:B---3--:R-:W-:-:S04]  /*99f0*/  IMAD.WIDE R32, R32, 0x4, R50 ;  /* 0x0000000420207825 */ /* 0x008fc800078e0232 */
[----:B------:R-:W-:-:S06]  /*9a00*/  IMAD.WIDE.U32 R32, R34, 0x8, R32 ;  /* 0x0000000822207825 */ /* 0x000fcc00078e0020 */
[----:B------:R-:W3:Y:S02]  /*9a10*/  LDG.E.64 R32, desc[UR14][R32.64] ;  /* 0x0000000e20207981 */ /* 0x000ee4000c1e1b00 */
[----:B---3--:R-:W-:Y:S01]  /*9a20*/  FADD.FTZ R2, R2, R32 ;  /* 0x0000002002027221 */ /* 0x008fe20000010000 */
[----:B------:R-:W-:-:S07]  /*9a30*/  FADD.FTZ R3, R3, R33 ;  /* 0x0000002103037221 */ /* 0x000fce0000010000 */
.L_x_3906:
[----:B------:R-:W-:Y:S05]  /*9a40*/  BSYNC.RECONVERGENT B0 ;  /* 0x0000000000007941 */ /* 0x000fea0003800200 */
.L_x_3898:
[----:B------:R-:W2:Y:S01]  /*9a50*/  LDL R56, [R1+0x2a4] ;  /* 0x0002a40001387983 */ /* 0x000ea20000100800 */
[----:B-----5:R-:W-:Y:S01]  /*9a60*/  LOP3.LUT P2, RZ, R59, 0x4000000, RZ, 0xc0, !PT ;  /* 0x040000003bff7812 */ /* 0x020fe2000784c0ff */
[----:B------:R-:W3:Y:S01]  /*9a70*/  S2UR UR7, SR_CgaCtaId ;  /* 0x00000000000779c3 */ /* 0x000ee20000008800 */
[----:B------:R-:W2:Y:S01]  /*9a80*/  LDCU UR10, c[0x0][0x414] ;  /* 0x00008280ff0a77ac */ /* 0x000ea20008000800 */
[----:B------:R-:W-:Y:S02]  /*9a90*/  ISETP.NE.AND P1, PT, R71, RZ, PT ;  /* 0x000000ff4700720c */ /* 0x000fe40003f25270 */
[----:B01----:R-:W-:Y:S01]  /*9aa0*/  MOV R34, UR9 ;  /* 0x0000000900227c02 */ /* 0x003fe20008000f00 */
[----:B------:R-:W-:-:S03]  /*9ab0*/  UMOV UR5, 0x400 ;  /* 0x0000040000057882 */ /* 0x000fc60000000000 */
[----:B------:R-:W0:Y:S08]  /*9ac0*/  LDC.64 R50, c[0x0][0x3a0] ;  /* 0x0000e800ff327b82 */ /* 0x000e300000000a00 */
[----:B---34-:R-:W1:Y:S01]  /*9ad0*/  @P2 LDC.64 R32, c[0x0][0x388] ;  /* 0x0000e200ff202b82 */ /* 0x018e620000000a00 */
[----:B------:R-:W-:-:S09]  /*9ae0*/  ULEA UR5, UR7, UR5, 0x18 ;  /* 0x0000000507057291 */ /* 0x000fd2000f8ec0ff */
[----:B------:R3:W-:Y:S01]  /*9af0*/  @!P1 STS.64 [UR5+0x88], R2 ;  /* 0x00008802ff009988 */ /* 0x0007e20008000a05 */
[----:B-1----:R-:W-:Y:S02]  /*9b00*/  @P2 IMAD.WIDE R32, R34, 0x8, R32 ;  /* 0x0000000822202825 */ /* 0x002fe400078e0220 */
[----:B--2---:R-:W1:Y:S02]  /*9b10*/  LDC.64 R34, c[0x0][0x398] ;  /* 0x0000e600ff227b82 */ /* 0x004e640000000a00 */
[----:B---3--:R-:W-:Y:S01]  /*9b20*/  @P2 FMUL.FTZ R2, R2, UR10 ;  /* 0x0000000a02022c20 */ /* 0x008fe20008410000 */
[----:B------:R-:W-:-:S05]  /*9b30*/  @P2 FMUL.FTZ R3, R3, UR10 ;  /* 0x0000000a03032c20 */ /* 0x000fca0008410000 */
[----:B------:R-:W-:Y:S01]  /*9b40*/  @P2 STG.E.64 desc[UR14][R32.64], R2 ;  /* 0x0000000220002986 */ /* 0x000fe2000c101b0e */
[----:B------:R-:W-:Y:S06]  /*9b50*/  BAR.SYNC.DEFER_BLOCKING 0x0 ;  /* 0x0000000000007b1d */ /* 0x000fec0000010000 */
[----:B------:R-:W2:Y:S02]  /*9b60*/  LDS.64 R2, [UR5+0x88] ;  /* 0x00008805ff027984 */ /* 0x000ea40008000a00 */
[----:B--2---:R-:W-:-:S05]  /*9b70*/  FMUL.FTZ R2, R2, UR10 ;  /* 0x0000000a02027c20 */ /* 0x004fca0008410000 */
[----:B------:R-:W-:-:S13]  /*9b80*/  R2UR UR5, R2 ;  /* 0x00000000020572ca */ /* 0x000fda00000e0000 */
[----:B------:R-:W-:-:S05]  /*9b90*/  MOV R2, UR5 ;  /* 0x0000000500027c02 */ /* 0x000fca0008000f00 */
[----:B------:R-:W-:-:S04]  /*9ba0*/  FMUL.FTZ R2, R2, UR5 ;  /* 0x0000000502027c20 */ /* 0x000fc80008410000 */
[----:B------:R-:W-:-:S05]  /*9bb0*/  FFMA.FTZ R2, R3, UR10, -R2 ;  /* 0x0000000a03027c23 */ /* 0x000fca0008010802 */
[----:B------:R-:W-:-:S13]  /*9bc0*/  FSETP.GTU.FTZ.AND P1, PT, R2, RZ, PT ;  /* 0x000000ff0200720b */ /* 0x000fda0003f3c000 */
[----:B------:R-:W-:Y:S01]  /*9bd0*/  VOTEU.ANY UP0, P1 ;  /* 0x0000000000ff7886 */ /* 0x000fe20000800100 */
[----:B------:R-:W-:-:S04]  /*9be0*/  PLOP3.LUT P1, PT, PT, PT, UP0, 0x80, 0x8 ;  /* 0x000000000008781c */ /* 0x000fc80003f2f008 */
[----:B------:R-:W2:Y:S09]  /*9bf0*/  @UP0 LDCU UR7, c[0x0][0x3a8] ;  /* 0x00007500ff0707ac */ /* 0x000eb20008000800 */
[----:B--2---:R-:W-:-:S06]  /*9c00*/  @P1 FADD.FTZ R2, R2, UR7 ;  /* 0x0000000702021e21 */ /* 0x004fcc0008010000 */
[----:B------:R-:W2:Y:S02]  /*9c10*/  @P1 MUFU.RSQ R2, R2 ;  /* 0x0000000200021308 */ /* 0x000ea40000001400 */
[----:B--2---:R-:W-:Y:S02]  /*9c20*/  @P1 R2UR UR7, R2 ;  /* 0x00000000020712ca */ /* 0x004fe400000e0000 */
[----:B------:R-:W-:-:S05]  /*9c30*/  LOP3.LUT R71, R56, 0xffff, RZ, 0xc0, !PT ;  /* 0x0000ffff38477812 */ /* 0x000fca00078ec0ff */
[----:B------:R-:W-:Y:S01]  /*9c40*/  VIADD R32, R71, UR6 ;  /* 0x0000000647207c36 */ /* 0x000fe20008000000 */
[----:B------:R-:W2:Y:S03]  /*9c50*/  LDCU.U8 UR6, c[0x0][0x3fc] ;  /* 0x00007f80ff0677ac */ /* 0x000ea60008000000 */
[----:B-1----:R-:W-:-:S04]  /*9c60*/  IMAD.WIDE R2, R32, 0x4, R34 ;  /* 0x0000000420027825 */ /* 0x002fc800078e0222 */
[----:B0-----:R-:W-:Y:S02]  /*9c70*/  IMAD.WIDE R32, R32, 0x4, R50 ;  /* 0x0000000420207825 */ /* 0x001fe400078e0232 */
[----:B------:R-:W5:Y:S04]  /*9c80*/  LDG.E.64 R2, desc[UR14][R2.64] ;  /* 0x0000000e02027981 */ /* 0x000f68000c1e1b00 */
[----:B------:R-:W5:Y:S01]  /*9c90*/  LDG.E.64 R32, desc[UR14][R32.64] ;  /* 0x0000000e20207981 */ /* 0x000f62000c1e1b00 */
[----:B--2---:R-:W-:-:S03]  /*9ca0*/  UISETP.NE.AND UP1, UPT, UR6, URZ, UPT ;  /* 0x000000ff0600728c */ /* 0x004fc6000bf25270 */
[----:B------:R-:W-:Y:S01]  /*9cb0*/  UMOV UR6, 0x3f800000 ;  /* 0x3f80000000067882 */ /* 0x000fe20000000000 */
[----:B------:R-:W-:-:S05]  /*9cc0*/  @UP0 UMOV UR6, UR7 ;  /* 0x0000000700060c82 */ /* 0x000fca0008000000 */
[----:B------:R-:W-:Y:S05]  /*9cd0*/  BRA.U !UP1, `(.L_x_3907) ;  /* 0x00000009092c7547 */ /* 0x000fea000b800000 */
[----:B------:R-:W-:Y:S01]  /*9ce0*/  HFMA2 R13, -RZ, RZ, 0, 0 ;  /* 0x00000000ff0d7431 */ /* 0x000fe200000001ff */
[----:B------:R-:W0:Y:S01]  /*9cf0*/  LDCU.64 UR16, c[0x0][0x3e0] ;  /* 0x00007c00ff1077ac */ /* 0x000e220008000a00 */
[----:B------:R-:W1:Y:S01]  /*9d00*/  LDCU.64 UR10, c[0x0][0x380] ;  /* 0x00007000ff0a77ac */ /* 0x000e620008000a00 */
[----:B------:R-:W2:Y:S04]  /*9d10*/  LDCU.64 UR12, c[0x0][0x3e8] ;  /* 0x00007d00ff0c77ac */ /* 0x000ea80008000a00 */
.L_x_3916:
[----:B------:R-:W-:-:S05]  /*9d20*/  LEA R0, R13, UR8, 0x3 ;  /* 0x000000080d007c11 */ /* 0x000fca000f8e18ff */
[----:B-1-3-5:R3:W5:Y:S04]  /*9d30*/  LDL.128 R4, [R0+0x10] ;  /* 0x0000100000047983 */ /* 0x02a7680000100c00 */
[----:B0-2---:R3:W5:Y:S01]  /*9d40*/  LDL.128 R8, [R0] ;  /* 0x0000000000087983 */ /* 0x0057620000100c00 */
[C---:B------:R-:W-:Y:S01]  /*9d50*/  LEA R21, R13.reuse, R58, 0x3 ;  /* 0x0000003a0d157211 */ /* 0x040fe200078e18ff */
[----:B------:R-:W-:Y:S01]  /*9d60*/  VIADD R13, R13, 0x4 ;  /* 0x000000040d0d7836 */ /* 0x000fe20000000000 */
[----:B------:R-:W-:Y:S02]  /*9d70*/  BSSY.RECONVERGENT B0, `(.L_x_3908) ;  /* 0x000002b000007945 */ /* 0x000fe40003800200 */
[C---:B--2---:R-:W-:Y:S01]  /*9d80*/  ISETP.GE.U32.AND P3, PT, R21.reuse, UR12, PT ;  /* 0x0000000c15007c0c */ /* 0x044fe2000bf66070 */
[----:B------:R-:W-:Y:S01]  /*9d90*/  VIADD R25, R21, 0x18 ;  /* 0x0000001815197836 */ /* 0x000fe20000000000 */
[----:B------:R-:W-:-:S02]  /*9da0*/  SHF.R.S32.HI R14, RZ, 0x1f, R21 ;  /* 0x0000001fff0e7819 */ /* 0x000fc40000011415 */
[C---:B------:R-:W-:Y:S02]  /*9db0*/  IADD3 R20, PT, PT, R21.reuse, 0x8, RZ ;  /* 0x0000000815147810 */ /* 0x040fe40007ffe0ff */
[----:B------:R-:W-:Y:S02]  /*9dc0*/  ISETP.GE.AND.EX P3, PT, R14, UR13, PT, P3 ;  /* 0x0000000d0e007c0c */ /* 0x000fe4000bf66330 */
[----:B------:R-:W-:Y:S02]  /*9dd0*/  IADD3 R23, PT, PT, R21, 0x10, RZ ;  /* 0x0000001015177810 */ /* 0x000fe40007ffe0ff */
[----:B------:R-:W-:Y:S02]  /*9de0*/  ISETP.GE.U32.AND P1, PT, R20, UR12, PT ;  /* 0x0000000c14007c0c */ /* 0x000fe4000bf26070 */
[----:B------:R-:W-:Y:S02]  /*9df0*/  ISETP.GE.U32.AND P4, PT, R23, UR12, PT ;  /* 0x0000000c17007c0c */ /* 0x000fe4000bf86070 */
[----:B------:R-:W-:-:S02]  /*9e00*/  ISETP.GE.U32.AND P2, PT, R25, UR12, PT ;  /* 0x0000000c19007c0c */ /* 0x000fc4000bf46070 */
[----:B------:R-:W-:Y:S02]  /*9e10*/  SHF.R.S32.HI R22, RZ, 0x1f, R20 ;  /* 0x0000001fff167819 */ /* 0x000fe40000011414 */
[----:B------:R-:W-:Y:S02]  /*9e20*/  SHF.R.S32.HI R24, RZ, 0x1f, R23 ;  /* 0x0000001fff187819 */ /* 0x000fe40000011417 */
[----:B------:R-:W-:Y:S02]  /*9e30*/  SHF.R.S32.HI R26, RZ, 0x1f, R25 ;  /* 0x0000001fff1a7819 */ /* 0x000fe40000011419 */
[----:B------:R-:W-:Y:S02]  /*9e40*/  ISETP.NE.AND P5, PT, R13, 0x40, PT ;  /* 0x000000400d00780c */ /* 0x000fe40003fa5270 */
[----:B------:R-:W-:Y:S02]  /*9e50*/  ISETP.GE.AND.EX P1, PT, R22, UR13, PT, P1 ;  /* 0x0000000d16007c0c */ /* 0x000fe4000bf26310 */
[----:B------:R-:W-:-:S02]  /*9e60*/  ISETP.GE.AND.EX P4, PT, R24, UR13, PT, P4 ;  /* 0x0000000d18007c0c */ /* 0x000fc4000bf86340 */
[----:B------:R-:W-:Y:S01]  /*9e70*/  ISETP.GE.AND.EX P2, PT, R26, UR13, PT, P2 ;  /* 0x0000000d1a007c0c */ /* 0x000fe2000bf46320 */
[----:B---3--:R-:W-:-:S12]  /*9e80*/  @P3 BRA `(.L_x_3909) ;  /* 0x0000000000643947 */ /* 0x008fd80003800000 */
[----:B-----5:R-:W-:Y:S01]  /*9e90*/  FADD.FTZ R8, R8, -UR5 ;  /* 0x8000000508087e21 */ /* 0x020fe20008010000 */
[----:B------:R-:W-:Y:S01]  /*9ea0*/  FADD.FTZ R9, R9, -UR5 ;  /* 0x8000000509097e21 */ /* 0x000fe20008010000 */
[----:B0-----:R-:W-:Y:S02]  /*9eb0*/  IMAD R14, R14, UR16, RZ ;  /* 0x000000100e0e7c24 */ /* 0x001fe4000f8e02ff */
[----:B------:R-:W-:Y:S01]  /*9ec0*/  FMUL.FTZ R15, R8, UR6 ;  /* 0x00000006080f7c20 */ /* 0x000fe20008410000 */
[----:B------:R-:W-:Y:S01]  /*9ed0*/  FMUL.FTZ R0, R9, UR6 ;  /* 0x0000000609007c20 */ /* 0x000fe20008410000 */
[----:B------:R-:W-:Y:S02]  /*9ee0*/  MOV R8, R52 ;  /* 0x0000003400087202 */ /* 0x000fe40000000f00 */
[----:B------:R-:W-:Y:S01]  /*9ef0*/  FFMA.FTZ R19, R2, R15, R32 ;  /* 0x0000000f02137223 */ /* 0x000fe20000010020 */
[----:B------:R-:W-:Y:S01]  /*9f00*/  FFMA.FTZ R18, R3, R0, R33 ;  /* 0x0000000003127223 */ /* 0x000fe20000010021 */
[----:B------:R-:W-:Y:S01]  /*9f10*/  MOV R9, R55 ;  /* 0x0000003700097202 */ /* 0x000fe20000000f00 */
[----:B------:R-:W-:-:S02]  /*9f20*/  IMAD R15, R21, UR17, R14 ;  /* 0x00000011150f7c24 */ /* 0x000fc4000f8e020e */
[----:B------:R-:W-:Y:S01]  /*9f30*/  FMUL.FTZ R12, R19, -1.4426950216293334961 ;  /* 0xbfb8aa3b130c7820 */ /* 0x000fe20000410000 */
[----:B------:R-:W-:Y:S01]  /*9f40*/  FMUL.FTZ R16, R18, -1.4426950216293334961 ;  /* 0xbfb8aa3b12107820 */ /* 0x000fe20000410000 */
[----:B------:R-:W-:-:S04]  /*9f50*/  IMAD.WIDE.U32 R8, R21, UR16, R8 ;  /* 0x0000001015087c25 */ /* 0x000fc8000f8e0008 */
[----:B------:R-:W0:Y:S01]  /*9f60*/  MUFU.EX2 R12, R12 ;  /* 0x0000000c000c7308 */ /* 0x000e220000000800 */
[----:B------:R-:W-:Y:S01]  /*9f70*/  IMAD.IADD R9, R9, 0x1, R15 ;  /* 0x0000000109097824 */ /* 0x000fe200078e020f */
[C---:B-1----:R-:W-:Y:S02]  /*9f80*/  LEA R14, P3, R8.reuse, UR10, 0x2 ;  /* 0x0000000a080e7c11 */ /* 0x042fe4000f8610ff */
[----:B------:R-:W1:Y:S02]  /*9f90*/  MUFU.EX2 R16, R16 ;  /* 0x0000001000107308 */ /* 0x000e640000000800 */
[----:B------:R-:W-:Y:S01]  /*9fa0*/  LEA.HI.X R15, R8, UR11, R9, 0x2, P3 ;  /* 0x0000000b080f7c11 */ /* 0x000fe200098f1409 */
[----:B0-----:R-:W-:Y:S01]  /*9fb0*/  FADD.FTZ R0, R12, 1 ;  /* 0x3f8000000c007421 */ /* 0x001fe20000010000 */
[----:B-1----:R-:W-:-:S05]  /*9fc0*/  FADD.FTZ R17, R16, 1 ;  /* 0x3f80000010117421 */ /* 0x002fca0000010000 */
[----:B------:R-:W0:Y:S08]  /*9fd0*/  MUFU.RCP R0, R0 ;  /* 0x0000000000007308 */ /* 0x000e300000001000 */
[----:B------:R-:W1:Y:S01]  /*9fe0*/  MUFU.RCP R17, R17 ;  /* 0x0000001100117308 */ /* 0x000e620000001000 */
[----:B0-----:R-:W-:Y:S01]  /*9ff0*/  FMUL.FTZ R8, R19, R0 ;  /* 0x0000000013087220 */ /* 0x001fe20000410000 */
[----:B-1----:R-:W-:-:S05]  /*a000*/  FMUL.FTZ R9, R18, R17 ;  /* 0x0000001112097220 */ /* 0x002fca0000410000 */
[----:B------:R2:W-:Y:S02]  /*a010*/  STG.E.64 desc[UR14][R14.64], R8 ;  /* 0x000000080e007986 */ /* 0x0005e4000c101b0e */
.L_x_3909:
[----:B01----:R-:W-:Y:S05]  /*a020*/  BSYNC.RECONVERGENT B0 ;  /* 0x0000000000007941 */ /* 0x003fea0003800200 */
.L_x_3908:
[----:B------:R-:W-:Y:S04]  /*a030*/  BSSY.RECONVERGENT B0, `(.L_x_3910) ;  /* 0x000001b000007945 */ /* 0x000fe80003800200 */
[----:B------:R-:W-:Y:S05]  /*a040*/  @P1 BRA `(.L_x_3911) ;  /* 0x0000000000641947 */ /* 0x000fea0003800000 */
[----:B-----5:R-:W-:Y:S01]  /*a050*/  FADD.FTZ R10, R10, -UR5 ;  /* 0x800000050a0a7e21 */ /* 0x020fe20008010000 */
[----:B------:R-:W-:Y:S01]  /*a060*/  FADD.FTZ R11, R11, -UR5 ;  /* 0x800000050b0b7e21 */ /* 0x000fe20008010000 */
[----:B--2---:R-:W-:Y:S02]  /*a070*/  MOV R8, R52 ;  /* 0x0000003400087202 */ /* 0x004fe40000000f00 */
[----:B------:R-:W-:Y:S01]  /*a080*/  FMUL.FTZ R9, R10, UR6 ;  /* 0x000000060a097c20 */ /* 0x000fe20008410000 */
[----:B------:R-:W-:Y:S01]  /*a090*/  FMUL.FTZ R0, R11, UR6 ;  /* 0x000000060b007c20 */ /* 0x000fe20008410000 */
[----:B------:R-:W-:Y:S02]  /*a0a0*/  IMAD R11, R22, UR16, RZ ;  /* 0x00000010160b7c24 */ /* 0x000fe4000f8e02ff */
        /* <DEDUP_REMOVED lines=8> */
[----:B------:R-:W-:-:S03]  /*a130*/  IMAD.IADD R9, R9, 0x1, R11 ;  /* 0x0000000109097824 */ /* 0x000fc600078e020b */
[----:B------:R-:W1:Y:S01]  /*a140*/  MUFU.EX2 R12, R12 ;  /* 0x0000000c000c7308 */ /* 0x000e620000000800 */
[----:B0-----:R-:W-:Y:S01]  /*a150*/  FADD.FTZ R0, R10, 1 ;  /* 0x3f8000000a007421 */ /* 0x001fe20000010000 */
[----:B------:R-:W-:Y:S01]  /*a160*/  LEA R10, P1, R8, UR10, 0x2 ;  /* 0x0000000a080a7c11 */ /* 0x000fe2000f8210ff */
[----:B-1----:R-:W-:-:S03]  /*a170*/  FADD.FTZ R14, R12, 1 ;  /* 0x3f8000000c0e7421 */ /* 0x002fc60000010000 */
[----:B------:R-:W-:Y:S01]  /*a180*/  LEA.HI.X R11, R8, UR11, R9, 0x2, P1 ;  /* 0x0000000b080b7c11 */ /* 0x000fe200088f1409 */
[----:B------:R-:W0:Y:S08]  /*a190*/  MUFU.RCP R0, R0 ;  /* 0x0000000000007308 */ /* 0x000e300000001000 */
[----:B------:R-:W1:Y:S01]  /*a1a0*/  MUFU.RCP R14, R14 ;  /* 0x0000000e000e7308 */ /* 0x000e620000001000 */
[----:B0-----:R-:W-:Y:S01]  /*a1b0*/  FMUL.FTZ R8, R15, R0 ;  /* 0x000000000f087220 */ /* 0x001fe20000410000 */
[----:B-1----:R-:W-:-:S05]  /*a1c0*/  FMUL.FTZ R9, R17, R14 ;  /* 0x0000000e11097220 */ /* 0x002fca0000410000 */
[----:B------:R0:W-:Y:S02]  /*a1d0*/  STG.E.64 desc[UR14][R10.64], R8 ;  /* 0x000000080a007986 */ /* 0x0001e4000c101b0e */
.L_x_3911:
[----:B------:R-:W-:Y:S05]  /*a1e0*/  BSYNC.RECONVERGENT B0 ;  /* 0x0000000000007941 */ /* 0x000fea0003800200 */
.L_x_3910:
[----:B------:R-:W-:Y:S04]  /*a1f0*/  BSSY.RECONVERGENT B0, `(.L_x_3912) ;  /* 0x000001b000007945 */ /* 0x000fe80003800200 */
[----:B------:R-:W-:Y:S05]  /*a200*/  @P4 BRA `(.L_x_3913) ;  /* 0x0000000000644947 */ /* 0x000fea0003800000 */
[----:B-----5:R-:W-:Y:S01]  /*a210*/  FADD.FTZ R4, R4, -UR5 ;  /* 0x8000000504047e21 */ /* 0x020fe20008010000 */
[----:B------:R-:W-:-:S03]  /*a220*/  FADD.FTZ R5, R5, -UR5 ;  /* 0x8000000505057e21 */ /* 0x000fc60008010000 */
[----:B0-2---:R-:W-:Y:S01]  /*a230*/  FMUL.FTZ R9, R4, UR6 ;  /* 0x0000000604097c20 */ /* 0x005fe20008410000 */
[----:B------:R-:W-:Y:S01]  /*a240*/  FMUL.FTZ R0, R5, UR6 ;  /* 0x0000000605007c20 */ /* 0x000fe20008410000 */
[----:B------:R-:W-:Y:S02]  /*a250*/  MOV R4, R52 ;  /* 0x0000003400047202 */ /* 0x000fe40000000f00 */
[----:B------:R-:W-:Y:S01]  /*a260*/  FFMA.FTZ R15, R2, R9, R32 ;  /* 0x00000009020f7223 */ /* 0x000fe20000010020 */
[----:B------:R-:W-:Y:S01]  /*a270*/  FFMA.FTZ R12, R3, R0, R33 ;  /* 0x00000000030c7223 */ /* 0x000fe20000010021 */
[----:B------:R-:W-:Y:S01]  /*a280*/  MOV R5, R55 ;  /* 0x0000003700057202 */ /* 0x000fe20000000f00 */
[----:B------:R-:W-:Y:S02]  /*a290*/  IMAD R9, R24, UR16, RZ ;  /* 0x0000001018097c24 */ /* 0x000fe4000f8e02ff */
[----:B------:R-:W-:Y:S01]  /*a2a0*/  FMUL.FTZ R8, R15, -1.4426950216293334961 ;  /* 0xbfb8aa3b0f087820 */ /* 0x000fe20000410000 */
[----:B------:R-:W-:Y:S01]  /*a2b0*/  FMUL.FTZ R10, R12, -1.4426950216293334961 ;  /* 0xbfb8aa3b0c0a7820 */ /* 0x000fe20000410000 */
[----:B------:R-:W-:-:S02]  /*a2c0*/  IMAD R9, R23, UR17, R9 ;  /* 0x0000001117097c24 */ /* 0x000fc4000f8e0209 */
[----:B------:R-:W-:Y:S02]  /*a2d0*/  IMAD.WIDE.U32 R4, R23, UR16, R4 ;  /* 0x0000001017047c25 */ /* 0x000fe4000f8e0004 */
[----:B------:R-:W0:Y:S02]  /*a2e0*/  MUFU.EX2 R8, R8 ;  /* 0x0000000800087308 */ /* 0x000e240000000800 */
[----:B------:R-:W-:Y:S02]  /*a2f0*/  IMAD.IADD R5, R5, 0x1, R9 ;  /* 0x0000000105057824 */ /* 0x000fe400078e0209 */
        /* <DEDUP_REMOVED lines=10> */
.L_x_3913:
[----:B------:R-:W-:Y:S05]  /*a3a0*/  BSYNC.RECONVERGENT B0 ;  /* 0x0000000000007941 */ /* 0x000fea0003800200 */
.L_x_3912:
[----:B------:R-:W-:Y:S04]  /*a3b0*/  BSSY.RECONVERGENT B0, `(.L_x_3914) ;  /* 0x000001b000007945 */ /* 0x000fe80003800200 */
[----:B------:R-:W-:Y:S05]  /*a3c0*/  @P2 BRA `(.L_x_3915) ;  /* 0x0000000000642947 */ /* 0x000fea0003800000 */
[----:B-----5:R-:W-:Y:S01]  /*a3d0*/  FADD.FTZ R6, R6, -UR5 ;  /* 0x8000000506067e21 */ /* 0x020fe20008010000 */
[----:B------:R-:W-:Y:S01]  /*a3e0*/  FADD.FTZ R7, R7, -UR5 ;  /* 0x8000000507077e21 */ /* 0x000fe20008010000 */
[----:B-1----:R-:W-:Y:S02]  /*a3f0*/  MOV R4, R52 ;  /* 0x0000003400047202 */ /* 0x002fe40000000f00 */
[----:B------:R-:W-:Y:S01]  /*a400*/  FMUL.FTZ R5, R6, UR6 ;  /* 0x0000000606057c20 */ /* 0x000fe20008410000 */
[----:B------:R-:W-:Y:S01]  /*a410*/  FMUL.FTZ R0, R7, UR6 ;  /* 0x0000000607007c20 */ /* 0x000fe20008410000 */
[----:B------:R-:W-:Y:S02]  /*a420*/  IMAD R7, R26, UR16, RZ ;  /* 0x000000101a077c24 */ /* 0x000fe4000f8e02ff */
[----:B0-----:R-:W-:Y:S01]  /*a430*/  FFMA.FTZ R11, R2, R5, R32 ;  /* 0x00000005020b7223 */ /* 0x001fe20000010020 */
[----:B------:R-:W-:Y:S01]  /*a440*/  FFMA.FTZ R10, R3, R0, R33 ;  /* 0x00000000030a7223 */ /* 0x000fe20000010021 */
[----:B------:R-:W-:Y:S01]  /*a450*/  MOV R5, R55 ;  /* 0x0000003700057202 */ /* 0x000fe20000000f00 */
[----:B------:R-:W-:-:S02]  /*a460*/  IMAD R7, R25, UR17, R7 ;  /* 0x0000001119077c24 */ /* 0x000fc4000f8e0207 */
[----:B------:R-:W-:Y:S01]  /*a470*/  FMUL.FTZ R6, R11, -1.4426950216293334961 ;  /* 0xbfb8aa3b0b067820 */ /* 0x000fe20000410000 */
[----:B--2---:R-:W-:Y:S01]  /*a480*/  FMUL.FTZ R8, R10, -1.4426950216293334961 ;  /* 0xbfb8aa3b0a087820 */ /* 0x004fe20000410000 */
        /* <DEDUP_REMOVED lines=13> */
.L_x_3915:
[----:B------:R-:W-:Y:S05]  /*a560*/  BSYNC.RECONVERGENT B0 ;  /* 0x0000000000007941 */ /* 0x000fea0003800200 */
.L_x_3914:
[----:B------:R-:W-:Y:S05]  /*a570*/  @P5 BRA `(.L_x_3916) ;  /* 0xfffffff400e85947 */ /* 0x000fea000383ffff */
[----:B------:R-:W-:Y:S05]  /*a580*/  BRA `(.L_x_3917) ;  /* 0x0000006000707947 */ /* 0x000fea0003800000 */
.L_x_3907:
        /* <DEDUP_REMOVED lines=8> */
[----:B------:R-:W-:Y:S01]  /*a610*/  FADD.FTZ R70, R70, -UR5 ;  /* 0x8000000546467e21 */ /* 0x000fe20008010000 */
[----:B------:R-:W-:Y:S01]  /*a620*/  MOV R35, R55 ;  /* 0x0000003700237202 */ /* 0x000fe20000000f00 */
[----:B------:R-:W1:Y:S01]  /*a630*/  LDCU.64 UR16, c[0x0][0x380] ;  /* 0x00007000ff1077ac */ /* 0x000e620008000a00 */
[----:B------:R-:W-:Y:S01]  /*a640*/  FADD.FTZ R49, R49, -UR5 ;  /* 0x8000000531317e21 */ /* 0x000fe20008010000 */
[----:B0-----:R-:W-:Y:S02]  /*a650*/  IMAD R50, R50, UR12, RZ ;  /* 0x0000000c32327c24 */ /* 0x001fe4000f8e02ff */
[----:B------:R-:W-:-:S04]  /*a660*/  IMAD.WIDE.U32 R34, R58, UR12, R34 ;  /* 0x0000000c3a227c25 */ /* 0x000fc8000f8e0022 */
[----:B------:R-:W-:-:S04]  /*a670*/  IMAD R50, R58, UR13, R50 ;  /* 0x0000000d3a327c24 */ /* 0x000fc8000f8e0232 */
[----:B------:R-:W-:Y:S01]  /*a680*/  IMAD.IADD R35, R35, 0x1, R50 ;  /* 0x0000000123237824 */ /* 0x000fe200078e0232 */
[----:B-1----:R-:W-:-:S04]  /*a690*/  LEA R50, P1, R34, UR16, 0x2 ;  /* 0x0000001022327c11 */ /* 0x002fc8000f8210ff */
[----:B------:R-:W-:Y:S01]  /*a6a0*/  LEA.HI.X R51, R34, UR17, R35, 0x2, P1 ;  /* 0x0000001122337c11 */ /* 0x000fe200088f1423 */
[----:B------:R-:W-:Y:S01]  /*a6b0*/  FMUL.FTZ R34, R70, UR6 ;  /* 0x0000000646227c20 */ /* 0x000fe20008410000 */
[----:B------:R-:W-:-:S03]  /*a6c0*/  FMUL.FTZ R35, R49, UR6 ;  /* 0x0000000631237c20 */ /* 0x000fc60008410000 */
[----:B-----5:R-:W-:Y:S01]  /*a6d0*/  FFMA.FTZ R34, R2, R34, R32 ;  /* 0x0000002202227223 */ /* 0x020fe20000010020 */
[----:B------:R-:W-:-:S05]  /*a6e0*/  FFMA.FTZ R35, R3, R35, R33 ;  /* 0x0000002303237223 */ /* 0x000fca0000010021 */
[----:B------:R0:W-:Y:S02]  /*a6f0*/  STG.E.64 desc[UR14][R50.64], R34 ;  /* 0x0000002232007986 */ /* 0x0001e4000c101b0e */
.L_x_3919:
[----:B------:R-:W-:Y:S05]  /*a700*/  BSYNC.RECONVERGENT B0 ;  /* 0x0000000000007941 */ /* 0x000fea0003800200 */
.L_x_3918:
[----:B0-----:R-:W-:Y:S01]  /*a710*/  IADD3 R50, PT, PT, R58, 0x8, RZ ;  /* 0x000000083a327810 */ /* 0x001fe20007ffe0ff */
[----:B------:R-:W-:Y:S03]  /*a720*/  BSSY.RECONVERGENT B0, `(.L_x_3920) ;  /* 0x0000018000007945 */ /* 0x000fe60003800200 */
[----:B------:R-:W-:Y:S02]  /*a730*/  ISETP.GE.U32.AND P1, PT, R50, UR10, PT ;  /* 0x0000000a32007c0c */ /* 0x000fe4000bf26070 */
[----:B------:R-:W-:-:S04]  /*a740*/  SHF.R.S32.HI R34, RZ, 0x1f, R50 ;  /* 0x0000001fff227819 */ /* 0x000fc80000011432 */
[----:B------:R-:W-:-:S13]  /*a750*/  ISETP.GE.AND.EX P1, PT, R34, UR11, PT, P1 ;  /* 0x0000000b22007c0c */ /* 0x000fda000bf26310 */
[----:B------:R-:W-:Y:S05]  /*a760*/  @P1 BRA `(.L_x_3921) ;  /* 0x00000000004c1947 */ /* 0x000fea0003800000 */
[----:B------:R-:W2:Y:S01]  /*a770*/  LDL.LU R57, [R1+0x240] ;  /* 0x0002400001397983 */ /* 0x000ea20000300800 */
[----:B------:R-:W0:Y:S03]  /*a780*/  LDCU.64 UR12, c[0x0][0x3e0] ;  /* 0x00007c00ff0c77ac */ /* 0x000e260008000a00 */
[----:B------:R-:W3:Y:S01]  /*a790*/  LDL.LU R56, [R1+0x234] ;  /* 0x0002340001387983 */ /* 0x000ee20000300800 */
[----:B------:R-:W1:Y:S01]  /*a7a0*/  LDCU.64 UR16, c[0x0][0x380] ;  /* 0x00007000ff1077ac */ /* 0x000e620008000a00 */
[----:B------:R-:W-:Y:S02]  /*a7b0*/  IMAD.MOV.U32 R35, RZ, RZ, R55 ;  /* 0x000000ffff237224 */ /* 0x000fe400078e0037 */
[----:B0-----:R-:W-:Y:S01]  /*a7c0*/  IMAD R49, R34, UR12, RZ ;  /* 0x0000000c22317c24 */ /* 0x001fe2000f8e02ff */
[----:B------:R-:W-:-:S03]  /*a7d0*/  MOV R34, R52 ;  /* 0x0000003400227202 */ /* 0x000fc60000000f00 */
[C---:B------:R-:W-:Y:S02]  /*a7e0*/  IMAD R49, R50.reuse, UR13, R49 ;  /* 0x0000000d32317c24 */ /* 0x040fe4000f8e0231 */
[----:B------:R-:W-:-:S05]  /*a7f0*/  IMAD.WIDE.U32 R34, R50, UR12, R34 ;  /* 0x0000000c32227c25 */ /* 0x000fca000f8e0022 */
[----:B------:R-:W-:Y:S02]  /*a800*/  IADD3 R49, PT, PT, R35, R49, RZ ;  /* 0x0000003123317210 */ /* 0x000fe40007ffe0ff */
[----:B-1----:R-:W-:-:S04]  /*a810*/  LEA R50, P1, R34, UR16, 0x2 ;  /* 0x0000001022327c11 */ /* 0x002fc8000f8210ff */
[----:B------:R-:W-:Y:S01]  /*a820*/  LEA.HI.X R51, R34, UR17, R49, 0x2, P1 ;  /* 0x0000001122337c11 */ /* 0x000fe200088f1431 */
[----:B--2---:R-:W-:Y:S01]  /*a830*/  FADD.FTZ R34, R57, -UR5 ;  /* 0x8000000539227e21 */ /* 0x004fe20008010000 */
[----:B---3--:R-:W-:-:S03]  /*a840*/  FADD.FTZ R35, R56, -UR5 ;  /* 0x8000000538237e21 */ /* 0x008fc60008010000 */
[----:B------:R-:W-:Y:S01]  /*a850*/  FMUL.FTZ R34, R34, UR6 ;  /* 0x0000000622227c20 */ /* 0x000fe20008410000 */
[----:B------:R-:W-:-:S03]  /*a860*/  FMUL.FTZ R35, R35, UR6 ;  /* 0x0000000623237c20 */ /* 0x000fc60008410000 */
[----:B-----5:R-:W-:Y:S01]  /*a870*/  FFMA.FTZ R34, R2, R34, R32 ;  /* 0x0000002202227223 */ /* 0x020fe20000010020 */
[----:B------:R-:W-:-:S05]  /*a880*/  FFMA.FTZ R35, R3, R35, R33 ;  /* 0x0000002303237223 */ /* 0x000fca0000010021 */
[----:B------:R0:W-:Y:S02]  /*a890*/  STG.E.64 desc[UR14][R50.64], R34 ;  /* 0x0000002232007986 */ /* 0x0001e4000c101b0e */
.L_x_3921:
[----:B------:R-:W-:Y:S05]  /*a8a0*/  BSYNC.RECONVERGENT B0 ;  /* 0x0000000000007941 */ /* 0x000fea0003800200 */
.L_x_3920:
        /* <DEDUP_REMOVED lines=10> */
[----:B------:R-:W-:Y:S01]  /*a950*/  MOV R35, R55 ;  /* 0x0000003700237202 */ /* 0x000fe20000000f00 */
[----:B0-----:R-:W-:Y:S02]  /*a960*/  IMAD R49, R34, UR12, RZ ;  /* 0x0000000c22317c24 */ /* 0x001fe4000f8e02ff */
[----:B------:R-:W-:Y:S02]  /*a970*/  IMAD.MOV.U32 R34, RZ, RZ, R52 ;  /* 0x000000ffff227224 */ /* 0x000fe400078e0034 */
[----:B------:R-:W-:-:S02]  /*a980*/  IMAD R49, R50, UR13, R49 ;  /* 0x0000000d32317c24 */ /* 0x000fc4000f8e0231 */
        /* <DEDUP_REMOVED lines=11> */
.L_x_3923:
[----:B------:R-:W-:Y:S05]  /*aa40*/  BSYNC.RECONVERGENT B0 ;  /* 0x0000000000007941 */ /* 0x000fea0003800200 */
.L_x_3922:
[----:B0-----:R-:W-:Y:S01]  /*aa50*/  VIADD R50, R58, 0x18 ;  /* 0x000000183a327836 */ /* 0x001fe20000000000 */
[----:B------:R-:W-:Y:S04]  /*aa60*/  BSSY.RECONVERGENT B0, `(.L_x_3924) ;  /* 0x0000018000007945 */ /* 0x000fe80003800200 */
        /* <DEDUP_REMOVED lines=9> */
[----:B0-----:R-:W-:Y:S01]  /*ab00*/  IMAD R49, R34, UR12, RZ ;  /* 0x0000000c22317c24 */ /* 0x001fe2000f8e02ff */
[----:B------:R-:W-:-:S03]  /*ab10*/  MOV R34, R52 ;  /* 0x0000003400227202 */ /* 0x000fc60000000f00 */
[C---:B------:R-:W-:Y:S02]  /*ab20*/  IMAD R49, R50.reuse, UR13, R49 ;  /* 0x0000000d32317c24 */ /* 0x040fe4000f8e0231 */
[----:B------:R-:W-:-:S04]  /*ab30*/  IMAD.WIDE.U32 R34, R50, UR12, R34 ;  /* 0x0000000c32227c25 */ /* 0x000fc8000f8e0022 */
[----:B------:R-:W-:Y:S01]  /*ab40*/  IMAD.IADD R49, R35, 0x1, R49 ;  /* 0x0000000123317824 */ /* 0x000fe200078e0231 */
        /* <DEDUP_REMOVED lines=9> */
.L_x_3925:
[----:B------:R-:W-:Y:S05]  /*abe0*/  BSYNC.RECONVERGENT B0 ;  /* 0x0000000000007941 */ /* 0x000fea0003800200 */
.L_x_3924:
        /* <DEDUP_REMOVED lines=25> */
.L_x_3927:
[----:B------:R-:W-:Y:S05]  /*ad80*/  BSYNC.RECONVERGENT B0 ;  /* 0x0000000000007941 */ /* 0x000fea0003800200 */
.L_x_3926:
        /* <DEDUP_REMOVED lines=25> */
.L_x_3929:
[----:B------:R-:W-:Y:S05]  /*af20*/  BSYNC.RECONVERGENT B0 ;  /* 0x0000000000007941 */ /* 0x000fea0003800200 */
.L_x_3928:
        /* <DEDUP_REMOVED lines=25> */
.L_x_3931:
[----:B------:R-:W-:Y:S05]  /*b0c0*/  BSYNC.RECONVERGENT B0 ;  /* 0x0000000000007941 */ /* 0x000fea0003800200 */
.L_x_3930:
[C---:B0-----:R-:W-:Y:S01]  /*b0d0*/  IADD3 R51, PT, PT, R58.reuse, 0x38, RZ ;  /* 0x000000383a337810 */ /* 0x041fe20007ffe0ff */
[----:B------:R-:W-:Y:S01]  /*b0e0*/  BSSY.RECONVERGENT B0, `(.L_x_3932) ;  /* 0x000001c000007945 */ /* 0x000fe20003800200 */
[----:B------:R-:W-:Y:S02]  /*b0f0*/  IADD3 R49, PT, PT, R58, 0x40, RZ ;  /* 0x000000403a317810 */ /* 0x000fe40007ffe0ff */
[----:B------:R-:W-:Y:S02]  /*b100*/  ISETP.GE.U32.AND P1, PT, R51, UR10, PT ;  /* 0x0000000a33007c0c */ /* 0x000fe4000bf26070 */
[----:B------:R-:W-:Y:S02]  /*b110*/  SHF.R.S32.HI R34, RZ, 0x1f, R51 ;  /* 0x0000001fff227819 */ /* 0x000fe40000011433 */
[----:B------:R-:W-:Y:S02]  /*b120*/  ISETP.GE.U32.AND P2, PT, R49, UR10, PT ;  /* 0x0000000a31007c0c */ /* 0x000fe4000bf46070 */
[----:B------:R-:W-:-:S02]  /*b130*/  ISETP.GE.AND.EX P1, PT, R34, UR11, PT, P1 ;  /* 0x0000000b22007c0c */ /* 0x000fc4000bf26310 */
[----:B------:R-:W-:-:S04]  /*b140*/  SHF.R.S32.HI R56, RZ, 0x1f, R49 ;  /* 0x0000001fff387819 */ /* 0x000fc80000011431 */
[----:B------:R-:W-:-:S07]  /*b150*/  ISETP.GE.AND.EX P2, PT, R56, UR11, PT, P2 ;  /* 0x0000000b38007c0c */ /* 0x000fce000bf46320 */
[----:B------:R-:W-:Y:S06]  /*b160*/  @P1 BRA `(.L_x_3933) ;  /* 0x00000000004c1947 */ /* 0x000fec0003800000 */
        /* <DEDUP_REMOVED lines=19> */
.L_x_3933:
[----:B------:R-:W-:Y:S05]  /*b2a0*/  BSYNC.RECONVERGENT B0 ;  /* 0x0000000000007941 */ /* 0x000fea0003800200 */
.L_x_3932:
[----:B------:R-:W-:Y:S01]  /*b2b0*/  BSSY.RECONVERGENT B0, `(.L_x_3934) ;  /* 0x0000017000007945 */ /* 0x000fe20003800200 */
[C---:B------:R-:W-:Y:S01]  /*b2c0*/  VIADD R79, R58.reuse, 0x48 ;  /* 0x000000483a4f7836 */ /* 0x040fe20000000000 */
[----:B------:R-:W-:Y:S02]  /*b2d0*/  IADD3 R57, PT, PT, R58, 0x50, RZ ;  /* 0x000000503a397810 */ /* 0x000fe40007ffe0ff */
[----:B------:R-:W-:Y:S05]  /*b2e0*/  @P2 BRA `(.L_x_3935) ;  /* 0x00000000004c2947 */ /* 0x000fea0003800000 */
[----:B------:R-:W2:Y:S01]  /*b2f0*/  LDL.LU R96, [R1+0x270] ;  /* 0x0002700001607983 */ /* 0x000ea20000300800 */
[----:B------:R-:W1:Y:S03]  /*b300*/  LDCU.64 UR12, c[0x0][0x3e0] ;  /* 0x00007c00ff0c77ac */ /* 0x000e660008000a00 */
[----:B------:R-:W3:Y:S01]  /*b310*/  LDL.LU R70, [R1+0x25c] ;  /* 0x00025c0001467983 */ /* 0x000ee20000300800 */
[----:B------:R-:W4:Y:S01]  /*b320*/  LDCU.64 UR16, c[0x0][0x380] ;  /* 0x00007000ff1077ac */ /* 0x000f220008000a00 */
[----:B0-----:R-:W-:Y:S01]  /*b330*/  MOV R34, R52 ;  /* 0x0000003400227202 */ /* 0x001fe20000000f00 */
[----:B------:R-:W-:Y:S02]  /*b340*/  IMAD.MOV.U32 R35, RZ, RZ, R55 ;  /* 0x000000ffff237224 */ /* 0x000fe400078e0037 */
[----:B-1----:R-:W-:Y:S02]  /*b350*/  IMAD R50, R56, UR12, RZ ;  /* 0x0000000c38327c24 */ /* 0x002fe4000f8e02ff */
[----:B------:R-:W-:-:S04]  /*b360*/  IMAD.WIDE.U32 R34, R49, UR12, R34 ;  /* 0x0000000c31227c25 */ /* 0x000fc8000f8e0022 */
[----:B------:R-:W-:-:S05]  /*b370*/  IMAD R50, R49, UR13, R50 ;  /* 0x0000000d31327c24 */ /* 0x000fca000f8e0232 */
[----:B------:R-:W-:Y:S02]  /*b380*/  IADD3 R35, PT, PT, R35, R50, RZ ;  /* 0x0000003223237210 */ /* 0x000fe40007ffe0ff */
[----:B----4-:R-:W-:-:S04]  /*b390*/  LEA R50, P1, R34, UR16, 0x2 ;  /* 0x0000001022327c11 */ /* 0x010fc8000f8210ff */
        /* <DEDUP_REMOVED lines=8> */
.L_x_3935:
[----:B------:R-:W-:Y:S05]  /*b420*/  BSYNC.RECONVERGENT B0 ;  /* 0x0000000000007941 */ /* 0x000fea0003800200 */
.L_x_3934:
[----:B------:R-:W-:Y:S01]  /*b430*/  ISETP.GE.U32.AND P4, PT, R79, UR10, PT ;  /* 0x0000000a4f007c0c */ /* 0x000fe2000bf86070 */
[C---:B------:R-:W-:Y:S01]  /*b440*/  VIADD R70, R58.reuse, 0x60 ;  /* 0x000000603a467836 */ /* 0x040fe20000000000 */
[----:B01----:R-:W-:Y:S01]  /*b450*/  SHF.R.S32.HI R34, RZ, 0x1f, R79 ;  /* 0x0000001fff227819 */ /* 0x003fe2000001144f */
[----:B------:R-:W-:Y:S01]  /*b460*/  BSSY.RECONVERGENT B0, `(.L_x_3936) ;  /* 0x0000024000007945 */ /* 0x000fe20003800200 */
[----:B------:R-:W-:Y:S02]  /*b470*/  IADD3 R101, PT, PT, R58, 0x58, RZ ;  /* 0x000000583a657810 */ /* 0x000fe40007ffe0ff */
[----:B------:R-:W-:Y:S02]  /*b480*/  ISETP.GE.AND.EX P4, PT, R34, UR11, PT, P4 ;  /* 0x0000000b22007c0c */ /* 0x000fe4000bf86340 */
[----:B------:R-:W-:Y:S02]  /*b490*/  IADD3 R49, PT, PT, R58, 0x68, RZ ;  /* 0x000000683a317810 */ /* 0x000fe40007ffe0ff */
[----:B------:R-:W-:-:S02]  /*b4a0*/  ISETP.GE.U32.AND P1, PT, R57, UR10, PT ;  /* 0x0000000a39007c0c */ /* 0x000fc4000bf26070 */
[----:B------:R-:W-:Y:S02]  /*b4b0*/  ISETP.GE.U32.AND P5, PT, R101, UR10, PT ;  /* 0x0000000a65007c0c */ /* 0x000fe4000bfa6070 */
[----:B------:R-:W-:Y:S02]  /*b4c0*/  SHF.R.S32.HI R109, RZ, 0x1f, R57 ;  /* 0x0000001fff6d7819 */ /* 0x000fe40000011439 */
        /* <DEDUP_REMOVED lines=8> */
[----:B------:R-:W-:Y:S01]  /*b550*/  ISETP.GE.AND.EX P3, PT, R56, UR11, PT, P3 ;  /* 0x0000000b38007c0c */ /* 0x000fe2000bf66330 */
[----:B------:R-:W-:-:S12]  /*b560*/  @P4 BRA `(.L_x_3937) ;  /* 0x00000000004c4947 */ /* 0x000fd80003800000 */
        /* <DEDUP_REMOVED lines=19> */
.L_x_3937:
[----:B------:R-:W-:Y:S05]  /*b6a0*/  BSYNC.RECONVERGENT B0 ;  /* 0x0000000000007941 */ /* 0x000fea0003800200 */
.L_x_3936:
[----:B------:R-:W-:Y:S04]  /*b6b0*/  BSSY.RECONVERGENT B0, `(.L_x_3938) ;  /* 0x0000014000007945 */ /* 0x000fe80003800200 */
[----:B------:R-:W-:Y:S05]  /*b6c0*/  @P1 BRA `(.L_x_3939) ;  /* 0x0000000000481947 */ /* 0x000fea0003800000 */
[----:B------:R-:W2:Y:S01]  /*b6d0*/  LDL.LU R79, [R1+0x278] ;  /* 0x00027800014f7983 */ /* 0x000ea20000300800 */
[----:B------:R-:W1:Y:S01]  /*b6e0*/  LDCU.64 UR12, c[0x0][0x3e0] ;  /* 0x00007c00ff0c77ac */ /* 0x000e620008000a00 */
[----:B0-----:R-:W-:Y:S01]  /*b6f0*/  MOV R34, R52 ;  /* 0x0000003400227202 */ /* 0x001fe20000000f00 */
[----:B------:R-:W-:Y:S02]  /*b700*/  IMAD.MOV.U32 R35, RZ, RZ, R55 ;  /* 0x000000ffff237224 */ /* 0x000fe400078e0037 */
[----:B------:R-:W-:Y:S01]  /*b710*/  FADD.FTZ R73, R73, -UR5 ;  /* 0x8000000549497e21 */ /* 0x000fe20008010000 */
[----:B------:R-:W0:Y:S01]  /*b720*/  LDCU.64 UR16, c[0x0][0x380] ;  /* 0x00007000ff1077ac */ /* 0x000e220008000a00 */
[----:B-1----:R-:W-:Y:S02]  /*b730*/  IMAD R50, R109, UR12, RZ ;  /* 0x0000000c6d327c24 */ /* 0x002fe4000f8e02ff */
[----:B------:R-:W-:-:S04]  /*b740*/  IMAD.WIDE.U32 R34, R57, UR12, R34 ;  /* 0x0000000c39227c25 */ /* 0x000fc8000f8e0022 */
[----:B------:R-:W-:-:S05]  /*b750*/  IMAD R50, R57, UR13, R50 ;  /* 0x0000000d39327c24 */ /* 0x000fca000f8e0232 */
[----:B------:R-:W-:Y:S02]  /*b760*/  IADD3 R35, PT, PT, R35, R50, RZ ;  /* 0x0000003223237210 */ /* 0x000fe40007ffe0ff */
[----:B0-----:R-:W-:-:S04]  /*b770*/  LEA R50, P1, R34, UR16, 0x2 ;  /* 0x0000001022327c11 */ /* 0x001fc8000f8210ff */
[----:B------:R-:W-:Y:S01]  /*b780*/  LEA.HI.X R51, R34, UR17, R35, 0x2, P1 ;  /* 0x0000001122337c11 */ /* 0x000fe200088f1423 */
[----:B------:R-:W-:-:S04]  /*b790*/  FMUL.FTZ R35, R73, UR6 ;  /* 0x0000000649237c20 */ /* 0x000fc80008410000 */
[----:B-----5:R-:W-:Y:S01]  /*b7a0*/  FFMA.FTZ R35, R3, R35, R33 ;  /* 0x0000002303237223 */ /* 0x020fe20000010021 */
[----:B--2---:R-:W-:-:S04]  /*b7b0*/  FADD.FTZ R34, R79, -UR5 ;  /* 0x800000054f227e21 */ /* 0x004fc80008010000 */
[----:B------:R-:W-:-:S04]  /*b7c0*/  FMUL.FTZ R34, R34, UR6 ;  /* 0x0000000622227c20 */ /* 0x000fc80008410000 */
[----:B------:R-:W-:-:S05]  /*b7d0*/  FFMA.FTZ R34, R2, R34, R32 ;  /* 0x0000002202227223 */ /* 0x000fca0000010020 */
[----:B------:R1:W-:Y:S02]  /*b7e0*/  STG.E.64 desc[UR14][R50.64], R34 ;  /* 0x0000002232007986 */ /* 0x0003e4000c101b0e */
.L_x_3939:
[----:B------:R-:W-:Y:S05]  /*b7f0*/  BSYNC.RECONVERGENT B0 ;  /* 0x0000000000007941 */ /* 0x000fea0003800200 */
.L_x_3938:
[----:B------:R-:W-:Y:S01]  /*b800*/  BSSY.RECONVERGENT B0, `(.L_x_3940) ;  /* 0x0000016000007945 */ /* 0x000fe20003800200 */
[C---:B------:R-:W-:Y:S01]  /*b810*/  IADD3 R79, PT, PT, R58.reuse, 0x70, RZ ;  /* 0x000000703a4f7810 */ /* 0x040fe20007ffe0ff */
[----:B------:R-:W-:Y:S02]  /*b820*/  VIADD R57, R58, 0x78 ;  /* 0x000000783a397836 */ /* 0x000fe40000000000 */
[----:B------:R-:W-:Y:S05]  /*b830*/  @P5 BRA `(.L_x_3941) ;  /* 0x0000000000485947 */ /* 0x000fea0003800000 */
[----:B------:R-:W2:Y:S01]  /*b840*/  LDL.LU R73, [R1+0x27c] ;  /* 0x00027c0001497983 */ /* 0x000ea20000300800 */
[----:B------:R-:W3:Y:S01]  /*b850*/  LDCU.64 UR12, c[0x0][0x3e0] ;  /* 0x00007c00ff0c77ac */ /* 0x000ee20008000a00 */
[----:B01----:R-:W-:Y:S01]  /*b860*/  MOV R34, R52 ;  /* 0x0000003400227202 */ /* 0x003fe20000000f00 */
[----:B------:R-:W-:Y:S01]  /*b870*/  FADD.FTZ R74, R74, -UR5 ;  /* 0x800000054a4a7e21 */ /* 0x000fe20008010000 */
[----:B------:R-:W-:Y:S01]  /*b880*/  MOV R35, R55 ;  /* 0x0000003700237202 */ /* 0x000fe20000000f00 */
[----:B------:R-:W0:Y:S01]  /*b890*/  LDCU.64 UR16, c[0x0][0x380] ;  /* 0x00007000ff1077ac */ /* 0x000e220008000a00 */
[----:B---3--:R-:W-:Y:S02]  /*b8a0*/  IMAD R50, R103, UR12, RZ ;  /* 0x0000000c67327c24 */ /* 0x008fe4000f8e02ff */
[----:B------:R-:W-:-:S04]  /*b8b0*/  IMAD.WIDE.U32 R34, R101, UR12, R34 ;  /* 0x0000000c65227c25 */ /* 0x000fc8000f8e0022 */
[----:B------:R-:W-:-:S04]  /*b8c0*/  IMAD R50, R101, UR13, R50 ;  /* 0x0000000d65327c24 */ /* 0x000fc8000f8e0232 */
[----:B------:R-:W-:Y:S01]  /*b8d0*/  IMAD.IADD R35, R35, 0x1, R50 ;  /* 0x0000000123237824 */ /* 0x000fe200078e0232 */
        /* <DEDUP_REMOVED lines=8> */
.L_x_3941:
[----:B------:R-:W-:Y:S05]  /*b960*/  BSYNC.RECONVERGENT B0 ;  /* 0x0000000000007941 */ /* 0x000fea0003800200 */
.L_x_3940:
[----:B------:R-:W-:Y:S04]  /*b970*/  BSSY.RECONVERGENT B0, `(.L_x_3942) ;  /* 0x0000014000007945 */ /* 0x000fe80003800200 */
[----:B------:R-:W-:Y:S05]  /*b980*/  @P2 BRA `(.L_x_3943) ;  /* 0x0000000000482947 */ /* 0x000fea0003800000 */
[----:B------:R-:W3:Y:S01]  /*b990*/  LDL.LU R73, [R1+0x280] ;  /* 0x0002800001497983 */ /* 0x000ee20000300800 */
[----:B------:R-:W4:Y:S01]  /*b9a0*/  LDCU.64 UR12, c[0x0][0x3e0] ;  /* 0x00007c00ff0c77ac */ /* 0x000f220008000a00 */
[----:B012---:R-:W-:Y:S01]  /*b9b0*/  MOV R34, R52 ;  /* 0x0000003400227202 */ /* 0x007fe20000000f00 */
[----:B------:R-:W-:Y:S01]  /*b9c0*/  FADD.FTZ R75, R75, -UR5 ;  /* 0x800000054b4b7e21 */ /* 0x000fe20008010000 */
[----:B------:R-:W0:Y:S01]  /*b9d0*/  LDCU.64 UR16, c[0x0][0x380] ;  /* 0x00007000ff1077ac */ /* 0x000e220008000a00 */
[----:B----4-:R-:W-:-:S04]  /*b9e0*/  IMAD R35, R96, UR12, RZ ;  /* 0x0000000c60237c24 */ /* 0x010fc8000f8e02ff */
[----:B------:R-:W-:Y:S01]  /*b9f0*/  IMAD R50, R70, UR13, R35 ;  /* 0x0000000d46327c24 */ /* 0x000fe2000f8e0223 */
[----:B------:R-:W-:-:S03]  /*ba00*/  MOV R35, R55 ;  /* 0x0000003700237202 */ /* 0x000fc60000000f00 */
[----:B------:R-:W-:-:S04]  /*ba10*/  IMAD.WIDE.U32 R34, R70, UR12, R34 ;  /* 0x0000000c46227c25 */ /* 0x000fc8000f8e0022 */
[----:B------:R-:W-:Y:S01]  /*ba20*/  FMUL.FTZ R70, R75, UR6 ;  /* 0x000000064b467c20 */ /* 0x000fe20008410000 */
[----:B------:R-:W-:Y:S01]  /*ba30*/  IMAD.IADD R35, R35, 0x1, R50 ;  /* 0x0000000123237824 */ /* 0x000fe200078e0232 */
[----:B0-----:R-:W-:-:S04]  /*ba40*/  LEA R50, P1, R34, UR16, 0x2 ;  /* 0x0000001022327c11 */ /* 0x001fc8000f8210ff */
[----:B------:R-:W-:Y:S01]  /*ba50*/  LEA.HI.X R51, R34, UR17, R35, 0x2, P1 ;  /* 0x0000001122337c11 */ /* 0x000fe200088f1423 */
[----:B---3--:R-:W-:-:S04]  /*ba60*/  FADD.FTZ R34, R73, -UR5 ;  /* 0x8000000549227e21 */ /* 0x008fc80008010000 */
[----:B------:R-:W-:-:S04]  /*ba70*/  FMUL.FTZ R35, R34, UR6 ;  /* 0x0000000622237c20 */ /* 0x000fc80008410000 */
[----:B-----5:R-:W-:Y:S01]  /*ba80*/  FFMA.FTZ R34, R2, R35, R32 ;  /* 0x0000002302227223 */ /* 0x020fe20000010020 */
[----:B------:R-:W-:-:S05]  /*ba90*/  FFMA.FTZ R35, R3, R70, R33 ;  /* 0x0000004603237223 */ /* 0x000fca0000010021 */
[----:B------:R3:W-:Y:S02]  /*baa0*/  STG.E.64 desc[UR14][R50.64], R34 ;  /* 0x0000002232007986 */ /* 0x0007e4000c101b0e */
.L_x_3943:
[----:B------:R-:W-:Y:S05]  /*bab0*/  BSYNC.RECONVERGENT B0 ;  /* 0x0000000000007941 */ /* 0x000fea0003800200 */
.L_x_3942:
[----:B------:R-:W-:Y:S04]  /*bac0*/  BSSY.RECONVERGENT B0, `(.L_x_3944) ;  /* 0x0000014000007945 */ /* 0x000fe80003800200 */
[----:B------:R-:W-:Y:S05]  /*bad0*/  @P3 BRA `(.L_x_3945) ;  /* 0x0000000000483947 */ /* 0x000fea0003800000 */
[----:B------:R-:W4:Y:S01]  /*bae0*/  LDL.LU R70, [R1+0x284] ;  /* 0x0002840001467983 */ /* 0x000f220000300800 */
[----:B------:R-:W0:Y:S02]  /*baf0*/  LDCU.64 UR12, c[0x0][0x3e0] ;  /* 0x00007c00ff0c77ac */ /* 0x000e240008000a00 */
[----:B0123--:R-:W-:Y:S01]  /*bb00*/  MOV R34, R52 ;  /* 0x0000003400227202 */ /* 0x00ffe20000000f00 */
[----:B------:R-:W-:Y:S01]  /*bb10*/  FADD.FTZ R76, R76, -UR5 ;  /* 0x800000054c4c7e21 */ /* 0x000fe20008010000 */
[----:B------:R-:W-:Y:S01]  /*bb20*/  MOV R35, R55 ;  /* 0x0000003700237202 */ /* 0x000fe20000000f00 */
[----:B------:R-:W0:Y:S02]  /*bb30*/  LDCU.64 UR16, c[0x0][0x380] ;  /* 0x00007000ff1077ac */ /* 0x000e240008000a00 */
[----:B------:R-:W-:Y:S01]  /*bb40*/  FMUL.FTZ R76, R76, UR6 ;  /* 0x000000064c4c7c20 */ /* 0x000fe20008410000 */
[----:B------:R-:W-:Y:S02]  /*bb50*/  IMAD R56, R56, UR12, RZ ;  /* 0x0000000c38387c24 */ /* 0x000fe4000f8e02ff */
[----:B------:R-:W-:-:S04]  /*bb60*/  IMAD.WIDE.U32 R34, R49, UR12, R34 ;  /* 0x0000000c31227c25 */ /* 0x000fc8000f8e0022 */
[----:B------:R-:W-:Y:S01]  /*bb70*/  IMAD R51, R49, UR13, R56 ;  /* 0x0000000d31337c24 */ /* 0x000fe2000f8e0238 */
[----:B0-----:R-:W-:-:S03]  /*bb80*/  LEA R50, P1, R34, UR16, 0x2 ;  /* 0x0000001022327c11 */ /* 0x001fc6000f8210ff */
[----:B------:R-:W-:-:S05]  /*bb90*/  IMAD.IADD R51, R35, 0x1, R51 ;  /* 0x0000000123337824 */ /* 0x000fca00078e0233 */
[----:B------:R-:W-:Y:S01]  /*bba0*/  LEA.HI.X R51, R34, UR17, R51, 0x2, P1 ;  /* 0x0000001122337c11 */ /* 0x000fe200088f1433 */
[----:B----4-:R-:W-:-:S04]  /*bbb0*/  FADD.FTZ R34, R70, -UR5 ;  /* 0x8000000546227e21 */ /* 0x010fc80008010000 */
[----:B------:R-:W-:-:S04]  /*bbc0*/  FMUL.FTZ R35, R34, UR6 ;  /* 0x0000000622237c20 */ /* 0x000fc80008410000 */
[----:B-----5:R-:W-:Y:S01]  /*bbd0*/  FFMA.FTZ R34, R2, R35, R32 ;  /* 0x0000002302227223 */ /* 0x020fe20000010020 */
[----:B------:R-:W-:-:S05]  /*bbe0*/  FFMA.FTZ R35, R3, R76, R33 ;  /* 0x0000004c03237223 */ /* 0x000fca0000010021 */
[----:B------:R4:W-:Y:S02]  /*bbf0*/  STG.E.64 desc[UR14][R50.64], R34 ;  /* 0x0000002232007986 */ /* 0x0009e4000c101b0e */
.L_x_3945:
[----:B------:R-:W-:Y:S05]  /*bc00*/  BSYNC.RECONVERGENT B0 ;  /* 0x0000000000007941 */ /* 0x000fea0003800200 */
.L_x_3944:
[----:B------:R-:W-:Y:S01]  /*bc10*/  ISETP.GE.U32.AND P4, PT, R79, UR10, PT ;  /* 0x0000000a4f007c0c */ /* 0x000fe2000bf86070 */
[C---:B------:R-:W-:Y:S01]  /*bc20*/  VIADD R73, R58.reuse, 0x90 ;  /* 0x000000903a497836 */ /* 0x040fe20000000000 */
[----:B01234-:R-:W-:Y:S01]  /*bc30*/  SHF.R.S32.HI R34, RZ, 0x1f, R79 ;  /* 0x0000001fff227819 */ /* 0x01ffe2000001144f */
[----:B------:R-:W-:Y:S01]  /*bc40*/  BSSY.RECONVERGENT B0, `(.L_x_3946) ;  /* 0x0000025000007945 */ /* 0x000fe20003800200 */
[----:B------:R-:W-:Y:S02]  /*bc50*/  IADD3 R76, PT, PT, R58, 0x80, RZ ;  /* 0x000000803a4c7810 */ /* 0x000fe40007ffe0ff */
        /* <DEDUP_REMOVED lines=14> */
[----:B------:R-:W-:-:S02]  /*bd40*/  IADD3 R70, PT, PT, R58, 0x98, RZ ;  /* 0x000000983a467810 */ /* 0x000fc40007ffe0ff */
[----:B------:R-:W-:Y:S01]  /*bd50*/  IADD3 R49, PT, PT, R58, 0xa0, RZ ;  /* 0x000000a03a317810 */ /* 0x000fe20007ffe0ff */
[----:B------:R-:W-:Y:S08]  /*bd60*/  @P4 BRA `(.L_x_3947) ;  /* 0x0000000000484947 */ /* 0x000ff00003800000 */
[----:B------:R-:W2:Y:S01]  /*bd70*/  LDL.LU R103, [R1+0x288] ;  /* 0x0002880001677983 */ /* 0x000ea20000300800 */
[----:B------:R-:W0:Y:S01]  /*bd80*/  LDCU.64 UR12, c[0x0][0x3e0] ;  /* 0x00007c00ff0c77ac */ /* 0x000e220008000a00 */
[----:B------:R-:W-:Y:S01]  /*bd90*/  MOV R35, R55 ;  /* 0x0000003700237202 */ /* 0x000fe20000000f00 */
[----:B------:R-:W-:Y:S01]  /*bda0*/  FADD.FTZ R77, R77, -UR5 ;  /* 0x800000054d4d7e21 */ /* 0x000fe20008010000 */
[----:B------:R-:W1:Y:S01]  /*bdb0*/  LDCU.64 UR16, c[0x0][0x380] ;  /* 0x00007000ff1077ac */ /* 0x000e620008000a00 */
[----:B0-----:R-:W-:Y:S02]  /*bdc0*/  IMAD R50, R34, UR12, RZ ;  /* 0x0000000c22327c24 */ /* 0x001fe4000f8e02ff */
[----:B------:R-:W-:Y:S02]  /*bdd0*/  IMAD.MOV.U32 R34, RZ, RZ, R52 ;  /* 0x000000ffff227224 */ /* 0x000fe400078e0034 */
[C---:B------:R-:W-:Y:S02]  /*bde0*/  IMAD R50, R79.reuse, UR13, R50 ;  /* 0x0000000d4f327c24 */ /* 0x040fe4000f8e0232 */
[----:B------:R-:W-:-:S05]  /*bdf0*/  IMAD.WIDE.U32 R34, R79, UR12, R34 ;  /* 0x0000000c4f227c25 */ /* 0x000fca000f8e0022 */
[----:B------:R-:W-:Y:S02]  /*be00*/  IADD3 R35, PT, PT, R35, R50, RZ ;  /* 0x0000003223237210 */ /* 0x000fe40007ffe0ff */
[----:B-1----:R-:W-:-:S04]  /*be10*/  LEA R50, P4, R34, UR16, 0x2 ;  /* 0x0000001022327c11 */ /* 0x002fc8000f8810ff */
[----:B------:R-:W-:Y:S01]  /*be20*/  LEA.HI.X R51, R34, UR17, R35, 0x2, P4 ;  /* 0x0000001122337c11 */ /* 0x000fe2000a0f1423 */
[----:B------:R-:W-:-:S04]  /*be30*/  FMUL.FTZ R35, R77, UR6 ;  /* 0x000000064d237c20 */ /* 0x000fc80008410000 */
[----:B-----5:R-:W-:Y:S01]  /*be40*/  FFMA.FTZ R35, R3, R35, R33 ;  /* 0x0000002303237223 */ /* 0x020fe20000010021 */
[----:B--2---:R-:W-:-:S04]  /*be50*/  FADD.FTZ R34, R103, -UR5 ;  /* 0x8000000567227e21 */ /* 0x004fc80008010000 */
[----:B------:R-:W-:-:S04]  /*be60*/  FMUL.FTZ R34, R34, UR6 ;  /* 0x0000000622227c20 */ /* 0x000fc80008410000 */
[----:B------:R-:W-:-:S05]  /*be70*/  FFMA.FTZ R34, R2, R34, R32 ;  /* 0x0000002202227223 */ /* 0x000fca0000010020 */
[----:B------:R0:W-:Y:S02]  /*be80*/  STG.E.64 desc[UR14][R50.64], R34 ;  /* 0x0000002232007986 */ /* 0x0001e4000c101b0e */
.L_x_3947:
[----:B------:R-:W-:Y:S05]  /*be90*/  BSYNC.RECONVERGENT B0 ;  /* 0x0000000000007941 */ /* 0x000fea0003800200 */
.L_x_3946:
[----:B------:R-:W-:Y:S04]  /*bea0*/  BSSY.RECONVERGENT B0, `(.L_x_3948) ;  /* 0x0000014000007945 */ /* 0x000fe80003800200 */
[----:B------:R-:W-:Y:S05]  /*beb0*/  @P1 BRA `(.L_x_3949) ;  /* 0x0000000000481947 */ /* 0x000fea0003800000 */
[----:B------:R-:W2:Y:S01]  /*bec0*/  LDL.LU R77, [R1+0x28c] ;  /* 0x00028c00014d7983 */ /* 0x000ea20000300800 */
[----:B------:R-:W1:Y:S01]  /*bed0*/  LDCU.64 UR12, c[0x0][0x3e0] ;  /* 0x00007c00ff0c77ac */ /* 0x000e620008000a00 */
[----:B0-----:R-:W-:Y:S01]  /*bee0*/  MOV R35, R55 ;  /* 0x0000003700237202 */ /* 0x001fe20000000f00 */
[----:B------:R-:W-:Y:S01]  /*bef0*/  FADD.FTZ R78, R78, -UR5 ;  /* 0x800000054e4e7e21 */ /* 0x000fe20008010000 */
[----:B------:R-:W0:Y:S03]  /*bf00*/  LDCU.64 UR16, c[0x0][0x380] ;  /* 0x00007000ff1077ac */ /* 0x000e260008000a00 */
[----:B------:R-:W-:Y:S01]  /*bf10*/  FMUL.FTZ R78, R78, UR6 ;  /* 0x000000064e4e7c20 */ /* 0x000fe20008410000 */
[----:B-1----:R-:W-:-:S04]  /*bf20*/  IMAD R34, R101, UR12, RZ ;  /* 0x0000000c65227c24 */ /* 0x002fc8000f8e02ff */
[----:B------:R-:W-:Y:S02]  /*bf30*/  IMAD R51, R57, UR13, R34 ;  /* 0x0000000d39337c24 */ /* 0x000fe4000f8e0222 */
[----:B------:R-:W-:-:S04]  /*bf40*/  IMAD.MOV.U32 R34, RZ, RZ, R52 ;  /* 0x000000ffff227224 */ /* 0x000fc800078e0034 */
[----:B------:R-:W-:-:S05]  /*bf50*/  IMAD.WIDE.U32 R34, R57, UR12, R34 ;  /* 0x0000000c39227c25 */ /* 0x000fca000f8e0022 */
[----:B------:R-:W-:Y:S02]  /*bf60*/  IADD3 R51, PT, PT, R35, R51, RZ ;  /* 0x0000003323337210 */ /* 0x000fe40007ffe0ff */
[----:B0-----:R-:W-:-:S04]  /*bf70*/  LEA R50, P1, R34, UR16, 0x2 ;  /* 0x0000001022327c11 */ /* 0x001fc8000f8210ff */
[----:B------:R-:W-:Y:S01]  /*bf80*/  LEA.HI.X R51, R34, UR17, R51, 0x2, P1 ;  /* 0x0000001122337c11 */ /* 0x000fe200088f1433 */
[----:B--2---:R-:W-:-:S04]  /*bf90*/  FADD.FTZ R34, R77, -UR5 ;  /* 0x800000054d227e21 */ /* 0x004fc80008010000 */
[----:B------:R-:W-:-:S04]  /*bfa0*/  FMUL.FTZ R35, R34, UR6 ;  /* 0x0000000622237c20 */ /* 0x000fc80008410000 */
[----:B-----5:R-:W-:Y:S01]  /*bfb0*/  FFMA.FTZ R34, R2, R35, R32 ;  /* 0x0000002302227223 */ /* 0x020fe20000010020 */
[----:B------:R-:W-:-:S05]  /*bfc0*/  FFMA.FTZ R35, R3, R78, R33 ;  /* 0x0000004e03237223 */ /* 0x000fca0000010021 */
[----:B------:R1:W-:Y:S02]  /*bfd0*/  STG.E.64 desc[UR14][R50.64], R34 ;  /* 0x0000002232007986 */ /* 0x0003e4000c101b0e */
.L_x_3949:
[----:B------:R-:W-:Y:S05]  /*bfe0*/  BSYNC.RECONVERGENT B0 ;  /* 0x0000000000007941 */ /* 0x000fea0003800200 */
.L_x_3948:
[----:B------:R-:W-:Y:S04]  /*bff0*/  BSSY.RECONVERGENT B0, `(.L_x_3950) ;  /* 0x0000014000007945 */ /* 0x000fe80003800200 */
[----:B------:R-:W-:Y:S05]  /*c000*/  @P5 BRA `(.L_x_3951) ;  /* 0x0000000000485947 */ /* 0x000fea0003800000 */
[----:B------:R-:W2:Y:S01]  /*c010*/  LDL.LU R57, [R1+0x290] ;  /* 0x0002900001397983 */ /* 0x000ea20000300800 */
[----:B------:R-:W3:Y:S01]  /*c020*/  LDCU.64 UR12, c[0x0][0x3e0] ;  /* 0x00007c00ff0c77ac */ /* 0x000ee20008000a00 */
[----:B01----:R-:W-:Y:S01]  /*c030*/  MOV R51, R55 ;  /* 0x0000003700337202 */ /* 0x003fe20000000f00 */
[----:B------:R-:W-:Y:S02]  /*c040*/  IMAD.MOV.U32 R50, RZ, RZ, R52 ;  /* 0x000000ffff327224 */ /* 0x000fe400078e0034 */
[----:B------:R-:W-:Y:S01]  /*c050*/  FADD.FTZ R81, R81, -UR5 ;  /* 0x8000000551517e21 */ /* 0x000fe20008010000 */
[----:B------:R-:W0:Y:S01]  /*c060*/  LDCU.64 UR16, c[0x0][0x380] ;  /* 0x00007000ff1077ac */ /* 0x000e220008000a00 */
[----:B---3--:R-:W-:Y:S02]  /*c070*/  IMAD R35, R96, UR12, RZ ;  /* 0x0000000c60237c24 */ /* 0x008fe4000f8e02ff */
[----:B------:R-:W-:-:S04]  /*c080*/  IMAD.WIDE.U32 R50, R76, UR12, R50 ;  /* 0x0000000c4c327c25 */ /* 0x000fc8000f8e0032 */
[----:B------:R-:W-:Y:S01]  /*c090*/  IMAD R35, R76, UR13, R35 ;  /* 0x0000000d4c237c24 */ /* 0x000fe2000f8e0223 */
[----:B0-----:R-:W-:Y:S01]  /*c0a0*/  LEA R34, P1, R50, UR16, 0x2 ;  /* 0x0000001032227c11 */ /* 0x001fe2000f8210ff */
[----:B------:R-:W-:-:S03]  /*c0b0*/  FMUL.FTZ R76, R81, UR6 ;  /* 0x00000006514c7c20 */ /* 0x000fc60008410000 */
[----:B------:R-:W-:-:S04]  /*c0c0*/  IADD3 R35, PT, PT, R51, R35, RZ ;  /* 0x0000002333237210 */ /* 0x000fc80007ffe0ff */
[----:B------:R-:W-:Y:S01]  /*c0d0*/  LEA.HI.X R35, R50, UR17, R35, 0x2, P1 ;  /* 0x0000001132237c11 */ /* 0x000fe200088f1423 */
[----:B--2---:R-:W-:-:S04]  /*c0e0*/  FADD.FTZ R50, R57, -UR5 ;  /* 0x8000000539327e21 */ /* 0x004fc80008010000 */
[----:B------:R-:W-:-:S04]  /*c0f0*/  FMUL.FTZ R51, R50, UR6 ;  /* 0x0000000632337c20 */ /* 0x000fc80008410000 */
[----:B-----5:R-:W-:Y:S01]  /*c100*/  FFMA.FTZ R50, R2, R51, R32 ;  /* 0x0000003302327223 */ /* 0x020fe20000010020 */
[----:B------:R-:W-:-:S05]  /*c110*/  FFMA.FTZ R51, R3, R76, R33 ;  /* 0x0000004c03337223 */ /* 0x000fca0000010021 */
[----:B------:R2:W-:Y:S02]  /*c120*/  STG.E.64 desc[UR14][R34.64], R50 ;  /* 0x0000003222007986 */ /* 0x0005e4000c101b0e */
.L_x_3951:
[----:B------:R-:W-:Y:S05]  /*c130*/  BSYNC.RECONVERGENT B0 ;  /* 0x0000000000007941 */ /* 0x000fea0003800200 */
.L_x_3950:
[----:B------:R-:W-:Y:S04]  /*c140*/  BSSY.RECONVERGENT B0, `(.L_x_3952) ;  /* 0x0000013000007945 */ /* 0x000fe80003800200 */
[----:B------:R-:W-:Y:S05]  /*c150*/  @P2 BRA `(.L_x_3953) ;  /* 0x0000000000442947 */ /* 0x000fea0003800000 */
[----:B------:R-:W3:Y:S01]  /*c160*/  LDCU.64 UR12, c[0x0][0x3e0] ;  /* 0x00007c00ff0c77ac */ /* 0x000ee20008000a00 */
[----:B012---:R-:W-:Y:S01]  /*c170*/  MOV R35, R55 ;  /* 0x0000003700237202 */ /* 0x007fe20000000f00 */
[----:B------:R-:W-:Y:S02]  /*c180*/  IMAD.MOV.U32 R34, RZ, RZ, R52 ;  /* 0x000000ffff227224 */ /* 0x000fe400078e0034 */
[----:B------:R-:W-:Y:S01]  /*c190*/  FADD.FTZ R84, R84, -UR5 ;  /* 0x8000000554547e21 */ /* 0x000fe20008010000 */
[----:B------:R-:W0:Y:S01]  /*c1a0*/  LDCU.64 UR16, c[0x0][0x380] ;  /* 0x00007000ff1077ac */ /* 0x000e220008000a00 */
[----:B------:R-:W-:Y:S02]  /*c1b0*/  FADD.FTZ R80, R80, -UR5 ;  /* 0x8000000550507e21 */ /* 0x000fe40008010000 */
[----:B------:R-:W-:Y:S02]  /*c1c0*/  FMUL.FTZ R51, R84, UR6 ;  /* 0x0000000654337c20 */ /* 0x000fe40008410000 */
[----:B------:R-:W-:-:S04]  /*c1d0*/  FMUL.FTZ R80, R80, UR6 ;  /* 0x0000000650507c20 */ /* 0x000fc80008410000 */
[----:B-----5:R-:W-:Y:S01]  /*c1e0*/  FFMA.FTZ R57, R3, R80, R33 ;  /* 0x0000005003397223 */ /* 0x020fe20000010021 */
[----:B---3--:R-:W-:Y:S02]  /*c1f0*/  IMAD R75, R75, UR12, RZ ;  /* 0x0000000c4b4b7c24 */ /* 0x008fe4000f8e02ff */
[----:B------:R-:W-:-:S04]  /*c200*/  IMAD.WIDE.U32 R34, R56, UR12, R34 ;  /* 0x0000000c38227c25 */ /* 0x000fc8000f8e0022 */
[----:B------:R-:W-:Y:S01]  /*c210*/  IMAD R75, R56, UR13, R75 ;  /* 0x0000000d384b7c24 */ /* 0x000fe2000f8e024b */
[----:B0-----:R-:W-:Y:S01]  /*c220*/  LEA R50, P1, R34, UR16, 0x2 ;  /* 0x0000001022327c11 */ /* 0x001fe2000f8210ff */
[----:B------:R-:W-:-:S03]  /*c230*/  FFMA.FTZ R56, R2, R51, R32 ;  /* 0x0000003302387223 */ /* 0x000fc60000010020 */
[----:B------:R-:W-:-:S04]  /*c240*/  IADD3 R75, PT, PT, R35, R75, RZ ;  /* 0x0000004b234b7210 */ /* 0x000fc80007ffe0ff */
[----:B------:R-:W-:-:S05]  /*c250*/  LEA.HI.X R51, R34, UR17, R75, 0x2, P1 ;  /* 0x0000001122337c11 */ /* 0x000fca00088f144b */
[----:B------:R3:W-:Y:S02]  /*c260*/  STG.E.64 desc[UR14][R50.64], R56 ;  /* 0x0000003832007986 */ /* 0x0007e4000c101b0e */
.L_x_3953:
[----:B------:R-:W-:Y:S05]  /*c270*/  BSYNC.RECONVERGENT B0 ;  /* 0x0000000000007941 */ /* 0x000fea0003800200 */
.L_x_3952:
[----:B------:R-:W-:Y:S04]  /*c280*/  BSSY.RECONVERGENT B0, `(.L_x_3954) ;  /* 0x0000013000007945 */ /* 0x000fe80003800200 */
[----:B------:R-:W-:Y:S05]  /*c290*/  @P3 BRA `(.L_x_3955) ;  /* 0x0000000000443947 */ /* 0x000fea0003800000 */
[----:B------:R-:W4:Y:S01]  /*c2a0*/  LDCU.64 UR12, c[0x0][0x3e0] ;  /* 0x00007c00ff0c77ac */ /* 0x000f220008000a00 */
[----:B012---:R-:W-:Y:S01]  /*c2b0*/  MOV R35, R55 ;  /* 0x0000003700237202 */ /* 0x007fe20000000f00 */
[----:B------:R-:W-:Y:S02]  /*c2c0*/  IMAD.MOV.U32 R34, RZ, RZ, R52 ;  /* 0x000000ffff227224 */ /* 0x000fe400078e0034 */
[----:B------:R-:W-:Y:S01]  /*c2d0*/  FADD.FTZ R87, R87, -UR5 ;  /* 0x8000000557577e21 */ /* 0x000fe20008010000 */
[----:B------:R-:W0:Y:S01]  /*c2e0*/  LDCU.64 UR16, c[0x0][0x380] ;  /* 0x00007000ff1077ac */ /* 0x000e220008000a00 */
[----:B------:R-:W-:Y:S02]  /*c2f0*/  FADD.FTZ R83, R83, -UR5 ;  /* 0x8000000553537e21 */ /* 0x000fe40008010000 */
[----:B------:R-:W-:-:S04]  /*c300*/  FMUL.FTZ R87, R87, UR6 ;  /* 0x0000000657577c20 */ /* 0x000fc80008410000 */
[----:B---3-5:R-:W-:Y:S01]  /*c310*/  FFMA.FTZ R56, R2, R87, R32 ;  /* 0x0000005702387223 */ /* 0x028fe20000010020 */
[----:B----4-:R-:W-:Y:S02]  /*c320*/  IMAD R74, R74, UR12, RZ ;  /* 0x0000000c4a4a7c24 */ /* 0x010fe4000f8e02ff */
[----:B------:R-:W-:-:S04]  /*c330*/  IMAD.WIDE.U32 R34, R73, UR12, R34 ;  /* 0x0000000c49227c25 */ /* 0x000fc8000f8e0022 */
[----:B------:R-:W-:Y:S01]  /*c340*/  IMAD R73, R73, UR13, R74 ;  /* 0x0000000d49497c24 */ /* 0x000fe2000f8e024a */
[----:B0-----:R-:W-:Y:S01]  /*c350*/  LEA R50, P1, R34, UR16, 0x2 ;  /* 0x0000001022327c11 */ /* 0x001fe2000f8210ff */
[----:B------:R-:W-:-:S03]  /*c360*/  FMUL.FTZ R74, R83, UR6 ;  /* 0x00000006534a7c20 */ /* 0x000fc60008410000 */
[----:B------:R-:W-:Y:S01]  /*c370*/  IADD3 R73, PT, PT, R35, R73, RZ ;  /* 0x0000004923497210 */ /* 0x000fe20007ffe0ff */
[----:B------:R-:W-:-:S03]  /*c380*/  FFMA.FTZ R57, R3, R74, R33 ;  /* 0x0000004a03397223 */ /* 0x000fc60000010021 */
[----:B------:R-:W-:-:S05]  /*c390*/  LEA.HI.X R51, R34, UR17, R73, 0x2, P1 ;  /* 0x0000001122337c11 */ /* 0x000fca00088f1449 */
[----:B------:R4:W-:Y:S02]  /*c3a0*/  STG.E.64 desc[UR14][R50.64], R56 ;  /* 0x0000003832007986 */ /* 0x0009e4000c101b0e */
.L_x_3955:
[----:B------:R-:W-:Y:S05]  /*c3b0*/  BSYNC.RECONVERGENT B0 ;  /* 0x0000000000007941 */ /* 0x000fea0003800200 */
.L_x_3954:
[----:B------:R-:W-:Y:S01]  /*c3c0*/  ISETP.GE.U32.AND P4, PT, R70, UR10, PT ;  /* 0x0000000a46007c0c */ /* 0x000fe2000bf86070 */
[C---:B------:R-:W-:Y:S01]  /*c3d0*/  VIADD R79, R58.reuse, 0xa8 ;  /* 0x000000a83a4f7836 */ /* 0x040fe20000000000 */
[----:B012---:R-:W-:Y:S01]  /*c3e0*/  SHF.R.S32.HI R34, RZ, 0x1f, R70 ;  /* 0x0000001fff227819 */ /* 0x007fe20000011446 */
[----:B------:R-:W-:Y:S01]  /*c3f0*/  BSSY.RECONVERGENT B0, `(.L_x_3956) ;  /* 0x0000024000007945 */ /* 0x000fe20003800200 */
[C---:B------:R-:W-:Y:S01]  /*c400*/  IADD3 R77, PT, PT, R58.reuse, 0xb0, RZ ;  /* 0x000000b03a4d7810 */ /* 0x040fe20007ffe0ff */
[----:B------:R-:W-:Y:S01]  /*c410*/  VIADD R74, R58, 0xc0 ;  /* 0x000000c03a4a7836 */ /* 0x000fe20000000000 */
[----:B------:R-:W-:Y:S02]  /*c420*/  ISETP.GE.AND.EX P4, PT, R34, UR11, PT, P4 ;  /* 0x0000000b22007c0c */ /* 0x000fe4000bf86340 */
[----:B------:R-:W-:Y:S02]  /*c430*/  IADD3 R75, PT, PT, R58, 0xb8, RZ ;  /* 0x000000b83a4b7810 */ /* 0x000fe40007ffe0ff */
[----:B------:R-:W-:-:S02]  /*c440*/  ISETP.GE.U32.AND P1, PT, R49, UR10, PT ;  /* 0x0000000a31007c0c */ /* 0x000fc4000bf26070 */
[----:B------:R-:W-:Y:S02]  /*c450*/  ISETP.GE.U32.AND P5, PT, R79, UR10, PT ;  /* 0x0000000a4f007c0c */ /* 0x000fe4000bfa6070 */
[----:B------:R-:W-:Y:S02]  /*c460*/  ISETP.GE.U32.AND P2, PT, R77, UR10, PT ;  /* 0x0000000a4d007c0c */ /* 0x000fe4000bf46070 */
[----:B------:R-:W-:Y:S02]  /*c470*/  ISETP.GE.U32.AND P3, PT, R75, UR10, PT ;  /* 0x0000000a4b007c0c */ /* 0x000fe4000bf66070 */
[----:B---34-:R-:W-:Y:S02]  /*c480*/  SHF.R.S32.HI R56, RZ, 0x1f, R49 ;  /* 0x0000001fff387819 */ /* 0x018fe40000011431 */
[----:B------:R-:W-:Y:S02]  /*c490*/  SHF.R.S32.HI R80, RZ, 0x1f, R79 ;  /* 0x0000001fff507819 */ /* 0x000fe4000001144f */
[----:B------:R-:W-:-:S02]  /*c4a0*/  SHF.R.S32.HI R78, RZ, 0x1f, R77 ;  /* 0x0000001fff4e7819 */ /* 0x000fc4000001144d */
[----:B------:R-:W-:Y:S02]  /*c4b0*/  SHF.R.S32.HI R76, RZ, 0x1f, R75 ;  /* 0x0000001fff4c7819 */ /* 0x000fe4000001144b */
[----:B------:R-:W-:Y:S02]  /*c4c0*/  ISETP.GE.AND.EX P1, PT, R56, UR11, PT, P1 ;  /* 0x0000000b38007c0c */ /* 0x000fe4000bf26310 */
[----:B------:R-:W-:Y:S02]  /*c4d0*/  ISETP.GE.AND.EX P5, PT, R80, UR11, PT, P5 ;  /* 0x0000000b50007c0c */ /* 0x000fe4000bfa6350 */
[----:B------:R-:W-:Y:S02]  /*c4e0*/  ISETP.GE.AND.EX P2, PT, R78, UR11, PT, P2 ;  /* 0x0000000b4e007c0c */ /* 0x000fe4000bf46320 */
[----:B------:R-:W-:Y:S02]  /*c4f0*/  ISETP.GE.AND.EX P3, PT, R76, UR11, PT, P3 ;  /* 0x0000000b4c007c0c */ /* 0x000fe4000bf66330 */
[----:B------:R-:W-:Y:S01]  /*c500*/  IADD3 R73, PT, PT, R58, 0xc8, RZ ;  /* 0x000000c83a497810 */ /* 0x000fe20007ffe0ff */
[----:B------:R-:W-:Y:S10]  /*c510*/  @P4 BRA `(.L_x_3957) ;  /* 0x0000000000444947 */ /* 0x000ff40003800000 */
[----:B------:R-:W0:Y:S01]  /*c520*/  LDCU.64 UR12, c[0x0][0x3e0] ;  /* 0x00007c00ff0c77ac */ /* 0x000e220008000a00 */
[----:B------:R-:W-:Y:S01]  /*c530*/  FADD.FTZ R91, R91, -UR5 ;  /* 0x800000055b5b7e21 */ /* 0x000fe20008010000 */
[----:B------:R-:W-:Y:S01]  /*c540*/  FADD.FTZ R82, R82, -UR5 ;  /* 0x8000000552527e21 */ /* 0x000fe20008010000 */
[----:B------:R-:W1:Y:S02]  /*c550*/  LDCU.64 UR16, c[0x0][0x380] ;  /* 0x00007000ff1077ac */ /* 0x000e640008000a00 */
[----:B------:R-:W-:Y:S01]  /*c560*/  FMUL.FTZ R91, R91, UR6 ;  /* 0x000000065b5b7c20 */ /* 0x000fe20008410000 */
[----:B------:R-:W-:Y:S01]  /*c570*/  FMUL.FTZ R82, R82, UR6 ;  /* 0x0000000652527c20 */ /* 0x000fe20008410000 */
[----:B0-----:R-:W-:Y:S01]  /*c580*/  IMAD R35, R34, UR12, RZ ;  /* 0x0000000c22237c24 */ /* 0x001fe2000f8e02ff */
[----:B------:R-:W-:-:S03]  /*c590*/  MOV R34, R52 ;  /* 0x0000003400227202 */ /* 0x000fc60000000f00 */
[C---:B------:R-:W-:Y:S02]  /*c5a0*/  IMAD R51, R70.reuse, UR13, R35 ;  /* 0x0000000d46337c24 */ /* 0x040fe4000f8e0223 */
[----:B------:R-:W-:Y:S02]  /*c5b0*/  IMAD.MOV.U32 R35, RZ, RZ, R55 ;  /* 0x000000ffff237224 */ /* 0x000fe400078e0037 */
[----:B------:R-:W-:-:S05]  /*c5c0*/  IMAD.WIDE.U32 R34, R70, UR12, R34 ;  /* 0x0000000c46227c25 */ /* 0x000fca000f8e0022 */
[----:B------:R-:W-:Y:S01]  /*c5d0*/  IADD3 R51, PT, PT, R35, R51, RZ ;  /* 0x0000003323337210 */ /* 0x000fe20007ffe0ff */
[----:B-----5:R-:W-:Y:S01]  /*c5e0*/  FFMA.FTZ R35, R3, R82, R33 ;  /* 0x0000005203237223 */ /* 0x020fe20000010021 */
[----:B-1----:R-:W-:-:S04]  /*c5f0*/  LEA R50, P4, R34, UR16, 0x2 ;  /* 0x0000001022327c11 */ /* 0x002fc8000f8810ff */
[----:B------:R-:W-:Y:S01]  /*c600*/  LEA.HI.X R51, R34, UR17, R51, 0x2, P4 ;  /* 0x0000001122337c11 */ /* 0x000fe2000a0f1433 */
[----:B------:R-:W-:-:S05]  /*c610*/  FFMA.FTZ R34, R2, R91, R32 ;  /* 0x0000005b02227223 */ /* 0x000fca0000010020 */
[----:B------:R0:W-:Y:S03]  /*c620*/  STG.E.64 desc[UR14][R50.64], R34 ;  /* 0x0000002232007986 */ /* 0x0001e6000c101b0e */
.L_x_3957:
[----:B------:R-:W-:Y:S05]  /*c630*/  BSYNC.RECONVERGENT B0 ;  /* 0x0000000000007941 */ /* 0x000fea0003800200 */
.L_x_3956:
[----:B------:R-:W-:Y:S04]  /*c640*/  BSSY.RECONVERGENT B0, `(.L_x_3958) ;  /* 0x0000013000007945 */ /* 0x000fe80003800200 */
[----:B------:R-:W-:Y:S05]  /*c650*/  @P1 BRA `(.L_x_3959) ;  /* 0x0000000000441947 */ /* 0x000fea0003800000 */
[----:B------:R-:W1:Y:S01]  /*c660*/  LDCU.64 UR12, c[0x0][0x3e0] ;  /* 0x00007c00ff0c77ac */ /* 0x000e620008000a00 */
[----:B0-----:R-:W-:Y:S01]  /*c670*/  MOV R34, R52 ;  /* 0x0000003400227202 */ /* 0x001fe20000000f00 */
[----:B------:R-:W-:Y:S02]  /*c680*/  IMAD.MOV.U32 R35, RZ, RZ, R55 ;  /* 0x000000ffff237224 */ /* 0x000fe400078e0037 */
[----:B------:R-:W-:Y:S01]  /*c690*/  FADD.FTZ R90, R90, -UR5 ;  /* 0x800000055a5a7e21 */ /* 0x000fe20008010000 */
[----:B------:R-:W0:Y:S01]  /*c6a0*/  LDCU.64 UR16, c[0x0][0x380] ;  /* 0x00007000ff1077ac */ /* 0x000e220008000a00 */
[----:B------:R-:W-:-:S04]  /*c6b0*/  FADD.FTZ R72, R72, -UR5 ;  /* 0x8000000548487e21 */ /* 0x000fc80008010000 */
[----:B------:R-:W-:-:S04]  /*c6c0*/  FMUL.FTZ R72, R72, UR6 ;  /* 0x0000000648487c20 */ /* 0x000fc80008410000 */
[----:B-----5:R-:W-:Y:S01]  /*c6d0*/  FFMA.FTZ R57, R3, R72, R33 ;  /* 0x0000004803397223 */ /* 0x020fe20000010021 */
[----:B-1----:R-:W-:Y:S02]  /*c6e0*/  IMAD R56, R56, UR12, RZ ;  /* 0x0000000c38387c24 */ /* 0x002fe4000f8e02ff */
[----:B------:R-:W-:-:S04]  /*c6f0*/  IMAD.WIDE.U32 R34, R49, UR12, R34 ;  /* 0x0000000c31227c25 */ /* 0x000fc8000f8e0022 */
[----:B------:R-:W-:Y:S02]  /*c700*/  IMAD R51, R49, UR13, R56 ;  /* 0x0000000d31337c24 */ /* 0x000fe4000f8e0238 */
[----:B------:R-:W-:Y:S01]  /*c710*/  FMUL.FTZ R49, R90, UR6 ;  /* 0x000000065a317c20 */ /* 0x000fe20008410000 */
[----:B0-----:R-:W-:Y:S02]  /*c720*/  LEA R50, P1, R34, UR16, 0x2 ;  /* 0x0000001022327c11 */ /* 0x001fe4000f8210ff */
[----:B------:R-:W-:Y:S01]  /*c730*/  IADD3 R51, PT, PT, R35, R51, RZ ;  /* 0x0000003323337210 */ /* 0x000fe20007ffe0ff */
[----:B------:R-:W-:-:S03]  /*c740*/  FFMA.FTZ R56, R2, R49, R32 ;  /* 0x0000003102387223 */ /* 0x000fc60000010020 */
[----:B------:R-:W-:-:S05]  /*c750*/  LEA.HI.X R51, R34, UR17, R51, 0x2, P1 ;  /* 0x0000001122337c11 */ /* 0x000fca00088f1433 */
[----:B------:R1:W-:Y:S02]  /*c760*/  STG.E.64 desc[UR14][R50.64], R56 ;  /* 0x0000003832007986 */ /* 0x0003e4000c101b0e */
.L_x_3959:
[----:B------:R-:W-:Y:S05]  /*c770*/  BSYNC.RECONVERGENT B0 ;  /* 0x0000000000007941 */ /* 0x000fea0003800200 */
.L_x_3958:
[----:B------:R-:W-:Y:S04]  /*c780*/  BSSY.RECONVERGENT B0, `(.L_x_3960) ;  /* 0x0000013000007945 */ /* 0x000fe80003800200 */
[----:B------:R-:W-:Y:S05]  /*c790*/  @P5 BRA `(.L_x_3961) ;  /* 0x0000000000445947 */ /* 0x000fea0003800000 */
[----:B------:R-:W2:Y:S01]  /*c7a0*/  LDCU.64 UR12, c[0x0][0x3e0] ;  /* 0x00007c00ff0c77ac */ /* 0x000ea20008000a00 */
[----:B0-----:R-:W-:Y:S01]  /*c7b0*/  MOV R34, R52 ;  /* 0x0000003400227202 */ /* 0x001fe20000000f00 */
[----:B------:R-:W-:Y:S02]  /*c7c0*/  IMAD.MOV.U32 R35, RZ, RZ, R55 ;  /* 0x000000ffff237224 */ /* 0x000fe400078e0037 */
[----:B------:R-:W-:Y:S01]  /*c7d0*/  FADD.FTZ R92, R92, -UR5 ;  /* 0x800000055c5c7e21 */ /* 0x000fe20008010000 */
[----:B------:R-:W0:Y:S01]  /*c7e0*/  LDCU.64 UR16, c[0x0][0x380] ;  /* 0x00007000ff1077ac */ /* 0x000e220008000a00 */
[----:B------:R-:W-:Y:S02]  /*c7f0*/  FADD.FTZ R86, R86, -UR5 ;  /* 0x8000000556567e21 */ /* 0x000fe40008010000 */
[----:B------:R-:W-:Y:S02]  /*c800*/  FMUL.FTZ R49, R92, UR6 ;  /* 0x000000065c317c20 */ /* 0x000fe40008410000 */
[----:B------:R-:W-:-:S02]  /*c810*/  FMUL.FTZ R86, R86, UR6 ;  /* 0x0000000656567c20 */ /* 0x000fc40008410000 */
[----:B-1---5:R-:W-:Y:S02]  /*c820*/  FFMA.FTZ R56, R2, R49, R32 ;  /* 0x0000003102387223 */ /* 0x022fe40000010020 */
[----:B------:R-:W-:Y:S01]  /*c830*/  FFMA.FTZ R57, R3, R86, R33 ;  /* 0x0000005603397223 */ /* 0x000fe20000010021 */
[----:B--2---:R-:W-:Y:S02]  /*c840*/  IMAD R80, R80, UR12, RZ ;  /* 0x0000000c50507c24 */ /* 0x004fe4000f8e02ff */
[----:B------:R-:W-:-:S04]  /*c850*/  IMAD.WIDE.U32 R34, R79, UR12, R34 ;  /* 0x0000000c4f227c25 */ /* 0x000fc8000f8e0022 */
[----:B------:R-:W-:Y:S01]  /*c860*/  IMAD R79, R79, UR13, R80 ;  /* 0x0000000d4f4f7c24 */ /* 0x000fe2000f8e0250 */
[----:B0-----:R-:W-:-:S04]  /*c870*/  LEA R50, P1, R34, UR16, 0x2 ;  /* 0x0000001022327c11 */ /* 0x001fc8000f8210ff */
[----:B------:R-:W-:-:S04]  /*c880*/  IADD3 R79, PT, PT, R35, R79, RZ ;  /* 0x0000004f234f7210 */ /* 0x000fc80007ffe0ff */
[----:B------:R-:W-:-:S05]  /*c890*/  LEA.HI.X R51, R34, UR17, R79, 0x2, P1 ;  /* 0x0000001122337c11 */ /* 0x000fca00088f144f */
[----:B------:R2:W-:Y:S02]  /*c8a0*/  STG.E.64 desc[UR14][R50.64], R56 ;  /* 0x0000003832007986 */ /* 0x0005e4000c101b0e */
.L_x_3961:
[----:B------:R-:W-:Y:S05]  /*c8b0*/  BSYNC.RECONVERGENT B0 ;  /* 0x0000000000007941 */ /* 0x000fea0003800200 */
.L_x_3960:
[----:B------:R-:W-:Y:S04]  /*c8c0*/  BSSY.RECONVERGENT B0, `(.L_x_3962) ;  /* 0x0000013000007945 */ /* 0x000fe80003800200 */
[----:B------:R-:W-:Y:S05]  /*c8d0*/  @P2 BRA `(.L_x_3963) ;  /* 0x0000000000442947 */ /* 0x000fea0003800000 */
[----:B------:R-:W3:Y:S01]  /*c8e0*/  LDCU.64 UR12, c[0x0][0x3e0] ;  /* 0x00007c00ff0c77ac */ /* 0x000ee20008000a00 */
[----:B0-----:R-:W-:Y:S01]  /*c8f0*/  MOV R34, R52 ;  /* 0x0000003400227202 */ /* 0x001fe20000000f00 */
[----:B------:R-:W-:Y:S02]  /*c900*/  IMAD.MOV.U32 R35, RZ, RZ, R55 ;  /* 0x000000ffff237224 */ /* 0x000fe400078e0037 */
[----:B------:R-:W-:Y:S01]  /*c910*/  FADD.FTZ R95, R95, -UR5 ;  /* 0x800000055f5f7e21 */ /* 0x000fe20008010000 */
[----:B------:R-:W0:Y:S01]  /*c920*/  LDCU.64 UR16, c[0x0][0x380] ;  /* 0x00007000ff1077ac */ /* 0x000e220008000a00 */
[----:B------:R-:W-:Y:S02]  /*c930*/  FADD.FTZ R85, R85, -UR5 ;  /* 0x8000000555557e21 */ /* 0x000fe40008010000 */
[----:B------:R-:W-:Y:S02]  /*c940*/  FMUL.FTZ R95, R95, UR6 ;  /* 0x000000065f5f7c20 */ /* 0x000fe40008410000 */
[----:B------:R-:W-:-:S02]  /*c950*/  FMUL.FTZ R70, R85, UR6 ;  /* 0x0000000655467c20 */ /* 0x000fc40008410000 */
[----:B-12--5:R-:W-:Y:S02]  /*c960*/  FFMA.FTZ R56, R2, R95, R32 ;  /* 0x0000005f02387223 */ /* 0x026fe40000010020 */
[----:B------:R-:W-:Y:S01]  /*c970*/  FFMA.FTZ R57, R3, R70, R33 ;  /* 0x0000004603397223 */ /* 0x000fe20000010021 */
[----:B---3--:R-:W-:Y:S02]  /*c980*/  IMAD R78, R78, UR12, RZ ;  /* 0x0000000c4e4e7c24 */ /* 0x008fe4000f8e02ff */
[----:B------:R-:W-:-:S04]  /*c990*/  IMAD.WIDE.U32 R34, R77, UR12, R34 ;  /* 0x0000000c4d227c25 */ /* 0x000fc8000f8e0022 */
[----:B------:R-:W-:Y:S01]  /*c9a0*/  IMAD R77, R77, UR13, R78 ;  /* 0x0000000d4d4d7c24 */ /* 0x000fe2000f8e024e */
[----:B0-----:R-:W-:-:S04]  /*c9b0*/  LEA R50, P1, R34, UR16, 0x2 ;  /* 0x0000001022327c11 */ /* 0x001fc8000f8210ff */
[----:B------:R-:W-:-:S04]  /*c9c0*/  IADD3 R77, PT, PT, R35, R77, RZ ;  /* 0x0000004d234d7210 */ /* 0x000fc80007ffe0ff */
[----:B------:R-:W-:-:S05]  /*c9d0*/  LEA.HI.X R51, R34, UR17, R77, 0x2, P1 ;  /* 0x0000001122337c11 */ /* 0x000fca00088f144d */
[----:B------:R3:W-:Y:S02]  /*c9e0*/  STG.E.64 desc[UR14][R50.64], R56 ;  /* 0x0000003832007986 */ /* 0x0007e4000c101b0e */
.L_x_3963:
[----:B------:R-:W-:Y:S05]  /*c9f0*/  BSYNC.RECONVERGENT B0 ;  /* 0x0000000000007941 */ /* 0x000fea0003800200 */
.L_x_3962:
[----:B------:R-:W-:Y:S04]  /*ca00*/  BSSY.RECONVERGENT B0, `(.L_x_3964) ;  /* 0x0000013000007945 */ /* 0x000fe80003800200 */
[----:B------:R-:W-:Y:S05]  /*ca10*/  @P3 BRA `(.L_x_3965) ;  /* 0x0000000000443947 */ /* 0x000fea0003800000 */
[----:B------:R-:W4:Y:S01]  /*ca20*/  LDCU.64 UR12, c[0x0][0x3e0] ;  /* 0x00007c00ff0c77ac */ /* 0x000f220008000a00 */
[----:B0-----:R-:W-:Y:S01]  /*ca30*/  MOV R34, R52 ;  /* 0x0000003400227202 */ /* 0x001fe20000000f00 */
[----:B------:R-:W-:Y:S02]  /*ca40*/  IMAD.MOV.U32 R35, RZ, RZ, R55 ;  /* 0x000000ffff237224 */ /* 0x000fe400078e0037 */
[----:B------:R-:W-:Y:S01]  /*ca50*/  FADD.FTZ R98, R98, -UR5 ;  /* 0x8000000562627e21 */ /* 0x000fe20008010000 */
[----:B------:R-:W0:Y:S01]  /*ca60*/  LDCU.64 UR16, c[0x0][0x380] ;  /* 0x00007000ff1077ac */ /* 0x000e220008000a00 */
[----:B------:R-:W-:Y:S02]  /*ca70*/  FADD.FTZ R89, R89, -UR5 ;  /* 0x8000000559597e21 */ /* 0x000fe40008010000 */
[----:B------:R-:W-:Y:S02]  /*ca80*/  FMUL.FTZ R49, R98, UR6 ;  /* 0x0000000662317c20 */ /* 0x000fe40008410000 */
[----:B------:R-:W-:-:S02]  /*ca90*/  FMUL.FTZ R70, R89, UR6 ;  /* 0x0000000659467c20 */ /* 0x000fc40008410000 */
[----:B-123-5:R-:W-:Y:S02]  /*caa0*/  FFMA.FTZ R56, R2, R49, R32 ;  /* 0x0000003102387223 */ /* 0x02efe40000010020 */
        /* <DEDUP_REMOVED lines=8> */
.L_x_3965:
[----:B------:R-:W-:Y:S05]  /*cb30*/  BSYNC.RECONVERGENT B0 ;  /* 0x0000000000007941 */ /* 0x000fea0003800200 */
.L_x_3964:
[----:B------:R-:W-:Y:S01]  /*cb40*/  ISETP.GE.U32.AND P4, PT, R74, UR10, PT ;  /* 0x0000000a4a007c0c */ /* 0x000fe2000bf86070 */
[C---:B------:R-:W-:Y:S01]  /*cb50*/  VIADD R76, R58.reuse, 0xd8 ;  /* 0x000000d83a4c7836 */ /* 0x040fe20000000000 */
[----:B0-----:R-:W-:Y:S01]  /*cb60*/  SHF.R.S32.HI R34, RZ, 0x1f, R74 ;  /* 0x0000001fff227819 */ /* 0x001fe2000001144a */
        /* <DEDUP_REMOVED lines=19> */
[----:B------:R-:W1:Y:S01]  /*cca0*/  LDCU.64 UR12, c[0x0][0x3e0] ;  /* 0x00007c00ff0c77ac */ /* 0x000e620008000a00 */
[----:B------:R-:W-:Y:S01]  /*ccb0*/  MOV R35, R55 ;  /* 0x0000003700237202 */ /* 0x000fe20000000f00 */
[----:B------:R-:W-:Y:S01]  /*ccc0*/  FADD.FTZ R100, R100, -UR5 ;  /* 0x8000000564647e21 */ /* 0x000fe20008010000 */
[----:B------:R-:W-:Y:S01]  /*ccd0*/  FADD.FTZ R88, R88, -UR5 ;  /* 0x8000000558587e21 */ /* 0x000fe20008010000 */
[----:B------:R-:W0:Y:S03]  /*cce0*/  LDCU.64 UR16, c[0x0][0x380] ;  /* 0x00007000ff1077ac */ /* 0x000e260008000a00 */
[----:B------:R-:W-:Y:S01]  /*ccf0*/  FMUL.FTZ R88, R88, UR6 ;  /* 0x0000000658587c20 */ /* 0x000fe20008410000 */
[----:B-1234-:R-:W-:Y:S01]  /*cd00*/  IMAD R51, R34, UR12, RZ ;  /* 0x0000000c22337c24 */ /* 0x01efe2000f8e02ff */
[----:B------:R-:W-:-:S03]  /*cd10*/  MOV R34, R52 ;  /* 0x0000003400227202 */ /* 0x000fc60000000f00 */
[----:B------:R-:W-:Y:S02]  /*cd20*/  IMAD R57, R74, UR13, R51 ;  /* 0x0000000d4a397c24 */ /* 0x000fe4000f8e0233 */
[----:B------:R-:W-:Y:S01]  /*cd30*/  FMUL.FTZ R51, R100, UR6 ;  /* 0x0000000664337c20 */ /* 0x000fe20008410000 */
[----:B------:R-:W-:-:S04]  /*cd40*/  IMAD.WIDE.U32 R34, R74, UR12, R34 ;  /* 0x0000000c4a227c25 */ /* 0x000fc8000f8e0022 */
[----:B-----5:R-:W-:Y:S01]  /*cd50*/  FFMA.FTZ R56, R2, R51, R32 ;  /* 0x0000003302387223 */ /* 0x020fe20000010020 */
[----:B------:R-:W-:Y:S01]  /*cd60*/  IMAD.IADD R57, R35, 0x1, R57 ;  /* 0x0000000123397824 */ /* 0x000fe200078e0239 */
[----:B0-----:R-:W-:-:S04]  /*cd70*/  LEA R50, P4, R34, UR16, 0x2 ;  /* 0x0000001022327c11 */ /* 0x001fc8000f8810ff */
[----:B------:R-:W-:Y:S01]  /*cd80*/  LEA.HI.X R51, R34, UR17, R57, 0x2, P4 ;  /* 0x0000001122337c11 */ /* 0x000fe2000a0f1439 */
[----:B------:R-:W-:-:S05]  /*cd90*/  FFMA.FTZ R57, R3, R88, R33 ;  /* 0x0000005803397223 */ /* 0x000fca0000010021 */
[----:B------:R0:W-:Y:S03]  /*cda0*/  STG.E.64 desc[UR14][R50.64], R56 ;  /* 0x0000003832007986 */ /* 0x0001e6000c101b0e */
.L_x_3967:
[----:B------:R-:W-:Y:S05]  /*cdb0*/  BSYNC.RECONVERGENT B0 ;  /* 0x0000000000007941 */ /* 0x000fea0003800200 */
.L_x_3966:
[----:B------:R-:W-:Y:S04]  /*cdc0*/  BSSY.RECONVERGENT B0, `(.L_x_3968) ;  /* 0x0000014000007945 */ /* 0x000fe80003800200 */
[----:B------:R-:W-:Y:S05]  /*cdd0*/  @P1 BRA `(.L_x_3969) ;  /* 0x0000000000481947 */ /* 0x000fea0003800000 */
[----:B------:R-:W2:Y:S01]  /*cde0*/  LDL.LU R34, [R1+0x294] ;  /* 0x0002940001227983 */ /* 0x000ea20000300800 */
[----:B------:R-:W0:Y:S01]  /*cdf0*/  LDCU.64 UR12, c[0x0][0x3e0] ;  /* 0x00007c00ff0c77ac */ /* 0x000e220008000a00 */
[----:B------:R-:W-:Y:S01]  /*ce00*/  MOV R35, R55 ;  /* 0x0000003700237202 */ /* 0x000fe20000000f00 */
[----:B------:R-:W-:Y:S01]  /*ce10*/  FADD.FTZ R94, R94, -UR5 ;  /* 0x800000055e5e7e21 */ /* 0x000fe20008010000 */
[----:B------:R-:W0:Y:S03]  /*ce20*/  LDCU.64 UR16, c[0x0][0x380] ;  /* 0x00007000ff1077ac */ /* 0x000e260008000a00 */
[----:B------:R-:W-:-:S04]  /*ce30*/  FMUL.FTZ R94, R94, UR6 ;  /* 0x000000065e5e7c20 */ /* 0x000fc80008410000 */
[----:B012345:R-:W-:Y:S01]  /*ce40*/  FFMA.FTZ R57, R3, R94, R33 ;  /* 0x0000005e03397223 */ /* 0x03ffe20000010021 */
[----:B------:R-:W-:Y:S02]  /*ce50*/  IMAD R80, R80, UR12, RZ ;  /* 0x0000000c50507c24 */ /* 0x000fe4000f8e02ff */
[----:B------:R-:W-:Y:S01]  /*ce60*/  FADD.FTZ R50, R34, -UR5 ;  /* 0x8000000522327e21 */ /* 0x000fe20008010000 */
[----:B------:R-:W-:-:S03]  /*ce70*/  MOV R34, R52 ;  /* 0x0000003400227202 */ /* 0x000fc60000000f00 */
[----:B------:R-:W-:Y:S02]  /*ce80*/  FMUL.FTZ R51, R50, UR6 ;  /* 0x0000000632337c20 */ /* 0x000fe40008410000 */
[----:B------:R-:W-:-:S04]  /*ce90*/  IMAD.WIDE.U32 R34, R73, UR12, R34 ;  /* 0x0000000c49227c25 */ /* 0x000fc8000f8e0022 */
[----:B------:R-:W-:Y:S01]  /*cea0*/  FFMA.FTZ R56, R2, R51, R32 ;  /* 0x0000003302387223 */ /* 0x000fe20000010020 */
[----:B------:R-:W-:Y:S01]  /*ceb0*/  IMAD R73, R73, UR13, R80 ;  /* 0x0000000d49497c24 */ /* 0x000fe2000f8e0250 */
[----:B------:R-:W-:-:S03]  /*cec0*/  LEA R50, P1, R34, UR16, 0x2 ;  /* 0x0000001022327c11 */ /* 0x000fc6000f8210ff */
[----:B------:R-:W-:-:S05]  /*ced0*/  IMAD.IADD R73, R35, 0x1, R73 ;  /* 0x0000000123497824 */ /* 0x000fca00078e0249 */
[----:B------:R-:W-:-:S05]  /*cee0*/  LEA.HI.X R51, R34, UR17, R73, 0x2, P1 ;  /* 0x0000001122337c11 */ /* 0x000fca00088f1449 */
[----:B------:R0:W-:Y:S02]  /*cef0*/  STG.E.64 desc[UR14][R50.64], R56 ;  /* 0x0000003832007986 */ /* 0x0001e4000c101b0e */
.L_x_3969:
[----:B------:R-:W-:Y:S05]  /*cf00*/  BSYNC.RECONVERGENT B0 ;  /* 0x0000000000007941 */ /* 0x000fea0003800200 */
.L_x_3968:
        /* <DEDUP_REMOVED lines=20> */
.L_x_3971:
[----:B------:R-:W-:Y:S05]  /*d050*/  BSYNC.RECONVERGENT B0 ;  /* 0x0000000000007941 */ /* 0x000fea0003800200 */
.L_x_3970:
        /* <DEDUP_REMOVED lines=9> */
[----:B------:R-:W-:-:S04]  /*d0f0*/  IMAD R77, R77, UR12, RZ ;  /* 0x0000000c4d4d7c24 */ /* 0x000fc8000f8e02ff */
[----:B------:R-:W-:Y:S02]  /*d100*/  IMAD R77, R76, UR13, R77 ;  /* 0x0000000d4c4d7c24 */ /* 0x000fe4000f8e024d */
[----:B------:R-:W-:Y:S01]  /*d110*/  FADD.FTZ R50, R34, -UR5 ;  /* 0x8000000522327e21 */ /* 0x000fe20008010000 */
[----:B------:R-:W-:-:S03]  /*d120*/  MOV R34, R52 ;  /* 0x0000003400227202 */ /* 0x000fc60000000f00 */
[----:B------:R-:W-:Y:S02]  /*d130*/  FMUL.FTZ R51, R50, UR6 ;  /* 0x0000000632337c20 */ /* 0x000fe40008410000 */
[----:B------:R-:W-:-:S04]  /*d140*/  IMAD.WIDE.U32 R34, R76, UR12, R34 ;  /* 0x0000000c4c227c25 */ /* 0x000fc8000f8e0022 */
[----:B------:R-:W-:Y:S01]  /*d150*/  FFMA.FTZ R56, R2, R51, R32 ;  /* 0x0000003302387223 */ /* 0x000fe20000010020 */
[----:B------:R-:W-:Y:S01]  /*d160*/  IMAD.IADD R77, R35, 0x1, R77 ;  /* 0x00000001234d7824 */ /* 0x000fe200078e024d */
[----:B------:R-:W-:-:S04]  /*d170*/  LEA R50, P1, R34, UR16, 0x2 ;  /* 0x0000001022327c11 */ /* 0x000fc8000f8210ff */
[----:B------:R-:W-:-:S05]  /*d180*/  LEA.HI.X R51, R34, UR17, R77, 0x2, P1 ;  /* 0x0000001122337c11 */ /* 0x000fca00088f144d */
[----:B------:R0:W-:Y:S04]  /*d190*/  STG.E.64 desc[UR14][R50.64], R56 ;  /* 0x0000003832007986 */ /* 0x0001e8000c101b0e */
.L_x_3973:
[----:B------:R-:W-:Y:S05]  /*d1a0*/  BSYNC.RECONVERGENT B0 ;  /* 0x0000000000007941 */ /* 0x000fea0003800200 */
.L_x_3972:
[----:B------:R-:W-:Y:S04]  /*d1b0*/  BSSY.RECONVERGENT B0, `(.L_x_3974) ;  /* 0x0000014000007945 */ /* 0x000fe80003800200 */
[----:B------:R-:W-:Y:S05]  /*d1c0*/  @P3 BRA `(.L_x_3975) ;  /* 0x0000000000483947 */ /* 0x000fea0003800000 */
[----:B------:R-:W0:Y:S01]  /*d1d0*/  LDL.LU R34, [R1+0x2a0] ;  /* 0x0002a00001227983 */ /* 0x000e220000300800 */
[----:B------:R-:W1:Y:S01]  /*d1e0*/  LDCU.64 UR12, c[0x0][0x3e0] ;  /* 0x00007c00ff0c77ac */ /* 0x000e620008000a00 */
[----:B------:R-:W-:Y:S01]  /*d1f0*/  MOV R35, R55 ;  /* 0x0000003700237202 */ /* 0x000fe20000000f00 */
[----:B------:R-:W-:Y:S01]  /*d200*/  FADD.FTZ R97, R97, -UR5 ;  /* 0x8000000561617e21 */ /* 0x000fe20008010000 */
[----:B------:R-:W0:Y:S01]  /*d210*/  LDCU.64 UR16, c[0x0][0x380] ;  /* 0x00007000ff1077ac */ /* 0x000e220008000a00 */
[----:B-1----:R-:W-:-:S04]  /*d220*/  IMAD R75, R75, UR12, RZ ;  /* 0x0000000c4b4b7c24 */ /* 0x002fc8000f8e02ff */
[----:B------:R-:W-:Y:S02]  /*d230*/  IMAD R75, R72, UR13, R75 ;  /* 0x0000000d484b7c24 */ /* 0x000fe4000f8e024b */
[----:B0-234-:R-:W-:Y:S01]  /*d240*/  FADD.FTZ R50, R34, -UR5 ;  /* 0x8000000522327e21 */ /* 0x01dfe20008010000 */
[----:B------:R-:W-:-:S03]  /*d250*/  MOV R34, R52 ;  /* 0x0000003400227202 */ /* 0x000fc60000000f00 */
[----:B------:R-:W-:Y:S02]  /*d260*/  FMUL.FTZ R51, R50, UR6 ;  /* 0x0000000632337c20 */ /* 0x000fe40008410000 */
[----:B------:R-:W-:-:S04]  /*d270*/  IMAD.WIDE.U32 R34, R72, UR12, R34 ;  /* 0x0000000c48227c25 */ /* 0x000fc8000f8e0022 */
[----:B------:R-:W-:Y:S01]  /*d280*/  FMUL.FTZ R72, R97, UR6 ;  /* 0x0000000661487c20 */ /* 0x000fe20008410000 */
[----:B-----5:R-:W-:Y:S01]  /*d290*/  FFMA.FTZ R56, R2, R51, R32 ;  /* 0x0000003302387223 */ /* 0x020fe20000010020 */
[----:B------:R-:W-:Y:S01]  /*d2a0*/  IMAD.IADD R75, R35, 0x1, R75 ;  /* 0x00000001234b7824 */ /* 0x000fe200078e024b */
[----:B------:R-:W-:Y:S01]  /*d2b0*/  LEA R50, P1, R34, UR16, 0x2 ;  /* 0x0000001022327c11 */ /* 0x000fe2000f8210ff */
[----:B------:R-:W-:-:S03]  /*d2c0*/  FFMA.FTZ R57, R3, R72, R33 ;  /* 0x0000004803397223 */ /* 0x000fc60000010021 */
[----:B------:R-:W-:-:S05]  /*d2d0*/  LEA.HI.X R51, R34, UR17, R75, 0x2, P1 ;  /* 0x0000001122337c11 */ /* 0x000fca00088f144b */
[----:B------:R0:W-:Y:S04]  /*d2e0*/  STG.E.64 desc[UR14][R50.64], R56 ;  /* 0x0000003832007986 */ /* 0x0001e8000c101b0e */
.L_x_3975:
[----:B------:R-:W-:Y:S05]  /*d2f0*/  BSYNC.RECONVERGENT B0 ;  /* 0x0000000000007941 */ /* 0x000fea0003800200 */
.L_x_3974:
[----:B------:R-:W-:Y:S01]  /*d300*/  ISETP.GE.U32.AND P4, PT, R70, UR10, PT ;  /* 0x0000000a46007c0c */ /* 0x000fe2000bf86070 */
[C---:B------:R-:W-:Y:S01]  /*d310*/  VIADD R75, R58.reuse, 0x108 ;  /* 0x000001083a4b7836 */ /* 0x040fe20000000000 */
[----:B------:R-:W-:Y:S01]  /*d320*/  SHF.R.S32.HI R34, RZ, 0x1f, R70 ;  /* 0x0000001fff227819 */ /* 0x000fe20000011446 */
        /* <DEDUP_REMOVED lines=19> */
[----:B------:R-:W0:Y:S01]  /*d460*/  LDCU.64 UR12, c[0x0][0x3e0] ;  /* 0x00007c00ff0c77ac */ /* 0x000e220008000a00 */
[----:B------:R-:W-:Y:S01]  /*d470*/  MOV R35, R55 ;  /* 0x0000003700237202 */ /* 0x000fe20000000f00 */
[----:B------:R-:W-:Y:S01]  /*d480*/  FADD.FTZ R110, R110, -UR5 ;  /* 0x800000056e6e7e21 */ /* 0x000fe20008010000 */
[----:B------:R-:W-:Y:S01]  /*d490*/  FADD.FTZ R104, R104, -UR5 ;  /* 0x8000000568687e21 */ /* 0x000fe20008010000 */
[----:B------:R-:W0:Y:S03]  /*d4a0*/  LDCU.64 UR16, c[0x0][0x380] ;  /* 0x00007000ff1077ac */ /* 0x000e260008000a00 */
[----:B------:R-:W-:Y:S01]  /*d4b0*/  FMUL.FTZ R104, R104, UR6 ;  /* 0x0000000668687c20 */ /* 0x000fe20008410000 */
[----:B01234-:R-:W-:Y:S02]  /*d4c0*/  IMAD R51, R34, UR12, RZ ;  /* 0x0000000c22337c24 */ /* 0x01ffe4000f8e02ff */
[----:B------:R-:W-:-:S02]  /*d4d0*/  IMAD.MOV.U32 R34, RZ, RZ, R52 ;  /* 0x000000ffff227224 */ /* 0x000fc400078e0034 */
[----:B------:R-:W-:Y:S02]  /*d4e0*/  IMAD R57, R70, UR13, R51 ;  /* 0x0000000d46397c24 */ /* 0x000fe4000f8e0233 */
[----:B------:R-:W-:Y:S01]  /*d4f0*/  FMUL.FTZ R51, R110, UR6 ;  /* 0x000000066e337c20 */ /* 0x000fe20008410000 */
[----:B------:R-:W-:-:S04]  /*d500*/  IMAD.WIDE.U32 R34, R70, UR12, R34 ;  /* 0x0000000c46227c25 */ /* 0x000fc8000f8e0022 */
[----:B-----5:R-:W-:Y:S01]  /*d510*/  FFMA.FTZ R56, R2, R51, R32 ;  /* 0x0000003302387223 */ /* 0x020fe20000010020 */
[----:B------:R-:W-:Y:S02]  /*d520*/  LEA R50, P4, R34, UR16, 0x2 ;  /* 0x0000001022327c11 */ /* 0x000fe4000f8810ff */
[----:B------:R-:W-:-:S04]  /*d530*/  IADD3 R57, PT, PT, R35, R57, RZ ;  /* 0x0000003923397210 */ /* 0x000fc80007ffe0ff */
[----:B------:R-:W-:Y:S01]  /*d540*/  LEA.HI.X R51, R34, UR17, R57, 0x2, P4 ;  /* 0x0000001122337c11 */ /* 0x000fe2000a0f1439 */
[----:B------:R-:W-:-:S05]  /*d550*/  FFMA.FTZ R57, R3, R104, R33 ;  /* 0x0000006803397223 */ /* 0x000fca0000010021 */
[----:B------:R0:W-:Y:S02]  /*d560*/  STG.E.64 desc[UR14][R50.64], R56 ;  /* 0x0000003832007986 */ /* 0x0001e4000c101b0e */
.L_x_3977:
[----:B------:R-:W-:Y:S05]  /*d570*/  BSYNC.RECONVERGENT B0 ;  /* 0x0000000000007941 */ /* 0x000fea0003800200 */
.L_x_3976:
[----:B------:R-:W-:Y:S04]  /*d580*/  BSSY.RECONVERGENT B0, `(.L_x_3978) ;  /* 0x0000013000007945 */ /* 0x000fe80003800200 */
[----:B------:R-:W-:Y:S05]  /*d590*/  @P1 BRA `(.L_x_3979) ;  /* 0x0000000000441947 */ /* 0x000fea0003800000 */
[----:B------:R-:W0:Y:S01]  /*d5a0*/  LDCU.64 UR12, c[0x0][0x3e0] ;  /* 0x00007c00ff0c77ac */ /* 0x000e220008000a00 */
[----:B------:R-:W-:Y:S01]  /*d5b0*/  MOV R35, R55 ;  /* 0x0000003700237202 */ /* 0x000fe20000000f00 */
[----:B------:R-:W-:Y:S02]  /*d5c0*/  IMAD.MOV.U32 R34, RZ, RZ, R52 ;  /* 0x000000ffff227224 */ /* 0x000fe400078e0034 */
[----:B------:R-:W-:Y:S01]  /*d5d0*/  FADD.FTZ R112, R112, -UR5 ;  /* 0x8000000570707e21 */ /* 0x000fe20008010000 */
[----:B------:R-:W0:Y:S01]  /*d5e0*/  LDCU.64 UR16, c[0x0][0x380] ;  /* 0x00007000ff1077ac */ /* 0x000e220008000a00 */
[----:B------:R-:W-:-:S04]  /*d5f0*/  FADD.FTZ R102, R102, -UR5 ;  /* 0x8000000566667e21 */ /* 0x000fc80008010000 */
[----:B------:R-:W-:-:S04]  /*d600*/  FMUL.FTZ R102, R102, UR6 ;  /* 0x0000000666667c20 */ /* 0x000fc80008410000 */
[----:B012345:R-:W-:Y:S01]  /*d610*/  FFMA.FTZ R57, R3, R102, R33 ;  /* 0x0000006603397223 */ /* 0x03ffe20000010021 */
[----:B------:R-:W-:Y:S02]  /*d620*/  IMAD R78, R78, UR12, RZ ;  /* 0x0000000c4e4e7c24 */ /* 0x000fe4000f8e02ff */
[----:B------:R-:W-:-:S04]  /*d630*/  IMAD.WIDE.U32 R34, R49, UR12, R34 ;  /* 0x0000000c31227c25 */ /* 0x000fc8000f8e0022 */
[----:B------:R-:W-:Y:S02]  /*d640*/  IMAD R51, R49, UR13, R78 ;  /* 0x0000000d31337c24 */ /* 0x000fe4000f8e024e */
[----:B------:R-:W-:Y:S01]  /*d650*/  FMUL.FTZ R49, R112, UR6 ;  /* 0x0000000670317c20 */ /* 0x000fe20008410000 */
[----:B------:R-:W-:Y:S02]  /*d660*/  LEA R50, P1, R34, UR16, 0x2 ;  /* 0x0000001022327c11 */ /* 0x000fe4000f8210ff */
[----:B------:R-:W-:Y:S01]  /*d670*/  IADD3 R51, PT, PT, R35, R51, RZ ;  /* 0x0000003323337210 */ /* 0x000fe20007ffe0ff */
[----:B------:R-:W-:-:S03]  /*d680*/  FFMA.FTZ R56, R2, R49, R32 ;  /* 0x0000003102387223 */ /* 0x000fc60000010020 */
[----:B------:R-:W-:-:S05]  /*d690*/  LEA.HI.X R51, R34, UR17, R51, 0x2, P1 ;  /* 0x0000001122337c11 */ /* 0x000fca00088f1433 */
[----:B------:R0:W-:Y:S02]  /*d6a0*/  STG.E.64 desc[UR14][R50.64], R56 ;  /* 0x0000003832007986 */ /* 0x0001e4000c101b0e */
.L_x_3979:
[----:B------:R-:W-:Y:S05]  /*d6b0*/  BSYNC.RECONVERGENT B0 ;  /* 0x0000000000007941 */ /* 0x000fea0003800200 */
.L_x_3978:
[----:B------:R-:W-:Y:S04]  /*d6c0*/  BSSY.RECONVERGENT B0, `(.L_x_3980) ;  /* 0x0000013000007945 */ /* 0x000fe80003800200 */
[----:B------:R-:W-:Y:S05]  /*d6d0*/  @P5 BRA `(.L_x_3981) ;  /* 0x0000000000445947 */ /* 0x000fea0003800000 */
[----:B------:R-:W0:Y:S01]  /*d6e0*/  LDCU.64 UR12, c[0x0][0x3e0] ;  /* 0x00007c00ff0c77ac */ /* 0x000e220008000a00 */
[----:B------:R-:W-:Y:S01]  /*d6f0*/  MOV R35, R55 ;  /* 0x0000003700237202 */ /* 0x000fe20000000f00 */
[----:B------:R-:W-:Y:S02]  /*d700*/  IMAD.MOV.U32 R34, RZ, RZ, R52 ;  /* 0x000000ffff227224 */ /* 0x000fe400078e0034 */
[----:B------:R-:W-:Y:S01]  /*d710*/  FADD.FTZ R113, R113, -UR5 ;  /* 0x8000000571717e21 */ /* 0x000fe20008010000 */
[----:B------:R-:W0:Y:S01]  /*d720*/  LDCU.64 UR16, c[0x0][0x380] ;  /* 0x00007000ff1077ac */ /* 0x000e220008000a00 */
[----:B------:R-:W-:Y:S02]  /*d730*/  FADD.FTZ R106, R106, -UR5 ;  /* 0x800000056a6a7e21 */ /* 0x000fe40008010000 */
[----:B------:R-:W-:Y:S02]  /*d740*/  FMUL.FTZ R113, R113, UR6 ;  /* 0x0000000671717c20 */ /* 0x000fe40008410000 */
[----:B------:R-:W-:-:S02]  /*d750*/  FMUL.FTZ R106, R106, UR6 ;  /* 0x000000066a6a7c20 */ /* 0x000fc40008410000 */
[----:B012345:R-:W-:Y:S02]  /*d760*/  FFMA.FTZ R56, R2, R113, R32 ;  /* 0x0000007102387223 */ /* 0x03ffe40000010020 */
[----:B------:R-:W-:Y:S01]  /*d770*/  FFMA.FTZ R57, R3, R106, R33 ;  /* 0x0000006a03397223 */ /* 0x000fe20000010021 */
[----:B------:R-:W-:Y:S02]  /*d780*/  IMAD R80, R80, UR12, RZ ;  /* 0x0000000c50507c24 */ /* 0x000fe4000f8e02ff */
[----:B------:R-:W-:-:S04]  /*d790*/  IMAD.WIDE.U32 R34, R79, UR12, R34 ;  /* 0x0000000c4f227c25 */ /* 0x000fc8000f8e0022 */
[----:B------:R-:W-:Y:S01]  /*d7a0*/  IMAD R79, R79, UR13, R80 ;  /* 0x0000000d4f4f7c24 */ /* 0x000fe2000f8e0250 */
[----:B------:R-:W-:-:S04]  /*d7b0*/  LEA R50, P1, R34, UR16, 0x2 ;  /* 0x0000001022327c11 */ /* 0x000fc8000f8210ff */
[----:B------:R-:W-:-:S04]  /*d7c0*/  IADD3 R79, PT, PT, R35, R79, RZ ;  /* 0x0000004f234f7210 */ /* 0x000fc80007ffe0ff */
[----:B------:R-:W-:-:S05]  /*d7d0*/  LEA.HI.X R51, R34, UR17, R79, 0x2, P1 ;  /* 0x0000001122337c11 */ /* 0x000fca00088f144f */
[----:B------:R0:W-:Y:S02]  /*d7e0*/  STG.E.64 desc[UR14][R50.64], R56 ;  /* 0x0000003832007986 */ /* 0x0001e4000c101b0e */
.L_x_3981:
[----:B------:R-:W-:Y:S05]  /*d7f0*/  BSYNC.RECONVERGENT B0 ;  /* 0x0000000000007941 */ /* 0x000fea0003800200 */
.L_x_3980:
        /* <DEDUP_REMOVED lines=19> */
.L_x_3983:
[----:B------:R-:W-:Y:S05]  /*d930*/  BSYNC.RECONVERGENT B0 ;  /* 0x0000000000007941 */ /* 0x000fea0003800200 */
.L_x_3982:
        /* <DEDUP_REMOVED lines=19> */
.L_x_3985:
[----:B------:R-:W-:Y:S05]  /*da70*/  BSYNC.RECONVERGENT B0 ;  /* 0x0000000000007941 */ /* 0x000fea0003800200 */
.L_x_3984:
[----:B------:R-:W-:Y:S01]  /*da80*/  ISETP.GE.U32.AND P4, PT, R73, UR10, PT ;  /* 0x0000000a49007c0c */ /* 0x000fe2000bf86070 */
[C---:B------:R-:W-:Y:S01]  /*da90*/  VIADD R81, R58.reuse, 0x120 ;  /* 0x000001203a517836 */ /* 0x040fe20000000000 */
[----:B------:R-:W-:Y:S01]  /*daa0*/  SHF.R.S32.HI R34, RZ, 0x1f, R73 ;  /* 0x0000001fff227819 */ /* 0x000fe20000011449 */
        /* <DEDUP_REMOVED lines=20> */
[----:B------:R-:W-:Y:S02]  /*dbf0*/  IMAD.MOV.U32 R35, RZ, RZ, R55 ;  /* 0x000000ffff237224 */ /* 0x000fe400078e0037 */
[----:B------:R-:W-:Y:S01]  /*dc00*/  FADD.FTZ R117, R117, -UR5 ;  /* 0x8000000575757e21 */ /* 0x000fe20008010000 */
[----:B------:R-:W-:Y:S01]  /*dc10*/  FADD.FTZ R107, R107, -UR5 ;  /* 0x800000056b6b7e21 */ /* 0x000fe20008010000 */
[----:B------:R-:W0:Y:S02]  /*dc20*/  LDCU.64 UR16, c[0x0][0x380] ;  /* 0x00007000ff1077ac */ /* 0x000e240008000a00 */
[----:B------:R-:W-:Y:S01]  /*dc30*/  FMUL.FTZ R117, R117, UR6 ;  /* 0x0000000675757c20 */ /* 0x000fe20008410000 */
[----:B------:R-:W-:-:S03]  /*dc40*/  FMUL.FTZ R76, R107, UR6 ;  /* 0x000000066b4c7c20 */ /* 0x000fc60008410000 */
[----:B012345:R-:W-:Y:S01]  /*dc50*/  FFMA.FTZ R56, R2, R117, R32 ;  /* 0x0000007502387223 */ /* 0x03ffe20000010020 */
[----:B------:R-:W-:Y:S01]  /*dc60*/  FFMA.FTZ R57, R3, R76, R33 ;  /* 0x0000004c03397223 */ /* 0x000fe20000010021 */
[----:B------:R-:W-:Y:S01]  /*dc70*/  IMAD R50, R34, UR12, RZ ;  /* 0x0000000c22327c24 */ /* 0x000fe2000f8e02ff */
[----:B------:R-:W-:-:S05]  /*dc80*/  MOV R34, R52 ;  /* 0x0000003400227202 */ /* 0x000fca0000000f00 */
[----:B------:R-:W-:-:S04]  /*dc90*/  IMAD.WIDE.U32 R34, R73, UR12, R34 ;  /* 0x0000000c49227c25 */ /* 0x000fc8000f8e0022 */
[----:B------:R-:W-:Y:S01]  /*dca0*/  IMAD R73, R73, UR13, R50 ;  /* 0x0000000d49497c24 */ /* 0x000fe2000f8e0232 */
[----:B------:R-:W-:-:S04]  /*dcb0*/  LEA R50, P4, R34, UR16, 0x2 ;  /* 0x0000001022327c11 */ /* 0x000fc8000f8810ff */
[----:B------:R-:W-:-:S04]  /*dcc0*/  IADD3 R73, PT, PT, R35, R73, RZ ;  /* 0x0000004923497210 */ /* 0x000fc80007ffe0ff */
[----:B------:R-:W-:-:S05]  /*dcd0*/  LEA.HI.X R51, R34, UR17, R73, 0x2, P4 ;  /* 0x0000001122337c11 */ /* 0x000fca000a0f1449 */
[----:B------:R0:W-:Y:S02]  /*dce0*/  STG.E.64 desc[UR14][R50.64], R56 ;  /* 0x0000003832007986 */ /* 0x0001e4000c101b0e */
.L_x_3987:
[----:B------:R-:W-:Y:S05]  /*dcf0*/  BSYNC.RECONVERGENT B0 ;  /* 0x0000000000007941 */ /* 0x000fea0003800200 */
.L_x_3986:
        /* <DEDUP_REMOVED lines=8> */
[----:B------:R-:W-:Y:S01]  /*dd80*/  FMUL.FTZ R0, R0, UR6 ;  /* 0x0000000600007c20 */ /* 0x000fe20008410000 */
[----:B01234-:R-:W-:Y:S02]  /*dd90*/  IMAD R51, R78, UR12, RZ ;  /* 0x0000000c4e337c24 */ /* 0x01ffe4000f8e02ff */
[----:B------:R-:W-:-:S04]  /*dda0*/  IMAD.WIDE.U32 R34, R72, UR12, R34 ;  /* 0x0000000c48227c25 */ /* 0x000fc8000f8e0022 */
[----:B------:R-:W-:Y:S02]  /*ddb0*/  IMAD R57, R72, UR13, R51 ;  /* 0x0000000d48397c24 */ /* 0x000fe4000f8e0233 */
[----:B------:R-:W-:Y:S01]  /*ddc0*/  FMUL.FTZ R51, R118, UR6 ;  /* 0x0000000676337c20 */ /* 0x000fe20008410000 */
[----:B------:R-:W-:Y:S02]  /*ddd0*/  LEA R50, P1, R34, UR16, 0x2 ;  /* 0x0000001022327c11 */ /* 0x000fe4000f8210ff */
[----:B------:R-:W-:Y:S01]  /*dde0*/  IADD3 R57, PT, PT, R35, R57, RZ ;  /* 0x0000003923397210 */ /* 0x000fe20007ffe0ff */
[----:B-----5:R-:W-:-:S03]  /*ddf0*/  FFMA.FTZ R56, R2, R51, R32 ;  /* 0x0000003302387223 */ /* 0x020fc60000010020 */
[----:B------:R-:W-:Y:S01]  /*de00*/  LEA.HI.X R51, R34, UR17, R57, 0x2, P1 ;  /* 0x0000001122337c11 */ /* 0x000fe200088f1439 */
[----:B------:R-:W-:-:S05]  /*de10*/  FFMA.FTZ R57, R3, R0, R33 ;  /* 0x0000000003397223 */ /* 0x000fca0000010021 */
[----:B------:R0:W-:Y:S02]  /*de20*/  STG.E.64 desc[UR14][R50.64], R56 ;  /* 0x0000003832007986 */ /* 0x0001e4000c101b0e */
.L_x_3989:
[----:B------:R-:W-:Y:S05]  /*de30*/  BSYNC.RECONVERGENT B0 ;  /* 0x0000000000007941 */ /* 0x000fea0003800200 */
.L_x_3988:
        /* <DEDUP_REMOVED lines=8> */
[----:B01234-:R-:W-:Y:S02]  /*dec0*/  FMUL.FTZ R51, R120, UR6 ;  /* 0x0000000678337c20 */ /* 0x01ffe40008410000 */
[----:B------:R-:W-:-:S02]  /*ded0*/  FMUL.FTZ R4, R4, UR6 ;  /* 0x0000000604047c20 */ /* 0x000fc40008410000 */
[----:B-----5:R-:W-:Y:S02]  /*dee0*/  FFMA.FTZ R56, R2, R51, R32 ;  /* 0x0000003302387223 */ /* 0x020fe40000010020 */
        /* <DEDUP_REMOVED lines=8> */
.L_x_3991:
[----:B------:R-:W-:Y:S05]  /*df70*/  BSYNC.RECONVERGENT B0 ;  /* 0x0000000000007941 */ /* 0x000fea0003800200 */
.L_x_3990:
        /* <DEDUP_REMOVED lines=19> */
.L_x_3993:
[----:B------:R-:W-:Y:S05]  /*e0b0*/  BSYNC.RECONVERGENT B0 ;  /* 0x0000000000007941 */ /* 0x000fea0003800200 */
.L_x_3992:
[----:B------:R-:W-:Y:S04]  /*e0c0*/  BSSY.RECONVERGENT B0, `(.L_x_3994) ;  /* 0x0000013000007945 */ /* 0x000fe80003800200 */
[----:B------:R-:W-:Y:S05]  /*e0d0*/  @P3 BRA `(.L_x_3995) ;  /* 0x0000000000443947 */ /* 0x000fea0003800000 */
[----:B------:R-:W1:Y:S01]  /*e0e0*/  LDCU.64 UR12, c[0x0][0x3e0] ;  /* 0x00007c00ff0c77ac */ /* 0x000e620008000a00 */
[----:B0-----:R-:W-:Y:S01]  /*e0f0*/  MOV R4, R52 ;  /* 0x0000003400047202 */ /* 0x001fe20000000f00 */
[----:B------:R-:W-:Y:S02]  /*e100*/  IMAD.MOV.U32 R5, RZ, RZ, R55 ;  /* 0x000000ffff057224 */ /* 0x000fe400078e0037 */
[----:B------:R-:W-:Y:S01]  /*e110*/  FADD.FTZ R119, R119, -UR5 ;  /* 0x8000000577777e21 */ /* 0x000fe20008010000 */
[----:B------:R-:W0:Y:S01]  /*e120*/  LDCU.64 UR16, c[0x0][0x380] ;  /* 0x00007000ff1077ac */ /* 0x000e220008000a00 */
[----:B------:R-:W-:Y:S02]  /*e130*/  FADD.FTZ R6, R6, -UR5 ;  /* 0x8000000506067e21 */ /* 0x000fe40008010000 */
[----:B------:R-:W-:Y:S02]  /*e140*/  FMUL.FTZ R119, R119, UR6 ;  /* 0x0000000677777c20 */ /* 0x000fe40008410000 */
[----:B------:R-:W-:-:S02]  /*e150*/  FMUL.FTZ R6, R6, UR6 ;  /* 0x0000000606067c20 */ /* 0x000fc40008410000 */
[----:B-12345:R-:W-:Y:S02]  /*e160*/  FFMA.FTZ R50, R2, R119, R32 ;  /* 0x0000007702327223 */ /* 0x03efe40000010020 */
        /* <DEDUP_REMOVED lines=8> */
.L_x_3995:
[----:B------:R-:W-:Y:S05]  /*e1f0*/  BSYNC.RECONVERGENT B0 ;  /* 0x0000000000007941 */ /* 0x000fea0003800200 */
.L_x_3994:
[----:B------:R-:W-:Y:S01]  /*e200*/  ISETP.GE.U32.AND P4, PT, R75, UR10, PT ;  /* 0x0000000a4b007c0c */ /* 0x000fe2000bf86070 */
[C---:B01234-:R-:W-:Y:S01]  /*e210*/  VIADD R57, R58.reuse, 0x150 ;  /* 0x000001503a397836 */ /* 0x05ffe20000000000 */
        /* <DEDUP_REMOVED lines=21> */
[----:B------:R-:W-:Y:S01]  /*e370*/  MOV R5, R55 ;  /* 0x0000003700057202 */ /* 0x000fe20000000f00 */
[----:B------:R-:W-:Y:S01]  /*e380*/  FADD.FTZ R115, R115, -UR5 ;  /* 0x8000000573737e21 */ /* 0x000fe20008010000 */
[----:B------:R-:W-:Y:S01]  /*e390*/  FADD.FTZ R7, R7, -UR5 ;  /* 0x8000000507077e21 */ /* 0x000fe20008010000 */
[----:B------:R-:W1:Y:S02]  /*e3a0*/  LDCU.64 UR16, c[0x0][0x380] ;  /* 0x00007000ff1077ac */ /* 0x000e640008000a00 */
[----:B------:R-:W-:Y:S01]  /*e3b0*/  FMUL.FTZ R115, R115, UR6 ;  /* 0x0000000673737c20 */ /* 0x000fe20008410000 */
[----:B------:R-:W-:-:S03]  /*e3c0*/  FMUL.FTZ R70, R7, UR6 ;  /* 0x0000000607467c20 */ /* 0x000fc60008410000 */
[----:B-----5:R-:W-:Y:S01]  /*e3d0*/  FFMA.FTZ R34, R2, R115, R32 ;  /* 0x0000007302227223 */ /* 0x020fe20000010020 */
[----:B------:R-:W-:Y:S01]  /*e3e0*/  FFMA.FTZ R35, R3, R70, R33 ;  /* 0x0000004603237223 */ /* 0x000fe20000010021 */
[----:B0-----:R-:W-:Y:S01]  /*e3f0*/  IMAD R6, R4, UR12, RZ ;  /* 0x0000000c04067c24 */ /* 0x001fe2000f8e02ff */
[----:B------:R-:W-:-:S05]  /*e400*/  MOV R4, R52 ;  /* 0x0000003400047202 */ /* 0x000fca0000000f00 */
[----:B------:R-:W-:-:S04]  /*e410*/  IMAD.WIDE.U32 R4, R75, UR12, R4 ;  /* 0x0000000c4b047c25 */ /* 0x000fc8000f8e0004 */
[----:B------:R-:W-:Y:S01]  /*e420*/  IMAD R75, R75, UR13, R6 ;  /* 0x0000000d4b4b7c24 */ /* 0x000fe2000f8e0206 */
[----:B-1----:R-:W-:-:S03]  /*e430*/  LEA R6, P4, R4, UR16, 0x2 ;  /* 0x0000001004067c11 */ /* 0x002fc6000f8810ff */
[----:B------:R-:W-:-:S05]  /*e440*/  IMAD.IADD R75, R5, 0x1, R75 ;  /* 0x00000001054b7824 */ /* 0x000fca00078e024b */
[----:B------:R-:W-:-:S05]  /*e450*/  LEA.HI.X R7, R4, UR17, R75, 0x2, P4 ;  /* 0x0000001104077c11 */ /* 0x000fca000a0f144b */
[----:B------:R0:W-:Y:S02]  /*e460*/  STG.E.64 desc[UR14][R6.64], R34 ;  /* 0x0000002206007986 */ /* 0x0001e4000c101b0e */
.L_x_3997:
[----:B------:R-:W-:Y:S05]  /*e470*/  BSYNC.RECONVERGENT B0 ;  /* 0x0000000000007941 */ /* 0x000fea0003800200 */
.L_x_3996:
[----:B------:R-:W-:Y:S04]  /*e480*/  BSSY.RECONVERGENT B0, `(.L_x_3998) ;  /* 0x0000013000007945 */ /* 0x000fe80003800200 */
[----:B------:R-:W-:Y:S05]  /*e490*/  @P1 BRA `(.L_x_3999) ;  /* 0x0000000000441947 */ /* 0x000fea0003800000 */
[----:B------:R-:W1:Y:S01]  /*e4a0*/  LDCU.64 UR12, c[0x0][0x3e0] ;  /* 0x00007c00ff0c77ac */ /* 0x000e620008000a00 */
[----:B------:R-:W-:Y:S01]  /*e4b0*/  MOV R4, R52 ;  /* 0x0000003400047202 */ /* 0x000fe20000000f00 */
[----:B------:R-:W-:Y:S01]  /*e4c0*/  FADD.FTZ R111, R111, -UR5 ;  /* 0x800000056f6f7e21 */ /* 0x000fe20008010000 */
[----:B------:R-:W-:Y:S01]  /*e4d0*/  MOV R5, R55 ;  /* 0x0000003700057202 */ /* 0x000fe20000000f00 */
[----:B------:R-:W2:Y:S01]  /*e4e0*/  LDCU.64 UR16, c[0x0][0x380] ;  /* 0x00007000ff1077ac */ /* 0x000ea20008000a00 */
[----:B------:R-:W-:Y:S01]  /*e4f0*/  FADD.FTZ R8, R8, -UR5 ;  /* 0x8000000508087e21 */ /* 0x000fe20008010000 */
[----:B------:R-:W-:-:S03]  /*e500*/  FMUL.FTZ R111, R111, UR6 ;  /* 0x000000066f6f7c20 */ /* 0x000fc60008410000 */
[----:B------:R-:W-:Y:S01]  /*e510*/  FMUL.FTZ R8, R8, UR6 ;  /* 0x0000000608087c20 */ /* 0x000fe20008410000 */
[----:B0----5:R-:W-:-:S03]  /*e520*/  FFMA.FTZ R34, R2, R111, R32 ;  /* 0x0000006f02227223 */ /* 0x021fc60000010020 */
[----:B------:R-:W-:Y:S01]  /*e530*/  FFMA.FTZ R35, R3, R8, R33 ;  /* 0x0000000803237223 */ /* 0x000fe20000010021 */
[----:B-1----:R-:W-:Y:S02]  /*e540*/  IMAD R72, R72, UR12, RZ ;  /* 0x0000000c48487c24 */ /* 0x002fe4000f8e02ff */
[----:B------:R-:W-:-:S04]  /*e550*/  IMAD.WIDE.U32 R4, R49, UR12, R4 ;  /* 0x0000000c31047c25 */ /* 0x000fc8000f8e0004 */
[----:B------:R-:W-:Y:S01]  /*e560*/  IMAD R49, R49, UR13, R72 ;  /* 0x0000000d31317c24 */ /* 0x000fe2000f8e0248 */
[----:B--2---:R-:W-:-:S03]  /*e570*/  LEA R6, P1, R4, UR16, 0x2 ;  /* 0x0000001004067c11 */ /* 0x004fc6000f8210ff */
[----:B------:R-:W-:-:S05]  /*e580*/  IMAD.IADD R49, R5, 0x1, R49 ;  /* 0x0000000105317824 */ /* 0x000fca00078e0231 */
[----:B------:R-:W-:-:S05]  /*e590*/  LEA.HI.X R7, R4, UR17, R49, 0x2, P1 ;  /* 0x0000001104077c11 */ /* 0x000fca00088f1431 */
[----:B------:R1:W-:Y:S02]  /*e5a0*/  STG.E.64 desc[UR14][R6.64], R34 ;  /* 0x0000002206007986 */ /* 0x0003e4000c101b0e */
.L_x_3999:
[----:B------:R-:W-:Y:S05]  /*e5b0*/  BSYNC.RECONVERGENT B0 ;  /* 0x0000000000007941 */ /* 0x000fea0003800200 */
.L_x_3998:
[----:B------:R-:W-:Y:S04]  /*e5c0*/  BSSY.RECONVERGENT B0, `(.L_x_4000) ;  /* 0x0000013000007945 */ /* 0x000fe80003800200 */
[----:B------:R-:W-:Y:S05]  /*e5d0*/  @P5 BRA `(.L_x_4001) ;  /* 0x0000000000445947 */ /* 0x000fea0003800000 */
[----:B------:R-:W2:Y:S01]  /*e5e0*/  LDCU.64 UR12, c[0x0][0x3e0] ;  /* 0x00007c00ff0c77ac */ /* 0x000ea20008000a00 */
[----:B------:R-:W-:Y:S01]  /*e5f0*/  MOV R4, R52 ;  /* 0x0000003400047202 */ /* 0x000fe20000000f00 */
[----:B------:R-:W-:Y:S01]  /*e600*/  FADD.FTZ R9, R9, -UR5 ;  /* 0x8000000509097e21 */ /* 0x000fe20008010000 */
[----:B------:R-:W-:Y:S01]  /*e610*/  MOV R5, R55 ;  /* 0x0000003700057202 */ /* 0x000fe20000000f00 */
[----:B------:R-:W0:Y:S01]  /*e620*/  LDCU.64 UR16, c[0x0][0x380] ;  /* 0x00007000ff1077ac */ /* 0x000e220008000a00 */
[----:B------:R-:W-:Y:S01]  /*e630*/  FADD.FTZ R10, R10, -UR5 ;  /* 0x800000050a0a7e21 */ /* 0x000fe20008010000 */
[----:B------:R-:W-:-:S03]  /*e640*/  FMUL.FTZ R9, R9, UR6 ;  /* 0x0000000609097c20 */ /* 0x000fc60008410000 */
[----:B------:R-:W-:Y:S01]  /*e650*/  FMUL.FTZ R10, R10, UR6 ;  /* 0x000000060a0a7c20 */ /* 0x000fe20008410000 */
[----:B-----5:R-:W-:-:S03]  /*e660*/  FFMA.FTZ R8, R2, R9, R32 ;  /* 0x0000000902087223 */ /* 0x020fc60000010020 */
[----:B------:R-:W-:Y:S01]  /*e670*/  FFMA.FTZ R9, R3, R10, R33 ;  /* 0x0000000a03097223 */ /* 0x000fe20000010021 */
[----:B--2---:R-:W-:Y:S02]  /*e680*/  IMAD R74, R74, UR12, RZ ;  /* 0x0000000c4a4a7c24 */ /* 0x004fe4000f8e02ff */
[----:B------:R-:W-:-:S04]  /*e690*/  IMAD.WIDE.U32 R4, R73, UR12, R4 ;  /* 0x0000000c49047c25 */ /* 0x000fc8000f8e0004 */
[----:B------:R-:W-:Y:S01]  /*e6a0*/  IMAD R73, R73, UR13, R74 ;  /* 0x0000000d49497c24 */ /* 0x000fe2000f8e024a */
[----:B01----:R-:W-:-:S03]  /*e6b0*/  LEA R6, P1, R4, UR16, 0x2 ;  /* 0x0000001004067c11 */ /* 0x003fc6000f8210ff */
[----:B------:R-:W-:-:S05]  /*e6c0*/  IMAD.IADD R73, R5, 0x1, R73 ;  /* 0x0000000105497824 */ /* 0x000fca00078e0249 */
[----:B------:R-:W-:-:S05]  /*e6d0*/  LEA.HI.X R7, R4, UR17, R73, 0x2, P1 ;  /* 0x0000001104077c11 */ /* 0x000fca00088f1449 */
[----:B------:R2:W-:Y:S02]  /*e6e0*/  STG.E.64 desc[UR14][R6.64], R8 ;  /* 0x0000000806007986 */ /* 0x0005e4000c101b0e */
.L_x_4001:
[----:B------:R-:W-:Y:S05]  /*e6f0*/  BSYNC.RECONVERGENT B0 ;  /* 0x0000000000007941 */ /* 0x000fea0003800200 */
.L_x_4000:
[----:B------:R-:W-:Y:S04]  /*e700*/  BSSY.RECONVERGENT B0, `(.L_x_4002) ;  /* 0x0000013000007945 */ /* 0x000fe80003800200 */
[----:B------:R-:W-:Y:S05]  /*e710*/  @P2 BRA `(.L_x_4003) ;  /* 0x0000000000442947 */ /* 0x000fea0003800000 */
[----:B------:R-:W3:Y:S01]  /*e720*/  LDCU.64 UR12, c[0x0][0x3e0] ;  /* 0x00007c00ff0c77ac */ /* 0x000ee20008000a00 */
[----:B------:R-:W-:Y:S01]  /*e730*/  MOV R4, R52 ;  /* 0x0000003400047202 */ /* 0x000fe20000000f00 */
[----:B------:R-:W-:Y:S01]  /*e740*/  FADD.FTZ R11, R11, -UR5 ;  /* 0x800000050b0b7e21 */ /* 0x000fe20008010000 */
[----:B------:R-:W-:Y:S01]  /*e750*/  MOV R5, R55 ;  /* 0x0000003700057202 */ /* 0x000fe20000000f00 */
[----:B------:R-:W0:Y:S01]  /*e760*/  LDCU.64 UR16, c[0x0][0x380] ;  /* 0x00007000ff1077ac */ /* 0x000e220008000a00 */
[----:B------:R-:W-:Y:S01]  /*e770*/  FADD.FTZ R12, R12, -UR5 ;  /* 0x800000050c0c7e21 */ /* 0x000fe20008010000 */
[----:B------:R-:W-:-:S03]  /*e780*/  FMUL.FTZ R11, R11, UR6 ;  /* 0x000000060b0b7c20 */ /* 0x000fc60008410000 */
[----:B------:R-:W-:Y:S01]  /*e790*/  FMUL.FTZ R12, R12, UR6 ;  /* 0x000000060c0c7c20 */ /* 0x000fe20008410000 */
[----:B--2--5:R-:W-:-:S03]  /*e7a0*/  FFMA.FTZ R8, R2, R11, R32 ;  /* 0x0000000b02087223 */ /* 0x024fc60000010020 */
[----:B------:R-:W-:Y:S01]  /*e7b0*/  FFMA.FTZ R9, R3, R12, R33 ;  /* 0x0000000c03097223 */ /* 0x000fe20000010021 */
[----:B---3--:R-:W-:Y:S02]  /*e7c0*/  IMAD R76, R76, UR12, RZ ;  /* 0x0000000c4c4c7c24 */ /* 0x008fe4000f8e02ff */
[----:B------:R-:W-:-:S04]  /*e7d0*/  IMAD.WIDE.U32 R4, R57, UR12, R4 ;  /* 0x0000000c39047c25 */ /* 0x000fc8000f8e0004 */
[----:B------:R-:W-:Y:S01]  /*e7e0*/  IMAD R57, R57, UR13, R76 ;  /* 0x0000000d39397c24 */ /* 0x000fe2000f8e024c */
[----:B01----:R-:W-:-:S03]  /*e7f0*/  LEA R6, P1, R4, UR16, 0x2 ;  /* 0x0000001004067c11 */ /* 0x003fc6000f8210ff */
[----:B------:R-:W-:-:S05]  /*e800*/  IMAD.IADD R57, R5, 0x1, R57 ;  /* 0x0000000105397824 */ /* 0x000fca00078e0239 */
[----:B------:R-:W-:-:S05]  /*e810*/  LEA.HI.X R7, R4, UR17, R57, 0x2, P1 ;  /* 0x0000001104077c11 */ /* 0x000fca00088f1439 */
[----:B------:R3:W-:Y:S02]  /*e820*/  STG.E.64 desc[UR14][R6.64], R8 ;  /* 0x0000000806007986 */ /* 0x0007e4000c101b0e */
.L_x_4003:
[----:B------:R-:W-:Y:S05]  /*e830*/  BSYNC.RECONVERGENT B0 ;  /* 0x0000000000007941 */ /* 0x000fea0003800200 */
.L_x_4002:
[----:B------:R-:W-:Y:S04]  /*e840*/  BSSY.RECONVERGENT B0, `(.L_x_4004) ;  /* 0x0000013000007945 */ /* 0x000fe80003800200 */
[----:B------:R-:W-:Y:S05]  /*e850*/  @P3 BRA `(.L_x_4005) ;  /* 0x0000000000443947 */ /* 0x000fea0003800000 */
[----:B------:R-:W4:Y:S01]  /*e860*/  LDCU.64 UR12, c[0x0][0x3e0] ;  /* 0x00007c00ff0c77ac */ /* 0x000f220008000a00 */
[----:B------:R-:W-:Y:S01]  /*e870*/  MOV R4, R52 ;  /* 0x0000003400047202 */ /* 0x000fe20000000f00 */
[----:B------:R-:W-:Y:S01]  /*e880*/  FADD.FTZ R13, R13, -UR5 ;  /* 0x800000050d0d7e21 */ /* 0x000fe20008010000 */
[----:B------:R-:W-:Y:S01]  /*e890*/  MOV R5, R55 ;  /* 0x0000003700057202 */ /* 0x000fe20000000f00 */
[----:B------:R-:W0:Y:S01]  /*e8a0*/  LDCU.64 UR16, c[0x0][0x380] ;  /* 0x00007000ff1077ac */ /* 0x000e220008000a00 */
[----:B------:R-:W-:Y:S01]  /*e8b0*/  FADD.FTZ R14, R14, -UR5 ;  /* 0x800000050e0e7e21 */ /* 0x000fe20008010000 */
[----:B------:R-:W-:-:S03]  /*e8c0*/  FMUL.FTZ R13, R13, UR6 ;  /* 0x000000060d0d7c20 */ /* 0x000fc60008410000 */
[----:B------:R-:W-:Y:S01]  /*e8d0*/  FMUL.FTZ R14, R14, UR6 ;  /* 0x000000060e0e7c20 */ /* 0x000fe20008410000 */
[----:B--23-5:R-:W-:-:S03]  /*e8e0*/  FFMA.FTZ R8, R2, R13, R32 ;  /* 0x0000000d02087223 */ /* 0x02cfc60000010020 */
[----:B------:R-:W-:Y:S01]  /*e8f0*/  FFMA.FTZ R9, R3, R14, R33 ;  /* 0x0000000e03097223 */ /* 0x000fe20000010021 */
[----:B----4-:R-:W-:Y:S02]  /*e900*/  IMAD R56, R56, UR12, RZ ;  /* 0x0000000c38387c24 */ /* 0x010fe4000f8e02ff */
[----:B------:R-:W-:-:S04]  /*e910*/  IMAD.WIDE.U32 R4, R51, UR12, R4 ;  /* 0x0000000c33047c25 */ /* 0x000fc8000f8e0004 */
[----:B------:R-:W-:Y:S01]  /*e920*/  IMAD R51, R51, UR13, R56 ;  /* 0x0000000d33337c24 */ /* 0x000fe2000f8e0238 */
[----:B01----:R-:W-:-:S03]  /*e930*/  LEA R6, P1, R4, UR16, 0x2 ;  /* 0x0000001004067c11 */ /* 0x003fc6000f8210ff */
[----:B------:R-:W-:-:S05]  /*e940*/  IMAD.IADD R51, R5, 0x1, R51 ;  /* 0x0000000105337824 */ /* 0x000fca00078e0233 */
[----:B------:R-:W-:-:S05]  /*e950*/  LEA.HI.X R7, R4, UR17, R51, 0x2, P1 ;  /* 0x0000001104077c11 */ /* 0x000fca00088f1433 */
[----:B------:R4:W-:Y:S02]  /*e960*/  STG.E.64 desc[UR14][R6.64], R8 ;  /* 0x0000000806007986 */ /* 0x0009e4000c101b0e */
.L_x_4005:
[----:B------:R-:W-:Y:S05]  /*e970*/  BSYNC.RECONVERGENT B0 ;  /* 0x0000000000007941 */ /* 0x000fea0003800200 */
.L_x_4004:
        /* <DEDUP_REMOVED lines=31> */
[----:B0-----:R-:W-:Y:S02]  /*eb70*/  IMAD R9, R6, UR12, RZ ;  /* 0x0000000c06097c24 */ /* 0x001fe4000f8e02ff */
[----:B------:R-:W-:Y:S02]  /*eb80*/  IMAD.MOV.U32 R6, RZ, RZ, R52 ;  /* 0x000000ffff067224 */ /* 0x000fe400078e0034 */
[C---:B------:R-:W-:Y:S02]  /*eb90*/  IMAD R9, R50.reuse, UR13, R9 ;  /* 0x0000000d32097c24 */ /* 0x040fe4000f8e0209 */
[----:B------:R-:W-:-:S03]  /*eba0*/  IMAD.WIDE.U32 R6, R50, UR12, R6 ;  /* 0x0000000c32067c25 */ /* 0x000fc6000f8e0006 */
[----:B-1----:R-:W-:Y:S02]  /*ebb0*/  LEA R8, P4, R6, UR16, 0x2 ;  /* 0x0000001006087c11 */ /* 0x002fe4000f8810ff */
[----:B------:R-:W-:-:S04]  /*ebc0*/  IADD3 R9, PT, PT, R7, R9, RZ ;  /* 0x0000000907097210 */ /* 0x000fc80007ffe0ff */
[----:B------:R-:W-:-:S05]  /*ebd0*/  LEA.HI.X R9, R6, UR17, R9, 0x2, P4 ;  /* 0x0000001106097c11 */ /* 0x000fca000a0f1409 */
[----:B------:R0:W-:Y:S02]  /*ebe0*/  STG.E.64 desc[UR14][R8.64], R12 ;  /* 0x0000000c08007986 */ /* 0x0001e4000c101b0e */
.L_x_4007:
[----:B------:R-:W-:Y:S05]  /*ebf0*/  BSYNC.RECONVERGENT B0 ;  /* 0x0000000000007941 */ /* 0x000fea0003800200 */
.L_x_4006:
[----:B------:R-:W-:Y:S04]  /*ec00*/  BSSY.RECONVERGENT B0, `(.L_x_4008) ;  /* 0x0000013000007945 */ /* 0x000fe80003800200 */
[----:B------:R-:W-:Y:S05]  /*ec10*/  @P1 BRA `(.L_x_4009) ;  /* 0x0000000000441947 */ /* 0x000fea0003800000 */
[----:B------:R-:W1:Y:S01]  /*ec20*/  LDCU.64 UR12, c[0x0][0x3e0] ;  /* 0x00007c00ff0c77ac */ /* 0x000e620008000a00 */
[----:B------:R-:W-:Y:S01]  /*ec30*/  MOV R7, R55 ;  /* 0x0000003700077202 */ /* 0x000fe20000000f00 */
[----:B------:R-:W-:Y:S02]  /*ec40*/  IMAD.MOV.U32 R6, RZ, RZ, R52 ;  /* 0x000000ffff067224 */ /* 0x000fe400078e0034 */
[----:B------:R-:W-:Y:S01]  /*ec50*/  FADD.FTZ R17, R17, -UR5 ;  /* 0x8000000511117e21 */ /* 0x000fe20008010000 */
[----:B------:R-:W2:Y:S01]  /*ec60*/  LDCU.64 UR16, c[0x0][0x380] ;  /* 0x00007000ff1077ac */ /* 0x000ea20008000a00 */
[----:B------:R-:W-:Y:S02]  /*ec70*/  FADD.FTZ R18, R18, -UR5 ;  /* 0x8000000512127e21 */ /* 0x000fe40008010000 */
[----:B------:R-:W-:Y:S02]  /*ec80*/  FMUL.FTZ R17, R17, UR6 ;  /* 0x0000000611117c20 */ /* 0x000fe40008410000 */
[----:B------:R-:W-:-:S02]  /*ec90*/  FMUL.FTZ R18, R18, UR6 ;  /* 0x0000000612127c20 */ /* 0x000fc40008410000 */
[----:B0----5:R-:W-:Y:S02]  /*eca0*/  FFMA.FTZ R12, R2, R17, R32 ;  /* 0x00000011020c7223 */ /* 0x021fe40000010020 */
[----:B------:R-:W-:Y:S01]  /*ecb0*/  FFMA.FTZ R13, R3, R18, R33 ;  /* 0x00000012030d7223 */ /* 0x000fe20000010021 */
[----:B-1----:R-:W-:Y:S02]  /*ecc0*/  IMAD R11, R11, UR12, RZ ;  /* 0x0000000c0b0b7c24 */ /* 0x002fe4000f8e02ff */
[----:B------:R-:W-:-:S04]  /*ecd0*/  IMAD.WIDE.U32 R6, R0, UR12, R6 ;  /* 0x0000000c00067c25 */ /* 0x000fc8000f8e0006 */
[----:B------:R-:W-:Y:S01]  /*ece0*/  IMAD R11, R0, UR13, R11 ;  /* 0x0000000d000b7c24 */ /* 0x000fe2000f8e020b */
[----:B--2---:R-:W-:-:S04]  /*ecf0*/  LEA R8, P1, R6, UR16, 0x2 ;  /* 0x0000001006087c11 */ /* 0x004fc8000f8210ff */
[----:B------:R-:W-:-:S04]  /*ed00*/  IADD3 R11, PT, PT, R7, R11, RZ ;  /* 0x0000000b070b7210 */ /* 0x000fc80007ffe0ff */
[----:B------:R-:W-:-:S05]  /*ed10*/  LEA.HI.X R9, R6, UR17, R11, 0x2, P1 ;  /* 0x0000001106097c11 */ /* 0x000fca00088f140b */
[----:B------:R1:W-:Y:S02]  /*ed20*/  STG.E.64 desc[UR14][R8.64], R12 ;  /* 0x0000000c08007986 */ /* 0x0003e4000c101b0e */
.L_x_4009:
[----:B------:R-:W-:Y:S05]  /*ed30*/  BSYNC.RECONVERGENT B0 ;  /* 0x0000000000007941 */ /* 0x000fea0003800200 */
.L_x_4008:
[----:B------:R-:W-:Y:S04]  /*ed40*/  BSSY.RECONVERGENT B0, `(.L_x_4010) ;  /* 0x0000013000007945 */ /* 0x000fe80003800200 */
[----:B------:R-:W-:Y:S05]  /*ed50*/  @P5 BRA `(.L_x_4011) ;  /* 0x0000000000445947 */ /* 0x000fea0003800000 */
[----:B------:R-:W2:Y:S01]  /*ed60*/  LDCU.64 UR12, c[0x0][0x3e0] ;  /* 0x00007c00ff0c77ac */ /* 0x000ea20008000a00 */
[----:B------:R-:W-:Y:S01]  /*ed70*/  MOV R7, R55 ;  /* 0x0000003700077202 */ /* 0x000fe20000000f00 */
[----:B------:R-:W-:Y:S02]  /*ed80*/  IMAD.MOV.U32 R6, RZ, RZ, R52 ;  /* 0x000000ffff067224 */ /* 0x000fe400078e0034 */
[----:B------:R-:W-:Y:S01]  /*ed90*/  FADD.FTZ R19, R19, -UR5 ;  /* 0x8000000513137e21 */ /* 0x000fe20008010000 */
[----:B------:R-:W3:Y:S01]  /*eda0*/  LDCU.64 UR16, c[0x0][0x380] ;  /* 0x00007000ff1077ac */ /* 0x000ee20008000a00 */
[----:B------:R-:W-:Y:S02]  /*edb0*/  FADD.FTZ R20, R20, -UR5 ;  /* 0x8000000514147e21 */ /* 0x000fe40008010000 */
[----:B------:R-:W-:Y:S02]  /*edc0*/  FMUL.FTZ R19, R19, UR6 ;  /* 0x0000000613137c20 */ /* 0x000fe40008410000 */
[----:B------:R-:W-:-:S02]  /*edd0*/  FMUL.FTZ R20, R20, UR6 ;  /* 0x0000000614147c20 */ /* 0x000fc40008410000 */
[----:B01---5:R-:W-:Y:S02]  /*ede0*/  FFMA.FTZ R12, R2, R19, R32 ;  /* 0x00000013020c7223 */ /* 0x023fe40000010020 */
[----:B------:R-:W-:Y:S01]  /*edf0*/  FFMA.FTZ R13, R3, R20, R33 ;  /* 0x00000014030d7223 */ /* 0x000fe20000010021 */
[----:B--2---:R-:W-:Y:S02]  /*ee00*/  IMAD R14, R14, UR12, RZ ;  /* 0x0000000c0e0e7c24 */ /* 0x004fe4000f8e02ff */
[----:B------:R-:W-:-:S04]  /*ee10*/  IMAD.WIDE.U32 R8, R35, UR12, R6 ;  /* 0x0000000c23087c25 */ /* 0x000fc8000f8e0006 */
[----:B------:R-:W-:Y:S01]  /*ee20*/  IMAD R35, R35, UR13, R14 ;  /* 0x0000000d23237c24 */ /* 0x000fe2000f8e020e */
[----:B---3--:R-:W-:-:S04]  /*ee30*/  LEA R6, P1, R8, UR16, 0x2 ;  /* 0x0000001008067c11 */ /* 0x008fc8000f8210ff */
[----:B------:R-:W-:-:S04]  /*ee40*/  IADD3 R35, PT, PT, R9, R35, RZ ;  /* 0x0000002309237210 */ /* 0x000fc80007ffe0ff */
[----:B------:R-:W-:-:S05]  /*ee50*/  LEA.HI.X R7, R8, UR17, R35, 0x2, P1 ;  /* 0x0000001108077c11 */ /* 0x000fca00088f1423 */
[----:B------:R2:W-:Y:S02]  /*ee60*/  STG.E.64 desc[UR14][R6.64], R12 ;  /* 0x0000000c06007986 */ /* 0x0005e4000c101b0e */
.L_x_4011:
[----:B------:R-:W-:Y:S05]  /*ee70*/  BSYNC.RECONVERGENT B0 ;  /* 0x0000000000007941 */ /* 0x000fea0003800200 */
.L_x_4010:
[----:B------:R-:W-:Y:S04]  /*ee80*/  BSSY.RECONVERGENT B0, `(.L_x_4012) ;  /* 0x0000013000007945 */ /* 0x000fe80003800200 */
[----:B------:R-:W-:Y:S05]  /*ee90*/  @P2 BRA `(.L_x_4013) ;  /* 0x0000000000442947 */ /* 0x000fea0003800000 */
[----:B------:R-:W3:Y:S01]  /*eea0*/  LDCU.64 UR12, c[0x0][0x3e0] ;  /* 0x00007c00ff0c77ac */ /* 0x000ee20008000a00 */
[----:B--2---:R-:W-:Y:S01]  /*eeb0*/  MOV R7, R55 ;  /* 0x0000003700077202 */ /* 0x004fe20000000f00 */
[----:B------:R-:W-:Y:S02]  /*eec0*/  IMAD.MOV.U32 R6, RZ, RZ, R52 ;  /* 0x000000ffff067224 */ /* 0x000fe400078e0034 */
[----:B------:R-:W-:Y:S01]  /*eed0*/  FADD.FTZ R21, R21, -UR5 ;  /* 0x8000000515157e21 */ /* 0x000fe20008010000 */
[----:B------:R-:W2:Y:S01]  /*eee0*/  LDCU.64 UR16, c[0x0][0x380] ;  /* 0x00007000ff1077ac */ /* 0x000ea20008000a00 */
[----:B------:R-:W-:Y:S02]  /*eef0*/  FADD.FTZ R22, R22, -UR5 ;  /* 0x8000000516167e21 */ /* 0x000fe40008010000 */
[----:B------:R-:W-:Y:S02]  /*ef00*/  FMUL.FTZ R21, R21, UR6 ;  /* 0x0000000615157c20 */ /* 0x000fe40008410000 */
[----:B------:R-:W-:-:S02]  /*ef10*/  FMUL.FTZ R22, R22, UR6 ;  /* 0x0000000616167c20 */ /* 0x000fc40008410000 */
[----:B01---5:R-:W-:Y:S02]  /*ef20*/  FFMA.FTZ R12, R2, R21, R32 ;  /* 0x00000015020c7223 */ /* 0x023fe40000010020 */
[----:B------:R-:W-:Y:S01]  /*ef30*/  FFMA.FTZ R13, R3, R22, R33 ;  /* 0x00000016030d7223 */ /* 0x000fe20000010021 */
[----:B---3--:R-:W-:Y:S02]  /*ef40*/  IMAD R34, R34, UR12, RZ ;  /* 0x0000000c22227c24 */ /* 0x008fe4000f8e02ff */
[----:B------:R-:W-:-:S04]  /*ef50*/  IMAD.WIDE.U32 R8, R49, UR12, R6 ;  /* 0x0000000c31087c25 */ /* 0x000fc8000f8e0006 */
[----:B------:R-:W-:Y:S01]  /*ef60*/  IMAD R49, R49, UR13, R34 ;  /* 0x0000000d31317c24 */ /* 0x000fe2000f8e0222 */
[----:B--2---:R-:W-:-:S04]  /*ef70*/  LEA R6, P1, R8, UR16, 0x2 ;  /* 0x0000001008067c11 */ /* 0x004fc8000f8210ff */
[----:B------:R-:W-:-:S04]  /*ef80*/  IADD3 R49, PT, PT, R9, R49, RZ ;  /* 0x0000003109317210 */ /* 0x000fc80007ffe0ff */
[----:B------:R-:W-:-:S05]  /*ef90*/  LEA.HI.X R7, R8, UR17, R49, 0x2, P1 ;  /* 0x0000001108077c11 */ /* 0x000fca00088f1431 */
[----:B------:R3:W-:Y:S02]  /*efa0*/  STG.E.64 desc[UR14][R6.64], R12 ;  /* 0x0000000c06007986 */ /* 0x0007e4000c101b0e */
.L_x_4013:
[----:B------:R-:W-:Y:S05]  /*efb0*/  BSYNC.RECONVERGENT B0 ;  /* 0x0000000000007941 */ /* 0x000fea0003800200 */
.L_x_4012:
[----:B------:R-:W-:Y:S04]  /*efc0*/  BSSY.RECONVERGENT B0, `(.L_x_4014) ;  /* 0x0000013000007945 */ /* 0x000fe80003800200 */
[----:B------:R-:W-:Y:S05]  /*efd0*/  @P3 BRA `(.L_x_4015) ;  /* 0x0000000000443947 */ /* 0x000fea0003800000 */
[----:B------:R-:W4:Y:S01]  /*efe0*/  LDCU.64 UR12, c[0x0][0x3e0] ;  /* 0x00007c00ff0c77ac */ /* 0x000f220008000a00 */
[----:B--23--:R-:W-:Y:S01]  /*eff0*/  MOV R7, R55 ;  /* 0x0000003700077202 */ /* 0x00cfe20000000f00 */
[----:B------:R-:W-:Y:S02]  /*f000*/  IMAD.MOV.U32 R6, RZ, RZ, R52 ;  /* 0x000000ffff067224 */ /* 0x000fe400078e0034 */
[----:B------:R-:W-:Y:S01]  /*f010*/  FADD.FTZ R23, R23, -UR5 ;  /* 0x8000000517177e21 */ /* 0x000fe20008010000 */
[----:B------:R-:W2:Y:S01]  /*f020*/  LDCU.64 UR16, c[0x0][0x380] ;  /* 0x00007000ff1077ac */ /* 0x000ea20008000a00 */
[----:B------:R-:W-:Y:S02]  /*f030*/  FADD.FTZ R24, R24, -UR5 ;  /* 0x8000000518187e21 */ /* 0x000fe40008010000 */
[----:B------:R-:W-:Y:S02]  /*f040*/  FMUL.FTZ R23, R23, UR6 ;  /* 0x0000000617177c20 */ /* 0x000fe40008410000 */
[----:B------:R-:W-:-:S04]  /*f050*/  FMUL.FTZ R24, R24, UR6 ;  /* 0x0000000618187c20 */ /* 0x000fc80008410000 */
[----:B-----5:R-:W-:Y:S01]  /*f060*/  FFMA.FTZ R11, R3, R24, R33 ;  /* 0x00000018030b7223 */ /* 0x020fe20000010021 */
[----:B----4-:R-:W-:Y:S02]  /*f070*/  IMAD R51, R51, UR12, RZ ;  /* 0x0000000c33337c24 */ /* 0x010fe4000f8e02ff */
[----:B01----:R-:W-:-:S04]  /*f080*/  IMAD.WIDE.U32 R8, R10, UR12, R6 ;  /* 0x0000000c0a087c25 */ /* 0x003fc8000f8e0006 */
[----:B------:R-:W-:Y:S01]  /*f090*/  IMAD R51, R10, UR13, R51 ;  /* 0x0000000d0a337c24 */ /* 0x000fe2000f8e0233 */
[----:B--2---:R-:W-:Y:S01]  /*f0a0*/  LEA R6, P1, R8, UR16, 0x2 ;  /* 0x0000001008067c11 */ /* 0x004fe2000f8210ff */
[----:B------:R-:W-:-:S03]  /*f0b0*/  FFMA.FTZ R10, R2, R23, R32 ;  /* 0x00000017020a7223 */ /* 0x000fc60000010020 */
[----:B------:R-:W-:-:S04]  /*f0c0*/  IADD3 R51, PT, PT, R9, R51, RZ ;  /* 0x0000003309337210 */ /* 0x000fc80007ffe0ff */
[----:B------:R-:W-:-:S05]  /*f0d0*/  LEA.HI.X R7, R8, UR17, R51, 0x2, P1 ;  /* 0x0000001108077c11 */ /* 0x000fca00088f1433 */
[----:B------:R4:W-:Y:S02]  /*f0e0*/  STG.E.64 desc[UR14][R6.64], R10 ;  /* 0x0000000a06007986 */ /* 0x0009e4000c101b0e */
.L_x_4015:
[----:B------:R-:W-:Y:S05]  /*f0f0*/  BSYNC.RECONVERGENT B0 ;  /* 0x0000000000007941 */ /* 0x000fea0003800200 */
.L_x_4014:
[----:B------:R-:W-:Y:S01]  /*f100*/  ISETP.GE.U32.AND P4, PT, R5, UR10, PT ;  /* 0x0000000a05007c0c */ /* 0x000fe2000bf86070 */
[C---:B------:R-:W-:Y:S01]  /*f110*/  VIADD R15, R58.reuse, 0x198 ;  /* 0x000001983a0f7836 */ /* 0x040fe20000000000 */
[----:B--234-:R-:W-:Y:S01]  /*f120*/  SHF.R.S32.HI R7, RZ, 0x1f, R5 ;  /* 0x0000001fff077819 */ /* 0x01cfe20000011405 */
[----:B------:R-:W-:Y:S01]  /*f130*/  BSSY.RECONVERGENT B0, `(.L_x_4016) ;  /* 0x0000024000007945 */ /* 0x000fe20003800200 */
[C---:B------:R-:W-:Y:S01]  /*f140*/  IADD3 R17, PT, PT, R58.reuse, 0x1a0, RZ ;  /* 0x000001a03a117810 */ /* 0x040fe20007ffe0ff */
[C---:B------:R-:W-:Y:S01]  /*f150*/  VIADD R6, R58.reuse, 0x1b0 ;  /* 0x000001b03a067836 */ /* 0x040fe20000000000 */
        /* <DEDUP_REMOVED lines=16> */
[----:B------:R-:W2:Y:S01]  /*f260*/  LDCU.64 UR12, c[0x0][0x3e0] ;  /* 0x00007c00ff0c77ac */ /* 0x000ea20008000a00 */
[----:B01----:R-:W-:Y:S01]  /*f270*/  MOV R8, R52 ;  /* 0x0000003400087202 */ /* 0x003fe20000000f00 */
[----:B------:R-:W-:Y:S02]  /*f280*/  IMAD.MOV.U32 R9, RZ, RZ, R55 ;  /* 0x000000ffff097224 */ /* 0x000fe400078e0037 */
[----:B------:R-:W-:Y:S01]  /*f290*/  FADD.FTZ R25, R25, -UR5 ;  /* 0x8000000519197e21 */ /* 0x000fe20008010000 */
[----:B------:R-:W0:Y:S01]  /*f2a0*/  LDCU.64 UR16, c[0x0][0x380] ;  /* 0x00007000ff1077ac */ /* 0x000e220008000a00 */
[----:B------:R-:W-:Y:S02]  /*f2b0*/  FADD.FTZ R26, R26, -UR5 ;  /* 0x800000051a1a7e21 */ /* 0x000fe40008010000 */
[----:B------:R-:W-:Y:S02]  /*f2c0*/  FMUL.FTZ R25, R25, UR6 ;  /* 0x0000000619197c20 */ /* 0x000fe40008410000 */
[----:B------:R-:W-:-:S04]  /*f2d0*/  FMUL.FTZ R26, R26, UR6 ;  /* 0x000000061a1a7c20 */ /* 0x000fc80008410000 */
[----:B-----5:R-:W-:Y:S01]  /*f2e0*/  FFMA.FTZ R13, R3, R26, R33 ;  /* 0x0000001a030d7223 */ /* 0x020fe20000010021 */
[----:B--2---:R-:W-:Y:S02]  /*f2f0*/  IMAD R12, R7, UR12, RZ ;  /* 0x0000000c070c7c24 */ /* 0x004fe4000f8e02ff */
[----:B------:R-:W-:-:S04]  /*f300*/  IMAD.WIDE.U32 R10, R5, UR12, R8 ;  /* 0x0000000c050a7c25 */ /* 0x000fc8000f8e0008 */
[----:B------:R-:W-:Y:S01]  /*f310*/  IMAD R5, R5, UR13, R12 ;  /* 0x0000000d05057c24 */ /* 0x000fe2000f8e020c */
[----:B0-----:R-:W-:Y:S01]  /*f320*/  LEA R8, P4, R10, UR16, 0x2 ;  /* 0x000000100a087c11 */ /* 0x001fe2000f8810ff */
[----:B------:R-:W-:-:S03]  /*f330*/  FFMA.FTZ R12, R2, R25, R32 ;  /* 0x00000019020c7223 */ /* 0x000fc60000010020 */
[----:B------:R-:W-:-:S04]  /*f340*/  IADD3 R5, PT, PT, R11, R5, RZ ;  /* 0x000000050b057210 */ /* 0x000fc80007ffe0ff */
[----:B------:R-:W-:-:S05]  /*f350*/  LEA.HI.X R9, R10, UR17, R5, 0x2, P4 ;  /* 0x000000110a097c11 */ /* 0x000fca000a0f1405 */
[----:B------:R2:W-:Y:S02]  /*f360*/  STG.E.64 desc[UR14][R8.64], R12 ;  /* 0x0000000c08007986 */ /* 0x0005e4000c101b0e */
.L_x_4017:
[----:B------:R-:W-:Y:S05]  /*f370*/  BSYNC.RECONVERGENT B0 ;  /* 0x0000000000007941 */ /* 0x000fea0003800200 */
.L_x_4016:
        /* <DEDUP_REMOVED lines=9> */
[----:B------:R-:W-:-:S02]  /*f410*/  FMUL.FTZ R28, R28, UR6 ;  /* 0x000000061c1c7c20 */ /* 0x000fc40008410000 */
[----:B-----5:R-:W-:Y:S02]  /*f420*/  FFMA.FTZ R10, R2, R27, R32 ;  /* 0x0000001b020a7223 */ /* 0x020fe40000010020 */
        /* <DEDUP_REMOVED lines=8> */
.L_x_4019:
[----:B------:R-:W-:Y:S05]  /*f4b0*/  BSYNC.RECONVERGENT B0 ;  /* 0x0000000000007941 */ /* 0x000fea0003800200 */
.L_x_4018:
[----:B------:R-:W-:Y:S04]  /*f4c0*/  BSSY.RECONVERGENT B0, `(.L_x_4020) ;  /* 0x0000013000007945 */ /* 0x000fe80003800200 */
[----:B------:R-:W-:Y:S05]  /*f4d0*/  @P5 BRA `(.L_x_4021) ;  /* 0x0000000000445947 */ /* 0x000fea0003800000 */
[----:B------:R-:W4:Y:S01]  /*f4e0*/  LDCU.64 UR12, c[0x0][0x3e0] ;  /* 0x00007c00ff0c77ac */ /* 0x000f220008000a00 */
[----:B---3--:R-:W-:Y:S01]  /*f4f0*/  MOV R4, R52 ;  /* 0x0000003400047202 */ /* 0x008fe20000000f00 */
[----:B------:R-:W-:Y:S02]  /*f500*/  IMAD.MOV.U32 R5, RZ, RZ, R55 ;  /* 0x000000ffff057224 */ /* 0x000fe400078e0037 */
[----:B------:R-:W-:Y:S01]  /*f510*/  FADD.FTZ R29, R29, -UR5 ;  /* 0x800000051d1d7e21 */ /* 0x000fe20008010000 */
[----:B------:R-:W3:Y:S01]  /*f520*/  LDCU.64 UR16, c[0x0][0x380] ;  /* 0x00007000ff1077ac */ /* 0x000ee20008000a00 */
[----:B------:R-:W-:Y:S02]  /*f530*/  FADD.FTZ R30, R30, -UR5 ;  /* 0x800000051e1e7e21 */ /* 0x000fe40008010000 */
[----:B------:R-:W-:Y:S02]  /*f540*/  FMUL.FTZ R29, R29, UR6 ;  /* 0x000000061d1d7c20 */ /* 0x000fe40008410000 */
[----:B------:R-:W-:-:S02]  /*f550*/  FMUL.FTZ R30, R30, UR6 ;  /* 0x000000061e1e7c20 */ /* 0x000fc40008410000 */
[----:B-----5:R-:W-:Y:S02]  /*f560*/  FFMA.FTZ R10, R2, R29, R32 ;  /* 0x0000001d020a7223 */ /* 0x020fe40000010020 */
[----:B------:R-:W-:Y:S01]  /*f570*/  FFMA.FTZ R11, R3, R30, R33 ;  /* 0x0000001e030b7223 */ /* 0x000fe20000010021 */
[----:B----4-:R-:W-:Y:S02]  /*f580*/  IMAD R16, R16, UR12, RZ ;  /* 0x0000000c10107c24 */ /* 0x010fe4000f8e02ff */
[----:B012---:R-:W-:-:S04]  /*f590*/  IMAD.WIDE.U32 R8, R15, UR12, R4 ;  /* 0x0000000c0f087c25 */ /* 0x007fc8000f8e0004 */
[----:B------:R-:W-:Y:S01]  /*f5a0*/  IMAD R15, R15, UR13, R16 ;  /* 0x0000000d0f0f7c24 */ /* 0x000fe2000f8e0210 */
[----:B---3--:R-:W-:-:S04]  /*f5b0*/  LEA R4, P1, R8, UR16, 0x2 ;  /* 0x0000001008047c11 */ /* 0x008fc8000f8210ff */
[----:B------:R-:W-:-:S04]  /*f5c0*/  IADD3 R15, PT, PT, R9, R15, RZ ;  /* 0x0000000f090f7210 */ /* 0x000fc80007ffe0ff */
[----:B------:R-:W-:-:S05]  /*f5d0*/  LEA.HI.X R5, R8, UR17, R15, 0x2, P1 ;  /* 0x0000001108057c11 */ /* 0x000fca00088f140f */
[----:B------:R4:W-:Y:S02]  /*f5e0*/  STG.E.64 desc[UR14][R4.64], R10 ;  /* 0x0000000a04007986 */ /* 0x0009e4000c101b0e */
.L_x_4021:
[----:B------:R-:W-:Y:S05]  /*f5f0*/  BSYNC.RECONVERGENT B0 ;  /* 0x0000000000007941 */ /* 0x000fea0003800200 */
.L_x_4020:
[----:B------:R-:W-:Y:S04]  /*f600*/  BSSY.RECONVERGENT B0, `(.L_x_4022) ;  /* 0x0000013000007945 */ /* 0x000fe80003800200 */
[----:B------:R-:W-:Y:S05]  /*f610*/  @P2 BRA `(.L_x_4023) ;  /* 0x0000000000442947 */ /* 0x000fea0003800000 */
[----:B------:R-:W0:Y:S01]  /*f620*/  LDCU.64 UR12, c[0x0][0x3e0] ;  /* 0x00007c00ff0c77ac */ /* 0x000e220008000a00 */
[----:B---34-:R-:W-:Y:S01]  /*f630*/  MOV R4, R52 ;  /* 0x0000003400047202 */ /* 0x018fe20000000f00 */
        /* <DEDUP_REMOVED lines=8> */
[----:B0-----:R-:W-:Y:S02]  /*f6c0*/  IMAD R18, R18, UR12, RZ ;  /* 0x0000000c12127c24 */ /* 0x001fe4000f8e02ff */
[----:B-12---:R-:W-:-:S04]  /*f6d0*/  IMAD.WIDE.U32 R8, R17, UR12, R4 ;  /* 0x0000000c11087c25 */ /* 0x006fc8000f8e0004 */
[----:B------:R-:W-:Y:S01]  /*f6e0*/  IMAD R17, R17, UR13, R18 ;  /* 0x0000000d11117c24 */ /* 0x000fe2000f8e0212 */
[----:B---3--:R-:W-:-:S04]  /*f6f0*/  LEA R4, P1, R8, UR16, 0x2 ;  /* 0x0000001008047c11 */ /* 0x008fc8000f8210ff */
[----:B------:R-:W-:-:S04]  /*f700*/  IADD3 R17, PT, PT, R9, R17, RZ ;  /* 0x0000001109117210 */ /* 0x000fc80007ffe0ff */
[----:B------:R-:W-:-:S05]  /*f710*/  LEA.HI.X R5, R8, UR17, R17, 0x2, P1 ;  /* 0x0000001108057c11 */ /* 0x000fca00088f1411 */
[----:B------:R0:W-:Y:S02]  /*f720*/  STG.E.64 desc[UR14][R4.64], R10 ;  /* 0x0000000a04007986 */ /* 0x0001e4000c101b0e */
.L_x_4023:
[----:B------:R-:W-:Y:S05]  /*f730*/  BSYNC.RECONVERGENT B0 ;  /* 0x0000000000007941 */ /* 0x000fea0003800200 */
.L_x_4022:
[----:B------:R-:W-:Y:S04]  /*f740*/  BSSY.RECONVERGENT B0, `(.L_x_4024) ;  /* 0x0000013000007945 */ /* 0x000fe80003800200 */
[----:B------:R-:W-:Y:S05]  /*f750*/  @P3 BRA `(.L_x_4025) ;  /* 0x0000000000443947 */ /* 0x000fea0003800000 */
[----:B------:R-:W1:Y:S01]  /*f760*/  LDCU.64 UR12, c[0x0][0x3e0] ;  /* 0x00007c00ff0c77ac */ /* 0x000e620008000a00 */
[----:B0--34-:R-:W-:Y:S01]  /*f770*/  MOV R4, R52 ;  /* 0x0000003400047202 */ /* 0x019fe20000000f00 */
        /* <DEDUP_REMOVED lines=8> */
[----:B-1----:R-:W-:Y:S02]  /*f800*/  IMAD R20, R20, UR12, RZ ;  /* 0x0000000c14147c24 */ /* 0x002fe4000f8e02ff */
[----:B--2---:R-:W-:-:S04]  /*f810*/  IMAD.WIDE.U32 R8, R19, UR12, R4 ;  /* 0x0000000c13087c25 */ /* 0x004fc8000f8e0004 */
[----:B------:R-:W-:Y:S01]  /*f820*/  IMAD R19, R19, UR13, R20 ;  /* 0x0000000d13137c24 */ /* 0x000fe2000f8e0214 */
[----:B0-----:R-:W-:-:S04]  /*f830*/  LEA R4, P1, R8, UR16, 0x2 ;  /* 0x0000001008047c11 */ /* 0x001fc8000f8210ff */
[----:B------:R-:W-:-:S04]  /*f840*/  IADD3 R19, PT, PT, R9, R19, RZ ;  /* 0x0000001309137210 */ /* 0x000fc80007ffe0ff */
[----:B------:R-:W-:-:S05]  /*f850*/  LEA.HI.X R5, R8, UR17, R19, 0x2, P1 ;  /* 0x0000001108057c11 */ /* 0x000fca00088f1413 */
[----:B------:R0:W-:Y:S02]  /*f860*/  STG.E.64 desc[UR14][R4.64], R10 ;  /* 0x0000000a04007986 */ /* 0x0001e4000c101b0e */
.L_x_4025:
[----:B------:R-:W-:Y:S05]  /*f870*/  BSYNC.RECONVERGENT B0 ;  /* 0x0000000000007941 */ /* 0x000fea0003800200 */
.L_x_4024:
[----:B------:R-:W-:Y:S01]  /*f880*/  ISETP.GE.U32.AND P4, PT, R6, UR10, PT ;  /* 0x0000000a06007c0c */ /* 0x000fe2000bf86070 */
[C---:B------:R-:W-:Y:S01]  /*f890*/  VIADD R15, R58.reuse, 0x1c8 ;  /* 0x000001c83a0f7836 */ /* 0x040fe20000000000 */
[----:B------:R-:W-:Y:S01]  /*f8a0*/  SHF.R.S32.HI R7, RZ, 0x1f, R6 ;  /* 0x0000001fff077819 */ /* 0x000fe20000011406 */
[----:B------:R-:W-:Y:S01]  /*f8b0*/  BSSY.RECONVERGENT B0, `(.L_x_4026) ;  /* 0x0000024000007945 */ /* 0x000fe20003800200 */
[C---:B012---:R-:W-:Y:S01]  /*f8c0*/  IADD3 R13, PT, PT, R58.reuse, 0x1c0, RZ ;  /* 0x000001c03a0d7810 */ /* 0x047fe20007ffe0ff */
[C---:B---34-:R-:W-:Y:S01]  /*f8d0*/  VIADD R4, R58.reuse, 0x1e0 ;  /* 0x000001e03a047836 */ /* 0x058fe20000000000 */
        /* <DEDUP_REMOVED lines=19> */
[----:B------:R-:W-:Y:S01]  /*fa10*/  MOV R9, R55 ;  /* 0x0000003700097202 */ /* 0x000fe20000000f00 */
[----:B------:R-:W1:Y:S01]  /*fa20*/  LDCU.64 UR16, c[0x0][0x380] ;  /* 0x00007000ff1077ac */ /* 0x000e620008000a00 */
[----:B------:R-:W-:Y:S01]  /*fa30*/  FADD.FTZ R40, R40, -UR5 ;  /* 0x8000000528287e21 */ /* 0x000fe20008010000 */
[----:B------:R-:W-:-:S03]  /*fa40*/  FMUL.FTZ R39, R39, UR6 ;  /* 0x0000000627277c20 */ /* 0x000fc60008410000 */
[----:B------:R-:W-:Y:S01]  /*fa50*/  FMUL.FTZ R40, R40, UR6 ;  /* 0x0000000628287c20 */ /* 0x000fe20008410000 */
[----:B-----5:R-:W-:-:S03]  /*fa60*/  FFMA.FTZ R10, R2, R39, R32 ;  /* 0x00000027020a7223 */ /* 0x020fc60000010020 */
[----:B------:R-:W-:Y:S01]  /*fa70*/  FFMA.FTZ R11, R3, R40, R33 ;  /* 0x00000028030b7223 */ /* 0x000fe20000010021 */
[----:B0-----:R-:W-:Y:S02]  /*fa80*/  IMAD R7, R7, UR12, RZ ;  /* 0x0000000c07077c24 */ /* 0x001fe4000f8e02ff */
[----:B------:R-:W-:-:S04]  /*fa90*/  IMAD.WIDE.U32 R8, R6, UR12, R8 ;  /* 0x0000000c06087c25 */ /* 0x000fc8000f8e0008 */
[----:B------:R-:W-:Y:S01]  /*faa0*/  IMAD R7, R6, UR13, R7 ;  /* 0x0000000d06077c24 */ /* 0x000fe2000f8e0207 */
[----:B-1----:R-:W-:-:S03]  /*fab0*/  LEA R6, P4, R8, UR16, 0x2 ;  /* 0x0000001008067c11 */ /* 0x002fc6000f8810ff */
[----:B------:R-:W-:-:S05]  /*fac0*/  IMAD.IADD R7, R9, 0x1, R7 ;  /* 0x0000000109077824 */ /* 0x000fca00078e0207 */
[----:B------:R-:W-:-:S05]  /*fad0*/  LEA.HI.X R7, R8, UR17, R7, 0x2, P4 ;  /* 0x0000001108077c11 */ /* 0x000fca000a0f1407 */
[----:B------:R0:W-:Y:S02]  /*fae0*/  STG.E.64 desc[UR14][R6.64], R10 ;  /* 0x0000000a06007986 */ /* 0x0001e4000c101b0e */
.L_x_4027:
[----:B------:R-:W-:Y:S05]  /*faf0*/  BSYNC.RECONVERGENT B0 ;  /* 0x0000000000007941 */ /* 0x000fea0003800200 */
.L_x_4026:
[----:B------:R-:W-:Y:S04]  /*fb00*/  BSSY.RECONVERGENT B0, `(.L_x_4028) ;  /* 0x0000013000007945 */ /* 0x000fe80003800200 */
[----:B------:R-:W-:Y:S05]  /*fb10*/  @P1 BRA `(.L_x_4029) ;  /* 0x0000000000441947 */ /* 0x000fea0003800000 */
[----:B------:R-:W1:Y:S01]  /*fb20*/  LDCU.64 UR12, c[0x0][0x3e0] ;  /* 0x00007c00ff0c77ac */ /* 0x000e620008000a00 */
[----:B0-----:R-:W-:Y:S01]  /*fb30*/  MOV R6, R52 ;  /* 0x0000003400067202 */ /* 0x001fe20000000f00 */
[----:B------:R-:W-:Y:S01]  /*fb40*/  FADD.FTZ R41, R41, -UR5 ;  /* 0x8000000529297e21 */ /* 0x000fe20008010000 */
[----:B------:R-:W-:Y:S01]  /*fb50*/  MOV R7, R55 ;  /* 0x0000003700077202 */ /* 0x000fe20000000f00 */
[----:B------:R-:W0:Y:S01]  /*fb60*/  LDCU.64 UR16, c[0x0][0x380] ;  /* 0x00007000ff1077ac */ /* 0x000e220008000a00 */
[----:B------:R-:W-:Y:S01]  /*fb70*/  FADD.FTZ R42, R42, -UR5 ;  /* 0x800000052a2a7e21 */ /* 0x000fe20008010000 */
[----:B------:R-:W-:-:S03]  /*fb80*/  FMUL.FTZ R41, R41, UR6 ;  /* 0x0000000629297c20 */ /* 0x000fc60008410000 */
[----:B------:R-:W-:Y:S01]  /*fb90*/  FMUL.FTZ R42, R42, UR6 ;  /* 0x000000062a2a7c20 */ /* 0x000fe20008410000 */
[----:B-----5:R-:W-:Y:S01]  /*fba0*/  FFMA.FTZ R10, R2, R41, R32 ;  /* 0x00000029020a7223 */ /* 0x020fe20000010020 */
[----:B-1----:R-:W-:Y:S02]  /*fbb0*/  IMAD R11, R12, UR12, RZ ;  /* 0x0000000c0c0b7c24 */ /* 0x002fe4000f8e02ff */
[----:B------:R-:W-:-:S04]  /*fbc0*/  IMAD.WIDE.U32 R8, R0, UR12, R6 ;  /* 0x0000000c00087c25 */ /* 0x000fc8000f8e0006 */
[----:B------:R-:W-:Y:S01]  /*fbd0*/  IMAD R11, R0, UR13, R11 ;  /* 0x0000000d000b7c24 */ /* 0x000fe2000f8e020b */
[----:B0-----:R-:W-:-:S03]  /*fbe0*/  LEA R6, P1, R8, UR16, 0x2 ;  /* 0x0000001008067c11 */ /* 0x001fc6000f8210ff */
[----:B------:R-:W-:-:S05]  /*fbf0*/  IMAD.IADD R11, R9, 0x1, R11 ;  /* 0x00000001090b7824 */ /* 0x000fca00078e020b */
[----:B------:R-:W-:Y:S01]  /*fc00*/  LEA.HI.X R7, R8, UR17, R11, 0x2, P1 ;  /* 0x0000001108077c11 */ /* 0x000fe200088f140b */
[----:B------:R-:W-:-:S05]  /*fc10*/  FFMA.FTZ R11, R3, R42, R33 ;  /* 0x0000002a030b7223 */ /* 0x000fca0000010021 */
[----:B------:R1:W-:Y:S02]  /*fc20*/  STG.E.64 desc[UR14][R6.64], R10 ;  /* 0x0000000a06007986 */ /* 0x0003e4000c101b0e */
.L_x_4029:
[----:B------:R-:W-:Y:S05]  /*fc30*/  BSYNC.RECONVERGENT B0 ;  /* 0x0000000000007941 */ /* 0x000fea0003800200 */
.L_x_4028:
[----:B------:R-:W-:Y:S04]  /*fc40*/  BSSY.RECONVERGENT B0, `(.L_x_4030) ;  /* 0x0000013000007945 */ /* 0x000fe80003800200 */
[----:B------:R-:W-:Y:S05]  /*fc50*/  @P5 BRA `(.L_x_4031) ;  /* 0x0000000000445947 */ /* 0x000fea0003800000 */
[----:B------:R-:W2:Y:S01]  /*fc60*/  LDCU.64 UR12, c[0x0][0x3e0] ;  /* 0x00007c00ff0c77ac */ /* 0x000ea20008000a00 */
[----:B01----:R-:W-:Y:S01]  /*fc70*/  MOV R6, R52 ;  /* 0x0000003400067202 */ /* 0x003fe20000000f00 */
        /* <DEDUP_REMOVED lines=11> */
[----:B0-----:R-:W-:-:S03]  /*fd30*/  LEA R6, P1, R8, UR16, 0x2 ;  /* 0x0000001008067c11 */ /* 0x001fc6000f8210ff */
[----:B------:R-:W-:-:S05]  /*fd40*/  IMAD.IADD R13, R9, 0x1, R13 ;  /* 0x00000001090d7824 */ /* 0x000fca00078e020d */
[----:B------:R-:W-:-:S05]  /*fd50*/  LEA.HI.X R7, R8, UR17, R13, 0x2, P1 ;  /* 0x0000001108077c11 */ /* 0x000fca00088f140d */
[----:B------:R2:W-:Y:S02]  /*fd60*/  STG.E.64 desc[UR14][R6.64], R10 ;  /* 0x0000000a06007986 */ /* 0x0005e4000c101b0e */
.L_x_4031:
[----:B------:R-:W-:Y:S05]  /*fd70*/  BSYNC.RECONVERGENT B0 ;  /* 0x0000000000007941 */ /* 0x000fea0003800200 */
.L_x_4030:
[----:B------:R-:W-:Y:S04]  /*fd80*/  BSSY.RECONVERGENT B0, `(.L_x_4032) ;  /* 0x0000013000007945 */ /* 0x000fe80003800200 */
[----:B------:R-:W-:Y:S05]  /*fd90*/  @P2 BRA `(.L_x_4033) ;  /* 0x0000000000442947 */ /* 0x000fea0003800000 */
[----:B------:R-:W3:Y:S01]  /*fda0*/  LDCU.64 UR12, c[0x0][0x3e0] ;  /* 0x00007c00ff0c77ac */ /* 0x000ee20008000a00 */
[----:B012---:R-:W-:Y:S01]  /*fdb0*/  MOV R6, R52 ;  /* 0x0000003400067202 */ /* 0x007fe20000000f00 */
        /* <DEDUP_REMOVED lines=8> */
[----:B---3--:R-:W-:Y:S02]  /*fe40*/  IMAD R16, R16, UR12, RZ ;  /* 0x0000000c10107c24 */ /* 0x008fe4000f8e02ff */
[----:B------:R-:W-:-:S04]  /*fe50*/  IMAD.WIDE.U32 R8, R15, UR12, R6 ;  /* 0x0000000c0f087c25 */ /* 0x000fc8000f8e0006 */
[----:B------:R-:W-:Y:S01]  /*fe60*/  IMAD R15, R15, UR13, R16 ;  /* 0x0000000d0f0f7c24 */ /* 0x000fe2000f8e0210 */
[----:B0-----:R-:W-:-:S03]  /*fe70*/  LEA R6, P1, R8, UR16, 0x2 ;  /* 0x0000001008067c11 */ /* 0x001fc6000f8210ff */
[----:B------:R-:W-:-:S05]  /*fe80*/  IMAD.IADD R15, R9, 0x1, R15 ;  /* 0x00000001090f7824 */ /* 0x000fca00078e020f */
[----:B------:R-:W-:-:S05]  /*fe90*/  LEA.HI.X R7, R8, UR17, R15, 0x2, P1 ;  /* 0x0000001108077c11 */ /* 0x000fca00088f140f */
[----:B------:R3:W-:Y:S02]  /*fea0*/  STG.E.64 desc[UR14][R6.64], R10 ;  /* 0x0000000a06007986 */ /* 0x0007e4000c101b0e */
.L_x_4033:
[----:B------:R-:W-:Y:S05]  /*feb0*/  BSYNC.RECONVERGENT B0 ;  /* 0x0000000000007941 */ /* 0x000fea0003800200 */
.L_x_4032:
[----:B------:R-:W-:Y:S04]  /*fec0*/  BSSY.RECONVERGENT B0, `(.L_x_4034) ;  /* 0x0000013000007945 */ /* 0x000fe80003800200 */
[----:B------:R-:W-:Y:S05]  /*fed0*/  @P3 BRA `(.L_x_4035) ;  /* 0x0000000000443947 */ /* 0x000fea0003800000 */
[----:B------:R-:W4:Y:S01]  /*fee0*/  LDCU.64 UR12, c[0x0][0x3e0] ;  /* 0x00007c00ff0c77ac */ /* 0x000f220008000a00 */
[----:B0123--:R-:W-:Y:S01]  /*fef0*/  MOV R6, R52 ;  /* 0x0000003400067202 */ /* 0x00ffe20000000f00 */
        /* <DEDUP_REMOVED lines=8> */
[----:B----4-:R-:W-:Y:S02]  /*ff80*/  IMAD R18, R18, UR12, RZ ;  /* 0x0000000c12127c24 */ /* 0x010fe4000f8e02ff */
[----:B------:R-:W-:-:S04]  /*ff90*/  IMAD.WIDE.U32 R8, R17, UR12, R6 ;  /* 0x0000000c11087c25 */ /* 0x000fc8000f8e0006 */
[----:B------:R-:W-:Y:S01]  /*ffa0*/  IMAD R17, R17, UR13, R18 ;  /* 0x0000000d11117c24 */ /* 0x000fe2000f8e0212 */
[----:B0-----:R-:W-:-:S03]  /*ffb0*/  LEA R6, P1, R8, UR16, 0x2 ;  /* 0x0000001008067c11 */ /* 0x001fc6000f8210ff */
[----:B------:R-:W-:-:S05]  /*ffc0*/  IMAD.IADD R17, R9, 0x1, R17 ;  /* 0x0000000109117824 */ /* 0x000fca00078e0211 */
[----:B------:R-:W-:-:S05]  /*ffd0*/  LEA.HI.X R7, R8, UR17, R17, 0x2, P1 ;  /* 0x0000001108077c11 */ /* 0x000fca00088f1411 */
[----:B------:R4:W-:Y:S02]  /*ffe0*/  STG.E.64 desc[UR14][R6.64], R10 ;  /* 0x0000000a06007986 */ /* 0x0009e4000c101b0e */
.L_x_4035:
[----:B------:R-:W-:Y:S05]  /*fff0*/  BSYNC.RECONVERGENT B0 ;  /* 0x0000000000007941 */ /* 0x000fea0003800200 */
.L_x_4034:
        /* <DEDUP_REMOVED lines=20> */
[----:B------:R-:W0:Y:S02]  /*10140*/  LDCU.64 UR12, c[0x0][0x3e0] ;  /* 0x00007c00ff0c77ac */ /* 0x000e240008000a00 */
[----:B01234-:R-:W-:Y:S01]  /*10150*/  MOV R6, R52 ;  /* 0x0000003400067202 */ /* 0x01ffe20000000f00 */
[----:B------:R-:W-:Y:S01]  /*10160*/  FADD.FTZ R60, R60, -UR5 ;  /* 0x800000053c3c7e21 */ /* 0x000fe20008010000 */
[----:B------:R-:W-:Y:S01]  /*10170*/  MOV R7, R55 ;  /* 0x0000003700077202 */ /* 0x000fe20000000f00 */
[----:B------:R-:W0:Y:S01]  /*10180*/  LDCU.64 UR16, c[0x0][0x380] ;  /* 0x00007000ff1077ac */ /* 0x000e220008000a00 */
[----:B------:R-:W-:Y:S01]  /*10190*/  FADD.FTZ R61, R61, -UR5 ;  /* 0x800000053d3d7e21 */ /* 0x000fe20008010000 */
[----:B------:R-:W-:Y:S02]  /*101a0*/  IMAD R0, R0, UR12, RZ ;  /* 0x0000000c00007c24 */ /* 0x000fe4000f8e02ff */
[----:B------:R-:W-:-:S04]  /*101b0*/  IMAD.WIDE.U32 R8, R5, UR12, R6 ;  /* 0x0000000c05087c25 */ /* 0x000fc8000f8e0006 */
[----:B------:R-:W-:Y:S02]  /*101c0*/  IMAD R7, R5, UR13, R0 ;  /* 0x0000000d05077c24 */ /* 0x000fe4000f8e0200 */
[----:B------:R-:W-:Y:S01]  /*101d0*/  FMUL.FTZ R5, R60, UR6 ;  /* 0x000000063c057c20 */ /* 0x000fe20008410000 */
[----:B0-----:R-:W-:Y:S01]  /*101e0*/  LEA R6, P4, R8, UR16, 0x2 ;  /* 0x0000001008067c11 */ /* 0x001fe2000f8810ff */
[----:B------:R-:W-:Y:S01]  /*101f0*/  FMUL.FTZ R0, R61, UR6 ;  /* 0x000000063d007c20 */ /* 0x000fe20008410000 */
[----:B------:R-:W-:Y:S02]  /*10200*/  IMAD.IADD R7, R9, 0x1, R7 ;  /* 0x0000000109077824 */ /* 0x000fe400078e0207 */
[----:B-----5:R-:W-:Y:S01]  /*10210*/  FFMA.FTZ R10, R2, R5, R32 ;  /* 0x00000005020a7223 */ /* 0x020fe20000010020 */
[----:B------:R-:W-:Y:S02]  /*10220*/  FFMA.FTZ R11, R3, R0, R33 ;  /* 0x00000000030b7223 */ /* 0x000fe40000010021 */
[----:B------:R-:W-:-:S05]  /*10230*/  LEA.HI.X R7, R8, UR17, R7, 0x2, P4 ;  /* 0x0000001108077c11 */ /* 0x000fca000a0f1407 */
[----:B------:R0:W-:Y:S02]  /*10240*/  STG.E.64 desc[UR14][R6.64], R10 ;  /* 0x0000000a06007986 */ /* 0x0001e4000c101b0e */
.L_x_4037:
[----:B------:R-:W-:Y:S05]  /*10250*/  BSYNC.RECONVERGENT B0 ;  /* 0x0000000000007941 */ /* 0x000fea0003800200 */
.L_x_4036:
[----:B------:R-:W-:Y:S04]  /*10260*/  BSSY.RECONVERGENT B0, `(.L_x_4038) ;  /* 0x0000013000007945 */ /* 0x000fe80003800200 */
[----:B------:R-:W-:Y:S05]  /*10270*/  @P1 BRA `(.L_x_4039) ;  /* 0x0000000000441947 */ /* 0x000fea0003800000 */
[----:B------:R-:W0:Y:S02]  /*10280*/  LDCU.64 UR12, c[0x0][0x3e0] ;  /* 0x00007c00ff0c77ac */ /* 0x000e240008000a00 */
[----:B01234-:R-:W-:Y:S01]  /*10290*/  MOV R6, R52 ;  /* 0x0000003400067202 */ /* 0x01ffe20000000f00 */
        /* <DEDUP_REMOVED lines=8> */
[----:B------:R-:W-:Y:S02]  /*10320*/  IMAD R5, R12, UR12, RZ ;  /* 0x0000000c0c057c24 */ /* 0x000fe4000f8e02ff */
[----:B------:R-:W-:-:S04]  /*10330*/  IMAD.WIDE.U32 R6, R4, UR12, R6 ;  /* 0x0000000c04067c25 */ /* 0x000fc8000f8e0006 */
[----:B------:R-:W-:Y:S01]  /*10340*/  IMAD R5, R4, UR13, R5 ;  /* 0x0000000d04057c24 */ /* 0x000fe2000f8e0205 */
[----:B0-----:R-:W-:-:S03]  /*10350*/  LEA R4, P1, R6, UR16, 0x2 ;  /* 0x0000001006047c11 */ /* 0x001fc6000f8210ff */
[----:B------:R-:W-:-:S05]  /*10360*/  IMAD.IADD R5, R7, 0x1, R5 ;  /* 0x0000000107057824 */ /* 0x000fca00078e0205 */
[----:B------:R-:W-:-:S05]  /*10370*/  LEA.HI.X R5, R6, UR17, R5, 0x2, P1 ;  /* 0x0000001106057c11 */ /* 0x000fca00088f1405 */
[----:B------:R0:W-:Y:S02]  /*10380*/  STG.E.64 desc[UR14][R4.64], R8 ;  /* 0x0000000804007986 */ /* 0x0001e4000c101b0e */
.L_x_4039:
[----:B------:R-:W-:Y:S05]  /*10390*/  BSYNC.RECONVERGENT B0 ;  /* 0x0000000000007941 */ /* 0x000fea0003800200 */
.L_x_4038:
        /* <DEDUP_REMOVED lines=12> */
[----:B-1----:R-:W-:Y:S02]  /*10460*/  IMAD R14, R14, UR12, RZ ;  /* 0x0000000c0e0e7c24 */ /* 0x002fe4000f8e02ff */
[----:B--234-:R-:W-:-:S04]  /*10470*/  IMAD.WIDE.U32 R6, R13, UR12, R4 ;  /* 0x0000000c0d067c25 */ /* 0x01cfc8000f8e0004 */
[----:B------:R-:W-:Y:S01]  /*10480*/  IMAD R13, R13, UR13, R14 ;  /* 0x0000000d0d0d7c24 */ /* 0x000fe2000f8e020e */
[----:B0-----:R-:W-:-:S03]  /*10490*/  LEA R4, P1, R6, UR16, 0x2 ;  /* 0x0000001006047c11 */ /* 0x001fc6000f8210ff */
[----:B------:R-:W-:-:S05]  /*104a0*/  IMAD.IADD R13, R7, 0x1, R13 ;  /* 0x00000001070d7824 */ /* 0x000fca00078e020d */
[----:B------:R-:W-:-:S05]  /*104b0*/  LEA.HI.X R5, R6, UR17, R13, 0x2, P1 ;  /* 0x0000001106057c11 */ /* 0x000fca00088f140d */
[----:B------:R0:W-:Y:S02]  /*104c0*/  STG.E.64 desc[UR14][R4.64], R8 ;  /* 0x0000000804007986 */ /* 0x0001e4000c101b0e */
.L_x_4041:
[----:B------:R-:W-:Y:S05]  /*104d0*/  BSYNC.RECONVERGENT B0 ;  /* 0x0000000000007941 */ /* 0x000fea0003800200 */
.L_x_4040:
[----:B------:R-:W-:Y:S04]  /*104e0*/  BSSY.RECONVERGENT B0, `(.L_x_4042) ;  /* 0x0000013000007945 */ /* 0x000fe80003800200 */
[----:B------:R-:W-:Y:S05]  /*104f0*/  @P2 BRA `(.L_x_4043) ;  /* 0x0000000000442947 */ /* 0x000fea0003800000 */
[----:B------:R-:W1:Y:S01]  /*10500*/  LDCU.64 UR12, c[0x0][0x3e0] ;  /* 0x00007c00ff0c77ac */ /* 0x000e620008000a00 */
[----:B0-----:R-:W-:Y:S01]  /*10510*/  MOV R4, R52 ;  /* 0x0000003400047202 */ /* 0x001fe20000000f00 */
[----:B------:R-:W-:Y:S01]  /*10520*/  FADD.FTZ R66, R66, -UR5 ;  /* 0x8000000542427e21 */ /* 0x000fe20008010000 */
[----:B------:R-:W-:Y:S01]  /*10530*/  MOV R5, R55 ;  /* 0x0000003700057202 */ /* 0x000fe20000000f00 */
[----:B------:R-:W0:Y:S01]  /*10540*/  LDCU.64 UR16, c[0x0][0x380] ;  /* 0x00007000ff1077ac */ /* 0x000e220008000a00 */
[----:B------:R-:W-:-:S04]  /*10550*/  FADD.FTZ R67, R67, -UR5 ;  /* 0x8000000543437e21 */ /* 0x000fc80008010000 */
[----:B------:R-:W-:-:S04]  /*10560*/  FMUL.FTZ R0, R67, UR6 ;  /* 0x0000000643007c20 */ /* 0x000fc80008410000 */
[----:B-----5:R-:W-:Y:S01]  /*10570*/  FFMA.FTZ R9, R3, R0, R33 ;  /* 0x0000000003097223 */ /* 0x020fe20000010021 */
[----:B-1----:R-:W-:Y:S02]  /*10580*/  IMAD R16, R16, UR12, RZ ;  /* 0x0000000c10107c24 */ /* 0x002fe4000f8e02ff */
[----:B--234-:R-:W-:-:S04]  /*10590*/  IMAD.WIDE.U32 R6, R15, UR12, R4 ;  /* 0x0000000c0f067c25 */ /* 0x01cfc8000f8e0004 */
[----:B------:R-:W-:Y:S01]  /*105a0*/  FMUL.FTZ R5, R66, UR6 ;  /* 0x0000000642057c20 */ /* 0x000fe20008410000 */
[----:B------:R-:W-:Y:S01]  /*105b0*/  IMAD R15, R15, UR13, R16 ;  /* 0x0000000d0f0f7c24 */ /* 0x000fe2000f8e0210 */
[----:B0-----:R-:W-:Y:S02]  /*105c0*/  LEA R4, P1, R6, UR16, 0x2 ;  /* 0x0000001006047c11 */ /* 0x001fe4000f8210ff */
[----:B------:R-:W-:Y:S01]  /*105d0*/  FFMA.FTZ R8, R2, R5, R32 ;  /* 0x0000000502087223 */ /* 0x000fe20000010020 */
[----:B------:R-:W-:-:S05]  /*105e0*/  IMAD.IADD R15, R7, 0x1, R15 ;  /* 0x00000001070f7824 */ /* 0x000fca00078e020f */
[----:B------:R-:W-:-:S05]  /*105f0*/  LEA.HI.X R5, R6, UR17, R15, 0x2, P1 ;  /* 0x0000001106057c11 */ /* 0x000fca00088f140f */
[----:B------:R0:W-:Y:S02]  /*10600*/  STG.E.64 desc[UR14][R4.64], R8 ;  /* 0x0000000804007986 */ /* 0x0001e4000c101b0e */
.L_x_4043:
[----:B------:R-:W-:Y:S05]  /*10610*/  BSYNC.RECONVERGENT B0 ;  /* 0x0000000000007941 */ /* 0x000fea0003800200 */
.L_x_4042:
[----:B------:R-:W-:Y:S04]  /*10620*/  BSSY.RECONVERGENT B0, `(.L_x_3917) ;  /* 0x0000012000007945 */ /* 0x000fe80003800200 */
[----:B------:R-:W-:Y:S05]  /*10630*/  @P3 BRA `(.L_x_4044) ;  /* 0x0000000000403947 */ /* 0x000fea0003800000 */
[----:B------:R-:W1:Y:S01]  /*10640*/  LDCU.64 UR10, c[0x0][0x3e0] ;  /* 0x00007c00ff0a77ac */ /* 0x000e620008000a00 */
[----:B------:R-:W-:Y:S01]  /*10650*/  MOV R53, R55 ;  /* 0x0000003700357202 */ /* 0x000fe20000000f00 */
[----:B------:R-:W-:Y:S01]  /*10660*/  FADD.FTZ R68, R68, -UR5 ;  /* 0x8000000544447e21 */ /* 0x000fe20008010000 */
[----:B------:R-:W-:Y:S01]  /*10670*/  FADD.FTZ R69, R69, -UR5 ;  /* 0x8000000545457e21 */ /* 0x000fe20008010000 */
[----:B------:R-:W2:Y:S02]  /*10680*/  LDCU.64 UR12, c[0x0][0x380] ;  /* 0x00007000ff0c77ac */ /* 0x000ea40008000a00 */
[----:B0-----:R-:W-:Y:S01]  /*10690*/  FMUL.FTZ R5, R68, UR6 ;  /* 0x0000000644057c20 */ /* 0x001fe20008410000 */
[----:B------:R-:W-:-:S03]  /*106a0*/  FMUL.FTZ R0, R69, UR6 ;  /* 0x0000000645007c20 */ /* 0x000fc60008410000 */
[----:B-----5:R-:W-:Y:S01]  /*106b0*/  FFMA.FTZ R2, R2, R5, R32 ;  /* 0x0000000502027223 */ /* 0x020fe20000010020 */
        /* <DEDUP_REMOVED lines=8> */
.L_x_4044:
[----:B------:R-:W-:Y:S05]  /*10740*/  BSYNC.RECONVERGENT B0 ;  /* 0x0000000000007941 */ /* 0x000fea0003800200 */
.L_x_3917:
[----:B------:R-:W1:Y:S01]  /*10750*/  LDCU UR5, c[0x0][0x374] ;  /* 0x00006e80ff0577ac */ /* 0x000e620008000800 */
[----:B------:R-:W2:Y:S01]  /*10760*/  LDCU UR6, c[0x0][0x3f8] ;  /* 0x00007f00ff0677ac */ /* 0x000ea20008000800 */
[----:B------:R-:W2:Y:S01]  /*10770*/  LDCU UR7, c[0x0][0x3c8] ;  /* 0x00007900ff0777ac */ /* 0x000ea20008000800 */
[----:B------:R-:W-:Y:S02]  /*10780*/  UIADD3 UR4, UPT, UPT, UR4, 0x1, URZ ;  /* 0x0000000104047890 */ /* 0x000fe4000fffe0ff */
[----:B-1----:R-:W-:Y:S02]  /*10790*/  UIADD3 UR9, UPT, UPT, UR5, UR9, URZ ;  /* 0x0000000905097290 */ /* 0x002fe4000fffe0ff */
[----:B--2---:R-:W-:-:S04]  /*107a0*/  UIMAD UR6, UR6, UR7, URZ ;  /* 0x00000007060672a4 */ /* 0x004fc8000f8e02ff */
[----:B------:R-:W-:-:S09]  /*107b0*/  UISETP.GE.AND UP0, UPT, UR9, UR6, UPT ;  /* 0x000000060900728c */ /* 0x000fd2000bf06270 */
[----:B------:R-:W-:Y:S05]  /*107c0*/  BRA.U !UP0, `(.L_x_4045) ;  /* 0xfffffef908a07547 */ /* 0x000fea000b83ffff */
[----:B------:R-:W-:Y:S05]  /*107d0*/  EXIT ;  /* 0x000000000000794d */ /* 0x000fea0003800000 */
.L_x_4046:
        /* <DEDUP_REMOVED lines=10> */
.L_x_4943:


//--------------------- .text._Z35group_norm_nhwc_fwd_one_pass_kernelI11Fp32IOBf16WLi64ELi112ELi448EEv26Group_norm_nhwc_fwd_params --------------------------
	.section	.text._Z35group_norm_nhwc_fwd_one_pass_kernelI11Fp32IOBf16WLi64ELi112ELi448EEv26Group_norm_nhwc_fwd_params,"ax",@progbits
	.align	128
        .global         _Z35group_norm_nhwc_fwd_one_pass_kernelI11Fp32IOBf16WLi64ELi112ELi448EEv26Group_norm_nhwc_fwd_params
        .type           _Z35group_norm_nhwc_fwd_one_pass_kernelI11Fp32IOBf16WLi64ELi112ELi448EEv26Group_norm_nhwc_fwd_params,@function
        .size           _Z35group_norm_nhwc_fwd_one_pass_kernelI11Fp32IOBf16WLi64ELi112ELi448EEv26Group_norm_nhwc_fwd_params,(.L_x_4944 - _Z35group_norm_nhwc_fwd_one_pass_kernelI11Fp32IOBf16WLi64ELi112ELi448EEv26Group_norm_nhwc_fwd_params)
        .other          _Z35group_norm_nhwc_fwd_one_pass_kernelI11Fp32IOBf16WLi64ELi112ELi448EEv26Group_norm_nhwc_fwd_params,@"STO_CUDA_ENTRY STV_DEFAULT"
_Z35group_norm_nhwc_fwd_one_pass_kernelI11Fp32IOBf16WLi64ELi112ELi448EEv26Group_norm_nhwc_fwd_params:
.text._Z35group_norm_nhwc_fwd_one_pass_kernelI11Fp32IOBf16WLi64ELi112ELi448EEv26Group_norm_nhwc_fwd_params:
        /* <DEDUP_REMOVED lines=41> */
.L_x_4090:
[----:B01234-:R-:W0:Y:S01]  /*0290*/  LDC R23, c[0x0][0x3f8] ;  /* 0x0000fe00ff177b82 */ /* 0x01fe220000000800 */
[----:B------:R-:W1:Y:S01]  /*02a0*/  LDCU UR8, c[0x0][0x404] ;  /* 0x00008080ff0877ac */ /* 0x000e620008000800 */
[----:B------:R-:W-:Y:S01]  /*02b0*/  LOP3.LUT R59, R14, 0xffff, RZ, 0xc0, !PT ;  /* 0x0000ffff0e3b7812 */ /* 0x000fe200078ec0ff */
[----:B------:R-:W2:Y:S01]  /*02c0*/  LDCU.64 UR4, c[0x0][0x3e8] ;  /* 0x00007d00ff0477ac */ /* 0x000ea20008000a00 */
[----:B-1----:R-:W-:Y:S01]  /*02d0*/  IMAD R33, R3, UR8, R50 ;  /* 0x0000000803217c24 */ /* 0x002fe2000f8e0232 */
[----:B------:R-:W1:Y:S01]  /*02e0*/  LDCU.64 UR8, c[0x0][0x3f0] ;  /* 0x00007e00ff0877ac */ /* 0x000e620008000a00 */
[----:B0-----:R-:W-:-:S03]  /*02f0*/  IABS R19, R23 ;  /* 0x0000001700137213 */ /* 0x001fc60000000000 */
        /* <DEDUP_REMOVED lines=225> */
.L_x_4048:
[----:B------:R-:W-:Y:S05]  /*1110*/  BSYNC.RECONVERGENT B0 ;  /* 0x0000000000007941 */ /* 0x000fea0003800200 */
.L_x_4047:
        /* <DEDUP_REMOVED lines=39> */
.L_x_4050:
[----:B------:R-:W-:Y:S05]  /*1390*/  BSYNC.RECONVERGENT B0 ;  /* 0x0000000000007941 */ /* 0x000fea0003800200 */
.L_x_4049:
        /* <DEDUP_REMOVED lines=26> */
.L_x_4053:
[----:B---3--:R-:W2:Y:S04]  /*1540*/  LDG.E.STRONG.GPU R18, desc[UR6][R16.64] ;  /* 0x0000000610127981 */ /* 0x008ea8000c1ef900 */
[----:B--2---:R-:W-:Y:S01]  /*1550*/  CCTL.IVALL ;  /* 0x00000000ff00798f */ /* 0x004fe20002000000 */
[----:B------:R-:W-:Y:S05]  /*1560*/  YIELD ;  /* 0x0000000000007946 */ /* 0x000fea0003800000 */
[----:B------:R-:W-:-:S13]  /*1570*/  ISETP.NE.AND P1, PT, R18, R23, PT ;  /* 0x000000171200720c */ /* 0x000fda0003f25270 */
[----:B------:R-:W-:Y:S05]  /*1580*/  @P1 BRA `(.L_x_4053) ;  /* 0xfffffffc00ec1947 */ /* 0x000fea000383ffff */
.L_x_4052:
        /* <DEDUP_REMOVED lines=14> */
.L_x_4055:
        /* <DEDUP_REMOVED lines=62> */
.L_x_4054:
        /* <DEDUP_REMOVED lines=36> */
.L_x_4056:
        /* <DEDUP_REMOVED lines=18> */
.L_x_4057:
        /* <DEDUP_REMOVED lines=9> */
.L_x_4058:
[----:B------:R-:W-:Y:S05]  /*1e40*/  BSYNC.RECONVERGENT B0 ;  /* 0x0000000000007941 */ /* 0x000fea0003800200 */
.L_x_4051:
        /* <DEDUP_REMOVED lines=19> */
[----:B------:R1:W2:Y:S04]  /*1f80*/  LDG.E.U16 R31, desc[UR6][R20.64+0x2] ;  /* 0x00000206141f7981 */ /* 0x0002a8000c1e1500 */
[----:B------:R-:W3:Y:S04]  /*1f90*/  LDG.E.U16 R48, desc[UR6][R26.64] ;  /* 0x000000061a307981 */ /* 0x000ee8000c1e1500 */
[----:B------:R3:W5:Y:S01]  /*1fa0*/  LDG.E.U16 R52, desc[UR6][R26.64+0x2] ;  /* 0x000002061a347981 */ /* 0x000762000c1e1500 */
[----:B----4-:R-:W-:Y:S01]  /*1fb0*/  IMAD R23, R3, UR5, R50 ;  /* 0x0000000503177c24 */ /* 0x010fe2000f8e0232 */
[----:B------:R-:W-:Y:S02]  /*1fc0*/  BSSY.RECONVERGENT B0, `(.L_x_4059) ;  /* 0x00001c2000007945 */ /* 0x000fe40003800200 */
[----:B------:R-:W4:Y:S01]  /*1fd0*/  LDS.64 R16, [UR4+0x88] ;  /* 0x00008804ff107984 */ /* 0x000f220008000a00 */
[----:B------:R-:W1:Y:S02]  /*1fe0*/  LDCU.U8 UR4, c[0x0][0x3fc] ;  /* 0x00007f80ff0477ac */ /* 0x000e640008000000 */
[----:B-1----:R-:W-:Y:S01]  /*1ff0*/  SHF.R.S32.HI R20, RZ, 0x1f, R23 ;  /* 0x0000001fff147819 */ /* 0x002fe20000011417 */
[----:B------:R-:W-:Y:S01]  /*2000*/  UISETP.NE.AND UP0, UPT, UR4, URZ, UPT ;  /* 0x000000ff0400728c */ /* 0x000fe2000bf05270 */
[----:B----4-:R-:W-:-:S04]  /*2010*/  FMUL.FTZ R16, R16, UR8 ;  /* 0x0000000810107c20 */ /* 0x010fc80008410000 */
[----:B------:R-:W-:-:S04]  /*2020*/  FMUL.FTZ R28, R16, R16 ;  /* 0x00000010101c7220 */ /* 0x000fc80000410000 */
[----:B------:R-:W-:Y:S01]  /*2030*/  FFMA.FTZ R17, R17, UR8, -R28 ;  /* 0x0000000811117c23 */ /* 0x000fe2000801081c */
[----:B------:R-:W-:-:S04]  /*2040*/  IADD3 R28, PT, PT, R23, 0x10, RZ ;  /* 0x00000010171c7810 */ /* 0x000fc80007ffe0ff */
[----:B------:R-:W-:Y:S02]  /*2050*/  FSETP.GTU.FTZ.AND P1, PT, R17, RZ, PT ;  /* 0x000000ff1100720b */ /* 0x000fe40003f3c000 */
[----:B------:R-:W-:-:S11]  /*2060*/  SHF.R.S32.HI R29, RZ, 0x1f, R28 ;  /* 0x0000001fff1d7819 */ /* 0x000fd6000001141c */
[----:B------:R-:W1:Y:S02]  /*2070*/  @P1 LDC R18, c[0x0][0x3a8] ;  /* 0x0000ea00ff121b82 */ /* 0x000e640000000800 */
[----:B-1----:R-:W-:Y:S01]  /*2080*/  @P1 FADD.FTZ R18, R17, R18 ;  /* 0x0000001211121221 */ /* 0x002fe20000010000 */
[----:B------:R-:W-:-:S06]  /*2090*/  HFMA2 R17, -RZ, RZ, 1.875, 0 ;  /* 0x3f800000ff117431 */ /* 0x000fcc00000001ff */
        /* <DEDUP_REMOVED lines=17> */
[C---:B------:R-:W-:Y:S01]  /*21b0*/  FADD.FTZ R32, -R16.reuse, R32 ;  /* 0x0000002010207221 */ /* 0x040fe20000010100 */
[----:B------:R-:W-:Y:S01]  /*21c0*/  MOV R19, R61 ;  /* 0x0000003d00137202 */ /* 0x000fe20000000f00 */
[----:B------:R-:W1:Y:S01]  /*21d0*/  LDCU.64 UR4, c[0x0][0x380] ;  /* 0x00007000ff0477ac */ /* 0x000e620008000a00 */
[----:B------:R-:W-:Y:S01]  /*21e0*/  FADD.FTZ R30, -R16, R33 ;  /* 0x00000021101e7221 */ /* 0x000fe20000010100 */
[----:B------:R-:W-:-:S04]  /*21f0*/  FMUL.FTZ R22, R32, R17 ;  /* 0x0000001120167220 */ /* 0x000fc80000410000 */
[----:B------:R-:W-:Y:S01]  /*2200*/  FFMA.FTZ R22, R24, R22, R27 ;  /* 0x0000001618167223 */ /* 0x000fe2000001001b */
[----:B0-----:R-:W-:Y:S02]  /*2210*/  IMAD R20, R20, UR10, RZ ;  /* 0x0000000a14147c24 */ /* 0x001fe4000f8e02ff */
[----:B------:R-:W-:-:S04]  /*2220*/  IMAD.WIDE.U32 R18, R23, UR10, R18 ;  /* 0x0000000a17127c25 */ /* 0x000fc8000f8e0012 */
[----:B------:R-:W-:Y:S01]  /*2230*/  IMAD R23, R23, UR11, R20 ;  /* 0x0000000b17177c24 */ /* 0x000fe2000f8e0214 */
[----:B-1----:R-:W-:-:S04]  /*2240*/  LEA R20, P2, R18, UR4, 0x2 ;  /* 0x0000000412147c11 */ /* 0x002fc8000f8410ff */
[----:B------:R-:W-:Y:S01]  /*2250*/  IADD3 R19, PT, PT, R19, R23, RZ ;  /* 0x0000001713137210 */ /* 0x000fe20007ffe0ff */
[----:B------:R-:W-:-:S03]  /*2260*/  FMUL.FTZ R23, R30, R17 ;  /* 0x000000111e177220 */ /* 0x000fc60000410000 */
[----:B------:R-:W-:Y:S01]  /*2270*/  LEA.HI.X R21, R18, UR5, R19, 0x2, P2 ;  /* 0x0000000512157c11 */ /* 0x000fe200090f1413 */
[----:B------:R-:W-:-:S05]  /*2280*/  FFMA.FTZ R23, R25, R23, R26 ;  /* 0x0000001719177223 */ /* 0x000fca000001001a */
[----:B------:R0:W-:Y:S02]  /*2290*/  STG.E.64 desc[UR6][R20.64], R22 ;  /* 0x0000001614007986 */ /* 0x0001e4000c101b06 */
.L_x_4062:
[----:B------:R-:W-:Y:S05]  /*22a0*/  BSYNC.RECONVERGENT B1 ;  /* 0x0000000000017941 */ /* 0x000fea0003800200 */
.L_x_4061:
[----:B------:R-:W-:Y:S04]  /*22b0*/  BSSY.RECONVERGENT B1, `(.L_x_4063) ;  /* 0x0000013000017945 */ /* 0x000fe80003800200 */
[----:B------:R-:W-:Y:S05]  /*22c0*/  @P3 BRA `(.L_x_4064) ;  /* 0x0000000000443947 */ /* 0x000fea0003800000 */
[----:B------:R-:W0:Y:S01]  /*22d0*/  LDCU.64 UR4, c[0x0][0x3e0] ;  /* 0x00007c00ff0477ac */ /* 0x000e220008000a00 */
[----:B------:R-:W-:Y:S01]  /*22e0*/  MOV R18, R58 ;  /* 0x0000003a00127202 */ /* 0x000fe20000000f00 */
[C---:B------:R-:W-:Y:S01]  /*22f0*/  FADD.FTZ R36, -R16.reuse, R36 ;  /* 0x0000002410247221 */ /* 0x040fe20000010100 */
[----:B------:R-:W-:Y:S01]  /*2300*/  MOV R19, R61 ;  /* 0x0000003d00137202 */ /* 0x000fe20000000f00 */
[----:B------:R-:W1:Y:S01]  /*2310*/  LDCU.64 UR10, c[0x0][0x380] ;  /* 0x00007000ff0a77ac */ /* 0x000e620008000a00 */
[----:B------:R-:W-:Y:S01]  /*2320*/  FADD.FTZ R30, -R16, R37 ;  /* 0x00000025101e7221 */ /* 0x000fe20000010100 */
[----:B0-----:R-:W-:Y:S02]  /*2330*/  IMAD R20, R15, UR4, RZ ;  /* 0x000000040f147c24 */ /* 0x001fe4000f8e02ff */
[----:B------:R-:W-:-:S04]  /*2340*/  IMAD.WIDE.U32 R18, R7, UR4, R18 ;  /* 0x0000000407127c25 */ /* 0x000fc8000f8e0012 */
[----:B------:R-:W-:Y:S02]  /*2350*/  IMAD R21, R7, UR5, R20 ;  /* 0x0000000507157c24 */ /* 0x000fe4000f8e0214 */
[----:B------:R-:W-:Y:S01]  /*2360*/  FMUL.FTZ R20, R36, R17 ;  /* 0x0000001124147220 */ /* 0x000fe20000410000 */
[----:B-1----:R-:W-:Y:S02]  /*2370*/  LEA R22, P2, R18, UR10, 0x2 ;  /* 0x0000000a12167c11 */ /* 0x002fe4000f8410ff */
[----:B------:R-:W-:Y:S01]  /*2380*/  IADD3 R19, PT, PT, R19, R21, RZ ;  /* 0x0000001513137210 */ /* 0x000fe20007ffe0ff */
[----:B------:R-:W-:Y:S01]  /*2390*/  FMUL.FTZ R21, R30, R17 ;  /* 0x000000111e157220 */ /* 0x000fe20000410000 */
[----:B------:R-:W-:Y:S02]  /*23a0*/  FFMA.FTZ R20, R24, R20, R27 ;  /* 0x0000001418147223 */ /* 0x000fe4000001001b */
[----:B------:R-:W-:Y:S01]  /*23b0*/  LEA.HI.X R23, R18, UR11, R19, 0x2, P2 ;  /* 0x0000000b12177c11 */ /* 0x000fe200090f1413 */
[----:B------:R-:W-:-:S05]  /*23c0*/  FFMA.FTZ R21, R25, R21, R26 ;  /* 0x0000001519157223 */ /* 0x000fca000001001a */
[----:B------:R1:W-:Y:S02]  /*23d0*/  STG.E.64 desc[UR6][R22.64], R20 ;  /* 0x0000001416007986 */ /* 0x0003e4000c101b06 */
.L_x_4064:
[----:B------:R-:W-:Y:S05]  /*23e0*/  BSYNC.RECONVERGENT B1 ;  /* 0x0000000000017941 */ /* 0x000fea0003800200 */
.L_x_4063:
        /* <DEDUP_REMOVED lines=13> */
[----:B01----:R-:W-:Y:S01]  /*24c0*/  MOV R20, R58 ;  /* 0x0000003a00147202 */ /* 0x003fe20000000f00 */
[----:B------:R-:W-:Y:S01]  /*24d0*/  FADD.FTZ R34, -R16, R34 ;  /* 0x0000002210227221 */ /* 0x000fe20000010100 */
[----:B------:R-:W-:Y:S01]  /*24e0*/  MOV R21, R61 ;  /* 0x0000003d00157202 */ /* 0x000fe20000000f00 */
[----:B------:R-:W0:Y:S02]  /*24f0*/  LDCU.64 UR10, c[0x0][0x380] ;  /* 0x00007000ff0a77ac */ /* 0x000e240008000a00 */
[----:B------:R-:W-:-:S04]  /*2500*/  FMUL.FTZ R18, R34, R17 ;  /* 0x0000001122127220 */ /* 0x000fc80000410000 */
[----:B------:R-:W-:Y:S01]  /*2510*/  FFMA.FTZ R18, R24, R18, R27 ;  /* 0x0000001218127223 */ /* 0x000fe2000001001b */
[----:B--2---:R-:W-:Y:S02]  /*2520*/  IMAD R29, R29, UR4, RZ ;  /* 0x000000041d1d7c24 */ /* 0x004fe4000f8e02ff */
[----:B------:R-:W-:-:S04]  /*2530*/  IMAD.WIDE.U32 R20, R28, UR4, R20 ;  /* 0x000000041c147c25 */ /* 0x000fc8000f8e0014 */
[----:B------:R-:W-:Y:S02]  /*2540*/  IMAD R29, R28, UR5, R29 ;  /* 0x000000051c1d7c24 */ /* 0x000fe4000f8e021d */
[----:B------:R-:W-:Y:S01]  /*2550*/  FADD.FTZ R28, -R16, R35 ;  /* 0x00000023101c7221 */ /* 0x000fe20000010100 */
[----:B0-----:R-:W-:Y:S02]  /*2560*/  LEA R22, P5, R20, UR10, 0x2 ;  /* 0x0000000a14167c11 */ /* 0x001fe4000f8a10ff */
[----:B------:R-:W-:Y:S01]  /*2570*/  IADD3 R29, PT, PT, R21, R29, RZ ;  /* 0x0000001d151d7210 */ /* 0x000fe20007ffe0ff */
[----:B------:R-:W-:-:S03]  /*2580*/  FMUL.FTZ R19, R28, R17 ;  /* 0x000000111c137220 */ /* 0x000fc60000410000 */
[----:B------:R-:W-:Y:S01]  /*2590*/  LEA.HI.X R23, R20, UR11, R29, 0x2, P5 ;  /* 0x0000000b14177c11 */ /* 0x000fe2000a8f141d */
[----:B------:R-:W-:-:S05]  /*25a0*/  FFMA.FTZ R19, R25, R19, R26 ;  /* 0x0000001319137223 */ /* 0x000fca000001001a */
[----:B------:R2:W-:Y:S02]  /*25b0*/  STG.E.64 desc[UR6][R22.64], R18 ;  /* 0x0000001216007986 */ /* 0x0005e4000c101b06 */
.L_x_4066:
[----:B------:R-:W-:Y:S05]  /*25c0*/  BSYNC.RECONVERGENT B1 ;  /* 0x0000000000017941 */ /* 0x000fea0003800200 */
.L_x_4065:
[----:B------:R-:W-:Y:S04]  /*25d0*/  BSSY.RECONVERGENT B1, `(.L_x_4067) ;  /* 0x0000013000017945 */ /* 0x000fe80003800200 */
[----:B------:R-:W-:Y:S05]  /*25e0*/  @P1 BRA `(.L_x_4068) ;  /* 0x0000000000441947 */ /* 0x000fea0003800000 */
[----:B------:R-:W2:Y:S01]  /*25f0*/  LDCU.64 UR4, c[0x0][0x3e0] ;  /* 0x00007c00ff0477ac */ /* 0x000ea20008000a00 */
[----:B01----:R-:W-:Y:S01]  /*2600*/  MOV R20, R58 ;  /* 0x0000003a00147202 */ /* 0x003fe20000000f00 */
[C---:B------:R-:W-:Y:S01]  /*2610*/  FADD.FTZ R38, -R16.reuse, R38 ;  /* 0x0000002610267221 */ /* 0x040fe20000010100 */
[----:B------:R-:W-:Y:S01]  /*2620*/  MOV R21, R61 ;  /* 0x0000003d00157202 */ /* 0x000fe20000000f00 */
[----:B------:R-:W0:Y:S01]  /*2630*/  LDCU.64 UR10, c[0x0][0x380] ;  /* 0x00007000ff0a77ac */ /* 0x000e220008000a00 */
[----:B------:R-:W-:Y:S01]  /*2640*/  FADD.FTZ R28, -R16, R39 ;  /* 0x00000027101c7221 */ /* 0x000fe20000010100 */
[----:B--2---:R-:W-:Y:S02]  /*2650*/  IMAD R18, R49, UR4, RZ ;  /* 0x0000000431127c24 */ /* 0x004fe4000f8e02ff */
[----:B------:R-:W-:-:S04]  /*2660*/  IMAD.WIDE.U32 R20, R9, UR4, R20 ;  /* 0x0000000409147c25 */ /* 0x000fc8000f8e0014 */
[----:B------:R-:W-:Y:S02]  /*2670*/  IMAD R19, R9, UR5, R18 ;  /* 0x0000000509137c24 */ /* 0x000fe4000f8e0212 */
[----:B------:R-:W-:Y:S01]  /*2680*/  FMUL.FTZ R18, R38, R17 ;  /* 0x0000001126127220 */ /* 0x000fe20000410000 */
[----:B0-----:R-:W-:Y:S02]  /*2690*/  LEA R22, P1, R20, UR10, 0x2 ;  /* 0x0000000a14167c11 */ /* 0x001fe4000f8210ff */
[----:B------:R-:W-:Y:S01]  /*26a0*/  IADD3 R21, PT, PT, R21, R19, RZ ;  /* 0x0000001315157210 */ /* 0x000fe20007ffe0ff */
[----:B------:R-:W-:Y:S01]  /*26b0*/  FMUL.FTZ R19, R28, R17 ;  /* 0x000000111c137220 */ /* 0x000fe20000410000 */
[----:B------:R-:W-:Y:S02]  /*26c0*/  FFMA.FTZ R18, R24, R18, R27 ;  /* 0x0000001218127223 */ /* 0x000fe4000001001b */
[----:B------:R-:W-:Y:S01]  /*26d0*/  LEA.HI.X R23, R20, UR11, R21, 0x2, P1 ;  /* 0x0000000b14177c11 */ /* 0x000fe200088f1415 */
[----:B------:R-:W-:-:S05]  /*26e0*/  FFMA.FTZ R19, R25, R19, R26 ;  /* 0x0000001319137223 */ /* 0x000fca000001001a */
[----:B------:R3:W-:Y:S02]  /*26f0*/  STG.E.64 desc[UR6][R22.64], R18 ;  /* 0x0000001216007986 */ /* 0x0007e4000c101b06 */
.L_x_4068:
[----:B------:R-:W-:Y:S05]  /*2700*/  BSYNC.RECONVERGENT B1 ;  /* 0x0000000000017941 */ /* 0x000fea0003800200 */
.L_x_4067:
[----:B------:R-:W-:Y:S04]  /*2710*/  BSSY.RECONVERGENT B1, `(.L_x_4069) ;  /* 0x0000013000017945 */ /* 0x000fe80003800200 */
[----:B------:R-:W-:Y:S05]  /*2720*/  @P6 BRA `(.L_x_4070) ;  /* 0x0000000000446947 */ /* 0x000fea0003800000 */
[----:B------:R-:W4:Y:S01]  /*2730*/  LDCU.64 UR4, c[0x0][0x3e0] ;  /* 0x00007c00ff0477ac */ /* 0x000f220008000a00 */
[----:B--23--:R-:W-:Y:S01]  /*2740*/  MOV R18, R58 ;  /* 0x0000003a00127202 */ /* 0x00cfe20000000f00 */
[C---:B------:R-:W-:Y:S01]  /*2750*/  FADD.FTZ R40, -R16.reuse, R40 ;  /* 0x0000002810287221 */ /* 0x040fe20000010100 */
[----:B------:R-:W-:Y:S01]  /*2760*/  MOV R19, R61 ;  /* 0x0000003d00137202 */ /* 0x000fe20000000f00 */
[----:B------:R-:W2:Y:S01]  /*2770*/  LDCU.64 UR10, c[0x0][0x380] ;  /* 0x00007000ff0a77ac */ /* 0x000ea20008000a00 */
[----:B------:R-:W-:Y:S01]  /*2780*/  FADD.FTZ R28, -R16, R41 ;  /* 0x00000029101c7221 */ /* 0x000fe20000010100 */
[----:B01----:R-:W-:-:S04]  /*2790*/  FMUL.FTZ R20, R40, R17 ;  /* 0x0000001128147220 */ /* 0x003fc80000410000 */
[----:B------:R-:W-:Y:S01]  /*27a0*/  FFMA.FTZ R20, R24, R20, R27 ;  /* 0x0000001418147223 */ /* 0x000fe2000001001b */
[----:B----4-:R-:W-:Y:S02]  /*27b0*/  IMAD R21, R51, UR4, RZ ;  /* 0x0000000433157c24 */ /* 0x010fe4000f8e02ff */
[----:B------:R-:W-:-:S04]  /*27c0*/  IMAD.WIDE.U32 R18, R10, UR4, R18 ;  /* 0x000000040a127c25 */ /* 0x000fc8000f8e0012 */
[----:B------:R-:W-:Y:S01]  /*27d0*/  IMAD R21, R10, UR5, R21 ;  /* 0x000000050a157c24 */ /* 0x000fe2000f8e0215 */
[----:B--2---:R-:W-:-:S04]  /*27e0*/  LEA R22, P1, R18, UR10, 0x2 ;  /* 0x0000000a12167c11 */ /* 0x004fc8000f8210ff */
[----:B------:R-:W-:Y:S01]  /*27f0*/  IADD3 R19, PT, PT, R19, R21, RZ ;  /* 0x0000001513137210 */ /* 0x000fe20007ffe0ff */
[----:B------:R-:W-:-:S03]  /*2800*/  FMUL.FTZ R21, R28, R17 ;  /* 0x000000111c157220 */ /* 0x000fc60000410000 */
[----:B------:R-:W-:Y:S01]  /*2810*/  LEA.HI.X R23, R18, UR11, R19, 0x2, P1 ;  /* 0x0000000b12177c11 */ /* 0x000fe200088f1413 */
[----:B------:R-:W-:-:S05]  /*2820*/  FFMA.FTZ R21, R25, R21, R26 ;  /* 0x0000001519157223 */ /* 0x000fca000001001a */
[----:B------:R4:W-:Y:S02]  /*2830*/  STG.E.64 desc[UR6][R22.64], R20 ;  /* 0x0000001416007986 */ /* 0x0009e4000c101b06 */
.L_x_4070:
[----:B------:R-:W-:Y:S05]  /*2840*/  BSYNC.RECONVERGENT B1 ;  /* 0x0000000000017941 */ /* 0x000fea0003800200 */
.L_x_4069:
[----:B------:R-:W-:Y:S04]  /*2850*/  BSSY.RECONVERGENT B1, `(.L_x_4071) ;  /* 0x0000013000017945 */ /* 0x000fe80003800200 */
[----:B------:R-:W-:Y:S05]  /*2860*/  @P2 BRA `(.L_x_4072) ;  /* 0x0000000000442947 */ /* 0x000fea0003800000 */
[----:B------:R-:W5:Y:S01]  /*2870*/  LDCU.64 UR4, c[0x0][0x3e0] ;  /* 0x00007c00ff0477ac */ /* 0x000f620008000a00 */
[----:B--23--:R-:W-:Y:S01]  /*2880*/  MOV R18, R58 ;  /* 0x0000003a00127202 */ /* 0x00cfe20000000f00 */
[C---:B------:R-:W-:Y:S01]  /*2890*/  FADD.FTZ R42, -R16.reuse, R42 ;  /* 0x0000002a102a7221 */ /* 0x040fe20000010100 */
[----:B------:R-:W-:Y:S01]  /*28a0*/  MOV R19, R61 ;  /* 0x0000003d00137202 */ /* 0x000fe20000000f00 */
[----:B------:R-:W2:Y:S01]  /*28b0*/  LDCU.64 UR10, c[0x0][0x380] ;  /* 0x00007000ff0a77ac */ /* 0x000ea20008000a00 */
[----:B------:R-:W-:Y:S01]  /*28c0*/  FADD.FTZ R28, -R16, R43 ;  /* 0x0000002b101c7221 */ /* 0x000fe20000010100 */
[----:B01--4-:R-:W-:-:S03]  /*28d0*/  FMUL.FTZ R22, R42, R17 ;  /* 0x000000112a167220 */ /* 0x013fc60000410000 */
[----:B------:R-:W-:Y:S01]  /*28e0*/  FMUL.FTZ R23, R28, R17 ;  /* 0x000000111c177220 */ /* 0x000fe20000410000 */
[----:B------:R-:W-:-:S03]  /*28f0*/  FFMA.FTZ R22, R24, R22, R27 ;  /* 0x0000001618167223 */ /* 0x000fc6000001001b */
[----:B------:R-:W-:Y:S01]  /*2900*/  FFMA.FTZ R23, R25, R23, R26 ;  /* 0x0000001719177223 */ /* 0x000fe2000001001a */
[----:B-----5:R-:W-:Y:S02]  /*2910*/  IMAD R20, R53, UR4, RZ ;  /* 0x0000000435147c24 */ /* 0x020fe4000f8e02ff */
[----:B------:R-:W-:-:S04]  /*2920*/  IMAD.WIDE.U32 R18, R11, UR4, R18 ;  /* 0x000000040b127c25 */ /* 0x000fc8000f8e0012 */
[----:B------:R-:W-:Y:S01]  /*2930*/  IMAD R21, R11, UR5, R20 ;  /* 0x000000050b157c24 */ /* 0x000fe2000f8e0214 */
[----:B--2---:R-:W-:-:S04]  /*2940*/  LEA R20, P1, R18, UR10, 0x2 ;  /* 0x0000000a12147c11 */ /* 0x004fc8000f8210ff */
[----:B------:R-:W-:-:S04]  /*2950*/  IADD3 R21, PT, PT, R19, R21, RZ ;  /* 0x0000001513157210 */ /* 0x000fc80007ffe0ff */
[----:B------:R-:W-:-:S05]  /*2960*/  LEA.HI.X R21, R18, UR11, R21, 0x2, P1 ;  /* 0x0000000b12157c11 */ /* 0x000fca00088f1415 */
[----:B------:R0:W-:Y:S02]  /*2970*/  STG.E.64 desc[UR6][R20.64], R22 ;  /* 0x0000001614007986 */ /* 0x0001e4000c101b06 */
.L_x_4072:
[----:B------:R-:W-:Y:S05]  /*2980*/  BSYNC.RECONVERGENT B1 ;  /* 0x0000000000017941 */ /* 0x000fea0003800200 */
.L_x_4071:
        /* <DEDUP_REMOVED lines=19> */
.L_x_4074:
[----:B------:R-:W-:Y:S05]  /*2ac0*/  BSYNC.RECONVERGENT B1 ;  /* 0x0000000000017941 */ /* 0x000fea0003800200 */
.L_x_4073:
[----:B------:R-:W-:Y:S05]  /*2ad0*/  @P4 BRA `(.L_x_4075) ;  /* 0x0000001000404947 */ /* 0x000fea0003800000 */
[----:B------:R-:W0:Y:S01]  /*2ae0*/  LDCU.64 UR4, c[0x0][0x3e0] ;  /* 0x00007c00ff0477ac */ /* 0x000e220008000a00 */
[----:B--23--:R-:W-:Y:S01]  /*2af0*/  MOV R18, R58 ;  /* 0x0000003a00127202 */ /* 0x00cfe20000000f00 */
[----:B------:R-:W-:Y:S01]  /*2b00*/  FADD.FTZ R46, -R16, R46 ;  /* 0x0000002e102e7221 */ /* 0x000fe20000010100 */
[----:B------:R-:W-:Y:S01]  /*2b10*/  MOV R19, R61 ;  /* 0x0000003d00137202 */ /* 0x000fe20000000f00 */
[----:B------:R-:W2:Y:S02]  /*2b20*/  LDCU.64 UR8, c[0x0][0x380] ;  /* 0x00007000ff0877ac */ /* 0x000ea40008000a00 */
[----:B------:R-:W-:-:S04]  /*2b30*/  FMUL.FTZ R46, R46, R17 ;  /* 0x000000112e2e7220 */ /* 0x000fc80000410000 */
[----:B------:R-:W-:Y:S01]  /*2b40*/  FFMA.FTZ R24, R24, R46, R27 ;  /* 0x0000002e18187223 */ /* 0x000fe2000001001b */
[----:B01--4-:R-:W-:Y:S02]  /*2b50*/  IMAD R20, R57, UR4, RZ ;  /* 0x0000000439147c24 */ /* 0x013fe4000f8e02ff */
[----:B------:R-:W-:-:S04]  /*2b60*/  IMAD.WIDE.U32 R18, R13, UR4, R18 ;  /* 0x000000040d127c25 */ /* 0x000fc8000f8e0012 */
[----:B------:R-:W-:Y:S02]  /*2b70*/  IMAD R21, R13, UR5, R20 ;  /* 0x000000050d157c24 */ /* 0x000fe4000f8e0214 */
[----:B------:R-:W-:Y:S01]  /*2b80*/  FADD.FTZ R20, -R16, R47 ;  /* 0x0000002f10147221 */ /* 0x000fe20000010100 */
[----:B--2---:R-:W-:Y:S02]  /*2b90*/  LEA R16, P1, R18, UR8, 0x2 ;  /* 0x0000000812107c11 */ /* 0x004fe4000f8210ff */
[----:B------:R-:W-:Y:S01]  /*2ba0*/  IADD3 R21, PT, PT, R19, R21, RZ ;  /* 0x0000001513157210 */ /* 0x000fe20007ffe0ff */
[----:B------:R-:W-:-:S03]  /*2bb0*/  FMUL.FTZ R20, R20, R17 ;  /* 0x0000001114147220 */ /* 0x000fc60000410000 */
[----:B------:R-:W-:Y:S01]  /*2bc0*/  LEA.HI.X R17, R18, UR9, R21, 0x2, P1 ;  /* 0x0000000912117c11 */ /* 0x000fe200088f1415 */
[----:B------:R-:W-:-:S05]  /*2bd0*/  FFMA.FTZ R25, R25, R20, R26 ;  /* 0x0000001419197223 */ /* 0x000fca000001001a */
[----:B------:R0:W-:Y:S01]  /*2be0*/  STG.E.64 desc[UR6][R16.64], R24 ;  /* 0x0000001810007986 */ /* 0x0001e2000c101b06 */
[----:B------:R-:W-:Y:S05]  /*2bf0*/  BRA `(.L_x_4075) ;  /* 0x0000000c00f87947 */ /* 0x000fea0003800000 */
.L_x_4060:
        /* <DEDUP_REMOVED lines=9> */
[C---:B------:R-:W-:Y:S01]  /*2c90*/  FADD.FTZ R18, -R16.reuse, R33 ;  /* 0x0000002110127221 */ /* 0x040fe20000010100 */
[----:B------:R-:W-:Y:S01]  /*2ca0*/  FADD.FTZ R32, -R16, R32 ;  /* 0x0000002010207221 */ /* 0x000fe20000010100 */
        /* <DEDUP_REMOVED lines=12> */
[----:B------:R-:W0:Y:S03]  /*2d70*/  MUFU.EX2 R18, R18 ;  /* 0x0000001200127308 */ /* 0x000e260000000800 */
        /* <DEDUP_REMOVED lines=12> */
.L_x_4077:
[----:B------:R-:W-:Y:S05]  /*2e40*/  BSYNC.RECONVERGENT B1 ;  /* 0x0000000000017941 */ /* 0x000fea0003800200 */
.L_x_4076:
[----:B------:R-:W-:Y:S04]  /*2e50*/  BSSY.RECONVERGENT B1, `(.L_x_4078) ;  /* 0x000001d000017945 */ /* 0x000fe80003800200 */
[----:B------:R-:W-:Y:S05]  /*2e60*/  @P3 BRA `(.L_x_4079) ;  /* 0x00000000006c3947 */ /* 0x000fea0003800000 */
[C---:B------:R-:W-:Y:S01]  /*2e70*/  FADD.FTZ R36, -R16.reuse, R36 ;  /* 0x0000002410247221 */ /* 0x040fe20000010100 */
[----:B0-----:R-:W-:Y:S01]  /*2e80*/  FADD.FTZ R18, -R16, R37 ;  /* 0x0000002510127221 */ /* 0x001fe20000010100 */
        /* <DEDUP_REMOVED lines=25> */
.L_x_4079:
[----:B------:R-:W-:Y:S05]  /*3020*/  BSYNC.RECONVERGENT B1 ;  /* 0x0000000000017941 */ /* 0x000fea0003800200 */
.L_x_4078:
        /* <DEDUP_REMOVED lines=13> */
[----:B01----:R-:W-:Y:S01]  /*3100*/  FADD.FTZ R18, -R16, R35 ;  /* 0x0000002310127221 */ /* 0x003fe20000010100 */
        /* <DEDUP_REMOVED lines=25> */
.L_x_4081:
[----:B------:R-:W-:Y:S05]  /*32a0*/  BSYNC.RECONVERGENT B1 ;  /* 0x0000000000017941 */ /* 0x000fea0003800200 */
.L_x_4080:
[----:B------:R-:W-:Y:S04]  /*32b0*/  BSSY.RECONVERGENT B1, `(.L_x_4082) ;  /* 0x000001d000017945 */ /* 0x000fe80003800200 */
[----:B------:R-:W-:Y:S05]  /*32c0*/  @P1 BRA `(.L_x_4083) ;  /* 0x00000000006c1947 */ /* 0x000fea0003800000 */
[C---:B------:R-:W-:Y:S01]  /*32d0*/  FADD.FTZ R38, -R16.reuse, R38 ;  /* 0x0000002610267221 */ /* 0x040fe20000010100 */
[----:B012---:R-:W-:Y:S01]  /*32e0*/  FADD.FTZ R18, -R16, R39 ;  /* 0x0000002710127221 */ /* 0x007fe20000010100 */
        /* <DEDUP_REMOVED lines=25> */
.L_x_4083:
[----:B------:R-:W-:Y:S05]  /*3480*/  BSYNC.RECONVERGENT B1 ;  /* 0x0000000000017941 */ /* 0x000fea0003800200 */
.L_x_4082:
[----:B------:R-:W-:Y:S04]  /*3490*/  BSSY.RECONVERGENT B1, `(.L_x_4084) ;  /* 0x000001d000017945 */ /* 0x000fe80003800200 */
[----:B------:R-:W-:Y:S05]  /*34a0*/  @P6 BRA `(.L_x_4085) ;  /* 0x00000000006c6947 */ /* 0x000fea0003800000 */
[C---:B------:R-:W-:Y:S01]  /*34b0*/  FADD.FTZ R40, -R16.reuse, R40 ;  /* 0x0000002810287221 */ /* 0x040fe20000010100 */
[----:B0123--:R-:W-:Y:S01]  /*34c0*/  FADD.FTZ R18, -R16, R41 ;  /* 0x0000002910127221 */ /* 0x00ffe20000010100 */
        /* <DEDUP_REMOVED lines=25> */
.L_x_4085:
[----:B------:R-:W-:Y:S05]  /*3660*/  BSYNC.RECONVERGENT B1 ;  /* 0x0000000000017941 */ /* 0x000fea0003800200 */
.L_x_4084:
        /* <DEDUP_REMOVED lines=29> */
.L_x_4087:
[----:B------:R-:W-:Y:S05]  /*3840*/  BSYNC.RECONVERGENT B1 ;  /* 0x0000000000017941 */ /* 0x000fea0003800200 */
.L_x_4086:
        /* <DEDUP_REMOVED lines=29> */
.L_x_4089:
[----:B------:R-:W-:Y:S05]  /*3a20*/  BSYNC.RECONVERGENT B1 ;  /* 0x0000000000017941 */ /* 0x000fea0003800200 */
.L_x_4088:
[----:B------:R-:W-:Y:S05]  /*3a30*/  @P4 BRA `(.L_x_4075) ;  /* 0x0000000000684947 */ /* 0x000fea0003800000 */
[C---:B------:R-:W-:Y:S01]  /*3a40*/  FADD.FTZ R46, -R16.reuse, R46 ;  /* 0x0000002e102e7221 */ /* 0x040fe20000010100 */
[----:B------:R-:W-:Y:S01]  /*3a50*/  FADD.FTZ R16, -R16, R47 ;  /* 0x0000002f10107221 */ /* 0x000fe20000010100 */
        /* <DEDUP_REMOVED lines=8> */
[----:B------:R-:W-:-:S05]  /*3ae0*/  FMUL.FTZ R17, R26, -1.4426950216293334961 ;  /* 0xbfb8aa3b1a117820 */ /* 0x000fca0000410000 */
[----:B------:R-:W5:Y:S01]  /*3af0*/  MUFU.EX2 R16, R16 ;  /* 0x0000001000107308 */ /* 0x000f620000000800 */
[----:B0-----:R-:W-:-:S03]  /*3b00*/  IMAD R22, R57, UR4, RZ ;  /* 0x0000000439167c24 */ /* 0x001fc6000f8e02ff */
[----:B------:R-:W0:Y:S01]  /*3b10*/  MUFU.EX2 R17, R17 ;  /* 0x0000001100117308 */ /* 0x000e220000000800 */
[----:B------:R-:W-:-:S04]  /*3b20*/  IMAD.WIDE.U32 R58, R13, UR4, R58 ;  /* 0x000000040d3a7c25 */ /* 0x000fc8000f8e003a */
[----:B-1234-:R-:W-:Y:S02]  /*3b30*/  IMAD R21, R13, UR5, R22 ;  /* 0x000000050d157c24 */ /* 0x01efe4000f8e0216 */
[----:B-----5:R-:W-:Y:S01]  /*3b40*/  FADD.FTZ R18, R16, 1 ;  /* 0x3f80000010127421 */ /* 0x020fe20000010000 */
[C---:B------:R-:W-:Y:S02]  /*3b50*/  LEA R16, P1, R58.reuse, UR8, 0x2 ;  /* 0x000000083a107c11 */ /* 0x040fe4000f8210ff */
        /* <DEDUP_REMOVED lines=8> */
.L_x_4075:
[----:B------:R-:W-:Y:S05]  /*3be0*/  BSYNC.RECONVERGENT B0 ;  /* 0x0000000000007941 */ /* 0x000fea0003800200 */
.L_x_4059:
        /* <DEDUP_REMOVED lines=8> */
.L_x_4091:
        /* <DEDUP_REMOVED lines=9> */
.L_x_4944:


//--------------------- .text._Z35group_norm_nhwc_fwd_one_pass_kernelI11Fp32IOBf16WLi128ELi112ELi448EEv26Group_norm_nhwc_fwd_params --------------------------
	.section	.text._Z35group_norm_nhwc_fwd_one_pass_kernelI11Fp32IOBf16WLi128ELi112ELi448EEv26Group_norm_nhwc_fwd_params,"ax",@progbits
	.align	128
        .global         _Z35group_norm_nhwc_fwd_one_pass_kernelI11Fp32IOBf16WLi128ELi112ELi448EEv26Group_norm_nhwc_fwd_params
        .type           _Z35group_norm_nhwc_fwd_one_pass_kernelI11Fp32IOBf16WLi128ELi112ELi448EEv26Group_norm_nhwc_fwd_params,@function
        .size           _Z35group_norm_nhwc_fwd_one_pass_kernelI11Fp32IOBf16WLi128ELi112ELi448EEv26Group_norm_nhwc_fwd_params,(.L_x_4945 - _Z35group_norm_nhwc_fwd_one_pass_kernelI11Fp32IOBf16WLi128ELi112ELi448EEv26Group_norm_nhwc_fwd_params)
        .other          _Z35group_norm_nhwc_fwd_one_pass_kernelI11Fp32IOBf16WLi128ELi112ELi448EEv26Group_norm_nhwc_fwd_params,@"STO_CUDA_ENTRY STV_DEFAULT"
_Z35group_norm_nhwc_fwd_one_pass_kernelI11Fp32IOBf16WLi128ELi112ELi448EEv26Group_norm_nhwc_fwd_params:
.text._Z35group_norm_nhwc_fwd_one_pass_kernelI11Fp32IOBf16WLi128ELi112ELi448EEv26Group_norm_nhwc_fwd_params:
        /* <DEDUP_REMOVED lines=61> */
.L_x_4167:
[----:B01234-:R-:W0:Y:S01]  /*03d0*/  LDC R36, c[0x0][0x3f8] ;  /* 0x0000fe00ff247b82 */ /* 0x01fe220000000800 */
[----:B------:R-:W1:Y:S01]  /*03e0*/  LDCU.64 UR4, c[0x0][0x3e8] ;  /* 0x00007d00ff0477ac */ /* 0x000e620008000a00 */
[----:B------:R-:W-:Y:S02]  /*03f0*/  LOP3.LUT R103, R2, 0xffff, RZ, 0xc0, !PT ;  /* 0x0000ffff02677812 */ /* 0x000fe400078ec0ff */
[----:B------:R-:W-:Y:S01]  /*0400*/  CS2R R90, SRZ ;  /* 0x00000000005a7805 */ /* 0x000fe2000001ff00 */
[----:B------:R-:W2:Y:S01]  /*0410*/  LDCU.64 UR8, c[0x0][0x3f0] ;  /* 0x00007e00ff0877ac */ /* 0x000ea20008000a00 */
[----:B-1----:R-:W-:Y:S02]  /*0420*/  ISETP.GE.U32.AND P4, PT, R56, UR4, PT ;  /* 0x0000000438007c0c */ /* 0x002fe4000bf86070 */
[----:B------:R-:W-:Y:S02]  /*0430*/  ISETP.GE.U32.AND P5, PT, R30, UR4, PT ;  /* 0x000000041e007c0c */ /* 0x000fe4000bfa6070 */
[----:B------:R-:W-:-:S02]  /*0440*/  ISETP.GE.AND.EX P4, PT, R31, UR5, PT, P4 ;  /* 0x000000051f007c0c */ /* 0x000fc4000bf86340 */
[----:B0-----:R-:W-:Y:S02]  /*0450*/  IABS R35, R36 ;  /* 0x0000002400237213 */ /* 0x001fe40000000000 */
        /* <DEDUP_REMOVED lines=369> */
.L_x_4093:
[----:B------:R-:W-:Y:S05]  /*1b70*/  BSYNC.RECONVERGENT B0 ;  /* 0x0000000000007941 */ /* 0x000fea0003800200 */
.L_x_4092:
        /* <DEDUP_REMOVED lines=41> */
.L_x_4095:
[----:B------:R-:W-:Y:S05]  /*1e10*/  BSYNC.RECONVERGENT B0 ;  /* 0x0000000000007941 */ /* 0x000fea0003800200 */
.L_x_4094:
        /* <DEDUP_REMOVED lines=24> */
.L_x_4098:
[----:B----4-:R-:W3:Y:S04]  /*1fa0*/  LDG.E.STRONG.GPU R34, desc[UR6][R32.64] ;  /* 0x0000000620227981 */ /* 0x010ee8000c1ef900 */
[----:B---3--:R-:W-:Y:S01]  /*1fb0*/  CCTL.IVALL ;  /* 0x00000000ff00798f */ /* 0x008fe20002000000 */
[----:B------:R-:W-:Y:S05]  /*1fc0*/  YIELD ;  /* 0x0000000000007946 */ /* 0x000fea0003800000 */
[----:B------:R-:W-:-:S13]  /*1fd0*/  ISETP.NE.AND P2, PT, R34, R39, PT ;  /* 0x000000272200720c */ /* 0x000fda0003f45270 */
[----:B------:R-:W-:Y:S05]  /*1fe0*/  @P2 BRA `(.L_x_4098) ;  /* 0xfffffffc00ec2947 */ /* 0x000fea000383ffff */
.L_x_4097:
        /* <DEDUP_REMOVED lines=15> */
.L_x_4100:
        /* <DEDUP_REMOVED lines=60> */
.L_x_4099:
        /* <DEDUP_REMOVED lines=35> */
.L_x_4101:
        /* <DEDUP_REMOVED lines=18> */
.L_x_4102:
        /* <DEDUP_REMOVED lines=9> */
.L_x_4103:
[----:B------:R-:W-:Y:S05]  /*2880*/  BSYNC.RECONVERGENT B0 ;  /* 0x0000000000007941 */ /* 0x000fea0003800200 */
.L_x_4096:
[----:B------:R-:W5:Y:S01]  /*2890*/  S2UR UR5, SR_CgaCtaId ;  /* 0x00000000000579c3 */ /* 0x000f620000008800 */
[----:B------:R-:W0:Y:S01]  /*28a0*/  LDCU UR8, c[0x0][0x414] ;  /* 0x00008280ff0877ac */ /* 0x000e220008000800 */
[----:B------:R-:W-:Y:S01]  /*28b0*/  LOP3.LUT R41, R2, 0xffff, RZ, 0xc0, !PT ;  /* 0x0000ffff02297812 */ /* 0x000fe200078ec0ff */
[----:B------:R-:W-:-:S03]  /*28c0*/  UMOV UR4, 0x400 ;  /* 0x0000040000047882 */ /* 0x000fc60000000000 */
[----:B------:R-:W-:Y:S02]  /*28d0*/  IADD3 R41, PT, PT, R0, R41, RZ ;  /* 0x0000002900297210 */ /* 0x000fe40007ffe0ff */
[----:B----4-:R-:W2:Y:S08]  /*28e0*/  @P0 LDC.64 R34, c[0x0][0x388] ;  /* 0x0000e200ff220b82 */ /* 0x010eb00000000a00 */
[----:B-1----:R-:W1:Y:S01]  /*28f0*/  LDC.64 R36, c[0x0][0x398] ;  /* 0x0000e600ff247b82 */ /* 0x002e620000000a00 */
[----:B-----5:R-:W-:-:S07]  /*2900*/  ULEA UR4, UR5, UR4, 0x18 ;  /* 0x0000000405047291 */ /* 0x020fce000f8ec0ff */
[----:B---3--:R-:W3:Y:S01]  /*2910*/  LDC.64 R32, c[0x0][0x3a0] ;  /* 0x0000e800ff207b82 */ /* 0x008ee20000000a00 */
[----:B--2---:R-:W-:-:S04]  /*2920*/  @P0 IMAD.WIDE R38, R59, 0x8, R34 ;  /* 0x000000083b260825 */ /* 0x004fc800078e0222 */
[----:B0-----:R-:W-:Y:S01]  /*2930*/  @P0 FMUL.FTZ R34, R54, UR8 ;  /* 0x0000000836220c20 */ /* 0x001fe20008410000 */
[----:B------:R-:W-:Y:S01]  /*2940*/  @P0 FMUL.FTZ R35, R55, UR8 ;  /* 0x0000000837230c20 */ /* 0x000fe20008410000 */
[----:B------:R-:W-:Y:S04]  /*2950*/  @!P3 STS.64 [UR4+0x88], R54 ;  /* 0x00008836ff00b988 */ /* 0x000fe80008000a04 */
[----:B------:R0:W-:Y:S01]  /*2960*/  @P0 STG.E.64 desc[UR6][R38.64], R34 ;  /* 0x0000002226000986 */ /* 0x0001e2000c101b06 */
[C---:B-1----:R-:W-:Y:S01]  /*2970*/  IMAD.WIDE R36, R41.reuse, 0x2, R36 ;  /* 0x0000000229247825 */ /* 0x042fe200078e0224 */
[----:B------:R-:W-:Y:S03]  /*2980*/  BAR.SYNC.DEFER_BLOCKING 0x0 ;  /* 0x0000000000007b1d */ /* 0x000fe60000010000 */
[----:B---3--:R-:W-:-:S03]  /*2990*/  IMAD.WIDE R32, R41, 0x2, R32 ;  /* 0x0000000229207825 */ /* 0x008fc600078e0220 */
[----:B------:R-:W2:Y:S04]  /*29a0*/  LDG.E.U16 R42, desc[UR6][R36.64] ;  /* 0x00000006242a7981 */ /* 0x000ea8000c1e1500 */
[----:B------:R-:W3:Y:S04]  /*29b0*/  LDG.E.U16 R43, desc[UR6][R36.64+0x2] ;  /* 0x00000206242b7981 */ /* 0x000ee8000c1e1500 */
[----:B------:R-:W4:Y:S04]  /*29c0*/  LDG.E.U16 R44, desc[UR6][R32.64] ;  /* 0x00000006202c7981 */ /* 0x000f28000c1e1500 */
[----:B------:R-:W5:Y:S01]  /*29d0*/  LDG.E.U16 R45, desc[UR6][R32.64+0x2] ;  /* 0x00000206202d7981 */ /* 0x000f62000c1e1500 */
[----:B0-----:R-:W-:Y:S01]  /*29e0*/  HFMA2 R38, -RZ, RZ, 1.875, 0 ;  /* 0x3f800000ff267431 */ /* 0x001fe200000001ff */
        /* <DEDUP_REMOVED lines=42> */
.L_x_4107:
[----:B------:R-:W-:Y:S05]  /*2c90*/  BSYNC.RECONVERGENT B1 ;  /* 0x0000000000017941 */ /* 0x000fea0003800200 */
.L_x_4106:
[----:B------:R-:W-:Y:S04]  /*2ca0*/  BSSY.RECONVERGENT B1, `(.L_x_4108) ;  /* 0x0000013000017945 */ /* 0x000fe80003800200 */
[----:B------:R-:W-:Y:S05]  /*2cb0*/  @P2 BRA `(.L_x_4109) ;  /* 0x0000000000442947 */ /* 0x000fea0003800000 */
[----:B------:R-:W1:Y:S01]  /*2cc0*/  LDCU.64 UR4, c[0x0][0x3e0] ;  /* 0x00007c00ff0477ac */ /* 0x000e620008000a00 */
[----:B------:R-:W-:Y:S01]  /*2cd0*/  MOV R32, R102 ;  /* 0x0000006600207202 */ /* 0x000fe20000000f00 */
[C---:B0-----:R-:W-:Y:S01]  /*2ce0*/  FADD.FTZ R35, -R0.reuse, R90 ;  /* 0x0000005a00237221 */ /* 0x041fe20000010100 */
[----:B------:R-:W-:Y:S01]  /*2cf0*/  MOV R33, R101 ;  /* 0x0000006500217202 */ /* 0x000fe20000000f00 */
[----:B------:R-:W0:Y:S01]  /*2d00*/  LDCU.64 UR10, c[0x0][0x380] ;  /* 0x00007000ff0a77ac */ /* 0x000e220008000a00 */
[----:B------:R-:W-:Y:S01]  /*2d10*/  FADD.FTZ R91, -R0, R91 ;  /* 0x0000005b005b7221 */ /* 0x000fe20000010100 */
[----:B------:R-:W-:-:S04]  /*2d20*/  FMUL.FTZ R35, R35, R38 ;  /* 0x0000002623237220 */ /* 0x000fc80000410000 */
[----:B------:R-:W-:Y:S01]  /*2d30*/  FFMA.FTZ R36, R39, R35, R42 ;  /* 0x0000002327247223 */ /* 0x000fe2000001002a */
[----:B-1----:R-:W-:Y:S02]  /*2d40*/  IMAD R37, R31, UR4, RZ ;  /* 0x000000041f257c24 */ /* 0x002fe4000f8e02ff */
[----:B------:R-:W-:-:S04]  /*2d50*/  IMAD.WIDE.U32 R32, R56, UR4, R32 ;  /* 0x0000000438207c25 */ /* 0x000fc8000f8e0020 */
[----:B------:R-:W-:Y:S01]  /*2d60*/  IMAD R37, R56, UR5, R37 ;  /* 0x0000000538257c24 */ /* 0x000fe2000f8e0225 */
[----:B0-----:R-:W-:-:S04]  /*2d70*/  LEA R34, P1, R32, UR10, 0x2 ;  /* 0x0000000a20227c11 */ /* 0x001fc8000f8210ff */
[----:B------:R-:W-:Y:S01]  /*2d80*/  IADD3 R33, PT, PT, R33, R37, RZ ;  /* 0x0000002521217210 */ /* 0x000fe20007ffe0ff */
[----:B------:R-:W-:-:S03]  /*2d90*/  FMUL.FTZ R37, R91, R38 ;  /* 0x000000265b257220 */ /* 0x000fc60000410000 */
[----:B------:R-:W-:Y:S01]  /*2da0*/  LEA.HI.X R35, R32, UR11, R33, 0x2, P1 ;  /* 0x0000000b20237c11 */ /* 0x000fe200088f1421 */
[----:B------:R-:W-:-:S05]  /*2db0*/  FFMA.FTZ R37, R40, R37, R41 ;  /* 0x0000002528257223 */ /* 0x000fca0000010029 */
[----:B------:R1:W-:Y:S02]  /*2dc0*/  STG.E.64 desc[UR6][R34.64], R36 ;  /* 0x0000002422007986 */ /* 0x0003e4000c101b06 */
.L_x_4109:
[----:B------:R-:W-:Y:S05]  /*2dd0*/  BSYNC.RECONVERGENT B1 ;  /* 0x0000000000017941 */ /* 0x000fea0003800200 */
.L_x_4108:
        /* <DEDUP_REMOVED lines=12> */
[C---:B01----:R-:W-:Y:S01]  /*2ea0*/  FADD.FTZ R35, -R0.reuse, R88 ;  /* 0x0000005800237221 */ /* 0x043fe20000010100 */
[----:B------:R-:W-:Y:S01]  /*2eb0*/  MOV R33, R101 ;  /* 0x0000006500217202 */ /* 0x000fe20000000f00 */
[----:B------:R-:W0:Y:S01]  /*2ec0*/  LDCU.64 UR10, c[0x0][0x380] ;  /* 0x00007000ff0a77ac */ /* 0x000e220008000a00 */
[----:B------:R-:W-:Y:S01]  /*2ed0*/  FADD.FTZ R89, -R0, R89 ;  /* 0x0000005900597221 */ /* 0x000fe20000010100 */
[----:B------:R-:W-:-:S04]  /*2ee0*/  FMUL.FTZ R35, R35, R38 ;  /* 0x0000002623237220 */ /* 0x000fc80000410000 */
[----:B------:R-:W-:Y:S01]  /*2ef0*/  FFMA.FTZ R36, R39, R35, R42 ;  /* 0x0000002327247223 */ /* 0x000fe2000001002a */
[----:B--2---:R-:W-:Y:S02]  /*2f00*/  IMAD R37, R29, UR4, RZ ;  /* 0x000000041d257c24 */ /* 0x004fe4000f8e02ff */
        /* <DEDUP_REMOVED lines=8> */
.L_x_4111:
[----:B------:R-:W-:Y:S05]  /*2f90*/  BSYNC.RECONVERGENT B1 ;  /* 0x0000000000017941 */ /* 0x000fea0003800200 */
.L_x_4110:
[----:B------:R-:W-:Y:S04]  /*2fa0*/  BSSY.RECONVERGENT B1, `(.L_x_4112) ;  /* 0x0000013000017945 */ /* 0x000fe80003800200 */
[----:B------:R-:W-:Y:S05]  /*2fb0*/  @P6 BRA `(.L_x_4113) ;  /* 0x0000000000446947 */ /* 0x000fea0003800000 */
[----:B------:R-:W3:Y:S01]  /*2fc0*/  LDCU.64 UR4, c[0x0][0x3e0] ;  /* 0x00007c00ff0477ac */ /* 0x000ee20008000a00 */
[----:B012---:R-:W-:Y:S01]  /*2fd0*/  MOV R34, R102 ;  /* 0x0000006600227202 */ /* 0x007fe20000000f00 */
[C---:B------:R-:W-:Y:S01]  /*2fe0*/  FADD.FTZ R33, -R0.reuse, R86 ;  /* 0x0000005600217221 */ /* 0x040fe20000010100 */
[----:B------:R-:W-:Y:S01]  /*2ff0*/  MOV R35, R101 ;  /* 0x0000006500237202 */ /* 0x000fe20000000f00 */
[----:B------:R-:W0:Y:S01]  /*3000*/  LDCU.64 UR10, c[0x0][0x380] ;  /* 0x00007000ff0a77ac */ /* 0x000e220008000a00 */
[----:B------:R-:W-:Y:S01]  /*3010*/  FADD.FTZ R87, -R0, R87 ;  /* 0x0000005700577221 */ /* 0x000fe20000010100 */
        /* <DEDUP_REMOVED lines=11> */
.L_x_4113:
[----:B------:R-:W-:Y:S05]  /*30d0*/  BSYNC.RECONVERGENT B1 ;  /* 0x0000000000017941 */ /* 0x000fea0003800200 */
.L_x_4112:
[----:B------:R-:W-:Y:S04]  /*30e0*/  BSSY.RECONVERGENT B1, `(.L_x_4114) ;  /* 0x0000013000017945 */ /* 0x000fe80003800200 */
[----:B------:R-:W-:Y:S05]  /*30f0*/  @P1 BRA `(.L_x_4115) ;  /* 0x0000000000441947 */ /* 0x000fea0003800000 */
[----:B------:R-:W4:Y:S01]  /*3100*/  LDCU.64 UR4, c[0x0][0x3e0] ;  /* 0x00007c00ff0477ac */ /* 0x000f220008000a00 */
[----:B---3--:R-:W-:Y:S01]  /*3110*/  MOV R32, R102 ;  /* 0x0000006600207202 */ /* 0x008fe20000000f00 */
[C---:B012---:R-:W-:Y:S01]  /*3120*/  FADD.FTZ R35, -R0.reuse, R84 ;  /* 0x0000005400237221 */ /* 0x047fe20000010100 */
[----:B------:R-:W-:Y:S01]  /*3130*/  MOV R33, R101 ;  /* 0x0000006500217202 */ /* 0x000fe20000000f00 */
[----:B------:R-:W0:Y:S01]  /*3140*/  LDCU.64 UR10, c[0x0][0x380] ;  /* 0x00007000ff0a77ac */ /* 0x000e220008000a00 */
[----:B------:R-:W-:Y:S01]  /*3150*/  FADD.FTZ R85, -R0, R85 ;  /* 0x0000005500557221 */ /* 0x000fe20000010100 */
        /* <DEDUP_REMOVED lines=11> */
.L_x_4115:
[----:B------:R-:W-:Y:S05]  /*3210*/  BSYNC.RECONVERGENT B1 ;  /* 0x0000000000017941 */ /* 0x000fea0003800200 */
.L_x_4114:
[----:B------:R-:W-:Y:S04]  /*3220*/  BSSY.RECONVERGENT B1, `(.L_x_4116) ;  /* 0x0000013000017945 */ /* 0x000fe80003800200 */
[----:B------:R-:W-:Y:S05]  /*3230*/  @P2 BRA `(.L_x_4117) ;  /* 0x0000000000442947 */ /* 0x000fea0003800000 */
[----:B------:R-:W5:Y:S01]  /*3240*/  LDCU.64 UR4, c[0x0][0x3e0] ;  /* 0x00007c00ff0477ac */ /* 0x000f620008000a00 */
[----:B---3--:R-:W-:Y:S01]  /*3250*/  MOV R32, R102 ;  /* 0x0000006600207202 */ /* 0x008fe20000000f00 */
[C---:B012-4-:R-:W-:Y:S01]  /*3260*/  FADD.FTZ R35, -R0.reuse, R82 ;  /* 0x0000005200237221 */ /* 0x057fe20000010100 */
[----:B------:R-:W-:Y:S01]  /*3270*/  MOV R33, R101 ;  /* 0x0000006500217202 */ /* 0x000fe20000000f00 */
[----:B------:R-:W0:Y:S01]  /*3280*/  LDCU.64 UR10, c[0x0][0x380] ;  /* 0x00007000ff0a77ac */ /* 0x000e220008000a00 */
[----:B------:R-:W-:Y:S01]  /*3290*/  FADD.FTZ R83, -R0, R83 ;  /* 0x0000005300537221 */ /* 0x000fe20000010100 */
[----:B------:R-:W-:-:S04]  /*32a0*/  FMUL.FTZ R35, R35, R38 ;  /* 0x0000002623237220 */ /* 0x000fc80000410000 */
[----:B------:R-:W-:Y:S01]  /*32b0*/  FFMA.FTZ R36, R39, R35, R42 ;  /* 0x0000002327247223 */ /* 0x000fe2000001002a */
[----:B-----5:R-:W-:Y:S02]  /*32c0*/  IMAD R37, R23, UR4, RZ ;  /* 0x0000000417257c24 */ /* 0x020fe4000f8e02ff */
        /* <DEDUP_REMOVED lines=8> */
.L_x_4117:
[----:B------:R-:W-:Y:S05]  /*3350*/  BSYNC.RECONVERGENT B1 ;  /* 0x0000000000017941 */ /* 0x000fea0003800200 */
.L_x_4116:
        /* <DEDUP_REMOVED lines=27> */
.L_x_4119:
[----:B------:R-:W-:Y:S05]  /*3510*/  BSYNC.RECONVERGENT B1 ;  /* 0x0000000000017941 */ /* 0x000fea0003800200 */
.L_x_4118:
        /* <DEDUP_REMOVED lines=16> */
[----:B------:R-:W-:-:S04]  /*3620*/  IADD3 R37, PT, PT, R33, R37, RZ ;  /* 0x0000002521257210 */ /* 0x000fc80007ffe0ff */
[----:B------:R-:W-:-:S05]  /*3630*/  LEA.HI.X R35, R32, UR11, R37, 0x2, P3 ;  /* 0x0000000b20237c11 */ /* 0x000fca00098f1425 */
[----:B------:R0:W-:Y:S02]  /*3640*/  STG.E.64 desc[UR6][R34.64], R78 ;  /* 0x0000004e22007986 */ /* 0x0001e4000c101b06 */
.L_x_4121:
[----:B------:R-:W-:Y:S05]  /*3650*/  BSYNC.RECONVERGENT B1 ;  /* 0x0000000000017941 */ /* 0x000fea0003800200 */
.L_x_4120:
        /* <DEDUP_REMOVED lines=19> */
.L_x_4123:
[----:B------:R-:W-:Y:S05]  /*3790*/  BSYNC.RECONVERGENT B1 ;  /* 0x0000000000017941 */ /* 0x000fea0003800200 */
.L_x_4122:
        /* <DEDUP_REMOVED lines=19> */
.L_x_4125:
[----:B------:R-:W-:Y:S05]  /*38d0*/  BSYNC.RECONVERGENT B1 ;  /* 0x0000000000017941 */ /* 0x000fea0003800200 */
.L_x_4124:
        /* <DEDUP_REMOVED lines=29> */
.L_x_4127:
[----:B------:R-:W-:Y:S05]  /*3ab0*/  BSYNC.RECONVERGENT B1 ;  /* 0x0000000000017941 */ /* 0x000fea0003800200 */
.L_x_4126:
        /* <DEDUP_REMOVED lines=19> */
.L_x_4129:
[----:B------:R-:W-:Y:S05]  /*3bf0*/  BSYNC.RECONVERGENT B1 ;  /* 0x0000000000017941 */ /* 0x000fea0003800200 */
.L_x_4128:
        /* <DEDUP_REMOVED lines=19> */
.L_x_4131:
[----:B------:R-:W-:Y:S05]  /*3d30*/  BSYNC.RECONVERGENT B1 ;  /* 0x0000000000017941 */ /* 0x000fea0003800200 */
.L_x_4130:
        /* <DEDUP_REMOVED lines=19> */
.L_x_4133:
[----:B------:R-:W-:Y:S05]  /*3e70*/  BSYNC.RECONVERGENT B1 ;  /* 0x0000000000017941 */ /* 0x000fea0003800200 */
.L_x_4132:
[----:B------:R-:W-:Y:S04]  /*3e80*/  BSSY.RECONVERGENT B1, `(.L_x_4134) ;  /* 0x0000013000017945 */ /* 0x000fe80003800200 */
[----:B------:R-:W-:Y:S05]  /*3e90*/  @P3 BRA `(.L_x_4135) ;  /* 0x0000000000443947 */ /* 0x000fea0003800000 */
[----:B------:R-:W5:Y:S01]  /*3ea0*/  LDCU.64 UR4, c[0x0][0x3e0] ;  /* 0x00007c00ff0477ac */ /* 0x000f620008000a00 */
[----:B0--3--:R-:W-:Y:S01]  /*3eb0*/  MOV R32, R102 ;  /* 0x0000006600207202 */ /* 0x009fe20000000f00 */
[C---:B-12-4-:R-:W-:Y:S01]  /*3ec0*/  FADD.FTZ R37, -R0.reuse, R62 ;  /* 0x0000003e00257221 */ /* 0x056fe20000010100 */
        /* <DEDUP_REMOVED lines=14> */
.L_x_4135:
[----:B------:R-:W-:Y:S05]  /*3fb0*/  BSYNC.RECONVERGENT B1 ;  /* 0x0000000000017941 */ /* 0x000fea0003800200 */
.L_x_4134:
[----:B------:R-:W-:Y:S05]  /*3fc0*/  @P4 BRA `(.L_x_4136) ;  /* 0x0000002000344947 */ /* 0x000fea0003800000 */
[----:B------:R-:W1:Y:S01]  /*3fd0*/  LDCU.64 UR4, c[0x0][0x3e0] ;  /* 0x00007c00ff0477ac */ /* 0x000e620008000a00 */
[----:B------:R-:W-:Y:S01]  /*3fe0*/  MOV R100, R102 ;  /* 0x0000006600647202 */ /* 0x000fe20000000f00 */
[C---:B0--3--:R-:W-:Y:S01]  /*3ff0*/  FADD.FTZ R33, -R0.reuse, R60 ;  /* 0x0000003c00217221 */ /* 0x049fe20000010100 */
[----:B------:R-:W-:Y:S01]  /*4000*/  FADD.FTZ R61, -R0, R61 ;  /* 0x0000003d003d7221 */ /* 0x000fe20000010100 */
[----:B------:R-:W0:Y:S02]  /*4010*/  LDCU.64 UR8, c[0x0][0x380] ;  /* 0x00007000ff0877ac */ /* 0x000e240008000a00 */
[-C--:B------:R-:W-:Y:S01]  /*4020*/  FMUL.FTZ R33, R33, R38.reuse ;  /* 0x0000002621217220 */ /* 0x080fe20000410000 */
[----:B------:R-:W-:-:S03]  /*4030*/  FMUL.FTZ R61, R61, R38 ;  /* 0x000000263d3d7220 */ /* 0x000fc60000410000 */
[----:B------:R-:W-:Y:S01]  /*4040*/  FFMA.FTZ R60, R39, R33, R42 ;  /* 0x00000021273c7223 */ /* 0x000fe2000001002a */
[----:B------:R-:W-:Y:S01]  /*4050*/  FFMA.FTZ R61, R40, R61, R41 ;  /* 0x0000003d283d7223 */ /* 0x000fe20000010029 */
[----:B-12-4-:R-:W-:Y:S02]  /*4060*/  IMAD R35, R3, UR4, RZ ;  /* 0x0000000403237c24 */ /* 0x016fe4000f8e02ff */
[----:B------:R-:W-:-:S04]  /*4070*/  IMAD.WIDE.U32 R100, R4, UR4, R100 ;  /* 0x0000000404647c25 */ /* 0x000fc8000f8e0064 */
[----:B------:R-:W-:Y:S01]  /*4080*/  IMAD R35, R4, UR5, R35 ;  /* 0x0000000504237c24 */ /* 0x000fe2000f8e0223 */
[----:B0-----:R-:W-:-:S04]  /*4090*/  LEA R32, P1, R100, UR8, 0x2 ;  /* 0x0000000864207c11 */ /* 0x001fc8000f8210ff */
[----:B------:R-:W-:-:S04]  /*40a0*/  IADD3 R35, PT, PT, R101, R35, RZ ;  /* 0x0000002365237210 */ /* 0x000fc80007ffe0ff */
[----:B------:R-:W-:-:S05]  /*40b0*/  LEA.HI.X R33, R100, UR9, R35, 0x2, P1 ;  /* 0x0000000964217c11 */ /* 0x000fca00088f1423 */
[----:B------:R0:W-:Y:S01]  /*40c0*/  STG.E.64 desc[UR6][R32.64], R60 ;  /* 0x0000003c20007986 */ /* 0x0001e2000c101b06 */
[----:B------:R-:W-:Y:S05]  /*40d0*/  BRA `(.L_x_4136) ;  /* 0x0000001c00f07947 */ /* 0x000fea0003800000 */
.L_x_4105:
[----:B------:R-:W0:Y:S01]  /*40e0*/  LDCU.64 UR10, c[0x0][0x3e8] ;  /* 0x00007d00ff0a77ac */ /* 0x000e220008000a00 */
[----:B------:R-:W-:Y:S01]  /*40f0*/  BSSY.RECONVERGENT B1, `(.L_x_4137) ;  /* 0x0000021000017945 */ /* 0x000fe20003800200 */
[----:B0-----:R-:W-:Y:S02]  /*4100*/  ISETP.GE.U32.AND P3, PT, R56, UR10, PT ;  /* 0x0000000a38007c0c */ /* 0x001fe4000bf66070 */
[----:B------:R-:W-:Y:S02]  /*4110*/  ISETP.GE.U32.AND P5, PT, R30, UR10, PT ;  /* 0x0000000a1e007c0c */ /* 0x000fe4000bfa6070 */
[----:B------:R-:W-:Y:S02]  /*4120*/  ISETP.GE.U32.AND P2, PT, R28, UR10, PT ;  /* 0x0000000a1c007c0c */ /* 0x000fe4000bf46070 */
[----:B------:R-:W-:Y:S01]  /*4130*/  ISETP.GE.AND.EX P3, PT, R31, UR11, PT, P3 ;  /* 0x0000000b1f007c0c */ /* 0x000fe2000bf66330 */
[----:B------:R-:W-:-:S12]  /*4140*/  @P1 BRA `(.L_x_4138) ;  /* 0x00000000006c1947 */ /* 0x000fd80003800000 */
[C---:B------:R-:W-:Y:S01]  /*4150*/  FADD.FTZ R33, -R0.reuse, R72 ;  /* 0x0000004800217221 */ /* 0x040fe20000010100 */
[----:B------:R-:W-:Y:S01]  /*4160*/  FADD.FTZ R73, -R0, R73 ;  /* 0x0000004900497221 */ /* 0x000fe20000010100 */
        /* <DEDUP_REMOVED lines=25> */
.L_x_4138:
[----:B------:R-:W-:Y:S05]  /*4300*/  BSYNC.RECONVERGENT B1 ;  /* 0x0000000000017941 */ /* 0x000fea0003800200 */
.L_x_4137:
[----:B------:R-:W-:Y:S04]  /*4310*/  BSSY.RECONVERGENT B1, `(.L_x_4139) ;  /* 0x000001d000017945 */ /* 0x000fe80003800200 */
[----:B------:R-:W-:Y:S05]  /*4320*/  @P3 BRA `(.L_x_4140) ;  /* 0x00000000006c3947 */ /* 0x000fea0003800000 */
[C---:B0-----:R-:W-:Y:S01]  /*4330*/  FADD.FTZ R33, -R0.reuse, R90 ;  /* 0x0000005a00217221 */ /* 0x041fe20000010100 */
        /* <DEDUP_REMOVED lines=26> */
.L_x_4140:
[----:B------:R-:W-:Y:S05]  /*44e0*/  BSYNC.RECONVERGENT B1 ;  /* 0x0000000000017941 */ /* 0x000fea0003800200 */
.L_x_4139:
        /* <DEDUP_REMOVED lines=10> */
[C---:B01----:R-:W-:Y:S01]  /*4590*/  FADD.FTZ R33, -R0.reuse, R88 ;  /* 0x0000005800217221 */ /* 0x043fe20000010100 */
        /* <DEDUP_REMOVED lines=26> */
.L_x_4142:
[----:B------:R-:W-:Y:S05]  /*4740*/  BSYNC.RECONVERGENT B1 ;  /* 0x0000000000017941 */ /* 0x000fea0003800200 */
.L_x_4141:
[----:B------:R-:W-:Y:S04]  /*4750*/  BSSY.RECONVERGENT B1, `(.L_x_4143) ;  /* 0x000001d000017945 */ /* 0x000fe80003800200 */
[----:B------:R-:W-:Y:S05]  /*4760*/  @P2 BRA `(.L_x_4144) ;  /* 0x00000000006c2947 */ /* 0x000fea0003800000 */
[C---:B012---:R-:W-:Y:S01]  /*4770*/  FADD.FTZ R33, -R0.reuse, R86 ;  /* 0x0000005600217221 */ /* 0x047fe20000010100 */
[----:B------:R-:W-:Y:S01]  /*4780*/  FADD.FTZ R87, -R0, R87 ;  /* 0x0000005700577221 */ /* 0x000fe20000010100 */
        /* <DEDUP_REMOVED lines=25> */
.L_x_4144:
[----:B------:R-:W-:Y:S05]  /*4920*/  BSYNC.RECONVERGENT B1 ;  /* 0x0000000000017941 */ /* 0x000fea0003800200 */
.L_x_4143:
[----:B------:R-:W-:Y:S04]  /*4930*/  BSSY.RECONVERGENT B1, `(.L_x_4145) ;  /* 0x000001d000017945 */ /* 0x000fe80003800200 */
[----:B------:R-:W-:Y:S05]  /*4940*/  @P1 BRA `(.L_x_4146) ;  /* 0x00000000006c1947 */ /* 0x000fea0003800000 */
[C---:B0123--:R-:W-:Y:S01]  /*4950*/  FADD.FTZ R33, -R0.reuse, R84 ;  /* 0x0000005400217221 */ /* 0x04ffe20000010100 */
        /* <DEDUP_REMOVED lines=26> */
.L_x_4146:
[----:B------:R-:W-:Y:S05]  /*4b00*/  BSYNC.RECONVERGENT B1 ;  /* 0x0000000000017941 */ /* 0x000fea0003800200 */
.L_x_4145:
[----:B------:R-:W-:Y:S04]  /*4b10*/  BSSY.RECONVERGENT B1, `(.L_x_4147) ;  /* 0x000001d000017945 */ /* 0x000fe80003800200 */
[----:B------:R-:W-:Y:S05]  /*4b20*/  @P6 BRA `(.L_x_4148) ;  /* 0x00000000006c6947 */ /* 0x000fea0003800000 */
[C---:B01234-:R-:W-:Y:S01]  /*4b30*/  FADD.FTZ R33, -R0.reuse, R82 ;  /* 0x0000005200217221 */ /* 0x05ffe20000010100 */
        /* <DEDUP_REMOVED lines=26> */
.L_x_4148:
[----:B------:R-:W-:Y:S05]  /*4ce0*/  BSYNC.RECONVERGENT B1 ;  /* 0x0000000000017941 */ /* 0x000fea0003800200 */
.L_x_4147:
        /* <DEDUP_REMOVED lines=37> */
.L_x_4150:
[----:B------:R-:W-:Y:S05]  /*4f40*/  BSYNC.RECONVERGENT B1 ;  /* 0x0000000000017941 */ /* 0x000fea0003800200 */
.L_x_4149:
        /* <DEDUP_REMOVED lines=29> */
.L_x_4152:
[----:B------:R-:W-:Y:S05]  /*5120*/  BSYNC.RECONVERGENT B1 ;  /* 0x0000000000017941 */ /* 0x000fea0003800200 */
.L_x_4151:
        /* <DEDUP_REMOVED lines=29> */
.L_x_4154:
[----:B------:R-:W-:Y:S05]  /*5300*/  BSYNC.RECONVERGENT B1 ;  /* 0x0000000000017941 */ /* 0x000fea0003800200 */
.L_x_4153:
[----:B------:R-:W-:Y:S04]  /*5310*/  BSSY.RECONVERGENT B1, `(.L_x_4155) ;  /* 0x000001d000017945 */ /* 0x000fe80003800200 */
[----:B------:R-:W-:Y:S05]  /*5320*/  @P6 BRA `(.L_x_4156) ;  /* 0x00000000006c6947 */ /* 0x000fea0003800000 */
[C---:B01234-:R-:W-:Y:S01]  /*5330*/  FADD.FTZ R33, -R0.reuse, R74 ;  /* 0x0000004a00217221 */ /* 0x05ffe20000010100 */
        /* <DEDUP_REMOVED lines=26> */
.L_x_4156:
[----:B------:R-:W-:Y:S05]  /*54e0*/  BSYNC.RECONVERGENT B1 ;  /* 0x0000000000017941 */ /* 0x000fea0003800200 */
.L_x_4155:
        /* <DEDUP_REMOVED lines=39> */
.L_x_4158:
[----:B------:R-:W-:Y:S05]  /*5760*/  BSYNC.RECONVERGENT B1 ;  /* 0x0000000000017941 */ /* 0x000fea0003800200 */
.L_x_4157:
        /* <DEDUP_REMOVED lines=29> */
.L_x_4160:
[----:B------:R-:W-:Y:S05]  /*5940*/  BSYNC.RECONVERGENT B1 ;  /* 0x0000000000017941 */ /* 0x000fea0003800200 */
.L_x_4159:
        /* <DEDUP_REMOVED lines=29> */
.L_x_4162:
[----:B------:R-:W-:Y:S05]  /*5b20*/  BSYNC.RECONVERGENT B1 ;  /* 0x0000000000017941 */ /* 0x000fea0003800200 */
.L_x_4161:
        /* <DEDUP_REMOVED lines=29> */
.L_x_4164:
[----:B------:R-:W-:Y:S05]  /*5d00*/  BSYNC.RECONVERGENT B1 ;  /* 0x0000000000017941 */ /* 0x000fea0003800200 */
.L_x_4163:
        /* <DEDUP_REMOVED lines=29> */
.L_x_4166:
[----:B------:R-:W-:Y:S05]  /*5ee0*/  BSYNC.RECONVERGENT B1 ;  /* 0x0000000000017941 */ /* 0x000fea0003800200 */
.L_x_4165:
[----:B------:R-:W-:Y:S05]  /*5ef0*/  @P6 BRA `(.L_x_4136) ;  /* 0x0000000000686947 */ /* 0x000fea0003800000 */
[C---:B01234-:R-:W-:Y:S01]  /*5f00*/  FADD.FTZ R33, -R0.reuse, R60 ;  /* 0x0000003c00217221 */ /* 0x05ffe20000010100 */
        /* <DEDUP_REMOVED lines=25> */
.L_x_4136:
[----:B------:R-:W-:Y:S05]  /*60a0*/  BSYNC.RECONVERGENT B0 ;  /* 0x0000000000007941 */ /* 0x000fea0003800200 */
.L_x_4104:
        /* <DEDUP_REMOVED lines=8> */
.L_x_4168:
        /* <DEDUP_REMOVED lines=13> */
.L_x_4945:


//--------------------- .text._Z35group_norm_nhwc_fwd_one_pass_kernelI11Fp32IOBf16WLi256ELi112ELi448EEv26Group_norm_nhwc_fwd_params --------------------------
	.section	.text._Z35group_norm_nhwc_fwd_one_pass_kernelI11Fp32IOBf16WLi256ELi112ELi448EEv26Group_norm_nhwc_fwd_params,"ax",@progbits
	.align	128
        .global         _Z35group_norm_nhwc_fwd_one_pass_kernelI11Fp32IOBf16WLi256ELi112ELi448EEv26Group_norm_nhwc_fwd_params
        .type           _Z35group_norm_nhwc_fwd_one_pass_kernelI11Fp32IOBf16WLi256ELi112ELi448EEv26Group_norm_nhwc_fwd_params,@function
        .size           _Z35group_norm_nhwc_fwd_one_pass_kernelI11Fp32IOBf16WLi256ELi112ELi448EEv26Group_norm_nhwc_fwd_params,(.L_x_4946 - _Z35group_norm_nhwc_fwd_one_pass_kernelI11Fp32IOBf16WLi256ELi112ELi448EEv26Group_norm_nhwc_fwd_params)
        .other          _Z35group_norm_nhwc_fwd_one_pass_kernelI11Fp32IOBf16WLi256ELi112ELi448EEv26Group_norm_nhwc_fwd_params,@"STO_CUDA_ENTRY STV_DEFAULT"
_Z35group_norm_nhwc_fwd_one_pass_kernelI11Fp32IOBf16WLi256ELi112ELi448EEv26Group_norm_nhwc_fwd_params:
.text._Z35group_norm_nhwc_fwd_one_pass_kernelI11Fp32IOBf16WLi256ELi112ELi448EEv26Group_norm_nhwc_fwd_params:
        /* <DEDUP_REMOVED lines=53> */
.L_x_4308:
[----:B012-4-:R-:W0:Y:S01]  /*0350*/  LDC R26, c[0x0][0x3f8] ;  /* 0x0000fe00ff1a7b82 */ /* 0x017e220000000800 */
[----:B------:R-:W1:Y:S01]  /*0360*/  LDCU UR8, c[0x0][0x404] ;  /* 0x00008080ff0877ac */ /* 0x000e620008000800 */
[----:B------:R-:W-:Y:S01]  /*0370*/  LOP3.LUT R121, R109, 0xffff, RZ, 0xc0, !PT ;  /* 0x0000ffff6d797812 */ /* 0x000fe200078ec0ff */
[----:B------:R-:W2:Y:S01]  /*0380*/  LDCU.64 UR4, c[0x0][0x3e8] ;  /* 0x00007d00ff0477ac */ /* 0x000ea20008000a00 */
[----:B-1----:R-:W-:Y:S01]  /*0390*/  IMAD R39, R3, UR8, R117 ;  /* 0x0000000803277c24 */ /* 0x002fe2000f8e0275 */
[----:B------:R-:W1:Y:S01]  /*03a0*/  LDCU.64 UR8, c[0x0][0x3f0] ;  /* 0x00007e00ff0877ac */ /* 0x000e620008000a00 */
[----:B0--3--:R-:W-:-:S03]  /*03b0*/  IABS R23, R26 ;  /* 0x0000001a00177213 */ /* 0x009fc60000000000 */
[C---:B--2---:R-:W-:Y:S01]  /*03c0*/  ISETP.GE.U32.AND P4, PT, R39.reuse, UR4, PT ;  /* 0x0000000427007c0c */ /* 0x044fe2000bf86070 */
[----:B------:R-:W0:Y:S01]  /*03d0*/  I2F.RP R22, R23 ;  /* 0x0000001700167306 */ /* 0x000e220000209400 */
[C---:B------:R-:W-:Y:S02]  /*03e0*/  IADD3 R43, PT, PT, R39.reuse, 0x8, RZ ;  /* 0x00000008272b7810 */ /* 0x040fe40007ffe0ff */
[----:B------:R-:W-:Y:S02]  /*03f0*/  IADD3 R45, PT, PT, R39, 0x38, RZ ;  /* 0x00000038272d7810 */ /* 0x000fe40007ffe0ff */
[----:B------:R-:W-:Y:S02]  /*0400*/  ISETP.GE.U32.AND P6, PT, R43, UR4, PT ;  /* 0x000000042b007c0c */ /* 0x000fe4000bfc6070 */
[----:B------:R-:W-:Y:S02]  /*0410*/  ISETP.GE.U32.AND P5, PT, R45, UR4, PT ;  /* 0x000000042d007c0c */ /* 0x000fe4000bfa6070 */
[----:B------:R-:W-:-:S02]  /*0420*/  SHF.R.S32.HI R41, RZ, 0x1f, R45 ;  /* 0x0000001fff297819 */ /* 0x000fc4000001142d */
[----:B------:R-:W-:Y:S02]  /*0430*/  IADD3 R47, PT, PT, R39, 0x48, RZ ;  /* 0x00000048272f7810 */ /* 0x000fe40007ffe0ff */
[----:B------:R-:W-:Y:S01]  /*0440*/  ISETP.GE.AND.EX P5, PT, R41, UR5, PT, P5 ;  /* 0x0000000529007c0c */ /* 0x000fe2000bfa6350 */
[----:B0-----:R-:W0:Y:S01]  /*0450*/  MUFU.RCP R22, R22 ;  /* 0x0000001600167308 */ /* 0x001e220000001000 */
[----:B------:R-:W-:Y:S02]  /*0460*/  SHF.R.S32.HI R53, RZ, 0x1f, R47 ;  /* 0x0000001fff357819 */ /* 0x000fe4000001142f */
[C---:B------:R-:W-:Y:S02]  /*0470*/  IADD3 R49, PT, PT, R39.reuse, 0x50, RZ ;  /* 0x0000005027317810 */ /* 0x040fe40007ffe0ff */
[----:B------:R-:W-:Y:S02]  /*0480*/  IADD3 R51, PT, PT, R39, 0x58, RZ ;  /* 0x0000005827337810 */ /* 0x000fe40007ffe0ff */
[----:B------:R-:W-:-:S02]  /*0490*/  SHF.R.S32.HI R55, RZ, 0x1f, R49 ;  /* 0x0000001fff377819 */ /* 0x000fc40000011431 */
[----:B------:R-:W-:-:S03]  /*04a0*/  SHF.R.S32.HI R57, RZ, 0x1f, R51 ;  /* 0x0000001fff397819 */ /* 0x000fc60000011433 */
[----:B------:R-:W2:Y:S01]  /*04b0*/  @!P5 LDC.64 R34, c[0x0][0x3e0] ;  /* 0x0000f800ff22db82 */ /* 0x000ea20000000a00 */
[----:B0-----:R-:W-:-:S07]  /*04c0*/  IADD3 R20, PT, PT, R22, 0xffffffe, RZ ;  /* 0x0ffffffe16147810 */ /* 0x001fce0007ffe0ff */
[----:B------:R-:W0:Y:S01]  /*04d0*/  @!P5 LDC.64 R30, c[0x0][0x390] ;  /* 0x0000e400ff1edb82 */ /* 0x000e220000000a00 */
[----:B------:R3:W4:Y:S02]  /*04e0*/  F2I.FTZ.U32.TRUNC.NTZ R21, R20 ;  /* 0x0000001400157305 */ /* 0x000724000021f000 */
[----:B---3--:R-:W-:Y:S01]  /*04f0*/  MOV R20, RZ ;  /* 0x000000ff00147202 */ /* 0x008fe20000000f00 */
[----:B--2---:R-:W-:Y:S01]  /*0500*/  @!P5 IMAD R38, R41, R34, RZ ;  /* 0x000000222926d224 */ /* 0x004fe200078e02ff */
[----:B----4-:R-:W-:-:S05]  /*0510*/  IADD3 R24, PT, PT, RZ, -R21, RZ ;  /* 0x80000015ff187210 */ /* 0x010fca0007ffe0ff */
[----:B------:R-:W-:Y:S01]  /*0520*/  IMAD R25, R24, R23, RZ ;  /* 0x0000001718197224 */ /* 0x000fe200078e02ff */
[----:B------:R-:W-:-:S03]  /*0530*/  IABS R24, R7 ;  /* 0x0000000700187213 */ /* 0x000fc60000000000 */
[----:B------:R-:W-:Y:S01]  /*0540*/  IMAD.HI.U32 R21, R21, R25, R20 ;  /* 0x0000001915157227 */ /* 0x000fe200078e0014 */
[----:B------:R-:W-:Y:S02]  /*0550*/  LOP3.LUT R20, R7, R26, RZ, 0x3c, !PT ;  /* 0x0000001a07147212 */ /* 0x000fe400078e3cff */
[----:B------:R-:W-:Y:S02]  /*0560*/  SHF.R.S32.HI R25, RZ, 0x1f, R43 ;  /* 0x0000001fff197819 */ /* 0x000fe4000001142b */
[----:B------:R-:W-:Y:S01]  /*0570*/  ISETP.GE.AND P3, PT, R20, RZ, PT ;  /* 0x000000ff1400720c */ /* 0x000fe20003f66270 */
[----:B------:R-:W-:Y:S01]  /*0580*/  IMAD.HI.U32 R21, R21, R24, RZ ;  /* 0x0000001815157227 */ /* 0x000fe200078e00ff */
[----:B------:R-:W-:-:S04]  /*0590*/  ISETP.GE.AND.EX P6, PT, R25, UR5, PT, P6 ;  /* 0x0000000519007c0c */ /* 0x000fc8000bfc6360 */
[----:B------:R-:W-:-:S05]  /*05a0*/  IADD3 R22, PT, PT, -R21, RZ, RZ ;  /* 0x000000ff15167210 */ /* 0x000fca0007ffe1ff */
[----:B------:R-:W-:-:S05]  /*05b0*/  IMAD R22, R23, R22, R24 ;  /* 0x0000001617167224 */ /* 0x000fca00078e0218 */
[----:B------:R-:W-:-:S13]  /*05c0*/  ISETP.GT.U32.AND P2, PT, R23, R22, PT ;  /* 0x000000161700720c */ /* 0x000fda0003f44070 */
[-C--:B------:R-:W-:Y:S02]  /*05d0*/  @!P2 IADD3 R22, PT, PT, R22, -R23.reuse, RZ ;  /* 0x800000171616a210 */ /* 0x080fe40007ffe0ff */
[----:B------:R-:W-:Y:S02]  /*05e0*/  @!P2 IADD3 R21, PT, PT, R21, 0x1, RZ ;  /* 0x000000011515a810 */ /* 0x000fe40007ffe0ff */
[----:B------:R-:W-:Y:S02]  /*05f0*/  ISETP.GE.U32.AND P1, PT, R22, R23, PT ;  /* 0x000000171600720c */ /* 0x000fe40003f26070 */
[----:B------:R-:W-:Y:S02]  /*0600*/  ISETP.NE.AND P2, PT, R26, RZ, PT ;  /* 0x000000ff1a00720c */ /* 0x000fe40003f45270 */
[----:B------:R-:W-:-:S04]  /*0610*/  SHF.R.S32.HI R23, RZ, 0x1f, R39 ;  /* 0x0000001fff177819 */ /* 0x000fc80000011427 */
[----:B------:R-:W-:-:S05]  /*0620*/  ISETP.GE.AND.EX P4, PT, R23, UR5, PT, P4 ;  /* 0x0000000517007c0c */ /* 0x000fca000bf86340 */
[----:B------:R-:W-:-:S04]  /*0630*/  @P1 IADD3 R21, PT, PT, R21, 0x1, RZ ;  /* 0x0000000115151810 */ /* 0x000fc80007ffe0ff */
[----:B------:R-:W-:Y:S02]  /*0640*/  @!P3 IADD3 R21, PT, PT, -R21, RZ, RZ ;  /* 0x000000ff1515b210 */ /* 0x000fe40007ffe1ff */
[----:B------:R-:W-:Y:S02]  /*0650*/  @!P2 LOP3.LUT R21, RZ, R26, RZ, 0x33, !PT ;  /* 0x0000001aff15a212 */ /* 0x000fe400078e33ff */
[----:B------:R-:W2:Y:S01]  /*0660*/  @!P4 LDC.64 R28, c[0x0][0x3e0] ;  /* 0x0000f800ff1ccb82 */ /* 0x000ea20000000a00 */
[----:B------:R-:W-:Y:S02]  /*0670*/  ISETP.GE.U32.AND P3, PT, R49, UR4, PT ;  /* 0x0000000431007c0c */ /* 0x000fe4000bf66070 */
[----:B------:R-:W-:Y:S02]  /*0680*/  IADD3 R118, PT, PT, -R21, RZ, RZ ;  /* 0x000000ff15767210 */ /* 0x000fe40007ffe1ff */
[----:B------:R-:W-:Y:S02]  /*0690*/  SHF.R.S32.HI R20, RZ, 0x1f, R21 ;  /* 0x0000001fff147819 */ /* 0x000fe40000011415 */
[----:B------:R-:W-:Y:S01]  /*06a0*/  ISETP.GE.AND.EX P3, PT, R55, UR5, PT, P3 ;  /* 0x0000000537007c0c */ /* 0x000fe2000bf66330 */
[----:B------:R-:W-:Y:S01]  /*06b0*/  IMAD R118, R26, R118, R7 ;  /* 0x000000761a767224 */ /* 0x000fe200078e0207 */
[----:B------:R-:W3:Y:S01]  /*06c0*/  @!P4 LDC.64 R36, c[0x0][0x390] ;  /* 0x0000e400ff24cb82 */ /* 0x000ee20000000a00 */
[----:B-1----:R-:W-:-:S02]  /*06d0*/  IMAD R20, R20, UR8, RZ ;  /* 0x0000000814147c24 */ /* 0x002fc4000f8e02ff */
[----:B------:R-:W-:Y:S02]  /*06e0*/  IMAD R118, R118, 0x70, RZ ;  /* 0x0000007076767824 */ /* 0x000fe400078e02ff */
[----:B------:R-:W-:-:S03]  /*06f0*/  IMAD R123, R21, UR9, R20 ;  /* 0x00000009157b7c24 */ /* 0x000fc6000f8e0214 */
[C---:B------:R-:W-:Y:S01]  /*0700*/  IADD3 R120, P1, PT, R118.reuse, R121, RZ ;  /* 0x0000007976787210 */ /* 0x040fe20007f3e0ff */
[----:B------:R-:W1:Y:S03]  /*0710*/  @!P6 LDC.64 R26, c[0x0][0x3e0] ;  /* 0x0000f800ff1aeb82 */ /* 0x000e660000000a00 */
[----:B------:R-:W-:Y:S02]  /*0720*/  LEA.HI.X.SX32 R121, R118, RZ, 0x1, P1 ;  /* 0x000000ff76797211 */ /* 0x000fe400008f0eff */
[----:B------:R-:W-:Y:S01]  /*0730*/  ISETP.GE.U32.AND P1, PT, R47, UR4, PT ;  /* 0x000000042f007c0c */ /* 0x000fe2000bf26070 */
[----:B--2---:R-:W-:Y:S02]  /*0740*/  @!P4 IMAD R20, R23, R28, RZ ;  /* 0x0000001c1714c224 */ /* 0x004fe400078e02ff */
[----:B------:R-:W-:Y:S01]  /*0750*/  IMAD.WIDE.U32 R120, R21, UR8, R120 ;  /* 0x0000000815787c25 */ /* 0x000fe2000f8e0078 */
[----:B------:R-:W-:-:S03]  /*0760*/  ISETP.GE.AND.EX P1, PT, R53, UR5, PT, P1 ;  /* 0x0000000535007c0c */ /* 0x000fc6000bf26310 */
[----:B------:R-:W-:Y:S01]  /*0770*/  @!P4 IMAD R23, R39, R29, R20 ;  /* 0x0000001d2717c224 */ /* 0x000fe200078e0214 */
[----:B------:R-:W-:Y:S02]  /*0780*/  IADD3 R123, PT, PT, R121, R123, RZ ;  /* 0x0000007b797b7210 */ /* 0x000fe40007ffe0ff */
[-C--:B------:R-:W-:Y:S02]  /*0790*/  @!P4 MOV R122, R120.reuse ;  /* 0x00000078007ac202 */ /* 0x080fe40000000f00 */
[----:B------:R-:W-:Y:S02]  /*07a0*/  @!P6 MOV R40, R120 ;  /* 0x000000780028e202 */ /* 0x000fe40000000f00 */
[----:B------:R-:W-:Y:S01]  /*07b0*/  @!P6 MOV R41, R123 ;  /* 0x0000007b0029e202 */ /* 0x000fe20000000f00 */
[----:B------:R-:W-:Y:S02]  /*07c0*/  @!P4 IMAD.WIDE.U32 R20, R39, R28, R122 ;  /* 0x0000001c2714c225 */ /* 0x000fe400078e007a */
[----:B------:R-:W2:Y:S02]  /*07d0*/  @!P6 LDC.64 R28, c[0x0][0x390] ;  /* 0x0000e400ff1ceb82 */ /* 0x000ea40000000a00 */
[----:B-1----:R-:W-:Y:S01]  /*07e0*/  @!P6 IMAD.WIDE.U32 R40, R43, R26, R40 ;  /* 0x0000001a2b28e225 */ /* 0x002fe200078e0028 */
[----:B------:R-:W-:-:S02]  /*07f0*/  @!P4 IADD3 R21, PT, PT, R21, R23, RZ ;  /* 0x000000171515c210 */ /* 0x000fc40007ffe0ff */
[----:B---3--:R-:W-:-:S03]  /*0800*/  @!P4 LEA R36, P2, R20, R36, 0x2 ;  /* 0x000000241424c211 */ /* 0x008fc600078410ff */
[----:B------:R-:W1:Y:S01]  /*0810*/  @!P1 LDC.64 R32, c[0x0][0x3e0] ;  /* 0x0000f800ff209b82 */ /* 0x000e620000000a00 */
[----:B------:R-:W-:Y:S01]  /*0820*/  @!P4 LEA.HI.X R37, R20, R37, R21, 0x2, P2 ;  /* 0x000000251425c211 */ /* 0x000fe200010f1415 */
[----:B------:R-:W-:Y:S01]  /*0830*/  @!P6 IMAD R20, R25, R26, RZ ;  /* 0x0000001a1914e224 */ /* 0x000fe200078e02ff */
[----:B------:R-:W-:Y:S02]  /*0840*/  ISETP.GE.U32.AND P2, PT, R51, UR4, PT ;  /* 0x0000000433007c0c */ /* 0x000fe4000bf46070 */
[----:B------:R-:W-:Y:S01]  /*0850*/  MOV R21, RZ ;  /* 0x000000ff00157202 */ /* 0x000fe20000000f00 */
[----:B------:R-:W-:Y:S01]  /*0860*/  @!P6 IMAD R59, R43, R27, R20 ;  /* 0x0000001b2b3be224 */ /* 0x000fe200078e0214 */
[----:B------:R-:W-:Y:S01]  /*0870*/  ISETP.GE.AND.EX P2, PT, R57, UR5, PT, P2 ;  /* 0x0000000539007c0c */ /* 0x000fe2000bf46320 */
[----:B------:R-:W3:Y:S01]  /*0880*/  @!P1 LDC.64 R22, c[0x0][0x390] ;  /* 0x0000e400ff169b82 */ /* 0x000ee20000000a00 */
[----:B------:R-:W-:Y:S01]  /*0890*/  MOV R20, RZ ;  /* 0x000000ff00147202 */ /* 0x000fe20000000f00 */
[----:B------:R-:W-:Y:S01]  /*08a0*/  @!P5 IMAD R43, R45, R35, R38 ;  /* 0x000000232d2bd224 */ /* 0x000fe200078e0226 */
[----:B------:R-:W-:-:S04]  /*08b0*/  @!P6 IADD3 R38, PT, PT, R41, R59, RZ ;  /* 0x0000003b2926e210 */ /* 0x000fc80007ffe0ff */
[----:B------:R4:W5:Y:S01]  /*08c0*/  @!P4 LDG.E.64 R20, desc[UR6][R36.64] ;  /* 0x000000062414c981 */ /* 0x000962000c1e1b00 */
[----:B------:R-:W3:Y:S01]  /*08d0*/  @!P3 LDC.64 R24, c[0x0][0x3e0] ;  /* 0x0000f800ff18bb82 */ /* 0x000ee20000000a00 */
[C---:B--2---:R-:W-:Y:S02]  /*08e0*/  @!P6 LEA R28, P4, R40.reuse, R28, 0x2 ;  /* 0x0000001c281ce211 */ /* 0x044fe400078810ff */
[----:B------:R-:W-:Y:S02]  /*08f0*/  @!P1 MOV R41, R123 ;  /* 0x0000007b00299202 */ /* 0x000fe40000000f00 */
[----:B------:R-:W-:-:S03]  /*0900*/  @!P6 LEA.HI.X R29, R40, R29, R38, 0x2, P4 ;  /* 0x0000001d281de211 */ /* 0x000fc600020f1426 */
[----:B------:R-:W2:Y:S01]  /*0910*/  @!P2 LDC.64 R26, c[0x0][0x3e0] ;  /* 0x0000f800ff1aab82 */ /* 0x000ea20000000a00 */
[----:B----4-:R-:W-:Y:S02]  /*0920*/  @!P5 MOV R36, R120 ;  /* 0x000000780024d202 */ /* 0x010fe40000000f00 */
[----:B------:R-:W-:Y:S01]  /*0930*/  @!P5 MOV R37, R123 ;  /* 0x0000007b0025d202 */ /* 0x000fe20000000f00 */
[----:B-1----:R-:W-:Y:S01]  /*0940*/  @!P1 IMAD R42, R53, R32, RZ ;  /* 0x00000020352a9224 */ /* 0x002fe200078e02ff */
[----:B------:R-:W-:Y:S01]  /*0950*/  @!P1 MOV R40, R120 ;  /* 0x0000007800289202 */ /* 0x000fe20000000f00 */
[----:B------:R-:W-:-:S04]  /*0960*/  @!P5 IMAD.WIDE.U32 R34, R45, R34, R36 ;  /* 0x000000222d22d225 */ /* 0x000fc800078e0024 */
[----:B------:R-:W-:Y:S01]  /*0970*/  @!P1 IMAD R45, R47, R33, R42 ;  /* 0x000000212f2d9224 */ /* 0x000fe200078e022a */
[----:B------:R-:W-:Y:S01]  /*0980*/  @!P5 IADD3 R33, PT, PT, R35, R43, RZ ;  /* 0x0000002b2321d210 */ /* 0x000fe20007ffe0ff */
[----:B------:R-:W-:Y:S01]  /*0990*/  @!P1 IMAD.WIDE.U32 R40, R47, R32, R40 ;  /* 0x000000202f289225 */ /* 0x000fe200078e0028 */
[C---:B0-----:R-:W-:Y:S01]  /*09a0*/  @!P5 LEA R32, P4, R34.reuse, R30, 0x2 ;  /* 0x0000001e2220d211 */ /* 0x041fe200078810ff */
[----:B------:R-:W0:Y:S03]  /*09b0*/  @!P3 LDC.64 R46, c[0x0][0x390] ;  /* 0x0000e400ff2ebb82 */ /* 0x000e260000000a00 */
[----:B------:R-:W-:Y:S02]  /*09c0*/  @!P5 LEA.HI.X R33, R34, R31, R33, 0x2, P4 ;  /* 0x0000001f2221d211 */ /* 0x000fe400020f1421 */
[----:B------:R-:W-:Y:S02]  /*09d0*/  @!P1 IADD3 R31, PT, PT, R41, R45, RZ ;  /* 0x0000002d291f9210 */ /* 0x000fe40007ffe0ff */
[----:B---3--:R-:W-:Y:S01]  /*09e0*/  @!P1 LEA R30, P4, R40, R22, 0x2 ;  /* 0x00000016281e9211 */ /* 0x008fe200078810ff */
[----:B------:R-:W-:Y:S01]  /*09f0*/  @!P3 IMAD R22, R55, R24, RZ ;  /* 0x000000183716b224 */ /* 0x000fe200078e02ff */
[----:B------:R-:W-:-:S02]  /*0a00*/  @!P3 MOV R41, R123 ;  /* 0x0000007b0029b202 */ /* 0x000fc40000000f00 */
[----:B------:R-:W-:Y:S02]  /*0a10*/  @!P1 LEA.HI.X R31, R40, R23, R31, 0x2, P4 ;  /* 0x00000017281f9211 */ /* 0x000fe400020f141f */
[----:B------:R-:W-:Y:S01]  /*0a20*/  @!P3 MOV R40, R120 ;  /* 0x000000780028b202 */ /* 0x000fe20000000f00 */
[----:B------:R-:W-:Y:S01]  /*0a30*/  @!P3 IMAD R35, R49, R25, R22 ;  /* 0x000000193123b224 */ /* 0x000fe200078e0216 */
[----:B------:R-:W-:Y:S02]  /*0a40*/  IADD3 R53, PT, PT, R39, 0x60, RZ ;  /* 0x0000006027357810 */ /* 0x000fe40007ffe0ff */
[----:B------:R-:W-:Y:S01]  /*0a50*/  CS2R R22, SRZ ;  /* 0x0000000000167805 */ /* 0x000fe2000001ff00 */
[----:B------:R-:W-:Y:S01]  /*0a60*/  @!P3 IMAD.WIDE.U32 R40, R49, R24, R40 ;  /* 0x000000183128b225 */ /* 0x000fe200078e0028 */
[----:B------:R-:W-:Y:S02]  /*0a70*/  CS2R R24, SRZ ;  /* 0x0000000000187805 */ /* 0x000fe4000001ff00 */
[----:B------:R-:W-:Y:S01]  /*0a80*/  @!P2 MOV R36, R120 ;  /* 0x000000780024a202 */ /* 0x000fe20000000f00 */
[----:B------:R-:W1:Y:S01]  /*0a90*/  @!P2 LDC.64 R48, c[0x0][0x390] ;  /* 0x0000e400ff30ab82 */ /* 0x000e620000000a00 */
[----:B------:R-:W-:Y:S01]  /*0aa0*/  @!P2 MOV R37, R123 ;  /* 0x0000007b0025a202 */ /* 0x000fe20000000f00 */
[----:B--2---:R-:W-:Y:S01]  /*0ab0*/  @!P2 IMAD R34, R57, R26, RZ ;  /* 0x0000001a3922a224 */ /* 0x004fe200078e02ff */
[----:B------:R-:W-:Y:S01]  /*0ac0*/  ISETP.GE.U32.AND P4, PT, R53, UR4, PT ;  /* 0x0000000435007c0c */ /* 0x000fe2000bf86070 */
[----:B------:R-:W2:Y:S01]  /*0ad0*/  @!P5 LDG.E.64 R24, desc[UR6][R32.64] ;  /* 0x000000062018d981 */ /* 0x000ea2000c1e1b00 */
[----:B------:R-:W-:-:S02]  /*0ae0*/  SHF.R.S32.HI R43, RZ, 0x1f, R53 ;  /* 0x0000001fff2b7819 */ /* 0x000fc40000011435 */
[----:B------:R-:W-:Y:S01]  /*0af0*/  IADD3 R55, PT, PT, R39, 0x70, RZ ;  /* 0x0000007027377810 */ /* 0x000fe20007ffe0ff */
[C---:B------:R-:W-:Y:S01]  /*0b00*/  @!P2 IMAD R45, R51.reuse, R27, R34 ;  /* 0x0000001b332da224 */ /* 0x040fe200078e0222 */
[----:B------:R3:W4:Y:S01]  /*0b10*/  @!P6 LDG.E.64 R22, desc[UR6][R28.64] ;  /* 0x000000061c16e981 */ /* 0x000722000c1e1b00 */
[----:B------:R-:W-:Y:S01]  /*0b20*/  @!P2 IMAD.WIDE.U32 R36, R51, R26, R36 ;  /* 0x0000001a3324a225 */ /* 0x000fe200078e0024 */
[----:B------:R-:W-:Y:S02]  /*0b30*/  ISETP.GE.AND.EX P5, PT, R43, UR5, PT, P4 ;  /* 0x000000052b007c0c */ /* 0x000fe4000bfa6340 */
[----:B------:R-:W-:Y:S02]  /*0b40*/  ISETP.GE.U32.AND P6, PT, R55, UR4, PT ;  /* 0x0000000437007c0c */ /* 0x000fe4000bfc6070 */
[----:B------:R-:W-:-:S04]  /*0b50*/  SHF.R.S32.HI R51, RZ, 0x1f, R55 ;  /* 0x0000001fff337819 */ /* 0x000fc80000011437 */
[----:B------:R-:W-:Y:S02]  /*0b60*/  ISETP.GE.AND.EX P6, PT, R51, UR5, PT, P6 ;  /* 0x0000000533007c0c */ /* 0x000fe4000bfc6360 */
[----:B------:R-:W-:Y:S02]  /*0b70*/  CS2R R26, SRZ ;  /* 0x00000000001a7805 */ /* 0x000fe4000001ff00 */
[----:B---3--:R-:W-:Y:S02]  /*0b80*/  @!P3 IADD3 R28, PT, PT, R41, R35, RZ ;  /* 0x00000023291cb210 */ /* 0x008fe40007ffe0ff */
[----:B------:R-:W-:Y:S01]  /*0b90*/  IADD3 R57, PT, PT, R39, 0x78, RZ ;  /* 0x0000007827397810 */ /* 0x000fe20007ffe0ff */
[----:B------:R-:W3:Y:S01]  /*0ba0*/  @!P5 LDC.64 R34, c[0x0][0x3e0] ;  /* 0x0000f800ff22db82 */ /* 0x000ee20000000a00 */
[----:B0-----:R-:W-:Y:S01]  /*0bb0*/  @!P3 LEA R32, P4, R40, R46, 0x2 ;  /* 0x0000002e2820b211 */ /* 0x001fe200078810ff */
[----:B------:R3:W2:Y:S01]  /*0bc0*/  @!P1 LDG.E.64 R26, desc[UR6][R30.64] ;  /* 0x000000061e1a9981 */ /* 0x0006a2000c1e1b00 */
[----:B------:R-:W-:-:S02]  /*0bd0*/  ISETP.GE.U32.AND P1, PT, R57, UR4, PT ;  /* 0x0000000439007c0c */ /* 0x000fc4000bf26070 */
[----:B------:R-:W-:Y:S02]  /*0be0*/  SHF.R.S32.HI R63, RZ, 0x1f, R57 ;  /* 0x0000001fff3f7819 */ /* 0x000fe40000011439 */
[----:B------:R-:W-:Y:S02]  /*0bf0*/  @!P2 IADD3 R37, PT, PT, R37, R45, RZ ;  /* 0x0000002d2525a210 */ /* 0x000fe40007ffe0ff */
[----:B------:R-:W-:Y:S01]  /*0c00*/  @!P3 LEA.HI.X R33, R40, R47, R28, 0x2, P4 ;  /* 0x0000002f2821b211 */ /* 0x000fe200020f141c */
[----:B------:R-:W0:Y:S01]  /*0c10*/  @!P6 LDC.64 R44, c[0x0][0x3e0] ;  /* 0x0000f800ff2ceb82 */ /* 0x000e220000000a00 */
[----:B------:R-:W-:Y:S02]  /*0c20*/  CS2R R28, SRZ ;  /* 0x00000000001c7805 */ /* 0x000fe4000001ff00 */
[----:B------:R-:W-:Y:S02]  /*0c30*/  ISETP.GE.AND.EX P1, PT, R63, UR5, PT, P1 ;  /* 0x000000053f007c0c */ /* 0x000fe4000bf26310 */
[----:B------:R-:W-:-:S02]  /*0c40*/  IADD3 R59, PT, PT, R39, 0x80, RZ ;  /* 0x00000080273b7810 */ /* 0x000fc40007ffe0ff */
[----:B------:R0:W2:Y:S02]  /*0c50*/  @!P3 LDG.E.64 R28, desc[UR6][R32.64] ;  /* 0x00000006201cb981 */ /* 0x0000a4000c1e1b00 */
[----:B------:R-:W-:Y:S02]  /*0c60*/  ISETP.GE.U32.AND P3, PT, R59, UR4, PT ;  /* 0x000000043b007c0c */ /* 0x000fe4000bf66070 */
[----:B------:R-:W-:Y:S02]  /*0c70*/  SHF.R.S32.HI R65, RZ, 0x1f, R59 ;  /* 0x0000001fff417819 */ /* 0x000fe4000001143b */
[----:B-1----:R-:W-:Y:S02]  /*0c80*/  @!P2 LEA R48, P4, R36, R48, 0x2 ;  /* 0x000000302430a211 */ /* 0x002fe400078810ff */
[----:B------:R-:W-:Y:S01]  /*0c90*/  IADD3 R61, PT, PT, R39, 0x88, RZ ;  /* 0x00000088273d7810 */ /* 0x000fe20007ffe0ff */
[----:B------:R-:W1:Y:S01]  /*0ca0*/  @!P1 LDC.64 R46, c[0x0][0x3e0] ;  /* 0x0000f800ff2e9b82 */ /* 0x000e620000000a00 */
[----:B------:R-:W-:-:S02]  /*0cb0*/  ISETP.GE.AND.EX P3, PT, R65, UR5, PT, P3 ;  /* 0x0000000541007c0c */ /* 0x000fc4000bf66330 */
[----:B------:R-:W-:Y:S02]  /*0cc0*/  @!P2 LEA.HI.X R49, R36, R49, R37, 0x2, P4 ;  /* 0x000000312431a211 */ /* 0x000fe400020f1425 */
[----:B------:R-:W-:Y:S02]  /*0cd0*/  ISETP.GE.U32.AND P4, PT, R61, UR4, PT ;  /* 0x000000043d007c0c */ /* 0x000fe4000bf86070 */
[----:B------:R-:W-:Y:S01]  /*0ce0*/  SHF.R.S32.HI R67, RZ, 0x1f, R61 ;  /* 0x0000001fff437819 */ /* 0x000fe2000001143d */
[----:B------:R-:W1:Y:S01]  /*0cf0*/  @!P5 LDC.64 R36, c[0x0][0x390] ;  /* 0x0000e400ff24db82 */ /* 0x000e620000000a00 */
[----:B---3--:R-:W-:Y:S02]  /*0d00*/  @!P5 IMAD R30, R43, R34, RZ ;  /* 0x000000222b1ed224 */ /* 0x008fe400078e02ff */
[----:B------:R-:W-:Y:S01]  /*0d10*/  ISETP.GE.AND.EX P4, PT, R67, UR5, PT, P4 ;  /* 0x0000000543007c0c */ /* 0x000fe2000bf86340 */
[----:B0-----:R-:W-:-:S04]  /*0d20*/  @!P6 IMAD R38, R51, R44, RZ ;  /* 0x0000002c3326e224 */ /* 0x001fc800078e02ff */
[----:B------:R-:W0:Y:S01]  /*0d30*/  @!P6 LDC.64 R42, c[0x0][0x390] ;  /* 0x0000e400ff2aeb82 */ /* 0x000e220000000a00 */
[----:B------:R-:W-:Y:S01]  /*0d40*/  @!P5 MOV R50, R120 ;  /* 0x000000780032d202 */ /* 0x000fe20000000f00 */
[----:B------:R-:W-:Y:S01]  /*0d50*/  @!P5 IMAD R69, R53, R35, R30 ;  /* 0x000000233545d224 */ /* 0x000fe200078e021e */
[----:B------:R-:W-:Y:S02]  /*0d60*/  @!P5 MOV R51, R123 ;  /* 0x0000007b0033d202 */ /* 0x000fe40000000f00 */
[----:B------:R-:W-:-:S03]  /*0d70*/  CS2R R30, SRZ ;  /* 0x00000000001e7805 */ /* 0x000fc6000001ff00 */
[----:B------:R-:W3:Y:S01]  /*0d80*/  @!P3 LDC.64 R32, c[0x0][0x3e0] ;  /* 0x0000f800ff20bb82 */ /* 0x000ee20000000a00 */
[----:B------:R-:W-:Y:S02]  /*0d90*/  @!P5 IMAD.WIDE.U32 R50, R53, R34, R50 ;  /* 0x000000223532d225 */ /* 0x000fe400078e0032 */
[----:B------:R1:W2:Y:S05]  /*0da0*/  @!P2 LDG.E.64 R30, desc[UR6][R48.64] ;  /* 0x00000006301ea981 */ /* 0x0002aa000c1e1b00 */
[----:B------:R-:W3:Y:S01]  /*0db0*/  @!P1 LDC.64 R40, c[0x0][0x390] ;  /* 0x0000e400ff289b82 */ /* 0x000ee20000000a00 */
[----:B-1----:R-:W-:-:S07]  /*0dc0*/  @!P6 MOV R48, R120 ;  /* 0x000000780030e202 */ /* 0x002fce0000000f00 */
[----:B------:R-:W1:Y:S01]  /*0dd0*/  @!P4 LDC.64 R34, c[0x0][0x3e0] ;  /* 0x0000f800ff22cb82 */ /* 0x000e620000000a00 */
[----:B------:R-:W-:Y:S01]  /*0de0*/  @!P6 MOV R49, R123 ;  /* 0x0000007b0031e202 */ /* 0x000fe20000000f00 */
[----:B------:R-:W-:Y:S01]  /*0df0*/  @!P6 IMAD R53, R55, R45, R38 ;  /* 0x0000002d3735e224 */ /* 0x000fe200078e0226 */
[----:B------:R-:W-:Y:S01]  /*0e00*/  @!P5 IADD3 R38, PT, PT, R51, R69, RZ ;  /* 0x000000453326d210 */ /* 0x000fe20007ffe0ff */
[----:B------:R-:W-:Y:S01]  /*0e10*/  @!P1 IMAD R52, R63, R46, RZ ;  /* 0x0000002e3f349224 */ /* 0x000fe200078e02ff */
[C---:B------:R-:W-:Y:S01]  /*0e20*/  @!P5 LEA R36, P2, R50.reuse, R36, 0x2 ;  /* 0x000000243224d211 */ /* 0x040fe200078410ff */
[----:B------:R-:W-:Y:S01]  /*0e30*/  @!P6 IMAD.WIDE.U32 R44, R55, R44, R48 ;  /* 0x0000002c372ce225 */ /* 0x000fe200078e0030 */
[----:B------:R-:W-:Y:S02]  /*0e40*/  @!P1 MOV R48, R120 ;  /* 0x0000007800309202 */ /* 0x000fe40000000f00 */
[----:B------:R-:W-:Y:S01]  /*0e50*/  @!P1 MOV R49, R123 ;  /* 0x0000007b00319202 */ /* 0x000fe20000000f00 */
[----:B------:R-:W-:Y:S01]  /*0e60*/  @!P1 IMAD R51, R57, R47, R52 ;  /* 0x0000002f39339224 */ /* 0x000fe200078e0234 */
[----:B------:R-:W-:-:S02]  /*0e70*/  @!P5 LEA.HI.X R37, R50, R37, R38, 0x2, P2 ;  /* 0x000000253225d211 */ /* 0x000fc400010f1426 */
[----:B------:R-:W-:Y:S01]  /*0e80*/  @!P6 IADD3 R38, PT, PT, R45, R53, RZ ;  /* 0x000000352d26e210 */ /* 0x000fe20007ffe0ff */
[----:B------:R-:W-:Y:S01]  /*0e90*/  @!P1 IMAD.WIDE.U32 R46, R57, R46, R48 ;  /* 0x0000002e392e9225 */ /* 0x000fe200078e0030 */
[C---:B0-----:R-:W-:Y:S01]  /*0ea0*/  @!P6 LEA R42, P2, R44.reuse, R42, 0x2 ;  /* 0x0000002a2c2ae211 */ /* 0x041fe200078410ff */
[----:B------:R-:W0:Y:S03]  /*0eb0*/  @!P3 LDC.64 R48, c[0x0][0x390] ;  /* 0x0000e400ff30bb82 */ /* 0x000e260000000a00 */
[----:B------:R-:W-:Y:S01]  /*0ec0*/  @!P6 LEA.HI.X R43, R44, R43, R38, 0x2, P2 ;  /* 0x0000002b2c2be211 */ /* 0x000fe200010f1426 */
[----:B---3--:R-:W-:Y:S01]  /*0ed0*/  @!P3 IMAD R44, R65, R32, RZ ;  /* 0x00000020412cb224 */ /* 0x008fe200078e02ff */
[----:B------:R-:W-:Y:S02]  /*0ee0*/  @!P1 IADD3 R38, PT, PT, R47, R51, RZ ;  /* 0x000000332f269210 */ /* 0x000fe40007ffe0ff */
[C---:B------:R-:W-:Y:S01]  /*0ef0*/  @!P1 LEA R40, P2, R46.reuse, R40, 0x2 ;  /* 0x000000282e289211 */ /* 0x040fe200078410ff */
[----:B------:R-:W-:Y:S01]  /*0f00*/  @!P3 IMAD R51, R59, R33, R44 ;  /* 0x000000213b33b224 */ /* 0x000fe200078e022c */
[----:B------:R-:W-:Y:S01]  /*0f10*/  @!P4 MOV R44, R120 ;  /* 0x00000078002cc202 */ /* 0x000fe20000000f00 */
[----:B------:R-:W3:Y:S01]  /*0f20*/  @!P4 LDC.64 R52, c[0x0][0x390] ;  /* 0x0000e400ff34cb82 */ /* 0x000ee20000000a00 */
[----:B------:R-:W-:Y:S01]  /*0f30*/  @!P1 LEA.HI.X R41, R46, R41, R38, 0x2, P2 ;  /* 0x000000292e299211 */ /* 0x000fe200010f1426 */
[----:B-1----:R-:W-:Y:S01]  /*0f40*/  @!P4 IMAD R38, R67, R34, RZ ;  /* 0x000000224326c224 */ /* 0x002fe200078e02ff */
[----:B------:R-:W-:-:S02]  /*0f50*/  @!P4 MOV R45, R123 ;  /* 0x0000007b002dc202 */ /* 0x000fc40000000f00 */
[----:B------:R-:W-:Y:S01]  /*0f60*/  IADD3 R63, PT, PT, R39, 0x90, RZ ;  /* 0x00000090273f7810 */ /* 0x000fe20007ffe0ff */
[C---:B------:R-:W-:Y:S02]  /*0f70*/  @!P4 IMAD R73, R61.reuse, R35, R38 ;  /* 0x000000233d49c224 */ /* 0x040fe400078e0226 */
[----:B------:R-:W-:Y:S01]  /*0f80*/  @!P4 IMAD.WIDE.U32 R44, R61, R34, R44 ;  /* 0x000000223d2cc225 */ /* 0x000fe200078e002c */
[----:B------:R-:W-:Y:S02]  /*0f90*/  CS2R R34, SRZ ;  /* 0x0000000000227805 */ /* 0x000fe4000001ff00 */
[----:B------:R-:W-:Y:S02]  /*0fa0*/  ISETP.GE.U32.AND P2, PT, R63, UR4, PT ;  /* 0x000000043f007c0c */ /* 0x000fe4000bf46070 */
[----:B------:R-:W-:Y:S02]  /*0fb0*/  SHF.R.S32.HI R55, RZ, 0x1f, R63 ;  /* 0x0000001fff377819 */ /* 0x000fe4000001143f */
[----:B------:R-:W-:Y:S01]  /*0fc0*/  @!P3 MOV R46, R120 ;  /* 0x00000078002eb202 */ /* 0x000fe20000000f00 */
[----:B------:R0:W2:Y:S01]  /*0fd0*/  @!P6 LDG.E.64 R34, desc[UR6][R42.64] ;  /* 0x000000062a22e981 */ /* 0x0000a2000c1e1b00 */
[----:B------:R-:W-:-:S02]  /*0fe0*/  @!P3 MOV R47, R123 ;  /* 0x0000007b002fb202 */ /* 0x000fc40000000f00 */
[----:B------:R-:W-:Y:S02]  /*0ff0*/  ISETP.GE.AND.EX P6, PT, R55, UR5, PT, P2 ;  /* 0x0000000537007c0c */ /* 0x000fe4000bfc6320 */
[----:B------:R-:W-:Y:S02]  /*1000*/  CS2R R56, SRZ ;  /* 0x0000000000387805 */ /* 0x000fe4000001ff00 */
[----:B------:R-:W-:Y:S01]  /*1010*/  IADD3 R65, PT, PT, R39, 0x98, RZ ;  /* 0x0000009827417810 */ /* 0x000fe20007ffe0ff */
[----:B------:R-:W-:Y:S01]  /*1020*/  @!P3 IMAD.WIDE.U32 R46, R59, R32, R46 ;  /* 0x000000203b2eb225 */ /* 0x000fe200078e002e */
[----:B------:R-:W-:Y:S02]  /*1030*/  CS2R R32, SRZ ;  /* 0x0000000000207805 */ /* 0x000fe4000001ff00 */
[----:B------:R-:W-:Y:S01]  /*1040*/  ISETP.GE.U32.AND P2, PT, R65, UR4, PT ;  /* 0x0000000441007c0c */ /* 0x000fe2000bf46070 */
[----:B------:R-:W2:Y:S01]  /*1050*/  @!P1 LDG.E.64 R56, desc[UR6][R40.64] ;  /* 0x0000000628389981 */ /* 0x000ea2000c1e1b00 */
[----:B------:R-:W-:-:S02]  /*1060*/  SHF.R.S32.HI R69, RZ, 0x1f, R65 ;  /* 0x0000001fff457819 */ /* 0x000fc40000011441 */
[----:B------:R-:W-:Y:S01]  /*1070*/  IADD3 R67, PT, PT, R39, 0xa0, RZ ;  /* 0x000000a027437810 */ /* 0x000fe20007ffe0ff */
[----:B------:R1:W2:Y:S01]  /*1080*/  @!P5 LDG.E.64 R32, desc[UR6][R36.64] ;  /* 0x000000062420d981 */ /* 0x0002a2000c1e1b00 */
[----:B------:R-:W-:Y:S02]  /*1090*/  ISETP.GE.AND.EX P1, PT, R69, UR5, PT, P2 ;  /* 0x0000000545007c0c */ /* 0x000fe4000bf26320 */
[----:B------:R-:W-:Y:S02]  /*10a0*/  ISETP.GE.U32.AND P2, PT, R67, UR4, PT ;  /* 0x0000000443007c0c */ /* 0x000fe4000bf46070 */
[----:B------:R-:W-:Y:S02]  /*10b0*/  @!P3 IADD3 R38, PT, PT, R47, R51, RZ ;  /* 0x000000332f26b210 */ /* 0x000fe40007ffe0ff */
[----:B0-----:R-:W-:Y:S01]  /*10c0*/  @!P3 LEA R42, P5, R46, R48, 0x2 ;  /* 0x000000302e2ab211 */ /* 0x001fe200078a10ff */
[----:B-1----:R-:W0:Y:S01]  /*10d0*/  @!P6 LDC.64 R36, c[0x0][0x3e0] ;  /* 0x0000f800ff24eb82 */ /* 0x002e220000000a00 */
[----:B------:R-:W-:-:S02]  /*10e0*/  SHF.R.S32.HI R71, RZ, 0x1f, R67 ;  /* 0x0000001fff477819 */ /* 0x000fc40000011443 */
[----:B------:R-:W-:Y:S02]  /*10f0*/  CS2R R58, SRZ ;  /* 0x00000000003a7805 */ /* 0x000fe4000001ff00 */
[----:B------:R-:W-:Y:S02]  /*1100*/  @!P3 LEA.HI.X R43, R46, R49, R38, 0x2, P5 ;  /* 0x000000312e2bb211 */ /* 0x000fe400028f1426 */
[----:B------:R-:W-:Y:S02]  /*1110*/  ISETP.GE.AND.EX P2, PT, R71, UR5, PT, P2 ;  /* 0x0000000547007c0c */ /* 0x000fe4000bf46320 */
[----:B------:R-:W-:Y:S01]  /*1120*/  IADD3 R64, PT, PT, R39, 0xa8, RZ ;  /* 0x000000a827407810 */ /* 0x000fe20007ffe0ff */
[----:B------:R1:W2:Y:S01]  /*1130*/  @!P3 LDG.E.64 R58, desc[UR6][R42.64] ;  /* 0x000000062a3ab981 */ /* 0x0002a2000c1e1b00 */
[----:B------:R-:W-:Y:S01]  /*1140*/  @!P4 IADD3 R38, PT, PT, R45, R73, RZ ;  /* 0x000000492d26c210 */ /* 0x000fe20007ffe0ff */
[----:B------:R-:W5:Y:S01]  /*1150*/  @!P1 LDC.64 R46, c[0x0][0x3e0] ;  /* 0x0000f800ff2e9b82 */ /* 0x000f620000000a00 */
[----:B------:R-:W-:-:S02]  /*1160*/  ISETP.GE.U32.AND P3, PT, R64, UR4, PT ;  /* 0x0000000440007c0c */ /* 0x000fc4000bf66070 */
[----:B------:R-:W-:Y:S02]  /*1170*/  SHF.R.S32.HI R73, RZ, 0x1f, R64 ;  /* 0x0000001fff497819 */ /* 0x000fe40000011440 */
[C---:B---3--:R-:W-:Y:S02]  /*1180*/  @!P4 LEA R52, P5, R44.reuse, R52, 0x2 ;  /* 0x000000342c34c211 */ /* 0x048fe400078a10ff */
[----:B------:R-:W-:Y:S01]  /*1190*/  ISETP.GE.AND.EX P3, PT, R73, UR5, PT, P3 ;  /* 0x0000000549007c0c */ /* 0x000fe2000bf66330 */
[----:B------:R-:W3:Y:S01]  /*11a0*/  @!P6 LDC.64 R48, c[0x0][0x390] ;  /* 0x0000e400ff30eb82 */ /* 0x000ee20000000a00 */
[----:B------:R-:W-:Y:S02]  /*11b0*/  @!P4 LEA.HI.X R53, R44, R53, R38, 0x2, P5 ;  /* 0x000000352c35c211 */ /* 0x000fe400028f1426 */
[----:B------:R-:W-:-:S05]  /*11c0*/  IADD3 R38, PT, PT, R39, 0xc0, RZ ;  /* 0x000000c027267810 */ /* 0x000fca0007ffe0ff */
[----:B------:R-:W3:Y:S01]  /*11d0*/  @!P2 LDC.64 R50, c[0x0][0x3e0] ;  /* 0x0000f800ff32ab82 */ /* 0x000ee20000000a00 */
[----:B0-----:R-:W-:Y:S01]  /*11e0*/  @!P6 IMAD R40, R55, R36, RZ ;  /* 0x000000243728e224 */ /* 0x001fe200078e02ff */
[----:B------:R-:W-:Y:S02]  /*11f0*/  ISETP.GE.U32.AND P5, PT, R38, UR4, PT ;  /* 0x0000000426007c0c */ /* 0x000fe4000bfa6070 */
[----:B------:R-:W-:-:S04]  /*1200*/  SHF.R.S32.HI R75, RZ, 0x1f, R38 ;  /* 0x0000001fff4b7819 */ /* 0x000fc80000011426 */
[----:B------:R-:W0:Y:S01]  /*1210*/  @!P1 LDC.64 R44, c[0x0][0x390] ;  /* 0x0000e400ff2c9b82 */ /* 0x000e220000000a00 */
[----:B------:R-:W-:Y:S01]  /*1220*/  @!P6 IMAD R77, R63, R37, R40 ;  /* 0x000000253f4de224 */ /* 0x000fe200078e0228 */
[----:B------:R-:W-:Y:S02]  /*1230*/  ISETP.GE.AND.EX P5, PT, R75, UR5, PT, P5 ;  /* 0x000000054b007c0c */ /* 0x000fe4000bfa6350 */
[----:B------:R-:W-:Y:S02]  /*1240*/  CS2R R60, SRZ ;  /* 0x00000000003c7805 */ /* 0x000fe4000001ff00 */
[----:B------:R-:W-:Y:S02]  /*1250*/  @!P6 MOV R54, R120 ;  /* 0x000000780036e202 */ /* 0x000fe40000000f00 */
[----:B------:R-:W4:Y:S01]  /*1260*/  @!P3 LDC.64 R40, c[0x0][0x3e0] ;  /* 0x0000f800ff28bb82 */ /* 0x000f220000000a00 */
[----:B------:R-:W-:Y:S01]  /*1270*/  @!P6 MOV R55, R123 ;  /* 0x0000007b0037e202 */ /* 0x000fe20000000f00 */
[----:B------:R3:W2:Y:S06]  /*1280*/  @!P4 LDG.E.64 R60, desc[UR6][R52.64] ;  /* 0x00000006343cc981 */ /* 0x0006ac000c1e1b00 */
[----:B-1----:R-:W1:Y:S01]  /*1290*/  @!P2 LDC.64 R42, c[0x0][0x390] ;  /* 0x0000e400ff2aab82 */ /* 0x002e620000000a00 */
[----:B-----5:R-:W-:-:S02]  /*12a0*/  @!P1 IMAD R62, R69, R46, RZ ;  /* 0x0000002e453e9224 */ /* 0x020fc400078e02ff */
[----:B------:R-:W-:Y:S01]  /*12b0*/  @!P6 IMAD.WIDE.U32 R54, R63, R36, R54 ;  /* 0x000000243f36e225 */ /* 0x000fe200078e0036 */
[----:B---3--:R-:W-:Y:S02]  /*12c0*/  @!P1 MOV R52, R120 ;  /* 0x0000007800349202 */ /* 0x008fe40000000f00 */
[----:B------:R-:W-:Y:S01]  /*12d0*/  @!P1 MOV R53, R123 ;  /* 0x0000007b00359202 */ /* 0x000fe20000000f00 */
[----:B------:R-:W-:Y:S01]  /*12e0*/  @!P1 IMAD R63, R65, R47, R62 ;  /* 0x0000002f413f9224 */ /* 0x000fe200078e023e */
[----:B------:R-:W3:Y:S01]  /*12f0*/  @!P5 LDC.64 R36, c[0x0][0x3e0] ;  /* 0x0000f800ff24db82 */ /* 0x000ee20000000a00 */
[----:B------:R-:W-:Y:S01]  /*1300*/  @!P6 IADD3 R55, PT, PT, R55, R77, RZ ;  /* 0x0000004d3737e210 */ /* 0x000fe20007ffe0ff */
[----:B------:R-:W-:Y:S01]  /*1310*/  @!P2 IMAD R62, R71, R50, RZ ;  /* 0x00000032473ea224 */ /* 0x000fe200078e02ff */
[----:B------:R-:W-:Y:S01]  /*1320*/  @!P6 LEA R48, P4, R54, R48, 0x2 ;  /* 0x000000303630e211 */ /* 0x000fe200078810ff */
[----:B------:R-:W-:Y:S01]  /*1330*/  @!P1 IMAD.WIDE.U32 R46, R65, R46, R52 ;  /* 0x0000002e412e9225 */ /* 0x000fe200078e0034 */
[----:B------:R-:W-:-:S02]  /*1340*/  @!P2 MOV R52, R120 ;  /* 0x000000780034a202 */ /* 0x000fc40000000f00 */
[----:B------:R-:W-:Y:S02]  /*1350*/  @!P2 MOV R53, R123 ;  /* 0x0000007b0035a202 */ /* 0x000fe40000000f00 */
[----:B------:R-:W-:Y:S01]  /*1360*/  @!P6 LEA.HI.X R49, R54, R49, R55, 0x2, P4 ;  /* 0x000000313631e211 */ /* 0x000fe200020f1437 */
[----:B------:R-:W-:Y:S01]  /*1370*/  @!P2 IMAD R55, R67, R51, R62 ;  /* 0x000000334337a224 */ /* 0x000fe200078e023e */
[----:B------:R-:W-:Y:S01]  /*1380*/  @!P1 IADD3 R47, PT, PT, R47, R63, RZ ;  /* 0x0000003f2f2f9210 */ /* 0x000fe20007ffe0ff */
[----:B------:R-:W-:Y:S01]  /*1390*/  @!P2 IMAD.WIDE.U32 R50, R67, R50, R52 ;  /* 0x000000324332a225 */ /* 0x000fe200078e0034 */
[----:B0-----:R-:W-:-:S04]  /*13a0*/  @!P1 LEA R44, P4, R46, R44, 0x2 ;  /* 0x0000002c2e2c9211 */ /* 0x001fc800078810ff */
[----:B------:R-:W-:Y:S01]  /*13b0*/  @!P1 LEA.HI.X R45, R46, R45, R47, 0x2, P4 ;  /* 0x0000002d2e2d9211 */ /* 0x000fe200020f142f */
[----:B----4-:R-:W-:Y:S01]  /*13c0*/  @!P3 IMAD R47, R73, R40, RZ ;  /* 0x00000028492fb224 */ /* 0x010fe200078e02ff */
[----:B------:R-:W-:Y:S02]  /*13d0*/  @!P2 IADD3 R46, PT, PT, R51, R55, RZ ;  /* 0x00000037332ea210 */ /* 0x000fe40007ffe0ff */
[----:B-1----:R-:W-:Y:S01]  /*13e0*/  @!P2 LEA R42, P4, R50, R42, 0x2 ;  /* 0x0000002a322aa211 */ /* 0x002fe200078810ff */
[----:B------:R-:W-:Y:S01]  /*13f0*/  @!P3 IMAD R53, R64, R41, R47 ;  /* 0x000000294035b224 */ /* 0x000fe200078e022f */
[----:B------:R-:W-:Y:S02]  /*1400*/  IADD3 R73, PT, PT, R39, 0xc8, RZ ;  /* 0x000000c827497810 */ /* 0x000fe40007ffe0ff */
[----:B------:R-:W-:Y:S02]  /*1410*/  @!P2 LEA.HI.X R43, R50, R43, R46, 0x2, P4 ;  /* 0x0000002b322ba211 */ /* 0x000fe400020f142e */
[----:B------:R-:W0:Y:S01]  /*1420*/  @!P3 LDC.64 R46, c[0x0][0x390] ;  /* 0x0000e400ff2ebb82 */ /* 0x000e220000000a00 */
[----:B------:R-:W-:-:S02]  /*1430*/  @!P3 MOV R50, R120 ;  /* 0x000000780032b202 */ /* 0x000fc40000000f00 */
[----:B------:R-:W-:Y:S02]  /*1440*/  @!P3 MOV R51, R123 ;  /* 0x0000007b0033b202 */ /* 0x000fe40000000f00 */
[----:B------:R-:W-:Y:S02]  /*1450*/  ISETP.GE.U32.AND P4, PT, R73, UR4, PT ;  /* 0x0000000449007c0c */ /* 0x000fe4000bf86070 */
[----:B------:R-:W-:Y:S01]  /*1460*/  SHF.R.S32.HI R71, RZ, 0x1f, R73 ;  /* 0x0000001fff477819 */ /* 0x000fe20000011449 */
[----:B------:R-:W-:Y:S01]  /*1470*/  @!P3 IMAD.WIDE.U32 R50, R64, R40, R50 ;  /* 0x000000284032b225 */ /* 0x000fe200078e0032 */
[----:B------:R-:W-:Y:S01]  /*1480*/  CS2R R62, SRZ ;  /* 0x00000000003e7805 */ /* 0x000fe2000001ff00 */
[----:B------:R-:W1:Y:S01]  /*1490*/  @!P5 LDC.64 R40, c[0x0][0x390] ;  /* 0x0000e400ff28db82 */ /* 0x000e620000000a00 */
[----:B------:R-:W-:Y:S01]  /*14a0*/  ISETP.GE.AND.EX P4, PT, R71, UR5, PT, P4 ;  /* 0x0000000547007c0c */ /* 0x000fe2000bf86340 */
[----:B---3--:R-:W-:Y:S01]  /*14b0*/  @!P5 IMAD R75, R75, R36, RZ ;  /* 0x000000244b4bd224 */ /* 0x008fe200078e02ff */
[----:B------:R-:W-:-:S02]  /*14c0*/  CS2R R64, SRZ ;  /* 0x0000000000407805 */ /* 0x000fc4000001ff00 */
[----:B------:R-:W-:Y:S01]  /*14d0*/  CS2R R66, SRZ ;  /* 0x0000000000427805 */ /* 0x000fe2000001ff00 */
[----:B------:R3:W4:Y:S01]  /*14e0*/  @!P6 LDG.E.64 R62, desc[UR6][R48.64] ;  /* 0x00000006303ee981 */ /* 0x000722000c1e1b00 */
[----:B------:R-:W-:Y:S01]  /*14f0*/  @!P5 IMAD R69, R38, R37, R75 ;  /* 0x000000252645d224 */ /* 0x000fe200078e024b */
[C---:B------:R-:W-:Y:S02]  /*1500*/  IADD3 R75, PT, PT, R39.reuse, 0xd0, RZ ;  /* 0x000000d0274b7810 */ /* 0x040fe40007ffe0ff */
[----:B------:R-:W-:Y:S01]  /*1510*/  IADD3 R55, PT, PT, R39, 0xd8, RZ ;  /* 0x000000d827377810 */ /* 0x000fe20007ffe0ff */
[----:B------:R5:W4:Y:S01]  /*1520*/  @!P1 LDG.E.64 R64, desc[UR6][R44.64] ;  /* 0x000000062c409981 */ /* 0x000b22000c1e1b00 */
[----:B------:R-:W-:-:S03]  /*1530*/  ISETP.GE.U32.AND P1, PT, R75, UR4, PT ;  /* 0x000000044b007c0c */ /* 0x000fc6000bf26070 */
[----:B------:R5:W4:Y:S01]  /*1540*/  @!P2 LDG.E.64 R66, desc[UR6][R42.64] ;  /* 0x000000062a42a981 */ /* 0x000b22000c1e1b00 */
[----:B---3--:R-:W-:Y:S02]  /*1550*/  @!P5 MOV R48, R120 ;  /* 0x000000780030d202 */ /* 0x008fe40000000f00 */
[----:B------:R-:W-:Y:S02]  /*1560*/  @!P5 MOV R49, R123 ;  /* 0x0000007b0031d202 */ /* 0x000fe40000000f00 */
[----:B------:R-:W-:Y:S02]  /*1570*/  SHF.R.S32.HI R79, RZ, 0x1f, R75 ;  /* 0x0000001fff4f7819 */ /* 0x000fe4000001144b */
[----:B------:R-:W-:Y:S01]  /*1580*/  ISETP.GE.U32.AND P2, PT, R55, UR4, PT ;  /* 0x0000000437007c0c */ /* 0x000fe2000bf46070 */
[----:B------:R-:W-:Y:S01]  /*1590*/  @!P5 IMAD.WIDE.U32 R48, R38, R36, R48 ;  /* 0x000000242630d225 */ /* 0x000fe200078e0030 */
[----:B------:R-:W-:Y:S01]  /*15a0*/  SHF.R.S32.HI R81, RZ, 0x1f, R55 ;  /* 0x0000001fff517819 */ /* 0x000fe20000011437 */
[----:B------:R-:W3:Y:S01]  /*15b0*/  @!P4 LDC.64 R36, c[0x0][0x3e0] ;  /* 0x0000f800ff24cb82 */ /* 0x000ee20000000a00 */
[----:B------:R-:W-:-:S02]  /*15c0*/  ISETP.GE.AND.EX P1, PT, R79, UR5, PT, P1 ;  /* 0x000000054f007c0c */ /* 0x000fc4000bf26310 */
[----:B------:R-:W-:Y:S02]  /*15d0*/  ISETP.GE.AND.EX P2, PT, R81, UR5, PT, P2 ;  /* 0x0000000551007c0c */ /* 0x000fe4000bf46320 */
[----:B------:R-:W-:Y:S02]  /*15e0*/  @!P3 IADD3 R38, PT, PT, R51, R53, RZ ;  /* 0x000000353326b210 */ /* 0x000fe40007ffe0ff */
[C---:B0-----:R-:W-:Y:S01]  /*15f0*/  @!P3 LEA R46, P6, R50.reuse, R46, 0x2 ;  /* 0x0000002e322eb211 */ /* 0x041fe200078c10ff */
[----:B------:R-:W0:Y:S03]  /*1600*/  @!P4 LDC.64 R52, c[0x0][0x390] ;  /* 0x0000e400ff34cb82 */ /* 0x000e260000000a00 */
[----:B------:R-:W-:Y:S02]  /*1610*/  @!P3 LEA.HI.X R47, R50, R47, R38, 0x2, P6 ;  /* 0x0000002f322fb211 */ /* 0x000fe400030f1426 */
[----:B------:R-:W-:-:S02]  /*1620*/  @!P5 IADD3 R38, PT, PT, R49, R69, RZ ;  /* 0x000000453126d210 */ /* 0x000fc40007ffe0ff */
[C---:B-1----:R-:W-:Y:S01]  /*1630*/  @!P5 LEA R40, P6, R48.reuse, R40, 0x2 ;  /* 0x000000283028d211 */ /* 0x042fe200078c10ff */
[----:B-----5:R-:W1:Y:S01]  /*1640*/  @!P1 LDC.64 R44, c[0x0][0x3e0] ;  /* 0x0000f800ff2c9b82 */ /* 0x020e620000000a00 */
[----:B------:R-:W-:Y:S02]  /*1650*/  IADD3 R54, PT, PT, R39, 0xe8, RZ ;  /* 0x000000e827367810 */ /* 0x000fe40007ffe0ff */
[----:B------:R-:W-:Y:S02]  /*1660*/  CS2R R68, SRZ ;  /* 0x0000000000447805 */ /* 0x000fe4000001ff00 */
[----:B------:R-:W-:-:S03]  /*1670*/  @!P5 LEA.HI.X R41, R48, R41, R38, 0x2, P6 ;  /* 0x000000293029d211 */ /* 0x000fc600030f1426 */
[----:B------:R-:W5:Y:S01]  /*1680*/  @!P2 LDC.64 R38, c[0x0][0x3e0] ;  /* 0x0000f800ff26ab82 */ /* 0x000f620000000a00 */
[----:B------:R0:W4:Y:S01]  /*1690*/  @!P3 LDG.E.64 R68, desc[UR6][R46.64] ;  /* 0x000000062e44b981 */ /* 0x000122000c1e1b00 */
[----:B------:R-:W-:Y:S01]  /*16a0*/  ISETP.GE.U32.AND P3, PT, R54, UR4, PT ;  /* 0x0000000436007c0c */ /* 0x000fe2000bf66070 */
[----:B---3--:R-:W-:Y:S01]  /*16b0*/  @!P4 IMAD R42, R71, R36, RZ ;  /* 0x00000024472ac224 */ /* 0x008fe200078e02ff */
[----:B------:R-:W-:Y:S02]  /*16c0*/  SHF.R.S32.HI R77, RZ, 0x1f, R54 ;  /* 0x0000001fff4d7819 */ /* 0x000fe40000011436 */
[----:B------:R-:W-:Y:S02]  /*16d0*/  CS2R R70, SRZ ;  /* 0x0000000000467805 */ /* 0x000fe4000001ff00 */
[----:B------:R-:W-:Y:S02]  /*16e0*/  @!P4 MOV R50, R120 ;  /* 0x000000780032c202 */ /* 0x000fe40000000f00 */
[----:B------:R-:W-:Y:S01]  /*16f0*/  @!P4 MOV R51, R123 ;  /* 0x0000007b0033c202 */ /* 0x000fe20000000f00 */
[----:B------:R-:W3:Y:S01]  /*1700*/  @!P2 LDC.64 R48, c[0x0][0x390] ;  /* 0x0000e400ff30ab82 */ /* 0x000ee20000000a00 */
[----:B------:R-:W-:Y:S01]  /*1710*/  ISETP.GE.AND.EX P3, PT, R77, UR5, PT, P3 ;  /* 0x000000054d007c0c */ /* 0x000fe2000bf66330 */
[C---:B------:R-:W-:Y:S01]  /*1720*/  @!P4 IMAD R37, R73.reuse, R37, R42 ;  /* 0x000000254925c224 */ /* 0x040fe200078e022a */
[----:B------:R-:W-:Y:S01]  /*1730*/  ISETP.GE.U32.AND P6, PT, R116, UR4, PT ;  /* 0x0000000474007c0c */ /* 0x000fe2000bfc6070 */
[----:B------:R-:W-:Y:S01]  /*1740*/  @!P4 IMAD.WIDE.U32 R50, R73, R36, R50 ;  /* 0x000000244932c225 */ /* 0x000fe200078e0032 */
[----:B------:R1:W4:Y:S03]  /*1750*/  @!P5 LDG.E.64 R70, desc[UR6][R40.64] ;  /* 0x000000062846d981 */ /* 0x000326000c1e1b00 */
[----:B------:R-:W3:Y:S01]  /*1760*/  @!P1 LDC.64 R42, c[0x0][0x390] ;  /* 0x0000e400ff2a9b82 */ /* 0x000ee20000000a00 */
[----:B------:R-:W-:-:S02]  /*1770*/  ISETP.GE.AND.EX P5, PT, R13, UR5, PT, P6 ;  /* 0x000000050d007c0c */ /* 0x000fc4000bfa6360 */
[----:B0-----:R-:W-:Y:S02]  /*1780*/  @!P4 IADD3 R46, PT, PT, R51, R37, RZ ;  /* 0x00000025332ec210 */ /* 0x001fe40007ffe0ff */
[C---:B------:R-:W-:Y:S01]  /*1790*/  @!P4 LEA R52, P6, R50.reuse, R52, 0x2 ;  /* 0x000000343234c211 */ /* 0x040fe200078c10ff */
[----:B-1----:R-:W-:Y:S01]  /*17a0*/  @!P1 IMAD R72, R79, R44, RZ ;  /* 0x0000002c4f489224 */ /* 0x002fe200078e02ff */
[----:B------:R-:W-:Y:S01]  /*17b0*/  @!P1 MOV R40, R120 ;  /* 0x0000007800289202 */ /* 0x000fe20000000f00 */
[----:B------:R-:W0:Y:S01]  /*17c0*/  @!P3 LDC.64 R36, c[0x0][0x3e0] ;  /* 0x0000f800ff24bb82 */ /* 0x000e220000000a00 */
[----:B------:R-:W-:Y:S01]  /*17d0*/  @!P4 LEA.HI.X R53, R50, R53, R46, 0x2, P6 ;  /* 0x000000353235c211 */ /* 0x000fe200030f142e */
[----:B-----5:R-:W-:Y:S01]  /*17e0*/  @!P2 IMAD R46, R81, R38, RZ ;  /* 0x00000026512ea224 */ /* 0x020fe200078e02ff */
[----:B------:R-:W-:Y:S01]  /*17f0*/  @!P1 MOV R41, R123 ;  /* 0x0000007b00299202 */ /* 0x000fe20000000f00 */
[----:B------:R-:W-:Y:S01]  /*1800*/  @!P1 IMAD R51, R75, R45, R72 ;  /* 0x0000002d4b339224 */ /* 0x000fe200078e0248 */
[----:B------:R-:W-:Y:S01]  /*1810*/  CS2R R72, SRZ ;  /* 0x0000000000487805 */ /* 0x000fe2000001ff00 */
[----:B------:R-:W-:Y:S01]  /*1820*/  @!P2 IMAD R79, R55, R39, R46 ;  /* 0x00000027374fa224 */ /* 0x000fe200078e022e */
[----:B------:R-:W-:Y:S01]  /*1830*/  @!P2 MOV R46, R120 ;  /* 0x00000078002ea202 */ /* 0x000fe20000000f00 */
[----:B------:R-:W-:Y:S01]  /*1840*/  @!P1 IMAD.WIDE.U32 R44, R75, R44, R40 ;  /* 0x0000002c4b2c9225 */ /* 0x000fe200078e0028 */
[----:B------:R-:W-:Y:S01]  /*1850*/  @!P2 MOV R47, R123 ;  /* 0x0000007b002fa202 */ /* 0x000fe20000000f00 */
[----:B------:R-:W1:Y:S01]  /*1860*/  @!P5 LDC.64 R40, c[0x0][0x3e0] ;  /* 0x0000f800ff28db82 */ /* 0x000e620000000a00 */
[----:B------:R-:W5:Y:S01]  /*1870*/  @!P4 LDG.E.64 R72, desc[UR6][R52.64] ;  /* 0x000000063448c981 */ /* 0x000f62000c1e1b00 */
[----:B------:R-:W-:Y:S01]  /*1880*/  ISETP.GE.U32.AND P4, PT, R115, UR4, PT ;  /* 0x0000000473007c0c */ /* 0x000fe2000bf86070 */
[----:B------:R-:W-:Y:S01]  /*1890*/  @!P2 IMAD.WIDE.U32 R38, R55, R38, R46 ;  /* 0x000000263726a225 */ /* 0x000fe200078e002e */
[----:B------:R-:W-:-:S04]  /*18a0*/  @!P1 IADD3 R45, PT, PT, R45, R51, RZ ;  /* 0x000000332d2d9210 */ /* 0x000fc80007ffe0ff */
[----:B------:R-:W1:Y:S01]  /*18b0*/  @!P3 LDC.64 R46, c[0x0][0x390] ;  /* 0x0000e400ff2ebb82 */ /* 0x000e620000000a00 */
[----:B---3--:R-:W-:Y:S02]  /*18c0*/  @!P1 LEA R42, P6, R44, R42, 0x2 ;  /* 0x0000002a2c2a9211 */ /* 0x008fe400078c10ff */
[----:B------:R-:W-:Y:S02]  /*18d0*/  ISETP.GE.AND.EX P4, PT, R14, UR5, PT, P4 ;  /* 0x000000050e007c0c */ /* 0x000fe4000bf86340 */
[----:B------:R-:W-:Y:S02]  /*18e0*/  CS2R R74, SRZ ;  /* 0x00000000004a7805 */ /* 0x000fe4000001ff00 */
[----:B------:R-:W-:Y:S01]  /*18f0*/  @!P1 LEA.HI.X R43, R44, R43, R45, 0x2, P6 ;  /* 0x0000002b2c2b9211 */ /* 0x000fe200030f142d */
[----:B------:R-:W3:Y:S01]  /*1900*/  @!P5 LDC.64 R50, c[0x0][0x390] ;  /* 0x0000e400ff32db82 */ /* 0x000ee20000000a00 */
[----:B------:R-:W-:-:S03]  /*1910*/  @!P2 IADD3 R39, PT, PT, R39, R79, RZ ;  /* 0x0000004f2727a210 */ /* 0x000fc60007ffe0ff */
[----:B------:R1:W5:Y:S01]  /*1920*/  @!P1 LDG.E.64 R74, desc[UR6][R42.64] ;  /* 0x000000062a4a9981 */ /* 0x000362000c1e1b00 */
[----:B------:R-:W-:Y:S01]  /*1930*/  @!P2 LEA R48, P6, R38, R48, 0x2 ;  /* 0x000000302630a211 */ /* 0x000fe200078c10ff */
[----:B0-----:R-:W-:-:S03]  /*1940*/  @!P3 IMAD R77, R77, R36, RZ ;  /* 0x000000244d4db224 */ /* 0x001fc600078e02ff */
[----:B------:R-:W-:Y:S01]  /*1950*/  @!P2 LEA.HI.X R49, R38, R49, R39, 0x2, P6 ;  /* 0x000000312631a211 */ /* 0x000fe200030f1427 */
[----:B------:R-:W-:Y:S01]  /*1960*/  @!P3 IMAD R77, R54, R37, R77 ;  /* 0x00000025364db224 */ /* 0x000fe200078e024d */
[----:B------:R-:W0:Y:S01]  /*1970*/  @!P4 LDC.64 R38, c[0x0][0x3e0] ;  /* 0x0000f800ff26cb82 */ /* 0x000e220000000a00 */
[----:B-1----:R-:W-:Y:S02]  /*1980*/  @!P3 MOV R42, R120 ;  /* 0x00000078002ab202 */ /* 0x002fe40000000f00 */
[-C--:B------:R-:W-:Y:S01]  /*1990*/  @!P3 MOV R43, R123.reuse ;  /* 0x0000007b002bb202 */ /* 0x080fe20000000f00 */
[----:B------:R-:W-:Y:S01]  /*19a0*/  @!P5 IMAD R44, R13, R40, RZ ;  /* 0x000000280d2cd224 */ /* 0x000fe200078e02ff */
[----:B------:R-:W-:Y:S01]  /*19b0*/  ISETP.GE.U32.AND P1, PT, R114, UR4, PT ;  /* 0x0000000472007c0c */ /* 0x000fe2000bf26070 */
[----:B------:R-:W-:Y:S01]  /*19c0*/  @!P3 IMAD.WIDE.U32 R36, R54, R36, R42 ;  /* 0x000000243624b225 */ /* 0x000fe200078e002a */
[----:B------:R-:W-:Y:S02]  /*19d0*/  @!P5 MOV R42, R120 ;  /* 0x00000078002ad202 */ /* 0x000fe40000000f00 */
[----:B------:R-:W-:Y:S01]  /*19e0*/  @!P5 MOV R43, R123 ;  /* 0x0000007b002bd202 */ /* 0x000fe20000000f00 */
[----:B------:R-:W-:Y:S01]  /*19f0*/  @!P5 IMAD R45, R116, R41, R44 ;  /* 0x00000029742dd224 */ /* 0x000fe200078e022c */
[----:B------:R-:W-:-:S02]  /*1a00*/  ISETP.GE.AND.EX P1, PT, R15, UR5, PT, P1 ;  /* 0x000000050f007c0c */ /* 0x000fc4000bf26310 */
[----:B------:R-:W-:Y:S01]  /*1a10*/  @!P3 IADD3 R37, PT, PT, R37, R77, RZ ;  /* 0x0000004d2525b210 */ /* 0x000fe20007ffe0ff */
[----:B------:R-:W-:Y:S01]  /*1a20*/  @!P5 IMAD.WIDE.U32 R40, R116, R40, R42 ;  /* 0x000000287428d225 */ /* 0x000fe200078e002a */
[----:B------:R-:W-:-:S04]  /*1a30*/  @!P3 LEA R46, P6, R36, R46, 0x2 ;  /* 0x0000002e242eb211 */ /* 0x000fc800078c10ff */
[----:B------:R-:W-:Y:S02]  /*1a40*/  @!P3 LEA.HI.X R47, R36, R47, R37, 0x2, P6 ;  /* 0x0000002f242fb211 */ /* 0x000fe400030f1425 */
[----:B------:R-:W-:Y:S02]  /*1a50*/  @!P5 IADD3 R41, PT, PT, R41, R45, RZ ;  /* 0x0000002d2929d210 */ /* 0x000fe40007ffe0ff */
[C---:B---3--:R-:W-:Y:S01]  /*1a60*/  @!P5 LEA R50, P6, R40.reuse, R50, 0x2 ;  /* 0x000000322832d211 */ /* 0x048fe200078c10ff */
[----:B------:R-:W1:Y:S03]  /*1a70*/  @!P4 LDC.64 R44, c[0x0][0x390] ;  /* 0x0000e400ff2ccb82 */ /* 0x000e660000000a00 */
[----:B------:R-:W-:Y:S02]  /*1a80*/  @!P5 LEA.HI.X R51, R40, R51, R41, 0x2, P6 ;  /* 0x000000332833d211 */ /* 0x000fe400030f1429 */
[----:B------:R-:W-:-:S03]  /*1a90*/  ISETP.GE.U32.AND P6, PT, R112, UR4, PT ;  /* 0x0000000470007c0c */ /* 0x000fc6000bfc6070 */
[----:B------:R-:W3:Y:S01]  /*1aa0*/  @!P1 LDC.64 R36, c[0x0][0x3e0] ;  /* 0x0000f800ff249b82 */ /* 0x000ee20000000a00 */
[----:B------:R-:W-:Y:S01]  /*1ab0*/  ISETP.GE.AND.EX P6, PT, R17, UR5, PT, P6 ;  /* 0x0000000511007c0c */ /* 0x000fe2000bfc6360 */
[----:B0-----:R-:W-:Y:S01]  /*1ac0*/  @!P4 IMAD R40, R14, R38, RZ ;  /* 0x000000260e28c224 */ /* 0x001fe200078e02ff */
[----:B------:R-:W-:-:S03]  /*1ad0*/  @!P4 MOV R41, R123 ;  /* 0x0000007b0029c202 */ /* 0x000fc60000000f00 */
[----:B------:R-:W-:Y:S01]  /*1ae0*/  @!P4 IMAD R53, R115, R39, R40 ;  /* 0x000000277335c224 */ /* 0x000fe200078e0228 */
[----:B------:R-:W-:Y:S01]  /*1af0*/  @!P4 MOV R40, R120 ;  /* 0x000000780028c202 */ /* 0x000fe20000000f00 */
[----:B------:R-:W0:Y:S01]  /*1b00*/  @!P1 LDC.64 R42, c[0x0][0x390] ;  /* 0x0000e400ff2a9b82 */ /* 0x000e220000000a00 */
[----:B------:R-:W-:-:S03]  /*1b10*/  CS2R R76, SRZ ;  /* 0x00000000004c7805 */ /* 0x000fc6000001ff00 */
[----:B------:R-:W-:-:S03]  /*1b20*/  @!P4 IMAD.WIDE.U32 R38, R115, R38, R40 ;  /* 0x000000267326c225 */ /* 0x000fc600078e0028 */
[----:B------:R2:W4:Y:S01]  /*1b30*/  @!P5 LDG.E.64 R76, desc[UR6][R50.64] ;  /* 0x00000006324cd981 */ /* 0x000522000c1e1b00 */
[----:B------:R-:W2:Y:S01]  /*1b40*/  @!P6 LDC.64 R40, c[0x0][0x3e0] ;  /* 0x0000f800ff28eb82 */ /* 0x000ea20000000a00 */
[----:B------:R-:W-:Y:S02]  /*1b50*/  @!P4 IADD3 R39, PT, PT, R39, R53, RZ ;  /* 0x000000352727c210 */ /* 0x000fe40007ffe0ff */
[C---:B-1----:R-:W-:Y:S02]  /*1b60*/  @!P4 LEA R44, P5, R38.reuse, R44, 0x2 ;  /* 0x0000002c262cc211 */ /* 0x042fe400078a10ff */
[----:B------:R-:W-:Y:S02]  /*1b70*/  CS2R R78, SRZ ;  /* 0x00000000004e7805 */ /* 0x000fe4000001ff00 */
[----:B------:R-:W-:Y:S01]  /*1b80*/  @!P4 LEA.HI.X R45, R38, R45, R39, 0x2, P5 ;  /* 0x0000002d262dc211 */ /* 0x000fe200028f1427 */
[----:B---3--:R-:W-:Y:S01]  /*1b90*/  @!P1 IMAD R52, R15, R36, RZ ;  /* 0x000000240f349224 */ /* 0x008fe200078e02ff */
[----:B------:R-:W-:-:S02]  /*1ba0*/  @!P1 MOV R38, R120 ;  /* 0x0000007800269202 */ /* 0x000fc40000000f00 */
[----:B------:R-:W-:Y:S01]  /*1bb0*/  @!P1 MOV R39, R123 ;  /* 0x0000007b00279202 */ /* 0x000fe20000000f00 */
[C---:B------:R-:W-:Y:S01]  /*1bc0*/  @!P1 IMAD R53, R114.reuse, R37, R52 ;  /* 0x0000002572359224 */ /* 0x040fe200078e0234 */
[----:B------:R1:W3:Y:S01]  /*1bd0*/  @!P4 LDG.E.64 R78, desc[UR6][R44.64] ;  /* 0x000000062c4ec981 */ /* 0x0002e2000c1e1b00 */
[----:B------:R-:W-:Y:S01]  /*1be0*/  @!P1 IMAD.WIDE.U32 R36, R114, R36, R38 ;  /* 0x0000002472249225 */ /* 0x000fe200078e0026 */
[----:B------:R-:W-:Y:S02]  /*1bf0*/  ISETP.GE.U32.AND P4, PT, R113, UR4, PT ;  /* 0x0000000471007c0c */ /* 0x000fe4000bf86070 */
[----:B------:R-:W1:Y:S02]  /*1c00*/  @!P6 LDC.64 R38, c[0x0][0x390] ;  /* 0x0000e400ff26eb82 */ /* 0x000e640000000a00 */
[----:B------:R-:W-:Y:S02]  /*1c10*/  @!P1 IADD3 R37, PT, PT, R37, R53, RZ ;  /* 0x0000003525259210 */ /* 0x000fe40007ffe0ff */
[----:B0-----:R-:W-:-:S02]  /*1c20*/  @!P1 LEA R42, P5, R36, R42, 0x2 ;  /* 0x0000002a242a9211 */ /* 0x001fc400078a10ff */
[----:B------:R-:W-:Y:S02]  /*1c30*/  ISETP.GE.AND.EX P4, PT, R16, UR5, PT, P4 ;  /* 0x0000000510007c0c */ /* 0x000fe4000bf86340 */
[----:B------:R-:W-:Y:S01]  /*1c40*/  @!P1 LEA.HI.X R43, R36, R43, R37, 0x2, P5 ;  /* 0x0000002b242b9211 */ /* 0x000fe200028f1425 */
[----:B--2---:R-:W-:Y:S01]  /*1c50*/  @!P6 IMAD R36, R17, R40, RZ ;  /* 0x000000281124e224 */ /* 0x004fe200078e02ff */
[----:B------:R-:W-:-:S03]  /*1c60*/  @!P6 MOV R37, R123 ;  /* 0x0000007b0025e202 */ /* 0x000fc60000000f00 */
[----:B------:R-:W-:Y:S01]  /*1c70*/  @!P6 IMAD R51, R112, R41, R36 ;  /* 0x000000297033e224 */ /* 0x000fe200078e0224 */
[----:B------:R-:W-:Y:S02]  /*1c80*/  @!P6 MOV R36, R120 ;  /* 0x000000780024e202 */ /* 0x000fe40000000f00 */
[----:B------:R-:W-:-:S03]  /*1c90*/  ISETP.GE.U32.AND P5, PT, R111, UR4, PT ;  /* 0x000000046f007c0c */ /* 0x000fc6000bfa6070 */
[----:B------:R-:W-:Y:S02]  /*1ca0*/  @!P6 IMAD.WIDE.U32 R40, R112, R40, R36 ;  /* 0x000000287028e225 */ /* 0x000fe400078e0024 */
[----:B------:R-:W0:Y:S01]  /*1cb0*/  @!P4 LDC.64 R36, c[0x0][0x3e0] ;  /* 0x0000f800ff24cb82 */ /* 0x000e220000000a00 */
[----:B------:R-:W-:Y:S02]  /*1cc0*/  ISETP.GE.AND.EX P5, PT, R18, UR5, PT, P5 ;  /* 0x0000000512007c0c */ /* 0x000fe4000bfa6350 */
[----:B------:R-:W-:Y:S02]  /*1cd0*/  CS2R R80, SRZ ;  /* 0x0000000000507805 */ /* 0x000fe4000001ff00 */
[----:B------:R-:W-:-:S04]  /*1ce0*/  @!P6 IADD3 R41, PT, PT, R41, R51, RZ ;  /* 0x000000332929e210 */ /* 0x000fc80007ffe0ff */
[----:B------:R2:W5:Y:S01]  /*1cf0*/  @!P1 LDG.E.64 R80, desc[UR6][R42.64] ;  /* 0x000000062a509981 */ /* 0x000562000c1e1b00 */
[----:B-1----:R-:W-:-:S04]  /*1d00*/  @!P6 LEA R52, P1, R40, R38, 0x2 ;  /* 0x000000262834e211 */ /* 0x002fc800078210ff */
[----:B------:R-:W1:Y:S01]  /*1d10*/  @!P5 LDC.64 R44, c[0x0][0x3e0] ;  /* 0x0000f800ff2cdb82 */ /* 0x000e620000000a00 */
[----:B------:R-:W-:Y:S02]  /*1d20*/  @!P6 LEA.HI.X R53, R40, R39, R41, 0x2, P1 ;  /* 0x000000272835e211 */ /* 0x000fe400008f1429 */
[----:B------:R-:W-:-:S04]  /*1d30*/  ISETP.GE.U32.AND P1, PT, R110, UR4, PT ;  /* 0x000000046e007c0c */ /* 0x000fc8000bf26070 */
[----:B------:R-:W-:Y:S01]  /*1d40*/  ISETP.GE.AND.EX P1, PT, R19, UR5, PT, P1 ;  /* 0x0000000513007c0c */ /* 0x000fe2000bf26310 */
[----:B--2---:R-:W2:Y:S01]  /*1d50*/  @!P4 LDC.64 R42, c[0x0][0x390] ;  /* 0x0000e400ff2acb82 */ /* 0x004ea20000000a00 */
[----:B0-----:R-:W-:Y:S01]  /*1d60*/  @!P4 IMAD R50, R16, R36, RZ ;  /* 0x000000241032c224 */ /* 0x001fe200078e02ff */
[----:B------:R-:W-:-:S03]  /*1d70*/  @!P4 MOV R51, R123 ;  /* 0x0000007b0033c202 */ /* 0x000fc60000000f00 */
[C---:B------:R-:W-:Y:S01]  /*1d80*/  @!P4 IMAD R37, R113.reuse, R37, R50 ;  /* 0x000000257125c224 */ /* 0x040fe200078e0232 */
[----:B------:R-:W-:Y:S02]  /*1d90*/  @!P4 MOV R50, R120 ;  /* 0x000000780032c202 */ /* 0x000fe40000000f00 */
[----:B------:R-:W0:Y:S03]  /*1da0*/  @!P5 LDC.64 R40, c[0x0][0x390] ;  /* 0x0000e400ff28db82 */ /* 0x000e260000000a00 */
[----:B------:R-:W-:-:S05]  /*1db0*/  @!P4 IMAD.WIDE.U32 R50, R113, R36, R50 ;  /* 0x000000247132c225 */ /* 0x000fca00078e0032 */
[----:B------:R-:W0:Y:S01]  /*1dc0*/  @!P1 LDC.64 R38, c[0x0][0x3e0] ;  /* 0x0000f800ff269b82 */ /* 0x000e220000000a00 */
[----:B------:R-:W-:Y:S01]  /*1dd0*/  @!P4 IADD3 R51, PT, PT, R51, R37, RZ ;  /* 0x000000253333c210 */ /* 0x000fe20007ffe0ff */
[----:B-1----:R-:W-:Y:S01]  /*1de0*/  @!P5 IMAD R54, R18, R44, RZ ;  /* 0x0000002c1236d224 */ /* 0x002fe200078e02ff */
[----:B------:R-:W-:Y:S02]  /*1df0*/  @!P5 MOV R36, R120 ;  /* 0x000000780024d202 */ /* 0x000fe40000000f00 */
[----:B------:R-:W-:Y:S02]  /*1e00*/  @!P5 MOV R37, R123 ;  /* 0x0000007b0025d202 */ /* 0x000fe40000000f00 */
[----:B------:R-:W-:Y:S01]  /*1e10*/  CS2R R82, SRZ ;  /* 0x0000000000527805 */ /* 0x000fe2000001ff00 */
[C---:B------:R-:W-:Y:S02]  /*1e20*/  @!P5 IMAD R55, R111.reuse, R45, R54 ;  /* 0x0000002d6f37d224 */ /* 0x040fe400078e0236 */
[----:B------:R-:W-:-:S02]  /*1e30*/  @!P5 IMAD.WIDE.U32 R44, R111, R44, R36 ;  /* 0x0000002c6f2cd225 */ /* 0x000fc400078e0024 */
[----:B------:R-:W1:Y:S01]  /*1e40*/  @!P1 LDC.64 R36, c[0x0][0x390] ;  /* 0x0000e400ff249b82 */ /* 0x000e620000000a00 */
[----:B------:R-:W5:Y:S01]  /*1e50*/  @!P6 LDG.E.64 R82, desc[UR6][R52.64] ;  /* 0x000000063452e981 */ /* 0x000f62000c1e1b00 */
[C---:B--2---:R-:W-:Y:S02]  /*1e60*/  @!P4 LEA R42, P6, R50.reuse, R42, 0x2 ;  /* 0x0000002a322ac211 */ /* 0x044fe400078c10ff */
[----:B------:R-:W-:Y:S02]  /*1e70*/  CS2R R84, SRZ ;  /* 0x0000000000547805 */ /* 0x000fe4000001ff00 */
[----:B------:R-:W-:Y:S02]  /*1e80*/  @!P5 IADD3 R45, PT, PT, R45, R55, RZ ;  /* 0x000000372d2dd210 */ /* 0x000fe40007ffe0ff */
[----:B------:R-:W-:Y:S02]  /*1e90*/  @!P4 LEA.HI.X R43, R50, R43, R51, 0x2, P6 ;  /* 0x0000002b322bc211 */ /* 0x000fe400030f1433 */
[----:B0-----:R-:W-:-:S03]  /*1ea0*/  @!P5 LEA R40, P6, R44, R40, 0x2 ;  /* 0x000000282c28d211 */ /* 0x001fc600078c10ff */
[----:B------:R0:W2:Y:S01]  /*1eb0*/  @!P4 LDG.E.64 R84, desc[UR6][R42.64] ;  /* 0x000000062a54c981 */ /* 0x0000a2000c1e1b00 */
[----:B------:R-:W-:Y:S01]  /*1ec0*/  @!P5 LEA.HI.X R41, R44, R41, R45, 0x2, P6 ;  /* 0x000000292c29d211 */ /* 0x000fe200030f142d */
[----:B------:R-:W-:Y:S01]  /*1ed0*/  @!P1 IMAD R50, R19, R38, RZ ;  /* 0x0000002613329224 */ /* 0x000fe200078e02ff */
[----:B------:R-:W-:Y:S02]  /*1ee0*/  ISETP.GE.U32.AND P6, PT, R8, UR4, PT ;  /* 0x0000000408007c0c */ /* 0x000fe4000bfc6070 */
[----:B------:R-:W-:Y:S01]  /*1ef0*/  CS2R R86, SRZ ;  /* 0x0000000000567805 */ /* 0x000fe2000001ff00 */
[----:B------:R-:W-:Y:S01]  /*1f00*/  @!P1 IMAD R45, R110, R39, R50 ;  /* 0x000000276e2d9224 */ /* 0x000fe200078e0232 */
[----:B------:R-:W-:Y:S02]  /*1f10*/  ISETP.GE.AND.EX P6, PT, R104, UR5, PT, P6 ;  /* 0x0000000568007c0c */ /* 0x000fe4000bfc6360 */
[----:B0-----:R-:W-:Y:S02]  /*1f20*/  @!P1 MOV R42, R120 ;  /* 0x00000078002a9202 */ /* 0x001fe40000000f00 */
[----:B------:R0:W2:Y:S01]  /*1f30*/  @!P5 LDG.E.64 R86, desc[UR6][R40.64] ;  /* 0x000000062856d981 */ /* 0x0000a2000c1e1b00 */
[----:B------:R-:W-:-:S03]  /*1f40*/  @!P1 MOV R43, R123 ;  /* 0x0000007b002b9202 */ /* 0x000fc60000000f00 */
[----:B------:R-:W-:-:S05]  /*1f50*/  @!P1 IMAD.WIDE.U32 R38, R110, R38, R42 ;  /* 0x000000266e269225 */ /* 0x000fca00078e002a */
[----:B0-----:R-:W0:Y:S01]  /*1f60*/  @!P6 LDC.64 R40, c[0x0][0x390] ;  /* 0x0000e400ff28eb82 */ /* 0x001e220000000a00 */
[----:B------:R-:W-:Y:S02]  /*1f70*/  @!P1 IADD3 R39, PT, PT, R39, R45, RZ ;  /* 0x0000002d27279210 */ /* 0x000fe40007ffe0ff */
[----:B-1----:R-:W-:-:S04]  /*1f80*/  @!P1 LEA R42, P5, R38, R36, 0x2 ;  /* 0x00000024262a9211 */ /* 0x002fc800078a10ff */
[----:B------:R-:W-:Y:S02]  /*1f90*/  @!P1 LEA.HI.X R43, R38, R37, R39, 0x2, P5 ;  /* 0x00000025262b9211 */ /* 0x000fe400028f1427 */
[----:B------:R-:W-:Y:S01]  /*1fa0*/  ISETP.GE.U32.AND P5, PT, R9, UR4, PT ;  /* 0x0000000409007c0c */ /* 0x000fe2000bfa6070 */
[----:B------:R-:W1:Y:S03]  /*1fb0*/  @!P6 LDC.64 R38, c[0x0][0x3e0] ;  /* 0x0000f800ff26eb82 */ /* 0x000e660000000a00 */
[----:B------:R-:W-:-:S13]  /*1fc0*/  ISETP.GE.AND.EX P5, PT, R105, UR5, PT, P5 ;  /* 0x0000000569007c0c */ /* 0x000fda000bfa6350 */
[----:B------:R-:W0:Y:S01]  /*1fd0*/  @!P5 LDC.64 R36, c[0x0][0x3e0] ;  /* 0x0000f800ff24db82 */ /* 0x000e220000000a00 */
[----:B------:R-:W-:Y:S01]  /*1fe0*/  @!P6 MOV R45, R123 ;  /* 0x0000007b002de202 */ /* 0x000fe20000000f00 */
[----:B-1----:R-:W-:-:S04]  /*1ff0*/  @!P6 IMAD R44, R104, R38, RZ ;  /* 0x00000026682ce224 */ /* 0x002fc800078e02ff */
[C---:B------:R-:W-:Y:S01]  /*2000*/  @!P6 IMAD R51, R8.reuse, R39, R44 ;  /* 0x000000270833e224 */ /* 0x040fe200078e022c */
[----:B------:R-:W-:Y:S02]  /*2010*/  @!P6 MOV R44, R120 ;  /* 0x00000078002ce202 */ /* 0x000fe40000000f00 */
[----:B------:R-:W-:Y:S02]  /*2020*/  CS2R R88, SRZ ;  /* 0x0000000000587805 */ /* 0x000fe4000001ff00 */
[----:B------:R-:W-:Y:S01]  /*2030*/  CS2R R90, SRZ ;  /* 0x00000000005a7805 */ /* 0x000fe2000001ff00 */
[----:B------:R-:W-:Y:S02]  /*2040*/  @!P6 IMAD.WIDE.U32 R44, R8, R38, R44 ;  /* 0x00000026082ce225 */ /* 0x000fe400078e002c */
[----:B------:R-:W1:Y:S01]  /*2050*/  @!P5 LDC.64 R38, c[0x0][0x390] ;  /* 0x0000e400ff26db82 */ /* 0x000e620000000a00 */
[----:B------:R0:W2:Y:S01]  /*2060*/  @!P1 LDG.E.64 R88, desc[UR6][R42.64] ;  /* 0x000000062a589981 */ /* 0x0000a2000c1e1b00 */
[----:B------:R-:W-:-:S02]  /*2070*/  ISETP.GE.U32.AND P1, PT, R10, UR4, PT ;  /* 0x000000040a007c0c */ /* 0x000fc4000bf26070 */
[----:B------:R-:W-:Y:S01]  /*2080*/  @!P6 IADD3 R45, PT, PT, R45, R51, RZ ;  /* 0x000000332d2de210 */ /* 0x000fe20007ffe0ff */
[----:B------:R1:W2:Y:S01]  /*2090*/  @!P2 LDG.E.64 R90, desc[UR6][R48.64] ;  /* 0x00000006305aa981 */ /* 0x0002a2000c1e1b00 */
[----:B------:R-:W-:Y:S02]  /*20a0*/  ISETP.GE.AND.EX P1, PT, R106, UR5, PT, P1 ;  /* 0x000000056a007c0c */ /* 0x000fe4000bf26310 */
[----:B0-----:R-:W-:Y:S01]  /*20b0*/  @!P6 LEA R42, P2, R44, R40, 0x2 ;  /* 0x000000282c2ae211 */ /* 0x001fe200078410ff */
[----:B------:R-:W-:-:S03]  /*20c0*/  @!P5 IMAD R40, R105, R36, RZ ;  /* 0x000000246928d224 */ /* 0x000fc600078e02ff */
[----:B------:R-:W-:Y:S01]  /*20d0*/  @!P6 LEA.HI.X R43, R44, R41, R45, 0x2, P2 ;  /* 0x000000292c2be211 */ /* 0x000fe200010f142d */
[----:B------:R-:W-:Y:S01]  /*20e0*/  @!P5 IMAD R37, R9, R37, R40 ;  /* 0x000000250925d224 */ /* 0x000fe200078e0228 */
[----:B------:R-:W-:Y:S02]  /*20f0*/  ISETP.GE.U32.AND P2, PT, R11, UR4, PT ;  /* 0x000000040b007c0c */ /* 0x000fe4000bf46070 */
[----:B------:R-:W-:Y:S02]  /*2100*/  @!P5 MOV R40, R120 ;  /* 0x000000780028d202 */ /* 0x000fe40000000f00 */
[----:B------:R-:W-:Y:S02]  /*2110*/  @!P5 MOV R41, R123 ;  /* 0x0000007b0029d202 */ /* 0x000fe40000000f00 */
[----:B------:R-:W-:Y:S01]  /*2120*/  ISETP.GE.AND.EX P2, PT, R107, UR5, PT, P2 ;  /* 0x000000056b007c0c */ /* 0x000fe2000bf46320 */
[----:B------:R-:W-:Y:S01]  /*2130*/  @!P5 IMAD.WIDE.U32 R40, R9, R36, R40 ;  /* 0x000000240928d225 */ /* 0x000fe200078e0028 */
[----:B------:R-:W-:-:S04]  /*2140*/  CS2R R92, SRZ ;  /* 0x00000000005c7805 */ /* 0x000fc8000001ff00 */
[----:B------:R-:W-:Y:S02]  /*2150*/  @!P5 IADD3 R41, PT, PT, R41, R37, RZ ;  /* 0x000000252929d210 */ /* 0x000fe40007ffe0ff */
[----:B------:R-:W0:Y:S01]  /*2160*/  @!P1 LDC.64 R36, c[0x0][0x3e0] ;  /* 0x0000f800ff249b82 */ /* 0x000e220000000a00 */
[----:B------:R4:W2:Y:S01]  /*2170*/  @!P6 LDG.E.64 R92, desc[UR6][R42.64] ;  /* 0x000000062a5ce981 */ /* 0x0008a2000c1e1b00 */
[----:B-1----:R-:W-:-:S06]  /*2180*/  @!P5 LEA R48, P6, R40, R38, 0x2 ;  /* 0x000000262830d211 */ /* 0x002fcc00078c10ff */
[----:B------:R-:W1:Y:S01]  /*2190*/  @!P2 LDC.64 R44, c[0x0][0x3e0] ;  /* 0x0000f800ff2cab82 */ /* 0x000e620000000a00 */
[----:B------:R-:W-:Y:S02]  /*21a0*/  @!P5 LEA.HI.X R49, R40, R39, R41, 0x2, P6 ;  /* 0x000000272831d211 */ /* 0x000fe400030f1429 */
[----:B------:R-:W-:Y:S02]  /*21b0*/  ISETP.GE.U32.AND P6, PT, R12, UR4, PT ;  /* 0x000000040c007c0c */ /* 0x000fe4000bfc6070 */
[----:B------:R-:W-:Y:S02]  /*21c0*/  CS2R R94, SRZ ;  /* 0x00000000005e7805 */ /* 0x000fe4000001ff00 */
[----:B------:R-:W-:Y:S01]  /*21d0*/  ISETP.GE.AND.EX P6, PT, R108, UR5, PT, P6 ;  /* 0x000000056c007c0c */ /* 0x000fe2000bfc6360 */
[----:B------:R-:W3:Y:S03]  /*21e0*/  @!P1 LDC.64 R40, c[0x0][0x390] ;  /* 0x0000e400ff289b82 */ /* 0x000ee60000000a00 */
[----:B------:R0:W2:Y:S05]  /*21f0*/  @!P5 LDG.E.64 R94, desc[UR6][R48.64] ;  /* 0x00000006305ed981 */ /* 0x0000aa000c1e1b00 */
[----:B----4-:R-:W4:Y:S01]  /*2200*/  @!P2 LDC.64 R42, c[0x0][0x390] ;  /* 0x0000e400ff2aab82 */ /* 0x010f220000000a00 */
[----:B0-----:R-:W-:Y:S01]  /*2210*/  @!P1 IMAD R50, R106, R36, RZ ;  /* 0x000000246a329224 */ /* 0x001fe200078e02ff */
[----:B------:R-:W-:-:S02]  /*2220*/  @!P1 MOV R48, R120 ;  /* 0x0000007800309202 */ /* 0x000fc40000000f00 */
[----:B------:R-:W-:-:S04]  /*2230*/  @!P1 MOV R49, R123 ;  /* 0x0000007b00319202 */ /* 0x000fc80000000f00 */
[----:B------:R-:W0:Y:S01]  /*2240*/  @!P6 LDC.64 R38, c[0x0][0x3e0] ;  /* 0x0000f800ff26eb82 */ /* 0x000e220000000a00 */
[C---:B------:R-:W-:Y:S01]  /*2250*/  @!P1 IMAD R51, R10.reuse, R37, R50 ;  /* 0x000000250a339224 */ /* 0x040fe200078e0232 */
[----:B------:R-:W-:Y:S01]  /*2260*/  @!P2 MOV R37, R123 ;  /* 0x0000007b0025a202 */ /* 0x000fe20000000f00 */
[----:B------:R-:W-:Y:S01]  /*2270*/  @!P1 IMAD.WIDE.U32 R48, R10, R36, R48 ;  /* 0x000000240a309225 */ /* 0x000fe200078e0030 */
[----:B------:R-:W-:-:S03]  /*2280*/  @!P2 MOV R36, R120 ;  /* 0x000000780024a202 */ /* 0x000fc60000000f00 */
[----:B-1----:R-:W-:-:S04]  /*2290*/  @!P2 IMAD R52, R107, R44, RZ ;  /* 0x0000002c6b34a224 */ /* 0x002fc800078e02ff */
[C---:B------:R-:W-:Y:S02]  /*22a0*/  @!P2 IMAD R53, R11.reuse, R45, R52 ;  /* 0x0000002d0b35a224 */ /* 0x040fe400078e0234 */
[----:B------:R-:W-:Y:S02]  /*22b0*/  @!P2 IMAD.WIDE.U32 R44, R11, R44, R36 ;  /* 0x0000002c0b2ca225 */ /* 0x000fe400078e0024 */
[----:B------:R-:W1:Y:S01]  /*22c0*/  @!P6 LDC.64 R36, c[0x0][0x390] ;  /* 0x0000e400ff24eb82 */ /* 0x000e620000000a00 */
[----:B------:R-:W-:Y:S02]  /*22d0*/  @!P1 IADD3 R50, PT, PT, R49, R51, RZ ;  /* 0x0000003331329210 */ /* 0x000fe40007ffe0ff */
[C---:B---3--:R-:W-:Y:S02]  /*22e0*/  @!P1 LEA R40, P5, R48.reuse, R40, 0x2 ;  /* 0x0000002830289211 */ /* 0x048fe400078a10ff */
[----:B------:R-:W-:Y:S02]  /*22f0*/  @!P2 IADD3 R45, PT, PT, R45, R53, RZ ;  /* 0x000000352d2da210 */ /* 0x000fe40007ffe0ff */
[----:B------:R-:W-:-:S02]  /*2300*/  @!P1 LEA.HI.X R41, R48, R41, R50, 0x2, P5 ;  /* 0x0000002930299211 */ /* 0x000fc400028f1432 */
[----:B----4-:R-:W-:Y:S02]  /*2310*/  @!P2 LEA R42, P5, R44, R42, 0x2 ;  /* 0x0000002a2c2aa211 */ /* 0x010fe400078a10ff */
[----:B------:R-:W-:Y:S01]  /*2320*/  CS2R R96, SRZ ;  /* 0x0000000000607805 */ /* 0x000fe2000001ff00 */
[----:B0-----:R-:W-:Y:S01]  /*2330*/  @!P6 IMAD R48, R108, R38, RZ ;  /* 0x000000266c30e224 */ /* 0x001fe200078e02ff */
[----:B------:R-:W-:Y:S02]  /*2340*/  @!P2 LEA.HI.X R43, R44, R43, R45, 0x2, P5 ;  /* 0x0000002b2c2ba211 */ /* 0x000fe400028f142d */
[----:B------:R-:W-:Y:S02]  /*2350*/  @!P6 MOV R44, R120 ;  /* 0x00000078002ce202 */ /* 0x000fe40000000f00 */
[----:B------:R-:W-:Y:S02]  /*2360*/  CS2R R98, SRZ ;  /* 0x0000000000627805 */ /* 0x000fe4000001ff00 */
[----:B------:R-:W-:Y:S01]  /*2370*/  @!P6 MOV R45, R123 ;  /* 0x0000007b002de202 */ /* 0x000fe20000000f00 */
[C---:B------:R-:W-:Y:S01]  /*2380*/  @!P6 IMAD R39, R12.reuse, R39, R48 ;  /* 0x000000270c27e224 */ /* 0x040fe200078e0230 */
[----:B------:R0:W3:Y:S01]  /*2390*/  @!P1 LDG.E.64 R96, desc[UR6][R40.64] ;  /* 0x0000000628609981 */ /* 0x0000e2000c1e1b00 */
[----:B------:R-:W-:Y:S01]  /*23a0*/  @!P6 IMAD.WIDE.U32 R44, R12, R38, R44 ;  /* 0x000000260c2ce225 */ /* 0x000fe200078e002c */
[----:B------:R-:W-:-:S02]  /*23b0*/  CS2R R100, SRZ ;  /* 0x0000000000647805 */ /* 0x000fc4000001ff00 */
[----:B------:R-:W4:Y:S02]  /*23c0*/  @!P3 LDG.E.64 R98, desc[UR6][R46.64] ;  /* 0x000000062e62b981 */ /* 0x000f24000c1e1b00 */
[----:B------:R-:W-:Y:S02]  /*23d0*/  @!P6 IADD3 R38, PT, PT, R45, R39, RZ ;  /* 0x000000272d26e210 */ /* 0x000fe40007ffe0ff */
[C---:B-1----:R-:W-:Y:S02]  /*23e0*/  @!P6 LEA R36, P1, R44.reuse, R36, 0x2 ;  /* 0x000000242c24e211 */ /* 0x042fe400078210ff */
[----:B------:R-:W-:Y:S01]  /*23f0*/  CS2R R102, SRZ ;  /* 0x0000000000667805 */ /* 0x000fe2000001ff00 */
[----:B------:R-:W4:Y:S01]  /*2400*/  @!P2 LDG.E.64 R100, desc[UR6][R42.64] ;  /* 0x000000062a64a981 */ /* 0x000f22000c1e1b00 */
[----:B------:R-:W-:-:S05]  /*2410*/  @!P6 LEA.HI.X R37, R44, R37, R38, 0x2, P1 ;  /* 0x000000252c25e211 */ /* 0x000fca00008f1426 */
[----:B------:R1:W4:Y:S01]  /*2420*/  @!P6 LDG.E.64 R102, desc[UR6][R36.64] ;  /* 0x000000062466e981 */ /* 0x000322000c1e1b00 */
[----:B------:R-:W-:Y:S01]  /*2430*/  FADD.FTZ R38, R20, R21 ;  /* 0x0000001514267221 */ /* 0x000fe20000010000 */
[----:B0-----:R-:W-:-:S03]  /*2440*/  FADD.FTZ R41, R22, R23 ;  /* 0x0000001716297221 */ /* 0x001fc60000010000 */
[----:B------:R-:W-:Y:S01]  /*2450*/  FADD.FTZ R38, RZ, R38 ;  /* 0x00000026ff267221 */ /* 0x000fe20000010000 */
[----:B------:R-:W-:-:S03]  /*2460*/  FMUL.FTZ R39, R21, R21 ;  /* 0x0000001515277220 */ /* 0x000fc60000410000 */
[----:B------:R-:W-:Y:S01]  /*2470*/  FADD.FTZ R38, R38, R41 ;  /* 0x0000002926267221 */ /* 0x000fe20000010000 */
[----:B-1----:R-:W-:Y:S01]  /*2480*/  FADD.FTZ R37, R76, R77 ;  /* 0x0000004d4c257221 */ /* 0x002fe20000010000 */
[----:B------:R-:W-:-:S03]  /*2490*/  FMUL.FTZ R45, R23, R23 ;  /* 0x00000017172d7220 */ /* 0x000fc60000410000 */
[----:B------:R-:W-:Y:S01]  /*24a0*/  FADD.FTZ R37, R38, R37 ;  /* 0x0000002526257221 */ /* 0x000fe20000010000 */
[----:B------:R-:W-:Y:S01]  /*24b0*/  FFMA.FTZ R39, R20, R20, R39 ;  /* 0x0000001414277223 */ /* 0x000fe20000010027 */
[----:B------:R-:W-:Y:S01]  /*24c0*/  FFMA.FTZ R40, R22, R22, R45 ;  /* 0x0000001616287223 */ /* 0x000fe2000001002d */
[----:B------:R-:W-:Y:S01]  /*24d0*/  FMUL.FTZ R43, R77, R77 ;  /* 0x0000004d4d2b7220 */ /* 0x000fe20000410000 */
[----:B------:R-:W-:Y:S01]  /*24e0*/  FADD.FTZ R38, R78, R79 ;  /* 0x0000004f4e267221 */ /* 0x000fe20000010000 */
[----:B------:R-:W-:-:S03]  /*24f0*/  FADD.FTZ R39, RZ, R39 ;  /* 0x00000027ff277221 */ /* 0x000fc60000010000 */
[----:B------:R-:W-:Y:S01]  /*2500*/  FADD.FTZ R37, R37, R38 ;  /* 0x0000002625257221 */ /* 0x000fe20000010000 */
[----:B------:R-:W-:Y:S01]  /*2510*/  FADD.FTZ R39, R39, R40 ;  /* 0x0000002827277221 */ /* 0x000fe20000010000 */
[----:B------:R-:W-:Y:S01]  /*2520*/  FFMA.FTZ R36, R76, R76, R43 ;  /* 0x0000004c4c247223 */ /* 0x000fe2000001002b */
[----:B------:R-:W-:-:S03]  /*2530*/  FMUL.FTZ R41, R79, R79 ;  /* 0x0000004f4f297220 */ /* 0x000fc60000410000 */
[----:B------:R-:W-:Y:S01]  /*2540*/  FADD.FTZ R36, R39, R36 ;  /* 0x0000002427247221 */ /* 0x000fe20000010000 */
[----:B------:R-:W-:-:S04]  /*2550*/  FFMA.FTZ R41, R78, R78, R41 ;  /* 0x0000004e4e297223 */ /* 0x000fc80000010029 */
[----:B------:R-:W-:Y:S01]  /*2560*/  FADD.FTZ R36, R36, R41 ;  /* 0x0000002924247221 */ /* 0x000fe20000010000 */
[----:B-----5:R-:W-:-:S04]  /*2570*/  FADD.FTZ R38, R80, R81 ;  /* 0x0000005150267221 */ /* 0x020fc80000010000 */
[----:B------:R-:W-:Y:S01]  /*2580*/  FADD.FTZ R37, R37, R38 ;  /* 0x0000002625257221 */ /* 0x000fe20000010000 */
[----:B------:R-:W-:-:S04]  /*2590*/  FMUL.FTZ R39, R81, R81 ;  /* 0x0000005151277220 */ /* 0x000fc80000410000 */
[----:B------:R-:W-:-:S04]  /*25a0*/  FFMA.FTZ R39, R80, R80, R39 ;  /* 0x0000005050277223 */ /* 0x000fc80000010027 */
[----:B------:R-:W-:Y:S01]  /*25b0*/  FADD.FTZ R36, R36, R39 ;  /* 0x0000002724247221 */ /* 0x000fe20000010000 */
[----:B--2---:R-:W-:-:S04]  /*25c0*/  FADD.FTZ R38, R84, R85 ;  /* 0x0000005554267221 */ /* 0x004fc80000010000 */
[----:B------:R-:W-:Y:S01]  /*25d0*/  FADD.FTZ R37, R37, R38 ;  /* 0x0000002625257221 */ /* 0x000fe20000010000 */
[----:B------:R-:W-:Y:S01]  /*25e0*/  FADD.FTZ R38, R82, R83 ;  /* 0x0000005352267221 */ /* 0x000fe20000010000 */
[----:B------:R-:W-:-:S03]  /*25f0*/  FMUL.FTZ R41, R85, R85 ;  /* 0x0000005555297220 */ /* 0x000fc60000410000 */
[----:B------:R-:W-:Y:S01]  /*2600*/  FADD.FTZ R37, R37, R38 ;  /* 0x0000002625257221 */ /* 0x000fe20000010000 */
[----:B------:R-:W-:Y:S01]  /*2610*/  FADD.FTZ R38, R24, R25 ;  /* 0x0000001918267221 */ /* 0x000fe20000010000 */
[----:B------:R-:W-:Y:S01]  /*2620*/  FFMA.FTZ R41, R84, R84, R41 ;  /* 0x0000005454297223 */ /* 0x000fe20000010029 */
        /* <DEDUP_REMOVED lines=33> */
[----:B------:R-:W-:Y:S01]  /*2840*/  FMUL.FTZ R39, R35, R35 ;  /* 0x0000002323277220 */ /* 0x000fe20000410000 */
[----:B------:R-:W-:Y:S01]  /*2850*/  FADD.FTZ R38, R88, R89 ;  /* 0x0000005958267221 */ /* 0x000fe20000010000 */
[----:B------:R-:W-:-:S03]  /*2860*/  FMUL.FTZ R41, R89, R89 ;  /* 0x0000005959297220 */ /* 0x000fc60000410000 */
[----:B------:R-:W-:Y:S01]  /*2870*/  FADD.FTZ R37, R37, R38 ;  /* 0x0000002625257221 */ /* 0x000fe20000010000 */
[----:B------:R-:W-:Y:S01]  /*2880*/  FADD.FTZ R38, R34, R35 ;  /* 0x0000002322267221 */ /* 0x000fe20000010000 */
[----:B------:R-:W-:-:S03]  /*2890*/  FFMA.FTZ R41, R88, R88, R41 ;  /* 0x0000005858297223 */ /* 0x000fc60000010029 */
        /* <DEDUP_REMOVED lines=72> */
[----:B----4-:R-:W-:Y:S01]  /*2d20*/  FMUL.FTZ R41, R99, R99 ;  /* 0x0000006363297220 */ /* 0x010fe20000410000 */
[----:B------:R-:W-:Y:S01]  /*2d30*/  FADD.FTZ R37, R37, R38 ;  /* 0x0000002625257221 */ /* 0x000fe20000010000 */
[----:B------:R-:W-:Y:S01]  /*2d40*/  FADD.FTZ R38, R98, R99 ;  /* 0x0000006362267221 */ /* 0x000fe20000010000 */
[----:B------:R-:W-:Y:S01]  /*2d50*/  FADD.FTZ R36, R36, R39 ;  /* 0x0000002724247221 */ /* 0x000fe20000010000 */
[----:B------:R-:W-:Y:S01]  /*2d60*/  FFMA.FTZ R41, R98, R98, R41 ;  /* 0x0000006262297223 */ /* 0x000fe20000010029 */
[----:B------:R-:W-:Y:S01]  /*2d70*/  FMUL.FTZ R39, R101, R101 ;  /* 0x0000006565277220 */ /* 0x000fe20000410000 */
        /* <DEDUP_REMOVED lines=49> */
.L_x_4170:
[----:B------:R-:W-:Y:S05]  /*3090*/  BSYNC.RECONVERGENT B0 ;  /* 0x0000000000007941 */ /* 0x000fea0003800200 */
.L_x_4169:
        /* <DEDUP_REMOVED lines=39> */
.L_x_4172:
[----:B------:R-:W-:Y:S05]  /*3310*/  BSYNC.RECONVERGENT B0 ;  /* 0x0000000000007941 */ /* 0x000fea0003800200 */
.L_x_4171:
        /* <DEDUP_REMOVED lines=27> */
.L_x_4175:
[----:B------:R-:W3:Y:S04]  /*34d0*/  LDG.E.STRONG.GPU R38, desc[UR6][R36.64] ;  /* 0x0000000624267981 */ /* 0x000ee8000c1ef900 */
[----:B---3--:R-:W-:Y:S01]  /*34e0*/  CCTL.IVALL ;  /* 0x00000000ff00798f */ /* 0x008fe20002000000 */
[----:B------:R-:W-:Y:S05]  /*34f0*/  YIELD ;  /* 0x0000000000007946 */ /* 0x000fea0003800000 */
[----:B------:R-:W-:-:S13]  /*3500*/  ISETP.NE.AND P1, PT, R38, R43, PT ;  /* 0x0000002b2600720c */ /* 0x000fda0003f25270 */
[----:B------:R-:W-:Y:S05]  /*3510*/  @P1 BRA `(.L_x_4175) ;  /* 0xfffffffc00ec1947 */ /* 0x000fea000383ffff */
.L_x_4174:
        /* <DEDUP_REMOVED lines=16> */
.L_x_4177:
        /* <DEDUP_REMOVED lines=62> */
.L_x_4176:
        /* <DEDUP_REMOVED lines=38> */
.L_x_4178:
        /* <DEDUP_REMOVED lines=19> */
.L_x_4179:
        /* <DEDUP_REMOVED lines=9> */
.L_x_4180:
[----:B------:R-:W-:Y:S05]  /*3e20*/  BSYNC.RECONVERGENT B0 ;  /* 0x0000000000007941 */ /* 0x000fea0003800200 */
.L_x_4173:
        /* <DEDUP_REMOVED lines=21> */
[----:B------:R0:W5:Y:S01]  /*3f80*/  LDG.E.U16 R52, desc[UR6][R38.64+0x2] ;  /* 0x0000020626347981 */ /* 0x000162000c1e1500 */
[----:B----4-:R-:W-:-:S02]  /*3f90*/  IMAD R42, R3, UR5, R117 ;  /* 0x00000005032a7c24 */ /* 0x010fc4000f8e0275 */
[----:B------:R-:W-:Y:S01]  /*3fa0*/  HFMA2 R47, -RZ, RZ, 1.875, 0 ;  /* 0x3f800000ff2f7431 */ /* 0x000fe200000001ff */
[----:B------:R-:W-:Y:S01]  /*3fb0*/  BSSY.RECONVERGENT B0, `(.L_x_4181) ;  /* 0x0000710000007945 */ /* 0x000fe20003800200 */
[----:B------:R-:W4:Y:S01]  /*3fc0*/  LDS.64 R36, [UR4+0x88] ;  /* 0x00008804ff247984 */ /* 0x000f220008000a00 */
[----:B------:R-:W0:Y:S01]  /*3fd0*/  LDCU.U8 UR4, c[0x0][0x3fc] ;  /* 0x00007f80ff0477ac */ /* 0x000e220008000000 */
[C---:B-1----:R-:W-:Y:S02]  /*3fe0*/  IADD3 R41, PT, PT, R42.reuse, 0xc8, RZ ;  /* 0x000000c82a297810 */ /* 0x042fe40007ffe0ff */
[C---:B------:R-:W-:Y:S02]  /*3ff0*/  IADD3 R49, PT, PT, R42.reuse, 0x48, RZ ;  /* 0x000000482a317810 */ /* 0x040fe40007ffe0ff */
[C---:B------:R-:W-:Y:S02]  /*4000*/  IADD3 R51, PT, PT, R42.reuse, 0x8, RZ ;  /* 0x000000082a337810 */ /* 0x040fe40007ffe0ff */
[----:B------:R-:W-:-:S02]  /*4010*/  IADD3 R40, PT, PT, R42, 0xd0, RZ ;  /* 0x000000d02a287810 */ /* 0x000fc40007ffe0ff */
[----:B------:R-:W-:Y:S02]  /*4020*/  SHF.R.S32.HI R50, RZ, 0x1f, R41 ;  /* 0x0000001fff327819 */ /* 0x000fe40000011429 */
[----:B0-----:R-:W-:Y:S02]  /*4030*/  SHF.R.S32.HI R54, RZ, 0x1f, R51 ;  /* 0x0000001fff367819 */ /* 0x001fe40000011433 */
[----:B------:R-:W-:Y:S01]  /*4040*/  SHF.R.S32.HI R39, RZ, 0x1f, R40 ;  /* 0x0000001fff277819 */ /* 0x000fe20000011428 */
[----:B------:R-:W-:Y:S01]  /*4050*/  UISETP.NE.AND UP0, UPT, UR4, URZ, UPT ;  /* 0x000000ff0400728c */ /* 0x000fe2000bf05270 */
[----:B----4-:R-:W-:Y:S01]  /*4060*/  FMUL.FTZ R38, R36, UR8 ;  /* 0x0000000824267c20 */ /* 0x010fe20008410000 */
[----:B------:R-:W-:-:S03]  /*4070*/  IADD3 R36, PT, PT, R42, 0x78, RZ ;  /* 0x000000782a247810 */ /* 0x000fc60007ffe0ff */
[----:B------:R-:W-:-:S04]  /*4080*/  FMUL.FTZ R48, R38, R38 ;  /* 0x0000002626307220 */ /* 0x000fc80000410000 */
[----:B------:R-:W-:-:S05]  /*4090*/  FFMA.FTZ R48, R37, UR8, -R48 ;  /* 0x0000000825307c23 */ /* 0x000fca0008010830 */
[----:B------:R-:W-:-:S13]  /*40a0*/  FSETP.GTU.FTZ.AND P1, PT, R48, RZ, PT ;  /* 0x000000ff3000720b */ /* 0x000fda0003f3c000 */
[----:B------:R-:W0:Y:S02]  /*40b0*/  @P1 LDC R37, c[0x0][0x3a8] ;  /* 0x0000ea00ff251b82 */ /* 0x000e240000000800 */
[----:B0-----:R-:W-:Y:S01]  /*40c0*/  @P1 FADD.FTZ R37, R48, R37 ;  /* 0x0000002530251221 */ /* 0x001fe20000010000 */
[----:B------:R-:W-:-:S03]  /*40d0*/  SHF.R.S32.HI R48, RZ, 0x1f, R49 ;  /* 0x0000001fff307819 */ /* 0x000fc60000011431 */
[----:B------:R0:W1:Y:S02]  /*40e0*/  @P1 MUFU.RSQ R47, R37 ;  /* 0x00000025002f1308 */ /* 0x0000640000001400 */
[----:B0-----:R-:W-:Y:S02]  /*40f0*/  SHF.R.S32.HI R37, RZ, 0x1f, R36 ;  /* 0x0000001fff257819 */ /* 0x001fe40000011424 */
[----:B--2---:R-:W-:Y:S02]  /*4100*/  SHF.L.U32 R45, R45, 0x10, RZ ;  /* 0x000000102d2d7819 */ /* 0x004fe400000006ff */
[----:B---3--:R-:W-:Y:S02]  /*4110*/  SHF.L.U32 R46, R46, 0x10, RZ ;  /* 0x000000102e2e7819 */ /* 0x008fe400000006ff */
[----:B-----5:R-:W-:Y:S02]  /*4120*/  SHF.L.U32 R44, R44, 0x10, RZ ;  /* 0x000000102c2c7819 */ /* 0x020fe400000006ff */
[----:B------:R-:W-:Y:S01]  /*4130*/  SHF.L.U32 R43, R52, 0x10, RZ ;  /* 0x00000010342b7819 */ /* 0x000fe200000006ff */
[----:B-1----:R-:W-:Y:S06]  /*4140*/  BRA.U UP0, `(.L_x_4182) ;  /* 0x0000002d00707547 */ /* 0x002fec000b800000 */
[----:B------:R-:W0:Y:S01]  /*4150*/  LDCU.64 UR4, c[0x0][0x3e8] ;  /* 0x00007d00ff0477ac */ /* 0x000e220008000a00 */
[----:B------:R-:W-:Y:S01]  /*4160*/  SHF.R.S32.HI R52, RZ, 0x1f, R42 ;  /* 0x0000001fff347819 */ /* 0x000fe2000001142a */
[----:B------:R-:W-:Y:S01]  /*4170*/  BSSY.RECONVERGENT B1, `(.L_x_4183) ;  /* 0x0000017000017945 */ /* 0x000fe20003800200 */
[----:B0-----:R-:W-:Y:S02]  /*4180*/  ISETP.GE.U32.AND P1, PT, R42, UR4, PT ;  /* 0x000000042a007c0c */ /* 0x001fe4000bf26070 */
[----:B------:R-:W-:Y:S02]  /*4190*/  ISETP.GE.U32.AND P2, PT, R51, UR4, PT ;  /* 0x0000000433007c0c */ /* 0x000fe4000bf46070 */
[----:B------:R-:W-:Y:S02]  /*41a0*/  ISETP.GE.AND.EX P1, PT, R52, UR5, PT, P1 ;  /* 0x0000000534007c0c */ /* 0x000fe4000bf26310 */
[----:B------:R-:W-:-:S11]  /*41b0*/  ISETP.GE.AND.EX P2, PT, R54, UR5, PT, P2 ;  /* 0x0000000536007c0c */ /* 0x000fd6000bf46320 */
[----:B------:R-:W-:Y:S05]  /*41c0*/  @P1 BRA `(.L_x_4184) ;  /* 0x0000000000441947 */ /* 0x000fea0003800000 */
[----:B------:R-:W0:Y:S01]  /*41d0*/  LDCU.64 UR10, c[0x0][0x3e0] ;  /* 0x00007c00ff0a77ac */ /* 0x000e220008000a00 */
[----:B------:R-:W-:Y:S01]  /*41e0*/  MOV R118, R120 ;  /* 0x0000007800767202 */ /* 0x000fe20000000f00 */
[----:B------:R-:W-:Y:S01]  /*41f0*/  FADD.FTZ R20, -R38, R20 ;  /* 0x0000001426147221 */ /* 0x000fe20000010100 */
[----:B------:R-:W-:Y:S01]  /*4200*/  MOV R119, R123 ;  /* 0x0000007b00777202 */ /* 0x000fe20000000f00 */
[----:B------:R-:W1:Y:S02]  /*4210*/  LDCU.64 UR8, c[0x0][0x380] ;  /* 0x00007000ff0877ac */ /* 0x000e640008000a00 */
[----:B------:R-:W-:-:S04]  /*4220*/  FMUL.FTZ R20, R20, R47 ;  /* 0x0000002f14147220 */ /* 0x000fc80000410000 */
[----:B------:R-:W-:Y:S01]  /*4230*/  FFMA.FTZ R20, R45, R20, R44 ;  /* 0x000000142d147223 */ /* 0x000fe2000001002c */
[----:B0-----:R-:W-:Y:S02]  /*4240*/  IMAD R53, R52, UR10, RZ ;  /* 0x0000000a34357c24 */ /* 0x001fe4000f8e02ff */
[----:B------:R-:W-:-:S04]  /*4250*/  IMAD.WIDE.U32 R118, R42, UR10, R118 ;  /* 0x0000000a2a767c25 */ /* 0x000fc8000f8e0076 */
[----:B------:R-:W-:Y:S01]  /*4260*/  IMAD R53, R42, UR11, R53 ;  /* 0x0000000b2a357c24 */ /* 0x000fe2000f8e0235 */
[----:B-1----:R-:W-:-:S04]  /*4270*/  LEA R52, P1, R118, UR8, 0x2 ;  /* 0x0000000876347c11 */ /* 0x002fc8000f8210ff */
[----:B------:R-:W-:-:S04]  /*4280*/  IADD3 R53, PT, PT, R119, R53, RZ ;  /* 0x0000003577357210 */ /* 0x000fc80007ffe0ff */
[----:B------:R-:W-:Y:S01]  /*4290*/  LEA.HI.X R53, R118, UR9, R53, 0x2, P1 ;  /* 0x0000000976357c11 */ /* 0x000fe200088f1435 */
[----:B------:R-:W-:-:S04]  /*42a0*/  FADD.FTZ R118, -R38, R21 ;  /* 0x0000001526767221 */ /* 0x000fc80000010100 */
[----:B------:R-:W-:-:S04]  /*42b0*/  FMUL.FTZ R21, R118, R47 ;  /* 0x0000002f76157220 */ /* 0x000fc80000410000 */
[----:B------:R-:W-:-:S05]  /*42c0*/  FFMA.FTZ R21, R46, R21, R43 ;  /* 0x000000152e157223 */ /* 0x000fca000001002b */
[----:B------:R0:W-:Y:S02]  /*42d0*/  STG.E.64 desc[UR6][R52.64], R20 ;  /* 0x0000001434007986 */ /* 0x0001e4000c101b06 */
.L_x_4184:
[----:B------:R-:W-:Y:S05]  /*42e0*/  BSYNC.RECONVERGENT B1 ;  /* 0x0000000000017941 */ /* 0x000fea0003800200 */
.L_x_4183:
[----:B------:R-:W-:Y:S04]  /*42f0*/  BSSY.RECONVERGENT B1, `(.L_x_4185) ;  /* 0x0000013000017945 */ /* 0x000fe80003800200 */
[----:B------:R-:W-:Y:S05]  /*4300*/  @P2 BRA `(.L_x_4186) ;  /* 0x0000000000442947 */ /* 0x000fea0003800000 */
[----:B------:R-:W1:Y:S01]  /*4310*/  LDCU.64 UR8, c[0x0][0x3e0] ;  /* 0x00007c00ff0877ac */ /* 0x000e620008000a00 */
[----:B0-----:R-:W-:Y:S01]  /*4320*/  MOV R20, R120 ;  /* 0x0000007800147202 */ /* 0x001fe20000000f00 */
[----:B------:R-:W-:Y:S01]  /*4330*/  FADD.FTZ R22, -R38, R22 ;  /* 0x0000001626167221 */ /* 0x000fe20000010100 */
[----:B------:R-:W-:Y:S01]  /*4340*/  MOV R21, R123 ;  /* 0x0000007b00157202 */ /* 0x000fe20000000f00 */
[----:B------:R-:W0:Y:S01]  /*4350*/  LDCU.64 UR10, c[0x0][0x380] ;  /* 0x00007000ff0a77ac */ /* 0x000e220008000a00 */
[----:B-1----:R-:W-:Y:S02]  /*4360*/  IMAD R54, R54, UR8, RZ ;  /* 0x0000000836367c24 */ /* 0x002fe4000f8e02ff */
[----:B------:R-:W-:-:S04]  /*4370*/  IMAD.WIDE.U32 R20, R51, UR8, R20 ;  /* 0x0000000833147c25 */ /* 0x000fc8000f8e0014 */
[----:B------:R-:W-:Y:S01]  /*4380*/  IMAD R53, R51, UR9, R54 ;  /* 0x0000000933357c24 */ /* 0x000fe2000f8e0236 */
[----:B0-----:R-:W-:Y:S01]  /*4390*/  LEA R52, P1, R20, UR10, 0x2 ;  /* 0x0000000a14347c11 */ /* 0x001fe2000f8210ff */
[----:B------:R-:W-:-:S03]  /*43a0*/  FADD.FTZ R54, -R38, R23 ;  /* 0x0000001726367221 */ /* 0x000fc60000010100 */
[----:B------:R-:W-:Y:S01]  /*43b0*/  IADD3 R53, PT, PT, R21, R53, RZ ;  /* 0x0000003515357210 */ /* 0x000fe20007ffe0ff */
[----:B------:R-:W-:-:S03]  /*43c0*/  FMUL.FTZ R21, R54, R47 ;  /* 0x0000002f36157220 */ /* 0x000fc60000410000 */
[----:B------:R-:W-:Y:S01]  /*43d0*/  LEA.HI.X R53, R20, UR11, R53, 0x2, P1 ;  /* 0x0000000b14357c11 */ /* 0x000fe200088f1435 */
[----:B------:R-:W-:Y:S01]  /*43e0*/  FMUL.FTZ R20, R22, R47 ;  /* 0x0000002f16147220 */ /* 0x000fe20000410000 */
[----:B------:R-:W-:-:S03]  /*43f0*/  FFMA.FTZ R21, R46, R21, R43 ;  /* 0x000000152e157223 */ /* 0x000fc6000001002b */
[----:B------:R-:W-:-:S05]  /*4400*/  FFMA.FTZ R20, R45, R20, R44 ;  /* 0x000000142d147223 */ /* 0x000fca000001002c */
[----:B------:R1:W-:Y:S02]  /*4410*/  STG.E.64 desc[UR6][R52.64], R20 ;  /* 0x0000001434007986 */ /* 0x0003e4000c101b06 */
.L_x_4186:
[----:B------:R-:W-:Y:S05]  /*4420*/  BSYNC.RECONVERGENT B1 ;  /* 0x0000000000017941 */ /* 0x000fea0003800200 */
.L_x_4185:
[----:B------:R-:W-:Y:S01]  /*4430*/  ISETP.GE.U32.AND P5, PT, R116, UR4, PT ;  /* 0x0000000474007c0c */ /* 0x000fe2000bfa6070 */
[----:B------:R-:W-:Y:S01]  /*4440*/  BSSY.RECONVERGENT B1, `(.L_x_4187) ;  /* 0x0000020000017945 */ /* 0x000fe20003800200 */
[----:B01----:R-:W-:Y:S02]  /*4450*/  IADD3 R52, PT, PT, R42, 0x38, RZ ;  /* 0x000000382a347810 */ /* 0x003fe40007ffe0ff */
[----:B------:R-:W-:Y:S02]  /*4460*/  ISETP.GE.AND.EX P5, PT, R13, UR5, PT, P5 ;  /* 0x000000050d007c0c */ /* 0x000fe4000bfa6350 */
[----:B------:R-:W-:Y:S02]  /*4470*/  ISETP.GE.U32.AND P2, PT, R115, UR4, PT ;  /* 0x0000000473007c0c */ /* 0x000fe4000bf46070 */
[----:B------:R-:W-:Y:S02]  /*4480*/  ISETP.GE.U32.AND P1, PT, R114, UR4, PT ;  /* 0x0000000472007c0c */ /* 0x000fe4000bf26070 */
[----:B------:R-:W-:-:S02]  /*4490*/  ISETP.GE.U32.AND P6, PT, R113, UR4, PT ;  /* 0x0000000471007c0c */ /* 0x000fc4000bfc6070 */
[----:B------:R-:W-:Y:S02]  /*44a0*/  ISETP.GE.U32.AND P3, PT, R112, UR4, PT ;  /* 0x0000000470007c0c */ /* 0x000fe4000bf66070 */
[----:B------:R-:W-:Y:S02]  /*44b0*/  ISETP.GE.U32.AND P4, PT, R52, UR4, PT ;  /* 0x0000000434007c0c */ /* 0x000fe4000bf86070 */
        /* <DEDUP_REMOVED lines=15> */
[----:B------:R-:W-:Y:S01]  /*45b0*/  IMAD R23, R116, UR9, R23 ;  /* 0x0000000974177c24 */ /* 0x000fe2000f8e0217 */
[----:B-1----:R-:W-:-:S04]  /*45c0*/  LEA R22, P5, R20, UR10, 0x2 ;  /* 0x0000000a14167c11 */ /* 0x002fc8000f8a10ff */
[----:B------:R-:W-:Y:S01]  /*45d0*/  IADD3 R23, PT, PT, R21, R23, RZ ;  /* 0x0000001715177210 */ /* 0x000fe20007ffe0ff */
[----:B------:R-:W-:-:S03]  /*45e0*/  FMUL.FTZ R21, R54, R47 ;  /* 0x0000002f36157220 */ /* 0x000fc60000410000 */
[----:B------:R-:W-:Y:S01]  /*45f0*/  LEA.HI.X R23, R20, UR11, R23, 0x2, P5 ;  /* 0x0000000b14177c11 */ /* 0x000fe2000a8f1417 */
[----:B------:R-:W-:Y:S01]  /*4600*/  FMUL.FTZ R20, R76, R47 ;  /* 0x0000002f4c147220 */ /* 0x000fe20000410000 */
[----:B------:R-:W-:-:S03]  /*4610*/  FFMA.FTZ R21, R46, R21, R43 ;  /* 0x000000152e157223 */ /* 0x000fc6000001002b */
[----:B------:R-:W-:-:S05]  /*4620*/  FFMA.FTZ R20, R45, R20, R44 ;  /* 0x000000142d147223 */ /* 0x000fca000001002c */
[----:B------:R0:W-:Y:S02]  /*4630*/  STG.E.64 desc[UR6][R22.64], R20 ;  /* 0x0000001416007986 */ /* 0x0001e4000c101b06 */
.L_x_4188:
[----:B------:R-:W-:Y:S05]  /*4640*/  BSYNC.RECONVERGENT B1 ;  /* 0x0000000000017941 */ /* 0x000fea0003800200 */
.L_x_4187:
[----:B------:R-:W-:Y:S01]  /*4650*/  BSSY.RECONVERGENT B1, `(.L_x_4189) ;  /* 0x0000015000017945 */ /* 0x000fe20003800200 */
[C---:B0-----:R-:W-:Y:S02]  /*4660*/  IADD3 R23, PT, PT, R42.reuse, 0x50, RZ ;  /* 0x000000502a177810 */ /* 0x041fe40007ffe0ff */
[----:B------:R-:W-:Y:S01]  /*4670*/  IADD3 R22, PT, PT, R42, 0x58, RZ ;  /* 0x000000582a167810 */ /* 0x000fe20007ffe0ff */
[----:B------:R-:W-:Y:S06]  /*4680*/  @P2 BRA `(.L_x_4190) ;  /* 0x0000000000442947 */ /* 0x000fec0003800000 */
        /* <DEDUP_REMOVED lines=17> */
.L_x_4190:
[----:B------:R-:W-:Y:S05]  /*47a0*/  BSYNC.RECONVERGENT B1 ;  /* 0x0000000000017941 */ /* 0x000fea0003800200 */
.L_x_4189:
[----:B------:R-:W-:Y:S04]  /*47b0*/  BSSY.RECONVERGENT B1, `(.L_x_4191) ;  /* 0x0000013000017945 */ /* 0x000fe80003800200 */
[----:B------:R-:W-:Y:S05]  /*47c0*/  @P1 BRA `(.L_x_4192) ;  /* 0x0000000000441947 */ /* 0x000fea0003800000 */
[----:B------:R-:W1:Y:S01]  /*47d0*/  LDCU.64 UR8, c[0x0][0x3e0] ;  /* 0x00007c00ff0877ac */ /* 0x000e620008000a00 */
[----:B0-----:R-:W-:Y:S01]  /*47e0*/  MOV R20, R120 ;  /* 0x0000007800147202 */ /* 0x001fe20000000f00 */
[C---:B------:R-:W-:Y:S01]  /*47f0*/  FADD.FTZ R80, -R38.reuse, R80 ;  /* 0x0000005026507221 */ /* 0x040fe20000010100 */
[----:B------:R-:W-:Y:S01]  /*4800*/  MOV R21, R123 ;  /* 0x0000007b00157202 */ /* 0x000fe20000000f00 */
[----:B------:R-:W0:Y:S01]  /*4810*/  LDCU.64 UR10, c[0x0][0x380] ;  /* 0x00007000ff0a77ac */ /* 0x000e220008000a00 */
[----:B------:R-:W-:Y:S01]  /*4820*/  FADD.FTZ R76, -R38, R81 ;  /* 0x00000051264c7221 */ /* 0x000fe20000010100 */
[----:B------:R-:W-:Y:S01]  /*4830*/  FMUL.FTZ R80, R80, R47 ;  /* 0x0000002f50507220 */ /* 0x000fe20000410000 */
[----:B-1----:R-:W-:Y:S02]  /*4840*/  IMAD R53, R15, UR8, RZ ;  /* 0x000000080f357c24 */ /* 0x002fe4000f8e02ff */
[----:B------:R-:W-:-:S04]  /*4850*/  IMAD.WIDE.U32 R20, R114, UR8, R20 ;  /* 0x0000000872147c25 */ /* 0x000fc8000f8e0014 */
[----:B------:R-:W-:Y:S01]  /*4860*/  IMAD R53, R114, UR9, R53 ;  /* 0x0000000972357c24 */ /* 0x000fe2000f8e0235 */
[----:B0-----:R-:W-:-:S04]  /*4870*/  LEA R54, P1, R20, UR10, 0x2 ;  /* 0x0000000a14367c11 */ /* 0x001fc8000f8210ff */
[----:B------:R-:W-:Y:S01]  /*4880*/  IADD3 R53, PT, PT, R21, R53, RZ ;  /* 0x0000003515357210 */ /* 0x000fe20007ffe0ff */
[----:B------:R-:W-:-:S03]  /*4890*/  FMUL.FTZ R21, R76, R47 ;  /* 0x0000002f4c157220 */ /* 0x000fc60000410000 */
[----:B------:R-:W-:Y:S01]  /*48a0*/  LEA.HI.X R55, R20, UR11, R53, 0x2, P1 ;  /* 0x0000000b14377c11 */ /* 0x000fe200088f1435 */
[----:B------:R-:W-:Y:S01]  /*48b0*/  FFMA.FTZ R20, R45, R80, R44 ;  /* 0x000000502d147223 */ /* 0x000fe2000001002c */
[----:B------:R-:W-:-:S05]  /*48c0*/  FFMA.FTZ R21, R46, R21, R43 ;  /* 0x000000152e157223 */ /* 0x000fca000001002b */
[----:B------:R1:W-:Y:S02]  /*48d0*/  STG.E.64 desc[UR6][R54.64], R20 ;  /* 0x0000001436007986 */ /* 0x0003e4000c101b06 */
.L_x_4192:
[----:B------:R-:W-:Y:S05]  /*48e0*/  BSYNC.RECONVERGENT B1 ;  /* 0x0000000000017941 */ /* 0x000fea0003800200 */
.L_x_4191:
        /* <DEDUP_REMOVED lines=19> */
.L_x_4194:
[----:B------:R-:W-:Y:S05]  /*4a20*/  BSYNC.RECONVERGENT B1 ;  /* 0x0000000000017941 */ /* 0x000fea0003800200 */
.L_x_4193:
[----:B------:R-:W-:Y:S04]  /*4a30*/  BSSY.RECONVERGENT B1, `(.L_x_4195) ;  /* 0x0000013000017945 */ /* 0x000fe80003800200 */
[----:B------:R-:W-:Y:S05]  /*4a40*/  @P3 BRA `(.L_x_4196) ;  /* 0x0000000000443947 */ /* 0x000fea0003800000 */
[----:B------:R-:W3:Y:S01]  /*4a50*/  LDCU.64 UR8, c[0x0][0x3e0] ;  /* 0x00007c00ff0877ac */ /* 0x000ee20008000a00 */
[----:B01----:R-:W-:Y:S01]  /*4a60*/  MOV R54, R120 ;  /* 0x0000007800367202 */ /* 0x003fe20000000f00 */
[C---:B------:R-:W-:Y:S01]  /*4a70*/  FADD.FTZ R82, -R38.reuse, R82 ;  /* 0x0000005226527221 */ /* 0x040fe20000010100 */
[----:B------:R-:W-:Y:S01]  /*4a80*/  MOV R55, R123 ;  /* 0x0000007b00377202 */ /* 0x000fe20000000f00 */
[----:B------:R-:W0:Y:S01]  /*4a90*/  LDCU.64 UR10, c[0x0][0x380] ;  /* 0x00007000ff0a77ac */ /* 0x000e220008000a00 */
[----:B------:R-:W-:Y:S01]  /*4aa0*/  FADD.FTZ R78, -R38, R83 ;  /* 0x00000053264e7221 */ /* 0x000fe20000010100 */
[----:B--2---:R-:W-:-:S04]  /*4ab0*/  FMUL.FTZ R20, R82, R47 ;  /* 0x0000002f52147220 */ /* 0x004fc80000410000 */
[----:B------:R-:W-:Y:S01]  /*4ac0*/  FFMA.FTZ R20, R45, R20, R44 ;  /* 0x000000142d147223 */ /* 0x000fe2000001002c */
[----:B---3--:R-:W-:Y:S02]  /*4ad0*/  IMAD R21, R17, UR8, RZ ;  /* 0x0000000811157c24 */ /* 0x008fe4000f8e02ff */
        /* <DEDUP_REMOVED lines=8> */
.L_x_4196:
[----:B------:R-:W-:Y:S05]  /*4b60*/  BSYNC.RECONVERGENT B1 ;  /* 0x0000000000017941 */ /* 0x000fea0003800200 */
.L_x_4195:
[----:B------:R-:W-:Y:S04]  /*4b70*/  BSSY.RECONVERGENT B1, `(.L_x_4197) ;  /* 0x0000013000017945 */ /* 0x000fe80003800200 */
[----:B------:R-:W-:Y:S05]  /*4b80*/  @P4 BRA `(.L_x_4198) ;  /* 0x0000000000444947 */ /* 0x000fea0003800000 */
[----:B------:R-:W4:Y:S01]  /*4b90*/  LDCU.64 UR8, c[0x0][0x3e0] ;  /* 0x00007c00ff0877ac */ /* 0x000f220008000a00 */
[----:B01----:R-:W-:Y:S01]  /*4ba0*/  MOV R54, R120 ;  /* 0x0000007800367202 */ /* 0x003fe20000000f00 */
[----:B------:R-:W-:Y:S01]  /*4bb0*/  FADD.FTZ R24, -R38, R24 ;  /* 0x0000001826187221 */ /* 0x000fe20000010100 */
[----:B------:R-:W-:Y:S01]  /*4bc0*/  MOV R55, R123 ;  /* 0x0000007b00377202 */ /* 0x000fe20000000f00 */
[----:B------:R-:W0:Y:S02]  /*4bd0*/  LDCU.64 UR10, c[0x0][0x380] ;  /* 0x00007000ff0a77ac */ /* 0x000e240008000a00 */
[----:B--23--:R-:W-:-:S04]  /*4be0*/  FMUL.FTZ R20, R24, R47 ;  /* 0x0000002f18147220 */ /* 0x00cfc80000410000 */
[----:B------:R-:W-:Y:S01]  /*4bf0*/  FFMA.FTZ R20, R45, R20, R44 ;  /* 0x000000142d147223 */ /* 0x000fe2000001002c */
[----:B----4-:R-:W-:Y:S02]  /*4c00*/  IMAD R51, R51, UR8, RZ ;  /* 0x0000000833337c24 */ /* 0x010fe4000f8e02ff */
        /* <DEDUP_REMOVED lines=9> */
.L_x_4198:
[----:B------:R-:W-:Y:S05]  /*4ca0*/  BSYNC.RECONVERGENT B1 ;  /* 0x0000000000017941 */ /* 0x000fea0003800200 */
.L_x_4197:
        /* <DEDUP_REMOVED lines=10> */
[----:B--23--:R-:W-:Y:S02]  /*4d50*/  SHF.R.S32.HI R77, RZ, 0x1f, R22 ;  /* 0x0000001fff4d7819 */ /* 0x00cfe40000011416 */
        /* <DEDUP_REMOVED lines=10> */
[----:B----4-:R-:W-:Y:S01]  /*4e00*/  MOV R24, R120 ;  /* 0x0000007800187202 */ /* 0x010fe20000000f00 */
        /* <DEDUP_REMOVED lines=15> */
.L_x_4200:
[----:B------:R-:W-:Y:S05]  /*4f00*/  BSYNC.RECONVERGENT B1 ;  /* 0x0000000000017941 */ /* 0x000fea0003800200 */
.L_x_4199:
[----:B------:R-:W-:Y:S04]  /*4f10*/  BSSY.RECONVERGENT B1, `(.L_x_4201) ;  /* 0x0000013000017945 */ /* 0x000fe80003800200 */
[----:B------:R-:W-:Y:S05]  /*4f20*/  @P2 BRA `(.L_x_4202) ;  /* 0x0000000000442947 */ /* 0x000fea0003800000 */
[----:B------:R-:W1:Y:S01]  /*4f30*/  LDCU.64 UR8, c[0x0][0x3e0] ;  /* 0x00007c00ff0877ac */ /* 0x000e620008000a00 */
[----:B----4-:R-:W-:Y:S01]  /*4f40*/  MOV R24, R120 ;  /* 0x0000007800187202 */ /* 0x010fe20000000f00 */
[----:B------:R-:W-:Y:S01]  /*4f50*/  FADD.FTZ R26, -R38, R26 ;  /* 0x0000001a261a7221 */ /* 0x000fe20000010100 */
[----:B------:R-:W-:Y:S01]  /*4f60*/  MOV R25, R123 ;  /* 0x0000007b00197202 */ /* 0x000fe20000000f00 */
[----:B------:R-:W2:Y:S02]  /*4f70*/  LDCU.64 UR10, c[0x0][0x380] ;  /* 0x00007000ff0a77ac */ /* 0x000ea40008000a00 */
[----:B0-----:R-:W-:-:S04]  /*4f80*/  FMUL.FTZ R20, R26, R47 ;  /* 0x0000002f1a147220 */ /* 0x001fc80000410000 */
[----:B------:R-:W-:Y:S01]  /*4f90*/  FFMA.FTZ R20, R45, R20, R44 ;  /* 0x000000142d147223 */ /* 0x000fe2000001002c */
[----:B-1----:R-:W-:Y:S02]  /*4fa0*/  IMAD R48, R48, UR8, RZ ;  /* 0x0000000830307c24 */ /* 0x002fe4000f8e02ff */
        /* <DEDUP_REMOVED lines=8> */
[----:B------:R1:W-:Y:S02]  /*5030*/  STG.E.64 desc[UR6][R26.64], R20 ;  /* 0x000000141a007986 */ /* 0x0003e4000c101b06 */
.L_x_4202:
[----:B------:R-:W-:Y:S05]  /*5040*/  BSYNC.RECONVERGENT B1 ;  /* 0x0000000000017941 */ /* 0x000fea0003800200 */
.L_x_4201:
[----:B------:R-:W-:Y:S04]  /*5050*/  BSSY.RECONVERGENT B1, `(.L_x_4203) ;  /* 0x0000013000017945 */ /* 0x000fe80003800200 */
[----:B------:R-:W-:Y:S05]  /*5060*/  @P1 BRA `(.L_x_4204) ;  /* 0x0000000000441947 */ /* 0x000fea0003800000 */
[----:B------:R-:W2:Y:S01]  /*5070*/  LDCU.64 UR8, c[0x0][0x3e0] ;  /* 0x00007c00ff0877ac */ /* 0x000ea20008000a00 */
[----:B----4-:R-:W-:Y:S01]  /*5080*/  MOV R24, R120 ;  /* 0x0000007800187202 */ /* 0x010fe20000000f00 */
[C---:B------:R-:W-:Y:S01]  /*5090*/  FADD.FTZ R28, -R38.reuse, R28 ;  /* 0x0000001c261c7221 */ /* 0x040fe20000010100 */
[----:B------:R-:W-:Y:S01]  /*50a0*/  MOV R25, R123 ;  /* 0x0000007b00197202 */ /* 0x000fe20000000f00 */
[----:B------:R-:W3:Y:S01]  /*50b0*/  LDCU.64 UR10, c[0x0][0x380] ;  /* 0x00007000ff0a77ac */ /* 0x000ee20008000a00 */
[----:B------:R-:W-:Y:S01]  /*50c0*/  FADD.FTZ R48, -R38, R29 ;  /* 0x0000001d26307221 */ /* 0x000fe20000010100 */
[----:B01----:R-:W-:-:S03]  /*50d0*/  FMUL.FTZ R20, R28, R47 ;  /* 0x0000002f1c147220 */ /* 0x003fc60000410000 */
[----:B------:R-:W-:Y:S01]  /*50e0*/  FMUL.FTZ R21, R48, R47 ;  /* 0x0000002f30157220 */ /* 0x000fe20000410000 */
[----:B------:R-:W-:-:S03]  /*50f0*/  FFMA.FTZ R20, R45, R20, R44 ;  /* 0x000000142d147223 */ /* 0x000fc6000001002c */
        /* <DEDUP_REMOVED lines=8> */
.L_x_4204:
[----:B------:R-:W-:Y:S05]  /*5180*/  BSYNC.RECONVERGENT B1 ;  /* 0x0000000000017941 */ /* 0x000fea0003800200 */
.L_x_4203:
[----:B------:R-:W-:Y:S04]  /*5190*/  BSSY.RECONVERGENT B1, `(.L_x_4205) ;  /* 0x0000013000017945 */ /* 0x000fe80003800200 */
[----:B------:R-:W-:Y:S05]  /*51a0*/  @P6 BRA `(.L_x_4206) ;  /* 0x0000000000446947 */ /* 0x000fea0003800000 */
[----:B------:R-:W3:Y:S01]  /*51b0*/  LDCU.64 UR8, c[0x0][0x3e0] ;  /* 0x00007c00ff0877ac */ /* 0x000ee20008000a00 */
[----:B----4-:R-:W-:Y:S01]  /*51c0*/  MOV R24, R120 ;  /* 0x0000007800187202 */ /* 0x010fe20000000f00 */
[C---:B------:R-:W-:Y:S01]  /*51d0*/  FADD.FTZ R30, -R38.reuse, R30 ;  /* 0x0000001e261e7221 */ /* 0x040fe20000010100 */
[----:B------:R-:W-:Y:S01]  /*51e0*/  MOV R25, R123 ;  /* 0x0000007b00197202 */ /* 0x000fe20000000f00 */
[----:B------:R-:W4:Y:S01]  /*51f0*/  LDCU.64 UR10, c[0x0][0x380] ;  /* 0x00007000ff0a77ac */ /* 0x000f220008000a00 */
[----:B-12---:R-:W-:Y:S01]  /*5200*/  FADD.FTZ R26, -R38, R31 ;  /* 0x0000001f261a7221 */ /* 0x006fe20000010100 */
[----:B0-----:R-:W-:-:S03]  /*5210*/  FMUL.FTZ R20, R30, R47 ;  /* 0x0000002f1e147220 */ /* 0x001fc60000410000 */
[----:B------:R-:W-:Y:S01]  /*5220*/  FMUL.FTZ R21, R26, R47 ;  /* 0x0000002f1a157220 */ /* 0x000fe20000410000 */
[----:B------:R-:W-:-:S03]  /*5230*/  FFMA.FTZ R20, R45, R20, R44 ;  /* 0x000000142d147223 */ /* 0x000fc6000001002c */
[----:B------:R-:W-:Y:S01]  /*5240*/  FFMA.FTZ R21, R46, R21, R43 ;  /* 0x000000152e157223 */ /* 0x000fe2000001002b */
[----:B---3--:R-:W-:Y:S02]  /*5250*/  IMAD R77, R77, UR8, RZ ;  /* 0x000000084d4d7c24 */ /* 0x008fe4000f8e02ff */
[----:B------:R-:W-:-:S04]  /*5260*/  IMAD.WIDE.U32 R24, R22, UR8, R24 ;  /* 0x0000000816187c25 */ /* 0x000fc8000f8e0018 */
[----:B------:R-:W-:Y:S01]  /*5270*/  IMAD R77, R22, UR9, R77 ;  /* 0x00000009164d7c24 */ /* 0x000fe2000f8e024d */
[----:B----4-:R-:W-:-:S04]  /*5280*/  LEA R22, P1, R24, UR10, 0x2 ;  /* 0x0000000a18167c11 */ /* 0x010fc8000f8210ff */
[----:B------:R-:W-:-:S04]  /*5290*/  IADD3 R77, PT, PT, R25, R77, RZ ;  /* 0x0000004d194d7210 */ /* 0x000fc80007ffe0ff */
[----:B------:R-:W-:-:S05]  /*52a0*/  LEA.HI.X R23, R24, UR11, R77, 0x2, P1 ;  /* 0x0000000b18177c11 */ /* 0x000fca00088f144d */
[----:B------:R3:W-:Y:S02]  /*52b0*/  STG.E.64 desc[UR6][R22.64], R20 ;  /* 0x0000001416007986 */ /* 0x0007e4000c101b06 */
.L_x_4206:
[----:B------:R-:W-:Y:S05]  /*52c0*/  BSYNC.RECONVERGENT B1 ;  /* 0x0000000000017941 */ /* 0x000fea0003800200 */
.L_x_4205:
[----:B------:R-:W-:Y:S04]  /*52d0*/  BSSY.RECONVERGENT B1, `(.L_x_4207) ;  /* 0x0000013000017945 */ /* 0x000fe80003800200 */
[----:B------:R-:W-:Y:S05]  /*52e0*/  @P3 BRA `(.L_x_4208) ;  /* 0x0000000000443947 */ /* 0x000fea0003800000 */
[----:B------:R-:W5:Y:S01]  /*52f0*/  LDCU.64 UR8, c[0x0][0x3e0] ;  /* 0x00007c00ff0877ac */ /* 0x000f620008000a00 */
[----:B---3--:R-:W-:Y:S01]  /*5300*/  MOV R22, R120 ;  /* 0x0000007800167202 */ /* 0x008fe20000000f00 */
[C---:B------:R-:W-:Y:S01]  /*5310*/  FADD.FTZ R32, -R38.reuse, R32 ;  /* 0x0000002026207221 */ /* 0x040fe20000010100 */
[----:B------:R-:W-:Y:S01]  /*5320*/  MOV R23, R123 ;  /* 0x0000007b00177202 */ /* 0x000fe20000000f00 */
[----:B------:R-:W3:Y:S01]  /*5330*/  LDCU.64 UR10, c[0x0][0x380] ;  /* 0x00007000ff0a77ac */ /* 0x000ee20008000a00 */
[----:B-12---:R-:W-:Y:S01]  /*5340*/  FADD.FTZ R26, -R38, R33 ;  /* 0x00000021261a7221 */ /* 0x006fe20000010100 */
[----:B0---4-:R-:W-:-:S03]  /*5350*/  FMUL.FTZ R20, R32, R47 ;  /* 0x0000002f20147220 */ /* 0x011fc60000410000 */
[----:B------:R-:W-:Y:S01]  /*5360*/  FMUL.FTZ R21, R26, R47 ;  /* 0x0000002f1a157220 */ /* 0x000fe20000410000 */
[----:B------:R-:W-:-:S03]  /*5370*/  FFMA.FTZ R20, R45, R20, R44 ;  /* 0x000000142d147223 */ /* 0x000fc6000001002c */
[----:B------:R-:W-:Y:S01]  /*5380*/  FFMA.FTZ R21, R46, R21, R43 ;  /* 0x000000152e157223 */ /* 0x000fe2000001002b */
[----:B-----5:R-:W-:Y:S02]  /*5390*/  IMAD R76, R76, UR8, RZ ;  /* 0x000000084c4c7c24 */ /* 0x020fe4000f8e02ff */
[----:B------:R-:W-:-:S04]  /*53a0*/  IMAD.WIDE.U32 R22, R55, UR8, R22 ;  /* 0x0000000837167c25 */ /* 0x000fc8000f8e0016 */
[----:B------:R-:W-:Y:S01]  /*53b0*/  IMAD R55, R55, UR9, R76 ;  /* 0x0000000937377c24 */ /* 0x000fe2000f8e024c */
[----:B---3--:R-:W-:-:S04]  /*53c0*/  LEA R24, P1, R22, UR10, 0x2 ;  /* 0x0000000a16187c11 */ /* 0x008fc8000f8210ff */
[----:B------:R-:W-:-:S04]  /*53d0*/  IADD3 R55, PT, PT, R23, R55, RZ ;  /* 0x0000003717377210 */ /* 0x000fc80007ffe0ff */
[----:B------:R-:W-:-:S05]  /*53e0*/  LEA.HI.X R25, R22, UR11, R55, 0x2, P1 ;  /* 0x0000000b16197c11 */ /* 0x000fca00088f1437 */
[----:B------:R0:W-:Y:S02]  /*53f0*/  STG.E.64 desc[UR6][R24.64], R20 ;  /* 0x0000001418007986 */ /* 0x0001e4000c101b06 */
.L_x_4208:
[----:B------:R-:W-:Y:S05]  /*5400*/  BSYNC.RECONVERGENT B1 ;  /* 0x0000000000017941 */ /* 0x000fea0003800200 */
.L_x_4207:
        /* <DEDUP_REMOVED lines=8> */
[----:B0---4-:R-:W-:-:S04]  /*5490*/  FMUL.FTZ R20, R88, R47 ;  /* 0x0000002f58147220 */ /* 0x011fc80000410000 */
[----:B------:R-:W-:Y:S01]  /*54a0*/  FFMA.FTZ R20, R45, R20, R44 ;  /* 0x000000142d147223 */ /* 0x000fe2000001002c */
[----:B-----5:R-:W-:Y:S02]  /*54b0*/  IMAD R21, R19, UR8, RZ ;  /* 0x0000000813157c24 */ /* 0x020fe4000f8e02ff */
[----:B------:R-:W-:-:S04]  /*54c0*/  IMAD.WIDE.U32 R22, R110, UR8, R22 ;  /* 0x000000086e167c25 */ /* 0x000fc8000f8e0016 */
[----:B------:R-:W-:Y:S01]  /*54d0*/  IMAD R21, R110, UR9, R21 ;  /* 0x000000096e157c24 */ /* 0x000fe2000f8e0215 */
[----:B---3--:R-:W-:-:S04]  /*54e0*/  LEA R24, P1, R22, UR10, 0x2 ;  /* 0x0000000a16187c11 */ /* 0x008fc8000f8210ff */
[----:B------:R-:W-:Y:S01]  /*54f0*/  IADD3 R23, PT, PT, R23, R21, RZ ;  /* 0x0000001517177210 */ /* 0x000fe20007ffe0ff */
[----:B------:R-:W-:-:S03]  /*5500*/  FMUL.FTZ R21, R26, R47 ;  /* 0x0000002f1a157220 */ /* 0x000fc60000410000 */
[----:B------:R-:W-:Y:S01]  /*5510*/  LEA.HI.X R25, R22, UR11, R23, 0x2, P1 ;  /* 0x0000000b16197c11 */ /* 0x000fe200088f1417 */
[----:B------:R-:W-:-:S05]  /*5520*/  FFMA.FTZ R21, R46, R21, R43 ;  /* 0x000000152e157223 */ /* 0x000fca000001002b */
[----:B------:R0:W-:Y:S02]  /*5530*/  STG.E.64 desc[UR6][R24.64], R20 ;  /* 0x0000001418007986 */ /* 0x0001e4000c101b06 */
.L_x_4210:
[----:B------:R-:W-:Y:S05]  /*5540*/  BSYNC.RECONVERGENT B1 ;  /* 0x0000000000017941 */ /* 0x000fea0003800200 */
.L_x_4209:
[----:B------:R-:W-:Y:S01]  /*5550*/  ISETP.GE.U32.AND P5, PT, R54, UR4, PT ;  /* 0x0000000436007c0c */ /* 0x000fe2000bfa6070 */
[----:B------:R-:W-:Y:S01]  /*5560*/  BSSY.RECONVERGENT B1, `(.L_x_4211) ;  /* 0x0000028000017945 */ /* 0x000fe20003800200 */
[----:B01234-:R-:W-:Y:S02]  /*5570*/  SHF.R.S32.HI R20, RZ, 0x1f, R54 ;  /* 0x0000001fff147819 */ /* 0x01ffe40000011436 */
[----:B------:R-:W-:Y:S02]  /*5580*/  IADD3 R33, PT, PT, R42, 0x88, RZ ;  /* 0x000000882a217810 */ /* 0x000fe40007ffe0ff */
[----:B------:R-:W-:Y:S02]  /*5590*/  ISETP.GE.AND.EX P5, PT, R20, UR5, PT, P5 ;  /* 0x0000000514007c0c */ /* 0x000fe4000bfa6350 */
[C---:B------:R-:W-:Y:S02]  /*55a0*/  IADD3 R30, PT, PT, R42.reuse, 0x90, RZ ;  /* 0x000000902a1e7810 */ /* 0x040fe40007ffe0ff */
[----:B------:R-:W-:-:S02]  /*55b0*/  IADD3 R26, PT, PT, R42, 0x98, RZ ;  /* 0x000000982a1a7810 */ /* 0x000fc40007ffe0ff */
[----:B------:R-:W-:Y:S02]  /*55c0*/  ISETP.GE.U32.AND P2, PT, R36, UR4, PT ;  /* 0x0000000424007c0c */ /* 0x000fe4000bf46070 */
        /* <DEDUP_REMOVED lines=20> */
[----:B------:R-:W1:Y:S01]  /*5710*/  LDCU.64 UR10, c[0x0][0x380] ;  /* 0x00007000ff0a77ac */ /* 0x000e620008000a00 */
[----:B------:R-:W-:Y:S01]  /*5720*/  FADD.FTZ R52, -R38, R35 ;  /* 0x0000002326347221 */ /* 0x000fe20000010100 */
[----:B0-----:R-:W-:Y:S02]  /*5730*/  IMAD R21, R20, UR8, RZ ;  /* 0x0000000814157c24 */ /* 0x001fe4000f8e02ff */
[----:B------:R-:W-:Y:S01]  /*5740*/  FMUL.FTZ R20, R34, R47 ;  /* 0x0000002f22147220 */ /* 0x000fe20000410000 */
[----:B------:R-:W-:-:S04]  /*5750*/  IMAD.WIDE.U32 R22, R54, UR8, R22 ;  /* 0x0000000836167c25 */ /* 0x000fc8000f8e0016 */
[----:B------:R-:W-:Y:S01]  /*5760*/  FFMA.FTZ R20, R45, R20, R44 ;  /* 0x000000142d147223 */ /* 0x000fe2000001002c */
[----:B------:R-:W-:Y:S01]  /*5770*/  IMAD R21, R54, UR9, R21 ;  /* 0x0000000936157c24 */ /* 0x000fe2000f8e0215 */
[----:B-1----:R-:W-:-:S04]  /*5780*/  LEA R24, P5, R22, UR10, 0x2 ;  /* 0x0000000a16187c11 */ /* 0x002fc8000f8a10ff */
[----:B------:R-:W-:Y:S01]  /*5790*/  IADD3 R23, PT, PT, R23, R21, RZ ;  /* 0x0000001517177210 */ /* 0x000fe20007ffe0ff */
[----:B------:R-:W-:-:S03]  /*57a0*/  FMUL.FTZ R21, R52, R47 ;  /* 0x0000002f34157220 */ /* 0x000fc60000410000 */
[----:B------:R-:W-:Y:S01]  /*57b0*/  LEA.HI.X R25, R22, UR11, R23, 0x2, P5 ;  /* 0x0000000b16197c11 */ /* 0x000fe2000a8f1417 */
[----:B------:R-:W-:-:S05]  /*57c0*/  FFMA.FTZ R21, R46, R21, R43 ;  /* 0x000000152e157223 */ /* 0x000fca000001002b */
[----:B------:R0:W-:Y:S02]  /*57d0*/  STG.E.64 desc[UR6][R24.64], R20 ;  /* 0x0000001418007986 */ /* 0x0001e4000c101b06 */
.L_x_4212:
[----:B------:R-:W-:Y:S05]  /*57e0*/  BSYNC.RECONVERGENT B1 ;  /* 0x0000000000017941 */ /* 0x000fea0003800200 */
.L_x_4211:
[----:B------:R-:W-:Y:S04]  /*57f0*/  BSSY.RECONVERGENT B1, `(.L_x_4213) ;  /* 0x0000013000017945 */ /* 0x000fe80003800200 */
[----:B------:R-:W-:Y:S05]  /*5800*/  @P2 BRA `(.L_x_4214) ;  /* 0x0000000000442947 */ /* 0x000fea0003800000 */
[----:B------:R-:W1:Y:S01]  /*5810*/  LDCU.64 UR8, c[0x0][0x3e0] ;  /* 0x00007c00ff0877ac */ /* 0x000e620008000a00 */
[----:B------:R-:W-:Y:S01]  /*5820*/  MOV R22, R120 ;  /* 0x0000007800167202 */ /* 0x000fe20000000f00 */
[C---:B------:R-:W-:Y:S01]  /*5830*/  FADD.FTZ R56, -R38.reuse, R56 ;  /* 0x0000003826387221 */ /* 0x040fe20000010100 */
[----:B------:R-:W-:Y:S01]  /*5840*/  MOV R23, R123 ;  /* 0x0000007b00177202 */ /* 0x000fe20000000f00 */
[----:B------:R-:W2:Y:S01]  /*5850*/  LDCU.64 UR10, c[0x0][0x380] ;  /* 0x00007000ff0a77ac */ /* 0x000ea20008000a00 */
[----:B------:R-:W-:Y:S01]  /*5860*/  FADD.FTZ R34, -R38, R57 ;  /* 0x0000003926227221 */ /* 0x000fe20000010100 */
[----:B0-----:R-:W-:-:S03]  /*5870*/  FMUL.FTZ R20, R56, R47 ;  /* 0x0000002f38147220 */ /* 0x001fc60000410000 */
[----:B------:R-:W-:Y:S01]  /*5880*/  FMUL.FTZ R21, R34, R47 ;  /* 0x0000002f22157220 */ /* 0x000fe20000410000 */
[----:B------:R-:W-:-:S03]  /*5890*/  FFMA.FTZ R20, R45, R20, R44 ;  /* 0x000000142d147223 */ /* 0x000fc6000001002c */
        /* <DEDUP_REMOVED lines=8> */
.L_x_4214:
[----:B------:R-:W-:Y:S05]  /*5920*/  BSYNC.RECONVERGENT B1 ;  /* 0x0000000000017941 */ /* 0x000fea0003800200 */
.L_x_4213:
[----:B------:R-:W-:Y:S04]  /*5930*/  BSSY.RECONVERGENT B1, `(.L_x_4215) ;  /* 0x0000013000017945 */ /* 0x000fe80003800200 */
[----:B------:R-:W-:Y:S05]  /*5940*/  @P1 BRA `(.L_x_4216) ;  /* 0x0000000000441947 */ /* 0x000fea0003800000 */
[----:B------:R-:W2:Y:S01]  /*5950*/  LDCU.64 UR8, c[0x0][0x3e0] ;  /* 0x00007c00ff0877ac */ /* 0x000ea20008000a00 */
[----:B------:R-:W-:Y:S01]  /*5960*/  MOV R22, R120 ;  /* 0x0000007800167202 */ /* 0x000fe20000000f00 */
        /* <DEDUP_REMOVED lines=15> */
.L_x_4216:
[----:B------:R-:W-:Y:S05]  /*5a60*/  BSYNC.RECONVERGENT B1 ;  /* 0x0000000000017941 */ /* 0x000fea0003800200 */
.L_x_4215:
[----:B------:R-:W-:Y:S04]  /*5a70*/  BSSY.RECONVERGENT B1, `(.L_x_4217) ;  /* 0x0000013000017945 */ /* 0x000fe80003800200 */
[----:B------:R-:W-:Y:S05]  /*5a80*/  @P6 BRA `(.L_x_4218) ;  /* 0x0000000000446947 */ /* 0x000fea0003800000 */
[----:B------:R-:W3:Y:S01]  /*5a90*/  LDCU.64 UR8, c[0x0][0x3e0] ;  /* 0x00007c00ff0877ac */ /* 0x000ee20008000a00 */
[----:B012---:R-:W-:Y:S01]  /*5aa0*/  MOV R20, R120 ;  /* 0x0000007800147202 */ /* 0x007fe20000000f00 */
[----:B------:R-:W-:Y:S01]  /*5ab0*/  FADD.FTZ R60, -R38, R60 ;  /* 0x0000003c263c7221 */ /* 0x000fe20000010100 */
[----:B------:R-:W-:Y:S01]  /*5ac0*/  MOV R21, R123 ;  /* 0x0000007b00157202 */ /* 0x000fe20000000f00 */
[----:B------:R-:W0:Y:S02]  /*5ad0*/  LDCU.64 UR10, c[0x0][0x380] ;  /* 0x00007000ff0a77ac */ /* 0x000e240008000a00 */
[----:B------:R-:W-:-:S04]  /*5ae0*/  FMUL.FTZ R22, R60, R47 ;  /* 0x0000002f3c167220 */ /* 0x000fc80000410000 */
[----:B------:R-:W-:Y:S01]  /*5af0*/  FFMA.FTZ R22, R45, R22, R44 ;  /* 0x000000162d167223 */ /* 0x000fe2000001002c */
[----:B---3--:R-:W-:Y:S02]  /*5b00*/  IMAD R32, R32, UR8, RZ ;  /* 0x0000000820207c24 */ /* 0x008fe4000f8e02ff */
        /* <DEDUP_REMOVED lines=9> */
.L_x_4218:
[----:B------:R-:W-:Y:S05]  /*5ba0*/  BSYNC.RECONVERGENT B1 ;  /* 0x0000000000017941 */ /* 0x000fea0003800200 */
.L_x_4217:
[----:B------:R-:W-:Y:S04]  /*5bb0*/  BSSY.RECONVERGENT B1, `(.L_x_4219) ;  /* 0x0000013000017945 */ /* 0x000fe80003800200 */
[----:B------:R-:W-:Y:S05]  /*5bc0*/  @P3 BRA `(.L_x_4220) ;  /* 0x0000000000443947 */ /* 0x000fea0003800000 */
[----:B------:R-:W4:Y:S01]  /*5bd0*/  LDCU.64 UR8, c[0x0][0x3e0] ;  /* 0x00007c00ff0877ac */ /* 0x000f220008000a00 */
[----:B---3--:R-:W-:Y:S01]  /*5be0*/  MOV R22, R120 ;  /* 0x0000007800167202 */ /* 0x008fe20000000f00 */
[----:B------:R-:W-:Y:S01]  /*5bf0*/  FADD.FTZ R62, -R38, R62 ;  /* 0x0000003e263e7221 */ /* 0x000fe20000010100 */
[----:B------:R-:W-:Y:S01]  /*5c00*/  MOV R23, R123 ;  /* 0x0000007b00177202 */ /* 0x000fe20000000f00 */
[----:B------:R-:W3:Y:S02]  /*5c10*/  LDCU.64 UR10, c[0x0][0x380] ;  /* 0x00007000ff0a77ac */ /* 0x000ee40008000a00 */
[----:B012---:R-:W-:-:S04]  /*5c20*/  FMUL.FTZ R20, R62, R47 ;  /* 0x0000002f3e147220 */ /* 0x007fc80000410000 */
[----:B------:R-:W-:Y:S01]  /*5c30*/  FFMA.FTZ R20, R45, R20, R44 ;  /* 0x000000142d147223 */ /* 0x000fe2000001002c */
[----:B----4-:R-:W-:Y:S02]  /*5c40*/  IMAD R31, R31, UR8, RZ ;  /* 0x000000081f1f7c24 */ /* 0x010fe4000f8e02ff */
[----:B------:R-:W-:-:S04]  /*5c50*/  IMAD.WIDE.U32 R22, R30, UR8, R22 ;  /* 0x000000081e167c25 */ /* 0x000fc8000f8e0016 */
[----:B------:R-:W-:Y:S02]  /*5c60*/  IMAD R31, R30, UR9, R31 ;  /* 0x000000091e1f7c24 */ /* 0x000fe4000f8e021f */
[----:B------:R-:W-:Y:S01]  /*5c70*/  FADD.FTZ R30, -R38, R63 ;  /* 0x0000003f261e7221 */ /* 0x000fe20000010100 */
[----:B---3--:R-:W-:Y:S02]  /*5c80*/  LEA R24, P1, R22, UR10, 0x2 ;  /* 0x0000000a16187c11 */ /* 0x008fe4000f8210ff */
[----:B------:R-:W-:Y:S01]  /*5c90*/  IADD3 R31, PT, PT, R23, R31, RZ ;  /* 0x0000001f171f7210 */ /* 0x000fe20007ffe0ff */
[----:B------:R-:W-:-:S03]  /*5ca0*/  FMUL.FTZ R21, R30, R47 ;  /* 0x0000002f1e157220 */ /* 0x000fc60000410000 */
[----:B------:R-:W-:Y:S01]  /*5cb0*/  LEA.HI.X R25, R22, UR11, R31, 0x2, P1 ;  /* 0x0000000b16197c11 */ /* 0x000fe200088f141f */
[----:B------:R-:W-:-:S05]  /*5cc0*/  FFMA.FTZ R21, R46, R21, R43 ;  /* 0x000000152e157223 */ /* 0x000fca000001002b */
[----:B------:R4:W-:Y:S02]  /*5cd0*/  STG.E.64 desc[UR6][R24.64], R20 ;  /* 0x0000001418007986 */ /* 0x0009e4000c101b06 */
.L_x_4220:
[----:B------:R-:W-:Y:S05]  /*5ce0*/  BSYNC.RECONVERGENT B1 ;  /* 0x0000000000017941 */ /* 0x000fea0003800200 */
.L_x_4219:
[----:B------:R-:W-:Y:S04]  /*5cf0*/  BSSY.RECONVERGENT B1, `(.L_x_4221) ;  /* 0x0000013000017945 */ /* 0x000fe80003800200 */
[----:B------:R-:W-:Y:S05]  /*5d00*/  @P4 BRA `(.L_x_4222) ;  /* 0x0000000000444947 */ /* 0x000fea0003800000 */
[----:B------:R-:W5:Y:S01]  /*5d10*/  LDCU.64 UR8, c[0x0][0x3e0] ;  /* 0x00007c00ff0877ac */ /* 0x000f620008000a00 */
[----:B012-4-:R-:W-:Y:S01]  /*5d20*/  MOV R20, R120 ;  /* 0x0000007800147202 */ /* 0x017fe20000000f00 */
[----:B------:R-:W-:Y:S01]  /*5d30*/  FADD.FTZ R64, -R38, R64 ;  /* 0x0000004026407221 */ /* 0x000fe20000010100 */
[----:B------:R-:W-:Y:S01]  /*5d40*/  MOV R21, R123 ;  /* 0x0000007b00157202 */ /* 0x000fe20000000f00 */
[----:B------:R-:W0:Y:S02]  /*5d50*/  LDCU.64 UR10, c[0x0][0x380] ;  /* 0x00007000ff0a77ac */ /* 0x000e240008000a00 */
[----:B---3--:R-:W-:-:S04]  /*5d60*/  FMUL.FTZ R22, R64, R47 ;  /* 0x0000002f40167220 */ /* 0x008fc80000410000 */
[----:B------:R-:W-:Y:S01]  /*5d70*/  FFMA.FTZ R22, R45, R22, R44 ;  /* 0x000000162d167223 */ /* 0x000fe2000001002c */
[----:B-----5:R-:W-:Y:S02]  /*5d80*/  IMAD R27, R27, UR8, RZ ;  /* 0x000000081b1b7c24 */ /* 0x020fe4000f8e02ff */
        /* <DEDUP_REMOVED lines=9> */
.L_x_4222:
[----:B------:R-:W-:Y:S05]  /*5e20*/  BSYNC.RECONVERGENT B1 ;  /* 0x0000000000017941 */ /* 0x000fea0003800200 */
.L_x_4221:
        /* <DEDUP_REMOVED lines=9> */
[----:B------:R-:W-:Y:S02]  /*5ec0*/  SHF.R.S32.HI R31, RZ, 0x1f, R29 ;  /* 0x0000001fff1f7819 */ /* 0x000fe4000001141d */
[----:B------:R-:W-:Y:S02]  /*5ed0*/  ISETP.GE.U32.AND P4, PT, R41, UR4, PT ;  /* 0x0000000429007c0c */ /* 0x000fe4000bf86070 */
[----:B------:R-:W-:Y:S02]  /*5ee0*/  SHF.R.S32.HI R30, RZ, 0x1f, R27 ;  /* 0x0000001fff1e7819 */ /* 0x000fe4000001141b */
[----:B------:R-:W-:-:S02]  /*5ef0*/  IADD3 R26, PT, PT, R42, 0xd8, RZ ;  /* 0x000000d82a1a7810 */ /* 0x000fc40007ffe0ff */
[----:B------:R-:W-:Y:S02]  /*5f00*/  ISETP.GE.AND.EX P2, PT, R31, UR5, PT, P2 ;  /* 0x000000051f007c0c */ /* 0x000fe4000bf46320 */
        /* <DEDUP_REMOVED lines=8> */
[----:B------:R-:W-:Y:S01]  /*5f90*/  FADD.FTZ R66, -R38, R66 ;  /* 0x0000004226427221 */ /* 0x000fe20000010100 */
[----:B------:R-:W1:Y:S03]  /*5fa0*/  LDCU.64 UR10, c[0x0][0x380] ;  /* 0x00007000ff0a77ac */ /* 0x000e660008000a00 */
[----:B---3--:R-:W-:-:S04]  /*5fb0*/  FMUL.FTZ R24, R66, R47 ;  /* 0x0000002f42187220 */ /* 0x008fc80000410000 */
[----:B------:R-:W-:Y:S01]  /*5fc0*/  FFMA.FTZ R24, R45, R24, R44 ;  /* 0x000000182d187223 */ /* 0x000fe2000001002c */
[----:B0-----:R-:W-:Y:S01]  /*5fd0*/  IMAD R23, R20, UR8, RZ ;  /* 0x0000000814177c24 */ /* 0x001fe2000f8e02ff */
[----:B------:R-:W-:-:S03]  /*5fe0*/  MOV R20, R120 ;  /* 0x0000007800147202 */ /* 0x000fc60000000f00 */
[C---:B------:R-:W-:Y:S02]  /*5ff0*/  IMAD R23, R28.reuse, UR9, R23 ;  /* 0x000000091c177c24 */ /* 0x040fe4000f8e0217 */
[----:B------:R-:W-:-:S04]  /*6000*/  IMAD.WIDE.U32 R20, R28, UR8, R20 ;  /* 0x000000081c147c25 */ /* 0x000fc8000f8e0014 */
[----:B------:R-:W-:Y:S01]  /*6010*/  FADD.FTZ R28, -R38, R67 ;  /* 0x00000043261c7221 */ /* 0x000fe20000010100 */
[----:B-1----:R-:W-:-:S03]  /*6020*/  LEA R22, P5, R20, UR10, 0x2 ;  /* 0x0000000a14167c11 */ /* 0x002fc6000f8a10ff */
[----:B------:R-:W-:Y:S01]  /*6030*/  FMUL.FTZ R25, R28, R47 ;  /* 0x0000002f1c197220 */ /* 0x000fe20000410000 */
[----:B------:R-:W-:-:S03]  /*6040*/  IADD3 R23, PT, PT, R21, R23, RZ ;  /* 0x0000001715177210 */ /* 0x000fc60007ffe0ff */
[----:B------:R-:W-:Y:S01]  /*6050*/  FFMA.FTZ R25, R46, R25, R43 ;  /* 0x000000192e197223 */ /* 0x000fe2000001002b */
[----:B------:R-:W-:-:S05]  /*6060*/  LEA.HI.X R23, R20, UR11, R23, 0x2, P5 ;  /* 0x0000000b14177c11 */ /* 0x000fca000a8f1417 */
[----:B------:R0:W-:Y:S02]  /*6070*/  STG.E.64 desc[UR6][R22.64], R24 ;  /* 0x0000001816007986 */ /* 0x0001e4000c101b06 */
.L_x_4224:
[----:B------:R-:W-:Y:S05]  /*6080*/  BSYNC.RECONVERGENT B1 ;  /* 0x0000000000017941 */ /* 0x000fea0003800200 */
.L_x_4223:
        /* <DEDUP_REMOVED lines=8> */
[----:B0--3--:R-:W-:-:S03]  /*6110*/  FMUL.FTZ R24, R68, R47 ;  /* 0x0000002f44187220 */ /* 0x009fc60000410000 */
        /* <DEDUP_REMOVED lines=10> */
.L_x_4226:
[----:B------:R-:W-:Y:S05]  /*61c0*/  BSYNC.RECONVERGENT B1 ;  /* 0x0000000000017941 */ /* 0x000fea0003800200 */
.L_x_4225:
[----:B------:R-:W-:Y:S04]  /*61d0*/  BSSY.RECONVERGENT B1, `(.L_x_4227) ;  /* 0x0000013000017945 */ /* 0x000fe80003800200 */
[----:B------:R-:W-:Y:S05]  /*61e0*/  @P1 BRA `(.L_x_4228) ;  /* 0x0000000000441947 */ /* 0x000fea0003800000 */
[----:B------:R-:W2:Y:S01]  /*61f0*/  LDCU.64 UR8, c[0x0][0x3e0] ;  /* 0x00007c00ff0877ac */ /* 0x000ea20008000a00 */
[----:B------:R-:W-:Y:S01]  /*6200*/  MOV R20, R120 ;  /* 0x0000007800147202 */ /* 0x000fe20000000f00 */
[C---:B------:R-:W-:Y:S01]  /*6210*/  FADD.FTZ R92, -R38.reuse, R92 ;  /* 0x0000005c265c7221 */ /* 0x040fe20000010100 */
[----:B------:R-:W-:Y:S01]  /*6220*/  MOV R21, R123 ;  /* 0x0000007b00157202 */ /* 0x000fe20000000f00 */
[----:B------:R-:W4:Y:S01]  /*6230*/  LDCU.64 UR10, c[0x0][0x380] ;  /* 0x00007000ff0a77ac */ /* 0x000f220008000a00 */
[----:B------:R-:W-:Y:S01]  /*6240*/  FADD.FTZ R28, -R38, R93 ;  /* 0x0000005d261c7221 */ /* 0x000fe20000010100 */
[----:B01-3--:R-:W-:-:S03]  /*6250*/  FMUL.FTZ R24, R92, R47 ;  /* 0x0000002f5c187220 */ /* 0x00bfc60000410000 */
[----:B------:R-:W-:Y:S01]  /*6260*/  FMUL.FTZ R25, R28, R47 ;  /* 0x0000002f1c197220 */ /* 0x000fe20000410000 */
[----:B------:R-:W-:-:S03]  /*6270*/  FFMA.FTZ R24, R45, R24, R44 ;  /* 0x000000182d187223 */ /* 0x000fc6000001002c */
[----:B------:R-:W-:Y:S01]  /*6280*/  FFMA.FTZ R25, R46, R25, R43 ;  /* 0x000000192e197223 */ /* 0x000fe2000001002b */
[----:B--2---:R-:W-:Y:S02]  /*6290*/  IMAD R23, R104, UR8, RZ ;  /* 0x0000000868177c24 */ /* 0x004fe4000f8e02ff */
[----:B------:R-:W-:-:S04]  /*62a0*/  IMAD.WIDE.U32 R20, R8, UR8, R20 ;  /* 0x0000000808147c25 */ /* 0x000fc8000f8e0014 */
[----:B------:R-:W-:Y:S01]  /*62b0*/  IMAD R23, R8, UR9, R23 ;  /* 0x0000000908177c24 */ /* 0x000fe2000f8e0217 */
[----:B----4-:R-:W-:-:S04]  /*62c0*/  LEA R22, P1, R20, UR10, 0x2 ;  /* 0x0000000a14167c11 */ /* 0x010fc8000f8210ff */
[----:B------:R-:W-:-:S04]  /*62d0*/  IADD3 R23, PT, PT, R21, R23, RZ ;  /* 0x0000001715177210 */ /* 0x000fc80007ffe0ff */
[----:B------:R-:W-:-:S05]  /*62e0*/  LEA.HI.X R23, R20, UR11, R23, 0x2, P1 ;  /* 0x0000000b14177c11 */ /* 0x000fca00088f1417 */
[----:B------:R2:W-:Y:S02]  /*62f0*/  STG.E.64 desc[UR6][R22.64], R24 ;  /* 0x0000001816007986 */ /* 0x0005e4000c101b06 */
.L_x_4228:
[----:B------:R-:W-:Y:S05]  /*6300*/  BSYNC.RECONVERGENT B1 ;  /* 0x0000000000017941 */ /* 0x000fea0003800200 */
.L_x_4227:
[----:B------:R-:W-:Y:S04]  /*6310*/  BSSY.RECONVERGENT B1, `(.L_x_4229) ;  /* 0x0000013000017945 */ /* 0x000fe80003800200 */
[----:B------:R-:W-:Y:S05]  /*6320*/  @P6 BRA `(.L_x_4230) ;  /* 0x0000000000446947 */ /* 0x000fea0003800000 */
[----:B------:R-:W4:Y:S01]  /*6330*/  LDCU.64 UR8, c[0x0][0x3e0] ;  /* 0x00007c00ff0877ac */ /* 0x000f220008000a00 */
[----:B------:R-:W-:Y:S01]  /*6340*/  MOV R20, R120 ;  /* 0x0000007800147202 */ /* 0x000fe20000000f00 */
[C---:B------:R-:W-:Y:S01]  /*6350*/  FADD.FTZ R94, -R38.reuse, R94 ;  /* 0x0000005e265e7221 */ /* 0x040fe20000010100 */
[----:B------:R-:W-:Y:S01]  /*6360*/  MOV R21, R123 ;  /* 0x0000007b00157202 */ /* 0x000fe20000000f00 */
[----:B------:R-:W5:Y:S01]  /*6370*/  LDCU.64 UR10, c[0x0][0x380] ;  /* 0x00007000ff0a77ac */ /* 0x000f620008000a00 */
[----:B0123--:R-:W-:Y:S01]  /*6380*/  FADD.FTZ R24, -R38, R95 ;  /* 0x0000005f26187221 */ /* 0x00ffe20000010100 */
[----:B------:R-:W-:-:S03]  /*6390*/  FMUL.FTZ R94, R94, R47 ;  /* 0x0000002f5e5e7220 */ /* 0x000fc60000410000 */
[----:B------:R-:W-:Y:S01]  /*63a0*/  FMUL.FTZ R24, R24, R47 ;  /* 0x0000002f18187220 */ /* 0x000fe20000410000 */
[----:B------:R-:W-:-:S03]  /*63b0*/  FFMA.FTZ R94, R45, R94, R44 ;  /* 0x0000005e2d5e7223 */ /* 0x000fc6000001002c */
[----:B------:R-:W-:Y:S01]  /*63c0*/  FFMA.FTZ R95, R46, R24, R43 ;  /* 0x000000182e5f7223 */ /* 0x000fe2000001002b */
[----:B----4-:R-:W-:Y:S02]  /*63d0*/  IMAD R22, R105, UR8, RZ ;  /* 0x0000000869167c24 */ /* 0x010fe4000f8e02ff */
[----:B------:R-:W-:-:S04]  /*63e0*/  IMAD.WIDE.U32 R20, R9, UR8, R20 ;  /* 0x0000000809147c25 */ /* 0x000fc8000f8e0014 */
[----:B------:R-:W-:Y:S01]  /*63f0*/  IMAD R23, R9, UR9, R22 ;  /* 0x0000000909177c24 */ /* 0x000fe2000f8e0216 */
[----:B-----5:R-:W-:-:S04]  /*6400*/  LEA R22, P1, R20, UR10, 0x2 ;  /* 0x0000000a14167c11 */ /* 0x020fc8000f8210ff */
[----:B------:R-:W-:-:S04]  /*6410*/  IADD3 R23, PT, PT, R21, R23, RZ ;  /* 0x0000001715177210 */ /* 0x000fc80007ffe0ff */
[----:B------:R-:W-:-:S05]  /*6420*/  LEA.HI.X R23, R20, UR11, R23, 0x2, P1 ;  /* 0x0000000b14177c11 */ /* 0x000fca00088f1417 */
[----:B------:R4:W-:Y:S02]  /*6430*/  STG.E.64 desc[UR6][R22.64], R94 ;  /* 0x0000005e16007986 */ /* 0x0009e4000c101b06 */
.L_x_4230:
[----:B------:R-:W-:Y:S05]  /*6440*/  BSYNC.RECONVERGENT B1 ;  /* 0x0000000000017941 */ /* 0x000fea0003800200 */
.L_x_4229:
[----:B------:R-:W-:Y:S04]  /*6450*/  BSSY.RECONVERGENT B1, `(.L_x_4231) ;  /* 0x0000013000017945 */ /* 0x000fe80003800200 */
[----:B------:R-:W-:Y:S05]  /*6460*/  @P3 BRA `(.L_x_4232) ;  /* 0x0000000000443947 */ /* 0x000fea0003800000 */
[----:B------:R-:W5:Y:S01]  /*6470*/  LDCU.64 UR8, c[0x0][0x3e0] ;  /* 0x00007c00ff0877ac */ /* 0x000f620008000a00 */
[----:B------:R-:W-:Y:S01]  /*6480*/  MOV R20, R120 ;  /* 0x0000007800147202 */ /* 0x000fe20000000f00 */
[C---:B------:R-:W-:Y:S01]  /*6490*/  FADD.FTZ R70, -R38.reuse, R70 ;  /* 0x0000004626467221 */ /* 0x040fe20000010100 */
[----:B------:R-:W-:Y:S01]  /*64a0*/  MOV R21, R123 ;  /* 0x0000007b00157202 */ /* 0x000fe20000000f00 */
[----:B------:R-:W4:Y:S01]  /*64b0*/  LDCU.64 UR10, c[0x0][0x380] ;  /* 0x00007000ff0a77ac */ /* 0x000f220008000a00 */
[----:B0123--:R-:W-:Y:S01]  /*64c0*/  FADD.FTZ R24, -R38, R71 ;  /* 0x0000004726187221 */ /* 0x00ffe20000010100 */
[----:B------:R-:W-:-:S03]  /*64d0*/  FMUL.FTZ R70, R70, R47 ;  /* 0x0000002f46467220 */ /* 0x000fc60000410000 */
[----:B------:R-:W-:Y:S01]  /*64e0*/  FMUL.FTZ R24, R24, R47 ;  /* 0x0000002f18187220 */ /* 0x000fe20000410000 */
[----:B------:R-:W-:-:S03]  /*64f0*/  FFMA.FTZ R70, R45, R70, R44 ;  /* 0x000000462d467223 */ /* 0x000fc6000001002c */
[----:B------:R-:W-:Y:S01]  /*6500*/  FFMA.FTZ R71, R46, R24, R43 ;  /* 0x000000182e477223 */ /* 0x000fe2000001002b */
[----:B-----5:R-:W-:Y:S02]  /*6510*/  IMAD R30, R30, UR8, RZ ;  /* 0x000000081e1e7c24 */ /* 0x020fe4000f8e02ff */
[----:B------:R-:W-:-:S04]  /*6520*/  IMAD.WIDE.U32 R20, R27, UR8, R20 ;  /* 0x000000081b147c25 */ /* 0x000fc8000f8e0014 */
[----:B------:R-:W-:Y:S01]  /*6530*/  IMAD R27, R27, UR9, R30 ;  /* 0x000000091b1b7c24 */ /* 0x000fe2000f8e021e */
[----:B----4-:R-:W-:-:S04]  /*6540*/  LEA R22, P1, R20, UR10, 0x2 ;  /* 0x0000000a14167c11 */ /* 0x010fc8000f8210ff */
[----:B------:R-:W-:-:S04]  /*6550*/  IADD3 R27, PT, PT, R21, R27, RZ ;  /* 0x0000001b151b7210 */ /* 0x000fc80007ffe0ff */
[----:B------:R-:W-:-:S05]  /*6560*/  LEA.HI.X R23, R20, UR11, R27, 0x2, P1 ;  /* 0x0000000b14177c11 */ /* 0x000fca00088f141b */
[----:B------:R0:W-:Y:S02]  /*6570*/  STG.E.64 desc[UR6][R22.64], R70 ;  /* 0x0000004616007986 */ /* 0x0001e4000c101b06 */
.L_x_4232:
[----:B------:R-:W-:Y:S05]  /*6580*/  BSYNC.RECONVERGENT B1 ;  /* 0x0000000000017941 */ /* 0x000fea0003800200 */
.L_x_4231:
        /* <DEDUP_REMOVED lines=19> */
.L_x_4234:
[----:B------:R-:W-:Y:S05]  /*66c0*/  BSYNC.RECONVERGENT B1 ;  /* 0x0000000000017941 */ /* 0x000fea0003800200 */
.L_x_4233:
[----:B------:R-:W-:Y:S01]  /*66d0*/  ISETP.GE.U32.AND P5, PT, R40, UR4, PT ;  /* 0x0000000428007c0c */ /* 0x000fe2000bfa6070 */
[----:B------:R-:W-:Y:S01]  /*66e0*/  BSSY.RECONVERGENT B1, `(.L_x_4235) ;  /* 0x0000020000017945 */ /* 0x000fe20003800200 */
[----:B------:R-:W-:Y:S02]  /*66f0*/  ISETP.GE.U32.AND P2, PT, R26, UR4, PT ;  /* 0x000000041a007c0c */ /* 0x000fe4000bf46070 */
[----:B------:R-:W-:Y:S02]  /*6700*/  ISETP.GE.AND.EX P5, PT, R39, UR5, PT, P5 ;  /* 0x0000000527007c0c */ /* 0x000fe4000bfa6350 */
[----:B------:R-:W-:Y:S02]  /*6710*/  ISETP.GE.U32.AND P1, PT, R10, UR4, PT ;  /* 0x000000040a007c0c */ /* 0x000fe4000bf26070 */
[----:B------:R-:W-:Y:S02]  /*6720*/  ISETP.GE.U32.AND P6, PT, R42, UR4, PT ;  /* 0x000000042a007c0c */ /* 0x000fe4000bfc6070 */
[----:B------:R-:W-:-:S02]  /*6730*/  ISETP.GE.U32.AND P3, PT, R11, UR4, PT ;  /* 0x000000040b007c0c */ /* 0x000fc4000bf66070 */
[----:B0123--:R-:W-:Y:S02]  /*6740*/  SHF.R.S32.HI R25, RZ, 0x1f, R26 ;  /* 0x0000001fff197819 */ /* 0x00ffe4000001141a */
        /* <DEDUP_REMOVED lines=14> */
[----:B------:R-:W-:-:S03]  /*6830*/  FMUL.FTZ R74, R74, R47 ;  /* 0x0000002f4a4a7220 */ /* 0x000fc60000410000 */
[----:B------:R-:W-:Y:S01]  /*6840*/  FMUL.FTZ R24, R24, R47 ;  /* 0x0000002f18187220 */ /* 0x000fe20000410000 */
[----:B------:R-:W-:-:S03]  /*6850*/  FFMA.FTZ R74, R45, R74, R44 ;  /* 0x0000004a2d4a7223 */ /* 0x000fc6000001002c */
[----:B------:R-:W-:Y:S01]  /*6860*/  FFMA.FTZ R75, R46, R24, R43 ;  /* 0x000000182e4b7223 */ /* 0x000fe2000001002b */
[----:B0-----:R-:W-:Y:S02]  /*6870*/  IMAD R39, R39, UR8, RZ ;  /* 0x0000000827277c24 */ /* 0x001fe4000f8e02ff */
[----:B----4-:R-:W-:-:S04]  /*6880*/  IMAD.WIDE.U32 R22, R40, UR8, R20 ;  /* 0x0000000828167c25 */ /* 0x010fc8000f8e0014 */
[----:B------:R-:W-:Y:S01]  /*6890*/  IMAD R39, R40, UR9, R39 ;  /* 0x0000000928277c24 */ /* 0x000fe2000f8e0227 */
[----:B-1----:R-:W-:-:S04]  /*68a0*/  LEA R20, P5, R22, UR10, 0x2 ;  /* 0x0000000a16147c11 */ /* 0x002fc8000f8a10ff */
[----:B------:R-:W-:-:S04]  /*68b0*/  IADD3 R39, PT, PT, R23, R39, RZ ;  /* 0x0000002717277210 */ /* 0x000fc80007ffe0ff */
[----:B------:R-:W-:-:S05]  /*68c0*/  LEA.HI.X R21, R22, UR11, R39, 0x2, P5 ;  /* 0x0000000b16157c11 */ /* 0x000fca000a8f1427 */
[----:B------:R0:W-:Y:S02]  /*68d0*/  STG.E.64 desc[UR6][R20.64], R74 ;  /* 0x0000004a14007986 */ /* 0x0001e4000c101b06 */
.L_x_4236:
[----:B------:R-:W-:Y:S05]  /*68e0*/  BSYNC.RECONVERGENT B1 ;  /* 0x0000000000017941 */ /* 0x000fea0003800200 */
.L_x_4235:
        /* <DEDUP_REMOVED lines=12> */
[----:B-1----:R-:W-:Y:S02]  /*69b0*/  IMAD R25, R25, UR8, RZ ;  /* 0x0000000819197c24 */ /* 0x002fe4000f8e02ff */
[----:B----4-:R-:W-:-:S04]  /*69c0*/  IMAD.WIDE.U32 R22, R26, UR8, R20 ;  /* 0x000000081a167c25 */ /* 0x010fc8000f8e0014 */
[----:B------:R-:W-:Y:S01]  /*69d0*/  IMAD R25, R26, UR9, R25 ;  /* 0x000000091a197c24 */ /* 0x000fe2000f8e0219 */
[----:B0-----:R-:W-:-:S04]  /*69e0*/  LEA R20, P2, R22, UR10, 0x2 ;  /* 0x0000000a16147c11 */ /* 0x001fc8000f8410ff */
[----:B------:R-:W-:-:S04]  /*69f0*/  IADD3 R25, PT, PT, R23, R25, RZ ;  /* 0x0000001917197210 */ /* 0x000fc80007ffe0ff */
[----:B------:R-:W-:-:S05]  /*6a00*/  LEA.HI.X R21, R22, UR11, R25, 0x2, P2 ;  /* 0x0000000b16157c11 */ /* 0x000fca00090f1419 */
[----:B------:R1:W-:Y:S02]  /*6a10*/  STG.E.64 desc[UR6][R20.64], R90 ;  /* 0x0000005a14007986 */ /* 0x0003e4000c101b06 */
.L_x_4238:
[----:B------:R-:W-:Y:S05]  /*6a20*/  BSYNC.RECONVERGENT B1 ;  /* 0x0000000000017941 */ /* 0x000fea0003800200 */
.L_x_4237:
        /* <DEDUP_REMOVED lines=12> */
[----:B--2---:R-:W-:Y:S02]  /*6af0*/  IMAD R25, R106, UR8, RZ ;  /* 0x000000086a197c24 */ /* 0x004fe4000f8e02ff */
[----:B----4-:R-:W-:-:S04]  /*6b00*/  IMAD.WIDE.U32 R22, R10, UR8, R20 ;  /* 0x000000080a167c25 */ /* 0x010fc8000f8e0014 */
[----:B------:R-:W-:Y:S01]  /*6b10*/  IMAD R25, R10, UR9, R25 ;  /* 0x000000090a197c24 */ /* 0x000fe2000f8e0219 */
[----:B0-----:R-:W-:-:S04]  /*6b20*/  LEA R20, P1, R22, UR10, 0x2 ;  /* 0x0000000a16147c11 */ /* 0x001fc8000f8210ff */
[----:B------:R-:W-:-:S04]  /*6b30*/  IADD3 R25, PT, PT, R23, R25, RZ ;  /* 0x0000001917197210 */ /* 0x000fc80007ffe0ff */
[----:B------:R-:W-:-:S05]  /*6b40*/  LEA.HI.X R21, R22, UR11, R25, 0x2, P1 ;  /* 0x0000000b16157c11 */ /* 0x000fca00088f1419 */
[----:B------:R2:W-:Y:S02]  /*6b50*/  STG.E.64 desc[UR6][R20.64], R96 ;  /* 0x0000006014007986 */ /* 0x0005e4000c101b06 */
.L_x_4240:
[----:B------:R-:W-:Y:S05]  /*6b60*/  BSYNC.RECONVERGENT B1 ;  /* 0x0000000000017941 */ /* 0x000fea0003800200 */
.L_x_4239:
        /* <DEDUP_REMOVED lines=13> */
[----:B----4-:R-:W-:-:S04]  /*6c40*/  IMAD.WIDE.U32 R22, R42, UR8, R20 ;  /* 0x000000082a167c25 */ /* 0x010fc8000f8e0014 */
[----:B------:R-:W-:Y:S01]  /*6c50*/  IMAD R27, R42, UR9, R27 ;  /* 0x000000092a1b7c24 */ /* 0x000fe2000f8e021b */
[----:B0-----:R-:W-:-:S04]  /*6c60*/  LEA R20, P1, R22, UR10, 0x2 ;  /* 0x0000000a16147c11 */ /* 0x001fc8000f8210ff */
[----:B------:R-:W-:-:S04]  /*6c70*/  IADD3 R27, PT, PT, R23, R27, RZ ;  /* 0x0000001b171b7210 */ /* 0x000fc80007ffe0ff */
[----:B------:R-:W-:-:S05]  /*6c80*/  LEA.HI.X R21, R22, UR11, R27, 0x2, P1 ;  /* 0x0000000b16157c11 */ /* 0x000fca00088f141b */
[----:B------:R3:W-:Y:S02]  /*6c90*/  STG.E.64 desc[UR6][R20.64], R98 ;  /* 0x0000006214007986 */ /* 0x0007e4000c101b06 */
.L_x_4242:
[----:B------:R-:W-:Y:S05]  /*6ca0*/  BSYNC.RECONVERGENT B1 ;  /* 0x0000000000017941 */ /* 0x000fea0003800200 */
.L_x_4241:
[----:B------:R-:W-:Y:S04]  /*6cb0*/  BSSY.RECONVERGENT B1, `(.L_x_4243) ;  /* 0x0000013000017945 */ /* 0x000fe80003800200 */
[----:B------:R-:W-:Y:S05]  /*6cc0*/  @P3 BRA `(.L_x_4244) ;  /* 0x0000000000443947 */ /* 0x000fea0003800000 */
[----:B------:R-:W5:Y:S01]  /*6cd0*/  LDCU.64 UR8, c[0x0][0x3e0] ;  /* 0x00007c00ff0877ac */ /* 0x000f620008000a00 */
[----:B0123--:R-:W-:Y:S01]  /*6ce0*/  MOV R20, R120 ;  /* 0x0000007800147202 */ /* 0x00ffe20000000f00 */
[----:B------:R-:W-:Y:S01]  /*6cf0*/  FADD.FTZ R100, -R38, R100 ;  /* 0x0000006426647221 */ /* 0x000fe20000010100 */
[----:B------:R-:W-:Y:S01]  /*6d00*/  MOV R21, R123 ;  /* 0x0000007b00157202 */ /* 0x000fe20000000f00 */
[----:B------:R-:W0:Y:S02]  /*6d10*/  LDCU.64 UR10, c[0x0][0x380] ;  /* 0x00007000ff0a77ac */ /* 0x000e240008000a00 */
[----:B------:R-:W-:-:S04]  /*6d20*/  FMUL.FTZ R100, R100, R47 ;  /* 0x0000002f64647220 */ /* 0x000fc80000410000 */
[----:B------:R-:W-:Y:S01]  /*6d30*/  FFMA.FTZ R100, R45, R100, R44 ;  /* 0x000000642d647223 */ /* 0x000fe2000001002c */
[----:B-----5:R-:W-:Y:S02]  /*6d40*/  IMAD R24, R107, UR8, RZ ;  /* 0x000000086b187c24 */ /* 0x020fe4000f8e02ff */
[----:B----4-:R-:W-:-:S04]  /*6d50*/  IMAD.WIDE.U32 R22, R11, UR8, R20 ;  /* 0x000000080b167c25 */ /* 0x010fc8000f8e0014 */
        /* <DEDUP_REMOVED lines=8> */
.L_x_4244:
[----:B------:R-:W-:Y:S05]  /*6de0*/  BSYNC.RECONVERGENT B1 ;  /* 0x0000000000017941 */ /* 0x000fea0003800200 */
.L_x_4243:
[----:B------:R-:W-:Y:S05]  /*6df0*/  @P4 BRA `(.L_x_4245) ;  /* 0x0000004000ac4947 */ /* 0x000fea0003800000 */
[----:B------:R-:W0:Y:S01]  /*6e00*/  LDCU.64 UR4, c[0x0][0x3e0] ;  /* 0x00007c00ff0477ac */ /* 0x000e220008000a00 */
[----:B------:R-:W-:Y:S01]  /*6e10*/  MOV R121, R123 ;  /* 0x0000007b00797202 */ /* 0x000fe20000000f00 */
[C---:B------:R-:W-:Y:S01]  /*6e20*/  FADD.FTZ R102, -R38.reuse, R102 ;  /* 0x0000006626667221 */ /* 0x040fe20000010100 */
[----:B------:R-:W-:Y:S01]  /*6e30*/  FADD.FTZ R38, -R38, R103 ;  /* 0x0000006726267221 */ /* 0x000fe20000010100 */
[----:B------:R-:W5:Y:S02]  /*6e40*/  LDCU.64 UR8, c[0x0][0x380] ;  /* 0x00007000ff0877ac */ /* 0x000f640008000a00 */
[-C--:B------:R-:W-:Y:S01]  /*6e50*/  FMUL.FTZ R102, R102, R47.reuse ;  /* 0x0000002f66667220 */ /* 0x080fe20000410000 */
[----:B------:R-:W-:-:S03]  /*6e60*/  FMUL.FTZ R38, R38, R47 ;  /* 0x0000002f26267220 */ /* 0x000fc60000410000 */
[----:B------:R-:W-:Y:S01]  /*6e70*/  FFMA.FTZ R102, R45, R102, R44 ;  /* 0x000000662d667223 */ /* 0x000fe2000001002c */
[----:B------:R-:W-:Y:S01]  /*6e80*/  FFMA.FTZ R103, R46, R38, R43 ;  /* 0x000000262e677223 */ /* 0x000fe2000001002b */
[----:B0123--:R-:W-:Y:S02]  /*6e90*/  IMAD R21, R108, UR4, RZ ;  /* 0x000000046c157c24 */ /* 0x00ffe4000f8e02ff */
[----:B------:R-:W-:-:S04]  /*6ea0*/  IMAD.WIDE.U32 R120, R12, UR4, R120 ;  /* 0x000000040c787c25 */ /* 0x000fc8000f8e0078 */
[----:B------:R-:W-:Y:S01]  /*6eb0*/  IMAD R21, R12, UR5, R21 ;  /* 0x000000050c157c24 */ /* 0x000fe2000f8e0215 */
[----:B-----5:R-:W-:-:S04]  /*6ec0*/  LEA R20, P1, R120, UR8, 0x2 ;  /* 0x0000000878147c11 */ /* 0x020fc8000f8210ff */
[----:B------:R-:W-:-:S04]  /*6ed0*/  IADD3 R21, PT, PT, R121, R21, RZ ;  /* 0x0000001579157210 */ /* 0x000fc80007ffe0ff */
[----:B------:R-:W-:-:S05]  /*6ee0*/  LEA.HI.X R21, R120, UR9, R21, 0x2, P1 ;  /* 0x0000000978157c11 */ /* 0x000fca00088f1415 */
[----:B------:R0:W-:Y:S01]  /*6ef0*/  STG.E.64 desc[UR6][R20.64], R102 ;  /* 0x0000006614007986 */ /* 0x0001e2000c101b06 */
[----:B------:R-:W-:Y:S05]  /*6f00*/  BRA `(.L_x_4245) ;  /* 0x0000004000687947 */ /* 0x000fea0003800000 */
.L_x_4182:
        /* <DEDUP_REMOVED lines=35> */
.L_x_4247:
[----:B------:R-:W-:Y:S05]  /*7140*/  BSYNC.RECONVERGENT B1 ;  /* 0x0000000000017941 */ /* 0x000fea0003800200 */
.L_x_4246:
[----:B------:R-:W-:Y:S04]  /*7150*/  BSSY.RECONVERGENT B1, `(.L_x_4248) ;  /* 0x000001d000017945 */ /* 0x000fe80003800200 */
[----:B------:R-:W-:Y:S05]  /*7160*/  @P2 BRA `(.L_x_4249) ;  /* 0x00000000006c2947 */ /* 0x000fea0003800000 */
[C---:B------:R-:W-:Y:S01]  /*7170*/  FADD.FTZ R22, -R38.reuse, R22 ;  /* 0x0000001626167221 */ /* 0x040fe20000010100 */
[----:B0-----:R-:W-:Y:S01]  /*7180*/  FADD.FTZ R20, -R38, R23 ;  /* 0x0000001726147221 */ /* 0x001fe20000010100 */
        /* <DEDUP_REMOVED lines=25> */
.L_x_4249:
[----:B------:R-:W-:Y:S05]  /*7320*/  BSYNC.RECONVERGENT B1 ;  /* 0x0000000000017941 */ /* 0x000fea0003800200 */
.L_x_4248:
        /* <DEDUP_REMOVED lines=13> */
[C---:B-1----:R-:W-:Y:S02]  /*7400*/  IADD3 R23, PT, PT, R42.reuse, 0x50, RZ ;  /* 0x000000502a177810 */ /* 0x042fe40007ffe0ff */
[----:B------:R-:W-:Y:S01]  /*7410*/  IADD3 R22, PT, PT, R42, 0x58, RZ ;  /* 0x000000582a167810 */ /* 0x000fe20007ffe0ff */
[----:B------:R-:W-:Y:S08]  /*7420*/  @P5 BRA `(.L_x_4251) ;  /* 0x00000000006c5947 */ /* 0x000ff00003800000 */
        /* <DEDUP_REMOVED lines=27> */
.L_x_4251:
[----:B------:R-:W-:Y:S05]  /*75e0*/  BSYNC.RECONVERGENT B1 ;  /* 0x0000000000017941 */ /* 0x000fea0003800200 */
.L_x_4250:
[----:B------:R-:W-:Y:S04]  /*75f0*/  BSSY.RECONVERGENT B1, `(.L_x_4252) ;  /* 0x000001d000017945 */ /* 0x000fe80003800200 */
[----:B------:R-:W-:Y:S05]  /*7600*/  @P1 BRA `(.L_x_4253) ;  /* 0x00000000006c1947 */ /* 0x000fea0003800000 */
[C---:B------:R-:W-:Y:S01]  /*7610*/  FADD.FTZ R78, -R38.reuse, R78 ;  /* 0x0000004e264e7221 */ /* 0x040fe20000010100 */
[----:B01----:R-:W-:Y:S01]  /*7620*/  FADD.FTZ R20, -R38, R79 ;  /* 0x0000004f26147221 */ /* 0x003fe20000010100 */
        /* <DEDUP_REMOVED lines=25> */
.L_x_4253:
[----:B------:R-:W-:Y:S05]  /*77c0*/  BSYNC.RECONVERGENT B1 ;  /* 0x0000000000017941 */ /* 0x000fea0003800200 */
.L_x_4252:
[----:B------:R-:W-:Y:S04]  /*77d0*/  BSSY.RECONVERGENT B1, `(.L_x_4254) ;  /* 0x000001d000017945 */ /* 0x000fe80003800200 */
[----:B------:R-:W-:Y:S05]  /*77e0*/  @P6 BRA `(.L_x_4255) ;  /* 0x00000000006c6947 */ /* 0x000fea0003800000 */
[C---:B------:R-:W-:Y:S01]  /*77f0*/  FADD.FTZ R80, -R38.reuse, R80 ;  /* 0x0000005026507221 */ /* 0x040fe20000010100 */
[----:B012---:R-:W-:Y:S01]  /*7800*/  FADD.FTZ R20, -R38, R81 ;  /* 0x0000005126147221 */ /* 0x007fe20000010100 */
        /* <DEDUP_REMOVED lines=25> */
.L_x_4255:
[----:B------:R-:W-:Y:S05]  /*79a0*/  BSYNC.RECONVERGENT B1 ;  /* 0x0000000000017941 */ /* 0x000fea0003800200 */
.L_x_4254:
        /* <DEDUP_REMOVED lines=18> */
[----:B0-----:R-:W-:Y:S01]  /*7ad0*/  FADD.FTZ R76, R20, 1 ;  /* 0x3f800000144c7421 */ /* 0x001fe20000010000 */
[----:B------:R-:W-:-:S04]  /*7ae0*/  MOV R20, R120 ;  /* 0x0000007800147202 */ /* 0x000fc80000000f00 */
[----:B------:R-:W0:Y:S01]  /*7af0*/  MUFU.RCP R78, R78 ;  /* 0x0000004e004e7308 */ /* 0x000e220000001000 */
[----:B------:R-:W-:-:S07]  /*7b00*/  IMAD.WIDE.U32 R20, R113, UR8, R20 ;  /* 0x0000000871147c25 */ /* 0x000fce000f8e0014 */
[----:B------:R-:W2:Y:S01]  /*7b10*/  MUFU.RCP R77, R76 ;  /* 0x0000004c004d7308 */ /* 0x000ea20000001000 */
[----:B-1----:R-:W-:Y:S02]  /*7b20*/  LEA R52, P1, R20, UR10, 0x2 ;  /* 0x0000000a14347c11 */ /* 0x002fe4000f8210ff */
[----:B------:R-:W-:-:S04]  /*7b30*/  IADD3 R53, PT, PT, R21, R53, RZ ;  /* 0x0000003515357210 */ /* 0x000fc80007ffe0ff */
[----:B------:R-:W-:Y:S01]  /*7b40*/  LEA.HI.X R53, R20, UR11, R53, 0x2, P1 ;  /* 0x0000000b14357c11 */ /* 0x000fe200088f1435 */
[----:B0-----:R-:W-:Y:S01]  /*7b50*/  FMUL.FTZ R21, R55, R78 ;  /* 0x0000004e37157220 */ /* 0x001fe20000410000 */
[----:B--2---:R-:W-:-:S05]  /*7b60*/  FMUL.FTZ R20, R54, R77 ;  /* 0x0000004d36147220 */ /* 0x004fca0000410000 */
[----:B------:R4:W-:Y:S02]  /*7b70*/  STG.E.64 desc[UR6][R52.64], R20 ;  /* 0x0000001434007986 */ /* 0x0009e4000c101b06 */
.L_x_4257:
[----:B------:R-:W-:Y:S05]  /*7b80*/  BSYNC.RECONVERGENT B1 ;  /* 0x0000000000017941 */ /* 0x000fea0003800200 */
.L_x_4256:
[----:B------:R-:W-:Y:S04]  /*7b90*/  BSSY.RECONVERGENT B1, `(.L_x_4258) ;  /* 0x000001d000017945 */ /* 0x000fe80003800200 */
[----:B------:R-:W-:Y:S05]  /*7ba0*/  @P2 BRA `(.L_x_4259) ;  /* 0x00000000006c2947 */ /* 0x000fea0003800000 */
[C---:B------:R-:W-:Y:S01]  /*7bb0*/  FADD.FTZ R82, -R38.reuse, R82 ;  /* 0x0000005226527221 */ /* 0x040fe20000010100 */
[----:B01234-:R-:W-:Y:S01]  /*7bc0*/  FADD.FTZ R20, -R38, R83 ;  /* 0x0000005326147221 */ /* 0x01ffe20000010100 */
        /* <DEDUP_REMOVED lines=25> */
.L_x_4259:
[----:B------:R-:W-:Y:S05]  /*7d60*/  BSYNC.RECONVERGENT B1 ;  /* 0x0000000000017941 */ /* 0x000fea0003800200 */
.L_x_4258:
        /* <DEDUP_REMOVED lines=29> */
.L_x_4261:
[----:B------:R-:W-:Y:S05]  /*7f40*/  BSYNC.RECONVERGENT B1 ;  /* 0x0000000000017941 */ /* 0x000fea0003800200 */
.L_x_4260:
[----:B------:R-:W-:Y:S01]  /*7f50*/  ISETP.GE.U32.AND P5, PT, R111, UR4, PT ;  /* 0x000000046f007c0c */ /* 0x000fe2000bfa6070 */
[----:B------:R-:W-:Y:S01]  /*7f60*/  BSSY.RECONVERGENT B1, `(.L_x_4262) ;  /* 0x000002e000017945 */ /* 0x000fe20003800200 */
[----:B01234-:R-:W-:Y:S02]  /*7f70*/  IADD3 R52, PT, PT, R42, 0x60, RZ ;  /* 0x000000602a347810 */ /* 0x01ffe40007ffe0ff */
        /* <DEDUP_REMOVED lines=44> */
.L_x_4263:
[----:B------:R-:W-:Y:S05]  /*8240*/  BSYNC.RECONVERGENT B1 ;  /* 0x0000000000017941 */ /* 0x000fea0003800200 */
.L_x_4262:
        /* <DEDUP_REMOVED lines=29> */
.L_x_4265:
[----:B------:R-:W-:Y:S05]  /*8420*/  BSYNC.RECONVERGENT B1 ;  /* 0x0000000000017941 */ /* 0x000fea0003800200 */
.L_x_4264:
[----:B------:R-:W-:Y:S04]  /*8430*/  BSSY.RECONVERGENT B1, `(.L_x_4266) ;  /* 0x000001d000017945 */ /* 0x000fe80003800200 */
[----:B------:R-:W-:Y:S05]  /*8440*/  @P1 BRA `(.L_x_4267) ;  /* 0x00000000006c1947 */ /* 0x000fea0003800000 */
        /* <DEDUP_REMOVED lines=27> */
.L_x_4267:
[----:B------:R-:W-:Y:S05]  /*8600*/  BSYNC.RECONVERGENT B1 ;  /* 0x0000000000017941 */ /* 0x000fea0003800200 */
.L_x_4266:
        /* <DEDUP_REMOVED lines=29> */
.L_x_4269:
[----:B------:R-:W-:Y:S05]  /*87e0*/  BSYNC.RECONVERGENT B1 ;  /* 0x0000000000017941 */ /* 0x000fea0003800200 */
.L_x_4268:
[----:B------:R-:W-:Y:S04]  /*87f0*/  BSSY.RECONVERGENT B1, `(.L_x_4270) ;  /* 0x000001d000017945 */ /* 0x000fe80003800200 */
[----:B------:R-:W-:Y:S05]  /*8800*/  @P3 BRA `(.L_x_4271) ;  /* 0x00000000006c3947 */ /* 0x000fea0003800000 */
[C---:B------:R-:W-:Y:S01]  /*8810*/  FADD.FTZ R32, -R38.reuse, R32 ;  /* 0x0000002026207221 */ /* 0x040fe20000010100 */
[----:B0123--:R-:W-:Y:S01]  /*8820*/  FADD.FTZ R20, -R38, R33 ;  /* 0x0000002126147221 */ /* 0x00ffe20000010100 */
        /* <DEDUP_REMOVED lines=25> */
.L_x_4271:
[----:B------:R-:W-:Y:S05]  /*89c0*/  BSYNC.RECONVERGENT B1 ;  /* 0x0000000000017941 */ /* 0x000fea0003800200 */
.L_x_4270:
        /* <DEDUP_REMOVED lines=29> */
.L_x_4273:
[----:B------:R-:W-:Y:S05]  /*8ba0*/  BSYNC.RECONVERGENT B1 ;  /* 0x0000000000017941 */ /* 0x000fea0003800200 */
.L_x_4272:
[----:B------:R-:W-:Y:S01]  /*8bb0*/  ISETP.GE.U32.AND P5, PT, R51, UR4, PT ;  /* 0x0000000433007c0c */ /* 0x000fe2000bfa6070 */
[----:B------:R-:W-:Y:S01]  /*8bc0*/  BSSY.RECONVERGENT B1, `(.L_x_4274) ;  /* 0x0000032000017945 */ /* 0x000fe20003800200 */
[----:B01234-:R-:W-:Y:S02]  /*8bd0*/  SHF.R.S32.HI R21, RZ, 0x1f, R51 ;  /* 0x0000001fff157819 */ /* 0x01ffe40000011433 */
[C---:B------:R-:W-:Y:S02]  /*8be0*/  IADD3 R31, PT, PT, R42.reuse, 0x88, RZ ;  /* 0x000000882a1f7810 */ /* 0x040fe40007ffe0ff */
        /* <DEDUP_REMOVED lines=47> */
.L_x_4275:
[----:B------:R-:W-:Y:S05]  /*8ee0*/  BSYNC.RECONVERGENT B1 ;  /* 0x0000000000017941 */ /* 0x000fea0003800200 */
.L_x_4274:
        /* <DEDUP_REMOVED lines=29> */
.L_x_4277:
[----:B------:R-:W-:Y:S05]  /*90c0*/  BSYNC.RECONVERGENT B1 ;  /* 0x0000000000017941 */ /* 0x000fea0003800200 */
.L_x_4276:
        /* <DEDUP_REMOVED lines=29> */
.L_x_4279:
[----:B------:R-:W-:Y:S05]  /*92a0*/  BSYNC.RECONVERGENT B1 ;  /* 0x0000000000017941 */ /* 0x000fea0003800200 */
.L_x_4278:
        /* <DEDUP_REMOVED lines=29> */
.L_x_4281:
[----:B------:R-:W-:Y:S05]  /*9480*/  BSYNC.RECONVERGENT B1 ;  /* 0x0000000000017941 */ /* 0x000fea0003800200 */
.L_x_4280:
        /* <DEDUP_REMOVED lines=29> */
.L_x_4283:
[----:B------:R-:W-:Y:S05]  /*9660*/  BSYNC.RECONVERGENT B1 ;  /* 0x0000000000017941 */ /* 0x000fea0003800200 */
.L_x_4282:
        /* <DEDUP_REMOVED lines=29> */
.L_x_4285:
[----:B------:R-:W-:Y:S05]  /*9840*/  BSYNC.RECONVERGENT B1 ;  /* 0x0000000000017941 */ /* 0x000fea0003800200 */
.L_x_4284:
[----:B------:R-:W-:Y:S01]  /*9850*/  ISETP.GE.U32.AND P5, PT, R26, UR4, PT ;  /* 0x000000041a007c0c */ /* 0x000fe2000bfa6070 */
[----:B------:R-:W-:Y:S01]  /*9860*/  BSSY.RECONVERGENT B1, `(.L_x_4286) ;  /* 0x000002f000017945 */ /* 0x000fe20003800200 */
[----:B01234-:R-:W-:Y:S02]  /*9870*/  SHF.R.S32.HI R21, RZ, 0x1f, R26 ;  /* 0x0000001fff157819 */ /* 0x01ffe4000001141a */
[----:B------:R-:W-:Y:S02]  /*9880*/  IADD3 R28, PT, PT, R42, 0xc0, RZ ;  /* 0x000000c02a1c7810 */ /* 0x000fe40007ffe0ff */
[----:B------:R-:W-:Y:S02]  /*9890*/  ISETP.GE.AND.EX P5, PT, R21, UR5, PT, P5 ;  /* 0x0000000515007c0c */ /* 0x000fe4000bfa6350 */
[----:B------:R-:W-:Y:S02]  /*98a0*/  SHF.R.S32.HI R25, RZ, 0x1f, R41 ;  /* 0x0000001fff197819 */ /* 0x000fe40000011429 */
[----:B------:R-:W-:-:S02]  /*98b0*/  ISETP.GE.U32.AND P2, PT, R27, UR4, PT ;  /* 0x000000041b007c0c */ /* 0x000fc4000bf46070 */
[----:B------:R-:W-:Y:S02]  /*98c0*/  ISETP.GE.U32.AND P1, PT, R8, UR4, PT ;  /* 0x0000000408007c0c */ /* 0x000fe4000bf26070 */
[----:B------:R-:W-:Y:S02]  /*98d0*/  ISETP.GE.U32.AND P6, PT, R9, UR4, PT ;  /* 0x0000000409007c0c */ /* 0x000fe4000bfc6070 */
[----:B------:R-:W-:Y:S02]  /*98e0*/  ISETP.GE.U32.AND P3, PT, R28, UR4, PT ;  /* 0x000000041c007c0c */ /* 0x000fe4000bf66070 */
[----:B------:R-:W-:Y:S02]  /*98f0*/  SHF.R.S32.HI R34, RZ, 0x1f, R27 ;  /* 0x0000001fff227819 */ /* 0x000fe4000001141b */
[----:B------:R-:W-:Y:S02]  /*9900*/  ISETP.GE.U32.AND P4, PT, R41, UR4, PT ;  /* 0x0000000429007c0c */ /* 0x000fe4000bf86070 */
[----:B------:R-:W-:-:S02]  /*9910*/  SHF.R.S32.HI R29, RZ, 0x1f, R28 ;  /* 0x0000001fff1d7819 */ /* 0x000fc4000001141c */
        /* <DEDUP_REMOVED lines=35> */
.L_x_4287:
[----:B------:R-:W-:Y:S05]  /*9b50*/  BSYNC.RECONVERGENT B1 ;  /* 0x0000000000017941 */ /* 0x000fea0003800200 */
.L_x_4286:
        /* <DEDUP_REMOVED lines=29> */
.L_x_4289:
[----:B------:R-:W-:Y:S05]  /*9d30*/  BSYNC.RECONVERGENT B1 ;  /* 0x0000000000017941 */ /* 0x000fea0003800200 */
.L_x_4288:
        /* <DEDUP_REMOVED lines=29> */
.L_x_4291:
[----:B------:R-:W-:Y:S05]  /*9f10*/  BSYNC.RECONVERGENT B1 ;  /* 0x0000000000017941 */ /* 0x000fea0003800200 */
.L_x_4290:
        /* <DEDUP_REMOVED lines=29> */
.L_x_4293:
[----:B------:R-:W-:Y:S05]  /*a0f0*/  BSYNC.RECONVERGENT B1 ;  /* 0x0000000000017941 */ /* 0x000fea0003800200 */
.L_x_4292:
        /* <DEDUP_REMOVED lines=29> */
.L_x_4295:
[----:B------:R-:W-:Y:S05]  /*a2d0*/  BSYNC.RECONVERGENT B1 ;  /* 0x0000000000017941 */ /* 0x000fea0003800200 */
.L_x_4294:
        /* <DEDUP_REMOVED lines=12> */
[----:B----4-:R-:W-:-:S05]  /*a3a0*/  FMUL.FTZ R22, R30, -1.4426950216293334961 ;  /* 0xbfb8aa3b1e167820 */ /* 0x010fca0000410000 */
        /* <DEDUP_REMOVED lines=16> */
.L_x_4297:
[----:B------:R-:W-:Y:S05]  /*a4b0*/  BSYNC.RECONVERGENT B1 ;  /* 0x0000000000017941 */ /* 0x000fea0003800200 */
.L_x_4296:
        /* <DEDUP_REMOVED lines=9> */
[----:B0123--:R-:W-:Y:S02]  /*a550*/  SHF.R.S32.HI R20, RZ, 0x1f, R42 ;  /* 0x0000001fff147819 */ /* 0x00ffe4000001142a */
[----:B------:R-:W-:Y:S02]  /*a560*/  ISETP.GE.AND.EX P2, PT, R30, UR5, PT, P2 ;  /* 0x000000051e007c0c */ /* 0x000fe4000bf46320 */
[----:B------:R-:W-:Y:S02]  /*a570*/  ISETP.GE.AND.EX P1, PT, R106, UR5, PT, P1 ;  /* 0x000000056a007c0c */ /* 0x000fe4000bf26310 */
[----:B------:R-:W-:-:S02]  /*a580*/  ISETP.GE.AND.EX P6, PT, R20, UR5, PT, P6 ;  /* 0x0000000514007c0c */ /* 0x000fc4000bfc6360 */
[----:B------:R-:W-:Y:S02]  /*a590*/  ISETP.GE.AND.EX P3, PT, R107, UR5, PT, P3 ;  /* 0x000000056b007c0c */ /* 0x000fe4000bf66330 */
[----:B------:R-:W-:Y:S01]  /*a5a0*/  ISETP.GE.AND.EX P4, PT, R108, UR5, PT, P4 ;  /* 0x000000056c007c0c */ /* 0x000fe2000bf86340 */
[----:B------:R-:W-:-:S12]  /*a5b0*/  @P5 BRA `(.L_x_4299) ;  /* 0x00000000006c5947 */ /* 0x000fd80003800000 */
[C---:B------:R-:W-:Y:S01]  /*a5c0*/  FADD.FTZ R74, -R38.reuse, R74 ;  /* 0x0000004a264a7221 */ /* 0x040fe20000010100 */
[----:B----4-:R-:W-:Y:S01]  /*a5d0*/  FADD.FTZ R22, -R38, R75 ;  /* 0x0000004b26167221 */ /* 0x010fe20000010100 */
        /* <DEDUP_REMOVED lines=25> */
.L_x_4299:
[----:B------:R-:W-:Y:S05]  /*a770*/  BSYNC.RECONVERGENT B1 ;  /* 0x0000000000017941 */ /* 0x000fea0003800200 */
.L_x_4298:
[----:B------:R-:W-:Y:S04]  /*a780*/  BSSY.RECONVERGENT B1, `(.L_x_4300) ;  /* 0x000001d000017945 */ /* 0x000fe80003800200 */
[----:B------:R-:W-:Y:S05]  /*a790*/  @P2 BRA `(.L_x_4301) ;  /* 0x00000000006c2947 */ /* 0x000fea0003800000 */
[C---:B------:R-:W-:Y:S01]  /*a7a0*/  FADD.FTZ R90, -R38.reuse, R90 ;  /* 0x0000005a265a7221 */ /* 0x040fe20000010100 */
[----:B0---4-:R-:W-:Y:S01]  /*a7b0*/  FADD.FTZ R22, -R38, R91 ;  /* 0x0000005b26167221 */ /* 0x011fe20000010100 */
        /* <DEDUP_REMOVED lines=24> */
[----:B------:R1:W-:Y:S02]  /*a940*/  STG.E.64 desc[UR6][R24.64], R26 ;  /* 0x0000001a18007986 */ /* 0x0003e4000c101b06 */
.L_x_4301:
[----:B------:R-:W-:Y:S05]  /*a950*/  BSYNC.RECONVERGENT B1 ;  /* 0x0000000000017941 */ /* 0x000fea0003800200 */
.L_x_4300:
        /* <DEDUP_REMOVED lines=8> */
[----:B------:R-:W2:Y:S02]  /*a9e0*/  LDCU.64 UR10, c[0x0][0x380] ;  /* 0x00007000ff0a77ac */ /* 0x000ea40008000a00 */
[----:B------:R-:W-:Y:S01]  /*a9f0*/  FFMA.FTZ R29, R45, R96, R44 ;  /* 0x000000602d1d7223 */ /* 0x000fe2000001002c */
[----:B------:R-:W-:Y:S01]  /*aa00*/  FFMA.FTZ R30, R46, R22, R43 ;  /* 0x000000162e1e7223 */ /* 0x000fe2000001002b */
[----:B------:R-:W-:-:S02]  /*aa10*/  MOV R22, R120 ;  /* 0x0000007800167202 */ /* 0x000fc40000000f00 */
        /* <DEDUP_REMOVED lines=16> */
[----:B------:R2:W-:Y:S02]  /*ab20*/  STG.E.64 desc[UR6][R24.64], R26 ;  /* 0x0000001a18007986 */ /* 0x0005e4000c101b06 */
.L_x_4303:
[----:B------:R-:W-:Y:S05]  /*ab30*/  BSYNC.RECONVERGENT B1 ;  /* 0x0000000000017941 */ /* 0x000fea0003800200 */
.L_x_4302:
[----:B------:R-:W-:Y:S04]  /*ab40*/  BSSY.RECONVERGENT B1, `(.L_x_4304) ;  /* 0x000001d000017945 */ /* 0x000fe80003800200 */
[----:B------:R-:W-:Y:S05]  /*ab50*/  @P6 BRA `(.L_x_4305) ;  /* 0x00000000006c6947 */ /* 0x000fea0003800000 */
[C---:B------:R-:W-:Y:S01]  /*ab60*/  FADD.FTZ R98, -R38.reuse, R98 ;  /* 0x0000006226627221 */ /* 0x040fe20000010100 */
[----:B0---4-:R-:W-:Y:S01]  /*ab70*/  FADD.FTZ R22, -R38, R99 ;  /* 0x0000006326167221 */ /* 0x011fe20000010100 */
[----:B------:R-:W0:Y:S02]  /*ab80*/  LDCU.64 UR8, c[0x0][0x3e0] ;  /* 0x00007c00ff0877ac */ /* 0x000e240008000a00 */
[-C--:B------:R-:W-:Y:S01]  /*ab90*/  FMUL.FTZ R98, R98, R47.reuse ;  /* 0x0000002f62627220 */ /* 0x080fe20000410000 */
[----:B------:R-:W-:Y:S01]  /*aba0*/  FMUL.FTZ R22, R22, R47 ;  /* 0x0000002f16167220 */ /* 0x000fe20000410000 */
[----:B------:R-:W3:Y:S02]  /*abb0*/  LDCU.64 UR10, c[0x0][0x380] ;  /* 0x00007000ff0a77ac */ /* 0x000ee40008000a00 */
[----:B-12---:R-:W-:Y:S01]  /*abc0*/  FFMA.FTZ R27, R45, R98, R44 ;  /* 0x000000622d1b7223 */ /* 0x006fe2000001002c */
[----:B------:R-:W-:-:S03]  /*abd0*/  FFMA.FTZ R28, R46, R22, R43 ;  /* 0x000000162e1c7223 */ /* 0x000fc6000001002b */
[----:B------:R-:W-:Y:S01]  /*abe0*/  FMUL.FTZ R21, R27, -1.4426950216293334961 ;  /* 0xbfb8aa3b1b157820 */ /* 0x000fe20000410000 */
[----:B------:R-:W-:-:S05]  /*abf0*/  FMUL.FTZ R22, R28, -1.4426950216293334961 ;  /* 0xbfb8aa3b1c167820 */ /* 0x000fca0000410000 */
[----:B------:R-:W1:Y:S01]  /*ac00*/  MUFU.EX2 R21, R21 ;  /* 0x0000001500157308 */ /* 0x000e620000000800 */
[----:B0-----:R-:W-:Y:S01]  /*ac10*/  IMAD R23, R20, UR8, RZ ;  /* 0x0000000814177c24 */ /* 0x001fe2000f8e02ff */
[----:B------:R-:W-:Y:S02]  /*ac20*/  MOV R20, R120 ;  /* 0x0000007800147202 */ /* 0x000fe40000000f00 */
[----:B------:R-:W0:Y:S01]  /*ac30*/  MUFU.EX2 R22, R22 ;  /* 0x0000001600167308 */ /* 0x000e220000000800 */
[----:B------:R-:W-:Y:S02]  /*ac40*/  IMAD R23, R42, UR9, R23 ;  /* 0x000000092a177c24 */ /* 0x000fe4000f8e0217 */
[----:B-1----:R-:W-:Y:S01]  /*ac50*/  FADD.FTZ R24, R21, 1 ;  /* 0x3f80000015187421 */ /* 0x002fe20000010000 */
[----:B------:R-:W-:Y:S01]  /*ac60*/  MOV R21, R123 ;  /* 0x0000007b00157202 */ /* 0x000fe20000000f00 */
[----:B0-----:R-:W-:-:S04]  /*ac70*/  FADD.FTZ R26, R22, 1 ;  /* 0x3f800000161a7421 */ /* 0x001fc80000010000 */
[----:B------:R-:W0:Y:S01]  /*ac80*/  MUFU.RCP R24, R24 ;  /* 0x0000001800187308 */ /* 0x000e220000001000 */
[----:B------:R-:W-:-:S03]  /*ac90*/  IMAD.WIDE.U32 R20, R42, UR8, R20 ;  /* 0x000000082a147c25 */ /* 0x000fc6000f8e0014 */
[----:B---3--:R-:W-:-:S04]  /*aca0*/  LEA R22, P1, R20, UR10, 0x2 ;  /* 0x0000000a14167c11 */ /* 0x008fc8000f8210ff */
[----:B------:R-:W1:Y:S01]  /*acb0*/  MUFU.RCP R25, R26 ;  /* 0x0000001a00197308 */ /* 0x000e620000001000 */
[----:B------:R-:W-:-:S04]  /*acc0*/  IADD3 R23, PT, PT, R21, R23, RZ ;  /* 0x0000001715177210 */ /* 0x000fc80007ffe0ff */
[----:B------:R-:W-:Y:S01]  /*acd0*/  LEA.HI.X R23, R20, UR11, R23, 0x2, P1 ;  /* 0x0000000b14177c11 */ /* 0x000fe200088f1417 */
[----:B0-----:R-:W-:Y:S01]  /*ace0*/  FMUL.FTZ R24, R27, R24 ;  /* 0x000000181b187220 */ /* 0x001fe20000410000 */
[----:B-1----:R-:W-:-:S05]  /*acf0*/  FMUL.FTZ R25, R28, R25 ;  /* 0x000000191c197220 */ /* 0x002fca0000410000 */
[----:B------:R3:W-:Y:S02]  /*ad00*/  STG.E.64 desc[UR6][R22.64], R24 ;  /* 0x0000001816007986 */ /* 0x0007e4000c101b06 */
.L_x_4305:
[----:B------:R-:W-:Y:S05]  /*ad10*/  BSYNC.RECONVERGENT B1 ;  /* 0x0000000000017941 */ /* 0x000fea0003800200 */
.L_x_4304:
[----:B------:R-:W-:Y:S04]  /*ad20*/  BSSY.RECONVERGENT B1, `(.L_x_4306) ;  /* 0x000001d000017945 */ /* 0x000fe80003800200 */
[----:B------:R-:W-:Y:S05]  /*ad30*/  @P3 BRA `(.L_x_4307) ;  /* 0x00000000006c3947 */ /* 0x000fea0003800000 */
[C---:B------:R-:W-:Y:S01]  /*ad40*/  FADD.FTZ R100, -R38.reuse, R100 ;  /* 0x0000006426647221 */ /* 0x040fe20000010100 */
[----:B------:R-:W-:Y:S01]  /*ad50*/  FADD.FTZ R20, -R38, R101 ;  /* 0x0000006526147221 */ /* 0x000fe20000010100 */
[----:B------:R-:W5:Y:S02]  /*ad60*/  LDCU.64 UR8, c[0x0][0x3e0] ;  /* 0x00007c00ff0877ac */ /* 0x000f640008000a00 */
[-C--:B------:R-:W-:Y:S01]  /*ad70*/  FMUL.FTZ R100, R100, R47.reuse ;  /* 0x0000002f64647220 */ /* 0x080fe20000410000 */
[----:B------:R-:W-:Y:S01]  /*ad80*/  FMUL.FTZ R21, R20, R47 ;  /* 0x0000002f14157220 */ /* 0x000fe20000410000 */
[----:B------:R-:W5:Y:S02]  /*ad90*/  LDCU.64 UR10, c[0x0][0x380] ;  /* 0x00007000ff0a77ac */ /* 0x000f640008000a00 */
[----:B012-4-:R-:W-:Y:S01]  /*ada0*/  FFMA.FTZ R27, R45, R100, R44 ;  /* 0x000000642d1b7223 */ /* 0x017fe2000001002c */
[----:B------:R-:W-:Y:S01]  /*adb0*/  FFMA.FTZ R28, R46, R21, R43 ;  /* 0x000000152e1c7223 */ /* 0x000fe2000001002b */
[----:B------:R-:W-:-:S02]  /*adc0*/  MOV R21, R123 ;  /* 0x0000007b00157202 */ /* 0x000fc40000000f00 */
[----:B------:R-:W-:Y:S01]  /*add0*/  FMUL.FTZ R20, R27, -1.4426950216293334961 ;  /* 0xbfb8aa3b1b147820 */ /* 0x000fe20000410000 */
[----:B---3--:R-:W-:-:S05]  /*ade0*/  FMUL.FTZ R22, R28, -1.4426950216293334961 ;  /* 0xbfb8aa3b1c167820 */ /* 0x008fca0000410000 */
[----:B------:R-:W0:Y:S01]  /*adf0*/  MUFU.EX2 R20, R20 ;  /* 0x0000001400147308 */ /* 0x000e220000000800 */
[----:B-----5:R-:W-:-:S03]  /*ae00*/  IMAD R30, R107, UR8, RZ ;  /* 0x000000086b1e7c24 */ /* 0x020fc6000f8e02ff */
[----:B------:R-:W1:Y:S01]  /*ae10*/  MUFU.EX2 R22, R22 ;  /* 0x0000001600167308 */ /* 0x000e620000000800 */
[----:B------:R-:W-:Y:S02]  /*ae20*/  IMAD R23, R11, UR9, R30 ;  /* 0x000000090b177c24 */ /* 0x000fe4000f8e021e */
[----:B0-----:R-:W-:Y:S01]  /*ae30*/  FADD.FTZ R24, R20, 1 ;  /* 0x3f80000014187421 */ /* 0x001fe20000010000 */
[----:B------:R-:W-:Y:S01]  /*ae40*/  MOV R20, R120 ;  /* 0x0000007800147202 */ /* 0x000fe20000000f00 */
[----:B-1----:R-:W-:-:S04]  /*ae50*/  FADD.FTZ R26, R22, 1 ;  /* 0x3f800000161a7421 */ /* 0x002fc80000010000 */
[----:B------:R-:W0:Y:S01]  /*ae60*/  MUFU.RCP R24, R24 ;  /* 0x0000001800187308 */ /* 0x000e220000001000 */
[----:B------:R-:W-:-:S03]  /*ae70*/  IMAD.WIDE.U32 R20, R11, UR8, R20 ;  /* 0x000000080b147c25 */ /* 0x000fc6000f8e0014 */
[----:B------:R-:W-:-:S04]  /*ae80*/  LEA R22, P1, R20, UR10, 0x2 ;  /* 0x0000000a14167c11 */ /* 0x000fc8000f8210ff */
[----:B------:R-:W1:Y:S01]  /*ae90*/  MUFU.RCP R25, R26 ;  /* 0x0000001a00197308 */ /* 0x000e620000001000 */
[----:B------:R-:W-:-:S04]  /*aea0*/  IADD3 R23, PT, PT, R21, R23, RZ ;  /* 0x0000001715177210 */ /* 0x000fc80007ffe0ff */
[----:B------:R-:W-:Y:S01]  /*aeb0*/  LEA.HI.X R23, R20, UR11, R23, 0x2, P1 ;  /* 0x0000000b14177c11 */ /* 0x000fe200088f1417 */
[----:B0-----:R-:W-:Y:S01]  /*aec0*/  FMUL.FTZ R24, R27, R24 ;  /* 0x000000181b187220 */ /* 0x001fe20000410000 */
[----:B-1----:R-:W-:-:S05]  /*aed0*/  FMUL.FTZ R25, R28, R25 ;  /* 0x000000191c197220 */ /* 0x002fca0000410000 */
[----:B------:R0:W-:Y:S02]  /*aee0*/  STG.E.64 desc[UR6][R22.64], R24 ;  /* 0x0000001816007986 */ /* 0x0001e4000c101b06 */
.L_x_4307:
[----:B------:R-:W-:Y:S05]  /*aef0*/  BSYNC.RECONVERGENT B1 ;  /* 0x0000000000017941 */ /* 0x000fea0003800200 */
.L_x_4306:
        /* <DEDUP_REMOVED lines=12> */
[----:B------:R-:W4:Y:S01]  /*afc0*/  MUFU.EX2 R20, R20 ;  /* 0x0000001400147308 */ /* 0x000f220000000800 */
[----:B0123--:R-:W-:-:S03]  /*afd0*/  IMAD R25, R108, UR4, RZ ;  /* 0x000000046c197c24 */ /* 0x00ffc6000f8e02ff */
[----:B------:R-:W0:Y:S01]  /*afe0*/  MUFU.EX2 R21, R21 ;  /* 0x0000001500157308 */ /* 0x000e220000000800 */
[----:B------:R-:W-:-:S04]  /*aff0*/  IMAD.WIDE.U32 R120, R12, UR4, R120 ;  /* 0x000000040c787c25 */ /* 0x000fc8000f8e0078 */
[----:B------:R-:W-:Y:S02]  /*b000*/  IMAD R25, R12, UR5, R25 ;  /* 0x000000050c197c24 */ /* 0x000fe4000f8e0219 */
[----:B----4-:R-:W-:Y:S01]  /*b010*/  FADD.FTZ R22, R20, 1 ;  /* 0x3f80000014167421 */ /* 0x010fe20000010000 */
[C---:B-----5:R-:W-:Y:S02]  /*b020*/  LEA R20, P1, R120.reuse, UR8, 0x2 ;  /* 0x0000000878147c11 */ /* 0x060fe4000f8210ff */
        /* <DEDUP_REMOVED lines=8> */
.L_x_4245:
[----:B------:R-:W-:Y:S05]  /*b0b0*/  BSYNC.RECONVERGENT B0 ;  /* 0x0000000000007941 */ /* 0x000fea0003800200 */
.L_x_4181:
        /* <DEDUP_REMOVED lines=8> */
.L_x_4309:
        /* <DEDUP_REMOVED lines=12> */
.L_x_4946:


//--------------------- .text._Z35group_norm_nhwc_fwd_one_pass_kernelI11Fp32IOBf16WLi512ELi112ELi448EEv26Group_norm_nhwc_fwd_params --------------------------
	.section	.text._Z35group_norm_nhwc_fwd_one_pass_kernelI11Fp32IOBf16WLi512ELi112ELi448EEv26Group_norm_nhwc_fwd_params,"ax",@progbits
	.align	128
        .global         _Z35group_norm_nhwc_fwd_one_pass_kernelI11Fp32IOBf16WLi512ELi112ELi448EEv26Group_norm_nhwc_fwd_params
        .type           _Z35group_norm_nhwc_fwd_one_pass_kernelI11Fp32IOBf16WLi512ELi112ELi448EEv26Group_norm_nhwc_fwd_params,@function
        .size           _Z35group_norm_nhwc_fwd_one_pass_kernelI11Fp32IOBf16WLi512ELi112ELi448EEv26Group_norm_nhwc_fwd_params,(.L_x_4947 - _Z35group_norm_nhwc_fwd_one_pass_kernelI11Fp32IOBf16WLi512ELi112ELi448EEv26Group_norm_nhwc_fwd_params)
        .other          _Z35group_norm_nhwc_fwd_one_pass_kernelI11Fp32IOBf16WLi512ELi112ELi448EEv26Group_norm_nhwc_fwd_params,@"STO_CUDA_ENTRY STV_DEFAULT"
_Z35group_norm_nhwc_fwd_one_pass_kernelI11Fp32IOBf16WLi512ELi112ELi448EEv26Group_norm_nhwc_fwd_params:
.text._Z35group_norm_nhwc_fwd_one_pass_kernelI11Fp32IOBf16WLi512ELi112ELi448EEv26Group_norm_nhwc_fwd_params:
        /* <DEDUP_REMOVED lines=37> */
.L_x_4461:
[----:B------:R-:W1:Y:S01]  /*0250*/  LDCU UR11, c[0x0][0x3f8] ;  /* 0x00007f00ff0b77ac */ /* 0x000e620008000800 */
[----:B0--3-5:R-:W-:Y:S01]  /*0260*/  IABS R4, UR9 ;  /* 0x0000000900047c13 */ /* 0x029fe20008000000 */
[C---:B------:R-:W-:Y:S01]  /*0270*/  VIADD R7, R16.reuse, 0x10 ;  /* 0x0000001010077836 */ /* 0x040fe20000000000 */
[----:B------:R-:W-:Y:S01]  /*0280*/  IADD3 R5, PT, PT, R16, 0x8, RZ ;  /* 0x0000000810057810 */ /* 0x000fe20007ffe0ff */
[----:B------:R-:W-:Y:S01]  /*0290*/  UMOV UR6, URZ ;  /* 0x000000ff00067c82 */ /* 0x000fe20008000000 */
[----:B------:R-:W-:Y:S01]  /*02a0*/  R2UR UR10, R4 ;  /* 0x00000000040a72ca */ /* 0x000fe200000e0000 */
[----:B------:R-:W2:Y:S01]  /*02b0*/  LDCU.64 UR16, c[0x0][0x3e8] ;  /* 0x00007d00ff1077ac */ /* 0x000ea20008000a00 */
[----:B------:R-:W3:Y:S01]  /*02c0*/  @!P0 LDC.64 R26, c[0x0][0x3e0] ;  /* 0x0000f800ff1a8b82 */ /* 0x000ee20000000a00 */
[----:B------:R-:W-:Y:S01]  /*02d0*/  SHF.R.S32.HI R9, RZ, 0x1f, R5 ;  /* 0x0000001fff097819 */ /* 0x000fe20000011405 */
[C---:B------:R-:W-:Y:S01]  /*02e0*/  VIADD R11, R16.reuse, 0x18 ;  /* 0x00000018100b7836 */ /* 0x040fe20000000000 */
[----:B------:R-:W-:Y:S01]  /*02f0*/  SHF.R.S32.HI R13, RZ, 0x1f, R7 ;  /* 0x0000001fff0d7819 */ /* 0x000fe20000011407 */
[C---:B------:R-:W-:Y:S01]  /*0300*/  VIADD R117, R16.reuse, 0x1a8 ;  /* 0x000001a810757836 */ /* 0x040fe20000000000 */
[----:B------:R-:W-:Y:S01]  /*0310*/  IADD3 R15, PT, PT, R16, 0x20, RZ ;  /* 0x00000020100f7810 */ /* 0x000fe20007ffe0ff */
[----:B------:R-:W-:Y:S01]  /*0320*/  STL [R1+0x320], R16 ;  /* 0x0003201001007387 */ /* 0x000fe20000100800 */
[----:B------:R-:W-:Y:S01]  /*0330*/  SHF.R.S32.HI R23, RZ, 0x1f, R11 ;  /* 0x0000001fff177819 */ /* 0x000fe2000001140b */
[----:B------:R-:W0:Y:S01]  /*0340*/  @!P0 LDC.64 R28, c[0x0][0x390] ;  /* 0x0000e400ff1c8b82 */ /* 0x000e220000000a00 */
[----:B------:R-:W-:-:S02]  /*0350*/  SHF.R.S32.HI R25, RZ, 0x1f, R15 ;  /* 0x0000001fff197819 */ /* 0x000fc4000001140f */
[----:B-1--4-:R-:W-:Y:S01]  /*0360*/  MOV R2, UR11 ;  /* 0x0000000b00027c02 */ /* 0x012fe20008000f00 */
[----:B------:R-:W-:Y:S01]  /*0370*/  UISETP.NE.AND UP0, UPT, UR11, URZ, UPT ;  /* 0x000000ff0b00728c */ /* 0x000fe2000bf05270 */
[----:B------:R-:W-:Y:S02]  /*0380*/  LOP3.LUT R0, R0, 0xfeffffff, RZ, 0xc0, !PT ;  /* 0xfeffffff00007812 */ /* 0x000fe400078ec0ff */
[----:B------:R-:W-:Y:S02]  /*0390*/  IABS R2, R2 ;  /* 0x0000000200027213 */ /* 0x000fe40000000000 */
[----:B--2---:R-:W-:Y:S02]  /*03a0*/  ISETP.GE.U32.AND P1, PT, R5, UR16, PT ;  /* 0x0000001005007c0c */ /* 0x004fe4000bf26070 */
[----:B------:R-:W-:Y:S02]  /*03b0*/  R2UR UR12, R2 ;  /* 0x00000000020c72ca */ /* 0x000fe400000e0000 */
[----:B------:R-:W-:-:S02]  /*03c0*/  ISETP.GE.U32.AND P2, PT, R7, UR16, PT ;  /* 0x0000001007007c0c */ /* 0x000fc4000bf46070 */
[----:B------:R-:W-:Y:S02]  /*03d0*/  ISETP.GE.AND.EX P6, PT, R9, UR17, PT, P1 ;  /* 0x0000001109007c0c */ /* 0x000fe4000bfc6310 */
[----:B------:R-:W-:Y:S02]  /*03e0*/  ISETP.GE.AND.EX P5, PT, R13, UR17, PT, P2 ;  /* 0x000000110d007c0c */ /* 0x000fe4000bfa6320 */
[----:B------:R-:W-:Y:S02]  /*03f0*/  ISETP.GE.U32.AND P1, PT, R11, UR16, PT ;  /* 0x000000100b007c0c */ /* 0x000fe4000bf26070 */
[----:B------:R-:W-:Y:S02]  /*0400*/  LOP3.LUT R17, R17, 0x7fffffff, RZ, 0xc0, !PT ;  /* 0x7fffffff11117812 */ /* 0x000fe400078ec0ff */
[----:B------:R-:W-:Y:S01]  /*0410*/  ISETP.GE.AND.EX P4, PT, R23, UR17, PT, P1 ;  /* 0x0000001117007c0c */ /* 0x000fe2000bf86310 */
[----:B------:R-:W1:Y:S01]  /*0420*/  I2F.RP R2, UR12 ;  /* 0x0000000c00027d06 */ /* 0x000e620008209400 */
[----:B------:R-:W-:-:S02]  /*0430*/  IADD3 R107, PT, PT, R16, 0x180, RZ ;  /* 0x00000180106b7810 */ /* 0x000fc40007ffe0ff */
[----:B------:R-:W-:Y:S01]  /*0440*/  IADD3 R113, PT, PT, R16, 0x198, RZ ;  /* 0x0000019810717810 */ /* 0x000fe20007ffe0ff */
[----:B------:R-:W2:Y:S01]  /*0450*/  @!P6 LDC.64 R30, c[0x0][0x3e0] ;  /* 0x0000f800ff1eeb82 */ /* 0x000ea20000000a00 */
[----:B------:R-:W-:Y:S02]  /*0460*/  @P6 LOP3.LUT R0, R0, 0x1000000, RZ, 0xfc, !PT ;  /* 0x0100000000006812 */ /* 0x000fe400078efcff */
[----:B------:R-:W-:Y:S02]  /*0470*/  IADD3 R115, PT, PT, R16, 0x1a0, RZ ;  /* 0x000001a010737810 */ /* 0x000fe40007ffe0ff */
[----:B------:R-:W-:Y:S02]  /*0480*/  LOP3.LUT R0, R0, 0xff7fffff, RZ, 0xc0, !PT ;  /* 0xff7fffff00007812 */ /* 0x000fe400078ec0ff */
[----:B------:R-:W-:Y:S01]  /*0490*/  IADD3 R119, PT, PT, R16, 0x1b0, RZ ;  /* 0x000001b010777810 */ /* 0x000fe20007ffe0ff */
[----:B------:R-:W4:Y:S01]  /*04a0*/  @!P5 LDC.64 R34, c[0x0][0x3e0] ;  /* 0x0000f800ff22db82 */ /* 0x000f220000000a00 */
[----:B------:R-:W-:Y:S01]  /*04b0*/  @P5 LOP3.LUT R0, R0, 0x800000, RZ, 0xfc, !PT ;  /* 0x0080000000005812 */ /* 0x000fe200078efcff */
[----:B-1----:R-:W1:Y:S01]  /*04c0*/  MUFU.RCP R2, R2 ;  /* 0x0000000200027308 */ /* 0x002e620000001000 */
[----:B------:R-:W-:-:S02]  /*04d0*/  IADD3 R120, PT, PT, R16, 0x1b8, RZ ;  /* 0x000001b810787810 */ /* 0x000fc40007ffe0ff */
[----:B------:R-:W-:-:S03]  /*04e0*/  LOP3.LUT R0, R0, 0xffbfffff, RZ, 0xc0, !PT ;  /* 0xffbfffff00007812 */ /* 0x000fc600078ec0ff */
[----:B------:R-:W4:Y:S01]  /*04f0*/  @!P6 LDC.64 R32, c[0x0][0x390] ;  /* 0x0000e400ff20eb82 */ /* 0x000f220000000a00 */
[----:B------:R-:W-:-:S04]  /*0500*/  @P4 LOP3.LUT R0, R0, 0x400000, RZ, 0xfc, !PT ;  /* 0x0040000000004812 */ /* 0x000fc800078efcff */
[----:B------:R-:W-:-:S03]  /*0510*/  LOP3.LUT R0, R0, 0xffdfffff, RZ, 0xc0, !PT ;  /* 0xffdfffff00007812 */ /* 0x000fc600078ec0ff */
[----:B------:R-:W4:Y:S01]  /*0520*/  @!P4 LDC.64 R38, c[0x0][0x3e0] ;  /* 0x0000f800ff26cb82 */ /* 0x000f220000000a00 */
[----:B--2---:R-:W-:Y:S02]  /*0530*/  @!P6 IMAD R4, R9, R30, RZ ;  /* 0x0000001e0904e224 */ /* 0x004fe400078e02ff */
[----:B-1----:R-:W-:-:S05]  /*0540*/  VIADD R3, R2, 0xffffffe ;  /* 0x0ffffffe02037836 */ /* 0x002fca0000000000 */
[----:B------:R-:W1:Y:S01]  /*0550*/  @!P5 LDC.64 R36, c[0x0][0x390] ;  /* 0x0000e400ff24db82 */ /* 0x000e620000000a00 */
[----:B------:R-:W2:Y:S02]  /*0560*/  F2I.FTZ.U32.TRUNC.NTZ R3, R3 ;  /* 0x0000000300037305 */ /* 0x000ea4000021f000 */
[----:B--2---:R-:W-:Y:S02]  /*0570*/  R2UR UR7, R3 ;  /* 0x00000000030772ca */ /* 0x004fe400000e0000 */
[----:B------:R-:W-:-:S11]  /*0580*/  @!P0 SHF.R.S32.HI R3, RZ, 0x1f, R16 ;  /* 0x0000001fff038819 */ /* 0x000fd60000011410 */
        /* <DEDUP_REMOVED lines=11> */
[----:B------:R-:W2:Y:S03]  /*0640*/  LDCU.64 UR12, c[0x0][0x3f0] ;  /* 0x00007e00ff0c77ac */ /* 0x000ea60008000a00 */
[----:B------:R-:W-:-:S05]  /*0650*/  UISETP.GE.AND UP2, UPT, UR5, URZ, UPT ;  /* 0x000000ff0500728c */ /* 0x000fca000bf46270 */
[----:B------:R-:W-:-:S06]  /*0660*/  @UP1 UIADD3 UR7, UPT, UPT, UR7, 0x1, URZ ;  /* 0x0000000107071890 */ /* 0x000fcc000fffe0ff */
[----:B------:R-:W-:Y:S02]  /*0670*/  @!UP2 UIADD3 UR7, UPT, UPT, -UR7, URZ, URZ ;  /* 0x000000ff0707a290 */ /* 0x000fe4000fffe1ff */
[----:B------:R-:W-:Y:S01]  /*0680*/  @!UP0 ULOP3.LUT UR7, URZ, UR11, URZ, 0x33, !UPT ;  /* 0x0000000bff078292 */ /* 0x000fe2000f8e33ff */
[----:B--2---:R-:W-:-:S03]  /*0690*/  MOV R21, UR12 ;  /* 0x0000000c00157c02 */ /* 0x004fc60008000f00 */
        /* <DEDUP_REMOVED lines=9> */
[----:B---3--:R-:W-:Y:S01]  /*0730*/  @!P0 IMAD R2, R3, R26, RZ ;  /* 0x0000001a03028224 */ /* 0x008fe200078e02ff */
[----:B------:R-:W-:Y:S01]  /*0740*/  ISETP.GE.U32.AND P2, PT, R15, UR16, PT ;  /* 0x000000100f007c0c */ /* 0x000fe2000bf46070 */
[----:B------:R-:W-:-:S03]  /*0750*/  IMAD.WIDE.U32 R18, R21, UR7, R18 ;  /* 0x0000000715127c25 */ /* 0x000fc6000f8e0012 */
[----:B------:R-:W-:Y:S01]  /*0760*/  ISETP.GE.AND.EX P3, PT, R25, UR17, PT, P2 ;  /* 0x0000001119007c0c */ /* 0x000fe2000bf66320 */
[----:B------:R-:W-:Y:S01]  /*0770*/  @!P0 IMAD.MOV.U32 R20, RZ, RZ, R18 ;  /* 0x000000ffff148224 */ /* 0x000fe200078e0012 */
[----:B------:R-:W-:Y:S01]  /*0780*/  IADD3 R21, PT, PT, R19, UR5, RZ ;  /* 0x0000000513157c10 */ /* 0x000fe2000fffe0ff */
[C---:B------:R-:W-:Y:S01]  /*0790*/  @!P0 IMAD R27, R16.reuse, R27, R2 ;  /* 0x0000001b101b8224 */ /* 0x040fe200078e0202 */
[----:B------:R-:W-:Y:S01]  /*07a0*/  STL [R1+0x330], R18 ;  /* 0x0003301201007387 */ /* 0x000fe20000100800 */
[----:B------:R-:W-:Y:S01]  /*07b0*/  @!P5 IMAD.MOV.U32 R8, RZ, RZ, R18 ;  /* 0x000000ffff08d224 */ /* 0x000fe200078e0012 */
[----:B------:R-:W-:Y:S01]  /*07c0*/  @!P5 MOV R9, R21 ;  /* 0x000000150009d202 */ /* 0x000fe20000000f00 */
[----:B------:R-:W-:Y:S01]  /*07d0*/  @!P0 IMAD.WIDE.U32 R2, R16, R26, R20 ;  /* 0x0000001a10028225 */ /* 0x000fe200078e0014 */
[----:B------:R-:W-:Y:S05]  /*07e0*/  STL [R1+0x32c], R19 ;  /* 0x00032c1301007387 */ /* 0x000fea0000100800 */
[----:B------:R-:W2:Y:S01]  /*07f0*/  @!P3 LDC.64 R40, c[0x0][0x3e0] ;  /* 0x0000f800ff28bb82 */ /* 0x000ea20000000a00 */
[----:B------:R-:W-:Y:S01]  /*0800*/  @!P0 IADD3 R3, PT, PT, R3, R27, RZ ;  /* 0x0000001b03038210 */ /* 0x000fe20007ffe0ff */
[----:B------:R-:W-:Y:S01]  /*0810*/  @!P6 IMAD R27, R5, R31, R4 ;  /* 0x0000001f051be224 */ /* 0x000fe200078e0204 */
[C---:B0-----:R-:W-:Y:S01]  /*0820*/  @!P0 LEA R6, P1, R2.reuse, R28, 0x2 ;  /* 0x0000001c02068211 */ /* 0x041fe200078210ff */
[----:B----4-:R-:W-:Y:S01]  /*0830*/  @!P5 IMAD R4, R13, R34, RZ ;  /* 0x000000220d04d224 */ /* 0x010fe200078e02ff */
[----:B------:R-:W-:Y:S01]  /*0840*/  @!P3 MOV R12, R18 ;  /* 0x00000012000cb202 */ /* 0x000fe20000000f00 */
[C---:B------:R-:W-:Y:S01]  /*0850*/  @!P5 IMAD.WIDE.U32 R8, R7.reuse, R34, R8 ;  /* 0x000000220708d225 */ /* 0x040fe200078e0008 */
[----:B------:R-:W-:Y:S01]  /*0860*/  @!P0 LEA.HI.X R2, R2, R29, R3, 0x2, P1 ;  /* 0x0000001d02028211 */ /* 0x000fe200008f1403 */
[----:B------:R0:W-:Y:S01]  /*0870*/  @!P0 STL [R1+0x238], R6 ;  /* 0x0002380601008387 */ /* 0x0001e20000100800 */
[----:B------:R-:W-:Y:S01]  /*0880*/  @!P6 MOV R3, R21 ;  /* 0x000000150003e202 */ /* 0x000fe20000000f00 */
[----:B------:R-:W3:Y:S01]  /*0890*/  @!P4 LDC.64 R28, c[0x0][0x390] ;  /* 0x0000e400ff1ccb82 */ /* 0x000ee20000000a00 */
[----:B------:R-:W-:Y:S01]  /*08a0*/  @!P5 IMAD R13, R7, R35, R4 ;  /* 0x00000023070dd224 */ /* 0x000fe200078e0204 */
[----:B------:R4:W-:Y:S01]  /*08b0*/  @!P0 STL [R1+0x230], R2 ;  /* 0x0002300201008387 */ /* 0x0009e20000100800 */
[----:B------:R-:W-:-:S03]  /*08c0*/  @P3 LOP3.LUT R0, R0, 0x200000, RZ, 0xfc, !PT ;  /* 0x0020000000003812 */ /* 0x000fc600078efcff */
[----:B------:R-:W-:Y:S01]  /*08d0*/  @!P5 IADD3 R7, PT, PT, R9, R13, RZ ;  /* 0x0000000d0907d210 */ /* 0x000fe20007ffe0ff */
[----:B------:R-:W-:Y:S01]  /*08e0*/  @!P3 IMAD.MOV.U32 R13, RZ, RZ, R21 ;  /* 0x000000ffff0db224 */ /* 0x000fe200078e0015 */
[----:B------:R-:W-:Y:S01]  /*08f0*/  LOP3.LUT R0, R0, 0xffefffff, RZ, 0xc0, !PT ;  /* 0xffefffff00007812 */ /* 0x000fe200078ec0ff */
[----:B0-----:R-:W-:Y:S02]  /*0900*/  @!P4 IMAD R6, R23, R38, RZ ;  /* 0x000000261706c224 */ /* 0x001fe400078e02ff */
[----:B----4-:R-:W-:Y:S02]  /*0910*/  @!P6 IMAD.MOV.U32 R2, RZ, RZ, R18 ;  /* 0x000000ffff02e224 */ /* 0x010fe400078e0012 */
[----:B------:R-:W-:Y:S02]  /*0920*/  @!P4 IMAD R23, R11, R39, R6 ;  /* 0x000000270b17c224 */ /* 0x000fe400078e0206 */
[----:B------:R-:W-:Y:S02]  /*0930*/  @!P6 IMAD.WIDE.U32 R2, R5, R30, R2 ;  /* 0x0000001e0502e225 */ /* 0x000fe400078e0002 */
[----:B------:R-:W0:Y:S02]  /*0940*/  @!P3 LDC.64 R30, c[0x0][0x390] ;  /* 0x0000e400ff1ebb82 */ /* 0x000e240000000a00 */
[----:B------:R-:W-:Y:S01]  /*0950*/  @!P6 IMAD.IADD R3, R3, 0x1, R27 ;  /* 0x000000010303e824 */ /* 0x000fe200078e021b */
[----:B------:R-:W-:Y:S01]  /*0960*/  @!P6 LEA R4, P1, R2, R32, 0x2 ;  /* 0x000000200204e211 */ /* 0x000fe200078210ff */
[----:B--2---:R-:W-:-:S02]  /*0970*/  @!P3 IMAD R10, R25, R40, RZ ;  /* 0x00000028190ab224 */ /* 0x004fc400078e02ff */
[----:B------:R-:W-:Y:S01]  /*0980*/  @!P3 IMAD.WIDE.U32 R12, R15, R40, R12 ;  /* 0x000000280f0cb225 */ /* 0x000fe200078e000c */
[----:B------:R-:W-:Y:S02]  /*0990*/  @!P6 LEA.HI.X R5, R2, R33, R3, 0x2, P1 ;  /* 0x000000210205e211 */ /* 0x000fe400008f1403 */
[----:B------:R-:W-:Y:S01]  /*09a0*/  @!P4 MOV R3, R21 ;  /* 0x000000150003c202 */ /* 0x000fe20000000f00 */
[----:B------:R-:W-:Y:S01]  /*09b0*/  @!P4 IMAD.MOV.U32 R2, RZ, RZ, R18 ;  /* 0x000000ffff02c224 */ /* 0x000fe200078e0012 */
[C---:B-1----:R-:W-:Y:S01]  /*09c0*/  @!P5 LEA R6, P1, R8.reuse, R36, 0x2 ;  /* 0x000000240806d211 */ /* 0x042fe200078210ff */
[----:B------:R-:W-:Y:S02]  /*09d0*/  STL.64 [R1+0x370], R4 ;  /* 0x0003700401007387 */ /* 0x000fe40000100a00 */
[----:B------:R-:W-:Y:S01]  /*09e0*/  @!P4 IMAD.WIDE.U32 R2, R11, R38, R2 ;  /* 0x000000260b02c225 */ /* 0x000fe200078e0002 */
[----:B------:R-:W-:-:S03]  /*09f0*/  @!P5 LEA.HI.X R7, R8, R37, R7, 0x2, P1 ;  /* 0x000000250807d211 */ /* 0x000fc600008f1407 */
[----:B------:R-:W-:Y:S01]  /*0a00*/  @!P3 IMAD R11, R15, R41, R10 ;  /* 0x000000290f0bb224 */ /* 0x000fe200078e020a */
[----:B------:R-:W-:Y:S01]  /*0a10*/  @!P4 IADD3 R3, PT, PT, R3, R23, RZ ;  /* 0x000000170303c210 */ /* 0x000fe20007ffe0ff */
[----:B------:R1:W-:Y:S01]  /*0a20*/  STL [R1+0x378], R7 ;  /* 0x0003780701007387 */ /* 0x0003e20000100800 */
[----:B---3--:R-:W-:-:S04]  /*0a30*/  @!P4 LEA R8, P1, R2, R28, 0x2 ;  /* 0x0000001c0208c211 */ /* 0x008fc800078210ff */
[----:B------:R-:W-:Y:S02]  /*0a40*/  @!P4 LEA.HI.X R9, R2, R29, R3, 0x2, P1 ;  /* 0x0000001d0209c211 */ /* 0x000fe400008f1403 */
[----:B------:R-:W-:Y:S01]  /*0a50*/  @!P3 IADD3 R2, PT, PT, R13, R11, RZ ;  /* 0x0000000b0d02b210 */ /* 0x000fe20007ffe0ff */
[----:B------:R-:W-:Y:S01]  /*0a60*/  VIADD R13, R16, 0x28 ;  /* 0x00000028100d7836 */ /* 0x000fe20000000000 */
[----:B0-----:R-:W-:Y:S01]  /*0a70*/  @!P3 LEA R10, P1, R12, R30, 0x2 ;  /* 0x0000001e0c0ab211 */ /* 0x001fe200078210ff */
[----:B------:R-:W-:Y:S01]  /*0a80*/  STL.64 [R1+0x380], R8 ;  /* 0x0003800801007387 */ /* 0x000fe20000100a00 */
[----:B-1----:R-:W-:Y:S02]  /*0a90*/  IADD3 R7, PT, PT, R16, 0x1f8, RZ ;  /* 0x000001f810077810 */ /* 0x002fe40007ffe0ff */
[----:B------:R-:W-:Y:S02]  /*0aa0*/  @!P3 LEA.HI.X R11, R12, R31, R2, 0x2, P1 ;  /* 0x0000001f0c0bb211 */ /* 0x000fe400008f1402 */
[----:B------:R-:W-:-:S02]  /*0ab0*/  ISETP.GE.U32.AND P1, PT, R13, UR16, PT ;  /* 0x000000100d007c0c */ /* 0x000fc4000bf26070 */
[----:B------:R-:W-:Y:S01]  /*0ac0*/  SHF.R.S32.HI R3, RZ, 0x1f, R13 ;  /* 0x0000001fff037819 */ /* 0x000fe2000001140d */
[----:B------:R-:W-:Y:S03]  /*0ad0*/  STL.64 [R1+0x388], R10 ;  /* 0x0003880a01007387 */ /* 0x000fe60000100a00 */
        /* <DEDUP_REMOVED lines=9> */
[----:B------:R-:W-:-:S04]  /*0b70*/  @!P2 IMAD.WIDE.U32 R2, R13, R14, R2 ;  /* 0x0000000e0d02a225 */ /* 0x000fc800078e0002 */
[----:B------:R-:W-:Y:S01]  /*0b80*/  @!P2 IMAD.IADD R3, R3, 0x1, R15 ;  /* 0x000000010303a824 */ /* 0x000fe200078e020f */
[----:B-1----:R-:W-:Y:S02]  /*0b90*/  @!P2 LEA R12, P1, R2, R22, 0x2 ;  /* 0x00000016020ca211 */ /* 0x002fe400078210ff */
[----:B------:R-:W-:Y:S02]  /*0ba0*/  IADD3 R15, PT, PT, R16, 0x30, RZ ;  /* 0x00000030100f7810 */ /* 0x000fe40007ffe0ff */
[----:B------:R-:W-:Y:S02]  /*0bb0*/  @!P2 LEA.HI.X R13, R2, R23, R3, 0x2, P1 ;  /* 0x00000017020da211 */ /* 0x000fe400008f1403 */
        /* <DEDUP_REMOVED lines=11> */
[----:B------:R-:W-:Y:S01]  /*0c70*/  @!P2 IMAD.WIDE.U32 R2, R15, R22, R2 ;  /* 0x000000160f02a225 */ /* 0x000fe200078e0002 */
[----:B------:R-:W-:-:S04]  /*0c80*/  IADD3 R15, PT, PT, R16, 0x38, RZ ;  /* 0x00000038100f7810 */ /* 0x000fc80007ffe0ff */
[----:B------:R-:W-:Y:S02]  /*0c90*/  @!P2 IADD3 R3, PT, PT, R3, R23, RZ ;  /* 0x000000170303a210 */ /* 0x000fe40007ffe0ff */
[----:B-1----:R-:W-:-:S04]  /*0ca0*/  @!P2 LEA R122, P1, R2, R122, 0x2 ;  /* 0x0000007a027aa211 */ /* 0x002fc800078210ff */
        /* <DEDUP_REMOVED lines=13> */
[----:B------:R-:W-:Y:S01]  /*0d80*/  VIADD R15, R16, 0x40 ;  /* 0x00000040100f7836 */ /* 0x000fe20000000000 */
        /* <DEDUP_REMOVED lines=31> */
[----:B------:R-:W-:Y:S01]  /*0f80*/  @!P2 IMAD.WIDE.U32 R2, R15, R26, R2 ;  /* 0x0000001a0f02a225 */ /* 0x000fe200078e0002 */
[----:B------:R-:W-:-:S04]  /*0f90*/  IADD3 R15, PT, PT, R16, 0x50, RZ ;  /* 0x00000050100f7810 */ /* 0x000fc80007ffe0ff */
[----:B------:R-:W-:Y:S02]  /*0fa0*/  @!P2 IADD3 R3, PT, PT, R3, R27, RZ ;  /* 0x0000001b0303a210 */ /* 0x000fe40007ffe0ff */
[----:B--2---:R-:W-:-:S04]  /*0fb0*/  @!P2 LEA R26, P1, R2, R28, 0x2 ;  /* 0x0000001c021aa211 */ /* 0x004fc800078210ff */
[----:B------:R-:W-:Y:S02]  /*0fc0*/  @!P2 LEA.HI.X R27, R2, R29, R3, 0x2, P1 ;  /* 0x0000001d021ba211 */ /* 0x000fe400008f1403 */
        /* <DEDUP_REMOVED lines=17> */
[----:B------:R-:W-:Y:S01]  /*10e0*/  ISETP.GE.U32.AND P1, PT, R15, UR16, PT ;  /* 0x000000100f007c0c */ /* 0x000fe2000bf26070 */
[----:B------:R1:W-:Y:S03]  /*10f0*/  STL.64 [R1+0x360], R28 ;  /* 0x0003601c01007387 */ /* 0x0003e60000100a00 */
[----:B------:R-:W-:-:S13]  /*1100*/  ISETP.GE.AND.EX P2, PT, R3, UR17, PT, P1 ;  /* 0x0000001103007c0c */ /* 0x000fda000bf46310 */
[----:B------:R-:W2:Y:S01]  /*1110*/  @!P2 LDC.64 R30, c[0x0][0x3e0] ;  /* 0x0000f800ff1eab82 */ /* 0x000ea20000000a00 */
[----:B------:R-:W-:-:S04]  /*1120*/  @P2 LOP3.LUT R0, R0, 0x4000, RZ, 0xfc, !PT ;  /* 0x0000400000002812 */ /* 0x000fc800078efcff */
[----:B------:R-:W-:-:S03]  /*1130*/  LOP3.LUT R0, R0, 0xffffdfff, RZ, 0xc0, !PT ;  /* 0xffffdfff00007812 */ /* 0x000fc600078ec0ff */
[----:B------:R-:W3:Y:S01]  /*1140*/  @!P2 LDC.64 R32, c[0x0][0x390] ;  /* 0x0000e400ff20ab82 */ /* 0x000ee20000000a00 */
[----:B--2---:R-:W-:Y:S01]  /*1150*/  @!P2 IMAD R2, R3, R30, RZ ;  /* 0x0000001e0302a224 */ /* 0x004fe200078e02ff */
[----:B------:R-:W-:-:S03]  /*1160*/  @!P2 MOV R3, R21 ;  /* 0x000000150003a202 */ /* 0x000fc60000000f00 */
[----:B------:R-:W-:Y:S01]  /*1170*/  @!P2 IMAD R31, R15, R31, R2 ;  /* 0x0000001f0f1fa224 */ /* 0x000fe200078e0202 */
[----:B------:R-:W-:-:S05]  /*1180*/  @!P2 MOV R2, R18 ;  /* 0x000000120002a202 */ /* 0x000fca0000000f00 */
[----:B------:R-:W-:Y:S01]  /*1190*/  @!P2 IMAD.WIDE.U32 R2, R15, R30, R2 ;  /* 0x0000001e0f02a225 */ /* 0x000fe200078e0002 */
[----:B------:R-:W-:-:S03]  /*11a0*/  IADD3 R15, PT, PT, R16, 0x60, RZ ;  /* 0x00000060100f7810 */ /* 0x000fc60007ffe0ff */
[----:B------:R-:W-:Y:S01]  /*11b0*/  @!P2 IMAD.IADD R3, R3, 0x1, R31 ;  /* 0x000000010303a824 */ /* 0x000fe200078e021f */
[----:B---3--:R-:W-:-:S04]  /*11c0*/  @!P2 LEA R30, P1, R2, R32, 0x2 ;  /* 0x00000020021ea211 */ /* 0x008fc800078210ff */
[----:B------:R-:W-:Y:S02]  /*11d0*/  @!P2 LEA.HI.X R31, R2, R33, R3, 0x2, P1 ;  /* 0x00000021021fa211 */ /* 0x000fe400008f1403 */
[----:B------:R-:W-:Y:S02]  /*11e0*/  SHF.R.S32.HI R3, RZ, 0x1f, R15 ;  /* 0x0000001fff037819 */ /* 0x000fe4000001140f */
[----:B------:R-:W-:Y:S01]  /*11f0*/  ISETP.GE.U32.AND P1, PT, R15, UR16, PT ;  /* 0x000000100f007c0c */ /* 0x000fe2000bf26070 */
[----:B------:R-:W-:Y:S03]  /*1200*/  STL [R1+0x354], R31 ;  /* 0x0003541f01007387 */ /* 0x000fe60000100800 */
[----:B------:R-:W-:-:S13]  /*1210*/  ISETP.GE.AND.EX P2, PT, R3, UR17, PT, P1 ;  /* 0x0000001103007c0c */ /* 0x000fda000bf46310 */
[----:B------:R-:W2:Y:S01]  /*1220*/  @!P2 LDC.64 R32, c[0x0][0x3e0] ;  /* 0x0000f800ff20ab82 */ /* 0x000ea20000000a00 */
[----:B------:R-:W-:-:S04]  /*1230*/  @P2 LOP3.LUT R0, R0, 0x2000, RZ, 0xfc, !PT ;  /* 0x0000200000002812 */ /* 0x000fc800078efcff */
[----:B------:R-:W-:-:S03]  /*1240*/  LOP3.LUT R0, R0, 0xffffefff, RZ, 0xc0, !PT ;  /* 0xffffefff00007812 */ /* 0x000fc600078ec0ff */
[----:B------:R-:W3:Y:S01]  /*1250*/  @!P2 LDC.64 R34, c[0x0][0x390] ;  /* 0x0000e400ff22ab82 */ /* 0x000ee20000000a00 */
[----:B--2---:R-:W-:Y:S02]  /*1260*/  @!P2 IMAD R2, R3, R32, RZ ;  /* 0x000000200302a224 */ /* 0x004fe400078e02ff */
[----:B------:R-:W-:Y:S02]  /*1270*/  @!P2 IMAD.MOV.U32 R3, RZ, RZ, R21 ;  /* 0x000000ffff03a224 */ /* 0x000fe400078e0015 */
[----:B------:R-:W-:Y:S01]  /*1280*/  @!P2 IMAD R33, R15, R33, R2 ;  /* 0x000000210f21a224 */ /* 0x000fe200078e0202 */
[----:B------:R-:W-:-:S05]  /*1290*/  @!P2 MOV R2, R18 ;  /* 0x000000120002a202 */ /* 0x000fca0000000f00 */
[----:B------:R-:W-:Y:S01]  /*12a0*/  @!P2 IMAD.WIDE.U32 R2, R15, R32, R2 ;  /* 0x000000200f02a225 */ /* 0x000fe200078e0002 */
[----:B------:R-:W-:-:S04]  /*12b0*/  IADD3 R15, PT, PT, R16, 0x68, RZ ;  /* 0x00000068100f7810 */ /* 0x000fc80007ffe0ff */
[----:B------:R-:W-:Y:S02]  /*12c0*/  @!P2 IADD3 R3, PT, PT, R3, R33, RZ ;  /* 0x000000210303a210 */ /* 0x000fe40007ffe0ff */
[----:B---3--:R-:W-:-:S04]  /*12d0*/  @!P2 LEA R32, P1, R2, R34, 0x2 ;  /* 0x000000220220a211 */ /* 0x008fc800078210ff */
[----:B------:R-:W-:Y:S02]  /*12e0*/  @!P2 LEA.HI.X R33, R2, R35, R3, 0x2, P1 ;  /* 0x000000230221a211 */ /* 0x000fe400008f1403 */
[----:B------:R-:W-:Y:S02]  /*12f0*/  SHF.R.S32.HI R3, RZ, 0x1f, R15 ;  /* 0x0000001fff037819 */ /* 0x000fe4000001140f */
[----:B------:R-:W-:Y:S01]  /*1300*/  ISETP.GE.U32.AND P1, PT, R15, UR16, PT ;  /* 0x000000100f007c0c */ /* 0x000fe2000bf26070 */
[----:B------:R-:W-:Y:S03]  /*1310*/  STL.64 [R1+0x358], R32 ;  /* 0x0003582001007387 */ /* 0x000fe60000100a00 */
[----:B------:R-:W-:-:S13]  /*1320*/  ISETP.GE.AND.EX P2, PT, R3, UR17, PT, P1 ;  /* 0x0000001103007c0c */ /* 0x000fda000bf46310 */
[----:B------:R-:W2:Y:S01]  /*1330*/  @!P2 LDC.64 R34, c[0x0][0x3e0] ;  /* 0x0000f800ff22ab82 */ /* 0x000ea20000000a00 */
[----:B------:R-:W-:-:S04]  /*1340*/  @P2 LOP3.LUT R0, R0, 0x1000, RZ, 0xfc, !PT ;  /* 0x0000100000002812 */ /* 0x000fc800078efcff */
[----:B------:R-:W-:-:S03]  /*1350*/  LOP3.LUT R0, R0, 0xfffff7ff, RZ, 0xc0, !PT ;  /* 0xfffff7ff00007812 */ /* 0x000fc600078ec0ff */
[----:B------:R-:W3:Y:S01]  /*1360*/  @!P2 LDC.64 R36, c[0x0][0x390] ;  /* 0x0000e400ff24ab82 */ /* 0x000ee20000000a00 */
[----:B--2---:R-:W-:Y:S01]  /*1370*/  @!P2 IMAD R2, R3, R34, RZ ;  /* 0x000000220302a224 */ /* 0x004fe200078e02ff */
[----:B------:R-:W-:-:S03]  /*1380*/  @!P2 MOV R3, R21 ;  /* 0x000000150003a202 */ /* 0x000fc60000000f00 */
[----:B------:R-:W-:Y:S02]  /*1390*/  @!P2 IMAD R35, R15, R35, R2 ;  /* 0x000000230f23a224 */ /* 0x000fe400078e0202 */
[----:B------:R-:W-:-:S04]  /*13a0*/  @!P2 IMAD.MOV.U32 R2, RZ, RZ, R18 ;  /* 0x000000ffff02a224 */ /* 0x000fc800078e0012 */
[----:B------:R-:W-:-:S04]  /*13b0*/  @!P2 IMAD.WIDE.U32 R2, R15, R34, R2 ;  /* 0x000000220f02a225 */ /* 0x000fc800078e0002 */
[----:B------:R-:W-:Y:S01]  /*13c0*/  VIADD R15, R16, 0x70 ;  /* 0x00000070100f7836 */ /* 0x000fe20000000000 */
[----:B------:R-:W-:Y:S02]  /*13d0*/  @!P2 IADD3 R3, PT, PT, R3, R35, RZ ;  /* 0x000000230303a210 */ /* 0x000fe40007ffe0ff */
[----:B---3--:R-:W-:-:S04]  /*13e0*/  @!P2 LEA R34, P1, R2, R36, 0x2 ;  /* 0x000000240222a211 */ /* 0x008fc800078210ff */
[----:B------:R-:W-:Y:S02]  /*13f0*/  @!P2 LEA.HI.X R35, R2, R37, R3, 0x2, P1 ;  /* 0x000000250223a211 */ /* 0x000fe400008f1403 */
[----:B------:R-:W-:Y:S02]  /*1400*/  SHF.R.S32.HI R3, RZ, 0x1f, R15 ;  /* 0x0000001fff037819 */ /* 0x000fe4000001140f */
[----:B------:R-:W-:-:S04]  /*1410*/  ISETP.GE.U32.AND P1, PT, R15, UR16, PT ;  /* 0x000000100f007c0c */ /* 0x000fc8000bf26070 */
        /* <DEDUP_REMOVED lines=178> */
[----:B------:R-:W-:Y:S01]  /*1f40*/  @P2 LOP3.LUT R0, R0, 0x1, RZ, 0xfc, !PT ;  /* 0x0000000100002812 */ /* 0x000fe200078efcff */
[----:B------:R3:W-:Y:S03]  /*1f50*/  STL [R1+0x328], R20 ;  /* 0x0003281401007387 */ /* 0x0007e60000100800 */
[----:B------:R-:W-:-:S03]  /*1f60*/  LOP3.LUT R0, R0, 0xf7ffffff, RZ, 0xc0, !PT ;  /* 0xf7ffffff00007812 */ /* 0x000fc600078ec0ff */
[----:B------:R-:W4:Y:S01]  /*1f70*/  @!P2 LDC.64 R60, c[0x0][0x390] ;  /* 0x0000e400ff3cab82 */ /* 0x000f220000000a00 */
[----:B--2---:R-:W-:Y:S01]  /*1f80*/  @!P2 IMAD R2, R3, R58, RZ ;  /* 0x0000003a0302a224 */ /* 0x004fe200078e02ff */
[----:B------:R-:W-:-:S03]  /*1f90*/  @!P2 MOV R3, R21 ;  /* 0x000000150003a202 */ /* 0x000fc60000000f00 */
[----:B------:R-:W-:Y:S02]  /*1fa0*/  @!P2 IMAD R59, R15, R59, R2 ;  /* 0x0000003b0f3ba224 */ /* 0x000fe400078e0202 */
[----:B------:R-:W-:-:S04]  /*1fb0*/  @!P2 IMAD.MOV.U32 R2, RZ, RZ, R18 ;  /* 0x000000ffff02a224 */ /* 0x000fc800078e0012 */
[----:B------:R-:W-:-:S04]  /*1fc0*/  @!P2 IMAD.WIDE.U32 R2, R15, R58, R2 ;  /* 0x0000003a0f02a225 */ /* 0x000fc800078e0002 */
[----:B------:R-:W-:Y:S01]  /*1fd0*/  VIADD R15, R16, 0xd0 ;  /* 0x000000d0100f7836 */ /* 0x000fe20000000000 */
[----:B------:R-:W-:Y:S02]  /*1fe0*/  @!P2 IADD3 R3, PT, PT, R3, R59, RZ ;  /* 0x0000003b0303a210 */ /* 0x000fe40007ffe0ff */
[----:B----4-:R-:W-:-:S04]  /*1ff0*/  @!P2 LEA R58, P1, R2, R60, 0x2 ;  /* 0x0000003c023aa211 */ /* 0x010fc800078210ff */
[----:B------:R-:W-:Y:S02]  /*2000*/  @!P2 LEA.HI.X R59, R2, R61, R3, 0x2, P1 ;  /* 0x0000003d023ba211 */ /* 0x000fe400008f1403 */
[----:B------:R-:W-:Y:S02]  /*2010*/  SHF.R.S32.HI R3, RZ, 0x1f, R15 ;  /* 0x0000001fff037819 */ /* 0x000fe4000001140f */
[----:B------:R-:W-:-:S04]  /*2020*/  ISETP.GE.U32.AND P1, PT, R15, UR16, PT ;  /* 0x000000100f007c0c */ /* 0x000fc8000bf26070 */
[----:B------:R-:W-:-:S13]  /*2030*/  ISETP.GE.AND.EX P2, PT, R3, UR17, PT, P1 ;  /* 0x0000001103007c0c */ /* 0x000fda000bf46310 */
[----:B------:R-:W2:Y:S01]  /*2040*/  @!P2 LDC.64 R60, c[0x0][0x3e0] ;  /* 0x0000f800ff3cab82 */ /* 0x000ea20000000a00 */
[----:B------:R-:W-:-:S04]  /*2050*/  @P2 LOP3.LUT R17, R17, 0x80000000, RZ, 0xfc, !PT ;  /* 0x8000000011112812 */ /* 0x000fc800078efcff */
[----:B------:R-:W-:-:S03]  /*2060*/  LOP3.LUT R17, R17, 0xbfffffff, RZ, 0xc0, !PT ;  /* 0xbfffffff11117812 */ /* 0x000fc600078ec0ff */
[----:B------:R-:W4:Y:S01]  /*2070*/  @!P2 LDC.64 R62, c[0x0][0x390] ;  /* 0x0000e400ff3eab82 */ /* 0x000f220000000a00 */
[----:B--2---:R-:W-:Y:S01]  /*2080*/  @!P2 IMAD R2, R3, R60, RZ ;  /* 0x0000003c0302a224 */ /* 0x004fe200078e02ff */
[----:B------:R-:W-:-:S03]  /*2090*/  @!P2 MOV R3, R21 ;  /* 0x000000150003a202 */ /* 0x000fc60000000f00 */
[----:B------:R-:W-:Y:S01]  /*20a0*/  @!P2 IMAD R61, R15, R61, R2 ;  /* 0x0000003d0f3da224 */ /* 0x000fe200078e0202 */
[----:B------:R-:W-:-:S05]  /*20b0*/  @!P2 MOV R2, R18 ;  /* 0x000000120002a202 */ /* 0x000fca0000000f00 */
[----:B------:R-:W-:Y:S01]  /*20c0*/  @!P2 IMAD.WIDE.U32 R2, R15, R60, R2 ;  /* 0x0000003c0f02a225 */ /* 0x000fe200078e0002 */
[----:B------:R-:W-:-:S03]  /*20d0*/  IADD3 R15, PT, PT, R16, 0xd8, RZ ;  /* 0x000000d8100f7810 */ /* 0x000fc60007ffe0ff */
[----:B------:R-:W-:Y:S01]  /*20e0*/  @!P2 IMAD.IADD R3, R3, 0x1, R61 ;  /* 0x000000010303a824 */ /* 0x000fe200078e023d */
        /* <DEDUP_REMOVED lines=9> */
[----:B--2---:R-:W-:Y:S02]  /*2180*/  @!P2 IMAD R2, R3, R62, RZ ;  /* 0x0000003e0302a224 */ /* 0x004fe400078e02ff */
[----:B------:R-:W-:Y:S02]  /*2190*/  @!P2 IMAD.MOV.U32 R3, RZ, RZ, R21 ;  /* 0x000000ffff03a224 */ /* 0x000fe400078e0015 */
[----:B------:R-:W-:Y:S01]  /*21a0*/  @!P2 IMAD R63, R15, R63, R2 ;  /* 0x0000003f0f3fa224 */ /* 0x000fe200078e0202 */
[----:B------:R-:W-:-:S05]  /*21b0*/  @!P2 MOV R2, R18 ;  /* 0x000000120002a202 */ /* 0x000fca0000000f00 */
[----:B------:R-:W-:Y:S01]  /*21c0*/  @!P2 IMAD.WIDE.U32 R2, R15, R62, R2 ;  /* 0x0000003e0f02a225 */ /* 0x000fe200078e0002 */
[----:B------:R-:W-:-:S04]  /*21d0*/  IADD3 R15, PT, PT, R16, 0xe0, RZ ;  /* 0x000000e0100f7810 */ /* 0x000fc80007ffe0ff */
        /* <DEDUP_REMOVED lines=319> */
[----:B------:R-:W-:-:S03]  /*35d0*/  SHF.R.S32.HI R15, RZ, 0x1f, R107 ;  /* 0x0000001fff0f7819 */ /* 0x000fc6000001146b */
[----:B------:R-:W-:Y:S01]  /*35e0*/  @!P2 IMAD.IADD R3, R3, 0x1, R105 ;  /* 0x000000010303a824 */ /* 0x000fe200078e0269 */
[----:B----4-:R-:W-:-:S04]  /*35f0*/  @!P2 LEA R102, P1, R2, R102, 0x2 ;  /* 0x000000660266a211 */ /* 0x010fc800078210ff */
[----:B------:R-:W-:Y:S02]  /*3600*/  @!P2 LEA.HI.X R103, R2, R103, R3, 0x2, P1 ;  /* 0x000000670267a211 */ /* 0x000fe400008f1403 */
        /* <DEDUP_REMOVED lines=10> */
[----:B------:R-:W-:-:S05]  /*36b0*/  @!P2 IMAD.WIDE.U32 R2, R107, R2, R14 ;  /* 0x000000026b02a225 */ /* 0x000fca00078e000e */
[----:B------:R-:W-:Y:S02]  /*36c0*/  @!P2 IADD3 R3, PT, PT, R3, R109, RZ ;  /* 0x0000006d0303a210 */ /* 0x000fe40007ffe0ff */
[----:B----4-:R-:W-:Y:S02]  /*36d0*/  @!P2 LEA R104, P1, R2, R104, 0x2 ;  /* 0x000000680268a211 */ /* 0x010fe400078210ff */
[----:B------:R-:W-:Y:S02]  /*36e0*/  IADD3 R109, PT, PT, R16, 0x188, RZ ;  /* 0x00000188106d7810 */ /* 0x000fe40007ffe0ff */
        /* <DEDUP_REMOVED lines=12> */
[----:B------:R-:W-:-:S05]  /*37b0*/  @!P2 IMAD.WIDE.U32 R2, R109, R2, R14 ;  /* 0x000000026d02a225 */ /* 0x000fca00078e000e */
[----:B------:R-:W-:Y:S01]  /*37c0*/  @!P2 IADD3 R3, PT, PT, R3, R111, RZ ;  /* 0x0000006f0303a210 */ /* 0x000fe20007ffe0ff */
[----:B------:R-:W-:Y:S01]  /*37d0*/  VIADD R111, R16, 0x190 ;  /* 0x00000190106f7836 */ /* 0x000fe20000000000 */
        /* <DEDUP_REMOVED lines=13> */
[----:B------:R-:W-:-:S04]  /*38b0*/  @!P2 IMAD.WIDE.U32 R14, R111, R2, R14 ;  /* 0x000000026f0ea225 */ /* 0x000fc800078e000e */
[----:B------:R-:W-:Y:S01]  /*38c0*/  @!P2 IMAD.IADD R2, R15, 0x1, R3 ;  /* 0x000000010f02a824 */ /* 0x000fe200078e0203 */
[C---:B----4-:R-:W-:Y:S02]  /*38d0*/  @!P2 LEA R108, P1, R14.reuse, R108, 0x2 ;  /* 0x0000006c0e6ca211 */ /* 0x050fe400078210ff */
[----:B------:R-:W-:Y:S02]  /*38e0*/  SHF.R.S32.HI R15, RZ, 0x1f, R113 ;  /* 0x0000001fff0f7819 */ /* 0x000fe40000011471 */
        /* <DEDUP_REMOVED lines=57> */
[----:B------:R-:W-:-:S04]  /*3c80*/  SHF.R.S32.HI R119, RZ, 0x1f, R120 ;  /* 0x0000001fff777819 */ /* 0x000fc80000011478 */
[----:B------:R-:W-:Y:S02]  /*3c90*/  @!P2 IADD3 R3, PT, PT, R15, R3, RZ ;  /* 0x000000030f03a210 */ /* 0x000fe40007ffe0ff */
[----:B----4-:R-:W-:-:S04]  /*3ca0*/  @!P2 LEA R116, P1, R14, R116, 0x2 ;  /* 0x000000740e74a211 */ /* 0x010fc800078210ff */
[----:B------:R-:W-:Y:S02]  /*3cb0*/  @!P2 LEA.HI.X R117, R14, R117, R3, 0x2, P1 ;  /* 0x000000750e75a211 */ /* 0x000fe400008f1403 */
[----:B------:R-:W-:-:S04]  /*3cc0*/  ISETP.GE.U32.AND P1, PT, R120, UR16, PT ;  /* 0x0000001078007c0c */ /* 0x000fc8000bf26070 */
[----:B------:R-:W-:-:S13]  /*3cd0*/  ISETP.GE.AND.EX P2, PT, R119, UR17, PT, P1 ;  /* 0x0000001177007c0c */ /* 0x000fda000bf46310 */
[----:B------:R-:W2:Y:S01]  /*3ce0*/  @!P2 LDC.64 R14, c[0x0][0x3e0] ;  /* 0x0000f800ff0eab82 */ /* 0x000ea20000000a00 */
[----:B------:R-:W-:Y:S01]  /*3cf0*/  @!P2 IMAD.MOV.U32 R118, RZ, RZ, R18 ;  /* 0x000000ffff76a224 */ /* 0x000fe200078e0012 */
[----:B------:R-:W-:-:S04]  /*3d00*/  @P2 LOP3.LUT R17, R17, 0x4, RZ, 0xfc, !PT ;  /* 0x0000000411112812 */ /* 0x000fc800078efcff */
[----:B------:R-:W-:Y:S02]  /*3d10*/  LOP3.LUT R17, R17, 0xfffffffd, RZ, 0xc0, !PT ;  /* 0xfffffffd11117812 */ /* 0x000fe400078ec0ff */
[----:B------:R-:W0:Y:S01]  /*3d20*/  @!P2 LDC.64 R2, c[0x0][0x390] ;  /* 0x0000e400ff02ab82 */ /* 0x000e220000000a00 */
[----:B--2---:R-:W-:-:S04]  /*3d30*/  @!P2 IMAD R119, R119, R14, RZ ;  /* 0x0000000e7777a224 */ /* 0x004fc800078e02ff */
[----:B------:R-:W-:Y:S01]  /*3d40*/  @!P2 IMAD R15, R120, R15, R119 ;  /* 0x0000000f780fa224 */ /* 0x000fe200078e0277 */
[----:B------:R-:W-:-:S03]  /*3d50*/  @!P2 MOV R119, R21 ;  /* 0x000000150077a202 */ /* 0x000fc60000000f00 */
[----:B------:R-:W-:-:S04]  /*3d60*/  @!P2 IMAD.WIDE.U32 R118, R120, R14, R118 ;  /* 0x0000000e7876a225 */ /* 0x000fc800078e0076 */
[----:B------:R-:W-:Y:S01]  /*3d70*/  VIADD R120, R16, 0x1c0 ;  /* 0x000001c010787836 */ /* 0x000fe20000000000 */
[----:B------:R-:W-:Y:S02]  /*3d80*/  @!P2 IADD3 R15, PT, PT, R119, R15, RZ ;  /* 0x0000000f770fa210 */ /* 0x000fe40007ffe0ff */
[----:B0-----:R-:W-:-:S04]  /*3d90*/  @!P2 LEA R24, P1, R118, R2, 0x2 ;  /* 0x000000027618a211 */ /* 0x001fc800078210ff */
        /* <DEDUP_REMOVED lines=9> */
[----:B0-----:R-:W-:-:S04]  /*3e30*/  @!P2 IMAD R118, R118, R14, RZ ;  /* 0x0000000e7676a224 */ /* 0x001fc800078e02ff */
        /* <DEDUP_REMOVED lines=26> */
[----:B------:R-:W-:Y:S01]  /*3fe0*/  @!P1 MOV R119, R21 ;  /* 0x0000001500779202 */ /* 0x000fe20000000f00 */
[----:B------:R1:W-:Y:S01]  /*3ff0*/  STL [R1+0x324], R21 ;  /* 0x0003241501007387 */ /* 0x0003e20000100800 */
[----:B---3--:R-:W-:Y:S01]  /*4000*/  IMAD.MOV.U32 R20, RZ, RZ, R8 ;  /* 0x000000ffff147224 */ /* 0x008fe200078e0008 */
[----:B------:R-:W-:-:S04]  /*4010*/  @P1 LOP3.LUT R0, R0, 0x8000000, RZ, 0xfc, !PT ;  /* 0x0800000000001812 */ /* 0x000fc800078efcff */
[----:B------:R-:W2:Y:S01]  /*4020*/  @!P1 LDC.64 R2, c[0x0][0x390] ;  /* 0x0000e400ff029b82 */ /* 0x000ea20000000a00 */
[----:B0-----:R-:W-:-:S04]  /*4030*/  @!P1 IMAD R118, R118, R14, RZ ;  /* 0x0000000e76769224 */ /* 0x001fc800078e02ff */
        /* <DEDUP_REMOVED lines=8> */
[----:B------:R-:W-:Y:S02]  /*40c0*/  ISETP.GE.U32.AND P2, PT, R120, UR16, PT ;  /* 0x0000001078007c0c */ /* 0x000fe4000bf46070 */
[----:B------:R-:W-:Y:S02]  /*40d0*/  LOP3.LUT P1, RZ, R0, 0x200000, RZ, 0xc0, !PT ;  /* 0x0020000000ff7812 */ /* 0x000fe4000782c0ff */
[----:B------:R-:W-:Y:S02]  /*40e0*/  ISETP.GE.AND.EX P2, PT, R118, UR17, PT, P2 ;  /* 0x0000001176007c0c */ /* 0x000fe4000bf46320 */
[----:B------:R-:W-:-:S11]  /*40f0*/  LOP3.LUT R0, R0, 0xefffffff, RZ, 0xc0, !PT ;  /* 0xefffffff00007812 */ /* 0x000fd600078ec0ff */
[----:B------:R-:W0:Y:S01]  /*4100*/  @!P2 LDC.64 R2, c[0x0][0x3e0] ;  /* 0x0000f800ff02ab82 */ /* 0x000e220000000a00 */
[----:B------:R-:W-:Y:S02]  /*4110*/  @!P2 MOV R119, R21 ;  /* 0x000000150077a202 */ /* 0x000fe40000000f00 */
[----:B------:R-:W-:-:S05]  /*4120*/  @P2 LOP3.LUT R0, R0, 0x10000000, RZ, 0xfc, !PT ;  /* 0x1000000000002812 */ /* 0x000fca00078efcff */
        /* <DEDUP_REMOVED lines=9> */
[----:B------:R-:W-:Y:S02]  /*41c0*/  IADD3 R118, PT, PT, R16, 0x1e0, RZ ;  /* 0x000001e010767810 */ /* 0x000fe40007ffe0ff */
[----:B------:R-:W-:Y:S02]  /*41d0*/  LOP3.LUT P2, RZ, R0, 0x400000, RZ, 0xc0, !PT ;  /* 0x0040000000ff7812 */ /* 0x000fe4000784c0ff */
[----:B------:R-:W-:Y:S02]  /*41e0*/  SHF.R.S32.HI R14, RZ, 0x1f, R118 ;  /* 0x0000001fff0e7819 */ /* 0x000fe40000011476 */
[----:B------:R-:W-:Y:S02]  /*41f0*/  ISETP.GE.U32.AND P3, PT, R118, UR16, PT ;  /* 0x0000001076007c0c */ /* 0x000fe4000bf66070 */
[----:B------:R-:W-:-:S02]  /*4200*/  LOP3.LUT R0, R0, 0xdfffffff, RZ, 0xc0, !PT ;  /* 0xdfffffff00007812 */ /* 0x000fc400078ec0ff */
[----:B------:R-:W-:Y:S02]  /*4210*/  ISETP.GE.AND.EX P3, PT, R14, UR17, PT, P3 ;  /* 0x000000110e007c0c */ /* 0x000fe4000bf66330 */
[----:B------:R-:W-:-:S11]  /*4220*/  MOV R19, R11 ;  /* 0x0000000b00137202 */ /* 0x000fd60000000f00 */
[----:B------:R-:W0:Y:S01]  /*4230*/  @!P3 LDC.64 R2, c[0x0][0x3e0] ;  /* 0x0000f800ff02bb82 */ /* 0x000e220000000a00 */
[----:B------:R-:W-:Y:S01]  /*4240*/  @!P3 IMAD.MOV.U32 R15, RZ, RZ, R21 ;  /* 0x000000ffff0fb224 */ /* 0x000fe200078e0015 */
[----:B------:R-:W-:-:S06]  /*4250*/  @P3 LOP3.LUT R0, R0, 0x20000000, RZ, 0xfc, !PT ;  /* 0x2000000000003812 */ /* 0x000fcc00078efcff */
[----:B------:R-:W2:Y:S01]  /*4260*/  @!P3 LDC.64 R124, c[0x0][0x390] ;  /* 0x0000e400ff7cbb82 */ /* 0x000ea20000000a00 */
[----:B0-----:R-:W-:-:S04]  /*4270*/  @!P3 IMAD R14, R14, R2, RZ ;  /* 0x000000020e0eb224 */ /* 0x001fc800078e02ff */
[----:B------:R-:W-:Y:S01]  /*4280*/  @!P3 IMAD R3, R118, R3, R14 ;  /* 0x000000037603b224 */ /* 0x000fe200078e020e */
[----:B------:R-:W-:-:S05]  /*4290*/  @!P3 MOV R14, R18 ;  /* 0x00000012000eb202 */ /* 0x000fca0000000f00 */
[----:B------:R-:W-:Y:S01]  /*42a0*/  @!P3 IMAD.WIDE.U32 R14, R118, R2, R14 ;  /* 0x00000002760eb225 */ /* 0x000fe200078e000e */
[----:B------:R-:W-:-:S04]  /*42b0*/  SHF.R.S32.HI R118, RZ, 0x1f, R120 ;  /* 0x0000001fff767819 */ /* 0x000fc80000011478 */
[----:B------:R-:W-:Y:S02]  /*42c0*/  @!P3 IADD3 R2, PT, PT, R15, R3, RZ ;  /* 0x000000030f02b210 */ /* 0x000fe40007ffe0ff */
[----:B--2---:R-:W-:-:S04]  /*42d0*/  @!P3 LEA R124, P4, R14, R124, 0x2 ;  /* 0x0000007c0e7cb211 */ /* 0x004fc800078810ff */
[----:B------:R-:W-:Y:S02]  /*42e0*/  @!P3 LEA.HI.X R125, R14, R125, R2, 0x2, P4 ;  /* 0x0000007d0e7db211 */ /* 0x000fe400020f1402 */
        /* <DEDUP_REMOVED lines=8> */
[----:B------:R-:W2:Y:S01]  /*4370*/  @!P4 LDC.64 R14, c[0x0][0x390] ;  /* 0x0000e400ff0ecb82 */ /* 0x000ea20000000a00 */
[----:B0-----:R-:W-:-:S04]  /*4380*/  @!P4 IMAD R118, R118, R2, RZ ;  /* 0x000000027676c224 */ /* 0x001fc800078e02ff */
[----:B------:R-:W-:Y:S02]  /*4390*/  @!P4 IMAD R3, R120, R3, R118 ;  /* 0x000000037803c224 */ /* 0x000fe400078e0276 */
[----:B------:R-:W-:-:S04]  /*43a0*/  @!P4 IMAD.MOV.U32 R118, RZ, RZ, R18 ;  /* 0x000000ffff76c224 */ /* 0x000fc800078e0012 */
        /* <DEDUP_REMOVED lines=9> */
[----:B------:R-:W-:Y:S02]  /*4440*/  @!P5 MOV R15, R21 ;  /* 0x00000015000fd202 */ /* 0x000fe40000000f00 */
[----:B------:R-:W-:-:S05]  /*4450*/  @P5 LOP3.LUT R0, R0, 0x80000000, RZ, 0xfc, !PT ;  /* 0x8000000000005812 */ /* 0x000fca00078efcff */
[----:B------:R-:W2:Y:S01]  /*4460*/  @!P5 LDC.64 R118, c[0x0][0x390] ;  /* 0x0000e400ff76db82 */ /* 0x000ea20000000a00 */
[----:B0-----:R-:W-:-:S04]  /*4470*/  @!P5 IMAD R14, R14, R2, RZ ;  /* 0x000000020e0ed224 */ /* 0x001fc800078e02ff */
[----:B------:R-:W-:Y:S01]  /*4480*/  @!P5 IMAD R3, R120, R3, R14 ;  /* 0x000000037803d224 */ /* 0x000fe200078e020e */
[----:B------:R-:W-:-:S05]  /*4490*/  @!P5 MOV R14, R18 ;  /* 0x00000012000ed202 */ /* 0x000fca0000000f00 */
[----:B------:R-:W-:-:S04]  /*44a0*/  @!P5 IMAD.WIDE.U32 R14, R120, R2, R14 ;  /* 0x00000002780ed225 */ /* 0x000fc800078e000e */
[----:B------:R-:W-:Y:S01]  /*44b0*/  @!P5 IMAD.IADD R2, R15, 0x1, R3 ;  /* 0x000000010f02d824 */ /* 0x000fe200078e0203 */
[----:B--2---:R-:W-:-:S04]  /*44c0*/  @!P5 LEA R118, P6, R14, R118, 0x2 ;  /* 0x000000760e76d211 */ /* 0x004fc800078c10ff */
[----:B------:R-:W-:Y:S02]  /*44d0*/  @!P5 LEA.HI.X R119, R14, R119, R2, 0x2, P6 ;  /* 0x000000770e77d211 */ /* 0x000fe400030f1402 */
[----:B------:R-:W-:Y:S02]  /*44e0*/  SHF.R.S32.HI R14, RZ, 0x1f, R7 ;  /* 0x0000001fff0e7819 */ /* 0x000fe40000011407 */
[----:B------:R-:W-:Y:S02]  /*44f0*/  ISETP.GE.U32.AND P6, PT, R7, UR16, PT ;  /* 0x0000001007007c0c */ /* 0x000fe4000bfc6070 */
[----:B------:R-:W-:Y:S02]  /*4500*/  LOP3.LUT P5, RZ, R0, 0x1000000, RZ, 0xc0, !PT ;  /* 0x0100000000ff7812 */ /* 0x000fe400078ac0ff */
[----:B------:R-:W-:-:S13]  /*4510*/  ISETP.GE.AND.EX P6, PT, R14, UR17, PT, P6 ;  /* 0x000000110e007c0c */ /* 0x000fda000bfc6360 */
[----:B------:R-:W0:Y:S01]  /*4520*/  @!P6 LDC.64 R2, c[0x0][0x3e0] ;  /* 0x0000f800ff02eb82 */ /* 0x000e220000000a00 */
[----:B------:R-:W-:-:S07]  /*4530*/  @!P6 IMAD.MOV.U32 R15, RZ, RZ, R21 ;  /* 0x000000ffff0fe224 */ /* 0x000fce00078e0015 */
[----:B------:R-:W2:Y:S01]  /*4540*/  @!P6 LDC.64 R120, c[0x0][0x390] ;  /* 0x0000e400ff78eb82 */ /* 0x000ea20000000a00 */
[----:B0-----:R-:W-:-:S04]  /*4550*/  @!P6 IMAD R14, R14, R2, RZ ;  /* 0x000000020e0ee224 */ /* 0x001fc800078e02ff */
[C---:B------:R-:W-:Y:S01]  /*4560*/  @!P6 IMAD R31, R7.reuse, R3, R14 ;  /* 0x00000003071fe224 */ /* 0x040fe200078e020e */
[----:B------:R-:W-:Y:S02]  /*4570*/  @!P6 MOV R14, R18 ;  /* 0x00000012000ee202 */ /* 0x000fe40000000f00 */
[----:B-1----:R-:W-:Y:S02]  /*4580*/  MOV R21, R9 ;  /* 0x0000000900157202 */ /* 0x002fe40000000f00 */
[----:B------:R-:W3:Y:S01]  /*4590*/  LDL.LU.64 R8, [R1+0x380] ;  /* 0x0003800001087983 */ /* 0x000ee20000300a00 */
[----:B------:R-:W-:Y:S01]  /*45a0*/  @!P6 IMAD.WIDE.U32 R2, R7, R2, R14 ;  /* 0x000000020702e225 */ /* 0x000fe200078e000e */
[----:B------:R-:W-:Y:S02]  /*45b0*/  MOV R14, R4 ;  /* 0x00000004000e7202 */ /* 0x000fe40000000f00 */
[----:B------:R-:W4:Y:S01]  /*45c0*/  LDL.LU R7, [R1+0x378] ;  /* 0x0003780001077983 */ /* 0x000f220000300800 */
[----:B------:R-:W-:Y:S01]  /*45d0*/  IMAD.MOV.U32 R15, RZ, RZ, R5 ;  /* 0x000000ffff0f7224 */ /* 0x000fe200078e0005 */
[----:B------:R-:W-:-:S02]  /*45e0*/  MOV R18, R10 ;  /* 0x0000000a00127202 */ /* 0x000fc40000000f00 */
[----:B------:R-:W3:Y:S01]  /*45f0*/  LDL.LU.64 R4, [R1+0x370] ;  /* 0x0003700001047983 */ /* 0x000ee20000300a00 */
[----:B------:R-:W-:Y:S02]  /*4600*/  @!P6 IADD3 R3, PT, PT, R3, R31, RZ ;  /* 0x0000001f0303e210 */ /* 0x000fe40007ffe0ff */
[C---:B--2---:R-:W-:Y:S01]  /*4610*/  @!P6 LEA R120, P4, R2.reuse, R120, 0x2 ;  /* 0x000000780278e211 */ /* 0x044fe200078810ff */
[----:B------:R-:W2:Y:S03]  /*4620*/  LDL.LU.64 R10, [R1+0x388] ;  /* 0x00038800010a7983 */ /* 0x000ea60000300a00 */
[----:B------:R-:W-:Y:S02]  /*4630*/  @!P6 LEA.HI.X R121, R2, R121, R3, 0x2, P4 ;  /* 0x000000790279e211 */ /* 0x000fe400020f1403 */
[----:B------:R-:W-:-:S06]  /*4640*/  CS2R R2, SRZ ;  /* 0x0000000000027805 */ /* 0x000fcc000001ff00 */
[----:B---3--:R0:W3:Y:S02]  /*4650*/  @!P5 LDG.E.64 R2, desc[UR14][R4.64] ;  /* 0x0000000e0402d981 */ /* 0x0080e4000c1e1b00 */
[----:B0-----:R-:W-:-:S06]  /*4660*/  CS2R R4, SRZ ;  /* 0x0000000000047805 */ /* 0x001fcc000001ff00 */
[----:B----4-:R0:W4:Y:S02]  /*4670*/  @!P3 LDG.E.64 R4, desc[UR14][R6.64] ;  /* 0x0000000e0604b981 */ /* 0x010124000c1e1b00 */
[----:B0-----:R-:W-:-:S06]  /*4680*/  CS2R R6, SRZ ;  /* 0x0000000000067805 */ /* 0x001fcc000001ff00 */
[----:B------:R0:W2:Y:S02]  /*4690*/  @!P2 LDG.E.64 R6, desc[UR14][R8.64] ;  /* 0x0000000e0806a981 */ /* 0x0000a4000c1e1b00 */
[----:B0-----:R-:W-:Y:S02]  /*46a0*/  CS2R R8, SRZ ;  /* 0x0000000000087805 */ /* 0x001fe4000001ff00 */
[----:B--2---:R-:W-:-:S05]  /*46b0*/  @!P2 MOV R9, R6 ;  /* 0x000000060009a202 */ /* 0x004fca0000000f00 */
[----:B------:R0:W-:Y:S02]  /*46c0*/  STL [R1+0x22c], R9 ;  /* 0x00022c0901007387 */ /* 0x0001e40000100800 */
[----:B0-----:R-:W-:-:S06]  /*46d0*/  HFMA2 R9, -RZ, RZ, 0, 0 ;  /* 0x00000000ff097431 */ /* 0x001fcc00000001ff */
[----:B------:R0:W2:Y:S01]  /*46e0*/  @!P1 LDG.E.64 R8, desc[UR14][R10.64] ;  /* 0x0000000e0a089981 */ /* 0x0000a2000c1e1b00 */
[----:B------:R-:W-:Y:S02]  /*46f0*/  LOP3.LUT P4, RZ, R0, 0x100000, RZ, 0xc0, !PT ;  /* 0x0010000000ff7812 */ /* 0x000fe4000788c0ff */
[----:B0-----:R-:W-:Y:S01]  /*4700*/  CS2R R10, SRZ ;  /* 0x00000000000a7805 */ /* 0x001fe2000001ff00 */
[----:B------:R-:W-:Y:S01]  /*4710*/  HFMA2 R31, -RZ, RZ, 0, 0 ;  /* 0x00000000ff1f7431 */ /* 0x000fe200000001ff */
[----:B---3--:R-:W-:Y:S01]  /*4720*/  @!P5 MOV R31, R2 ;  /* 0x00000002001fd202 */ /* 0x008fe20000000f00 */
[----:B------:R0:W-:Y:S04]  /*4730*/  STL [R1+0x350], R120 ;  /* 0x0003507801007387 */ /* 0x0001e80000100800 */
[----:B------:R1:W-:Y:S01]  /*4740*/  STL [R1+0x34c], R121 ;  /* 0x00034c7901007387 */ /* 0x0003e20000100800 */
[----:B0-----:R-:W-:-:S03]  /*4750*/  MOV R120, R14 ;  /* 0x0000000e00787202 */ /* 0x001fc60000000f00 */
[----:B------:R0:W-:Y:S01]  /*4760*/  STL [R1+0x224], R31 ;  /* 0x0002241f01007387 */ /* 0x0001e20000100800 */
[----:B-1----:R-:W-:Y:S01]  /*4770*/  IMAD.MOV.U32 R121, RZ, RZ, R15 ;  /* 0x000000ffff797224 */ /* 0x002fe200078e000f */
[----:B------:R-:W-:Y:S02]  /*4780*/  CS2R R14, SRZ ;  /* 0x00000000000e7805 */ /* 0x000fe4000001ff00 */
[----:B----4-:R-:W-:Y:S01]  /*4790*/  @!P3 MOV R15, R4 ;  /* 0x00000004000fb202 */ /* 0x010fe20000000f00 */
[----:B0-----:R-:W3:Y:S04]  /*47a0*/  LDL.LU R31, [R1+0x238] ;  /* 0x00023800011f7983 */ /* 0x001ee80000300800 */
[----:B------:R0:W-:Y:S04]  /*47b0*/  STL [R1+0x220], R15 ;  /* 0x0002200f01007387 */ /* 0x0001e80000100800 */
[----:B0-----:R-:W4:Y:S01]  /*47c0*/  LDL.LU R15, [R1+0x230] ;  /* 0x00023000010f7983 */ /* 0x001f220000300800 */
[----:B--2---:R-:W-:-:S05]  /*47d0*/  @!P1 IMAD.MOV.U32 R11, RZ, RZ, R8 ;  /* 0x000000ffff0b9224 */ /* 0x004fca00078e0008 */
[----:B------:R0:W-:Y:S02]  /*47e0*/  STL [R1+0x234], R11 ;  /* 0x0002340b01007387 */ /* 0x0001e40000100800 */
[----:B0-----:R-:W-:-:S06]  /*47f0*/  HFMA2 R11, -RZ, RZ, 0, 0 ;  /* 0x00000000ff0b7431 */ /* 0x001fcc00000001ff */
[----:B------:R0:W2:Y:S01]  /*4800*/  @!P4 LDG.E.64 R10, desc[UR14][R12.64] ;  /* 0x0000000e0c0ac981 */ /* 0x0000a2000c1e1b00 */
[----:B------:R-:W-:-:S05]  /*4810*/  @!P3 IMAD.MOV.U32 R14, RZ, RZ, R5 ;  /* 0x000000ffff0eb224 */ /* 0x000fca00078e0005 */
[----:B------:R1:W-:Y:S02]  /*4820*/  STL [R1+0x218], R14 ;  /* 0x0002180e01007387 */ /* 0x0003e40000100800 */
[----:B-1----:R-:W-:Y:S02]  /*4830*/  HFMA2 R14, -RZ, RZ, 0, 0 ;  /* 0x00000000ff0e7431 */ /* 0x002fe400000001ff */
[----:B------:R-:W-:-:S05]  /*4840*/  @!P2 IMAD.MOV.U32 R14, RZ, RZ, R7 ;  /* 0x000000ffff0ea224 */ /* 0x000fca00078e0007 */
[----:B------:R1:W-:Y:S01]  /*4850*/  STL [R1+0x214], R14 ;  /* 0x0002140e01007387 */ /* 0x0003e20000100800 */
[----:B0-----:R-:W-:Y:S02]  /*4860*/  CS2R R12, SRZ ;  /* 0x00000000000c7805 */ /* 0x001fe4000001ff00 */
[----:B-1----:R-:W-:Y:S02]  /*4870*/  MOV R14, RZ ;  /* 0x000000ff000e7202 */ /* 0x002fe40000000f00 */
[----:B------:R-:W-:-:S05]  /*4880*/  @!P1 MOV R14, R9 ;  /* 0x00000009000e9202 */ /* 0x000fca0000000f00 */
[----:B------:R0:W-:Y:S01]  /*4890*/  STL [R1+0x210], R14 ;  /* 0x0002100e01007387 */ /* 0x0001e20000100800 */
[----:B------:R-:W-:Y:S01]  /*48a0*/  LOP3.LUT P3, RZ, R0, 0x80000, RZ, 0xc0, !PT ;  /* 0x0008000000ff7812 */ /* 0x000fe2000786c0ff */
[----:B0-----:R-:W-:Y:S02]  /*48b0*/  IMAD.MOV.U32 R14, RZ, RZ, RZ ;  /* 0x000000ffff0e7224 */ /* 0x001fe400078e00ff */
[----:B------:R0:W-:Y:S02]  /*48c0*/  STL.64 [R1+0x28], R6 ;  /* 0x0000280601007387 */ /* 0x0001e40000100a00 */
[----:B0-----:R-:W-:Y:S02]  /*48d0*/  CS2R R6, SRZ ;  /* 0x0000000000067805 */ /* 0x001fe4000001ff00 */
[----:B--2---:R-:W-:Y:S02]  /*48e0*/  @!P4 MOV R13, R10 ;  /* 0x0000000a000dc202 */ /* 0x004fe40000000f00 */
[----:B------:R-:W-:-:S03]  /*48f0*/  @!P4 MOV R14, R11 ;  /* 0x0000000b000ec202 */ /* 0x000fc60000000f00 */
[----:B------:R0:W-:Y:S04]  /*4900*/  STL [R1+0x240], R13 ;  /* 0x0002400d01007387 */ /* 0x0001e80000100800 */
[----:B------:R3:W-:Y:S01]  /*4910*/  STL [R1+0x228], R14 ;  /* 0x0002280e01007387 */ /* 0x0007e20000100800 */
[----:B0-----:R-:W-:Y:S01]  /*4920*/  IMAD.MOV.U32 R13, RZ, RZ, RZ ;  /* 0x000000ffff0d7224 */ /* 0x001fe200078e00ff */
[----:B---3--:R-:W-:-:S05]  /*4930*/  @!P0 MOV R14, R31 ;  /* 0x0000001f000e8202 */ /* 0x008fca0000000f00 */
[----:B----4-:R0:W2:Y:S01]  /*4940*/  @!P0 LDG.E.64 R12, desc[UR14][R14.64] ;  /* 0x0000000e0e0c8981 */ /* 0x0100a2000c1e1b00 */
[----:B------:R-:W-:Y:S02]  /*4950*/  LOP3.LUT P4, RZ, R0, 0x10000, RZ, 0xc0, !PT ;  /* 0x0001000000ff7812 */ /* 0x000fe4000788c0ff */
[----:B0-----:R-:W-:-:S11]  /*4960*/  CS2R R14, SRZ ;  /* 0x00000000000e7805 */ /* 0x001fd6000001ff00 */
[----:B------:R0:W3:Y:S04]  /*4970*/  @!P4 LDG.E.64 R6, desc[UR14][R26.64] ;  /* 0x0000000e1a06c981 */ /* 0x0000e8000c1e1b00 */
[----:B------:R1:W4:Y:S01]  /*4980*/  @!P3 LDG.E.64 R14, desc[UR14][R122.64] ;  /* 0x0000000e7a0eb981 */ /* 0x000322000c1e1b00 */
[----:B0-----:R-:W-:Y:S02]  /*4990*/  MOV R26, R28 ;  /* 0x0000001c001a7202 */ /* 0x001fe40000000f00 */
[----:B------:R-:W-:Y:S02]  /*49a0*/  MOV R27, R29 ;  /* 0x0000001d001b7202 */ /* 0x000fe40000000f00 */
[----:B------:R-:W2:Y:S01]  /*49b0*/  LDL.LU.64 R28, [R1+0x360] ;  /* 0x00036000011c7983 */ /* 0x000ea20000300a00 */
[----:B------:R-:W-:Y:S01]  /*49c0*/  LOP3.LUT P2, RZ, R0, 0x40000, RZ, 0xc0, !PT ;  /* 0x0004000000ff7812 */ /* 0x000fe2000784c0ff */
[----:B------:R-:W-:Y:S01]  /*49d0*/  IMAD.MOV.U32 R16, RZ, RZ, RZ ;  /* 0x000000ffff107224 */ /* 0x000fe200078e00ff */
[----:B------:R-:W-:Y:S01]  /*49e0*/  @!P5 MOV R16, R3 ;  /* 0x000000030010d202 */ /* 0x000fe20000000f00 */
[----:B------:R0:W-:Y:S01]  /*49f0*/  STL.64 [R1+0x18], R2 ;  /* 0x0000180201007387 */ /* 0x0001e20000100a00 */
[----:B-1----:R-:W-:Y:S01]  /*4a00*/  CS2R R122, SRZ ;  /* 0x00000000007a7805 */ /* 0x002fe2000001ff00 */
[----:B------:R-:W-:Y:S01]  /*4a10*/  HFMA2 R31, -RZ, RZ, 0, 0 ;  /* 0x00000000ff1f7431 */ /* 0x000fe200000001ff */
[----:B0-----:R-:W-:-:S07]  /*4a20*/  CS2R R2, SRZ ;  /* 0x0000000000027805 */ /* 0x001fce000001ff00 */
[----:B------:R0:W3:Y:S04]  /*4a30*/  @!P2 LDG.E.64 R2, desc[UR14][R22.64] ;  /* 0x0000000e1602a981 */ /* 0x0000e8000c1e1b00 */
[----:B------:R1:W-:Y:S01]  /*4a40*/  STL.64 [R1+0x30], R8 ;  /* 0x0000300801007387 */ /* 0x0003e20000100a00 */
[----:B0-----:R-:W-:Y:S01]  /*4a50*/  MOV R22, R24 ;  /* 0x0000001800167202 */ /* 0x001fe20000000f00 */
[----:B------:R-:W-:Y:S02]  /*4a60*/  IMAD.MOV.U32 R23, RZ, RZ, R25 ;  /* 0x000000ffff177224 */ /* 0x000fe400078e0019 */
[----:B------:R-:W3:Y:S01]  /*4a70*/  LDL.LU.64 R24, [R1+0x368] ;  /* 0x0003680001187983 */ /* 0x000ee20000300a00 */
[----:B-1----:R-:W-:Y:S01]  /*4a80*/  HFMA2 R8, -RZ, RZ, 0, 0 ;  /* 0x00000000ff087431 */ /* 0x002fe200000001ff */
[----:B------:R-:W-:Y:S01]  /*4a90*/  MOV R9, RZ ;  /* 0x000000ff00097202 */ /* 0x000fe20000000f00 */
[----:B----4-:R-:W-:Y:S01]  /*4aa0*/  @!P3 IMAD.MOV.U32 R31, RZ, RZ, R14 ;  /* 0x000000ffff1fb224 */ /* 0x010fe200078e000e */
[----:B------:R-:W-:-:S02]  /*4ab0*/  @!P3 MOV R123, R15 ;  /* 0x0000000f007bb202 */ /* 0x000fc40000000f00 */
[----:B------:R-:W-:-:S13]  /*4ac0*/  LOP3.LUT P3, RZ, R0, 0x8000, RZ, 0xc0, !PT ;  /* 0x0000800000ff7812 */ /* 0x000fda000786c0ff */
[----:B--2---:R0:W2:Y:S01]  /*4ad0*/  @!P3 LDG.E.64 R8, desc[UR14][R28.64] ;  /* 0x0000000e1c08b981 */ /* 0x0040a2000c1e1b00 */
[----:B------:R-:W-:-:S03]  /*4ae0*/  LOP3.LUT P1, RZ, R0, 0x20000, RZ, 0xc0, !PT ;  /* 0x0002000000ff7812 */ /* 0x000fc6000782c0ff */
[----:B------:R1:W-:Y:S02]  /*4af0*/  STL [R1+0x248], R31 ;  /* 0x0002481f01007387 */ /* 0x0003e40000100800 */
[----:B-1----:R-:W-:Y:S02]  /*4b00*/  HFMA2 R31, -RZ, RZ, 0, 0 ;  /* 0x00000000ff1f7431 */ /* 0x002fe400000001ff */
[----:B---3--:R-:W-:Y:S01]  /*4b10*/  @!P2 IMAD.MOV.U32 R31, RZ, RZ, R3 ;  /* 0x000000ffff1fa224 */ /* 0x008fe200078e0003 */
[----:B------:R1:W-:Y:S04]  /*4b20*/  STL.64 [R1+0x20], R4 ;  /* 0x0000200401007387 */ /* 0x0003e80000100a00 */
[----:B------:R3:W-:Y:S01]  /*4b30*/  STL [R1+0x230], R31 ;  /* 0x0002301f01007387 */ /* 0x0007e20000100800 */
[----:B-1----:R-:W-:Y:S01]  /*4b40*/  CS2R R4, SRZ ;  /* 0x0000000000047805 */ /* 0x002fe2000001ff00 */
[----:B---3--:R-:W-:-:S02]  /*4b50*/  HFMA2 R31, -RZ, RZ, 0, 0 ;  /* 0x00000000ff1f7431 */ /* 0x008fc400000001ff */
[----:B------:R-:W-:-:S03]  /*4b60*/  @!P4 IMAD.MOV.U32 R31, RZ, RZ, R7 ;  /* 0x000000ffff1fc224 */ /* 0x000fc600078e0007 */
[----:B------:R1:W3:Y:S04]  /*4b70*/  @!P1 LDG.E.64 R4, desc[UR14][R24.64] ;  /* 0x0000000e18049981 */ /* 0x0002e8000c1e1b00 */
[----:B------:R4:W-:Y:S02]  /*4b80*/  STL [R1+0x23c], R31 ;  /* 0x00023c1f01007387 */ /* 0x0009e40000100800 */
[----:B----4-:R-:W-:Y:S02]  /*4b90*/  HFMA2 R31, -RZ, RZ, 0, 0 ;  /* 0x00000000ff1f7431 */ /* 0x010fe400000001ff */
[----:B0-----:R-:W-:Y:S01]  /*4ba0*/  IMAD.MOV.U32 R28, RZ, RZ, R32 ;  /* 0x000000ffff1c7224 */ /* 0x001fe200078e0020 */
[----:B------:R-:W-:Y:S02]  /*4bb0*/  MOV R29, R33 ;  /* 0x00000021001d7202 */ /* 0x000fe40000000f00 */
[----:B------:R-:W4:Y:S01]  /*4bc0*/  LDL.LU.64 R32, [R1+0x358] ;  /* 0x0003580001207983 */ /* 0x000f220000300a00 */
[----:B--2---:R-:W-:-:S05]  /*4bd0*/  @!P3 MOV R31, R8 ;  /* 0x00000008001fb202 */ /* 0x004fca0000000f00 */
[----:B------:R0:W-:Y:S04]  /*4be0*/  STL [R1+0x268], R31 ;  /* 0x0002681f01007387 */ /* 0x0001e80000100800 */
[----:B0-----:R-:W2:Y:S01]  /*4bf0*/  LDL.LU R31, [R1+0x354] ;  /* 0x00035400011f7983 */ /* 0x001ea20000300800 */
[----:B------:R-:W-:Y:S02]  /*4c00*/  @!P2 MOV R122, R2 ;  /* 0x00000002007aa202 */ /* 0x000fe40000000f00 */
[----:B------:R-:W-:Y:S02]  /*4c10*/  LOP3.LUT P2, RZ, R0, 0x4000, RZ, 0xc0, !PT ;  /* 0x0000400000ff7812 */ /* 0x000fe4000784c0ff */
[----:B-1----:R-:W-:Y:S01]  /*4c20*/  MOV R24, R22 ;  /* 0x0000001600187202 */ /* 0x002fe20000000f00 */
[----:B------:R-:W-:Y:S01]  /*4c30*/  IMAD.MOV.U32 R22, RZ, RZ, R120 ;  /* 0x000000ffff167224 */ /* 0x000fe200078e0078 */
[----:B------:R-:W-:-:S02]  /*4c40*/  MOV R25, R23 ;  /* 0x0000001700197202 */ /* 0x000fc40000000f00 */
[----:B------:R-:W-:Y:S02]  /*4c50*/  MOV R23, R121 ;  /* 0x0000007900177202 */ /* 0x000fe40000000f00 */
[----:B------:R-:W-:Y:S01]  /*4c60*/  CS2R R120, SRZ ;  /* 0x0000000000787805 */ /* 0x000fe2000001ff00 */
[----:B------:R0:W-:Y:S01]  /*4c70*/  STL.64 [R1+0x38], R10 ;  /* 0x0000380a01007387 */ /* 0x0001e20000100a00 */
[----:B---3--:R-:W-:Y:S01]  /*4c80*/  @!P1 MOV R121, R4 ;  /* 0x0000000400799202 */ /* 0x008fe20000000f00 */
[----:B------:R-:W-:Y:S01]  /*4c90*/  @!P1 IMAD.MOV.U32 R120, RZ, RZ, R5 ;  /* 0x000000ffff789224 */ /* 0x000fe200078e0005 */
[----:B------:R-:W-:Y:S01]  /*4ca0*/  LOP3.LUT P1, RZ, R0, 0x2000, RZ, 0xc0, !PT ;  /* 0x0000200000ff7812 */ /* 0x000fe2000782c0ff */
[----:B0-----:R-:W-:Y:S02]  /*4cb0*/  IMAD.MOV.U32 R10, RZ, RZ, RZ ;  /* 0x000000ffff0a7224 */ /* 0x001fe400078e00ff */
[----:B------:R-:W-:Y:S01]  /*4cc0*/  HFMA2 R11, -RZ, RZ, 0, 0 ;  /* 0x00000000ff0b7431 */ /* 0x000fe200000001ff */
[----:B------:R0:W-:Y:S02]  /*4cd0*/  STL.64 [R1+0x40], R14 ;  /* 0x0000400e01007387 */ /* 0x0001e40000100a00 */
[----:B0-----:R-:W-:-:S07]  /*4ce0*/  CS2R R14, SRZ ;  /* 0x00000000000e7805 */ /* 0x001fce000001ff00 */
[----:B----4-:R-:W3:Y:S04]  /*4cf0*/  @!P1 LDG.E.64 R14, desc[UR14][R32.64] ;  /* 0x0000000e200e9981 */ /* 0x010ee8000c1e1b00 */
[----:B--2---:R0:W2:Y:S04]  /*4d00*/  @!P2 LDG.E.64 R10, desc[UR14][R30.64] ;  /* 0x0000000e1e0aa981 */ /* 0x0040a8000c1e1b00 */
[----:B------:R1:W-:Y:S02]  /*4d10*/  STL [R1+0x250], R122 ;  /* 0x0002507a01007387 */ /* 0x0003e40000100800 */
[----:B-1----:R-:W-:Y:S01]  /*4d20*/  IMAD.MOV.U32 R122, RZ, RZ, RZ ;  /* 0x000000ffff7a7224 */ /* 0x002fe200078e00ff */
[----:B------:R-:W-:-:S02]  /*4d30*/  @!P4 MOV R122, R6 ;  /* 0x00000006007ac202 */ /* 0x000fc40000000f00 */
[----:B------:R-:W-:Y:S01]  /*4d40*/  LOP3.LUT P4, RZ, R0, 0x1000, RZ, 0xc0, !PT ;  /* 0x0000100000ff7812 */ /* 0x000fe2000788c0ff */
[----:B------:R1:W-:Y:S04]  /*4d50*/  STL.64 [R1+0x48], R2 ;  /* 0x0000480201007387 */ /* 0x0003e80000100a00 */
[----:B------:R4:W-:Y:S01]  /*4d60*/  STL [R1+0x260], R122 ;  /* 0x0002607a01007387 */ /* 0x0009e20000100800 */
[----:B0-----:R-:W-:Y:S02]  /*4d70*/  MOV R31, RZ ;  /* 0x000000ff001f7202 */ /* 0x001fe40000000f00 */
[----:B-1----:R-:W-:Y:S01]  /*4d80*/  CS2R R2, SRZ ;  /* 0x0000000000027805 */ /* 0x002fe2000001ff00 */
[----:B----4-:R-:W-:Y:S01]  /*4d90*/  IMAD.MOV.U32 R122, RZ, RZ, RZ ;  /* 0x000000ffff7a7224 */ /* 0x010fe200078e00ff */
[----:B------:R-:W-:-:S02]  /*4da0*/  @!P3 MOV R122, R9 ;  /* 0x00000009007ab202 */ /* 0x000fc40000000f00 */
[----:B------:R-:W-:Y:S02]  /*4db0*/  LOP3.LUT P3, RZ, R0, 0x800, RZ, 0xc0, !PT ;  /* 0x0000080000ff7812 */ /* 0x000fe4000786c0ff */
[----:B------:R-:W4:Y:S04]  /*4dc0*/  @!P4 LDG.E.64 R2, desc[UR14][R34.64] ;  /* 0x0000000e2202c981 */ /* 0x000f28000c1e1b00 */
[----:B------:R0:W-:Y:S04]  /*4dd0*/  STL [R1+0x244], R122 ;  /* 0x0002447a01007387 */ /* 0x0001e80000100800 */
[----:B------:R1:W-:Y:S01]  /*4de0*/  STL.64 [R1+0x50], R4 ;  /* 0x0000500401007387 */ /* 0x0003e20000100a00 */
[----:B0-----:R-:W-:Y:S01]  /*4df0*/  IMAD.MOV.U32 R122, RZ, RZ, RZ ;  /* 0x000000ffff7a7224 */ /* 0x001fe200078e00ff */
[----:B-1----:R-:W-:-:S02]  /*4e00*/  CS2R R4, SRZ ;  /* 0x0000000000047805 */ /* 0x002fc4000001ff00 */
[----:B------:R0:W-:Y:S04]  /*4e10*/  STL.64 [R1+0x58], R6 ;  /* 0x0000580601007387 */ /* 0x0001e80000100a00 */
[----:B------:R-:W4:Y:S01]  /*4e20*/  @!P3 LDG.E.64 R4, desc[UR14][R36.64] ;  /* 0x0000000e2404b981 */ /* 0x000f22000c1e1b00 */
[----:B0-----:R-:W-:-:S03]  /*4e30*/  CS2R R6, SRZ ;  /* 0x0000000000067805 */ /* 0x001fc6000001ff00 */
[----:B------:R0:W-:Y:S02]  /*4e40*/  STL.64 [R1+0x60], R8 ;  /* 0x0000600801007387 */ /* 0x0001e40000100a00 */
[----:B0-----:R-:W-:Y:S02]  /*4e50*/  HFMA2 R8, -RZ, RZ, 0, 0 ;  /* 0x00000000ff087431 */ /* 0x001fe400000001ff */
[----:B------:R-:W-:Y:S01]  /*4e60*/  IMAD.MOV.U32 R9, RZ, RZ, RZ ;  /* 0x000000ffff097224 */ /* 0x000fe200078e00ff */
[----:B--2---:R-:W-:Y:S02]  /*4e70*/  @!P2 MOV R31, R10 ;  /* 0x0000000a001fa202 */ /* 0x004fe40000000f00 */
[----:B------:R-:W-:Y:S02]  /*4e80*/  @!P2 MOV R122, R11 ;  /* 0x0000000b007aa202 */ /* 0x000fe40000000f00 */
[----:B------:R-:W-:Y:S01]  /*4e90*/  LOP3.LUT P2, RZ, R0, 0x400, RZ, 0xc0, !PT ;  /* 0x0000040000ff7812 */ /* 0x000fe2000784c0ff */
[----:B------:R0:W-:Y:S02]  /*4ea0*/  STL [R1+0x270], R31 ;  /* 0x0002701f01007387 */ /* 0x0001e40000100800 */
[----:B0-----:R-:W-:-:S02]  /*4eb0*/  CS2R R30, SRZ ;  /* 0x00000000001e7805 */ /* 0x001fc4000001ff00 */
[----:B---3--:R-:W-:Y:S01]  /*4ec0*/  @!P1 IMAD.MOV.U32 R31, RZ, RZ, R14 ;  /* 0x000000ffff1f9224 */ /* 0x008fe200078e000e */
[----:B------:R-:W-:-:S07]  /*4ed0*/  @!P1 MOV R30, R15 ;  /* 0x0000000f001e9202 */ /* 0x000fce0000000f00 */
[----:B------:R-:W2:Y:S01]  /*4ee0*/  @!P2 LDG.E.64 R6, desc[UR14][R38.64] ;  /* 0x0000000e2606a981 */ /* 0x000ea2000c1e1b00 */
[----:B------:R-:W-:-:S13]  /*4ef0*/  LOP3.LUT P1, RZ, R0, 0x200, RZ, 0xc0, !PT ;  /* 0x0000020000ff7812 */ /* 0x000fda000782c0ff */
[----:B------:R-:W3:Y:S04]  /*4f00*/  @!P1 LDG.E.64 R8, desc[UR14][R40.64] ;  /* 0x0000000e28089981 */ /* 0x000ee8000c1e1b00 */
[----:B------:R-:W-:Y:S04]  /*4f10*/  STL [R1+0x278], R31 ;  /* 0x0002781f01007387 */ /* 0x000fe80000100800 */
[----:B------:R0:W-:Y:S02]  /*4f20*/  STL [R1+0x254], R30 ;  /* 0x0002541e01007387 */ /* 0x0001e40000100800 */
[----:B0-----:R-:W-:-:S02]  /*4f30*/  CS2R R30, SRZ ;  /* 0x00000000001e7805 */ /* 0x001fc4000001ff00 */
[----:B----4-:R-:W-:Y:S01]  /*4f40*/  @!P4 MOV R31, R2 ;  /* 0x00000002001fc202 */ /* 0x010fe20000000f00 */
[----:B------:R-:W-:Y:S01]  /*4f50*/  @!P4 IMAD.MOV.U32 R30, RZ, RZ, R3 ;  /* 0x000000ffff1ec224 */ /* 0x000fe200078e0003 */
[----:B------:R-:W-:Y:S01]  /*4f60*/  LOP3.LUT P4, RZ, R0, 0x100, RZ, 0xc0, !PT ;  /* 0x0000010000ff7812 */ /* 0x000fe2000788c0ff */
[----:B------:R0:W-:Y:S04]  /*4f70*/  STL.64 [R1+0x68], R10 ;  /* 0x0000680a01007387 */ /* 0x0001e80000100a00 */
[----:B------:R-:W-:Y:S04]  /*4f80*/  STL [R1+0x280], R31 ;  /* 0x0002801f01007387 */ /* 0x000fe80000100800 */
[----:B------:R1:W-:Y:S01]  /*4f90*/  STL [R1+0x25c], R30 ;  /* 0x00025c1e01007387 */ /* 0x0003e20000100800 */
[----:B0-----:R-:W-:-:S02]  /*4fa0*/  IMAD.MOV.U32 R10, RZ, RZ, RZ ;  /* 0x000000ffff0a7224 */ /* 0x001fc400078e00ff */
[----:B------:R-:W-:Y:S01]  /*4fb0*/  HFMA2 R11, -RZ, RZ, 0, 0 ;  /* 0x00000000ff0b7431 */ /* 0x000fe200000001ff */
[----:B-1----:R-:W-:-:S05]  /*4fc0*/  CS2R R30, SRZ ;  /* 0x00000000001e7805 */ /* 0x002fca000001ff00 */
[----:B------:R-:W4:Y:S01]  /*4fd0*/  @!P4 LDG.E.64 R10, desc[UR14][R42.64] ;  /* 0x0000000e2a0ac981 */ /* 0x000f22000c1e1b00 */
[----:B------:R-:W-:Y:S02]  /*4fe0*/  @!P3 MOV R31, R4 ;  /* 0x00000004001fb202 */ /* 0x000fe40000000f00 */
[----:B------:R-:W-:Y:S02]  /*4ff0*/  @!P3 MOV R30, R5 ;  /* 0x00000005001eb202 */ /* 0x000fe40000000f00 */
[----:B------:R-:W-:Y:S01]  /*5000*/  LOP3.LUT P3, RZ, R0, 0x80, RZ, 0xc0, !PT ;  /* 0x0000008000ff7812 */ /* 0x000fe2000786c0ff */
[----:B------:R-:W-:Y:S04]  /*5010*/  STL [R1+0x28c], R31 ;  /* 0x00028c1f01007387 */ /* 0x000fe80000100800 */
[----:B------:R0:W-:Y:S04]  /*5020*/  STL [R1+0x264], R30 ;  /* 0x0002641e01007387 */ /* 0x0001e80000100800 */
[----:B------:R1:W-:Y:S01]  /*5030*/  STL.64 [R1+0x70], R14 ;  /* 0x0000700e01007387 */ /* 0x0003e20000100a00 */
[----:B0-----:R-:W-:-:S02]  /*5040*/  CS2R R30, SRZ ;  /* 0x00000000001e7805 */ /* 0x001fc4000001ff00 */
[----:B-1----:R-:W-:Y:S01]  /*5050*/  CS2R R14, SRZ ;  /* 0x00000000000e7805 */ /* 0x002fe2000001ff00 */
[----:B------:R0:W-:Y:S05]  /*5060*/  STL.64 [R1+0x78], R2 ;  /* 0x0000780201007387 */ /* 0x0001ea0000100a00 */
[----:B------:R-:W4:Y:S01]  /*5070*/  @!P3 LDG.E.64 R14, desc[UR14][R44.64] ;  /* 0x0000000e2c0eb981 */ /* 0x000f22000c1e1b00 */
[----:B0-----:R-:W-:-:S03]  /*5080*/  CS2R R2, SRZ ;  /* 0x0000000000027805 */ /* 0x001fc6000001ff00 */
[----:B------:R0:W-:Y:S02]  /*5090*/  STL.64 [R1+0x80], R4 ;  /* 0x0000800401007387 */ /* 0x0001e40000100a00 */
[----:B0-----:R-:W-:Y:S01]  /*50a0*/  CS2R R4, SRZ ;  /* 0x0000000000047805 */ /* 0x001fe2000001ff00 */
[----:B--2---:R-:W-:Y:S01]  /*50b0*/  @!P2 IMAD.MOV.U32 R31, RZ, RZ, R6 ;  /* 0x000000ffff1fa224 */ /* 0x004fe200078e0006 */
[----:B------:R-:W-:Y:S02]  /*50c0*/  @!P2 MOV R30, R7 ;  /* 0x00000007001ea202 */ /* 0x000fe40000000f00 */
[----:B------:R-:W-:Y:S02]  /*50d0*/  LOP3.LUT P2, RZ, R0, 0x40, RZ, 0xc0, !PT ;  /* 0x0000004000ff7812 */ /* 0x000fe4000784c0ff */
[----:B------:R-:W-:Y:S04]  /*50e0*/  STL [R1+0x290], R31 ;  /* 0x0002901f01007387 */ /* 0x000fe80000100800 */
[----:B------:R0:W-:Y:S07]  /*50f0*/  STL [R1+0x26c], R30 ;  /* 0x00026c1e01007387 */ /* 0x0001ee0000100800 */
[----:B------:R-:W2:Y:S01]  /*5100*/  @!P2 LDG.E.64 R2, desc[UR14][R46.64] ;  /* 0x0000000e2e02a981 */ /* 0x000ea2000c1e1b00 */
[----:B0-----:R-:W-:-:S02]  /*5110*/  CS2R R30, SRZ ;  /* 0x00000000001e7805 */ /* 0x001fc4000001ff00 */
[----:B---3--:R-:W-:Y:S02]  /*5120*/  @!P1 MOV R31, R8 ;  /* 0x00000008001f9202 */ /* 0x008fe40000000f00 */
[----:B------:R-:W-:Y:S02]  /*5130*/  @!P1 MOV R30, R9 ;  /* 0x00000009001e9202 */ /* 0x000fe40000000f00 */
[----:B------:R-:W-:-:S13]  /*5140*/  LOP3.LUT P1, RZ, R0, 0x20, RZ, 0xc0, !PT ;  /* 0x0000002000ff7812 */ /* 0x000fda000782c0ff */
[----:B------:R-:W3:Y:S04]  /*5150*/  @!P1 LDG.E.64 R4, desc[UR14][R48.64] ;  /* 0x0000000e30049981 */ /* 0x000ee8000c1e1b00 */
[----:B------:R-:W-:Y:S04]  /*5160*/  STL [R1+0x29c], R31 ;  /* 0x00029c1f01007387 */ /* 0x000fe80000100800 */
[----:B------:R0:W-:Y:S02]  /*5170*/  STL [R1+0x27c], R30 ;  /* 0x00027c1e01007387 */ /* 0x0001e40000100800 */
[----:B0-----:R-:W-:-:S02]  /*5180*/  CS2R R30, SRZ ;  /* 0x00000000001e7805 */ /* 0x001fc4000001ff00 */
[----:B----4-:R-:W-:Y:S01]  /*5190*/  @!P4 MOV R31, R10 ;  /* 0x0000000a001fc202 */ /* 0x010fe20000000f00 */
[----:B------:R-:W-:Y:S01]  /*51a0*/  @!P4 IMAD.MOV.U32 R30, RZ, RZ, R11 ;  /* 0x000000ffff1ec224 */ /* 0x000fe200078e000b */
[----:B------:R-:W-:-:S03]  /*51b0*/  LOP3.LUT P4, RZ, R0, 0x10, RZ, 0xc0, !PT ;  /* 0x0000001000ff7812 */ /* 0x000fc6000788c0ff */
[----:B------:R-:W-:Y:S04]  /*51c0*/  STL [R1+0x298], R31 ;  /* 0x0002981f01007387 */ /* 0x000fe80000100800 */
[----:B------:R0:W-:Y:S04]  /*51d0*/  STL [R1+0x274], R30 ;  /* 0x0002741e01007387 */ /* 0x0001e80000100800 */
[----:B------:R1:W-:Y:S01]  /*51e0*/  STL.64 [R1+0x88], R6 ;  /* 0x0000880601007387 */ /* 0x0003e20000100a00 */
[----:B0-----:R-:W-:Y:S02]  /*51f0*/  CS2R R30, SRZ ;  /* 0x00000000001e7805 */ /* 0x001fe4000001ff00 */
[----:B-1----:R-:W-:-:S02]  /*5200*/  CS2R R6, SRZ ;  /* 0x0000000000067805 */ /* 0x002fc4000001ff00 */
[----:B------:R-:W-:-:S04]  /*5210*/  @!P3 MOV R31, R14 ;  /* 0x0000000e001fb202 */ /* 0x000fc80000000f00 */
[----:B------:R-:W4:Y:S01]  /*5220*/  @!P4 LDG.E.64 R6, desc[UR14][R50.64] ;  /* 0x0000000e3206c981 */ /* 0x000f22000c1e1b00 */
[----:B------:R-:W-:Y:S02]  /*5230*/  @!P3 MOV R30, R15 ;  /* 0x0000000f001eb202 */ /* 0x000fe40000000f00 */
[----:B------:R-:W-:Y:S01]  /*5240*/  LOP3.LUT P3, RZ, R0, 0x8, RZ, 0xc0, !PT ;  /* 0x0000000800ff7812 */ /* 0x000fe2000786c0ff */
[----:B------:R-:W-:Y:S04]  /*5250*/  STL [R1+0x2a4], R31 ;  /* 0x0002a41f01007387 */ /* 0x000fe80000100800 */
[----:B------:R0:W-:Y:S04]  /*5260*/  STL [R1+0x288], R30 ;  /* 0x0002881e01007387 */ /* 0x0001e80000100800 */
[----:B------:R1:W-:Y:S01]  /*5270*/  STL.64 [R1+0x90], R8 ;  /* 0x0000900801007387 */ /* 0x0003e20000100a00 */
[----:B0-----:R-:W-:Y:S01]  /*5280*/  CS2R R30, SRZ ;  /* 0x00000000001e7805 */ /* 0x001fe2000001ff00 */
[----:B-1----:R-:W-:Y:S01]  /*5290*/  HFMA2 R8, -RZ, RZ, 0, 0 ;  /* 0x00000000ff087431 */ /* 0x002fe200000001ff */
[----:B------:R-:W-:Y:S01]  /*52a0*/  MOV R9, RZ ;  /* 0x000000ff00097202 */ /* 0x000fe20000000f00 */
[----:B------:R0:W-:Y:S05]  /*52b0*/  STL.64 [R1+0x98], R10 ;  /* 0x0000980a01007387 */ /* 0x0001ea0000100a00 */
[----:B------:R-:W4:Y:S01]  /*52c0*/  @!P3 LDG.E.64 R8, desc[UR14][R52.64] ;  /* 0x0000000e3408b981 */ /* 0x000f22000c1e1b00 */
[----:B0-----:R-:W-:-:S02]  /*52d0*/  IMAD.MOV.U32 R10, RZ, RZ, RZ ;  /* 0x000000ffff0a7224 */ /* 0x001fc400078e00ff */
[----:B------:R-:W-:Y:S01]  /*52e0*/  HFMA2 R11, -RZ, RZ, 0, 0 ;  /* 0x00000000ff0b7431 */ /* 0x000fe200000001ff */
        /* <DEDUP_REMOVED lines=9> */
[----:B---3--:R-:W-:Y:S01]  /*5380*/  @!P1 MOV R31, R4 ;  /* 0x00000004001f9202 */ /* 0x008fe20000000f00 */
[----:B------:R-:W-:Y:S01]  /*5390*/  @!P1 IMAD.MOV.U32 R30, RZ, RZ, R5 ;  /* 0x000000ffff1e9224 */ /* 0x000fe200078e0005 */
[----:B------:R-:W-:-:S13]  /*53a0*/  LOP3.LUT P1, RZ, R0, 0x2, RZ, 0xc0, !PT ;  /* 0x0000000200ff7812 */ /* 0x000fda000782c0ff */
[----:B------:R-:W3:Y:S04]  /*53b0*/  @!P1 LDG.E.64 R14, desc[UR14][R56.64] ;  /* 0x0000000e380e9981 */ /* 0x000ee8000c1e1b00 */
[----:B------:R-:W-:Y:S04]  /*53c0*/  STL [R1+0x2b0], R31 ;  /* 0x0002b01f01007387 */ /* 0x000fe80000100800 */
[----:B------:R0:W-:Y:S04]  /*53d0*/  STL [R1+0x294], R30 ;  /* 0x0002941e01007387 */ /* 0x0001e80000100800 */
[----:B------:R1:W-:Y:S01]  /*53e0*/  STL [R1+0x24c], R122 ;  /* 0x00024c7a01007387 */ /* 0x0003e20000100800 */
[----:B0-----:R-:W-:Y:S01]  /*53f0*/  CS2R R30, SRZ ;  /* 0x00000000001e7805 */ /* 0x001fe2000001ff00 */
[----:B-1----:R-:W-:-:S02]  /*5400*/  HFMA2 R122, -RZ, RZ, 0, 0 ;  /* 0x00000000ff7a7431 */ /* 0x002fc400000001ff */
[----:B------:R0:W-:Y:S01]  /*5410*/  STL.64 [R1+0xa8], R2 ;  /* 0x0000a80201007387 */ /* 0x0001e20000100a00 */
[----:B----4-:R-:W-:Y:S01]  /*5420*/  @!P4 MOV R30, R6 ;  /* 0x00000006001ec202 */ /* 0x010fe20000000f00 */
[----:B------:R-:W-:Y:S01]  /*5430*/  @!P4 IMAD.MOV.U32 R122, RZ, RZ, R7 ;  /* 0x000000ffff7ac224 */ /* 0x000fe200078e0007 */
[----:B------:R-:W-:-:S03]  /*5440*/  LOP3.LUT P4, RZ, R0, 0x1, RZ, 0xc0, !PT ;  /* 0x0000000100ff7812 */ /* 0x000fc6000788c0ff */
[----:B------:R1:W-:Y:S01]  /*5450*/  STL [R1+0x2bc], R30 ;  /* 0x0002bc1e01007387 */ /* 0x0003e20000100800 */
[----:B0-----:R-:W-:Y:S01]  /*5460*/  CS2R R2, SRZ ;  /* 0x0000000000027805 */ /* 0x001fe2000001ff00 */
[----:B-1----:R-:W-:-:S08]  /*5470*/  IMAD.MOV.U32 R30, RZ, RZ, RZ ;  /* 0x000000ffff1e7224 */ /* 0x002fd000078e00ff */
[----:B------:R-:W4:Y:S04]  /*5480*/  @!P4 LDG.E.64 R2, desc[UR14][R58.64] ;  /* 0x0000000e3a02c981 */ /* 0x000f28000c1e1b00 */
[----:B------:R0:W-:Y:S01]  /*5490*/  STL.64 [R1+0xb0], R4 ;  /* 0x0000b00401007387 */ /* 0x0001e20000100a00 */
[----:B------:R-:W-:Y:S02]  /*54a0*/  @!P3 MOV R31, R8 ;  /* 0x00000008001fb202 */ /* 0x000fe40000000f00 */
[----:B------:R-:W-:Y:S02]  /*54b0*/  @!P3 MOV R30, R9 ;  /* 0x00000009001eb202 */ /* 0x000fe40000000f00 */
[----:B------:R-:W-:Y:S01]  /*54c0*/  LOP3.LUT P3, RZ, R17, 0x80000000, RZ, 0xc0, !PT ;  /* 0x8000000011ff7812 */ /* 0x000fe2000786c0ff */
[----:B------:R1:W-:Y:S01]  /*54d0*/  STL [R1+0x2c0], R31 ;  /* 0x0002c01f01007387 */ /* 0x0003e20000100800 */
[----:B0-----:R-:W-:-:S03]  /*54e0*/  CS2R R4, SRZ ;  /* 0x0000000000047805 */ /* 0x001fc6000001ff00 */
[----:B------:R0:W-:Y:S01]  /*54f0*/  STL [R1+0x2a8], R30 ;  /* 0x0002a81e01007387 */ /* 0x0001e20000100800 */
[----:B-1----:R-:W-:-:S03]  /*5500*/  MOV R31, RZ ;  /* 0x000000ff001f7202 */ /* 0x002fc60000000f00 */
[----:B------:R1:W-:Y:S01]  /*5510*/  STL.64 [R1+0xb8], R6 ;  /* 0x0000b80601007387 */ /* 0x0003e20000100a00 */
[----:B0-----:R-:W-:-:S03]  /*5520*/  IMAD.MOV.U32 R30, RZ, RZ, RZ ;  /* 0x000000ffff1e7224 */ /* 0x001fc600078e00ff */
[----:B------:R-:W4:Y:S01]  /*5530*/  @!P3 LDG.E.64 R4, desc[UR14][R60.64] ;  /* 0x0000000e3c04b981 */ /* 0x000f22000c1e1b00 */
[----:B-1----:R-:W-:-:S03]  /*5540*/  CS2R R6, SRZ ;  /* 0x0000000000067805 */ /* 0x002fc6000001ff00 */
[----:B------:R0:W-:Y:S02]  /*5550*/  STL.64 [R1+0xc0], R8 ;  /* 0x0000c00801007387 */ /* 0x0001e40000100a00 */
[----:B0-----:R-:W-:Y:S01]  /*5560*/  HFMA2 R8, -RZ, RZ, 0, 0 ;  /* 0x00000000ff087431 */ /* 0x001fe200000001ff */
[----:B------:R-:W-:Y:S02]  /*5570*/  MOV R9, RZ ;  /* 0x000000ff00097202 */ /* 0x000fe40000000f00 */
[----:B--2---:R-:W-:Y:S02]  /*5580*/  @!P2 MOV R31, R10 ;  /* 0x0000000a001fa202 */ /* 0x004fe40000000f00 */
[----:B------:R-:W-:Y:S02]  /*5590*/  @!P2 MOV R30, R11 ;  /* 0x0000000b001ea202 */ /* 0x000fe40000000f00 */
[----:B------:R-:W-:Y:S01]  /*55a0*/  LOP3.LUT P2, RZ, R17, 0x40000000, RZ, 0xc0, !PT ;  /* 0x4000000011ff7812 */ /* 0x000fe2000784c0ff */
[----:B------:R0:W-:Y:S04]  /*55b0*/  STL [R1+0x2cc], R31 ;  /* 0x0002cc1f01007387 */ /* 0x0001e80000100800 */
[----:B------:R1:W-:Y:S01]  /*55c0*/  STL [R1+0x2a0], R30 ;  /* 0x0002a01e01007387 */ /* 0x0003e20000100800 */
[----:B0-----:R-:W-:-:S07]  /*55d0*/  IMAD.MOV.U32 R31, RZ, RZ, RZ ;  /* 0x000000ffff1f7224 */ /* 0x001fce00078e00ff */
[----:B------:R0:W2:Y:S01]  /*55e0*/  @!P2 LDG.E.64 R6, desc[UR14][R62.64] ;  /* 0x0000000e3e06a981 */ /* 0x0000a2000c1e1b00 */
[----:B-1----:R-:W-:Y:S01]  /*55f0*/  HFMA2 R30, -RZ, RZ, 0, 0 ;  /* 0x00000000ff1e7431 */ /* 0x002fe200000001ff */
[----:B---3--:R-:W-:Y:S01]  /*5600*/  @!P1 MOV R31, R14 ;  /* 0x0000000e001f9202 */ /* 0x008fe20000000f00 */
[----:B------:R-:W-:Y:S01]  /*5610*/  @!P1 IMAD.MOV.U32 R30, RZ, RZ, R15 ;  /* 0x000000ffff1e9224 */ /* 0x000fe200078e000f */
[----:B------:R-:W-:Y:S01]  /*5620*/  LOP3.LUT P1, RZ, R17, 0x20000000, RZ, 0xc0, !PT ;  /* 0x2000000011ff7812 */ /* 0x000fe2000782c0ff */
[----:B------:R-:W-:Y:S01]  /*5630*/  STL.64 [R1+0xc8], R10 ;  /* 0x0000c80a01007387 */ /* 0x000fe20000100a00 */
[----:B------:R-:W-:Y:S01]  /*5640*/  MOV R32, R22 ;  /* 0x0000001600207202 */ /* 0x000fe20000000f00 */
[----:B------:R-:W-:Y:S02]  /*5650*/  IMAD.MOV.U32 R33, RZ, RZ, R23 ;  /* 0x000000ffff217224 */ /* 0x000fe400078e0017 */
[----:B------:R-:W-:Y:S04]  /*5660*/  STL.64 [R1+0xd0], R14 ;  /* 0x0000d00e01007387 */ /* 0x000fe80000100a00 */
[----:B----4-:R-:W-:Y:S04]  /*5670*/  STL.64 [R1+0xe0], R4 ;  /* 0x0000e00401007387 */ /* 0x010fe80000100a00 */
[----:B------:R-:W3:Y:S04]  /*5680*/  @!P1 LDG.E.64 R8, desc[UR14][R64.64] ;  /* 0x0000000e40089981 */ /* 0x000ee8000c1e1b00 */
[----:B------:R1:W-:Y:S04]  /*5690*/  STL [R1+0x2d4], R31 ;  /* 0x0002d41f01007387 */ /* 0x0003e80000100800 */
[----:B------:R4:W-:Y:S01]  /*56a0*/  STL [R1+0x2b8], R30 ;  /* 0x0002b81e01007387 */ /* 0x0009e20000100800 */
[----:B0-----:R-:W-:-:S03]  /*56b0*/  IMAD.MOV.U32 R63, RZ, RZ, R16 ;  /* 0x000000ffff3f7224 */ /* 0x001fc600078e0010 */
[----:B------:R-:W-:Y:S01]  /*56c0*/  STL [R1+0x21c], R16 ;  /* 0x00021c1001007387 */ /* 0x000fe20000100800 */
[----:B-1----:R-:W-:Y:S02]  /*56d0*/  HFMA2 R31, -RZ, RZ, 0, 0 ;  /* 0x00000000ff1f7431 */ /* 0x002fe400000001ff */
[----:B------:R-:W-:Y:S01]  /*56e0*/  @!P4 IMAD.MOV.U32 R31, RZ, RZ, R2 ;  /* 0x000000ffff1fc224 */ /* 0x000fe200078e0002 */
[----:B------:R-:W-:Y:S01]  /*56f0*/  MOV R34, R20 ;  /* 0x0000001400227202 */ /* 0x000fe20000000f00 */
[----:B------:R-:W-:Y:S01]  /*5700*/  IMAD.MOV.U32 R36, RZ, RZ, R18 ;  /* 0x000000ffff247224 */ /* 0x000fe200078e0012 */
[----:B----4-:R-:W-:Y:S02]  /*5710*/  MOV R30, RZ ;  /* 0x000000ff001e7202 */ /* 0x010fe40000000f00 */
[----:B------:R-:W-:Y:S02]  /*5720*/  MOV R35, R21 ;  /* 0x0000001500237202 */ /* 0x000fe40000000f00 */
[----:B------:R-:W-:Y:S01]  /*5730*/  MOV R37, R19 ;  /* 0x0000001300257202 */ /* 0x000fe20000000f00 */
[----:B------:R-:W-:Y:S01]  /*5740*/  STL.64 [R1+0xd8], R2 ;  /* 0x0000d80201007387 */ /* 0x000fe20000100a00 */
[----:B------:R-:W-:-:S03]  /*5750*/  @!P4 MOV R30, R3 ;  /* 0x00000003001ec202 */ /* 0x000fc60000000f00 */
[----:B------:R0:W-:Y:S04]  /*5760*/  STL [R1+0x2dc], R31 ;  /* 0x0002dc1f01007387 */ /* 0x0001e80000100800 */
[----:B------:R1:W-:Y:S01]  /*5770*/  STL [R1+0x2ac], R30 ;  /* 0x0002ac1e01007387 */ /* 0x0003e20000100800 */
[----:B------:R-:W-:Y:S02]  /*5780*/  MOV R54, R28 ;  /* 0x0000001c00367202 */ /* 0x000fe40000000f00 */
[----:B------:R-:W-:Y:S02]  /*5790*/  MOV R55, R29 ;  /* 0x0000001d00377202 */ /* 0x000fe40000000f00 */
[----:B------:R-:W-:Y:S02]  /*57a0*/  CS2R R40, SRZ ;  /* 0x0000000000287805 */ /* 0x000fe4000001ff00 */
[----:B------:R-:W-:Y:S01]  /*57b0*/  CS2R R38, SRZ ;  /* 0x0000000000267805 */ /* 0x000fe2000001ff00 */
[----:B0-----:R-:W-:Y:S01]  /*57c0*/  HFMA2 R31, -RZ, RZ, 0, 0 ;  /* 0x00000000ff1f7431 */ /* 0x001fe200000001ff */
[----:B------:R-:W-:-:S02]  /*57d0*/  @!P3 MOV R31, R4 ;  /* 0x00000004001fb202 */ /* 0x000fc40000000f00 */
[----:B------:R-:W-:Y:S02]  /*57e0*/  CS2R R52, SRZ ;  /* 0x0000000000347805 */ /* 0x000fe4000001ff00 */
[----:B------:R-:W-:Y:S01]  /*57f0*/  CS2R R44, SRZ ;  /* 0x00000000002c7805 */ /* 0x000fe2000001ff00 */
[----:B-1----:R-:W-:Y:S01]  /*5800*/  IMAD.MOV.U32 R30, RZ, RZ, RZ ;  /* 0x000000ffff1e7224 */ /* 0x002fe200078e00ff */
[----:B------:R-:W-:Y:S01]  /*5810*/  @!P3 MOV R30, R5 ;  /* 0x00000005001eb202 */ /* 0x000fe20000000f00 */
[----:B------:R0:W-:Y:S04]  /*5820*/  STL [R1+0x2e4], R31 ;  /* 0x0002e41f01007387 */ /* 0x0001e80000100800 */
[----:B------:R1:W-:Y:S01]  /*5830*/  STL [R1+0x2c8], R30 ;  /* 0x0002c81e01007387 */ /* 0x0003e20000100800 */
[----:B------:R-:W-:-:S02]  /*5840*/  CS2R R42, SRZ ;  /* 0x00000000002a7805 */ /* 0x000fc4000001ff00 */
[----:B------:R-:W-:Y:S02]  /*5850*/  CS2R R50, SRZ ;  /* 0x0000000000327805 */ /* 0x000fe4000001ff00 */
[C---:B------:R-:W-:Y:S02]  /*5860*/  LOP3.LUT P5, RZ, R17.reuse, 0x10, RZ, 0xc0, !PT ;  /* 0x0000001011ff7812 */ /* 0x040fe400078ac0ff */
[----:B------:R-:W-:Y:S02]  /*5870*/  CS2R R58, SRZ ;  /* 0x00000000003a7805 */ /* 0x000fe4000001ff00 */
[----:B------:R-:W-:Y:S01]  /*5880*/  CS2R R46, SRZ ;  /* 0x00000000002e7805 */ /* 0x000fe2000001ff00 */
[----:B0-----:R-:W-:Y:S01]  /*5890*/  IMAD.MOV.U32 R31, RZ, RZ, RZ ;  /* 0x000000ffff1f7224 */ /* 0x001fe200078e00ff */
[----:B------:R-:W-:Y:S01]  /*58a0*/  CS2R R48, SRZ ;  /* 0x0000000000307805 */ /* 0x000fe2000001ff00 */
[----:B------:R-:W-:Y:S01]  /*58b0*/  STL.64 [R1+0x10], R12 ;  /* 0x0000100c01007387 */ /* 0x000fe20000100a00 */
[----:B-1----:R-:W-:Y:S01]  /*58c0*/  HFMA2 R30, -RZ, RZ, 0, 0 ;  /* 0x00000000ff1e7431 */ /* 0x002fe200000001ff */
[----:B------:R-:W-:-:S02]  /*58d0*/  LOP3.LUT P4, RZ, R17, 0x10000000, RZ, 0xc0, !PT ;  /* 0x1000000011ff7812 */ /* 0x000fc4000788c0ff */
[----:B------:R-:W-:Y:S02]  /*58e0*/  CS2R R4, SRZ ;  /* 0x0000000000047805 */ /* 0x000fe4000001ff00 */
[----:B------:R-:W-:Y:S01]  /*58f0*/  LOP3.LUT P3, RZ, R17, 0x8000000, RZ, 0xc0, !PT ;  /* 0x0800000011ff7812 */ /* 0x000fe2000786c0ff */
[----:B------:R-:W-:Y:S01]  /*5900*/  HFMA2 R10, -RZ, RZ, 0, 0 ;  /* 0x00000000ff0a7431 */ /* 0x000fe200000001ff */
[----:B------:R-:W-:Y:S02]  /*5910*/  MOV R11, RZ ;  /* 0x000000ff000b7202 */ /* 0x000fe40000000f00 */
[----:B------:R-:W-:Y:S02]  /*5920*/  CS2R R14, SRZ ;  /* 0x00000000000e7805 */ /* 0x000fe4000001ff00 */
[----:B------:R-:W-:Y:S01]  /*5930*/  CS2R R22, SRZ ;  /* 0x0000000000167805 */ /* 0x000fe2000001ff00 */
[----:B------:R-:W-:Y:S04]  /*5940*/  STL [R1+0x334], R0 ;  /* 0x0003340001007387 */ /* 0x000fe80000100800 */
[----:B------:R-:W4:Y:S04]  /*5950*/  LDL R62, [R1+0x248] ;  /* 0x00024800013e7983 */ /* 0x000f280000100800 */
[----:B------:R0:W4:Y:S04]  /*5960*/  @!P4 LDG.E.64 R10, desc[UR14][R66.64] ;  /* 0x0000000e420ac981 */ /* 0x000128000c1e1b00 */
[----:B------:R-:W4:Y:S01]  /*5970*/  @!P3 LDG.E.64 R14, desc[UR14][R68.64] ;  /* 0x0000000e440eb981 */ /* 0x000f22000c1e1b00 */
[----:B--2---:R-:W-:Y:S01]  /*5980*/  @!P2 MOV R31, R6 ;  /* 0x00000006001fa202 */ /* 0x004fe20000000f00 */
[----:B------:R-:W-:-:S02]  /*5990*/  @!P2 IMAD.MOV.U32 R30, RZ, RZ, R7 ;  /* 0x000000ffff1ea224 */ /* 0x000fc400078e0007 */
[----:B------:R-:W-:Y:S01]  /*59a0*/  IMAD.MOV.U32 R16, RZ, RZ, RZ ;  /* 0x000000ffff107224 */ /* 0x000fe200078e00ff */
[----:B------:R-:W-:Y:S01]  /*59b0*/  CS2R R18, SRZ ;  /* 0x0000000000127805 */ /* 0x000fe2000001ff00 */
[----:B------:R1:W-:Y:S04]  /*59c0*/  STL [R1+0x2f0], R31 ;  /* 0x0002f01f01007387 */ /* 0x0003e80000100800 */
[----:B------:R2:W-:Y:S01]  /*59d0*/  STL [R1+0x2c4], R30 ;  /* 0x0002c41e01007387 */ /* 0x0005e20000100800 */
[----:B------:R-:W-:-:S03]  /*59e0*/  CS2R R20, SRZ ;  /* 0x0000000000147805 */ /* 0x000fc6000001ff00 */
[----:B------:R-:W-:Y:S01]  /*59f0*/  STL.64 [R1+0xe8], R6 ;  /* 0x0000e80601007387 */ /* 0x000fe20000100a00 */
[----:B-1----:R-:W-:-:S03]  /*5a00*/  IMAD.MOV.U32 R31, RZ, RZ, RZ ;  /* 0x000000ffff1f7224 */ /* 0x002fc600078e00ff */
[----:B---3--:R-:W-:Y:S01]  /*5a10*/  STL.64 [R1+0xf0], R8 ;  /* 0x0000f00801007387 */ /* 0x008fe20000100a00 */
[----:B--2---:R-:W-:Y:S01]  /*5a20*/  HFMA2 R30, -RZ, RZ, 0, 0 ;  /* 0x00000000ff1e7431 */ /* 0x004fe200000001ff */
[----:B------:R-:W-:Y:S01]  /*5a30*/  @!P1 MOV R31, R8 ;  /* 0x00000008001f9202 */ /* 0x000fe20000000f00 */
[----:B------:R-:W-:Y:S01]  /*5a40*/  @!P1 IMAD.MOV.U32 R30, RZ, RZ, R9 ;  /* 0x000000ffff1e9224 */ /* 0x000fe200078e0009 */
[C---:B------:R-:W-:Y:S02]  /*5a50*/  LOP3.LUT P1, RZ, R17.reuse, 0x2000000, RZ, 0xc0, !PT ;  /* 0x0200000011ff7812 */ /* 0x040fe4000782c0ff */
[----:B------:R-:W-:Y:S02]  /*5a60*/  CS2R R2, SRZ ;  /* 0x0000000000027805 */ /* 0x000fe4000001ff00 */
[----:B------:R-:W-:Y:S02]  /*5a70*/  LOP3.LUT P2, RZ, R17, 0x4000000, RZ, 0xc0, !PT ;  /* 0x0400000011ff7812 */ /* 0x000fe4000784c0ff */
[----:B------:R-:W-:-:S02]  /*5a80*/  CS2R R28, SRZ ;  /* 0x00000000001c7805 */ /* 0x000fc4000001ff00 */
[----:B------:R-:W-:Y:S02]  /*5a90*/  MOV R64, R26 ;  /* 0x0000001a00407202 */ /* 0x000fe40000000f00 */
[----:B------:R-:W-:Y:S01]  /*5aa0*/  MOV R65, R27 ;  /* 0x0000001b00417202 */ /* 0x000fe20000000f00 */
[----:B0-----:R-:W-:Y:S01]  /*5ab0*/  HFMA2 R67, -RZ, RZ, 0, 0 ;  /* 0x00000000ff437431 */ /* 0x001fe200000001ff */
[----:B------:R-:W-:Y:S01]  /*5ac0*/  MOV R56, R32 ;  /* 0x0000002000387202 */ /* 0x000fe20000000f00 */
[----:B------:R-:W-:Y:S01]  /*5ad0*/  IMAD.MOV.U32 R57, RZ, RZ, R33 ;  /* 0x000000ffff397224 */ /* 0x000fe200078e0021 */
[----:B------:R-:W2:Y:S04]  /*5ae0*/  LDL R66, [R1+0x224] ;  /* 0x0002240001427983 */ /* 0x000ea80000100800 */
[----:B------:R0:W3:Y:S04]  /*5af0*/  @!P1 LDG.E.64 R4, desc[UR14][R72.64] ;  /* 0x0000000e48049981 */ /* 0x0000e8000c1e1b00 */
[----:B------:R1:W2:Y:S04]  /*5b00*/  @!P2 LDG.E.64 R22, desc[UR14][R70.64] ;  /* 0x0000000e4616a981 */ /* 0x0002a8000c1e1b00 */
[----:B------:R1:W-:Y:S01]  /*5b10*/  STL [R1+0x2f4], R31 ;  /* 0x0002f41f01007387 */ /* 0x0003e20000100800 */
[----:B0-----:R-:W-:-:S03]  /*5b20*/  CS2R R72, SRZ ;  /* 0x0000000000487805 */ /* 0x001fc6000001ff00 */
[----:B------:R0:W-:Y:S04]  /*5b30*/  STL [R1+0x2d8], R30 ;  /* 0x0002d81e01007387 */ /* 0x0001e80000100800 */
[----:B------:R-:W2:Y:S01]  /*5b40*/  LDL R69, [R1+0x22c] ;  /* 0x00022c0001457983 */ /* 0x000ea20000100800 */
[----:B-1----:R-:W-:Y:S02]  /*5b50*/  IMAD.MOV.U32 R31, RZ, RZ, RZ ;  /* 0x000000ffff1f7224 */ /* 0x002fe400078e00ff */
[----:B0-----:R-:W-:Y:S02]  /*5b60*/  HFMA2 R30, -RZ, RZ, 0, 0 ;  /* 0x00000000ff1e7431 */ /* 0x001fe400000001ff */
[----:B------:R-:W-:Y:S02]  /*5b70*/  IMAD.MOV.U32 R9, RZ, RZ, RZ ;  /* 0x000000ffff097224 */ /* 0x000fe400078e00ff */
[----:B------:R-:W-:Y:S01]  /*5b80*/  HFMA2 R8, -RZ, RZ, 0, 0 ;  /* 0x00000000ff087431 */ /* 0x000fe200000001ff */
[----:B------:R-:W-:-:S02]  /*5b90*/  CS2R R6, SRZ ;  /* 0x0000000000067805 */ /* 0x000fc4000001ff00 */
[----:B----4-:R-:W-:Y:S01]  /*5ba0*/  @!P4 MOV R31, R10 ;  /* 0x0000000a001fc202 */ /* 0x010fe20000000f00 */
[----:B------:R-:W-:Y:S01]  /*5bb0*/  @!P4 IMAD.MOV.U32 R30, RZ, RZ, R11 ;  /* 0x000000ffff1ec224 */ /* 0x000fe200078e000b */
[----:B------:R-:W-:-:S03]  /*5bc0*/  @!P3 MOV R19, R14 ;  /* 0x0000000e0013b202 */ /* 0x000fc60000000f00 */
[----:B------:R0:W-:Y:S01]  /*5bd0*/  STL [R1+0x2f8], R31 ;  /* 0x0002f81f01007387 */ /* 0x0001e20000100800 */
[----:B------:R-:W-:Y:S01]  /*5be0*/  @!P3 IMAD.MOV.U32 R18, RZ, RZ, R15 ;  /* 0x000000ffff12b224 */ /* 0x000fe200078e000f */
[C---:B------:R-:W-:Y:S02]  /*5bf0*/  LOP3.LUT P3, RZ, R17.reuse, 0x800000, RZ, 0xc0, !PT ;  /* 0x0080000011ff7812 */ /* 0x040fe4000786c0ff */
[----:B------:R1:W-:Y:S01]  /*5c00*/  STL [R1+0x2d0], R30 ;  /* 0x0002d01e01007387 */ /* 0x0003e20000100800 */
[----:B0-----:R-:W-:Y:S01]  /*5c10*/  MOV R31, R25 ;  /* 0x00000019001f7202 */ /* 0x001fe20000000f00 */
[----:B-1----:R-:W-:Y:S01]  /*5c20*/  IMAD.MOV.U32 R30, RZ, RZ, R24 ;  /* 0x000000ffff1e7224 */ /* 0x002fe200078e0018 */
[----:B------:R-:W-:Y:S01]  /*5c30*/  CS2R R24, SRZ ;  /* 0x0000000000187805 */ /* 0x000fe2000001ff00 */
[----:B------:R0:W-:Y:S01]  /*5c40*/  STL.64 [R1+0xf8], R10 ;  /* 0x0000f80a01007387 */ /* 0x0001e20000100a00 */
[----:B------:R-:W-:-:S06]  /*5c50*/  LOP3.LUT P4, RZ, R17, 0x1000000, RZ, 0xc0, !PT ;  /* 0x0100000011ff7812 */ /* 0x000fcc000788c0ff */
[----:B------:R-:W4:Y:S01]  /*5c60*/  @!P3 LDG.E.64 R8, desc[UR14][R76.64] ;  /* 0x0000000e4c08b981 */ /* 0x000f22000c1e1b00 */
[----:B0-----:R-:W-:Y:S01]  /*5c70*/  HFMA2 R10, -RZ, RZ, 0, 0 ;  /* 0x00000000ff0a7431 */ /* 0x001fe200000001ff */
[----:B------:R-:W-:-:S05]  /*5c80*/  MOV R11, RZ ;  /* 0x000000ff000b7202 */ /* 0x000fca0000000f00 */
[----:B------:R0:W4:Y:S01]  /*5c90*/  @!P4 LDG.E.64 R6, desc[UR14][R74.64] ;  /* 0x0000000e4a06c981 */ /* 0x000122000c1e1b00 */
[----:B---3--:R-:W-:Y:S02]  /*5ca0*/  @!P1 MOV R72, R4 ;  /* 0x0000000400489202 */ /* 0x008fe40000000f00 */
[----:B------:R-:W-:Y:S01]  /*5cb0*/  @!P1 MOV R16, R5 ;  /* 0x0000000500109202 */ /* 0x000fe20000000f00 */
[----:B------:R-:W-:Y:S01]  /*5cc0*/  HFMA2 R68, -RZ, RZ, 0, 0 ;  /* 0x00000000ff447431 */ /* 0x000fe200000001ff */
[----:B------:R-:W-:Y:S02]  /*5cd0*/  LOP3.LUT P1, RZ, R17, 0x200000, RZ, 0xc0, !PT ;  /* 0x0020000011ff7812 */ /* 0x000fe4000782c0ff */
[----:B------:R-:W-:Y:S02]  /*5ce0*/  CS2R R70, SRZ ;  /* 0x0000000000467805 */ /* 0x000fe4000001ff00 */
[----:B--2---:R-:W-:Y:S01]  /*5cf0*/  @!P2 MOV R21, R22 ;  /* 0x000000160015a202 */ /* 0x004fe20000000f00 */
[----:B------:R1:W-:Y:S01]  /*5d00*/  STL.64 [R1+0x100], R14 ;  /* 0x0001000e01007387 */ /* 0x0003e20000100a00 */
[----:B------:R-:W-:-:S02]  /*5d10*/  @!P2 MOV R20, R23 ;  /* 0x000000170014a202 */ /* 0x000fc40000000f00 */
[----:B------:R-:W-:Y:S02]  /*5d20*/  LOP3.LUT P2, RZ, R17, 0x400000, RZ, 0xc0, !PT ;  /* 0x0040000011ff7812 */ /* 0x000fe4000784c0ff */
[----:B------:R-:W-:Y:S01]  /*5d30*/  CS2R R26, SRZ ;  /* 0x00000000001a7805 */ /* 0x000fe2000001ff00 */
[----:B------:R-:W-:Y:S04]  /*5d40*/  STL.64 [R1+0x110], R4 ;  /* 0x0001100401007387 */ /* 0x000fe80000100a00 */
[----:B------:R-:W-:Y:S04]  /*5d50*/  STL.64 [R1+0x108], R22 ;  /* 0x0001081601007387 */ /* 0x000fe80000100a00 */
[----:B------:R2:W3:Y:S04]  /*5d60*/  @!P1 LDG.E.64 R24, desc[UR14][R80.64] ;  /* 0x0000000e50189981 */ /* 0x0004e8000c1e1b00 */
[----:B------:R-:W3:Y:S01]  /*5d70*/  @!P2 LDG.E.64 R10, desc[UR14][R78.64] ;  /* 0x0000000e4e0aa981 */ /* 0x000ee2000c1e1b00 */
[----:B0-----:R-:W-:-:S02]  /*5d80*/  CS2R R74, SRZ ;  /* 0x00000000004a7805 */ /* 0x001fc4000001ff00 */
[----:B------:R-:W-:Y:S02]  /*5d90*/  MOV R76, RZ ;  /* 0x000000ff004c7202 */ /* 0x000fe40000000f00 */
[----:B-1----:R-:W-:Y:S02]  /*5da0*/  CS2R R14, SRZ ;  /* 0x00000000000e7805 */ /* 0x002fe4000001ff00 */
[----:B------:R-:W-:Y:S02]  /*5db0*/  CS2R R32, SRZ ;  /* 0x0000000000207805 */ /* 0x000fe4000001ff00 */
[----:B------:R-:W-:Y:S01]  /*5dc0*/  MOV R60, R30 ;  /* 0x0000001e003c7202 */ /* 0x000fe20000000f00 */
[----:B------:R-:W3:Y:S01]  /*5dd0*/  LDL R77, [R1+0x2f8] ;  /* 0x0002f800014d7983 */ /* 0x000ee20000100800 */
[----:B----4-:R-:W-:Y:S01]  /*5de0*/  @!P3 MOV R70, R8 ;  /* 0x000000080046b202 */ /* 0x010fe20000000f00 */
[----:B------:R-:W-:Y:S02]  /*5df0*/  @!P3 IMAD.MOV.U32 R76, RZ, RZ, R9 ;  /* 0x000000ffff4cb224 */ /* 0x000fe400078e0009 */
[----:B------:R0:W-:Y:S01]  /*5e00*/  STL.64 [R1+0x120], R8 ;  /* 0x0001200801007387 */ /* 0x0001e20000100a00 */
[----:B------:R-:W-:Y:S01]  /*5e10*/  LOP3.LUT P3, RZ, R17, 0x80000, RZ, 0xc0, !PT ;  /* 0x0008000011ff7812 */ /* 0x000fe2000786c0ff */
[----:B------:R-:W-:-:S02]  /*5e20*/  @!P4 IMAD.MOV.U32 R73, RZ, RZ, R6 ;  /* 0x000000ffff49c224 */ /* 0x000fc400078e0006 */
[----:B------:R1:W-:Y:S01]  /*5e30*/  STL.64 [R1+0x118], R6 ;  /* 0x0001180601007387 */ /* 0x0003e20000100a00 */
[----:B0-----:R-:W-:Y:S01]  /*5e40*/  HFMA2 R8, -RZ, RZ, 0, 0 ;  /* 0x00000000ff087431 */ /* 0x001fe200000001ff */
[----:B------:R-:W-:-:S08]  /*5e50*/  MOV R9, RZ ;  /* 0x000000ff00097202 */ /* 0x000fd00000000f00 */
[----:B------:R0:W4:Y:S01]  /*5e60*/  @!P3 LDG.E.64 R28, desc[UR14][R84.64] ;  /* 0x0000000e541cb981 */ /* 0x000122000c1e1b00 */
[----:B------:R-:W-:Y:S02]  /*5e70*/  @!P4 MOV R74, R7 ;  /* 0x00000007004ac202 */ /* 0x000fe40000000f00 */
[----:B------:R-:W-:Y:S01]  /*5e80*/  LOP3.LUT P4, RZ, R17, 0x100000, RZ, 0xc0, !PT ;  /* 0x0010000011ff7812 */ /* 0x000fe2000788c0ff */
[----:B--2---:R-:W-:Y:S01]  /*5e90*/  IMAD.MOV.U32 R80, RZ, RZ, RZ ;  /* 0x000000ffff507224 */ /* 0x004fe200078e00ff */
[----:B------:R-:W-:Y:S02]  /*5ea0*/  CS2R R4, SRZ ;  /* 0x0000000000047805 */ /* 0x000fe4000001ff00 */
[----:B------:R-:W-:Y:S02]  /*5eb0*/  CS2R R22, SRZ ;  /* 0x0000000000167805 */ /* 0x000fe4000001ff00 */
[----:B------:R-:W-:Y:S01]  /*5ec0*/  MOV R61, R31 ;  /* 0x0000001f003d7202 */ /* 0x000fe20000000f00 */
[----:B------:R-:W2:Y:S01]  /*5ed0*/  LDL R81, [R1+0x2f4] ;  /* 0x0002f40001517983 */ /* 0x000ea20000100800 */
[----:B---3--:R-:W-:Y:S01]  /*5ee0*/  @!P1 IMAD.MOV.U32 R68, RZ, RZ, R24 ;  /* 0x000000ffff449224 */ /* 0x008fe200078e0018 */
[----:B------:R-:W-:-:S04]  /*5ef0*/  @!P1 MOV R2, R25 ;  /* 0x0000001900029202 */ /* 0x000fc80000000f00 */
[----:B------:R3:W2:Y:S01]  /*5f00*/  @!P4 LDG.E.64 R26, desc[UR14][R82.64] ;  /* 0x0000000e521ac981 */ /* 0x0006a2000c1e1b00 */
[C---:B------:R-:W-:Y:S01]  /*5f10*/  LOP3.LUT P1, RZ, R17.reuse, 0x20000, RZ, 0xc0, !PT ;  /* 0x0002000011ff7812 */ /* 0x040fe2000782c0ff */
[----:B------:R-:W-:Y:S01]  /*5f20*/  @!P2 IMAD.MOV.U32 R71, RZ, RZ, R10 ;  /* 0x000000ffff47a224 */ /* 0x000fe200078e000a */
[----:B------:R-:W-:Y:S01]  /*5f30*/  @!P2 MOV R75, R11 ;  /* 0x0000000b004ba202 */ /* 0x000fe20000000f00 */
[----:B------:R3:W-:Y:S01]  /*5f40*/  STL.64 [R1+0x130], R24 ;  /* 0x0001301801007387 */ /* 0x0007e20000100a00 */
[----:B------:R-:W-:Y:S02]  /*5f50*/  LOP3.LUT P2, RZ, R17, 0x40000, RZ, 0xc0, !PT ;  /* 0x0004000011ff7812 */ /* 0x000fe4000784c0ff */
[----:B-1----:R-:W-:Y:S01]  /*5f60*/  CS2R R6, SRZ ;  /* 0x0000000000067805 */ /* 0x002fe2000001ff00 */
[----:B0-----:R-:W-:Y:S01]  /*5f70*/  HFMA2 R84, -RZ, RZ, 0, 0 ;  /* 0x00000000ff547431 */ /* 0x001fe200000001ff */
[----:B------:R0:W-:Y:S01]  /*5f80*/  STL.64 [R1+0x128], R10 ;  /* 0x0001280a01007387 */ /* 0x0001e20000100a00 */
[----:B------:R-:W-:-:S03]  /*5f90*/  MOV R79, RZ ;  /* 0x000000ff004f7202 */ /* 0x000fc60000000f00 */
[----:B------:R-:W2:Y:S04]  /*5fa0*/  LDL R85, [R1+0x2f0] ;  /* 0x0002f00001557983 */ /* 0x000ea80000100800 */
[----:B------:R-:W2:Y:S04]  /*5fb0*/  @!P1 LDG.E.64 R8, desc[UR14][R88.64] ;  /* 0x0000000e58089981 */ /* 0x000ea8000c1e1b00 */
[----:B------:R-:W2:Y:S01]  /*5fc0*/  @!P2 LDG.E.64 R14, desc[UR14][R86.64] ;  /* 0x0000000e560ea981 */ /* 0x000ea2000c1e1b00 */
[----:B---3--:R-:W-:Y:S01]  /*5fd0*/  HFMA2 R82, -RZ, RZ, 0, 0 ;  /* 0x00000000ff527431 */ /* 0x008fe200000001ff */
[----:B------:R-:W-:Y:S01]  /*5fe0*/  CS2R R24, SRZ ;  /* 0x0000000000187805 */ /* 0x000fe2000001ff00 */
[----:B0-----:R-:W-:-:S02]  /*5ff0*/  IMAD.MOV.U32 R10, RZ, RZ, RZ ;  /* 0x000000ffff0a7224 */ /* 0x001fc400078e00ff */
[----:B------:R-:W-:Y:S01]  /*6000*/  HFMA2 R11, -RZ, RZ, 0, 0 ;  /* 0x00000000ff0b7431 */ /* 0x000fe200000001ff */
[----:B------:R-:W3:Y:S01]  /*6010*/  LDL R78, [R1+0x2d0] ;  /* 0x0002d000014e7983 */ /* 0x000ee20000100800 */
[----:B----4-:R-:W-:Y:S01]  /*6020*/  @!P3 MOV R4, R29 ;  /* 0x0000001d0004b202 */ /* 0x010fe20000000f00 */
[----:B------:R-:W-:Y:S01]  /*6030*/  @!P3 IMAD.MOV.U32 R84, RZ, RZ, R28 ;  /* 0x000000ffff54b224 */ /* 0x000fe200078e001c */
[----:B------:R-:W-:Y:S01]  /*6040*/  LOP3.LUT P3, RZ, R17, 0x8000, RZ, 0xc0, !PT ;  /* 0x0000800011ff7812 */ /* 0x000fe2000786c0ff */
[----:B------:R0:W-:Y:S01]  /*6050*/  STL.64 [R1+0x140], R28 ;  /* 0x0001401c01007387 */ /* 0x0001e20000100a00 */
[----:B------:R-:W-:-:S03]  /*6060*/  CS2R R30, SRZ ;  /* 0x00000000001e7805 */ /* 0x000fc6000001ff00 */
[----:B------:R-:W4:Y:S08]  /*6070*/  LDL R83, [R1+0x2d8] ;  /* 0x0002d80001537983 */ /* 0x000f300000100800 */
[----:B------:R-:W3:Y:S01]  /*6080*/  @!P3 LDG.E.64 R24, desc[UR14][R92.64] ;  /* 0x0000000e5c18b981 */ /* 0x000ee2000c1e1b00 */
[----:B--2---:R-:W-:Y:S01]  /*6090*/  @!P4 IMAD.MOV.U32 R67, RZ, RZ, R26 ;  /* 0x000000ffff43c224 */ /* 0x004fe200078e001a */
[----:B------:R-:W-:-:S02]  /*60a0*/  @!P4 MOV R3, R27 ;  /* 0x0000001b0003c202 */ /* 0x000fc40000000f00 */
[----:B------:R-:W-:Y:S02]  /*60b0*/  @!P1 MOV R80, R8 ;  /* 0x0000000800509202 */ /* 0x000fe40000000f00 */
[----:B------:R-:W-:Y:S02]  /*60c0*/  @!P1 MOV R6, R9 ;  /* 0x0000000900069202 */ /* 0x000fe40000000f00 */
[----:B------:R-:W-:Y:S01]  /*60d0*/  @!P2 MOV R82, R14 ;  /* 0x0000000e0052a202 */ /* 0x000fe20000000f00 */
[----:B------:R-:W-:Y:S01]  /*60e0*/  @!P2 IMAD.MOV.U32 R5, RZ, RZ, R15 ;  /* 0x000000ffff05a224 */ /* 0x000fe200078e000f */
[C---:B------:R-:W-:Y:S02]  /*60f0*/  LOP3.LUT P1, RZ, R17.reuse, 0x2000, RZ, 0xc0, !PT ;  /* 0x0000200011ff7812 */ /* 0x040fe4000782c0ff */
[----:B0-----:R-:W-:Y:S02]  /*6100*/  CS2R R28, SRZ ;  /* 0x00000000001c7805 */ /* 0x001fe4000001ff00 */
[C---:B------:R-:W-:Y:S01]  /*6110*/  LOP3.LUT P2, RZ, R17.reuse, 0x4000, RZ, 0xc0, !PT ;  /* 0x0000400011ff7812 */ /* 0x040fe2000784c0ff */
[----:B------:R0:W-:Y:S01]  /*6120*/  STL.64 [R1+0x138], R26 ;  /* 0x0001381a01007387 */ /* 0x0001e20000100a00 */
[----:B------:R-:W-:-:S03]  /*6130*/  LOP3.LUT P4, RZ, R17, 0x10000, RZ, 0xc0, !PT ;  /* 0x0001000011ff7812 */ /* 0x000fc6000788c0ff */
[----:B------:R1:W-:Y:S04]  /*6140*/  STL.64 [R1+0x150], R8 ;  /* 0x0001500801007387 */ /* 0x0003e80000100a00 */
[----:B------:R2:W-:Y:S04]  /*6150*/  STL.64 [R1+0x148], R14 ;  /* 0x0001480e01007387 */ /* 0x0005e80000100a00 */
[----:B------:R-:W4:Y:S04]  /*6160*/  @!P1 LDG.E.64 R40, desc[UR14][R96.64] ;  /* 0x0000000e60289981 */ /* 0x000f28000c1e1b00 */
[----:B------:R-:W4:Y:S04]  /*6170*/  @!P2 LDG.E.64 R38, desc[UR14][R94.64] ;  /* 0x0000000e5e26a981 */ /* 0x000f28000c1e1b00 */
[----:B------:R-:W4:Y:S01]  /*6180*/  @!P4 LDG.E.64 R10, desc[UR14][R90.64] ;  /* 0x0000000e5a0ac981 */ /* 0x000f22000c1e1b00 */
[----:B0-----:R-:W-:Y:S01]  /*6190*/  CS2R R26, SRZ ;  /* 0x00000000001a7805 */ /* 0x001fe2000001ff00 */
[----:B-1----:R-:W-:Y:S01]  /*61a0*/  HFMA2 R8, -RZ, RZ, 0, 0 ;  /* 0x00000000ff087431 */ /* 0x002fe200000001ff */
[----:B------:R-:W-:-:S02]  /*61b0*/  MOV R9, RZ ;  /* 0x000000ff00097202 */ /* 0x000fc40000000f00 */
[----:B--2---:R-:W-:Y:S02]  /*61c0*/  CS2R R14, SRZ ;  /* 0x00000000000e7805 */ /* 0x004fe4000001ff00 */
[----:B------:R-:W-:Y:S01]  /*61d0*/  MOV R86, R36 ;  /* 0x0000002400567202 */ /* 0x000fe20000000f00 */
[----:B------:R-:W-:Y:S01]  /*61e0*/  IMAD.MOV.U32 R87, RZ, RZ, R37 ;  /* 0x000000ffff577224 */ /* 0x000fe200078e0025 */
[----:B------:R-:W-:Y:S01]  /*61f0*/  MOV R89, R35 ;  /* 0x0000002300597202 */ /* 0x000fe20000000f00 */
[----:B------:R-:W-:Y:S01]  /*6200*/  IMAD.MOV.U32 R88, RZ, RZ, R34 ;  /* 0x000000ffff587224 */ /* 0x000fe200078e0022 */
[----:B------:R-:W2:Y:S04]  /*6210*/  LDL R96, [R1+0x2bc] ;  /* 0x0002bc0001607983 */ /* 0x000ea80000100800 */
[----:B------:R-:W2:Y:S04]  /*6220*/  LDL R97, [R1+0x2a8] ;  /* 0x0002a80001617983 */ /* 0x000ea80000100800 */
[----:B------:R-:W2:Y:S04]  /*6230*/  LDL R94, [R1+0x2c0] ;  /* 0x0002c000015e7983 */ /* 0x000ea80000100800 */
[----:B------:R-:W2:Y:S04]  /*6240*/  LDL R95, [R1+0x2a0] ;  /* 0x0002a000015f7983 */ /* 0x000ea80000100800 */
[----:B------:R-:W2:Y:S04]  /*6250*/  LDL R92, [R1+0x2cc] ;  /* 0x0002cc00015c7983 */ /* 0x000ea80000100800 */
[----:B------:R-:W2:Y:S04]  /*6260*/  LDL R93, [R1+0x2b8] ;  /* 0x0002b800015d7983 */ /* 0x000ea80000100800 */
[----:B------:R-:W2:Y:S04]  /*6270*/  LDL R90, [R1+0x2d4] ;  /* 0x0002d400015a7983 */ /* 0x000ea80000100800 */
[----:B------:R-:W2:Y:S01]  /*6280*/  LDL R91, [R1+0x2ac] ;  /* 0x0002ac00015b7983 */ /* 0x000ea20000100800 */
[----:B---3--:R-:W-:Y:S01]  /*6290*/  @!P3 MOV R23, R24 ;  /* 0x000000180017b202 */ /* 0x008fe20000000f00 */
[----:B------:R-:W-:-:S02]  /*62a0*/  @!P3 IMAD.MOV.U32 R22, RZ, RZ, R25 ;  /* 0x000000ffff16b224 */ /* 0x000fc400078e0019 */
[----:B------:R0:W-:Y:S01]  /*62b0*/  STL.64 [R1+0x160], R24 ;  /* 0x0001601801007387 */ /* 0x0001e20000100a00 */
[----:B------:R-:W-:Y:S02]  /*62c0*/  LOP3.LUT P3, RZ, R17, 0x800, RZ, 0xc0, !PT ;  /* 0x0000080011ff7812 */ /* 0x000fe4000786c0ff */
[----:B0-----:R-:W-:-:S11]  /*62d0*/  CS2R R24, SRZ ;  /* 0x0000000000187805 */ /* 0x001fd6000001ff00 */
[----:B------:R-:W3:Y:S01]  /*62e0*/  @!P3 LDG.E.64 R8, desc[UR14][R100.64] ;  /* 0x0000000e6408b981 */ /* 0x000ee2000c1e1b00 */
[----:B----4-:R-:W-:Y:S01]  /*62f0*/  @!P1 IMAD.MOV.U32 R28, RZ, RZ, R40 ;  /* 0x000000ffff1c9224 */ /* 0x010fe200078e0028 */
[----:B------:R-:W-:Y:S02]  /*6300*/  @!P1 MOV R29, R41 ;  /* 0x00000029001d9202 */ /* 0x000fe40000000f00 */
[----:B------:R-:W-:Y:S02]  /*6310*/  @!P2 MOV R26, R38 ;  /* 0x00000026001aa202 */ /* 0x000fe40000000f00 */
[----:B------:R-:W-:Y:S01]  /*6320*/  @!P2 MOV R27, R39 ;  /* 0x00000027001ba202 */ /* 0x000fe20000000f00 */
[----:B------:R-:W-:Y:S01]  /*6330*/  @!P4 IMAD.MOV.U32 R79, RZ, RZ, R10 ;  /* 0x000000ffff4fc224 */ /* 0x000fe200078e000a */
[C---:B------:R-:W-:Y:S01]  /*6340*/  LOP3.LUT P1, RZ, R17.reuse, 0x200, RZ, 0xc0, !PT ;  /* 0x0000020011ff7812 */ /* 0x040fe2000782c0ff */
[----:B------:R0:W-:Y:S01]  /*6350*/  STL.64 [R1+0x158], R10 ;  /* 0x0001580a01007387 */ /* 0x0001e20000100a00 */
[----:B------:R-:W-:-:S02]  /*6360*/  LOP3.LUT P2, RZ, R17, 0x400, RZ, 0xc0, !PT ;  /* 0x0000040011ff7812 */ /* 0x000fc4000784c0ff */
[----:B------:R-:W-:Y:S02]  /*6370*/  @!P4 MOV R7, R11 ;  /* 0x0000000b0007c202 */ /* 0x000fe40000000f00 */
[----:B------:R-:W-:Y:S02]  /*6380*/  CS2R R36, SRZ ;  /* 0x0000000000247805 */ /* 0x000fe4000001ff00 */
[----:B------:R-:W-:Y:S02]  /*6390*/  LOP3.LUT P4, RZ, R17, 0x1000, RZ, 0xc0, !PT ;  /* 0x0000100011ff7812 */ /* 0x000fe4000788c0ff */
[----:B------:R-:W-:Y:S01]  /*63a0*/  CS2R R34, SRZ ;  /* 0x0000000000227805 */ /* 0x000fe2000001ff00 */
[----:B------:R1:W-:Y:S04]  /*63b0*/  STL.64 [R1+0x170], R40 ;  /* 0x0001702801007387 */ /* 0x0003e80000100a00 */
[----:B------:R4:W-:Y:S01]  /*63c0*/  STL.64 [R1+0x168], R38 ;  /* 0x0001682601007387 */ /* 0x0009e20000100a00 */
[----:B0-----:R-:W-:-:S02]  /*63d0*/  HFMA2 R10, -RZ, RZ, 0, 0 ;  /* 0x00000000ff0a7431 */ /* 0x001fc400000001ff */
[----:B------:R-:W-:Y:S01]  /*63e0*/  IMAD.MOV.U32 R11, RZ, RZ, RZ ;  /* 0x000000ffff0b7224 */ /* 0x000fe200078e00ff */
[----:B------:R-:W2:Y:S05]  /*63f0*/  @!P1 LDG.E.64 R24, desc[UR14][R104.64] ;  /* 0x0000000e68189981 */ /* 0x000eaa000c1e1b00 */
[----:B------:R-:W2:Y:S04]  /*6400*/  @!P2 LDG.E.64 R10, desc[UR14][R102.64] ;  /* 0x0000000e660aa981 */ /* 0x000ea8000c1e1b00 */
[----:B------:R-:W2:Y:S04]  /*6410*/  @!P4 LDG.E.64 R14, desc[UR14][R98.64] ;  /* 0x0000000e620ec981 */ /* 0x000ea8000c1e1b00 */
[----:B------:R-:W2:Y:S04]  /*6420*/  LDL R100, [R1+0x284] ;  /* 0x0002840001647983 */ /* 0x000ea80000100800 */
[----:B------:R-:W2:Y:S01]  /*6430*/  LDL R101, [R1+0x2b4] ;  /* 0x0002b40001657983 */ /* 0x000ea20000100800 */
[----:B---3--:R-:W-:Y:S01]  /*6440*/  @!P3 IMAD.MOV.U32 R32, RZ, RZ, R8 ;  /* 0x000000ffff20b224 */ /* 0x008fe200078e0008 */
[----:B------:R-:W-:-:S02]  /*6450*/  @!P3 MOV R33, R9 ;  /* 0x000000090021b202 */ /* 0x000fc40000000f00 */
[----:B------:R0:W-:Y:S01]  /*6460*/  STL.64 [R1+0x180], R8 ;  /* 0x0001800801007387 */ /* 0x0001e20000100a00 */
[----:B------:R-:W-:Y:S02]  /*6470*/  LOP3.LUT P3, RZ, R17, 0x80, RZ, 0xc0, !PT ;  /* 0x0000008011ff7812 */ /* 0x000fe4000786c0ff */
[----:B-1----:R-:W-:Y:S02]  /*6480*/  CS2R R40, SRZ ;  /* 0x0000000000287805 */ /* 0x002fe4000001ff00 */
[----:B----4-:R-:W-:Y:S01]  /*6490*/  CS2R R38, SRZ ;  /* 0x0000000000267805 */ /* 0x010fe2000001ff00 */
[----:B------:R-:W3:Y:S04]  /*64a0*/  LDL R104, [R1+0x274] ;  /* 0x0002740001687983 */ /* 0x000ee80000100800 */
[----:B------:R-:W4:Y:S01]  /*64b0*/  LDL R105, [R1+0x298] ;  /* 0x0002980001697983 */ /* 0x000f220000100800 */
[----:B0-----:R-:W-:-:S02]  /*64c0*/  HFMA2 R8, -RZ, RZ, 0, 0 ;  /* 0x00000000ff087431 */ /* 0x001fc400000001ff */
[----:B------:R-:W-:Y:S01]  /*64d0*/  IMAD.MOV.U32 R9, RZ, RZ, RZ ;  /* 0x000000ffff097224 */ /* 0x000fe200078e00ff */
[----:B------:R-:W3:Y:S04]  /*64e0*/  @!P3 LDG.E.64 R52, desc[UR14][R108.64] ;  /* 0x0000000e6c34b981 */ /* 0x000ee8000c1e1b00 */
[----:B------:R-:W4:Y:S04]  /*64f0*/  LDL R102, [R1+0x288] ;  /* 0x0002880001667983 */ /* 0x000f280000100800 */
[----:B------:R-:W4:Y:S04]  /*6500*/  LDL R103, [R1+0x2a4] ;  /* 0x0002a40001677983 */ /* 0x000f280000100800 */
[----:B------:R-:W4:Y:S04]  /*6510*/  LDL R108, [R1+0x26c] ;  /* 0x00026c00016c7983 */ /* 0x000f280000100800 */
[----:B------:R-:W4:Y:S04]  /*6520*/  LDL R109, [R1+0x290] ;  /* 0x00029000016d7983 */ /* 0x000f280000100800 */
[----:B------:R-:W4:Y:S04]  /*6530*/  LDL R98, [R1+0x294] ;  /* 0x0002940001627983 */ /* 0x000f280000100800 */
[----:B------:R-:W4:Y:S01]  /*6540*/  LDL R99, [R1+0x2b0] ;  /* 0x0002b00001637983 */ /* 0x000f220000100800 */
[----:B--2---:R-:W-:Y:S01]  /*6550*/  @!P1 IMAD.MOV.U32 R36, RZ, RZ, R24 ;  /* 0x000000ffff249224 */ /* 0x004fe200078e0018 */
[----:B------:R-:W-:-:S02]  /*6560*/  @!P1 MOV R37, R25 ;  /* 0x0000001900259202 */ /* 0x000fc40000000f00 */
[C---:B------:R-:W-:Y:S02]  /*6570*/  LOP3.LUT P1, RZ, R17.reuse, 0x20, RZ, 0xc0, !PT ;  /* 0x0000002011ff7812 */ /* 0x040fe4000782c0ff */
[----:B------:R-:W-:Y:S02]  /*6580*/  @!P2 MOV R34, R10 ;  /* 0x0000000a0022a202 */ /* 0x000fe40000000f00 */
[----:B------:R-:W-:Y:S02]  /*6590*/  @!P2 MOV R35, R11 ;  /* 0x0000000b0023a202 */ /* 0x000fe40000000f00 */
[----:B------:R-:W-:Y:S01]  /*65a0*/  LOP3.LUT P2, RZ, R17, 0x40, RZ, 0xc0, !PT ;  /* 0x0000004011ff7812 */ /* 0x000fe2000784c0ff */
[----:B------:R-:W-:Y:S01]  /*65b0*/  @!P4 IMAD.MOV.U32 R31, RZ, RZ, R15 ;  /* 0x000000ffff1fc224 */ /* 0x000fe200078e000f */
[----:B------:R-:W-:Y:S01]  /*65c0*/  @!P4 MOV R30, R14 ;  /* 0x0000000e001ec202 */ /* 0x000fe20000000f00 */
[----:B------:R0:W-:Y:S04]  /*65d0*/  STL.64 [R1+0x178], R14 ;  /* 0x0001780e01007387 */ /* 0x0001e80000100a00 */
[----:B------:R-:W2:Y:S01]  /*65e0*/  @!P1 LDG.E.64 R8, desc[UR14][R112.64] ;  /* 0x0000000e70089981 */ /* 0x000ea2000c1e1b00 */
[----:B0-----:R-:W-:-:S02]  /*65f0*/  CS2R R14, SRZ ;  /* 0x00000000000e7805 */ /* 0x001fc4000001ff00 */
[----:B------:R-:W-:Y:S01]  /*6600*/  LOP3.LUT P4, RZ, R17, 0x100, RZ, 0xc0, !PT ;  /* 0x0000010011ff7812 */ /* 0x000fe2000788c0ff */
[----:B------:R0:W-:Y:S04]  /*6610*/  STL.64 [R1+0x188], R10 ;  /* 0x0001880a01007387 */ /* 0x0001e80000100a00 */
[----:B------:R-:W4:Y:S04]  /*6620*/  @!P2 LDG.E.64 R14, desc[UR14][R110.64] ;  /* 0x0000000e6e0ea981 */ /* 0x000f28000c1e1b00 */
[----:B------:R-:W-:Y:S04]  /*6630*/  STL.64 [R1+0x190], R24 ;  /* 0x0001901801007387 */ /* 0x000fe80000100a00 */
[----:B------:R-:W4:Y:S01]  /*6640*/  @!P4 LDG.E.64 R50, desc[UR14][R106.64] ;  /* 0x0000000e6a32c981 */ /* 0x000f22000c1e1b00 */
[----:B0-----:R-:W-:-:S02]  /*6650*/  IMAD.MOV.U32 R10, RZ, RZ, RZ ;  /* 0x000000ffff0a7224 */ /* 0x001fc400078e00ff */
[----:B------:R-:W-:Y:S01]  /*6660*/  HFMA2 R11, -RZ, RZ, 0, 0 ;  /* 0x00000000ff0b7431 */ /* 0x000fe200000001ff */
[----:B------:R-:W4:Y:S05]  /*6670*/  LDL R112, [R1+0x25c] ;  /* 0x00025c0001707983 */ /* 0x000f2a0000100800 */
[----:B------:R-:W4:Y:S04]  /*6680*/  @!P5 LDG.E.64 R10, desc[UR14][R114.64] ;  /* 0x0000000e720ad981 */ /* 0x000f28000c1e1b00 */
[----:B------:R-:W4:Y:S04]  /*6690*/  LDL R113, [R1+0x280] ;  /* 0x0002800001717983 */ /* 0x000f280000100800 */
[----:B------:R-:W4:Y:S04]  /*66a0*/  LDL R110, [R1+0x264] ;  /* 0x00026400016e7983 */ /* 0x000f280000100800 */
[----:B------:R-:W4:Y:S01]  /*66b0*/  LDL R111, [R1+0x28c] ;  /* 0x00028c00016f7983 */ /* 0x000f220000100800 */
[----:B---3--:R-:W-:-:S02]  /*66c0*/  @!P3 MOV R40, R52 ;  /* 0x000000340028b202 */ /* 0x008fc40000000f00 */
[----:B------:R-:W-:Y:S02]  /*66d0*/  @!P3 MOV R41, R53 ;  /* 0x000000350029b202 */ /* 0x000fe40000000f00 */
[----:B--2---:R-:W-:Y:S02]  /*66e0*/  @!P1 MOV R44, R8 ;  /* 0x00000008002c9202 */ /* 0x004fe40000000f00 */
[----:B------:R-:W-:Y:S01]  /*66f0*/  @!P1 MOV R45, R9 ;  /* 0x00000009002d9202 */ /* 0x000fe20000000f00 */
[----:B----4-:R-:W-:Y:S01]  /*6700*/  @!P2 IMAD.MOV.U32 R42, RZ, RZ, R14 ;  /* 0x000000ffff2aa224 */ /* 0x010fe200078e000e */
[C---:B------:R-:W-:Y:S01]  /*6710*/  LOP3.LUT P1, RZ, R17.reuse, 0x1, RZ, 0xc0, !PT ;  /* 0x0000000111ff7812 */ /* 0x040fe2000782c0ff */
[----:B------:R0:W-:Y:S01]  /*6720*/  STL.64 [R1+0x1a8], R14 ;  /* 0x0001a80e01007387 */ /* 0x0001e20000100a00 */
[----:B------:R-:W-:Y:S02]  /*6730*/  @!P2 MOV R43, R15 ;  /* 0x0000000f002ba202 */ /* 0x000fe40000000f00 */
[----:B------:R-:W-:Y:S01]  /*6740*/  LOP3.LUT P3, RZ, R17, 0x4, RZ, 0xc0, !PT ;  /* 0x0000000411ff7812 */ /* 0x000fe2000786c0ff */
[----:B------:R1:W-:Y:S01]  /*6750*/  STL.64 [R1+0x1a0], R52 ;  /* 0x0001a03401007387 */ /* 0x0003e20000100a00 */
[----:B------:R-:W-:Y:S01]  /*6760*/  @!P4 MOV R38, R50 ;  /* 0x000000320026c202 */ /* 0x000fe20000000f00 */
[----:B------:R-:W-:-:S02]  /*6770*/  @!P4 IMAD.MOV.U32 R39, RZ, RZ, R51 ;  /* 0x000000ffff27c224 */ /* 0x000fc400078e0033 */
[----:B------:R2:W-:Y:S01]  /*6780*/  STL.64 [R1+0x1b0], R8 ;  /* 0x0001b00801007387 */ /* 0x0005e20000100a00 */
[----:B0-----:R-:W-:Y:S02]  /*6790*/  CS2R R14, SRZ ;  /* 0x00000000000e7805 */ /* 0x001fe4000001ff00 */
[----:B------:R-:W-:Y:S01]  /*67a0*/  CS2R R24, SRZ ;  /* 0x0000000000187805 */ /* 0x000fe2000001ff00 */
[----:B------:R0:W-:Y:S04]  /*67b0*/  STL.64 [R1+0x198], R50 ;  /* 0x0001983201007387 */ /* 0x0001e80000100a00 */
[----:B------:R3:W4:Y:S04]  /*67c0*/  @!P1 LDG.E.64 R14, desc[UR14][R64.64] ;  /* 0x0000000e400e9981 */ /* 0x000728000c1e1b00 */
[----:B------:R0:W4:Y:S01]  /*67d0*/  @!P3 LDG.E.64 R58, desc[UR14][R60.64] ;  /* 0x0000000e3c3ab981 */ /* 0x000122000c1e1b00 */
[----:B-1----:R-:W-:-:S02]  /*67e0*/  CS2R R52, SRZ ;  /* 0x0000000000347805 */ /* 0x002fc4000001ff00 */
[C---:B------:R-:W-:Y:S01]  /*67f0*/  LOP3.LUT P4, RZ, R17.reuse, 0x8, RZ, 0xc0, !PT ;  /* 0x0000000811ff7812 */ /* 0x040fe2000788c0ff */
[----:B------:R-:W4:Y:S01]  /*6800*/  LDL R114, [R1+0x254] ;  /* 0x0002540001727983 */ /* 0x000f220000100800 */
[----:B---3--:R-:W-:Y:S01]  /*6810*/  MOV R64, R54 ;  /* 0x0000003600407202 */ /* 0x008fe20000000f00 */
[----:B------:R-:W-:Y:S01]  /*6820*/  IMAD.MOV.U32 R65, RZ, RZ, R55 ;  /* 0x000000ffff417224 */ /* 0x000fe200078e0037 */
[----:B------:R-:W-:Y:S02]  /*6830*/  CS2R R54, SRZ ;  /* 0x0000000000367805 */ /* 0x000fe4000001ff00 */
[----:B------:R-:W-:Y:S01]  /*6840*/  LOP3.LUT P2, RZ, R17, 0x2, RZ, 0xc0, !PT ;  /* 0x0000000211ff7812 */ /* 0x000fe2000784c0ff */
[----:B--2---:R-:W-:Y:S02]  /*6850*/  IMAD.MOV.U32 R8, RZ, RZ, RZ ;  /* 0x000000ffff087224 */ /* 0x004fe400078e00ff */
[----:B------:R-:W-:Y:S01]  /*6860*/  HFMA2 R9, -RZ, RZ, 0, 0 ;  /* 0x00000000ff097431 */ /* 0x000fe200000001ff */
[----:B------:R-:W-:Y:S01]  /*6870*/  MOV R17, RZ ;  /* 0x000000ff00117202 */ /* 0x000fe20000000f00 */
[----:B------:R-:W-:Y:S01]  /*6880*/  @!P5 IMAD.MOV.U32 R17, RZ, RZ, R10 ;  /* 0x000000ffff11d224 */ /* 0x000fe200078e000a */
[----:B------:R-:W-:-:S02]  /*6890*/  @!P5 MOV R46, R11 ;  /* 0x0000000b002ed202 */ /* 0x000fc40000000f00 */
[----:B0-----:R-:W-:Y:S02]  /*68a0*/  CS2R R60, SRZ ;  /* 0x00000000003c7805 */ /* 0x001fe4000001ff00 */
[----:B------:R-:W-:Y:S01]  /*68b0*/  LOP3.LUT P5, RZ, R0, 0x80000000, RZ, 0xc0, !PT ;  /* 0x8000000000ff7812 */ /* 0x000fe200078ac0ff */
[----:B------:R-:W2:Y:S04]  /*68c0*/  @!P4 LDG.E.64 R24, desc[UR14][R116.64] ;  /* 0x0000000e7418c981 */ /* 0x000ea8000c1e1b00 */
[----:B------:R-:W3:Y:S04]  /*68d0*/  LDL R115, [R1+0x278] ;  /* 0x0002780001737983 */ /* 0x000ee80000100800 */
[----:B------:R-:W3:Y:S01]  /*68e0*/  @!P2 LDG.E.64 R60, desc[UR14][R88.64] ;  /* 0x0000000e583ca981 */ /* 0x000ee2000c1e1b00 */
[----:B------:R-:W-:-:S03]  /*68f0*/  CS2R R50, SRZ ;  /* 0x0000000000327805 */ /* 0x000fc6000001ff00 */
[----:B------:R-:W-:Y:S04]  /*6900*/  STL.64 [R1+0x1b8], R10 ;  /* 0x0001b80a01007387 */ /* 0x000fe80000100a00 */
[----:B------:R-:W3:Y:S04]  /*6910*/  LDL R116, [R1+0x24c] ;  /* 0x00024c0001747983 */ /* 0x000ee80000100800 */
[----:B------:R-:W3:Y:S04]  /*6920*/  LDL R117, [R1+0x270] ;  /* 0x0002700001757983 */ /* 0x000ee80000100800 */
[----:B------:R-:W3:Y:S04]  /*6930*/  LDL R106, [R1+0x27c] ;  /* 0x00027c00016a7983 */ /* 0x000ee80000100800 */
[----:B------:R-:W3:Y:S01]  /*6940*/  LDL R107, [R1+0x29c] ;  /* 0x00029c00016b7983 */ /* 0x000ee20000100800 */
[----:B----4-:R-:W-:-:S03]  /*6950*/  @!P1 MOV R53, R14 ;  /* 0x0000000e00359202 */ /* 0x010fc60000000f00 */
[----:B------:R-:W-:Y:S01]  /*6960*/  STL.64 [R1+0x1d8], R14 ;  /* 0x0001d80e01007387 */ /* 0x000fe20000100a00 */
[----:B------:R-:W-:Y:S02]  /*6970*/  @!P1 MOV R54, R15 ;  /* 0x0000000f00369202 */ /* 0x000fe40000000f00 */
[----:B------:R-:W-:Y:S01]  /*6980*/  LOP3.LUT P1, RZ, R0, 0x8000000, RZ, 0xc0, !PT ;  /* 0x0800000000ff7812 */ /* 0x000fe2000782c0ff */
[----:B------:R0:W-:Y:S01]  /*6990*/  STL.64 [R1+0x1c8], R58 ;  /* 0x0001c83a01007387 */ /* 0x0001e20000100a00 */
[----:B------:R-:W-:-:S03]  /*69a0*/  @!P3 MOV R49, R58 ;  /* 0x0000003a0031b202 */ /* 0x000fc60000000f00 */
[----:B------:R-:W4:Y:S04]  /*69b0*/  LDL R88, [R1+0x2dc] ;  /* 0x0002dc0001587983 */ /* 0x000f280000100800 */
[----:B------:R-:W4:Y:S04]  /*69c0*/  LDL R89, [R1+0x2c8] ;  /* 0x0002c80001597983 */ /* 0x000f280000100800 */
[----:B------:R1:W4:Y:S01]  /*69d0*/  @!P1 LDG.E.64 R8, desc[UR14][R56.64] ;  /* 0x0000000e38089981 */ /* 0x000322000c1e1b00 */
[----:B0-----:R-:W-:Y:S02]  /*69e0*/  MOV R58, RZ ;  /* 0x000000ff003a7202 */ /* 0x001fe40000000f00 */
[----:B------:R-:W-:Y:S01]  /*69f0*/  @!P0 MOV R58, R12 ;  /* 0x0000000c003a8202 */ /* 0x000fe20000000f00 */
[----:B------:R-:W-:Y:S01]  /*6a00*/  HFMA2 R12, -RZ, RZ, 0, 0 ;  /* 0x00000000ff0c7431 */ /* 0x000fe200000001ff */
[----:B-1----:R-:W-:-:S02]  /*6a10*/  CS2R R56, SRZ ;  /* 0x0000000000387805 */ /* 0x002fc4000001ff00 */
[----:B------:R-:W-:Y:S02]  /*6a20*/  @!P0 IMAD.MOV.U32 R57, RZ, RZ, R13 ;  /* 0x000000ffff398224 */ /* 0x000fe400078e000d */
[----:B------:R-:W-:-:S06]  /*6a30*/  IMAD.MOV.U32 R13, RZ, RZ, RZ ;  /* 0x000000ffff0d7224 */ /* 0x000fcc00078e00ff */
[----:B------:R-:W4:Y:S01]  /*6a40*/  @!P5 LDG.E.64 R12, desc[UR14][R118.64] ;  /* 0x0000000e760cd981 */ /* 0x000f22000c1e1b00 */
[----:B--2---:R-:W-:Y:S01]  /*6a50*/  @!P4 MOV R47, R24 ;  /* 0x00000018002fc202 */ /* 0x004fe20000000f00 */
[----:B------:R-:W-:Y:S01]  /*6a60*/  @!P4 IMAD.MOV.U32 R48, RZ, RZ, R25 ;  /* 0x000000ffff30c224 */ /* 0x000fe200078e0019 */
[----:B------:R-:W-:Y:S02]  /*6a70*/  @!P3 MOV R50, R59 ;  /* 0x0000003b0032b202 */ /* 0x000fe40000000f00 */
[----:B------:R-:W-:Y:S01]  /*6a80*/  LOP3.LUT P4, RZ, R0, 0x40000000, RZ, 0xc0, !PT ;  /* 0x4000000000ff7812 */ /* 0x000fe2000788c0ff */
[----:B------:R-:W2:Y:S01]  /*6a90*/  LDL R59, [R1+0x218] ;  /* 0x00021800013b7983 */ /* 0x000ea20000100800 */
[----:B---3--:R-:W-:Y:S01]  /*6aa0*/  @!P2 IMAD.MOV.U32 R51, RZ, RZ, R60 ;  /* 0x000000ffff33a224 */ /* 0x008fe200078e003c */
[----:B------:R-:W-:Y:S02]  /*6ab0*/  @!P2 MOV R52, R61 ;  /* 0x0000003d0034a202 */ /* 0x000fe40000000f00 */
[----:B------:R0:W-:Y:S01]  /*6ac0*/  STL.64 [R1+0x1d0], R60 ;  /* 0x0001d03c01007387 */ /* 0x0001e20000100a00 */
[----:B------:R-:W-:-:S03]  /*6ad0*/  CS2R R14, SRZ ;  /* 0x00000000000e7805 */ /* 0x000fc6000001ff00 */
[----:B------:R1:W-:Y:S04]  /*6ae0*/  STL.64 [R1+0x1c0], R24 ;  /* 0x0001c01801007387 */ /* 0x0003e80000100a00 */
[----:B------:R-:W3:Y:S04]  /*6af0*/  @!P4 LDG.E.64 R14, desc[UR14][R64.64] ;  /* 0x0000000e400ec981 */ /* 0x000ee8000c1e1b00 */
[----:B0-----:R-:W3:Y:S04]  /*6b00*/  LDL R60, [R1+0x220] ;  /* 0x00022000013c7983 */ /* 0x001ee80000100800 */
[----:B------:R-:W3:Y:S04]  /*6b10*/  LDL R61, [R1+0x214] ;  /* 0x00021400013d7983 */ /* 0x000ee80000100800 */
[----:B------:R-:W3:Y:S04]  /*6b20*/  LDL R64, [R1+0x234] ;  /* 0x0002340001407983 */ /* 0x000ee80000100800 */
[----:B------:R-:W3:Y:S01]  /*6b30*/  LDL R65, [R1+0x240] ;  /* 0x0002400001417983 */ /* 0x000ee20000100800 */
[----:B------:R-:W-:-:S02]  /*6b40*/  LOP3.LUT P3, RZ, R0, 0x20000000, RZ, 0xc0, !PT ;  /* 0x2000000000ff7812 */ /* 0x000fc4000786c0ff */
[----:B------:R-:W-:Y:S01]  /*6b50*/  LOP3.LUT P2, RZ, R0, 0x10000000, RZ, 0xc0, !PT ;  /* 0x1000000000ff7812 */ /* 0x000fe2000784c0ff */
[----:B------:R-:W-:Y:S01]  /*6b60*/  IMAD.MOV.U32 R10, RZ, RZ, RZ ;  /* 0x000000ffff0a7224 */ /* 0x000fe200078e00ff */
[----:B------:R-:W3:Y:S01]  /*6b70*/  LDL R0, [R1+0x230] ;  /* 0x0002300001007983 */ /* 0x000ee20000100800 */
[----:B-1----:R-:W-:-:S03]  /*6b80*/  FMUL.FTZ R24, R63, R63 ;  /* 0x0000003f3f187220 */ /* 0x002fc60000410000 */
[----:B------:R-:W3:Y:S01]  /*6b90*/  LDL R63, [R1+0x250] ;  /* 0x00025000013f7983 */ /* 0x000ee20000100800 */
[----:B------:R-:W-:-:S03]  /*6ba0*/  HFMA2 R11, -RZ, RZ, 0, 0 ;  /* 0x00000000ff0b7431 */ /* 0x000fc600000001ff */
[----:B------:R-:W3:Y:S04]  /*6bb0*/  LDL R118, [R1+0x23c] ;  /* 0x00023c0001767983 */ /* 0x000ee80000100800 */
[----:B------:R-:W3:Y:S04]  /*6bc0*/  @!P3 LDG.E.64 R10, desc[UR14][R124.64] ;  /* 0x0000000e7c0ab981 */ /* 0x000ee8000c1e1b00 */
[----:B------:R-:W3:Y:S04]  /*6bd0*/  LDL R119, [R1+0x260] ;  /* 0x0002600001777983 */ /* 0x000ee80000100800 */
[----:B------:R-:W3:Y:S04]  /*6be0*/  LDL R124, [R1+0x244] ;  /* 0x00024400017c7983 */ /* 0x000ee80000100800 */
[----:B------:R-:W3:Y:S04]  /*6bf0*/  LDL R125, [R1+0x268] ;  /* 0x00026800017d7983 */ /* 0x000ee80000100800 */
[----:B----4-:R0:W-:Y:S04]  /*6c00*/  STL [R1+0x33c], R12 ;  /* 0x00033c0c01007387 */ /* 0x0101e80000100800 */
[----:B------:R1:W-:Y:S04]  /*6c10*/  STL [R1+0x338], R13 ;  /* 0x0003380d01007387 */ /* 0x0003e80000100800 */
[----:B0-----:R-:W4:Y:S04]  /*6c20*/  LDL R12, [R1+0x210] ;  /* 0x00021000010c7983 */ /* 0x001f280000100800 */
[----:B-1----:R-:W4:Y:S01]  /*6c30*/  LDL R13, [R1+0x228] ;  /* 0x00022800010d7983 */ /* 0x002f220000100800 */
[----:B------:R-:W-:Y:S01]  /*6c40*/  @!P1 MOV R55, R8 ;  /* 0x0000000800379202 */ /* 0x000fe20000000f00 */
[----:B------:R-:W-:-:S02]  /*6c50*/  @!P1 IMAD.MOV.U32 R56, RZ, RZ, R9 ;  /* 0x000000ffff389224 */ /* 0x000fc400078e0009 */
[----:B------:R0:W-:Y:S02]  /*6c60*/  STL.64 [R1+0x1e0], R8 ;  /* 0x0001e00801007387 */ /* 0x0001e40000100a00 */
[----:B0-----:R-:W-:Y:S01]  /*6c70*/  HFMA2 R8, -RZ, RZ, 0, 0 ;  /* 0x00000000ff087431 */ /* 0x001fe200000001ff */
[----:B------:R-:W-:-:S06]  /*6c80*/  MOV R9, RZ ;  /* 0x000000ff00097202 */ /* 0x000fcc0000000f00 */
[----:B------:R-:W4:Y:S04]  /*6c90*/  @!P2 LDG.E.64 R8, desc[UR14][R86.64] ;  /* 0x0000000e5608a981 */ /* 0x000f28000c1e1b00 */
[----:B------:R-:W4:Y:S04]  /*6ca0*/  LDL R86, [R1+0x2e4] ;  /* 0x0002e40001567983 */ /* 0x000f280000100800 */
[----:B------:R-:W4:Y:S01]  /*6cb0*/  LDL R87, [R1+0x2c4] ;  /* 0x0002c40001577983 */ /* 0x000f220000100800 */
[----:B------:R-:W-:-:S04]  /*6cc0*/  FMUL.FTZ R25, R57, R57 ;  /* 0x0000003939197220 */ /* 0x000fc80000410000 */
[----:B------:R-:W-:Y:S01]  /*6cd0*/  FFMA.FTZ R25, R58, R58, R25 ;  /* 0x0000003a3a197223 */ /* 0x000fe20000010019 */
[----:B------:R-:W-:Y:S01]  /*6ce0*/  FFMA.FTZ R24, R66, R66, R24 ;  /* 0x0000004242187223 */ /* 0x000fe20000010018 */
[----:B--2---:R-:W-:Y:S02]  /*6cf0*/  FMUL.FTZ R59, R59, R59 ;  /* 0x0000003b3b3b7220 */ /* 0x004fe40000410000 */
[----:B------:R-:W-:Y:S02]  /*6d00*/  FADD.FTZ R25, RZ, R25 ;  /* 0x00000019ff197221 */ /* 0x000fe40000010000 */
[----:B---3--:R-:W-:Y:S02]  /*6d10*/  FFMA.FTZ R59, R60, R60, R59 ;  /* 0x0000003c3c3b7223 */ /* 0x008fe4000001003b */
[----:B------:R-:W-:Y:S01]  /*6d20*/  FADD.FTZ R24, R25, R24 ;  /* 0x0000001819187221 */ /* 0x000fe20000010000 */
[----:B------:R-:W-:-:S03]  /*6d30*/  FMUL.FTZ R25, R61, R61 ;  /* 0x0000003d3d197220 */ /* 0x000fc60000410000 */
[----:B------:R-:W-:Y:S01]  /*6d40*/  FADD.FTZ R24, R24, R59 ;  /* 0x0000003b18187221 */ /* 0x000fe20000010000 */
[----:B------:R-:W-:-:S04]  /*6d50*/  FFMA.FTZ R59, R69, R69, R25 ;  /* 0x00000045453b7223 */ /* 0x000fc80000010019 */
[----:B------:R-:W-:Y:S01]  /*6d60*/  FADD.FTZ R24, R24, R59 ;  /* 0x0000003b18187221 */ /* 0x000fe20000010000 */
[----:B------:R0:W-:Y:S01]  /*6d70*/  STL [R1+0x348], R123 ;  /* 0x0003487b01007387 */ /* 0x0001e20000100800 */
[----:B----4-:R-:W-:-:S04]  /*6d80*/  FMUL.FTZ R25, R12, R12 ;  /* 0x0000000c0c197220 */ /* 0x010fc80000410000 */
[----:B------:R-:W-:Y:S01]  /*6d90*/  FFMA.FTZ R59, R64, R64, R25 ;  /* 0x00000040403b7223 */ /* 0x000fe20000010019 */
[----:B------:R-:W-:-:S03]  /*6da0*/  FMUL.FTZ R25, R13, R13 ;  /* 0x0000000d0d197220 */ /* 0x000fc60000410000 */
[----:B------:R-:W-:Y:S01]  /*6db0*/  FADD.FTZ R24, R24, R59 ;  /* 0x0000003b18187221 */ /* 0x000fe20000010000 */
[----:B------:R-:W-:Y:S01]  /*6dc0*/  FFMA.FTZ R59, R65, R65, R25 ;  /* 0x00000041413b7223 */ /* 0x000fe20000010019 */
[----:B------:R-:W-:Y:S02]  /*6dd0*/  FMUL.FTZ R25, R123, R123 ;  /* 0x0000007b7b197220 */ /* 0x000fe40000410000 */
[----:B0-----:R-:W2:Y:S01]  /*6de0*/  LDL R123, [R1+0x21c] ;  /* 0x00021c00017b7983 */ /* 0x001ea20000100800 */
        /* <DEDUP_REMOVED lines=156> */
[----:B------:R-:W-:Y:S01]  /*77b0*/  HFMA2 R60, -RZ, RZ, 0, 0 ;  /* 0x00000000ff3c7431 */ /* 0x000fe200000001ff */
[----:B------:R-:W-:Y:S01]  /*77c0*/  @!P2 MOV R60, R9 ;  /* 0x00000009003ca202 */ /* 0x000fe20000000f00 */
[----:B------:R-:W-:Y:S01]  /*77d0*/  FFMA.FTZ R62, R55, R55, R62 ;  /* 0x00000037373e7223 */ /* 0x000fe2000001003e */
[----:B------:R-:W-:Y:S01]  /*77e0*/  FADD.FTZ R61, R61, R59 ;  /* 0x0000003b3d3d7221 */ /* 0x000fe20000010000 */
[----:B------:R-:W-:Y:S01]  /*77f0*/  MOV R59, RZ ;  /* 0x000000ff003b7202 */ /* 0x000fe20000000f00 */
[----:B------:R-:W-:-:S02]  /*7800*/  @!P2 IMAD.MOV.U32 R59, RZ, RZ, R8 ;  /* 0x000000ffff3ba224 */ /* 0x000fc400078e0008 */
[----:B------:R-:W-:Y:S01]  /*7810*/  FADD.FTZ R61, R61, R62 ;  /* 0x0000003e3d3d7221 */ /* 0x000fe20000010000 */
[----:B------:R-:W-:-:S04]  /*7820*/  FMUL.FTZ R62, R60, R60 ;  /* 0x0000003c3c3e7220 */ /* 0x000fc80000410000 */
[----:B------:R-:W-:-:S04]  /*7830*/  FFMA.FTZ R62, R59, R59, R62 ;  /* 0x0000003b3b3e7223 */ /* 0x000fc8000001003e */
[----:B------:R-:W-:Y:S01]  /*7840*/  FADD.FTZ R69, R61, R62 ;  /* 0x0000003e3d457221 */ /* 0x000fe20000010000 */
[----:B------:R-:W-:Y:S02]  /*7850*/  HFMA2 R61, -RZ, RZ, 0, 0 ;  /* 0x00000000ff3d7431 */ /* 0x000fe400000001ff */
[----:B------:R-:W-:Y:S01]  /*7860*/  @!P3 IMAD.MOV.U32 R61, RZ, RZ, R11 ;  /* 0x000000ffff3db224 */ /* 0x000fe200078e000b */
[----:B------:R-:W-:Y:S02]  /*7870*/  MOV R62, RZ ;  /* 0x000000ff003e7202 */ /* 0x000fe40000000f00 */
[----:B------:R-:W-:Y:S01]  /*7880*/  @!P3 MOV R62, R10 ;  /* 0x0000000a003eb202 */ /* 0x000fe20000000f00 */
[----:B------:R-:W-:-:S04]  /*7890*/  FMUL.FTZ R63, R61, R61 ;  /* 0x0000003d3d3f7220 */ /* 0x000fc80000410000 */
[----:B------:R-:W-:-:S04]  /*78a0*/  FFMA.FTZ R63, R62, R62, R63 ;  /* 0x0000003e3e3f7223 */ /* 0x000fc8000001003f */
[----:B------:R-:W-:Y:S01]  /*78b0*/  FADD.FTZ R69, R69, R63 ;  /* 0x0000003f45457221 */ /* 0x000fe20000010000 */
[----:B------:R-:W-:Y:S01]  /*78c0*/  IMAD.MOV.U32 R63, RZ, RZ, RZ ;  /* 0x000000ffff3f7224 */ /* 0x000fe200078e00ff */
[----:B------:R-:W-:Y:S01]  /*78d0*/  @!P4 MOV R63, R15 ;  /* 0x0000000f003fc202 */ /* 0x000fe20000000f00 */
[----:B------:R-:W-:Y:S02]  /*78e0*/  HFMA2 R64, -RZ, RZ, 0, 0 ;  /* 0x00000000ff407431 */ /* 0x000fe400000001ff */
[----:B------:R-:W-:Y:S02]  /*78f0*/  @!P4 IMAD.MOV.U32 R64, RZ, RZ, R14 ;  /* 0x000000ffff40c224 */ /* 0x000fe400078e000e */
[----:B------:R-:W-:-:S04]  /*7900*/  FMUL.FTZ R65, R63, R63 ;  /* 0x0000003f3f417220 */ /* 0x000fc80000410000 */
[----:B------:R-:W-:-:S04]  /*7910*/  FFMA.FTZ R65, R64, R64, R65 ;  /* 0x0000004040417223 */ /* 0x000fc80000010041 */
[----:B------:R-:W-:Y:S01]  /*7920*/  FADD.FTZ R69, R69, R65 ;  /* 0x0000004145457221 */ /* 0x000fe20000010000 */
[----:B------:R-:W-:Y:S01]  /*7930*/  FADD.FTZ R65, R58, R57 ;  /* 0x000000393a417221 */ /* 0x000fe20000010000 */
[----:B--2---:R-:W-:Y:S01]  /*7940*/  FADD.FTZ R66, R66, R123 ;  /* 0x0000007b42427221 */ /* 0x004fe20000010000 */
[----:B------:R0:W-:Y:S02]  /*7950*/  STL [R1+0x344], R13 ;  /* 0x0003440d01007387 */ /* 0x0001e40000100800 */
[----:B------:R-:W-:Y:S02]  /*7960*/  FADD.FTZ R65, RZ, R65 ;  /* 0x00000041ff417221 */ /* 0x000fe40000010000 */
[----:B------:R1:W-:Y:S02]  /*7970*/  STL [R1+0x340], R12 ;  /* 0x0003400c01007387 */ /* 0x0003e40000100800 */
[----:B------:R-:W-:Y:S02]  /*7980*/  FADD.FTZ R65, R65, R66 ;  /* 0x0000004241417221 */ /* 0x000fe40000010000 */
[----:B------:R-:W2:Y:S04]  /*7990*/  LDL R66, [R1+0x220] ;  /* 0x0002200001427983 */ /* 0x000ea80000100800 */
[----:B0-----:R-:W2:Y:S04]  /*79a0*/  LDL R13, [R1+0x218] ;  /* 0x00021800010d7983 */ /* 0x001ea80000100800 */
[----:B-1----:R-:W3:Y:S04]  /*79b0*/  LDL R12, [R1+0x214] ;  /* 0x00021400010c7983 */ /* 0x002ee80000100800 */
[----:B------:R-:W4:Y:S01]  /*79c0*/  LDL.LU R123, [R1+0x348] ;  /* 0x00034800017b7983 */ /* 0x000f220000300800 */
[----:B--2---:R-:W-:-:S03]  /*79d0*/  FADD.FTZ R66, R66, R13 ;  /* 0x0000000d42427221 */ /* 0x004fc60000010000 */
[----:B------:R-:W2:Y:S01]  /*79e0*/  LDL.LU R13, [R1+0x344] ;  /* 0x00034400010d7983 */ /* 0x000ea20000300800 */
[----:B------:R-:W-:-:S03]  /*79f0*/  FADD.FTZ R65, R65, R66 ;  /* 0x0000004241417221 */ /* 0x000fc60000010000 */
[----:B------:R-:W3:Y:S02]  /*7a00*/  LDL R66, [R1+0x22c] ;  /* 0x00022c0001427983 */ /* 0x000ee40000100800 */
[----:B---3--:R-:W-:Y:S02]  /*7a10*/  FADD.FTZ R66, R66, R12 ;  /* 0x0000000c42427221 */ /* 0x008fe40000010000 */
[----:B------:R-:W3:Y:S02]  /*7a20*/  LDL.LU R12, [R1+0x340] ;  /* 0x00034000010c7983 */ /* 0x000ee40000300800 */
[----:B------:R-:W-:Y:S02]  /*7a30*/  FADD.FTZ R65, R65, R66 ;  /* 0x0000004241417221 */ /* 0x000fe40000010000 */
[----:B------:R-:W3:Y:S02]  /*7a40*/  LDL R66, [R1+0x234] ;  /* 0x0002340001427983 */ /* 0x000ee40000100800 */
[----:B---3--:R-:W-:-:S02]  /*7a50*/  FADD.FTZ R66, R66, R12 ;  /* 0x0000000c42427221 */ /* 0x008fc40000010000 */
[----:B------:R0:W-:Y:S02]  /*7a60*/  STL [R1+0x258], R121 ;  /* 0x0002587901007387 */ /* 0x0001e40000100800 */
[----:B------:R-:W-:Y:S02]  /*7a70*/  FADD.FTZ R65, R65, R66 ;  /* 0x0000004241417221 */ /* 0x000fe40000010000 */
[----:B------:R1:W-:Y:S04]  /*7a80*/  STL [R1+0x238], R120 ;  /* 0x0002387801007387 */ /* 0x0003e80000100800 */
[----:B------:R-:W2:Y:S04]  /*7a90*/  LDL R66, [R1+0x240] ;  /* 0x0002400001427983 */ /* 0x000ea80000100800 */
[----:B0-----:R-:W3:Y:S04]  /*7aa0*/  LDL.LU R121, [R1+0x34c] ;  /* 0x00034c0001797983 */ /* 0x001ee80000300800 */
[----:B-1----:R-:W3:Y:S01]  /*7ab0*/  LDL.LU R120, [R1+0x350] ;  /* 0x0003500001787983 */ /* 0x002ee20000300800 */
[----:B------:R-:W-:-:S03]  /*7ac0*/  CS2R R24, SRZ ;  /* 0x0000000000187805 */ /* 0x000fc6000001ff00 */
[----:B------:R-:W4:Y:S01]  /*7ad0*/  LDL.LU R12, [R1+0x33c] ;  /* 0x00033c00010c7983 */ /* 0x000f220000300800 */
[----:B--2---:R-:W-:-:S03]  /*7ae0*/  FADD.FTZ R66, R66, R13 ;  /* 0x0000000d42427221 */ /* 0x004fc60000010000 */
[----:B------:R-:W2:Y:S01]  /*7af0*/  LDL.LU R13, [R1+0x338] ;  /* 0x00033800010d7983 */ /* 0x000ea20000300800 */
[----:B------:R-:W-:-:S03]  /*7b00*/  FADD.FTZ R65, R65, R66 ;  /* 0x0000004241417221 */ /* 0x000fc60000010000 */
[----:B------:R-:W4:Y:S04]  /*7b10*/  LDL R66, [R1+0x248] ;  /* 0x0002480001427983 */ /* 0x000f280000100800 */
[----:B---3--:R-:W3:Y:S04]  /*7b20*/  @!P6 LDG.E.64 R24, desc[UR14][R120.64] ;  /* 0x0000000e7818e981 */ /* 0x008ee8000c1e1b00 */
[----:B------:R-:W2:Y:S04]  /*7b30*/  LDL R120, [R1+0x238] ;  /* 0x0002380001787983 */ /* 0x000ea80000100800 */
[----:B------:R-:W2:Y:S01]  /*7b40*/  LDL R121, [R1+0x258] ;  /* 0x0002580001797983 */ /* 0x000ea20000100800 */
[----:B----4-:R-:W-:-:S04]  /*7b50*/  FADD.FTZ R66, R66, R123 ;  /* 0x0000007b42427221 */ /* 0x010fc80000010000 */
[----:B------:R-:W-:Y:S02]  /*7b60*/  FADD.FTZ R65, R65, R66 ;  /* 0x0000004241417221 */ /* 0x000fe40000010000 */
[----:B------:R-:W4:Y:S04]  /*7b70*/  LDL R66, [R1+0x250] ;  /* 0x0002500001427983 */ /* 0x000f280000100800 */
[----:B------:R-:W-:Y:S04]  /*7b80*/  STL [R1+0x2fc], R19 ;  /* 0x0002fc1301007387 */ /* 0x000fe80000100800 */
[----:B------:R0:W-:Y:S04]  /*7b90*/  STL [R1+0x2e8], R18 ;  /* 0x0002e81201007387 */ /* 0x0001e80000100800 */
[----:B------:R-:W-:Y:S04]  /*7ba0*/  STL [R1+0x300], R21 ;  /* 0x0003001501007387 */ /* 0x000fe80000100800 */
[----:B------:R1:W-:Y:S04]  /*7bb0*/  STL [R1+0x2e0], R20 ;  /* 0x0002e01401007387 */ /* 0x0003e80000100800 */
[----:B------:R3:W-:Y:S04]  /*7bc0*/  STL [R1+0x2ec], R16 ;  /* 0x0002ec1001007387 */ /* 0x0007e80000100800 */
[----:B------:R3:W-:Y:S04]  /*7bd0*/  STL [R1+0x318], R67 ;  /* 0x0003184301007387 */ /* 0x0007e80000100800 */
[----:B------:R3:W-:Y:S01]  /*7be0*/  STL [R1+0x314], R68 ;  /* 0x0003144401007387 */ /* 0x0007e20000100800 */
[----:B----4-:R-:W-:-:S03]  /*7bf0*/  FADD.FTZ R66, R66, R0 ;  /* 0x0000000042427221 */ /* 0x010fc60000010000 */
[----:B------:R4:W5:Y:S01]  /*7c00*/  LDL.LU R0, [R1+0x334] ;  /* 0x0003340001007983 */ /* 0x0009620000300800 */
[----:B------:R-:W-:Y:S01]  /*7c10*/  FADD.FTZ R65, R65, R66 ;  /* 0x0000004241417221 */ /* 0x000fe20000010000 */
        /* <DEDUP_REMOVED lines=47> */
[----:B------:R-:W-:Y:S01]  /*7f10*/  FADD.FTZ R66, R21, R20 ;  /* 0x0000001415427221 */ /* 0x000fe20000010000 */
[----:B------:R4:W5:Y:S03]  /*7f20*/  LDL.LU R19, [R1+0x32c] ;  /* 0x00032c0001137983 */ /* 0x0009660000300800 */
[----:B------:R-:W-:Y:S01]  /*7f30*/  FADD.FTZ R65, R65, R66 ;  /* 0x0000004241417221 */ /* 0x000fe20000010000 */
[----:B------:R-:W-:Y:S01]  /*7f40*/  FADD.FTZ R66, R72, R16 ;  /* 0x0000001048427221 */ /* 0x000fe20000010000 */
[----:B-1----:R4:W5:Y:S03]  /*7f50*/  LDL.LU R20, [R1+0x328] ;  /* 0x0003280001147983 */ /* 0x0029660000300800 */
[----:B------:R-:W-:Y:S01]  /*7f60*/  FADD.FTZ R65, R65, R66 ;  /* 0x0000004241417221 */ /* 0x000fe20000010000 */
[----:B------:R-:W-:Y:S01]  /*7f70*/  FADD.FTZ R66, R73, R74 ;  /* 0x0000004a49427221 */ /* 0x000fe20000010000 */
[----:B------:R4:W5:Y:S03]  /*7f80*/  LDL.LU R21, [R1+0x324] ;  /* 0x0003240001157983 */ /* 0x0009660000300800 */
[----:B------:R-:W-:Y:S01]  /*7f90*/  FADD.FTZ R65, R65, R66 ;  /* 0x0000004241417221 */ /* 0x000fe20000010000 */
[----:B------:R-:W-:Y:S01]  /*7fa0*/  FADD.FTZ R66, R70, R76 ;  /* 0x0000004c46427221 */ /* 0x000fe20000010000 */
[----:B---3--:R4:W5:Y:S03]  /*7fb0*/  LDL.LU R16, [R1+0x320] ;  /* 0x0003200001107983 */ /* 0x0089660000300800 */
        /* <DEDUP_REMOVED lines=51> */
[----:B------:R-:W-:Y:S01]  /*82f0*/  FADD.FTZ R65, R65, R66 ;  /* 0x0000004241417221 */ /* 0x000fe20000010000 */
[----:B------:R-:W-:Y:S01]  /*8300*/  HFMA2 R66, -RZ, RZ, 0, 0 ;  /* 0x00000000ff427431 */ /* 0x000fe200000001ff */
[----:B------:R-:W-:Y:S02]  /*8310*/  @!P5 MOV R66, R13 ;  /* 0x0000000d0042d202 */ /* 0x000fe40000000f00 */
[----:B------:R-:W-:Y:S01]  /*8320*/  FADD.FTZ R67, R65, R67 ;  /* 0x0000004341437221 */ /* 0x000fe20000010000 */
[----:B------:R-:W-:Y:S01]  /*8330*/  MOV R65, RZ ;  /* 0x000000ff00417202 */ /* 0x000fe20000000f00 */
[----:B------:R-:W-:Y:S02]  /*8340*/  @!P5 IMAD.MOV.U32 R65, RZ, RZ, R12 ;  /* 0x000000ffff41d224 */ /* 0x000fe400078e000c */
[----:B------:R-:W-:Y:S01]  /*8350*/  FADD.FTZ R68, R64, R63 ;  /* 0x0000003f40447221 */ /* 0x000fe20000010000 */
[----:B------:R0:W-:Y:S03]  /*8360*/  STL [R1+0x30c], R70 ;  /* 0x00030c4601007387 */ /* 0x0001e60000100800 */
[----:B------:R-:W-:Y:S01]  /*8370*/  FADD.FTZ R67, R67, R68 ;  /* 0x0000004443437221 */ /* 0x000fe20000010000 */
[----:B------:R1:W-:Y:S01]  /*8380*/  STL [R1+0x310], R71 ;  /* 0x0003104701007387 */ /* 0x0003e20000100800 */
[----:B------:R-:W-:-:S02]  /*8390*/  IMAD.MOV.U32 R68, RZ, RZ, RZ ;  /* 0x000000ffff447224 */ /* 0x000fc400078e00ff */
[----:B0-----:R-:W-:Y:S01]  /*83a0*/  FADD.FTZ R70, R65, R66 ;  /* 0x0000004241467221 */ /* 0x001fe20000010000 */
[----:B------:R0:W-:Y:S01]  /*83b0*/  STL [R1+0x304], R72 ;  /* 0x0003044801007387 */ /* 0x0001e20000100800 */
[----:B-1----:R-:W-:Y:S02]  /*83c0*/  FMUL.FTZ R71, R66, R66 ;  /* 0x0000004242477220 */ /* 0x002fe40000410000 */
[----:B------:R-:W-:Y:S01]  /*83d0*/  FADD.FTZ R70, R67, R70 ;  /* 0x0000004643467221 */ /* 0x000fe20000010000 */
[----:B------:R-:W-:Y:S01]  /*83e0*/  HFMA2 R67, -RZ, RZ, 0, 0 ;  /* 0x00000000ff437431 */ /* 0x000fe200000001ff */
[----:B------:R-:W-:Y:S01]  /*83f0*/  @!P6 MOV R67, R24 ;  /* 0x000000180043e202 */ /* 0x000fe20000000f00 */
[----:B------:R-:W-:Y:S01]  /*8400*/  FFMA.FTZ R71, R65, R65, R71 ;  /* 0x0000004141477223 */ /* 0x000fe20000010047 */
[----:B------:R-:W-:Y:S01]  /*8410*/  @!P6 MOV R68, R25 ;  /* 0x000000190044e202 */ /* 0x000fe20000000f00 */
[----:B0-----:R-:W0:Y:S02]  /*8420*/  S2R R72, SR_LANEID ;  /* 0x0000000000487919 */ /* 0x001e240000000000 */
[----:B------:R-:W-:-:S02]  /*8430*/  FADD.FTZ R69, R69, R71 ;  /* 0x0000004745457221 */ /* 0x000fc40000010000 */
[----:B------:R-:W-:-:S04]  /*8440*/  FADD.FTZ R71, R67, R68 ;  /* 0x0000004443477221 */ /* 0x000fc80000010000 */
[----:B------:R-:W-:Y:S01]  /*8450*/  FADD.FTZ R70, R70, R71 ;  /* 0x0000004746467221 */ /* 0x000fe20000010000 */
[----:B------:R-:W-:-:S04]  /*8460*/  FMUL.FTZ R71, R68, R68 ;  /* 0x0000004444477220 */ /* 0x000fc80000410000 */
[----:B------:R-:W-:-:S04]  /*8470*/  FFMA.FTZ R71, R67, R67, R71 ;  /* 0x0000004343477223 */ /* 0x000fc80000010047 */
[----:B------:R-:W-:Y:S02]  /*8480*/  FADD.FTZ R69, R69, R71 ;  /* 0x0000004745457221 */ /* 0x000fe40000010000 */
[----:B------:R-:W1:Y:S01]  /*8490*/  SHFL.DOWN PT, R71, R70, 0x1, 0x1f ;  /* 0x08201f0046477f89 */ /* 0x000e6200000e0000 */
[----:B0-----:R-:W-:-:S13]  /*84a0*/  ISETP.GT.AND P1, PT, R72, 0x1e, PT ;  /* 0x0000001e4800780c */ /* 0x001fda0003f24270 */
[----:B-1----:R-:W-:Y:S02]  /*84b0*/  @!P1 FADD.FTZ R70, R70, R71 ;  /* 0x0000004746469221 */ /* 0x002fe40000010000 */
[----:B------:R-:W0:Y:S02]  /*84c0*/  SHFL.DOWN PT, R71, R69, 0x1, 0x1f ;  /* 0x08201f0045477f89 */ /* 0x000e2400000e0000 */
[----:B0-----:R-:W-:Y:S02]  /*84d0*/  @!P1 FADD.FTZ R69, R69, R71 ;  /* 0x0000004745459221 */ /* 0x001fe40000010000 */
[----:B------:R-:W0:Y:S01]  /*84e0*/  SHFL.DOWN PT, R71, R70, 0x2, 0x1f ;  /* 0x08401f0046477f89 */ /* 0x000e2200000e0000 */
[----:B------:R-:W-:-:S13]  /*84f0*/  ISETP.GT.AND P1, PT, R72, 0x1d, PT ;  /* 0x0000001d4800780c */ /* 0x000fda0003f24270 */
[----:B0-----:R-:W-:Y:S02]  /*8500*/  @!P1 FADD.FTZ R70, R70, R71 ;  /* 0x0000004746469221 */ /* 0x001fe40000010000 */
[----:B------:R-:W0:Y:S04]  /*8510*/  SHFL.DOWN PT, R71, R69, 0x2, 0x1f ;  /* 0x08401f0045477f89 */ /* 0x000e2800000e0000 */
[----:B------:R-:W-:Y:S04]  /*8520*/  STL.64 [R1+0x1e8], R8 ;  /* 0x0001e80801007387 */ /* 0x000fe80000100a00 */
[----:B------:R-:W1:Y:S01]  /*8530*/  SHFL.DOWN PT, R8, R70, 0x4, 0x1f ;  /* 0x08801f0046087f89 */ /* 0x000e6200000e0000 */
[----:B0-----:R-:W-:-:S05]  /*8540*/  @!P1 FADD.FTZ R69, R69, R71 ;  /* 0x0000004745459221 */ /* 0x001fca0000010000 */
[----:B------:R-:W0:Y:S01]  /*8550*/  SHFL.DOWN PT, R9, R69, 0x4, 0x1f ;  /* 0x08801f0045097f89 */ /* 0x000e2200000e0000 */
[----:B------:R-:W-:-:S13]  /*8560*/  ISETP.GT.AND P1, PT, R72, 0x1b, PT ;  /* 0x0000001b4800780c */ /* 0x000fda0003f24270 */
[----:B-1----:R-:W-:-:S05]  /*8570*/  @!P1 FADD.FTZ R70, R70, R8 ;  /* 0x0000000846469221 */ /* 0x002fca0000010000 */
[----:B------:R-:W1:Y:S01]  /*8580*/  SHFL.DOWN PT, R8, R70, 0x8, 0x1f ;  /* 0x09001f0046087f89 */ /* 0x000e6200000e0000 */
[----:B0-----:R-:W-:-:S05]  /*8590*/  @!P1 FADD.FTZ R69, R69, R9 ;  /* 0x0000000945459221 */ /* 0x001fca0000010000 */
[----:B------:R-:W0:Y:S04]  /*85a0*/  SHFL.DOWN PT, R9, R69, 0x8, 0x1f ;  /* 0x09001f0045097f89 */ /* 0x000e2800000e0000 */
[----:B------:R2:W-:Y:S04]  /*85b0*/  STL.64 [R1+0x1f8], R14 ;  /* 0x0001f80e01007387 */ /* 0x0005e80000100a00 */
[----:B------:R-:W-:Y:S04]  /*85c0*/  STL [R1+0x308], R73 ;  /* 0x0003084901007387 */ /* 0x000fe80000100800 */
[----:B------:R-:W-:Y:S01]  /*85d0*/  STL.64 [R1+0x208], R24 ;  /* 0x0002081801007387 */ /* 0x000fe20000100a00 */
[----:B--2---:R-:W2:Y:S01]  /*85e0*/  S2R R14, SR_TID.X ;  /* 0x00000000000e7919 */ /* 0x004ea20000002100 */
[----:B------:R-:W-:-:S02]  /*85f0*/  ISETP.GT.AND P2, PT, R72, 0xf, PT ;  /* 0x0000000f4800780c */ /* 0x000fc40003f44270 */
[----:B------:R1:W-:Y:S01]  /*8600*/  STL.64 [R1+0x1f0], R10 ;  /* 0x0001f00a01007387 */ /* 0x0003e20000100a00 */
[----:B------:R-:W-:Y:S01]  /*8610*/  ISETP.GT.AND P1, PT, R72, 0x17, PT ;  /* 0x000000174800780c */ /* 0x000fe20003f24270 */
[----:B------:R-:W-:Y:S01]  /*8620*/  BSSY.RECONVERGENT B0, `(.L_x_4310) ;  /* 0x0000014000007945 */ /* 0x000fe20003800200 */
[----:B-1----:R-:W-:Y:S01]  /*8630*/  FADD.FTZ R10, R70, R8 ;  /* 0x00000008460a7221 */ /* 0x002fe20000010000 */
[----:B0-----:R-:W-:-:S04]  /*8640*/  FADD.FTZ R11, R69, R9 ;  /* 0x00000009450b7221 */ /* 0x001fc80000010000 */
[----:B------:R-:W-:Y:S02]  /*8650*/  FSEL R8, R70, R10, P1 ;  /* 0x0000000a46087208 */ /* 0x000fe40000800000 */
[----:B------:R-:W-:Y:S01]  /*8660*/  FSEL R9, R69, R11, P1 ;  /* 0x0000000b45097208 */ /* 0x000fe20000800000 */
[----:B------:R4:W-:Y:S04]  /*8670*/  STL.64 [R1+0x200], R12 ;  /* 0x0002000c01007387 */ /* 0x0009e80000100a00 */
[----:B------:R4:W0:Y:S04]  /*8680*/  SHFL.DOWN PT, R12, R8, 0x10, 0x1f ;  /* 0x0a001f00080c7f89 */ /* 0x00082800000e0000 */
[----:B------:R4:W1:Y:S01]  /*8690*/  SHFL.DOWN PT, R13, R9, 0x10, 0x1f ;  /* 0x0a001f00090d7f89 */ /* 0x00086200000e0000 */
[----:B--2---:R-:W-:Y:S05]  /*86a0*/  @P2 BRA `(.L_x_4311) ;  /* 0x00000000002c2947 */ /* 0x004fea0003800000 */
[----:B------:R-:W-:Y:S01]  /*86b0*/  ISETP.NE.AND P1, PT, R72, RZ, PT ;  /* 0x000000ff4800720c */ /* 0x000fe20003f25270 */
[----:B0---4-:R-:W-:Y:S01]  /*86c0*/  FADD.FTZ R8, R10, R12 ;  /* 0x0000000c0a087221 */ /* 0x011fe20000010000 */
[----:B-1----:R-:W-:-:S11]  /*86d0*/  FADD.FTZ R9, R11, R13 ;  /* 0x0000000d0b097221 */ /* 0x002fd60000010000 */
[----:B------:R-:W0:Y:S01]  /*86e0*/  @!P1 S2R R10, SR_CgaCtaId ;  /* 0x00000000000a9919 */ /* 0x000e220000008800 */
[----:B------:R-:W-:-:S04]  /*86f0*/  @!P1 MOV R11, 0x400 ;  /* 0x00000400000b9802 */ /* 0x000fc80000000f00 */
[----:B0-----:R-:W-:Y:S02]  /*8700*/  @!P1 LEA R10, R10, R11, 0x18 ;  /* 0x0000000b0a0a9211 */ /* 0x001fe400078ec0ff */
[----:B------:R-:W0:Y:S02]  /*8710*/  @!P1 S2R R11, SR_TID.X ;  /* 0x00000000000b9919 */ /* 0x000e240000002100 */
[----:B0-----:R-:W-:-:S04]  /*8720*/  @!P1 SHF.R.U32.HI R11, RZ, 0x2, R11 ;  /* 0x00000002ff0b9819 */ /* 0x001fc8000001160b */
[----:B------:R-:W-:-:S05]  /*8730*/  @!P1 LOP3.LUT R11, R11, 0xf8, RZ, 0xc0, !PT ;  /* 0x000000f80b0b9812 */ /* 0x000fca00078ec0ff */
[----:B------:R-:W-:-:S05]  /*8740*/  @!P1 IMAD.IADD R10, R11, 0x1, R10 ;  /* 0x000000010b0a9824 */ /* 0x000fca00078e020a */
[----:B------:R2:W-:Y:S02]  /*8750*/  @!P1 STS.64 [R10+0x10], R8 ;  /* 0x000010080a009388 */ /* 0x0005e40000000a00 */
.L_x_4311:
[----:B------:R-:W-:Y:S05]  /*8760*/  BSYNC.RECONVERGENT B0 ;  /* 0x0000000000007941 */ /* 0x000fea0003800200 */
.L_x_4310:
[----:B------:R-:W-:Y:S01]  /*8770*/  BAR.SYNC.DEFER_BLOCKING 0x0 ;  /* 0x0000000000007b1d */ /* 0x000fe20000010000 */
[----:B------:R-:W-:-:S05]  /*8780*/  ISETP.NE.AND P1, PT, R14, RZ, PT ;  /* 0x000000ff0e00720c */ /* 0x000fca0003f25270 */
[----:B------:R-:W-:Y:S08]  /*8790*/  BSSY.RECONVERGENT B0, `(.L_x_4312) ;  /* 0x0000026000007945 */ /* 0x000ff00003800200 */
[----:B------:R-:W-:Y:S05]  /*87a0*/  @P1 BRA `(.L_x_4313) ;  /* 0x0000000000901947 */ /* 0x000fea0003800000 */
[----:B------:R-:W3:Y:S01]  /*87b0*/  S2UR UR7, SR_CgaCtaId ;  /* 0x00000000000779c3 */ /* 0x000ee20000008800 */
[----:B------:R-:W-:Y:S02]  /*87c0*/  UMOV UR5, 0x400 ;  /* 0x0000040000057882 */ /* 0x000fe40000000000 */
[----:B---3--:R-:W-:-:S09]  /*87d0*/  ULEA UR5, UR7, UR5, 0x18 ;  /* 0x0000000507057291 */ /* 0x008fd2000f8ec0ff */
[----:B--2---:R-:W0:Y:S02]  /*87e0*/  LDS.64 R10, [UR5+0x18] ;  /* 0x00001805ff0a7984 */ /* 0x004e240008000a00 */
[----:B0---4-:R-:W-:Y:S01]  /*87f0*/  FADD.FTZ R12, R8, R10 ;  /* 0x0000000a080c7221 */ /* 0x011fe20000010000 */
[----:B-1----:R-:W-:Y:S02]  /*8800*/  FADD.FTZ R13, R9, R11 ;  /* 0x0000000b090d7221 */ /* 0x002fe40000010000 */
        /* <DEDUP_REMOVED lines=30> */
.L_x_4313:
[----:B------:R-:W-:Y:S05]  /*89f0*/  BSYNC.RECONVERGENT B0 ;  /* 0x0000000000007941 */ /* 0x000fea0003800200 */
.L_x_4312:
[----:B------:R-:W3:Y:S02]  /*8a00*/  LDCU UR5, c[0x0][0x370] ;  /* 0x00006e00ff0577ac */ /* 0x000ee40008000800 */
[----:B---3--:R-:W-:-:S09]  /*8a10*/  UISETP.GE.U32.AND UP0, UPT, UR5, 0x2, UPT ;  /* 0x000000020500788c */ /* 0x008fd2000bf06070 */
[----:B------:R-:W-:Y:S05]  /*8a20*/  BRA.U !UP0, `(.L_x_4314) ;  /* 0x0000001508b87547 */ /* 0x000fea000b800000 */
[----:B------:R-:W-:Y:S04]  /*8a30*/  BSSY.RECONVERGENT B0, `(.L_x_4315) ;  /* 0x000002f000007945 */ /* 0x000fe80003800200 */
[----:B------:R-:W-:Y:S05]  /*8a40*/  @P1 BRA `(.L_x_4316) ;  /* 0x0000000000b41947 */ /* 0x000fea0003800000 */
[----:B------:R-:W3:Y:S01]  /*8a50*/  LDCU UR12, c[0x0][0x374] ;  /* 0x00006e80ff0c77ac */ /* 0x000ee20008000800 */
[----:B------:R-:W-:Y:S01]  /*8a60*/  S2UR UR22, SR_CTAID.Y ;  /* 0x00000000001679c3 */ /* 0x000fe20000002600 */
[----:B------:R-:W0:Y:S01]  /*8a70*/  LDCU UR20, c[0x0][0x370] ;  /* 0x00006e00ff1477ac */ /* 0x000e220008000800 */
[----:B------:R-:W1:Y:S06]  /*8a80*/  LDCU.128 UR16, c[0x0][0x3b0] ;  /* 0x00007600ff1077ac */ /* 0x000e6c0008000c00 */
[----:B------:R-:W2:Y:S01]  /*8a90*/  S2UR UR10, SR_CTAID.X ;  /* 0x00000000000a79c3 */ /* 0x000ea20000002500 */
[----:B------:R-:W-:-:S04]  /*8aa0*/  ULOP3.LUT UR21, UR4, 0x1, URZ, 0xc0, !UPT ;  /* 0x0000000104157892 */ /* 0x000fc8000f8ec0ff */
[----:B---3--:R-:W-:-:S04]  /*8ab0*/  UIMAD UR5, UR21, UR12, URZ ;  /* 0x0000000c150572a4 */ /* 0x008fc8000f8e02ff */
        /* <DEDUP_REMOVED lines=9> */
[----:B------:R-:W-:Y:S02]  /*8b50*/  MOV R10, UR12 ;  /* 0x0000000c000a7c02 */ /* 0x000fe40008000f00 */
[----:B------:R-:W-:Y:S01]  /*8b60*/  MOV R11, UR13 ;  /* 0x0000000d000b7c02 */ /* 0x000fe20008000f00 */
[----:B----4-:R-:W-:-:S04]  /*8b70*/  IMAD.U32 R12, RZ, RZ, UR7 ;  /* 0x00000007ff0c7e24 */ /* 0x010fc8000f8e00ff */
[----:B------:R0:W-:Y:S02]  /*8b80*/  STG.E.64 desc[UR14][R10.64], R8 ;  /* 0x000000080a007986 */ /* 0x0001e4000c101b0e */
[----:B0-----:R-:W-:Y:S02]  /*8b90*/  MOV R10, UR10 ;  /* 0x0000000a000a7c02 */ /* 0x001fe40008000f00 */
[----:B------:R-:W-:Y:S01]  /*8ba0*/  MOV R11, UR11 ;  /* 0x0000000b000b7c02 */ /* 0x000fe20008000f00 */
[----:B------:R-:W-:Y:S06]  /*8bb0*/  MEMBAR.ALL.GPU ;  /* 0x0000000000007992 */ /* 0x000fec000000a000 */
[----:B------:R-:W-:-:S00]  /*8bc0*/  ERRBAR ;  /* 0x00000000000079ab */ /* 0x000fc00000000000 */
[----:B------:R-:W-:Y:S06]  /*8bd0*/  CGAERRBAR ;  /* 0x00000000000075ab */ /* 0x000fec0000000000 */
[----:B------:R0:W-:Y:S01]  /*8be0*/  REDG.E.ADD.S32.STRONG.GPU desc[UR14][R10.64], R12 ;  /* 0x0000000c0a00798e */ /* 0x0001e2000c12e30e */
[----:B------:R-:W-:Y:S01]  /*8bf0*/  USEL UR5, UR20, URZ, !UP0 ;  /* 0x000000ff14057287 */ /* 0x000fe2000c000000 */
[----:B------:R-:W-:-:S03]  /*8c00*/  UMOV UR7, 0xffffffff ;  /* 0xffffffff00077882 */ /* 0x000fc60000000000 */
[----:B------:R-:W-:Y:S01]  /*8c10*/  UISETP.NE.AND UP0, UPT, UR7, UR5, UPT ;  /* 0x000000050700728c */ /* 0x000fe2000bf05270 */
[----:B0-----:R-:W-:-:S05]  /*8c20*/  IMAD.MOV.U32 R10, RZ, RZ, -0x1 ;  /* 0xffffffffff0a7424 */ /* 0x001fca00078e00ff */
[----:B------:R3:W-:Y:S03]  /*8c30*/  STL [R1], R10 ;  /* 0x0000000a01007387 */ /* 0x0007e60000100800 */
[----:B------:R-:W-:Y:S05]  /*8c40*/  BRA.U !UP0, `(.L_x_4316) ;  /* 0x0000000108347547 */ /* 0x000fea000b800000 */
[----:B------:R-:W-:-:S11]  /*8c50*/  ULOP3.LUT UP0, URZ, UR4, 0x2, URZ, 0xc0, !UPT ;  /* 0x0000000204ff7892 */ /* 0x000fd6000f80c0ff */
.L_x_4317:
[----:B------:R-:W0:Y:S02]  /*8c60*/  LDCU UR10, c[0x0][0x374] ;  /* 0x00006e80ff0a77ac */ /* 0x000e240008000800 */
[----:B0-----:R-:W-:-:S04]  /*8c70*/  UIMAD UR10, UR21, UR10, UR22 ;  /* 0x0000000a150a72a4 */ /* 0x001fc8000f8e0216 */
[----:B------:R-:W-:-:S06]  /*8c80*/  UIMAD.WIDE.U32 UR10, UR10, 0x4, UR16 ;  /* 0x000000040a0a78a5 */ /* 0x000fcc000f8e0010 */
[----:B---3--:R-:W-:Y:S02]  /*8c90*/  MOV R10, UR10 ;  /* 0x0000000a000a7c02 */ /* 0x008fe40008000f00 */
[----:B------:R-:W-:-:S05]  /*8ca0*/  MOV R11, UR11 ;  /* 0x0000000b000b7c02 */ /* 0x000fca0008000f00 */
[----:B------:R-:W2:Y:S04]  /*8cb0*/  LDG.E.STRONG.GPU R10, desc[UR14][R10.64] ;  /* 0x0000000e0a0a7981 */ /* 0x000ea8000c1ef900 */
[----:B--2---:R-:W-:Y:S01]  /*8cc0*/  CCTL.IVALL ;  /* 0x00000000ff00798f */ /* 0x004fe20002000000 */
[----:B------:R-:W0:Y:S02]  /*8cd0*/  LDCU UR5, c[0x0][0x370] ;  /* 0x00006e00ff0577ac */ /* 0x000e240008000800 */
[----:B0-----:R-:W-:Y:S01]  /*8ce0*/  USEL UR5, UR5, URZ, !UP0 ;  /* 0x000000ff05057287 */ /* 0x001fe2000c000000 */
[----:B------:R0:W-:Y:S05]  /*8cf0*/  STL [R1], R10 ;  /* 0x0000000a01007387 */ /* 0x0001ea0000100800 */
[----:B------:R-:W-:-:S13]  /*8d00*/  ISETP.NE.AND P1, PT, R10, UR5, PT ;  /* 0x000000050a007c0c */ /* 0x000fda000bf25270 */
[----:B0-----:R-:W-:Y:S05]  /*8d10*/  @P1 BRA `(.L_x_4317) ;  /* 0xfffffffc00d01947 */ /* 0x001fea000383ffff */
.L_x_4316:
[----:B------:R-:W-:Y:S05]  /*8d20*/  BSYNC.RECONVERGENT B0 ;  /* 0x0000000000007941 */ /* 0x000fea0003800200 */
.L_x_4315:
        /* <DEDUP_REMOVED lines=17> */
.L_x_4319:
[----:B------:R-:W-:-:S04]  /*8e40*/  ISETP.NE.AND P2, PT, RZ, UR11, PT ;  /* 0x0000000bff007c0c */ /* 0x000fc8000bf45270 */
[----:B------:R-:W-:Y:S01]  /*8e50*/  ISETP.NE.OR P2, PT, R14, RZ, !P2 ;  /* 0x000000ff0e00720c */ /* 0x000fe20005745670 */
[----:B------:R-:W-:-:S12]  /*8e60*/  IMAD.U32 R14, RZ, RZ, UR4 ;  /* 0x00000004ff0e7e24 */ /* 0x000fd8000f8e00ff */
[----:B----4-:R-:W0:Y:S01]  /*8e70*/  @!P2 LDC R13, c[0x0][0x374] ;  /* 0x0000dd00ff0dab82 */ /* 0x010e220000000800 */
[----:B------:R-:W-:Y:S01]  /*8e80*/  @!P2 LOP3.LUT R14, R14, 0x1, RZ, 0xc0, !PT ;  /* 0x000000010e0ea812 */ /* 0x000fe200078ec0ff */
[----:B------:R-:W1:Y:S06]  /*8e90*/  S2R R15, SR_CTAID.X ;  /* 0x00000000000f7919 */ /* 0x000e6c0000002500 */
[----:B------:R-:W4:Y:S01]  /*8ea0*/  @!P2 LDC R12, c[0x0][0x370] ;  /* 0x0000dc00ff0cab82 */ /* 0x000f220000000800 */
[----:B------:R-:W-:-:S07]  /*8eb0*/  UIADD3 UR12, UPT, UPT, UR5, 0x1, URZ ;  /* 0x00000001050c7890 */ /* 0x000fce000fffe0ff */
[----:B--23--:R-:W2:Y:S01]  /*8ec0*/  @!P2 LDC.64 R10, c[0x0][0x3b8] ;  /* 0x0000ee00ff0aab82 */ /* 0x00cea20000000a00 */
[----:B0-----:R-:W-:Y:S02]  /*8ed0*/  @!P2 IMAD R13, R14, R13, RZ ;  /* 0x0000000d0e0da224 */ /* 0x001fe400078e02ff */
[----:B------:R-:W0:Y:S02]  /*8ee0*/  S2R R14, SR_TID.X ;  /* 0x00000000000e7919 */ /* 0x000e240000002100 */
[----:B----4-:R-:W-:Y:S01]  /*8ef0*/  @!P2 IMAD R12, R13, R12, RZ ;  /* 0x0000000c0d0ca224 */ /* 0x010fe200078e02ff */
[----:B-1----:R-:W-:-:S04]  /*8f00*/  ISETP.NE.AND P5, PT, R15, UR12, PT ;  /* 0x0000000c0f007c0c */ /* 0x002fc8000bfa5270 */
[----:B------:R-:W-:-:S05]  /*8f10*/  @!P2 SHF.L.U32 R12, R12, 0x1, RZ ;  /* 0x000000010c0ca819 */ /* 0x000fca00000006ff */
[----:B--2---:R-:W-:Y:S01]  /*8f20*/  @!P2 IMAD.WIDE R10, R12, 0x4, R10 ;  /* 0x000000040c0aa825 */ /* 0x004fe200078e020a */
[----:B------:R-:W-:-:S05]  /*8f30*/  MOV R12, UR7 ;  /* 0x00000007000c7c02 */ /* 0x000fca0008000f00 */
[----:B------:R-:W-:Y:S01]  /*8f40*/  @!P2 IMAD.WIDE.U32 R10, R12, 0x8, R10 ;  /* 0x000000080c0aa825 */ /* 0x000fe200078e000a */
[----:B------:R-:W-:-:S03]  /*8f50*/  UIADD3 UR12, UPT, UPT, UR5, 0x2, URZ ;  /* 0x00000002050c7890 */ /* 0x000fc6000fffe0ff */
[----:B------:R-:W-:Y:S01]  /*8f60*/  IMAD.U32 R24, RZ, RZ, UR4 ;  /* 0x00000004ff187e24 */ /* 0x000fe2000f8e00ff */
[----:B------:R1:W2:Y:S01]  /*8f70*/  @!P2 LDG.E.64 R70, desc[UR14][R10.64] ;  /* 0x0000000e0a46a981 */ /* 0x0002a2000c1e1b00 */
[----:B0-----:R-:W-:-:S13]  /*8f80*/  ISETP.NE.OR P5, PT, R14, RZ, !P5 ;  /* 0x000000ff0e00720c */ /* 0x001fda0006fa5670 */
[----:B------:R-:W0:Y:S01]  /*8f90*/  @!P5 LDC R13, c[0x0][0x374] ;  /* 0x0000dd00ff0ddb82 */ /* 0x000e220000000800 */
[----:B------:R-:W-:Y:S02]  /*8fa0*/  ISETP.NE.AND P4, PT, R15, UR12, PT ;  /* 0x0000000c0f007c0c */ /* 0x000fe4000bf85270 */
[----:B------:R-:W-:-:S05]  /*8fb0*/  @!P5 LOP3.LUT R24, R24, 0x1, RZ, 0xc0, !PT ;  /* 0x000000011818d812 */ /* 0x000fca00078ec0ff */
[----:B------:R-:W3:Y:S01]  /*8fc0*/  @!P5 LDC R12, c[0x0][0x370] ;  /* 0x0000dc00ff0cdb82 */ /* 0x000ee20000000800 */
[----:B------:R-:W-:Y:S01]  /*8fd0*/  UIADD3 UR12, UPT, UPT, UR5, 0x3, URZ ;  /* 0x00000003050c7890 */ /* 0x000fe2000fffe0ff */
[----:B------:R-:W-:-:S06]  /*8fe0*/  ISETP.NE.OR P4, PT, R14, RZ, !P4 ;  /* 0x000000ff0e00720c */ /* 0x000fcc0006785670 */
[----:B-1----:R-:W1:Y:S01]  /*8ff0*/  @!P5 LDC.64 R10, c[0x0][0x3b8] ;  /* 0x0000ee00ff0adb82 */ /* 0x002e620000000a00 */
[----:B------:R-:W-:Y:S01]  /*9000*/  ISETP.NE.AND P1, PT, R15, UR12, PT ;  /* 0x0000000c0f007c0c */ /* 0x000fe2000bf25270 */
[----:B0-----:R-:W-:-:S03]  /*9010*/  @!P5 IMAD R13, R24, R13, RZ ;  /* 0x0000000d180dd224 */ /* 0x001fc600078e02ff */
[----:B------:R-:W-:Y:S01]  /*9020*/  ISETP.NE.OR P1, PT, R14, RZ, !P1 ;  /* 0x000000ff0e00720c */ /* 0x000fe20004f25670 */
[----:B---3--:R-:W-:Y:S02]  /*9030*/  @!P5 IMAD R12, R13, R12, RZ ;  /* 0x0000000c0d0cd224 */ /* 0x008fe400078e02ff */
[----:B------:R-:W0:Y:S03]  /*9040*/  @!P4 LDC R13, c[0x0][0x374] ;  /* 0x0000dd00ff0dcb82 */ /* 0x000e260000000800 */
[----:B------:R-:W-:-:S05]  /*9050*/  @!P5 SHF.L.U32 R12, R12, 0x1, RZ ;  /* 0x000000010c0cd819 */ /* 0x000fca00000006ff */
[----:B-1----:R-:W-:Y:S01]  /*9060*/  @!P5 IMAD.WIDE R10, R12, 0x4, R10 ;  /* 0x000000040c0ad825 */ /* 0x002fe200078e020a */
[----:B------:R-:W-:Y:S01]  /*9070*/  MOV R12, UR10 ;  /* 0x0000000a000c7c02 */ /* 0x000fe20008000f00 */
[----:B------:R-:W1:Y:S04]  /*9080*/  @!P4 LDC R25, c[0x0][0x370] ;  /* 0x0000dc00ff19cb82 */ /* 0x000e680000000800 */
[----:B------:R-:W-:-:S04]  /*9090*/  @!P5 IMAD.WIDE.U32 R10, R12, 0x8, R10 ;  /* 0x000000080c0ad825 */ /* 0x000fc800078e000a */
[----:B------:R-:W3:Y:S01]  /*90a0*/  @!P1 LDC R69, c[0x0][0x374] ;  /* 0x0000dd00ff459b82 */ /* 0x000ee20000000800 */
[----:B------:R-:W-:Y:S01]  /*90b0*/  IMAD.U32 R12, RZ, RZ, UR4 ;  /* 0x00000004ff0c7e24 */ /* 0x000fe2000f8e00ff */
[----:B------:R-:W4:Y:S04]  /*90c0*/  @!P5 LDG.E.64 R10, desc[UR14][R10.64] ;  /* 0x0000000e0a0ad981 */ /* 0x000f28000c1e1b00 */
[----:B------:R-:W-:Y:S02]  /*90d0*/  @!P4 LOP3.LUT R12, R12, 0x1, RZ, 0xc0, !PT ;  /* 0x000000010c0cc812 */ /* 0x000fe400078ec0ff */
[----:B------:R-:W3:Y:S03]  /*90e0*/  @!P1 LDC R24, c[0x0][0x370] ;  /* 0x0000dc00ff189b82 */ /* 0x000ee60000000800 */
[----:B0-----:R-:W-:Y:S01]  /*90f0*/  @!P4 IMAD R13, R12, R13, RZ ;  /* 0x0000000d0c0dc224 */ /* 0x001fe200078e02ff */
[----:B------:R-:W-:-:S04]  /*9100*/  MOV R12, UR4 ;  /* 0x00000004000c7c02 */ /* 0x000fc80008000f00 */
[----:B------:R-:W-:Y:S01]  /*9110*/  @!P1 LOP3.LUT R12, R12, 0x1, RZ, 0xc0, !PT ;  /* 0x000000010c0c9812 */ /* 0x000fe200078ec0ff */
[----:B-1----:R-:W-:-:S05]  /*9120*/  @!P4 IMAD R25, R13, R25, RZ ;  /* 0x000000190d19c224 */ /* 0x002fca00078e02ff */
[----:B------:R-:W-:Y:S01]  /*9130*/  @!P4 SHF.L.U32 R25, R25, 0x1, RZ ;  /* 0x000000011919c819 */ /* 0x000fe200000006ff */
[----:B---3--:R-:W-:Y:S02]  /*9140*/  @!P1 IMAD R69, R12, R69, RZ ;  /* 0x000000450c459224 */ /* 0x008fe400078e02ff */
[----:B------:R-:W0:Y:S02]  /*9150*/  @!P4 LDC.64 R12, c[0x0][0x3b8] ;  /* 0x0000ee00ff0ccb82 */ /* 0x000e240000000a00 */
[----:B------:R-:W-:Y:S02]  /*9160*/  @!P1 IMAD R69, R69, R24, RZ ;  /* 0x0000001845459224 */ /* 0x000fe400078e02ff */
[----:B0-----:R-:W-:-:S04]  /*9170*/  @!P4 IMAD.WIDE R12, R25, 0x4, R12 ;  /* 0x00000004190cc825 */ /* 0x001fc800078e020c */
[----:B------:R-:W-:-:S04]  /*9180*/  IMAD.U32 R25, RZ, RZ, UR18 ;  /* 0x00000012ff197e24 */ /* 0x000fc8000f8e00ff */
[----:B------:R-:W-:Y:S02]  /*9190*/  @!P4 IMAD.WIDE.U32 R24, R25, 0x8, R12 ;  /* 0x000000081918c825 */ /* 0x000fe400078e000c */
[----:B------:R-:W0:Y:S04]  /*91a0*/  @!P1 LDC.64 R12, c[0x0][0x3b8] ;  /* 0x0000ee00ff0c9b82 */ /* 0x000e280000000a00 */
[----:B------:R-:W3:Y:S01]  /*91b0*/  @!P4 LDG.E.64 R24, desc[UR14][R24.64] ;  /* 0x0000000e1818c981 */ /* 0x000ee2000c1e1b00 */
[----:B------:R-:W-:-:S05]  /*91c0*/  @!P1 SHF.L.U32 R69, R69, 0x1, RZ ;  /* 0x0000000145459819 */ /* 0x000fca00000006ff */
[----:B0-----:R-:W-:Y:S01]  /*91d0*/  @!P1 IMAD.WIDE R12, R69, 0x4, R12 ;  /* 0x00000004450c9825 */ /* 0x001fe200078e020c */
[----:B------:R-:W-:-:S05]  /*91e0*/  MOV R69, UR17 ;  /* 0x0000001100457c02 */ /* 0x000fca0008000f00 */
[----:B------:R-:W-:-:S06]  /*91f0*/  @!P1 IMAD.WIDE.U32 R12, R69, 0x8, R12 ;  /* 0x00000008450c9825 */ /* 0x000fcc00078e000c */
[----:B------:R-:W3:Y:S01]  /*9200*/  @!P1 LDG.E.64 R12, desc[UR14][R12.64] ;  /* 0x0000000e0c0c9981 */ /* 0x000ee2000c1e1b00 */
[----:B------:R-:W-:-:S06]  /*9210*/  UIADD3 UR12, UPT, UPT, UR5, 0x4, URZ ;  /* 0x00000004050c7890 */ /* 0x000fcc000fffe0ff */
[----:B------:R-:W-:-:S04]  /*9220*/  ISETP.NE.AND P3, PT, R15, UR12, PT ;  /* 0x0000000c0f007c0c */ /* 0x000fc8000bf65270 */
[----:B------:R-:W-:-:S13]  /*9230*/  ISETP.NE.OR P3, PT, R14, RZ, !P3 ;  /* 0x000000ff0e00720c */ /* 0x000fda0005f65670 */
[----:B------:R-:W0:Y:S01]  /*9240*/  @!P3 LDC R69, c[0x0][0x374] ;  /* 0x0000dd00ff45bb82 */ /* 0x000e220000000800 */
[----:B------:R-:W-:Y:S01]  /*9250*/  UIADD3 UR12, UPT, UPT, UR5, 0x5, URZ ;  /* 0x00000005050c7890 */ /* 0x000fe2000fffe0ff */
[----:B--2---:R-:W-:Y:S01]  /*9260*/  @!P2 FADD.FTZ R8, R8, R70 ;  /* 0x000000460808a221 */ /* 0x004fe20000010000 */
[----:B------:R-:W-:-:S05]  /*9270*/  IMAD.U32 R70, RZ, RZ, UR4 ;  /* 0x00000004ff467e24 */ /* 0x000fca000f8e00ff */
[----:B------:R-:W-:-:S05]  /*9280*/  @!P3 LOP3.LUT R70, R70, 0x1, RZ, 0xc0, !PT ;  /* 0x000000014646b812 */ /* 0x000fca00078ec0ff */
[----:B0-----:R-:W-:Y:S02]  /*9290*/  @!P3 IMAD R69, R70, R69, RZ ;  /* 0x000000454645b224 */ /* 0x001fe400078e02ff */
[----:B------:R-:W0:Y:S01]  /*92a0*/  @!P3 LDC R70, c[0x0][0x370] ;  /* 0x0000dc00ff46bb82 */ /* 0x000e220000000800 */
[----:B------:R-:W-:Y:S01]  /*92b0*/  @!P2 FADD.FTZ R9, R9, R71 ;  /* 0x000000470909a221 */ /* 0x000fe20000010000 */
[----:B------:R-:W-:Y:S01]  /*92c0*/  ISETP.NE.AND P2, PT, R15, UR12, PT ;  /* 0x0000000c0f007c0c */ /* 0x000fe2000bf45270 */
[----:B------:R-:W-:Y:S01]  /*92d0*/  UIADD3 UR12, UPT, UPT, UR5, 0x6, URZ ;  /* 0x00000006050c7890 */ /* 0x000fe2000fffe0ff */
[----:B0-----:R-:W-:-:S04]  /*92e0*/  @!P3 IMAD R69, R69, R70, RZ ;  /* 0x000000464545b224 */ /* 0x001fc800078e02ff */
[----:B------:R-:W0:Y:S01]  /*92f0*/  @!P3 LDC.64 R70, c[0x0][0x3b8] ;  /* 0x0000ee00ff46bb82 */ /* 0x000e220000000a00 */
[----:B------:R-:W-:Y:S02]  /*9300*/  ISETP.NE.OR P2, PT, R14, RZ, !P2 ;  /* 0x000000ff0e00720c */ /* 0x000fe40005745670 */
[----:B------:R-:W-:-:S05]  /*9310*/  @!P3 SHF.L.U32 R69, R69, 0x1, RZ ;  /* 0x000000014545b819 */ /* 0x000fca00000006ff */
[----:B0-----:R-:W-:-:S04]  /*9320*/  @!P3 IMAD.WIDE R70, R69, 0x4, R70 ;  /* 0x000000044546b825 */ /* 0x001fc800078e0246 */
[----:B----4-:R-:W-:Y:S01]  /*9330*/  @!P5 FADD.FTZ R8, R8, R10 ;  /* 0x0000000a0808d221 */ /* 0x010fe20000010000 */
[----:B------:R-:W-:Y:S01]  /*9340*/  @!P5 FADD.FTZ R9, R9, R11 ;  /* 0x0000000b0909d221 */ /* 0x000fe20000010000 */
[----:B------:R-:W-:Y:S02]  /*9350*/  ISETP.NE.AND P5, PT, R15, UR12, PT ;  /* 0x0000000c0f007c0c */ /* 0x000fe4000bfa5270 */
[----:B------:R-:W-:Y:S02]  /*9360*/  MOV R10, UR16 ;  /* 0x00000010000a7c02 */ /* 0x000fe40008000f00 */
[----:B------:R-:W-:-:S03]  /*9370*/  ISETP.NE.OR P5, PT, R14, RZ, !P5 ;  /* 0x000000ff0e00720c */ /* 0x000fc60006fa5670 */
[----:B------:R-:W-:Y:S02]  /*9380*/  @!P3 IMAD.WIDE.U32 R70, R10, 0x8, R70 ;  /* 0x000000080a46b825 */ /* 0x000fe400078e0046 */
[----:B------:R-:W0:Y:S01]  /*9390*/  @!P2 LDC R10, c[0x0][0x374] ;  /* 0x0000dd00ff0aab82 */ /* 0x000e220000000800 */
[----:B------:R-:W-:-:S03]  /*93a0*/  UIADD3 UR12, UPT, UPT, UR5, 0x7, URZ ;  /* 0x00000007050c7890 */ /* 0x000fc6000fffe0ff */
[----:B------:R-:W2:Y:S01]  /*93b0*/  @!P3 LDG.E.64 R70, desc[UR14][R70.64] ;  /* 0x0000000e4646b981 */ /* 0x000ea2000c1e1b00 */
[----:B---3--:R-:W-:-:S03]  /*93c0*/  @!P4 FADD.FTZ R8, R8, R24 ;  /* 0x000000180808c221 */ /* 0x008fc60000010000 */
[----:B------:R-:W1:Y:S01]  /*93d0*/  @!P2 LDC R24, c[0x0][0x370] ;  /* 0x0000dc00ff18ab82 */ /* 0x000e620000000800 */
[----:B------:R-:W-:Y:S01]  /*93e0*/  @!P4 FADD.FTZ R9, R9, R25 ;  /* 0x000000190909c221 */ /* 0x000fe20000010000 */
[----:B------:R-:W-:-:S06]  /*93f0*/  IMAD.U32 R25, RZ, RZ, UR4 ;  /* 0x00000004ff197e24 */ /* 0x000fcc000f8e00ff */
[----:B------:R-:W3:Y:S01]  /*9400*/  @!P5 LDC R11, c[0x0][0x374] ;  /* 0x0000dd00ff0bdb82 */ /* 0x000ee20000000800 */
[----:B------:R-:W-:Y:S02]  /*9410*/  @!P2 LOP3.LUT R25, R25, 0x1, RZ, 0xc0, !PT ;  /* 0x000000011919a812 */ /* 0x000fe400078ec0ff */
[----:B------:R-:W-:-:S03]  /*9420*/  ISETP.NE.AND P4, PT, R15, UR12, PT ;  /* 0x0000000c0f007c0c */ /* 0x000fc6000bf85270 */
[----:B0-----:R-:W-:Y:S01]  /*9430*/  @!P2 IMAD R15, R25, R10, RZ ;  /* 0x0000000a190fa224 */ /* 0x001fe200078e02ff */
[----:B------:R-:W-:Y:S02]  /*9440*/  MOV R10, UR4 ;  /* 0x00000004000a7c02 */ /* 0x000fe40008000f00 */
[----:B------:R-:W-:Y:S02]  /*9450*/  ISETP.NE.OR P4, PT, R14, RZ, !P4 ;  /* 0x000000ff0e00720c */ /* 0x000fe40006785670 */
[----:B------:R-:W-:Y:S01]  /*9460*/  @!P5 LOP3.LUT R10, R10, 0x1, RZ, 0xc0, !PT ;  /* 0x000000010a0ad812 */ /* 0x000fe200078ec0ff */
[----:B------:R-:W0:Y:S01]  /*9470*/  @!P5 LDC R25, c[0x0][0x370] ;  /* 0x0000dc00ff19db82 */ /* 0x000e220000000800 */
[----:B------:R-:W-:-:S03]  /*9480*/  @!P1 FADD.FTZ R8, R8, R12 ;  /* 0x0000000c08089221 */ /* 0x000fc60000010000 */
[----:B---3--:R-:W-:-:S04]  /*9490*/  @!P5 IMAD R12, R10, R11, RZ ;  /* 0x0000000b0a0cd224 */ /* 0x008fc800078e02ff */
[----:B------:R-:W3:Y:S01]  /*94a0*/  @!P2 LDC.64 R10, c[0x0][0x3b8] ;  /* 0x0000ee00ff0aab82 */ /* 0x000ee20000000a00 */
[----:B-1----:R-:W-:-:S07]  /*94b0*/  @!P2 IMAD R15, R15, R24, RZ ;  /* 0x000000180f0fa224 */ /* 0x002fce00078e02ff */
[----:B------:R-:W1:Y:S01]  /*94c0*/  @!P4 LDC R24, c[0x0][0x374] ;  /* 0x0000dd00ff18cb82 */ /* 0x000e620000000800 */
[----:B------:R-:W-:Y:S01]  /*94d0*/  @!P2 SHF.L.U32 R69, R15, 0x1, RZ ;  /* 0x000000010f45a819 */ /* 0x000fe200000006ff */
[----:B------:R-:W-:Y:S01]  /*94e0*/  @!P1 FADD.FTZ R9, R9, R13 ;  /* 0x0000000d09099221 */ /* 0x000fe20000010000 */
[----:B------:R-:W-:Y:S02]  /*94f0*/  IMAD.U32 R13, RZ, RZ, UR4 ;  /* 0x00000004ff0d7e24 */ /* 0x000fe4000f8e00ff */
[----:B0-----:R-:W-:Y:S01]  /*9500*/  @!P5 IMAD R15, R12, R25, RZ ;  /* 0x000000190c0fd224 */ /* 0x001fe200078e02ff */
[----:B------:R-:W-:Y:S02]  /*9510*/  MOV R12, UR21 ;  /* 0x00000015000c7c02 */ /* 0x000fe40008000f00 */
[----:B------:R-:W-:Y:S01]  /*9520*/  @!P4 LOP3.LUT R13, R13, 0x1, RZ, 0xc0, !PT ;  /* 0x000000010d0dc812 */ /* 0x000fe200078ec0ff */
[----:B---3--:R-:W-:-:S04]  /*9530*/  @!P2 IMAD.WIDE R10, R69, 0x4, R10 ;  /* 0x00000004450aa825 */ /* 0x008fc800078e020a */
[----:B------:R-:W-:-:S04]  /*9540*/  @!P2 IMAD.WIDE.U32 R10, R12, 0x8, R10 ;  /* 0x000000080c0aa825 */ /* 0x000fc800078e000a */
[----:B-1----:R-:W-:Y:S02]  /*9550*/  @!P4 IMAD R24, R13, R24, RZ ;  /* 0x000000180d18c224 */ /* 0x002fe400078e02ff */
[----:B------:R-:W0:Y:S08]  /*9560*/  @!P5 LDC.64 R12, c[0x0][0x3b8] ;  /* 0x0000ee00ff0cdb82 */ /* 0x000e300000000a00 */
[----:B------:R-:W1:Y:S01]  /*9570*/  @!P4 LDC R25, c[0x0][0x370] ;  /* 0x0000dc00ff19cb82 */ /* 0x000e620000000800 */
[----:B------:R-:W-:Y:S01]  /*9580*/  @!P5 SHF.L.U32 R15, R15, 0x1, RZ ;  /* 0x000000010f0fd819 */ /* 0x000fe200000006ff */
[----:B------:R-:W-:Y:S01]  /*9590*/  IMAD.U32 R69, RZ, RZ, UR20 ;  /* 0x00000014ff457e24 */ /* 0x000fe2000f8e00ff */
[----:B------:R-:W3:Y:S03]  /*95a0*/  @!P2 LDG.E.64 R10, desc[UR14][R10.64] ;  /* 0x0000000e0a0aa981 */ /* 0x000ee6000c1e1b00 */
[----:B0-----:R-:W-:-:S04]  /*95b0*/  @!P5 IMAD.WIDE R12, R15, 0x4, R12 ;  /* 0x000000040f0cd825 */ /* 0x001fc800078e020c */
[----:B-1----:R-:W-:Y:S02]  /*95c0*/  @!P4 IMAD R15, R24, R25, RZ ;  /* 0x00000019180fc224 */ /* 0x002fe400078e02ff */
[----:B------:R-:W-:Y:S02]  /*95d0*/  @!P5 IMAD.WIDE.U32 R24, R69, 0x8, R12 ;  /* 0x000000084518d825 */ /* 0x000fe400078e000c */
[----:B------:R-:W0:Y:S01]  /*95e0*/  @!P4 LDC.64 R12, c[0x0][0x3b8] ;  /* 0x0000ee00ff0ccb82 */ /* 0x000e220000000a00 */
[----:B------:R-:W-:-:S03]  /*95f0*/  @!P4 SHF.L.U32 R15, R15, 0x1, RZ ;  /* 0x000000010f0fc819 */ /* 0x000fc600000006ff */
[----:B------:R-:W4:Y:S02]  /*9600*/  @!P5 LDG.E.64 R24, desc[UR14][R24.64] ;  /* 0x0000000e1818d981 */ /* 0x000f24000c1e1b00 */
[----:B0-----:R-:W-:Y:S01]  /*9610*/  @!P4 IMAD.WIDE R12, R15, 0x4, R12 ;  /* 0x000000040f0cc825 */ /* 0x001fe200078e020c */
[----:B------:R-:W-:-:S05]  /*9620*/  MOV R15, UR19 ;  /* 0x00000013000f7c02 */ /* 0x000fca0008000f00 */
[----:B------:R-:W-:-:S06]  /*9630*/  @!P4 IMAD.WIDE.U32 R12, R15, 0x8, R12 ;  /* 0x000000080f0cc825 */ /* 0x000fcc00078e000c */
[----:B------:R-:W4:Y:S01]  /*9640*/  @!P4 LDG.E.64 R12, desc[UR14][R12.64] ;  /* 0x0000000e0c0cc981 */ /* 0x000f22000c1e1b00 */
[----:B------:R-:W0:Y:S01]  /*9650*/  LDCU UR13, c[0x0][0x374] ;  /* 0x00006e80ff0d77ac */ /* 0x000e220008000800 */
[----:B------:R-:W1:Y:S01]  /*9660*/  LDCU UR12, c[0x0][0x370] ;  /* 0x00006e00ff0c77ac */ /* 0x000e620008000800 */
        /* <DEDUP_REMOVED lines=19> */
[----:B------:R-:W-:Y:S01]  /*97a0*/  @!P4 FADD.FTZ R9, R9, R13 ;  /* 0x0000000d0909c221 */ /* 0x000fe20000010000 */
[----:B------:R-:W-:Y:S06]  /*97b0*/  BRA.U UP0, `(.L_x_4319) ;  /* 0xfffffff500a07547 */ /* 0x000fec000b83ffff */
[----:B------:R-:W-:-:S05]  /*97c0*/  UMOV UR5, UR12 ;  /* 0x0000000c00057c82 */ /* 0x000fca0008000000 */
.L_x_4318:
        /* <DEDUP_REMOVED lines=9> */
[----:B--23--:R-:W-:Y:S01]  /*9860*/  IMAD.U32 R10, RZ, RZ, UR4 ;  /* 0x00000004ff0a7e24 */ /* 0x00cfe2000f8e00ff */
[----:B0-----:R-:W-:-:S04]  /*9870*/  ISETP.NE.AND P2, PT, R69, UR5, PT ;  /* 0x0000000545007c0c */ /* 0x001fc8000bf45270 */
[----:B------:R-:W-:-:S13]  /*9880*/  ISETP.NE.OR P2, PT, R14, RZ, !P2 ;  /* 0x000000ff0e00720c */ /* 0x000fda0005745670 */
[----:B----4-:R-:W0:Y:S01]  /*9890*/  @!P2 LDC R12, c[0x0][0x374] ;  /* 0x0000dd00ff0cab82 */ /* 0x010e220000000800 */
[----:B------:R-:W-:Y:S01]  /*98a0*/  @!P2 LOP3.LUT R10, R10, 0x1, RZ, 0xc0, !PT ;  /* 0x000000010a0aa812 */ /* 0x000fe200078ec0ff */
[----:B-1----:R-:W1:Y:S06]  /*98b0*/  @!P2 S2R R13, SR_CTAID.Y ;  /* 0x00000000000da919 */ /* 0x002e6c0000002600 */
        /* <DEDUP_REMOVED lines=16> */
[----:B------:R-:W-:-:S04]  /*99c0*/  MOV R10, UR4 ;  /* 0x00000004000a7c02 */ /* 0x000fc80008000f00 */
[----:B------:R-:W-:-:S05]  /*99d0*/  @!P1 LOP3.LUT R10, R10, 0x1, RZ, 0xc0, !PT ;  /* 0x000000010a0a9812 */ /* 0x000fca00078ec0ff */
[----:B-1----:R-:W-:Y:S02]  /*99e0*/  @!P1 IMAD R24, R10, R15, RZ ;  /* 0x0000000f0a189224 */ /* 0x002fe400078e02ff */
[----:B------:R-:W-:Y:S02]  /*99f0*/  @!P1 IMAD R10, R15, UR5, R15 ;  /* 0x000000050f0a9c24 */ /* 0x000fe4000f8e020f */
[----:B---3--:R-:W-:Y:S02]  /*9a00*/  @!P1 IMAD R24, R24, R12, RZ ;  /* 0x0000000c18189224 */ /* 0x008fe400078e02ff */
[----:B0-----:R-:W-:Y:S02]  /*9a10*/  @!P1 IMAD.IADD R10, R10, 0x1, R13 ;  /* 0x000000010a0a9824 */ /* 0x001fe400078e020d */
[----:B------:R-:W0:Y:S01]  /*9a20*/  @!P1 LDC.64 R12, c[0x0][0x3b8] ;  /* 0x0000ee00ff0c9b82 */ /* 0x000e220000000a00 */
[----:B------:R-:W-:-:S05]  /*9a30*/  @!P1 SHF.L.U32 R24, R24, 0x1, RZ ;  /* 0x0000000118189819 */ /* 0x000fca00000006ff */
[----:B0-----:R-:W-:-:S04]  /*9a40*/  @!P1 IMAD.WIDE R12, R24, 0x4, R12 ;  /* 0x00000004180c9825 */ /* 0x001fc800078e020c */
[----:B------:R-:W-:-:S06]  /*9a50*/  @!P1 IMAD.WIDE.U32 R12, R10, 0x8, R12 ;  /* 0x000000080a0c9825 */ /* 0x000fcc00078e000c */
[----:B------:R-:W2:Y:S01]  /*9a60*/  @!P1 LDG.E.64 R12, desc[UR14][R12.64] ;  /* 0x0000000e0c0c9981 */ /* 0x000ea2000c1e1b00 */
[----:B------:R-:W-:Y:S01]  /*9a70*/  UIADD3 UR7, UPT, UPT, UR5, 0x2, URZ ;  /* 0x0000000205077890 */ /* 0x000fe2000fffe0ff */
[----:B------:R-:W-:Y:S01]  /*9a80*/  MOV R10, UR4 ;  /* 0x00000004000a7c02 */ /* 0x000fe20008000f00 */
[----:B------:R-:W-:Y:S01]  /*9a90*/  @!P2 FADD.FTZ R9, R9, R11 ;  /* 0x0000000b0909a221 */ /* 0x000fe20000010000 */
[----:B------:R-:W-:-:S03]  /*9aa0*/  UIADD3 UR10, UPT, UPT, UR5, 0x3, URZ ;  /* 0x00000003050a7890 */ /* 0x000fc6000fffe0ff */
[----:B------:R-:W-:-:S03]  /*9ab0*/  ISETP.NE.AND P3, PT, R69, UR7, PT ;  /* 0x0000000745007c0c */ /* 0x000fc6000bf65270 */
        /* <DEDUP_REMOVED lines=9> */
[----:B------:R-:W0:Y:S01]  /*9b50*/  @!P3 LDC.64 R10, c[0x0][0x3b8] ;  /* 0x0000ee00ff0abb82 */ /* 0x000e220000000a00 */
[----:B------:R-:W-:-:S04]  /*9b60*/  @!P3 IMAD.SHL.U32 R25, R25, 0x2, RZ ;  /* 0x000000021919b824 */ /* 0x000fc800078e00ff */
[----:B0-----:R-:W-:-:S03]  /*9b70*/  @!P3 IMAD.WIDE R10, R25, 0x4, R10 ;  /* 0x00000004190ab825 */ /* 0x001fc600078e020a */
[----:B------:R-:W0:Y:S01]  /*9b80*/  @!P2 LDC R25, c[0x0][0x374] ;  /* 0x0000dd00ff19ab82 */ /* 0x000e220000000800 */
[----:B--2---:R-:W-:Y:S01]  /*9b90*/  @!P1 FADD.FTZ R8, R8, R12 ;  /* 0x0000000c08089221 */ /* 0x004fe20000010000 */
[----:B-1----:R-:W-:Y:S02]  /*9ba0*/  @!P3 IMAD R12, R15, UR7, R24 ;  /* 0x000000070f0cbc24 */ /* 0x002fe4000f8e0218 */
[----:B------:R-:W-:-:S04]  /*9bb0*/  @!P1 FADD.FTZ R9, R9, R13 ;  /* 0x0000000d09099221 */ /* 0x000fc80000010000 */
        /* <DEDUP_REMOVED lines=8> */
[----:B------:R-:W0:Y:S03]  /*9c40*/  @!P2 LDC.64 R10, c[0x0][0x3b8] ;  /* 0x0000ee00ff0aab82 */ /* 0x000e260000000a00 */
[----:B------:R-:W-:Y:S01]  /*9c50*/  @!P2 SHF.L.U32 R24, R24, 0x1, RZ ;  /* 0x000000011818a819 */ /* 0x000fe200000006ff */
[----:B--2---:R-:W-:-:S04]  /*9c60*/  @!P2 IMAD R15, R25, UR10, R15 ;  /* 0x0000000a190fac24 */ /* 0x004fc8000f8e020f */
        /* <DEDUP_REMOVED lines=8> */
.L_x_4320:
[----:B------:R-:W0:Y:S02]  /*9cf0*/  LDCU UR7, c[0x0][0x370] ;  /* 0x00006e00ff0777ac */ /* 0x000e240008000800 */
[----:B0-----:R-:W-:-:S09]  /*9d00*/  ULOP3.LUT UP0, UR7, UR7, 0x3, URZ, 0xc0, !UPT ;  /* 0x0000000307077892 */ /* 0x001fd2000f80c0ff */
[----:B------:R-:W-:Y:S05]  /*9d10*/  BRA.U !UP0, `(.L_x_4314) ;  /* 0x0000000108fc7547 */ /* 0x000fea000b800000 */
[----:B------:R-:W-:-:S09]  /*9d20*/  UISETP.NE.AND UP0, UPT, UR7, 0x1, UPT ;  /* 0x000000010700788c */ /* 0x000fd2000bf05270 */
[----:B------:R-:W-:Y:S05]  /*9d30*/  BRA.U !UP0, `(.L_x_4321) ;  /* 0x0000000108987547 */ /* 0x000fea000b800000 */
[----:B------:R-:W0:Y:S01]  /*9d40*/  S2R R15, SR_CTAID.X ;  /* 0x00000000000f7919 */ /* 0x000e220000002500 */
[----:B------:R-:W-:Y:S01]  /*9d50*/  IMAD.U32 R11, RZ, RZ, UR4 ;  /* 0x00000004ff0b7e24 */ /* 0x000fe2000f8e00ff */
[----:B0-----:R-:W-:-:S04]  /*9d60*/  ISETP.NE.AND P1, PT, R15, UR5, PT ;  /* 0x000000050f007c0c */ /* 0x001fc8000bf25270 */
[----:B------:R-:W-:-:S13]  /*9d70*/  ISETP.NE.OR P1, PT, R14, RZ, !P1 ;  /* 0x000000ff0e00720c */ /* 0x000fda0004f25670 */
[----:B----4-:R-:W0:Y:S01]  /*9d80*/  @!P1 S2R R12, SR_CTAID.Y ;  /* 0x00000000000c9919 */ /* 0x010e220000002600 */
[----:B--23--:R-:W1:Y:S01]  /*9d90*/  @!P1 LDC R10, c[0x0][0x374] ;  /* 0x0000dd00ff0a9b82 */ /* 0x00ce620000000800 */
[----:B------:R-:W-:-:S05]  /*9da0*/  @!P1 LOP3.LUT R11, R11, 0x1, RZ, 0xc0, !PT ;  /* 0x000000010b0b9812 */ /* 0x000fca00078ec0ff */
[----:B-1----:R-:W-:Y:S02]  /*9db0*/  @!P1 IMAD R13, R11, R10, RZ ;  /* 0x0000000a0b0d9224 */ /* 0x002fe400078e02ff */
        /* <DEDUP_REMOVED lines=16> */
[----:B------:R-:W-:-:S04]  /*9ec0*/  MOV R11, UR4 ;  /* 0x00000004000b7c02 */ /* 0x000fc80008000f00 */
[----:B------:R-:W-:-:S05]  /*9ed0*/  @!P2 LOP3.LUT R11, R11, 0x1, RZ, 0xc0, !PT ;  /* 0x000000010b0ba812 */ /* 0x000fca00078ec0ff */
[----:B-1----:R-:W-:Y:S02]  /*9ee0*/  @!P2 IMAD R11, R11, R13, RZ ;  /* 0x0000000d0b0ba224 */ /* 0x002fe400078e02ff */
[----:B------:R-:W-:-:S04]  /*9ef0*/  @!P2 IMAD R13, R13, UR5, R13 ;  /* 0x000000050d0dac24 */ /* 0x000fc8000f8e020d */
[----:B0-----:R-:W-:Y:S02]  /*9f00*/  @!P2 IMAD.IADD R12, R13, 0x1, R12 ;  /* 0x000000010d0ca824 */ /* 0x001fe400078e020c */
        /* <DEDUP_REMOVED lines=9> */
.L_x_4321:
[----:B--23--:R-:W0:Y:S01]  /*9fa0*/  S2R R10, SR_CTAID.X ;  /* 0x00000000000a7919 */ /* 0x00ce220000002500 */
[----:B------:R-:W-:Y:S01]  /*9fb0*/  BSSY.RECONVERGENT B0, `(.L_x_4314) ;  /* 0x0000015000007945 */ /* 0x000fe20003800200 */
[----:B0-----:R-:W-:Y:S02]  /*9fc0*/  ISETP.NE.AND P1, PT, R10, UR5, PT ;  /* 0x000000050a007c0c */ /* 0x001fe4000bf25270 */
[----:B------:R-:W0:Y:S02]  /*9fd0*/  LDC R10, c[0x0][0x370] ;  /* 0x0000dc00ff0a7b82 */ /* 0x000e240000000800 */
[----:B------:R-:W-:Y:S02]  /*9fe0*/  ISETP.NE.OR P1, PT, R14, RZ, !P1 ;  /* 0x000000ff0e00720c */ /* 0x000fe40004f25670 */
[----:B0-----:R-:W-:-:S04]  /*9ff0*/  LOP3.LUT R10, R10, 0x1, RZ, 0xc0, !PT ;  /* 0x000000010a0a7812 */ /* 0x001fc800078ec0ff */
[----:B------:R-:W-:-:S13]  /*a000*/  ISETP.NE.U32.OR P1, PT, R10, 0x1, P1 ;  /* 0x000000010a00780c */ /* 0x000fda0000f25470 */
[----:B------:R-:W-:Y:S05]  /*a010*/  @P1 BRA `(.L_x_4322) ;  /* 0x0000000000381947 */ /* 0x000fea0003800000 */
[----:B----4-:R-:W0:Y:S01]  /*a020*/  S2R R12, SR_CTAID.Y ;  /* 0x00000000000c7919 */ /* 0x010e220000002600 */
[----:B------:R-:W0:Y:S01]  /*a030*/  LDC R11, c[0x0][0x374] ;  /* 0x0000dd00ff0b7b82 */ /* 0x000e220000000800 */
[----:B------:R-:W-:-:S07]  /*a040*/  ULOP3.LUT UR7, UR4, 0x1, URZ, 0xc0, !UPT ;  /* 0x0000000104077892 */ /* 0x000fce000f8ec0ff */
[----:B------:R-:W2:Y:S08]  /*a050*/  LDC R10, c[0x0][0x370] ;  /* 0x0000dc00ff0a7b82 */ /* 0x000eb00000000800 */
[----:B------:R-:W3:Y:S01]  /*a060*/  LDC.64 R24, c[0x0][0x3b8] ;  /* 0x0000ee00ff187b82 */ /* 0x000ee20000000a00 */
[C---:B0-----:R-:W-:Y:S02]  /*a070*/  IMAD R12, R11.reuse, UR5, R12 ;  /* 0x000000050b0c7c24 */ /* 0x041fe4000f8e020c */
[----:B------:R-:W-:-:S04]  /*a080*/  IMAD R11, R11, UR7, RZ ;  /* 0x000000070b0b7c24 */ /* 0x000fc8000f8e02ff */
[----:B--2---:R-:W-:-:S05]  /*a090*/  IMAD R10, R11, R10, RZ ;  /* 0x0000000a0b0a7224 */ /* 0x004fca00078e02ff */
[----:B------:R-:W-:-:S05]  /*a0a0*/  SHF.L.U32 R10, R10, 0x1, RZ ;  /* 0x000000010a0a7819 */ /* 0x000fca00000006ff */
[----:B---3--:R-:W-:-:S04]  /*a0b0*/  IMAD.WIDE R10, R10, 0x4, R24 ;  /* 0x000000040a0a7825 */ /* 0x008fc800078e0218 */
[----:B------:R-:W-:-:S06]  /*a0c0*/  IMAD.WIDE.U32 R10, R12, 0x8, R10 ;  /* 0x000000080c0a7825 */ /* 0x000fcc00078e000a */
[----:B------:R-:W2:Y:S02]  /*a0d0*/  LDG.E.64 R10, desc[UR14][R10.64] ;  /* 0x0000000e0a0a7981 */ /* 0x000ea4000c1e1b00 */
[----:B--2---:R-:W-:Y:S01]  /*a0e0*/  FADD.FTZ R8, R8, R10 ;  /* 0x0000000a08087221 */ /* 0x004fe20000010000 */
[----:B------:R-:W-:-:S07]  /*a0f0*/  FADD.FTZ R9, R9, R11 ;  /* 0x0000000b09097221 */ /* 0x000fce0000010000 */
.L_x_4322:
[----:B------:R-:W-:Y:S05]  /*a100*/  BSYNC.RECONVERGENT B0 ;  /* 0x0000000000007941 */ /* 0x000fea0003800200 */
.L_x_4314:
[----:B------:R-:W2:Y:S01]  /*a110*/  LDL R15, [R1+0x31c] ;  /* 0x00031c00010f7983 */ /* 0x000ea20000100800 */
[----:B-----5:R-:W-:Y:S01]  /*a120*/  LOP3.LUT P2, RZ, R0, 0x4000000, RZ, 0xc0, !PT ;  /* 0x0400000000ff7812 */ /* 0x020fe2000784c0ff */
[----:B------:R-:W1:Y:S01]  /*a130*/  S2UR UR7, SR_CgaCtaId ;  /* 0x00000000000779c3 */ /* 0x000e620000008800 */
[----:B------:R-:W1:Y:S01]  /*a140*/  LDCU UR10, c[0x0][0x414] ;  /* 0x00008280ff0a77ac */ /* 0x000e620008000800 */
[----:B------:R-:W-:Y:S01]  /*a150*/  ISETP.NE.AND P1, PT, R14, RZ, PT ;  /* 0x000000ff0e00720c */ /* 0x000fe20003f25270 */
[----:B0---4-:R-:W-:Y:S01]  /*a160*/  IMAD.U32 R12, RZ, RZ, UR9 ;  /* 0x00000009ff0c7e24 */ /* 0x011fe2000f8e00ff */
[----:B------:R-:W-:-:S04]  /*a170*/  UMOV UR5, 0x400 ;  /* 0x0000040000057882 */ /* 0x000fc80000000000 */
[----:B------:R-:W0:Y:S08]  /*a180*/  LDC.64 R24, c[0x0][0x3a0] ;  /* 0x0000e800ff187b82 */ /* 0x000e300000000a00 */
[----:B--23--:R-:W2:Y:S01]  /*a190*/  @P2 LDC.64 R10, c[0x0][0x388] ;  /* 0x0000e200ff0a2b82 */ /* 0x00cea20000000a00 */
[----:B-1----:R-:W-:Y:S01]  /*a1a0*/  @P2 FMUL.FTZ R13, R9, UR10 ;  /* 0x0000000a090d2c20 */ /* 0x002fe20008410000 */
[----:B------:R-:W-:-:S09]  /*a1b0*/  ULEA UR5, UR7, UR5, 0x18 ;  /* 0x0000000507057291 */ /* 0x000fd2000f8ec0ff */
[----:B------:R-:W-:Y:S01]  /*a1c0*/  @!P1 STS.64 [UR5+0x88], R8 ;  /* 0x00008808ff009988 */ /* 0x000fe20008000a05 */
[----:B--2---:R-:W-:-:S04]  /*a1d0*/  @P2 IMAD.WIDE R10, R12, 0x8, R10 ;  /* 0x000000080c0a2825 */ /* 0x004fc800078e020a */
[----:B------:R-:W-:-:S05]  /*a1e0*/  @P2 FMUL.FTZ R12, R8, UR10 ;  /* 0x0000000a080c2c20 */ /* 0x000fca0008410000 */
[----:B------:R1:W-:Y:S01]  /*a1f0*/  @P2 STG.E.64 desc[UR14][R10.64], R12 ;  /* 0x0000000c0a002986 */ /* 0x0003e2000c101b0e */
[----:B------:R-:W-:Y:S08]  /*a200*/  BAR.SYNC.DEFER_BLOCKING 0x0 ;  /* 0x0000000000007b1d */ /* 0x000ff00000010000 */
[----:B-1----:R-:W1:Y:S01]  /*a210*/  LDC.64 R10, c[0x0][0x398] ;  /* 0x0000e600ff0a7b82 */ /* 0x002e620000000a00 */
[----:B------:R-:W2:Y:S02]  /*a220*/  LDS.64 R8, [UR5+0x88] ;  /* 0x00008805ff087984 */ /* 0x000ea40008000a00 */
[----:B--2---:R-:W-:-:S05]  /*a230*/  FMUL.FTZ R8, R8, UR10 ;  /* 0x0000000a08087c20 */ /* 0x004fca0008410000 */
[----:B------:R-:W-:Y:S02]  /*a240*/  R2UR UR5, R8 ;  /* 0x00000000080572ca */ /* 0x000fe400000e0000 */
[----:B------:R-:W-:-:S11]  /*a250*/  LOP3.LUT R12, R15, 0xffff, RZ, 0xc0, !PT ;  /* 0x0000ffff0f0c7812 */ /* 0x000fd600078ec0ff */
[----:B------:R-:W-:Y:S02]  /*a260*/  MOV R15, UR5 ;  /* 0x00000005000f7c02 */ /* 0x000fe40008000f00 */
[----:B------:R-:W-:-:S03]  /*a270*/  IADD3 R8, PT, PT, R12, UR6, RZ ;  /* 0x000000060c087c10 */ /* 0x000fc6000fffe0ff */
[----:B------:R-:W-:Y:S02]  /*a280*/  FMUL.FTZ R15, R15, UR5 ;  /* 0x000000050f0f7c20 */ /* 0x000fe40008410000 */
[----:B-1----:R-:W-:-:S05]  /*a290*/  IMAD.WIDE R10, R8, 0x2, R10 ;  /* 0x00000002080a7825 */ /* 0x002fca00078e020a */
[----:B------:R-:W2:Y:S04]  /*a2a0*/  LDG.E.U16 R13, desc[UR14][R10.64] ;  /* 0x0000000e0a0d7981 */ /* 0x000ea8000c1e1500 */
[----:B------:R1:W3:Y:S02]  /*a2b0*/  LDG.E.U16 R14, desc[UR14][R10.64+0x2] ;  /* 0x0000020e0a0e7981 */ /* 0x0002e4000c1e1500 */
[----:B-1----:R-:W-:Y:S01]  /*a2c0*/  FFMA.FTZ R10, R9, UR10, -R15 ;  /* 0x0000000a090a7c23 */ /* 0x002fe2000801080f */
[----:B0-----:R-:W-:Y:S01]  /*a2d0*/  IMAD.WIDE R8, R8, 0x2, R24 ;  /* 0x0000000208087825 */ /* 0x001fe200078e0218 */
[----:B------:R-:W0:Y:S04]  /*a2e0*/  LDCU.U8 UR10, c[0x0][0x3fc] ;  /* 0x00007f80ff0a77ac */ /* 0x000e280008000000 */
[----:B------:R-:W4:Y:S04]  /*a2f0*/  LDG.E.U16 R24, desc[UR14][R8.64] ;  /* 0x0000000e08187981 */ /* 0x000f28000c1e1500 */
[----:B------:R-:W4:Y:S01]  /*a300*/  LDG.E.U16 R15, desc[UR14][R8.64+0x2] ;  /* 0x0000020e080f7981 */ /* 0x000f22000c1e1500 */
[----:B------:R-:W-:Y:S01]  /*a310*/  FSETP.GTU.FTZ.AND P1, PT, R10, RZ, PT ;  /* 0x000000ff0a00720b */ /* 0x000fe20003f3c000 */
[----:B0-----:R-:W-:-:S12]  /*a320*/  UISETP.NE.AND UP1, UPT, UR10, URZ, UPT ;  /* 0x000000ff0a00728c */ /* 0x001fd8000bf25270 */
[----:B------:R-:W-:Y:S01]  /*a330*/  VOTEU.ANY UP0, P1 ;  /* 0x0000000000ff7886 */ /* 0x000fe20000800100 */
[----:B------:R-:W-:-:S04]  /*a340*/  PLOP3.LUT P1, PT, PT, PT, UP0, 0x80, 0x8 ;  /* 0x000000000008781c */ /* 0x000fc80003f2f008 */
[----:B------:R-:W0:Y:S09]  /*a350*/  @UP0 LDCU UR6, c[0x0][0x3a8] ;  /* 0x00007500ff0607ac */ /* 0x000e320008000800 */
[----:B0-----:R-:W-:Y:S01]  /*a360*/  @P1 FADD.FTZ R10, R10, UR6 ;  /* 0x000000060a0a1e21 */ /* 0x001fe20008010000 */
[----:B------:R-:W-:-:S05]  /*a370*/  UMOV UR6, 0x3f800000 ;  /* 0x3f80000000067882 */ /* 0x000fca0000000000 */
[----:B------:R-:W0:Y:S02]  /*a380*/  @P1 MUFU.RSQ R10, R10 ;  /* 0x0000000a000a1308 */ /* 0x000e240000001400 */
[----:B0-----:R-:W-:-:S13]  /*a390*/  @P1 R2UR UR7, R10 ;  /* 0x000000000a0712ca */ /* 0x001fda00000e0000 */
[----:B------:R-:W-:Y:S01]  /*a3a0*/  @UP0 UMOV UR6, UR7 ;  /* 0x0000000700060c82 */ /* 0x000fe20008000000 */
[----:B--2---:R-:W-:Y:S01]  /*a3b0*/  IMAD.U32 R13, R13, 0x10000, RZ ;  /* 0x000100000d0d7824 */ /* 0x004fe200078e00ff */
[----:B---3--:R-:W-:Y:S02]  /*a3c0*/  SHF.L.U32 R14, R14, 0x10, RZ ;  /* 0x000000100e0e7819 */ /* 0x008fe400000006ff */
[----:B----4-:R-:W-:Y:S01]  /*a3d0*/  SHF.L.U32 R24, R24, 0x10, RZ ;  /* 0x0000001018187819 */ /* 0x010fe200000006ff */
[----:B------:R-:W-:Y:S01]  /*a3e0*/  IMAD.U32 R15, R15, 0x10000, RZ ;  /* 0x000100000f0f7824 */ /* 0x000fe200078e00ff */
[----:B------:R-:W-:Y:S06]  /*a3f0*/  BRA.U !UP1, `(.L_x_4323) ;  /* 0x00000009092c7547 */ /* 0x000fec000b800000 */
[----:B------:R-:W-:Y:S01]  /*a400*/  HFMA2 R3, -RZ, RZ, 0, 0 ;  /* 0x00000000ff037431 */ /* 0x000fe200000001ff */
[----:B------:R-:W0:Y:S01]  /*a410*/  LDCU.64 UR16, c[0x0][0x3e0] ;  /* 0x00007c00ff1077ac */ /* 0x000e220008000a00 */
[----:B------:R-:W1:Y:S01]  /*a420*/  LDCU.64 UR10, c[0x0][0x380] ;  /* 0x00007000ff0a77ac */ /* 0x000e620008000a00 */
[----:B------:R-:W2:Y:S04]  /*a430*/  LDCU.64 UR12, c[0x0][0x3e8] ;  /* 0x00007d00ff0c77ac */ /* 0x000ea80008000a00 */
.L_x_4332:
        /* <DEDUP_REMOVED lines=28> */
[----:B------:R-:W-:Y:S02]  /*a600*/  IMAD R23, R29, UR17, R22 ;  /* 0x000000111d177c24 */ /* 0x000fe4000f8e0216 */
[----:B------:R-:W-:Y:S01]  /*a610*/  FFMA.FTZ R28, R13, R8, R24 ;  /* 0x000000080d1c7223 */ /* 0x000fe20000010018 */
[----:B------:R-:W-:Y:S01]  /*a620*/  FFMA.FTZ R27, R14, R9, R15 ;  /* 0x000000090e1b7223 */ /* 0x000fe2000001000f */
[----:B------:R-:W-:-:S02]  /*a630*/  MOV R8, R18 ;  /* 0x0000001200087202 */ /* 0x000fc40000000f00 */
[----:B------:R-:W-:Y:S01]  /*a640*/  FMUL.FTZ R2, R28, -1.4426950216293334961 ;  /* 0xbfb8aa3b1c027820 */ /* 0x000fe20000410000 */
[----:B------:R-:W-:Y:S01]  /*a650*/  FMUL.FTZ R25, R27, -1.4426950216293334961 ;  /* 0xbfb8aa3b1b197820 */ /* 0x000fe20000410000 */
[----:B------:R-:W-:-:S04]  /*a660*/  MOV R9, R21 ;  /* 0x0000001500097202 */ /* 0x000fc80000000f00 */
[----:B------:R-:W0:Y:S01]  /*a670*/  MUFU.EX2 R2, R2 ;  /* 0x0000000200027308 */ /* 0x000e220000000800 */
[----:B------:R-:W-:-:S03]  /*a680*/  IMAD.WIDE.U32 R8, R29, UR16, R8 ;  /* 0x000000101d087c25 */ /* 0x000fc6000f8e0008 */
[----:B------:R-:W2:Y:S01]  /*a690*/  MUFU.EX2 R25, R25 ;  /* 0x0000001900197308 */ /* 0x000ea20000000800 */
[----:B------:R-:W-:Y:S01]  /*a6a0*/  IMAD.IADD R9, R9, 0x1, R23 ;  /* 0x0000000109097824 */ /* 0x000fe200078e0217 */
[----:B-1----:R-:W-:-:S04]  /*a6b0*/  LEA R22, P3, R8, UR10, 0x2 ;  /* 0x0000000a08167c11 */ /* 0x002fc8000f8610ff */
[----:B------:R-:W-:Y:S01]  /*a6c0*/  LEA.HI.X R23, R8, UR11, R9, 0x2, P3 ;  /* 0x0000000b08177c11 */ /* 0x000fe200098f1409 */
[----:B0-----:R-:W-:Y:S01]  /*a6d0*/  FADD.FTZ R17, R2, 1 ;  /* 0x3f80000002117421 */ /* 0x001fe20000010000 */
[----:B--2---:R-:W-:-:S05]  /*a6e0*/  FADD.FTZ R26, R25, 1 ;  /* 0x3f800000191a7421 */ /* 0x004fca0000010000 */
[----:B------:R-:W0:Y:S08]  /*a6f0*/  MUFU.RCP R17, R17 ;  /* 0x0000001100117308 */ /* 0x000e300000001000 */
[----:B------:R-:W1:Y:S01]  /*a700*/  MUFU.RCP R26, R26 ;  /* 0x0000001a001a7308 */ /* 0x000e620000001000 */
[----:B0-----:R-:W-:Y:S01]  /*a710*/  FMUL.FTZ R8, R28, R17 ;  /* 0x000000111c087220 */ /* 0x001fe20000410000 */
[----:B-1----:R-:W-:-:S05]  /*a720*/  FMUL.FTZ R9, R27, R26 ;  /* 0x0000001a1b097220 */ /* 0x002fca0000410000 */
[----:B------:R2:W-:Y:S02]  /*a730*/  STG.E.64 desc[UR14][R22.64], R8 ;  /* 0x0000000816007986 */ /* 0x0005e4000c101b0e */
.L_x_4325:
[----:B01----:R-:W-:Y:S05]  /*a740*/  BSYNC.RECONVERGENT B0 ;  /* 0x0000000000007941 */ /* 0x003fea0003800200 */
.L_x_4324:
[----:B------:R-:W-:Y:S04]  /*a750*/  BSSY.RECONVERGENT B0, `(.L_x_4326) ;  /* 0x000001b000007945 */ /* 0x000fe80003800200 */
[----:B------:R-:W-:Y:S05]  /*a760*/  @P1 BRA `(.L_x_4327) ;  /* 0x0000000000641947 */ /* 0x000fea0003800000 */
[----:B-----5:R-:W-:Y:S01]  /*a770*/  FADD.FTZ R10, R10, -UR5 ;  /* 0x800000050a0a7e21 */ /* 0x020fe20008010000 */
[----:B------:R-:W-:Y:S01]  /*a780*/  FADD.FTZ R11, R11, -UR5 ;  /* 0x800000050b0b7e21 */ /* 0x000fe20008010000 */
[----:B--2---:R-:W-:Y:S02]  /*a790*/  MOV R8, R18 ;  /* 0x0000001200087202 */ /* 0x004fe40000000f00 */
[----:B------:R-:W-:Y:S01]  /*a7a0*/  FMUL.FTZ R10, R10, UR6 ;  /* 0x000000060a0a7c20 */ /* 0x000fe20008410000 */
[----:B------:R-:W-:Y:S01]  /*a7b0*/  FMUL.FTZ R11, R11, UR6 ;  /* 0x000000060b0b7c20 */ /* 0x000fe20008410000 */
[----:B------:R-:W-:Y:S02]  /*a7c0*/  MOV R9, R21 ;  /* 0x0000001500097202 */ /* 0x000fe40000000f00 */
[----:B------:R-:W-:Y:S01]  /*a7d0*/  FFMA.FTZ R26, R13, R10, R24 ;  /* 0x0000000a0d1a7223 */ /* 0x000fe20000010018 */
[----:B------:R-:W-:Y:S01]  /*a7e0*/  FFMA.FTZ R28, R14, R11, R15 ;  /* 0x0000000b0e1c7223 */ /* 0x000fe2000001000f */
[----:B------:R-:W-:-:S02]  /*a7f0*/  IMAD R10, R30, UR16, RZ ;  /* 0x000000101e0a7c24 */ /* 0x000fc4000f8e02ff */
[----:B------:R-:W-:Y:S01]  /*a800*/  FMUL.FTZ R2, R26, -1.4426950216293334961 ;  /* 0xbfb8aa3b1a027820 */ /* 0x000fe20000410000 */
[----:B------:R-:W-:Y:S01]  /*a810*/  FMUL.FTZ R22, R28, -1.4426950216293334961 ;  /* 0xbfb8aa3b1c167820 */ /* 0x000fe20000410000 */
[C---:B------:R-:W-:Y:S02]  /*a820*/  IMAD R11, R31.reuse, UR17, R10 ;  /* 0x000000111f0b7c24 */ /* 0x040fe4000f8e020a */
[----:B------:R-:W-:Y:S02]  /*a830*/  IMAD.WIDE.U32 R8, R31, UR16, R8 ;  /* 0x000000101f087c25 */ /* 0x000fe4000f8e0008 */
[----:B------:R-:W0:Y:S02]  /*a840*/  MUFU.EX2 R2, R2 ;  /* 0x0000000200027308 */ /* 0x000e240000000800 */
[----:B------:R-:W-:Y:S01]  /*a850*/  IMAD.IADD R9, R9, 0x1, R11 ;  /* 0x0000000109097824 */ /* 0x000fe200078e020b */
[C---:B------:R-:W-:Y:S01]  /*a860*/  LEA R10, P1, R8.reuse, UR10, 0x2 ;  /* 0x0000000a080a7c11 */ /* 0x040fe2000f8210ff */
[----:B------:R-:W1:Y:S03]  /*a870*/  MUFU.EX2 R22, R22 ;  /* 0x0000001600167308 */ /* 0x000e660000000800 */
        /* <DEDUP_REMOVED lines=8> */
.L_x_4327:
[----:B------:R-:W-:Y:S05]  /*a900*/  BSYNC.RECONVERGENT B0 ;  /* 0x0000000000007941 */ /* 0x000fea0003800200 */
.L_x_4326:
[----:B------:R-:W-:Y:S04]  /*a910*/  BSSY.RECONVERGENT B0, `(.L_x_4328) ;  /* 0x000001b000007945 */ /* 0x000fe80003800200 */
[----:B------:R-:W-:Y:S05]  /*a920*/  @P4 BRA `(.L_x_4329) ;  /* 0x0000000000644947 */ /* 0x000fea0003800000 */
[----:B-----5:R-:W-:Y:S01]  /*a930*/  FADD.FTZ R4, R4, -UR5 ;  /* 0x8000000504047e21 */ /* 0x020fe20008010000 */
[----:B------:R-:W-:Y:S01]  /*a940*/  FADD.FTZ R5, R5, -UR5 ;  /* 0x8000000505057e21 */ /* 0x000fe20008010000 */
[----:B0-2---:R-:W-:Y:S02]  /*a950*/  IMAD R8, R32, UR16, RZ ;  /* 0x0000001020087c24 */ /* 0x005fe4000f8e02ff */
        /* <DEDUP_REMOVED lines=11> */
[----:B------:R-:W1:Y:S01]  /*aa10*/  MUFU.EX2 R11, R11 ;  /* 0x0000000b000b7308 */ /* 0x000e620000000800 */
[----:B------:R-:W-:Y:S01]  /*aa20*/  IMAD.IADD R5, R5, 0x1, R9 ;  /* 0x0000000105057824 */ /* 0x000fe200078e0209 */
[----:B------:R-:W-:-:S04]  /*aa30*/  LEA R8, P1, R4, UR10, 0x2 ;  /* 0x0000000a04087c11 */ /* 0x000fc8000f8210ff */
        /* <DEDUP_REMOVED lines=8> */
.L_x_4329:
[----:B------:R-:W-:Y:S05]  /*aac0*/  BSYNC.RECONVERGENT B0 ;  /* 0x0000000000007941 */ /* 0x000fea0003800200 */
.L_x_4328:
[----:B------:R-:W-:Y:S04]  /*aad0*/  BSSY.RECONVERGENT B0, `(.L_x_4330) ;  /* 0x000001b000007945 */ /* 0x000fe80003800200 */
[----:B------:R-:W-:Y:S05]  /*aae0*/  @P2 BRA `(.L_x_4331) ;  /* 0x0000000000642947 */ /* 0x000fea0003800000 */
[----:B-----5:R-:W-:Y:S01]  /*aaf0*/  FADD.FTZ R6, R6, -UR5 ;  /* 0x8000000506067e21 */ /* 0x020fe20008010000 */
[----:B------:R-:W-:Y:S01]  /*ab00*/  FADD.FTZ R7, R7, -UR5 ;  /* 0x8000000507077e21 */ /* 0x000fe20008010000 */
[----:B-1----:R-:W-:Y:S02]  /*ab10*/  MOV R4, R18 ;  /* 0x0000001200047202 */ /* 0x002fe40000000f00 */
[----:B------:R-:W-:Y:S01]  /*ab20*/  FMUL.FTZ R6, R6, UR6 ;  /* 0x0000000606067c20 */ /* 0x000fe20008410000 */
[----:B------:R-:W-:Y:S01]  /*ab30*/  FMUL.FTZ R7, R7, UR6 ;  /* 0x0000000607077c20 */ /* 0x000fe20008410000 */
[----:B------:R-:W-:Y:S02]  /*ab40*/  MOV R5, R21 ;  /* 0x0000001500057202 */ /* 0x000fe40000000f00 */
[----:B0-----:R-:W-:Y:S01]  /*ab50*/  FFMA.FTZ R11, R13, R6, R24 ;  /* 0x000000060d0b7223 */ /* 0x001fe20000010018 */
[----:B------:R-:W-:Y:S01]  /*ab60*/  FFMA.FTZ R17, R14, R7, R15 ;  /* 0x000000070e117223 */ /* 0x000fe2000001000f */
[----:B------:R-:W-:-:S02]  /*ab70*/  IMAD R6, R34, UR16, RZ ;  /* 0x0000001022067c24 */ /* 0x000fc4000f8e02ff */
[----:B------:R-:W-:Y:S01]  /*ab80*/  FMUL.FTZ R2, R11, -1.4426950216293334961 ;  /* 0xbfb8aa3b0b027820 */ /* 0x000fe20000410000 */
[----:B--2---:R-:W-:Y:S01]  /*ab90*/  FMUL.FTZ R9, R17, -1.4426950216293334961 ;  /* 0xbfb8aa3b11097820 */ /* 0x004fe20000410000 */
        /* <DEDUP_REMOVED lines=14> */
.L_x_4331:
[----:B------:R-:W-:Y:S05]  /*ac80*/  BSYNC.RECONVERGENT B0 ;  /* 0x0000000000007941 */ /* 0x000fea0003800200 */
.L_x_4330:
[----:B------:R-:W-:Y:S05]  /*ac90*/  @P5 BRA `(.L_x_4332) ;  /* 0xfffffff400e85947 */ /* 0x000fea000383ffff */
[----:B------:R-:W-:Y:S05]  /*aca0*/  BRA `(.L_x_4333) ;  /* 0x0000006400087947 */ /* 0x000fea0003800000 */
.L_x_4323:
        /* <DEDUP_REMOVED lines=20> */
[----:B------:R-:W-:Y:S01]  /*adf0*/  FFMA.FTZ R8, R13, R8, R24 ;  /* 0x000000080d087223 */ /* 0x000fe20000010018 */
[----:B------:R-:W-:-:S05]  /*ae00*/  FFMA.FTZ R9, R14, R9, R15 ;  /* 0x000000090e097223 */ /* 0x000fca000001000f */
[----:B------:R0:W-:Y:S02]  /*ae10*/  STG.E.64 desc[UR14][R10.64], R8 ;  /* 0x000000080a007986 */ /* 0x0001e4000c101b0e */
.L_x_4335:
[----:B------:R-:W-:Y:S05]  /*ae20*/  BSYNC.RECONVERGENT B0 ;  /* 0x0000000000007941 */ /* 0x000fea0003800200 */
.L_x_4334:
        /* <DEDUP_REMOVED lines=22> */
[----:B------:R-:W-:Y:S01]  /*af90*/  FFMA.FTZ R8, R13, R8, R24 ;  /* 0x000000080d087223 */ /* 0x000fe20000010018 */
[----:B------:R-:W-:-:S05]  /*afa0*/  FFMA.FTZ R9, R14, R9, R15 ;  /* 0x000000090e097223 */ /* 0x000fca000001000f */
[----:B------:R0:W-:Y:S02]  /*afb0*/  STG.E.64 desc[UR14][R10.64], R8 ;  /* 0x000000080a007986 */ /* 0x0001e4000c101b0e */
.L_x_4337:
[----:B------:R-:W-:Y:S05]  /*afc0*/  BSYNC.RECONVERGENT B0 ;  /* 0x0000000000007941 */ /* 0x000fea0003800200 */
.L_x_4336:
        /* <DEDUP_REMOVED lines=25> */
.L_x_4339:
[----:B------:R-:W-:Y:S05]  /*b160*/  BSYNC.RECONVERGENT B0 ;  /* 0x0000000000007941 */ /* 0x000fea0003800200 */
.L_x_4338:
        /* <DEDUP_REMOVED lines=25> */
.L_x_4341:
[----:B------:R-:W-:Y:S05]  /*b300*/  BSYNC.RECONVERGENT B0 ;  /* 0x0000000000007941 */ /* 0x000fea0003800200 */
.L_x_4340:
        /* <DEDUP_REMOVED lines=25> */
.L_x_4343:
[----:B------:R-:W-:Y:S05]  /*b4a0*/  BSYNC.RECONVERGENT B0 ;  /* 0x0000000000007941 */ /* 0x000fea0003800200 */
.L_x_4342:
        /* <DEDUP_REMOVED lines=25> */
.L_x_4345:
[----:B------:R-:W-:Y:S05]  /*b640*/  BSYNC.RECONVERGENT B0 ;  /* 0x0000000000007941 */ /* 0x000fea0003800200 */
.L_x_4344:
[----:B0-----:R-:W-:Y:S01]  /*b650*/  VIADD R11, R16, 0x30 ;  /* 0x00000030100b7836 */ /* 0x001fe20000000000 */
[----:B------:R-:W-:Y:S04]  /*b660*/  BSSY.RECONVERGENT B0, `(.L_x_4346) ;  /* 0x0000017000007945 */ /* 0x000fe80003800200 */
[----:B------:R-:W-:Y:S02]  /*b670*/  ISETP.GE.U32.AND P1, PT, R11, UR10, PT ;  /* 0x0000000a0b007c0c */ /* 0x000fe4000bf26070 */
[----:B------:R-:W-:-:S04]  /*b680*/  SHF.R.S32.HI R8, RZ, 0x1f, R11 ;  /* 0x0000001fff087819 */ /* 0x000fc8000001140b */
[----:B------:R-:W-:-:S13]  /*b690*/  ISETP.GE.AND.EX P1, PT, R8, UR11, PT, P1 ;  /* 0x0000000b08007c0c */ /* 0x000fda000bf26310 */
[----:B------:R-:W-:Y:S05]  /*b6a0*/  @P1 BRA `(.L_x_4347) ;  /* 0x0000000000481947 */ /* 0x000fea0003800000 */
[----:B------:R-:W2:Y:S01]  /*b6b0*/  LDL.LU R25, [R1+0x248] ;  /* 0x0002480001197983 */ /* 0x000ea20000300800 */
[----:B------:R-:W0:Y:S01]  /*b6c0*/  LDCU.64 UR12, c[0x0][0x3e0] ;  /* 0x00007c00ff0c77ac */ /* 0x000e220008000a00 */
[----:B------:R-:W-:Y:S01]  /*b6d0*/  MOV R9, R21 ;  /* 0x0000001500097202 */ /* 0x000fe20000000f00 */
[----:B------:R-:W-:Y:S01]  /*b6e0*/  FADD.FTZ R123, R123, -UR5 ;  /* 0x800000057b7b7e21 */ /* 0x000fe20008010000 */
[----:B------:R-:W1:Y:S01]  /*b6f0*/  LDCU.64 UR16, c[0x0][0x380] ;  /* 0x00007000ff1077ac */ /* 0x000e620008000a00 */
[----:B0-----:R-:W-:Y:S01]  /*b700*/  IMAD R10, R8, UR12, RZ ;  /* 0x0000000c080a7c24 */ /* 0x001fe2000f8e02ff */
[----:B------:R-:W-:-:S03]  /*b710*/  MOV R8, R18 ;  /* 0x0000001200087202 */ /* 0x000fc60000000f00 */
[C---:B------:R-:W-:Y:S02]  /*b720*/  IMAD R10, R11.reuse, UR13, R10 ;  /* 0x0000000d0b0a7c24 */ /* 0x040fe4000f8e020a */
[----:B------:R-:W-:-:S04]  /*b730*/  IMAD.WIDE.U32 R8, R11, UR12, R8 ;  /* 0x0000000c0b087c25 */ /* 0x000fc8000f8e0008 */
[----:B------:R-:W-:Y:S01]  /*b740*/  IMAD.IADD R9, R9, 0x1, R10 ;  /* 0x0000000109097824 */ /* 0x000fe200078e020a */
[----:B-1----:R-:W-:-:S04]  /*b750*/  LEA R10, P1, R8, UR16, 0x2 ;  /* 0x00000010080a7c11 */ /* 0x002fc8000f8210ff */
[----:B------:R-:W-:Y:S01]  /*b760*/  LEA.HI.X R11, R8, UR17, R9, 0x2, P1 ;  /* 0x00000011080b7c11 */ /* 0x000fe200088f1409 */
[----:B------:R-:W-:-:S04]  /*b770*/  FMUL.FTZ R9, R123, UR6 ;  /* 0x000000067b097c20 */ /* 0x000fc80008410000 */
[----:B------:R-:W-:Y:S01]  /*b780*/  FFMA.FTZ R9, R14, R9, R15 ;  /* 0x000000090e097223 */ /* 0x000fe2000001000f */
[----:B--2---:R-:W-:-:S04]  /*b790*/  FADD.FTZ R8, R25, -UR5 ;  /* 0x8000000519087e21 */ /* 0x004fc80008010000 */
[----:B------:R-:W-:-:S04]  /*b7a0*/  FMUL.FTZ R8, R8, UR6 ;  /* 0x0000000608087c20 */ /* 0x000fc80008410000 */
[----:B------:R-:W-:-:S05]  /*b7b0*/  FFMA.FTZ R8, R13, R8, R24 ;  /* 0x000000080d087223 */ /* 0x000fca0000010018 */
[----:B------:R0:W-:Y:S02]  /*b7c0*/  STG.E.64 desc[UR14][R10.64], R8 ;  /* 0x000000080a007986 */ /* 0x0001e4000c101b0e */
.L_x_4347:
[----:B------:R-:W-:Y:S05]  /*b7d0*/  BSYNC.RECONVERGENT B0 ;  /* 0x0000000000007941 */ /* 0x000fea0003800200 */
.L_x_4346:
        /* <DEDUP_REMOVED lines=29> */
.L_x_4349:
[----:B------:R-:W-:Y:S05]  /*b9b0*/  BSYNC.RECONVERGENT B0 ;  /* 0x0000000000007941 */ /* 0x000fea0003800200 */
.L_x_4348:
        /* <DEDUP_REMOVED lines=23> */
.L_x_4351:
[----:B------:R-:W-:Y:S05]  /*bb30*/  BSYNC.RECONVERGENT B0 ;  /* 0x0000000000007941 */ /* 0x000fea0003800200 */
.L_x_4350:
        /* <DEDUP_REMOVED lines=39> */
.L_x_4353:
[----:B------:R-:W-:Y:S05]  /*bdb0*/  BSYNC.RECONVERGENT B0 ;  /* 0x0000000000007941 */ /* 0x000fea0003800200 */
.L_x_4352:
[----:B------:R-:W-:Y:S04]  /*bdc0*/  BSSY.RECONVERGENT B0, `(.L_x_4354) ;  /* 0x0000015000007945 */ /* 0x000fe80003800200 */
        /* <DEDUP_REMOVED lines=20> */
.L_x_4355:
[----:B------:R-:W-:Y:S05]  /*bf10*/  BSYNC.RECONVERGENT B0 ;  /* 0x0000000000007941 */ /* 0x000fea0003800200 */
.L_x_4354:
[----:B------:R-:W-:Y:S01]  /*bf20*/  BSSY.RECONVERGENT B0, `(.L_x_4356) ;  /* 0x0000017000007945 */ /* 0x000fe20003800200 */
[C---:B------:R-:W-:Y:S01]  /*bf30*/  IADD3 R70, PT, PT, R16.reuse, 0x70, RZ ;  /* 0x0000007010467810 */ /* 0x040fe20007ffe0ff */
[----:B------:R-:W-:Y:S02]  /*bf40*/  VIADD R58, R16, 0x78 ;  /* 0x00000078103a7836 */ /* 0x000fe40000000000 */
[----:B------:R-:W-:Y:S05]  /*bf50*/  @P5 BRA `(.L_x_4357) ;  /* 0x00000000004c5947 */ /* 0x000fea0003800000 */
[----:B------:R-:W2:Y:S01]  /*bf60*/  LDL.LU R78, [R1+0x270] ;  /* 0x00027000014e7983 */ /* 0x000ea20000300800 */
[----:B------:R-:W3:Y:S03]  /*bf70*/  LDCU.64 UR12, c[0x0][0x3e0] ;  /* 0x00007c00ff0c77ac */ /* 0x000ee60008000a00 */
[----:B------:R-:W4:Y:S01]  /*bf80*/  LDL.LU R77, [R1+0x24c] ;  /* 0x00024c00014d7983 */ /* 0x000f220000300800 */
[----:B------:R-:W5:Y:S01]  /*bf90*/  LDCU.64 UR16, c[0x0][0x380] ;  /* 0x00007000ff1077ac */ /* 0x000f620008000a00 */
[----:B01----:R-:W-:Y:S02]  /*bfa0*/  MOV R8, R18 ;  /* 0x0000001200087202 */ /* 0x003fe40000000f00 */
[----:B------:R-:W-:Y:S01]  /*bfb0*/  MOV R9, R21 ;  /* 0x0000001500097202 */ /* 0x000fe20000000f00 */
[----:B---3--:R-:W-:Y:S02]  /*bfc0*/  IMAD R10, R73, UR12, RZ ;  /* 0x0000000c490a7c24 */ /* 0x008fe4000f8e02ff */
[----:B------:R-:W-:-:S04]  /*bfd0*/  IMAD.WIDE.U32 R8, R72, UR12, R8 ;  /* 0x0000000c48087c25 */ /* 0x000fc8000f8e0008 */
[----:B------:R-:W-:-:S04]  /*bfe0*/  IMAD R10, R72, UR13, R10 ;  /* 0x0000000d480a7c24 */ /* 0x000fc8000f8e020a */
[----:B------:R-:W-:Y:S01]  /*bff0*/  IMAD.IADD R9, R9, 0x1, R10 ;  /* 0x0000000109097824 */ /* 0x000fe200078e020a */
[----:B-----5:R-:W-:-:S04]  /*c000*/  LEA R10, P1, R8, UR16, 0x2 ;  /* 0x00000010080a7c11 */ /* 0x020fc8000f8210ff */
[----:B------:R-:W-:Y:S01]  /*c010*/  LEA.HI.X R11, R8, UR17, R9, 0x2, P1 ;  /* 0x00000011080b7c11 */ /* 0x000fe200088f1409 */
[----:B--2---:R-:W-:Y:S01]  /*c020*/  FADD.FTZ R8, R78, -UR5 ;  /* 0x800000054e087e21 */ /* 0x004fe20008010000 */
[----:B----4-:R-:W-:-:S03]  /*c030*/  FADD.FTZ R9, R77, -UR5 ;  /* 0x800000054d097e21 */ /* 0x010fc60008010000 */
[----:B------:R-:W-:Y:S01]  /*c040*/  FMUL.FTZ R8, R8, UR6 ;  /* 0x0000000608087c20 */ /* 0x000fe20008410000 */
[----:B------:R-:W-:-:S03]  /*c050*/  FMUL.FTZ R9, R9, UR6 ;  /* 0x0000000609097c20 */ /* 0x000fc60008410000 */
[----:B------:R-:W-:Y:S01]  /*c060*/  FFMA.FTZ R8, R13, R8, R24 ;  /* 0x000000080d087223 */ /* 0x000fe20000010018 */
[----:B------:R-:W-:-:S05]  /*c070*/  FFMA.FTZ R9, R14, R9, R15 ;  /* 0x000000090e097223 */ /* 0x000fca000001000f */
[----:B------:R2:W-:Y:S02]  /*c080*/  STG.E.64 desc[UR14][R10.64], R8 ;  /* 0x000000080a007986 */ /* 0x0005e4000c101b0e */
.L_x_4357:
[----:B------:R-:W-:Y:S05]  /*c090*/  BSYNC.RECONVERGENT B0 ;  /* 0x0000000000007941 */ /* 0x000fea0003800200 */
.L_x_4356:
[----:B------:R-:W-:Y:S04]  /*c0a0*/  BSSY.RECONVERGENT B0, `(.L_x_4358) ;  /* 0x0000015000007945 */ /* 0x000fe80003800200 */
[----:B------:R-:W-:Y:S05]  /*c0b0*/  @P2 BRA `(.L_x_4359) ;  /* 0x00000000004c2947 */ /* 0x000fea0003800000 */
[----:B------:R-:W3:Y:S01]  /*c0c0*/  LDL.LU R73, [R1+0x278] ;  /* 0x0002780001497983 */ /* 0x000ee20000300800 */
[----:B------:R-:W4:Y:S03]  /*c0d0*/  LDCU.64 UR12, c[0x0][0x3e0] ;  /* 0x00007c00ff0c77ac */ /* 0x000f260008000a00 */
[----:B------:R-:W5:Y:S01]  /*c0e0*/  LDL.LU R72, [R1+0x254] ;  /* 0x0002540001487983 */ /* 0x000f620000300800 */
[----:B------:R-:W4:Y:S01]  /*c0f0*/  LDCU.64 UR16, c[0x0][0x380] ;  /* 0x00007000ff1077ac */ /* 0x000f220008000a00 */
[----:B012---:R-:W-:Y:S02]  /*c100*/  MOV R8, R18 ;  /* 0x0000001200087202 */ /* 0x007fe40000000f00 */
[----:B------:R-:W-:Y:S01]  /*c110*/  MOV R9, R21 ;  /* 0x0000001500097202 */ /* 0x000fe20000000f00 */
[----:B----4-:R-:W-:Y:S02]  /*c120*/  IMAD R10, R71, UR12, RZ ;  /* 0x0000000c470a7c24 */ /* 0x010fe4000f8e02ff */
[----:B------:R-:W-:-:S04]  /*c130*/  IMAD.WIDE.U32 R8, R69, UR12, R8 ;  /* 0x0000000c45087c25 */ /* 0x000fc8000f8e0008 */
[----:B------:R-:W-:-:S04]  /*c140*/  IMAD R10, R69, UR13, R10 ;  /* 0x0000000d450a7c24 */ /* 0x000fc8000f8e020a */
[----:B------:R-:W-:Y:S01]  /*c150*/  IMAD.IADD R9, R9, 0x1, R10 ;  /* 0x0000000109097824 */ /* 0x000fe200078e020a */
[----:B------:R-:W-:-:S04]  /*c160*/  LEA R10, P1, R8, UR16, 0x2 ;  /* 0x00000010080a7c11 */ /* 0x000fc8000f8210ff */
[----:B------:R-:W-:Y:S01]  /*c170*/  LEA.HI.X R11, R8, UR17, R9, 0x2, P1 ;  /* 0x00000011080b7c11 */ /* 0x000fe200088f1409 */
[----:B---3--:R-:W-:Y:S01]  /*c180*/  FADD.FTZ R8, R73, -UR5 ;  /* 0x8000000549087e21 */ /* 0x008fe20008010000 */
[----:B-----5:R-:W-:-:S03]  /*c190*/  FADD.FTZ R9, R72, -UR5 ;  /* 0x8000000548097e21 */ /* 0x020fc60008010000 */
[----:B------:R-:W-:Y:S01]  /*c1a0*/  FMUL.FTZ R8, R8, UR6 ;  /* 0x0000000608087c20 */ /* 0x000fe20008410000 */
[----:B------:R-:W-:-:S03]  /*c1b0*/  FMUL.FTZ R9, R9, UR6 ;  /* 0x0000000609097c20 */ /* 0x000fc60008410000 */
[----:B------:R-:W-:Y:S01]  /*c1c0*/  FFMA.FTZ R8, R13, R8, R24 ;  /* 0x000000080d087223 */ /* 0x000fe20000010018 */
[----:B------:R-:W-:-:S05]  /*c1d0*/  FFMA.FTZ R9, R14, R9, R15 ;  /* 0x000000090e097223 */ /* 0x000fca000001000f */
[----:B------:R3:W-:Y:S02]  /*c1e0*/  STG.E.64 desc[UR14][R10.64], R8 ;  /* 0x000000080a007986 */ /* 0x0007e4000c101b0e */
.L_x_4359:
[----:B------:R-:W-:Y:S05]  /*c1f0*/  BSYNC.RECONVERGENT B0 ;  /* 0x0000000000007941 */ /* 0x000fea0003800200 */
.L_x_4358:
[----:B------:R-:W-:Y:S04]  /*c200*/  BSSY.RECONVERGENT B0, `(.L_x_4360) ;  /* 0x0000015000007945 */ /* 0x000fe80003800200 */
[----:B------:R-:W-:Y:S05]  /*c210*/  @P3 BRA `(.L_x_4361) ;  /* 0x00000000004c3947 */ /* 0x000fea0003800000 */
[----:B------:R-:W4:Y:S01]  /*c220*/  LDL.LU R71, [R1+0x280] ;  /* 0x0002800001477983 */ /* 0x000f220000300800 */
[----:B------:R-:W5:Y:S03]  /*c230*/  LDCU.64 UR12, c[0x0][0x3e0] ;  /* 0x00007c00ff0c77ac */ /* 0x000f660008000a00 */
[----:B------:R-:W4:Y:S01]  /*c240*/  LDL.LU R69, [R1+0x25c] ;  /* 0x00025c0001457983 */ /* 0x000f220000300800 */
[----:B------:R-:W5:Y:S01]  /*c250*/  LDCU.64 UR16, c[0x0][0x380] ;  /* 0x00007000ff1077ac */ /* 0x000f620008000a00 */
[----:B0123--:R-:W-:Y:S01]  /*c260*/  MOV R9, R21 ;  /* 0x0000001500097202 */ /* 0x00ffe20000000f00 */
[----:B-----5:R-:W-:-:S04]  /*c270*/  IMAD R8, R57, UR12, RZ ;  /* 0x0000000c39087c24 */ /* 0x020fc8000f8e02ff */
[----:B------:R-:W-:Y:S01]  /*c280*/  IMAD R11, R25, UR13, R8 ;  /* 0x0000000d190b7c24 */ /* 0x000fe2000f8e0208 */
[----:B------:R-:W-:-:S05]  /*c290*/  MOV R8, R18 ;  /* 0x0000001200087202 */ /* 0x000fca0000000f00 */
[----:B------:R-:W-:-:S04]  /*c2a0*/  IMAD.WIDE.U32 R8, R25, UR12, R8 ;  /* 0x0000000c19087c25 */ /* 0x000fc8000f8e0008 */
[----:B------:R-:W-:Y:S01]  /*c2b0*/  IMAD.IADD R11, R9, 0x1, R11 ;  /* 0x00000001090b7824 */ /* 0x000fe200078e020b */
[----:B------:R-:W-:-:S04]  /*c2c0*/  LEA R10, P1, R8, UR16, 0x2 ;  /* 0x00000010080a7c11 */ /* 0x000fc8000f8210ff */
[----:B------:R-:W-:Y:S01]  /*c2d0*/  LEA.HI.X R11, R8, UR17, R11, 0x2, P1 ;  /* 0x00000011080b7c11 */ /* 0x000fe200088f140b */
[----:B----4-:R-:W-:Y:S01]  /*c2e0*/  FADD.FTZ R8, R71, -UR5 ;  /* 0x8000000547087e21 */ /* 0x010fe20008010000 */
[----:B------:R-:W-:-:S03]  /*c2f0*/  FADD.FTZ R9, R69, -UR5 ;  /* 0x8000000545097e21 */ /* 0x000fc60008010000 */
[----:B------:R-:W-:Y:S01]  /*c300*/  FMUL.FTZ R8, R8, UR6 ;  /* 0x0000000608087c20 */ /* 0x000fe20008410000 */
[----:B------:R-:W-:-:S03]  /*c310*/  FMUL.FTZ R9, R9, UR6 ;  /* 0x0000000609097c20 */ /* 0x000fc60008410000 */
[----:B------:R-:W-:Y:S01]  /*c320*/  FFMA.FTZ R8, R13, R8, R24 ;  /* 0x000000080d087223 */ /* 0x000fe20000010018 */
[----:B------:R-:W-:-:S05]  /*c330*/  FFMA.FTZ R9, R14, R9, R15 ;  /* 0x000000090e097223 */ /* 0x000fca000001000f */
[----:B------:R4:W-:Y:S02]  /*c340*/  STG.E.64 desc[UR14][R10.64], R8 ;  /* 0x000000080a007986 */ /* 0x0009e4000c101b0e */
.L_x_4361:
[----:B------:R-:W-:Y:S05]  /*c350*/  BSYNC.RECONVERGENT B0 ;  /* 0x0000000000007941 */ /* 0x000fea0003800200 */
.L_x_4360:
        /* <DEDUP_REMOVED lines=23> */
[----:B------:R-:W0:Y:S03]  /*c4d0*/  LDCU.64 UR12, c[0x0][0x3e0] ;  /* 0x00007c00ff0c77ac */ /* 0x000e260008000a00 */
[----:B------:R-:W3:Y:S01]  /*c4e0*/  LDL.LU R83, [R1+0x264] ;  /* 0x0002640001537983 */ /* 0x000ee20000300800 */
[----:B------:R-:W1:Y:S01]  /*c4f0*/  LDCU.64 UR16, c[0x0][0x380] ;  /* 0x00007000ff1077ac */ /* 0x000e620008000a00 */
[----:B0-----:R-:W-:Y:S02]  /*c500*/  IMAD R9, R8, UR12, RZ ;  /* 0x0000000c08097c24 */ /* 0x001fe4000f8e02ff */
[----:B------:R-:W-:Y:S02]  /*c510*/  IMAD.MOV.U32 R8, RZ, RZ, R18 ;  /* 0x000000ffff087224 */ /* 0x000fe400078e0012 */
[----:B------:R-:W-:Y:S01]  /*c520*/  IMAD R10, R70, UR13, R9 ;  /* 0x0000000d460a7c24 */ /* 0x000fe2000f8e0209 */
[----:B------:R-:W-:-:S03]  /*c530*/  MOV R9, R21 ;  /* 0x0000001500097202 */ /* 0x000fc60000000f00 */
        /* <DEDUP_REMOVED lines=11> */
.L_x_4363:
[----:B------:R-:W-:Y:S05]  /*c5f0*/  BSYNC.RECONVERGENT B0 ;  /* 0x0000000000007941 */ /* 0x000fea0003800200 */
.L_x_4362:
        /* <DEDUP_REMOVED lines=10> */
[----:B------:R-:W-:Y:S01]  /*c6a0*/  IMAD R81, R58, UR13, R81 ;  /* 0x0000000d3a517c24 */ /* 0x000fe2000f8e0251 */
[----:B----4-:R-:W-:-:S04]  /*c6b0*/  LEA R10, P1, R8, UR16, 0x2 ;  /* 0x00000010080a7c11 */ /* 0x010fc8000f8210ff */
[----:B------:R-:W-:-:S04]  /*c6c0*/  IADD3 R81, PT, PT, R9, R81, RZ ;  /* 0x0000005109517210 */ /* 0x000fc80007ffe0ff */
        /* <DEDUP_REMOVED lines=8> */
.L_x_4365:
[----:B------:R-:W-:Y:S05]  /*c750*/  BSYNC.RECONVERGENT B0 ;  /* 0x0000000000007941 */ /* 0x000fea0003800200 */
.L_x_4364:
[----:B------:R-:W-:Y:S04]  /*c760*/  BSSY.RECONVERGENT B0, `(.L_x_4366) ;  /* 0x0000015000007945 */ /* 0x000fe80003800200 */
[----:B------:R-:W-:Y:S05]  /*c770*/  @P5 BRA `(.L_x_4367) ;  /* 0x00000000004c5947 */ /* 0x000fea0003800000 */
[----:B------:R-:W2:Y:S01]  /*c780*/  LDL.LU R70, [R1+0x29c] ;  /* 0x00029c0001467983 */ /* 0x000ea20000300800 */
[----:B------:R-:W3:Y:S03]  /*c790*/  LDCU.64 UR12, c[0x0][0x3e0] ;  /* 0x00007c00ff0c77ac */ /* 0x000ee60008000a00 */
[----:B------:R-:W4:Y:S01]  /*c7a0*/  LDL.LU R58, [R1+0x27c] ;  /* 0x00027c00013a7983 */ /* 0x000f220000300800 */
[----:B------:R-:W5:Y:S01]  /*c7b0*/  LDCU.64 UR16, c[0x0][0x380] ;  /* 0x00007000ff1077ac */ /* 0x000f620008000a00 */
[----:B01----:R-:W-:Y:S01]  /*c7c0*/  MOV R11, R21 ;  /* 0x00000015000b7202 */ /* 0x003fe20000000f00 */
[----:B------:R-:W-:Y:S02]  /*c7d0*/  IMAD.MOV.U32 R10, RZ, RZ, R18 ;  /* 0x000000ffff0a7224 */ /* 0x000fe400078e0012 */
[----:B---3--:R-:W-:Y:S02]  /*c7e0*/  IMAD R78, R78, UR12, RZ ;  /* 0x0000000c4e4e7c24 */ /* 0x008fe4000f8e02ff */
[----:B------:R-:W-:-:S04]  /*c7f0*/  IMAD.WIDE.U32 R10, R77, UR12, R10 ;  /* 0x0000000c4d0a7c25 */ /* 0x000fc8000f8e000a */
[----:B------:R-:W-:Y:S01]  /*c800*/  IMAD R9, R77, UR13, R78 ;  /* 0x0000000d4d097c24 */ /* 0x000fe2000f8e024e */
[----:B-----5:R-:W-:-:S04]  /*c810*/  LEA R8, P1, R10, UR16, 0x2 ;  /* 0x000000100a087c11 */ /* 0x020fc8000f8210ff */
[----:B------:R-:W-:-:S04]  /*c820*/  IADD3 R9, PT, PT, R11, R9, RZ ;  /* 0x000000090b097210 */ /* 0x000fc80007ffe0ff */
        /* <DEDUP_REMOVED lines=8> */
.L_x_4367:
[----:B------:R-:W-:Y:S05]  /*c8b0*/  BSYNC.RECONVERGENT B0 ;  /* 0x0000000000007941 */ /* 0x000fea0003800200 */
.L_x_4366:
[----:B------:R-:W-:Y:S04]  /*c8c0*/  BSSY.RECONVERGENT B0, `(.L_x_4368) ;  /* 0x0000015000007945 */ /* 0x000fe80003800200 */
[----:B------:R-:W-:Y:S05]  /*c8d0*/  @P2 BRA `(.L_x_4369) ;  /* 0x00000000004c2947 */ /* 0x000fea0003800000 */
[----:B012---:R-:W2:Y:S01]  /*c8e0*/  LDL.LU R8, [R1+0x298] ;  /* 0x0002980001087983 */ /* 0x007ea20000300800 */
[----:B------:R-:W0:Y:S03]  /*c8f0*/  LDCU.64 UR12, c[0x0][0x3e0] ;  /* 0x00007c00ff0c77ac */ /* 0x000e260008000a00 */
[----:B------:R-:W3:Y:S01]  /*c900*/  LDL.LU R11, [R1+0x274] ;  /* 0x00027400010b7983 */ /* 0x000ee20000300800 */
[----:B------:R-:W1:Y:S01]  /*c910*/  LDCU.64 UR16, c[0x0][0x380] ;  /* 0x00007000ff1077ac */ /* 0x000e620008000a00 */
[----:B------:R-:W-:Y:S01]  /*c920*/  MOV R9, R21 ;  /* 0x0000001500097202 */ /* 0x000fe20000000f00 */
[----:B0-----:R-:W-:Y:S02]  /*c930*/  IMAD R58, R73, UR12, RZ ;  /* 0x0000000c493a7c24 */ /* 0x001fe4000f8e02ff */
[----:B--2---:R-:W-:Y:S01]  /*c940*/  FADD.FTZ R10, R8, -UR5 ;  /* 0x80000005080a7e21 */ /* 0x004fe20008010000 */
[----:B------:R-:W-:-:S02]  /*c950*/  IMAD.MOV.U32 R8, RZ, RZ, R18 ;  /* 0x000000ffff087224 */ /* 0x000fc400078e0012 */
[----:B---3--:R-:W-:Y:S02]  /*c960*/  FADD.FTZ R11, R11, -UR5 ;  /* 0x800000050b0b7e21 */ /* 0x008fe40008010000 */
[----:B------:R-:W-:-:S04]  /*c970*/  IMAD.WIDE.U32 R8, R71, UR12, R8 ;  /* 0x0000000c47087c25 */ /* 0x000fc8000f8e0008 */
[----:B------:R-:W-:Y:S01]  /*c980*/  FMUL.FTZ R70, R10, UR6 ;  /* 0x000000060a467c20 */ /* 0x000fe20008410000 */
[----:B------:R-:W-:Y:S01]  /*c990*/  IMAD R71, R71, UR13, R58 ;  /* 0x0000000d47477c24 */ /* 0x000fe2000f8e023a */
[----:B-1----:R-:W-:Y:S02]  /*c9a0*/  LEA R10, P1, R8, UR16, 0x2 ;  /* 0x00000010080a7c11 */ /* 0x002fe4000f8210ff */
[----:B------:R-:W-:Y:S02]  /*c9b0*/  FFMA.FTZ R70, R13, R70, R24 ;  /* 0x000000460d467223 */ /* 0x000fe40000010018 */
[----:B------:R-:W-:Y:S01]  /*c9c0*/  IADD3 R9, PT, PT, R9, R71, RZ ;  /* 0x0000004709097210 */ /* 0x000fe20007ffe0ff */
[----:B------:R-:W-:-:S03]  /*c9d0*/  FMUL.FTZ R71, R11, UR6 ;  /* 0x000000060b477c20 */ /* 0x000fc60008410000 */
[----:B------:R-:W-:Y:S01]  /*c9e0*/  LEA.HI.X R11, R8, UR17, R9, 0x2, P1 ;  /* 0x00000011080b7c11 */ /* 0x000fe200088f1409 */
[----:B------:R-:W-:-:S05]  /*c9f0*/  FFMA.FTZ R71, R14, R71, R15 ;  /* 0x000000470e477223 */ /* 0x000fca000001000f */
[----:B------:R3:W-:Y:S02]  /*ca00*/  STG.E.64 desc[UR14][R10.64], R70 ;  /* 0x000000460a007986 */ /* 0x0007e4000c101b0e */
.L_x_4369:
[----:B------:R-:W-:Y:S05]  /*ca10*/  BSYNC.RECONVERGENT B0 ;  /* 0x0000000000007941 */ /* 0x000fea0003800200 */
.L_x_4368:
[----:B------:R-:W-:Y:S04]  /*ca20*/  BSSY.RECONVERGENT B0, `(.L_x_4370) ;  /* 0x0000015000007945 */ /* 0x000fe80003800200 */
[----:B------:R-:W-:Y:S05]  /*ca30*/  @P3 BRA `(.L_x_4371) ;  /* 0x00000000004c3947 */ /* 0x000fea0003800000 */
[----:B012---:R-:W2:Y:S01]  /*ca40*/  LDL.LU R8, [R1+0x2a4] ;  /* 0x0002a40001087983 */ /* 0x007ea20000300800 */
[----:B------:R-:W0:Y:S03]  /*ca50*/  LDCU.64 UR12, c[0x0][0x3e0] ;  /* 0x00007c00ff0c77ac */ /* 0x000e260008000a00 */
[----:B---3--:R-:W3:Y:S01]  /*ca60*/  LDL.LU R11, [R1+0x288] ;  /* 0x00028800010b7983 */ /* 0x008ee20000300800 */
        /* <DEDUP_REMOVED lines=8> */
[----:B------:R-:W-:Y:S01]  /*caf0*/  FMUL.FTZ R71, R11, UR6 ;  /* 0x000000060b477c20 */ /* 0x000fe20008410000 */
[----:B------:R-:W-:Y:S01]  /*cb00*/  IMAD R69, R69, UR13, R72 ;  /* 0x0000000d45457c24 */ /* 0x000fe2000f8e0248 */
[----:B-1----:R-:W-:Y:S01]  /*cb10*/  LEA R10, P1, R8, UR16, 0x2 ;  /* 0x00000010080a7c11 */ /* 0x002fe2000f8210ff */
[----:B------:R-:W-:Y:S01]  /*cb20*/  FFMA.FTZ R70, R13, R70, R24 ;  /* 0x000000460d467223 */ /* 0x000fe20000010018 */
[----:B------:R-:W-:Y:S02]  /*cb30*/  FFMA.FTZ R71, R14, R71, R15 ;  /* 0x000000470e477223 */ /* 0x000fe4000001000f */
[----:B------:R-:W-:-:S04]  /*cb40*/  IADD3 R69, PT, PT, R9, R69, RZ ;  /* 0x0000004509457210 */ /* 0x000fc80007ffe0ff */
[----:B------:R-:W-:-:S05]  /*cb50*/  LEA.HI.X R11, R8, UR17, R69, 0x2, P1 ;  /* 0x00000011080b7c11 */ /* 0x000fca00088f1445 */
[----:B------:R4:W-:Y:S02]  /*cb60*/  STG.E.64 desc[UR14][R10.64], R70 ;  /* 0x000000460a007986 */ /* 0x0009e4000c101b0e */
.L_x_4371:
[----:B------:R-:W-:Y:S05]  /*cb70*/  BSYNC.RECONVERGENT B0 ;  /* 0x0000000000007941 */ /* 0x000fea0003800200 */
.L_x_4370:
        /* <DEDUP_REMOVED lines=22> */
[----:B------:R-:W2:Y:S01]  /*cce0*/  LDL.LU R11, [R1+0x2b4] ;  /* 0x0002b400010b7983 */ /* 0x000ea20000300800 */
[----:B------:R-:W0:Y:S03]  /*ccf0*/  LDCU.64 UR12, c[0x0][0x3e0] ;  /* 0x00007c00ff0c77ac */ /* 0x000e260008000a00 */
[----:B------:R-:W3:Y:S01]  /*cd00*/  LDL.LU R10, [R1+0x284] ;  /* 0x00028400010a7983 */ /* 0x000ee20000300800 */
[----:B------:R-:W1:Y:S01]  /*cd10*/  LDCU.64 UR16, c[0x0][0x380] ;  /* 0x00007000ff1077ac */ /* 0x000e620008000a00 */
[----:B------:R-:W-:Y:S02]  /*cd20*/  IMAD.MOV.U32 R9, RZ, RZ, R21 ;  /* 0x000000ffff097224 */ /* 0x000fe400078e0015 */
[----:B0-----:R-:W-:-:S04]  /*cd30*/  IMAD R8, R8, UR12, RZ ;  /* 0x0000000c08087c24 */ /* 0x001fc8000f8e02ff */
[----:B------:R-:W-:Y:S01]  /*cd40*/  IMAD R71, R57, UR13, R8 ;  /* 0x0000000d39477c24 */ /* 0x000fe2000f8e0208 */
[----:B------:R-:W-:-:S05]  /*cd50*/  MOV R8, R18 ;  /* 0x0000001200087202 */ /* 0x000fca0000000f00 */
[----:B------:R-:W-:-:S05]  /*cd60*/  IMAD.WIDE.U32 R8, R57, UR12, R8 ;  /* 0x0000000c39087c25 */ /* 0x000fca000f8e0008 */
[----:B------:R-:W-:Y:S01]  /*cd70*/  IADD3 R71, PT, PT, R9, R71, RZ ;  /* 0x0000004709477210 */ /* 0x000fe20007ffe0ff */
[----:B--2---:R-:W-:Y:S01]  /*cd80*/  FADD.FTZ R11, R11, -UR5 ;  /* 0x800000050b0b7e21 */ /* 0x004fe20008010000 */
[----:B---3--:R-:W-:Y:S01]  /*cd90*/  FADD.FTZ R57, R10, -UR5 ;  /* 0x800000050a397e21 */ /* 0x008fe20008010000 */
[C---:B-1----:R-:W-:Y:S02]  /*cda0*/  LEA R10, P4, R8.reuse, UR16, 0x2 ;  /* 0x00000010080a7c11 */ /* 0x042fe4000f8810ff */
[----:B------:R-:W-:Y:S01]  /*cdb0*/  FMUL.FTZ R9, R11, UR6 ;  /* 0x000000060b097c20 */ /* 0x000fe20008410000 */
[----:B------:R-:W-:Y:S01]  /*cdc0*/  FMUL.FTZ R57, R57, UR6 ;  /* 0x0000000639397c20 */ /* 0x000fe20008410000 */
[----:B------:R-:W-:Y:S02]  /*cdd0*/  LEA.HI.X R11, R8, UR17, R71, 0x2, P4 ;  /* 0x00000011080b7c11 */ /* 0x000fe4000a0f1447 */
[----:B------:R-:W-:Y:S01]  /*cde0*/  FFMA.FTZ R8, R13, R9, R24 ;  /* 0x000000090d087223 */ /* 0x000fe20000010018 */
[----:B------:R-:W-:-:S05]  /*cdf0*/  FFMA.FTZ R9, R14, R57, R15 ;  /* 0x000000390e097223 */ /* 0x000fca000001000f */
[----:B------:R0:W-:Y:S02]  /*ce00*/  STG.E.64 desc[UR14][R10.64], R8 ;  /* 0x000000080a007986 */ /* 0x0001e4000c101b0e */
.L_x_4373:
[----:B------:R-:W-:Y:S05]  /*ce10*/  BSYNC.RECONVERGENT B0 ;  /* 0x0000000000007941 */ /* 0x000fea0003800200 */
.L_x_4372:
[----:B------:R-:W-:Y:S04]  /*ce20*/  BSSY.RECONVERGENT B0, `(.L_x_4374) ;  /* 0x0000015000007945 */ /* 0x000fe80003800200 */
[----:B------:R-:W-:Y:S05]  /*ce30*/  @P1 BRA `(.L_x_4375) ;  /* 0x00000000004c1947 */ /* 0x000fea0003800000 */
[----:B0-----:R-:W2:Y:S01]  /*ce40*/  LDL.LU R8, [R1+0x2b0] ;  /* 0x0002b00001087983 */ /* 0x001ea20000300800 */
[----:B------:R-:W0:Y:S03]  /*ce50*/  LDCU.64 UR12, c[0x0][0x3e0] ;  /* 0x00007c00ff0c77ac */ /* 0x000e260008000a00 */
[----:B------:R-:W3:Y:S01]  /*ce60*/  LDL.LU R11, [R1+0x294] ;  /* 0x00029400010b7983 */ /* 0x000ee20000300800 */
[----:B------:R-:W1:Y:S01]  /*ce70*/  LDCU.64 UR16, c[0x0][0x380] ;  /* 0x00007000ff1077ac */ /* 0x000e620008000a00 */
[----:B------:R-:W-:Y:S02]  /*ce80*/  IMAD.MOV.U32 R9, RZ, RZ, R21 ;  /* 0x000000ffff097224 */ /* 0x000fe400078e0015 */
[----:B0-----:R-:W-:Y:S02]  /*ce90*/  IMAD R70, R70, UR12, RZ ;  /* 0x0000000c46467c24 */ /* 0x001fe4000f8e02ff */
[----:B--2---:R-:W-:Y:S01]  /*cea0*/  FADD.FTZ R10, R8, -UR5 ;  /* 0x80000005080a7e21 */ /* 0x004fe20008010000 */
[----:B------:R-:W-:Y:S01]  /*ceb0*/  MOV R8, R18 ;  /* 0x0000001200087202 */ /* 0x000fe20000000f00 */
[----:B---3--:R-:W-:-:S04]  /*cec0*/  FADD.FTZ R11, R11, -UR5 ;  /* 0x800000050b0b7e21 */ /* 0x008fc80008010000 */
[----:B------:R-:W-:-:S04]  /*ced0*/  IMAD.WIDE.U32 R8, R25, UR12, R8 ;  /* 0x0000000c19087c25 */ /* 0x000fc8000f8e0008 */
[----:B------:R-:W-:Y:S01]  /*cee0*/  FMUL.FTZ R71, R11, UR6 ;  /* 0x000000060b477c20 */ /* 0x000fe20008410000 */
[----:B------:R-:W-:Y:S02]  /*cef0*/  IMAD R25, R25, UR13, R70 ;  /* 0x0000000d19197c24 */ /* 0x000fe4000f8e0246 */
[----:B------:R-:W-:Y:S01]  /*cf00*/  FMUL.FTZ R70, R10, UR6 ;  /* 0x000000060a467c20 */ /* 0x000fe20008410000 */
[----:B-1----:R-:W-:Y:S01]  /*cf10*/  LEA R10, P1, R8, UR16, 0x2 ;  /* 0x00000010080a7c11 */ /* 0x002fe2000f8210ff */
[----:B------:R-:W-:Y:S01]  /*cf20*/  FFMA.FTZ R71, R14, R71, R15 ;  /* 0x000000470e477223 */ /* 0x000fe2000001000f */
[----:B------:R-:W-:Y:S01]  /*cf30*/  IADD3 R25, PT, PT, R9, R25, RZ ;  /* 0x0000001909197210 */ /* 0x000fe20007ffe0ff */
[----:B------:R-:W-:-:S03]  /*cf40*/  FFMA.FTZ R70, R13, R70, R24 ;  /* 0x000000460d467223 */ /* 0x000fc60000010018 */
[----:B------:R-:W-:-:S05]  /*cf50*/  LEA.HI.X R11, R8, UR17, R25, 0x2, P1 ;  /* 0x00000011080b7c11 */ /* 0x000fca00088f1419 */
[----:B------:R1:W-:Y:S02]  /*cf60*/  STG.E.64 desc[UR14][R10.64], R70 ;  /* 0x000000460a007986 */ /* 0x0003e4000c101b0e */
.L_x_4375:
[----:B------:R-:W-:Y:S05]  /*cf70*/  BSYNC.RECONVERGENT B0 ;  /* 0x0000000000007941 */ /* 0x000fea0003800200 */
.L_x_4374:
[----:B------:R-:W-:Y:S04]  /*cf80*/  BSSY.RECONVERGENT B0, `(.L_x_4376) ;  /* 0x0000014000007945 */ /* 0x000fe80003800200 */
[----:B------:R-:W-:Y:S05]  /*cf90*/  @P5 BRA `(.L_x_4377) ;  /* 0x0000000000485947 */ /* 0x000fea0003800000 */
[----:B0-----:R-:W2:Y:S01]  /*cfa0*/  LDL.LU R8, [R1+0x2bc] ;  /* 0x0002bc0001087983 */ /* 0x001ea20000300800 */
[----:B------:R-:W0:Y:S01]  /*cfb0*/  LDCU.64 UR12, c[0x0][0x3e0] ;  /* 0x00007c00ff0c77ac */ /* 0x000e220008000a00 */
[----:B------:R-:W-:Y:S02]  /*cfc0*/  IMAD.MOV.U32 R9, RZ, RZ, R21 ;  /* 0x000000ffff097224 */ /* 0x000fe400078e0015 */
[----:B------:R-:W-:Y:S01]  /*cfd0*/  FADD.FTZ R122, R122, -UR5 ;  /* 0x800000057a7a7e21 */ /* 0x000fe20008010000 */
[----:B------:R-:W3:Y:S03]  /*cfe0*/  LDCU.64 UR16, c[0x0][0x380] ;  /* 0x00007000ff1077ac */ /* 0x000ee60008000a00 */
[----:B-1----:R-:W-:-:S04]  /*cff0*/  FMUL.FTZ R71, R122, UR6 ;  /* 0x000000067a477c20 */ /* 0x002fc80008410000 */
[----:B------:R-:W-:Y:S01]  /*d000*/  FFMA.FTZ R71, R14, R71, R15 ;  /* 0x000000470e477223 */ /* 0x000fe2000001000f */
[----:B0-----:R-:W-:Y:S02]  /*d010*/  IMAD R70, R83, UR12, RZ ;  /* 0x0000000c53467c24 */ /* 0x001fe4000f8e02ff */
[----:B--2---:R-:W-:Y:S01]  /*d020*/  FADD.FTZ R10, R8, -UR5 ;  /* 0x80000005080a7e21 */ /* 0x004fe20008010000 */
[----:B------:R-:W-:-:S05]  /*d030*/  MOV R8, R18 ;  /* 0x0000001200087202 */ /* 0x000fca0000000f00 */
[----:B------:R-:W-:-:S04]  /*d040*/  IMAD.WIDE.U32 R8, R81, UR12, R8 ;  /* 0x0000000c51087c25 */ /* 0x000fc8000f8e0008 */
[----:B------:R-:W-:Y:S02]  /*d050*/  IMAD R81, R81, UR13, R70 ;  /* 0x0000000d51517c24 */ /* 0x000fe4000f8e0246 */
[----:B------:R-:W-:Y:S01]  /*d060*/  FMUL.FTZ R70, R10, UR6 ;  /* 0x000000060a467c20 */ /* 0x000fe20008410000 */
[----:B---3--:R-:W-:Y:S02]  /*d070*/  LEA R10, P1, R8, UR16, 0x2 ;  /* 0x00000010080a7c11 */ /* 0x008fe4000f8210ff */
[----:B------:R-:W-:Y:S01]  /*d080*/  IADD3 R81, PT, PT, R9, R81, RZ ;  /* 0x0000005109517210 */ /* 0x000fe20007ffe0ff */
[----:B------:R-:W-:-:S03]  /*d090*/  FFMA.FTZ R70, R13, R70, R24 ;  /* 0x000000460d467223 */ /* 0x000fc60000010018 */
[----:B------:R-:W-:-:S05]  /*d0a0*/  LEA.HI.X R11, R8, UR17, R81, 0x2, P1 ;  /* 0x00000011080b7c11 */ /* 0x000fca00088f1451 */
[----:B------:R2:W-:Y:S02]  /*d0b0*/  STG.E.64 desc[UR14][R10.64], R70 ;  /* 0x000000460a007986 */ /* 0x0005e4000c101b0e */
.L_x_4377:
[----:B------:R-:W-:Y:S05]  /*d0c0*/  BSYNC.RECONVERGENT B0 ;  /* 0x0000000000007941 */ /* 0x000fea0003800200 */
.L_x_4376:
[----:B------:R-:W-:Y:S04]  /*d0d0*/  BSSY.RECONVERGENT B0, `(.L_x_4378) ;  /* 0x0000015000007945 */ /* 0x000fe80003800200 */
[----:B------:R-:W-:Y:S05]  /*d0e0*/  @P2 BRA `(.L_x_4379) ;  /* 0x00000000004c2947 */ /* 0x000fea0003800000 */
[----:B0-----:R-:W3:Y:S01]  /*d0f0*/  LDL.LU R8, [R1+0x2c0] ;  /* 0x0002c00001087983 */ /* 0x001ee20000300800 */
[----:B------:R-:W0:Y:S03]  /*d100*/  LDCU.64 UR12, c[0x0][0x3e0] ;  /* 0x00007c00ff0c77ac */ /* 0x000e260008000a00 */
[----:B-12---:R-:W2:Y:S01]  /*d110*/  LDL.LU R11, [R1+0x2a8] ;  /* 0x0002a800010b7983 */ /* 0x006ea20000300800 */
[----:B------:R-:W1:Y:S01]  /*d120*/  LDCU.64 UR16, c[0x0][0x380] ;  /* 0x00007000ff1077ac */ /* 0x000e620008000a00 */
[----:B------:R-:W-:Y:S02]  /*d130*/  IMAD.MOV.U32 R9, RZ, RZ, R21 ;  /* 0x000000ffff097224 */ /* 0x000fe400078e0015 */
[----:B0-----:R-:W-:Y:S02]  /*d140*/  IMAD R78, R78, UR12, RZ ;  /* 0x0000000c4e4e7c24 */ /* 0x001fe4000f8e02ff */
[----:B---3--:R-:W-:Y:S01]  /*d150*/  FADD.FTZ R10, R8, -UR5 ;  /* 0x80000005080a7e21 */ /* 0x008fe20008010000 */
[----:B------:R-:W-:Y:S01]  /*d160*/  MOV R8, R18 ;  /* 0x0000001200087202 */ /* 0x000fe20000000f00 */
[----:B--2---:R-:W-:-:S02]  /*d170*/  FADD.FTZ R11, R11, -UR5 ;  /* 0x800000050b0b7e21 */ /* 0x004fc40008010000 */
[----:B------:R-:W-:Y:S02]  /*d180*/  FMUL.FTZ R70, R10, UR6 ;  /* 0x000000060a467c20 */ /* 0x000fe40008410000 */
[----:B------:R-:W-:-:S04]  /*d190*/  IMAD.WIDE.U32 R8, R77, UR12, R8 ;  /* 0x0000000c4d087c25 */ /* 0x000fc8000f8e0008 */
[----:B------:R-:W-:Y:S01]  /*d1a0*/  FMUL.FTZ R71, R11, UR6 ;  /* 0x000000060b477c20 */ /* 0x000fe20008410000 */
[----:B------:R-:W-:Y:S01]  /*d1b0*/  FFMA.FTZ R70, R13, R70, R24 ;  /* 0x000000460d467223 */ /* 0x000fe20000010018 */
[----:B------:R-:W-:Y:S01]  /*d1c0*/  IMAD R77, R77, UR13, R78 ;  /* 0x0000000d4d4d7c24 */ /* 0x000fe2000f8e024e */
[----:B-1----:R-:W-:Y:S01]  /*d1d0*/  LEA R10, P1, R8, UR16, 0x2 ;  /* 0x00000010080a7c11 */ /* 0x002fe2000f8210ff */
[----:B------:R-:W-:-:S03]  /*d1e0*/  FFMA.FTZ R71, R14, R71, R15 ;  /* 0x000000470e477223 */ /* 0x000fc6000001000f */
[----:B------:R-:W-:-:S04]  /*d1f0*/  IADD3 R77, PT, PT, R9, R77, RZ ;  /* 0x0000004d094d7210 */ /* 0x000fc80007ffe0ff */
[----:B------:R-:W-:-:S05]  /*d200*/  LEA.HI.X R11, R8, UR17, R77, 0x2, P1 ;  /* 0x00000011080b7c11 */ /* 0x000fca00088f144d */
[----:B------:R3:W-:Y:S02]  /*d210*/  STG.E.64 desc[UR14][R10.64], R70 ;  /* 0x000000460a007986 */ /* 0x0007e4000c101b0e */
.L_x_4379:
[----:B------:R-:W-:Y:S05]  /*d220*/  BSYNC.RECONVERGENT B0 ;  /* 0x0000000000007941 */ /* 0x000fea0003800200 */
.L_x_4378:
[----:B------:R-:W-:Y:S04]  /*d230*/  BSSY.RECONVERGENT B0, `(.L_x_4380) ;  /* 0x0000015000007945 */ /* 0x000fe80003800200 */
[----:B------:R-:W-:Y:S05]  /*d240*/  @P3 BRA `(.L_x_4381) ;  /* 0x00000000004c3947 */ /* 0x000fea0003800000 */
[----:B0-----:R-:W4:Y:S01]  /*d250*/  LDL.LU R8, [R1+0x2cc] ;  /* 0x0002cc0001087983 */ /* 0x001f220000300800 */
[----:B------:R-:W0:Y:S03]  /*d260*/  LDCU.64 UR12, c[0x0][0x3e0] ;  /* 0x00007c00ff0c77ac */ /* 0x000e260008000a00 */
[----:B-123--:R-:W2:Y:S01]  /*d270*/  LDL.LU R11, [R1+0x2a0] ;  /* 0x0002a000010b7983 */ /* 0x00eea20000300800 */
[----:B------:R-:W1:Y:S01]  /*d280*/  LDCU.64 UR16, c[0x0][0x380] ;  /* 0x00007000ff1077ac */ /* 0x000e620008000a00 */
[----:B------:R-:W-:Y:S02]  /*d290*/  IMAD.MOV.U32 R9, RZ, RZ, R21 ;  /* 0x000000ffff097224 */ /* 0x000fe400078e0015 */
[----:B0-----:R-:W-:-:S04]  /*d2a0*/  IMAD R73, R73, UR12, RZ ;  /* 0x0000000c49497c24 */ /* 0x001fc8000f8e02ff */
[----:B------:R-:W-:Y:S02]  /*d2b0*/  IMAD R73, R72, UR13, R73 ;  /* 0x0000000d48497c24 */ /* 0x000fe4000f8e0249 */
[----:B----4-:R-:W-:Y:S01]  /*d2c0*/  FADD.FTZ R10, R8, -UR5 ;  /* 0x80000005080a7e21 */ /* 0x010fe20008010000 */
[----:B------:R-:W-:Y:S01]  /*d2d0*/  MOV R8, R18 ;  /* 0x0000001200087202 */ /* 0x000fe20000000f00 */
[----:B--2---:R-:W-:Y:S02]  /*d2e0*/  FADD.FTZ R11, R11, -UR5 ;  /* 0x800000050b0b7e21 */ /* 0x004fe40008010000 */
[----:B------:R-:W-:Y:S02]  /*d2f0*/  FMUL.FTZ R70, R10, UR6 ;  /* 0x000000060a467c20 */ /* 0x000fe40008410000 */
[----:B------:R-:W-:-:S04]  /*d300*/  IMAD.WIDE.U32 R8, R72, UR12, R8 ;  /* 0x0000000c48087c25 */ /* 0x000fc8000f8e0008 */
[----:B------:R-:W-:Y:S01]  /*d310*/  FMUL.FTZ R71, R11, UR6 ;  /* 0x000000060b477c20 */ /* 0x000fe20008410000 */
[----:B------:R-:W-:Y:S01]  /*d320*/  FFMA.FTZ R70, R13, R70, R24 ;  /* 0x000000460d467223 */ /* 0x000fe20000010018 */
[----:B-1----:R-:W-:Y:S02]  /*d330*/  LEA R10, P1, R8, UR16, 0x2 ;  /* 0x00000010080a7c11 */ /* 0x002fe4000f8210ff */
[----:B------:R-:W-:Y:S01]  /*d340*/  FFMA.FTZ R71, R14, R71, R15 ;  /* 0x000000470e477223 */ /* 0x000fe2000001000f */
[----:B------:R-:W-:-:S04]  /*d350*/  IADD3 R73, PT, PT, R9, R73, RZ ;  /* 0x0000004909497210 */ /* 0x000fc80007ffe0ff */
[----:B------:R-:W-:-:S05]  /*d360*/  LEA.HI.X R11, R8, UR17, R73, 0x2, P1 ;  /* 0x00000011080b7c11 */ /* 0x000fca00088f1449 */
[----:B------:R4:W-:Y:S02]  /*d370*/  STG.E.64 desc[UR14][R10.64], R70 ;  /* 0x000000460a007986 */ /* 0x0009e4000c101b0e */
.L_x_4381:
[----:B------:R-:W-:Y:S05]  /*d380*/  BSYNC.RECONVERGENT B0 ;  /* 0x0000000000007941 */ /* 0x000fea0003800200 */
.L_x_4380:
        /* <DEDUP_REMOVED lines=22> */
[----:B------:R-:W5:Y:S01]  /*d4f0*/  LDL.LU R9, [R1+0x2d4] ;  /* 0x0002d40001097983 */ /* 0x000f620000300800 */
[----:B------:R-:W0:Y:S03]  /*d500*/  LDCU.64 UR12, c[0x0][0x3e0] ;  /* 0x00007c00ff0c77ac */ /* 0x000e260008000a00 */
[----:B-1234-:R-:W2:Y:S01]  /*d510*/  LDL.LU R11, [R1+0x2b8] ;  /* 0x0002b800010b7983 */ /* 0x01eea20000300800 */
[----:B------:R-:W1:Y:S01]  /*d520*/  LDCU.64 UR16, c[0x0][0x380] ;  /* 0x00007000ff1077ac */ /* 0x000e620008000a00 */
[----:B0-----:R-:W-:Y:S01]  /*d530*/  IMAD R70, R8, UR12, RZ ;  /* 0x0000000c08467c24 */ /* 0x001fe2000f8e02ff */
[----:B------:R-:W-:Y:S01]  /*d540*/  MOV R8, R18 ;  /* 0x0000001200087202 */ /* 0x000fe20000000f00 */
[----:B-----5:R-:W-:Y:S01]  /*d550*/  FADD.FTZ R10, R9, -UR5 ;  /* 0x80000005090a7e21 */ /* 0x020fe20008010000 */
[----:B------:R-:W-:Y:S01]  /*d560*/  MOV R9, R21 ;  /* 0x0000001500097202 */ /* 0x000fe20000000f00 */
[----:B--2---:R-:W-:-:S02]  /*d570*/  FADD.FTZ R11, R11, -UR5 ;  /* 0x800000050b0b7e21 */ /* 0x004fc40008010000 */
[----:B------:R-:W-:-:S04]  /*d580*/  IMAD.WIDE.U32 R8, R69, UR12, R8 ;  /* 0x0000000c45087c25 */ /* 0x000fc8000f8e0008 */
[----:B------:R-:W-:Y:S01]  /*d590*/  FMUL.FTZ R71, R11, UR6 ;  /* 0x000000060b477c20 */ /* 0x000fe20008410000 */
[----:B------:R-:W-:Y:S02]  /*d5a0*/  IMAD R69, R69, UR13, R70 ;  /* 0x0000000d45457c24 */ /* 0x000fe4000f8e0246 */
[----:B------:R-:W-:Y:S01]  /*d5b0*/  FMUL.FTZ R70, R10, UR6 ;  /* 0x000000060a467c20 */ /* 0x000fe20008410000 */
[----:B-1----:R-:W-:Y:S01]  /*d5c0*/  LEA R10, P4, R8, UR16, 0x2 ;  /* 0x00000010080a7c11 */ /* 0x002fe2000f8810ff */
[----:B------:R-:W-:Y:S01]  /*d5d0*/  FFMA.FTZ R71, R14, R71, R15 ;  /* 0x000000470e477223 */ /* 0x000fe2000001000f */
[----:B------:R-:W-:Y:S02]  /*d5e0*/  IMAD.IADD R69, R9, 0x1, R69 ;  /* 0x0000000109457824 */ /* 0x000fe400078e0245 */
[----:B------:R-:W-:-:S03]  /*d5f0*/  FFMA.FTZ R70, R13, R70, R24 ;  /* 0x000000460d467223 */ /* 0x000fc60000010018 */
[----:B------:R-:W-:-:S05]  /*d600*/  LEA.HI.X R11, R8, UR17, R69, 0x2, P4 ;  /* 0x00000011080b7c11 */ /* 0x000fca000a0f1445 */
[----:B------:R0:W-:Y:S02]  /*d610*/  STG.E.64 desc[UR14][R10.64], R70 ;  /* 0x000000460a007986 */ /* 0x0001e4000c101b0e */
.L_x_4383:
[----:B------:R-:W-:Y:S05]  /*d620*/  BSYNC.RECONVERGENT B0 ;  /* 0x0000000000007941 */ /* 0x000fea0003800200 */
.L_x_4382:
[----:B------:R-:W-:Y:S04]  /*d630*/  BSSY.RECONVERGENT B0, `(.L_x_4384) ;  /* 0x0000015000007945 */ /* 0x000fe80003800200 */
[----:B------:R-:W-:Y:S05]  /*d640*/  @P1 BRA `(.L_x_4385) ;  /* 0x00000000004c1947 */ /* 0x000fea0003800000 */
[----:B------:R-:W5:Y:S01]  /*d650*/  LDL.LU R8, [R1+0x2dc] ;  /* 0x0002dc0001087983 */ /* 0x000f620000300800 */
[----:B------:R-:W0:Y:S03]  /*d660*/  LDCU.64 UR12, c[0x0][0x3e0] ;  /* 0x00007c00ff0c77ac */ /* 0x000e260008000a00 */
[----:B01234-:R-:W2:Y:S01]  /*d670*/  LDL.LU R11, [R1+0x2ac] ;  /* 0x0002ac00010b7983 */ /* 0x01fea20000300800 */
[----:B------:R-:W0:Y:S01]  /*d680*/  LDCU.64 UR16, c[0x0][0x380] ;  /* 0x00007000ff1077ac */ /* 0x000e220008000a00 */
[----:B------:R-:W-:Y:S01]  /*d690*/  MOV R9, R21 ;  /* 0x0000001500097202 */ /* 0x000fe20000000f00 */
[----:B------:R-:W-:-:S04]  /*d6a0*/  IMAD R85, R85, UR12, RZ ;  /* 0x0000000c55557c24 */ /* 0x000fc8000f8e02ff */
[----:B------:R-:W-:Y:S02]  /*d6b0*/  IMAD R85, R58, UR13, R85 ;  /* 0x0000000d3a557c24 */ /* 0x000fe4000f8e0255 */
[----:B-----5:R-:W-:Y:S01]  /*d6c0*/  FADD.FTZ R10, R8, -UR5 ;  /* 0x80000005080a7e21 */ /* 0x020fe20008010000 */
[----:B------:R-:W-:Y:S01]  /*d6d0*/  MOV R8, R18 ;  /* 0x0000001200087202 */ /* 0x000fe20000000f00 */
[----:B--2---:R-:W-:Y:S02]  /*d6e0*/  FADD.FTZ R11, R11, -UR5 ;  /* 0x800000050b0b7e21 */ /* 0x004fe40008010000 */
[----:B------:R-:W-:Y:S02]  /*d6f0*/  FMUL.FTZ R70, R10, UR6 ;  /* 0x000000060a467c20 */ /* 0x000fe40008410000 */
[----:B------:R-:W-:-:S04]  /*d700*/  IMAD.WIDE.U32 R8, R58, UR12, R8 ;  /* 0x0000000c3a087c25 */ /* 0x000fc8000f8e0008 */
[----:B------:R-:W-:Y:S01]  /*d710*/  FMUL.FTZ R71, R11, UR6 ;  /* 0x000000060b477c20 */ /* 0x000fe20008410000 */
[----:B------:R-:W-:Y:S01]  /*d720*/  FFMA.FTZ R70, R13, R70, R24 ;  /* 0x000000460d467223 */ /* 0x000fe20000010018 */
[----:B------:R-:W-:Y:S01]  /*d730*/  IMAD.IADD R85, R9, 0x1, R85 ;  /* 0x0000000109557824 */ /* 0x000fe200078e0255 */
[----:B0-----:R-:W-:Y:S01]  /*d740*/  LEA R10, P1, R8, UR16, 0x2 ;  /* 0x00000010080a7c11 */ /* 0x001fe2000f8210ff */
[----:B------:R-:W-:-:S03]  /*d750*/  FFMA.FTZ R71, R14, R71, R15 ;  /* 0x000000470e477223 */ /* 0x000fc6000001000f */
[----:B------:R-:W-:-:S05]  /*d760*/  LEA.HI.X R11, R8, UR17, R85, 0x2, P1 ;  /* 0x00000011080b7c11 */ /* 0x000fca00088f1455 */
[----:B------:R0:W-:Y:S04]  /*d770*/  STG.E.64 desc[UR14][R10.64], R70 ;  /* 0x000000460a007986 */ /* 0x0001e8000c101b0e */
.L_x_4385:
[----:B------:R-:W-:Y:S05]  /*d780*/  BSYNC.RECONVERGENT B0 ;  /* 0x0000000000007941 */ /* 0x000fea0003800200 */
.L_x_4384:
[----:B------:R-:W-:Y:S04]  /*d790*/  BSSY.RECONVERGENT B0, `(.L_x_4386) ;  /* 0x0000015000007945 */ /* 0x000fe80003800200 */
[----:B------:R-:W-:Y:S05]  /*d7a0*/  @P5 BRA `(.L_x_4387) ;  /* 0x00000000004c5947 */ /* 0x000fea0003800000 */
[----:B------:R-:W5:Y:S01]  /*d7b0*/  LDL.LU R8, [R1+0x2e4] ;  /* 0x0002e40001087983 */ /* 0x000f620000300800 */
[----:B------:R-:W0:Y:S03]  /*d7c0*/  LDCU.64 UR12, c[0x0][0x3e0] ;  /* 0x00007c00ff0c77ac */ /* 0x000e260008000a00 */
[----:B01234-:R-:W2:Y:S01]  /*d7d0*/  LDL.LU R11, [R1+0x2c8] ;  /* 0x0002c800010b7983 */ /* 0x01fea20000300800 */
[----:B------:R-:W0:Y:S01]  /*d7e0*/  LDCU.64 UR16, c[0x0][0x380] ;  /* 0x00007000ff1077ac */ /* 0x000e220008000a00 */
[----:B------:R-:W-:Y:S01]  /*d7f0*/  MOV R9, R21 ;  /* 0x0000001500097202 */ /* 0x000fe20000000f00 */
[----:B------:R-:W-:Y:S02]  /*d800*/  IMAD R58, R83, UR12, RZ ;  /* 0x0000000c533a7c24 */ /* 0x000fe4000f8e02ff */
[----:B-----5:R-:W-:Y:S01]  /*d810*/  FADD.FTZ R10, R8, -UR5 ;  /* 0x80000005080a7e21 */ /* 0x020fe20008010000 */
[----:B------:R-:W-:Y:S01]  /*d820*/  MOV R8, R18 ;  /* 0x0000001200087202 */ /* 0x000fe20000000f00 */
[----:B--2---:R-:W-:-:S02]  /*d830*/  FADD.FTZ R11, R11, -UR5 ;  /* 0x800000050b0b7e21 */ /* 0x004fc40008010000 */
[----:B------:R-:W-:Y:S02]  /*d840*/  FMUL.FTZ R70, R10, UR6 ;  /* 0x000000060a467c20 */ /* 0x000fe40008410000 */
[----:B------:R-:W-:-:S04]  /*d850*/  IMAD.WIDE.U32 R8, R81, UR12, R8 ;  /* 0x0000000c51087c25 */ /* 0x000fc8000f8e0008 */
[----:B------:R-:W-:Y:S01]  /*d860*/  FMUL.FTZ R71, R11, UR6 ;  /* 0x000000060b477c20 */ /* 0x000fe20008410000 */
[----:B------:R-:W-:Y:S01]  /*d870*/  FFMA.FTZ R70, R13, R70, R24 ;  /* 0x000000460d467223 */ /* 0x000fe20000010018 */
[----:B------:R-:W-:Y:S01]  /*d880*/  IMAD R81, R81, UR13, R58 ;  /* 0x0000000d51517c24 */ /* 0x000fe2000f8e023a */
[----:B0-----:R-:W-:Y:S01]  /*d890*/  LEA R10, P1, R8, UR16, 0x2 ;  /* 0x00000010080a7c11 */ /* 0x001fe2000f8210ff */
[----:B------:R-:W-:Y:S02]  /*d8a0*/  FFMA.FTZ R71, R14, R71, R15 ;  /* 0x000000470e477223 */ /* 0x000fe4000001000f */
[----:B------:R-:W-:-:S05]  /*d8b0*/  IMAD.IADD R81, R9, 0x1, R81 ;  /* 0x0000000109517824 */ /* 0x000fca00078e0251 */
[----:B------:R-:W-:-:S05]  /*d8c0*/  LEA.HI.X R11, R8, UR17, R81, 0x2, P1 ;  /* 0x00000011080b7c11 */ /* 0x000fca00088f1451 */
[----:B------:R0:W-:Y:S02]  /*d8d0*/  STG.E.64 desc[UR14][R10.64], R70 ;  /* 0x000000460a007986 */ /* 0x0001e4000c101b0e */
.L_x_4387:
[----:B------:R-:W-:Y:S05]  /*d8e0*/  BSYNC.RECONVERGENT B0 ;  /* 0x0000000000007941 */ /* 0x000fea0003800200 */
.L_x_4386:
        /* <DEDUP_REMOVED lines=21> */
.L_x_4389:
[----:B------:R-:W-:Y:S05]  /*da40*/  BSYNC.RECONVERGENT B0 ;  /* 0x0000000000007941 */ /* 0x000fea0003800200 */
.L_x_4388:
        /* <DEDUP_REMOVED lines=21> */
.L_x_4391:
[----:B------:R-:W-:Y:S05]  /*dba0*/  BSYNC.RECONVERGENT B0 ;  /* 0x0000000000007941 */ /* 0x000fea0003800200 */
.L_x_4390:
        /* <DEDUP_REMOVED lines=22> */
[----:B------:R-:W5:Y:S01]  /*dd10*/  LDL.LU R9, [R1+0x2f8] ;  /* 0x0002f80001097983 */ /* 0x000f620000300800 */
[----:B------:R-:W0:Y:S03]  /*dd20*/  LDCU.64 UR12, c[0x0][0x3e0] ;  /* 0x00007c00ff0c77ac */ /* 0x000e260008000a00 */
[----:B01234-:R-:W2:Y:S01]  /*dd30*/  LDL.LU R11, [R1+0x2d0] ;  /* 0x0002d000010b7983 */ /* 0x01fea20000300800 */
[----:B------:R-:W0:Y:S01]  /*dd40*/  LDCU.64 UR16, c[0x0][0x380] ;  /* 0x00007000ff1077ac */ /* 0x000e220008000a00 */
[----:B------:R-:W-:Y:S02]  /*dd50*/  IMAD R70, R8, UR12, RZ ;  /* 0x0000000c08467c24 */ /* 0x000fe4000f8e02ff */
[----:B------:R-:W-:Y:S02]  /*dd60*/  IMAD.MOV.U32 R8, RZ, RZ, R18 ;  /* 0x000000ffff087224 */ /* 0x000fe400078e0012 */
[----:B-----5:R-:W-:Y:S01]  /*dd70*/  FADD.FTZ R10, R9, -UR5 ;  /* 0x80000005090a7e21 */ /* 0x020fe20008010000 */
[----:B------:R-:W-:Y:S01]  /*dd80*/  MOV R9, R21 ;  /* 0x0000001500097202 */ /* 0x000fe20000000f00 */
[----:B--2---:R-:W-:-:S02]  /*dd90*/  FADD.FTZ R11, R11, -UR5 ;  /* 0x800000050b0b7e21 */ /* 0x004fc40008010000 */
[----:B------:R-:W-:-:S04]  /*dda0*/  IMAD.WIDE.U32 R8, R57, UR12, R8 ;  /* 0x0000000c39087c25 */ /* 0x000fc8000f8e0008 */
[----:B------:R-:W-:Y:S01]  /*ddb0*/  FMUL.FTZ R71, R11, UR6 ;  /* 0x000000060b477c20 */ /* 0x000fe20008410000 */
[----:B------:R-:W-:Y:S02]  /*ddc0*/  IMAD R57, R57, UR13, R70 ;  /* 0x0000000d39397c24 */ /* 0x000fe4000f8e0246 */
[----:B------:R-:W-:Y:S01]  /*ddd0*/  FMUL.FTZ R70, R10, UR6 ;  /* 0x000000060a467c20 */ /* 0x000fe20008410000 */
[----:B0-----:R-:W-:Y:S01]  /*dde0*/  LEA R10, P4, R8, UR16, 0x2 ;  /* 0x00000010080a7c11 */ /* 0x001fe2000f8810ff */
[----:B------:R-:W-:Y:S01]  /*ddf0*/  FFMA.FTZ R71, R14, R71, R15 ;  /* 0x000000470e477223 */ /* 0x000fe2000001000f */
[----:B------:R-:W-:Y:S01]  /*de00*/  IADD3 R57, PT, PT, R9, R57, RZ ;  /* 0x0000003909397210 */ /* 0x000fe20007ffe0ff */
[----:B------:R-:W-:-:S03]  /*de10*/  FFMA.FTZ R70, R13, R70, R24 ;  /* 0x000000460d467223 */ /* 0x000fc60000010018 */
[----:B------:R-:W-:-:S05]  /*de20*/  LEA.HI.X R11, R8, UR17, R57, 0x2, P4 ;  /* 0x00000011080b7c11 */ /* 0x000fca000a0f1439 */
[----:B------:R0:W-:Y:S02]  /*de30*/  STG.E.64 desc[UR14][R10.64], R70 ;  /* 0x000000460a007986 */ /* 0x0001e4000c101b0e */
.L_x_4393:
[----:B------:R-:W-:Y:S05]  /*de40*/  BSYNC.RECONVERGENT B0 ;  /* 0x0000000000007941 */ /* 0x000fea0003800200 */
.L_x_4392:
        /* <DEDUP_REMOVED lines=9> */
[----:B------:R-:W-:-:S02]  /*dee0*/  IMAD.MOV.U32 R8, RZ, RZ, R18 ;  /* 0x000000ffff087224 */ /* 0x000fc400078e0012 */
[----:B--2---:R-:W-:Y:S02]  /*def0*/  FADD.FTZ R11, R11, -UR5 ;  /* 0x800000050b0b7e21 */ /* 0x004fe40008010000 */
        /* <DEDUP_REMOVED lines=10> */
.L_x_4395:
[----:B------:R-:W-:Y:S05]  /*dfa0*/  BSYNC.RECONVERGENT B0 ;  /* 0x0000000000007941 */ /* 0x000fea0003800200 */
.L_x_4394:
        /* <DEDUP_REMOVED lines=21> */
.L_x_4397:
[----:B------:R-:W-:Y:S05]  /*e100*/  BSYNC.RECONVERGENT B0 ;  /* 0x0000000000007941 */ /* 0x000fea0003800200 */
.L_x_4396:
        /* <DEDUP_REMOVED lines=13> */
[----:B------:R-:W-:Y:S01]  /*e1e0*/  FMUL.FTZ R71, R11, UR6 ;  /* 0x000000060b477c20 */ /* 0x000fe20008410000 */
[----:B------:R-:W-:Y:S01]  /*e1f0*/  IMAD R77, R77, UR13, R78 ;  /* 0x0000000d4d4d7c24 */ /* 0x000fe2000f8e024e */
[----:B0-----:R-:W-:Y:S01]  /*e200*/  LEA R10, P1, R8, UR16, 0x2 ;  /* 0x00000010080a7c11 */ /* 0x001fe2000f8210ff */
[----:B------:R-:W-:Y:S01]  /*e210*/  FFMA.FTZ R70, R13, R70, R24 ;  /* 0x000000460d467223 */ /* 0x000fe20000010018 */
[----:B------:R-:W-:Y:S02]  /*e220*/  FFMA.FTZ R71, R14, R71, R15 ;  /* 0x000000470e477223 */ /* 0x000fe4000001000f */
[----:B------:R-:W-:-:S04]  /*e230*/  IADD3 R77, PT, PT, R9, R77, RZ ;  /* 0x0000004d094d7210 */ /* 0x000fc80007ffe0ff */
[----:B------:R-:W-:-:S05]  /*e240*/  LEA.HI.X R11, R8, UR17, R77, 0x2, P1 ;  /* 0x00000011080b7c11 */ /* 0x000fca00088f144d */
[----:B------:R0:W-:Y:S02]  /*e250*/  STG.E.64 desc[UR14][R10.64], R70 ;  /* 0x000000460a007986 */ /* 0x0001e4000c101b0e */
.L_x_4399:
[----:B------:R-:W-:Y:S05]  /*e260*/  BSYNC.RECONVERGENT B0 ;  /* 0x0000000000007941 */ /* 0x000fea0003800200 */
.L_x_4398:
[----:B------:R-:W-:Y:S04]  /*e270*/  BSSY.RECONVERGENT B0, `(.L_x_4400) ;  /* 0x0000014000007945 */ /* 0x000fe80003800200 */
[----:B------:R-:W-:Y:S05]  /*e280*/  @P3 BRA `(.L_x_4401) ;  /* 0x0000000000483947 */ /* 0x000fea0003800000 */
[----:B------:R-:W5:Y:S01]  /*e290*/  LDL.LU R8, [R1+0x308] ;  /* 0x0003080001087983 */ /* 0x000f620000300800 */
[----:B------:R-:W0:Y:S01]  /*e2a0*/  LDCU.64 UR12, c[0x0][0x3e0] ;  /* 0x00007c00ff0c77ac */ /* 0x000e220008000a00 */
[----:B------:R-:W-:Y:S01]  /*e2b0*/  MOV R9, R21 ;  /* 0x0000001500097202 */ /* 0x000fe20000000f00 */
[----:B------:R-:W-:Y:S01]  /*e2c0*/  FADD.FTZ R74, R74, -UR5 ;  /* 0x800000054a4a7e21 */ /* 0x000fe20008010000 */
[----:B------:R-:W5:Y:S03]  /*e2d0*/  LDCU.64 UR16, c[0x0][0x380] ;  /* 0x00007000ff1077ac */ /* 0x000f660008000a00 */
[----:B01234-:R-:W-:-:S04]  /*e2e0*/  FMUL.FTZ R71, R74, UR6 ;  /* 0x000000064a477c20 */ /* 0x01ffc80008410000 */
[----:B------:R-:W-:Y:S01]  /*e2f0*/  FFMA.FTZ R71, R14, R71, R15 ;  /* 0x000000470e477223 */ /* 0x000fe2000001000f */
[----:B------:R-:W-:Y:S02]  /*e300*/  IMAD R72, R72, UR12, RZ ;  /* 0x0000000c48487c24 */ /* 0x000fe4000f8e02ff */
[----:B-----5:R-:W-:Y:S01]  /*e310*/  FADD.FTZ R10, R8, -UR5 ;  /* 0x80000005080a7e21 */ /* 0x020fe20008010000 */
[----:B------:R-:W-:-:S03]  /*e320*/  IMAD.MOV.U32 R8, RZ, RZ, R18 ;  /* 0x000000ffff087224 */ /* 0x000fc600078e0012 */
[----:B------:R-:W-:Y:S01]  /*e330*/  FMUL.FTZ R70, R10, UR6 ;  /* 0x000000060a467c20 */ /* 0x000fe20008410000 */
[----:B------:R-:W-:-:S04]  /*e340*/  IMAD.WIDE.U32 R8, R73, UR12, R8 ;  /* 0x0000000c49087c25 */ /* 0x000fc8000f8e0008 */
[----:B------:R-:W-:Y:S01]  /*e350*/  FFMA.FTZ R70, R13, R70, R24 ;  /* 0x000000460d467223 */ /* 0x000fe20000010018 */
[----:B------:R-:W-:Y:S01]  /*e360*/  IMAD R73, R73, UR13, R72 ;  /* 0x0000000d49497c24 */ /* 0x000fe2000f8e0248 */
[----:B------:R-:W-:-:S04]  /*e370*/  LEA R10, P1, R8, UR16, 0x2 ;  /* 0x00000010080a7c11 */ /* 0x000fc8000f8210ff */
[----:B------:R-:W-:-:S04]  /*e380*/  IADD3 R73, PT, PT, R9, R73, RZ ;  /* 0x0000004909497210 */ /* 0x000fc80007ffe0ff */
[----:B------:R-:W-:-:S05]  /*e390*/  LEA.HI.X R11, R8, UR17, R73, 0x2, P1 ;  /* 0x00000011080b7c11 */ /* 0x000fca00088f1449 */
[----:B------:R0:W-:Y:S02]  /*e3a0*/  STG.E.64 desc[UR14][R10.64], R70 ;  /* 0x000000460a007986 */ /* 0x0001e4000c101b0e */
.L_x_4401:
[----:B------:R-:W-:Y:S05]  /*e3b0*/  BSYNC.RECONVERGENT B0 ;  /* 0x0000000000007941 */ /* 0x000fea0003800200 */
.L_x_4400:
        /* <DEDUP_REMOVED lines=23> */
[----:B------:R-:W0:Y:S01]  /*e530*/  LDCU.64 UR12, c[0x0][0x3e0] ;  /* 0x00007c00ff0c77ac */ /* 0x000e220008000a00 */
[----:B------:R-:W-:Y:S01]  /*e540*/  FADD.FTZ R76, R76, -UR5 ;  /* 0x800000054c4c7e21 */ /* 0x000fe20008010000 */
[----:B------:R-:W5:Y:S03]  /*e550*/  LDCU.64 UR16, c[0x0][0x380] ;  /* 0x00007000ff1077ac */ /* 0x000f660008000a00 */
[----:B01234-:R-:W-:-:S04]  /*e560*/  FMUL.FTZ R71, R76, UR6 ;  /* 0x000000064c477c20 */ /* 0x01ffc80008410000 */
[----:B------:R-:W-:Y:S01]  /*e570*/  FFMA.FTZ R71, R14, R71, R15 ;  /* 0x000000470e477223 */ /* 0x000fe2000001000f */
[----:B------:R-:W-:Y:S01]  /*e580*/  IMAD R70, R8, UR12, RZ ;  /* 0x0000000c08467c24 */ /* 0x000fe2000f8e02ff */
[----:B------:R-:W-:Y:S01]  /*e590*/  MOV R8, R18 ;  /* 0x0000001200087202 */ /* 0x000fe20000000f00 */
[----:B-----5:R-:W-:Y:S01]  /*e5a0*/  FADD.FTZ R10, R9, -UR5 ;  /* 0x80000005090a7e21 */ /* 0x020fe20008010000 */
[----:B------:R-:W-:-:S03]  /*e5b0*/  IMAD.MOV.U32 R9, RZ, RZ, R21 ;  /* 0x000000ffff097224 */ /* 0x000fc600078e0015 */
        /* <DEDUP_REMOVED lines=8> */
.L_x_4403:
[----:B------:R-:W-:Y:S05]  /*e640*/  BSYNC.RECONVERGENT B0 ;  /* 0x0000000000007941 */ /* 0x000fea0003800200 */
.L_x_4402:
[----:B------:R-:W-:Y:S04]  /*e650*/  BSSY.RECONVERGENT B0, `(.L_x_4404) ;  /* 0x0000014000007945 */ /* 0x000fe80003800200 */
[----:B------:R-:W-:Y:S05]  /*e660*/  @P1 BRA `(.L_x_4405) ;  /* 0x0000000000481947 */ /* 0x000fea0003800000 */
[----:B------:R-:W5:Y:S01]  /*e670*/  LDL.LU R8, [R1+0x310] ;  /* 0x0003100001087983 */ /* 0x000f620000300800 */
[----:B------:R-:W0:Y:S01]  /*e680*/  LDCU.64 UR12, c[0x0][0x3e0] ;  /* 0x00007c00ff0c77ac */ /* 0x000e220008000a00 */
[----:B------:R-:W-:Y:S02]  /*e690*/  IMAD.MOV.U32 R9, RZ, RZ, R21 ;  /* 0x000000ffff097224 */ /* 0x000fe400078e0015 */
[----:B------:R-:W-:Y:S01]  /*e6a0*/  FADD.FTZ R75, R75, -UR5 ;  /* 0x800000054b4b7e21 */ /* 0x000fe20008010000 */
[----:B------:R-:W5:Y:S03]  /*e6b0*/  LDCU.64 UR16, c[0x0][0x380] ;  /* 0x00007000ff1077ac */ /* 0x000f660008000a00 */
[----:B01234-:R-:W-:-:S04]  /*e6c0*/  FMUL.FTZ R71, R75, UR6 ;  /* 0x000000064b477c20 */ /* 0x01ffc80008410000 */
[----:B------:R-:W-:Y:S01]  /*e6d0*/  FFMA.FTZ R71, R14, R71, R15 ;  /* 0x000000470e477223 */ /* 0x000fe2000001000f */
[----:B------:R-:W-:-:S04]  /*e6e0*/  IMAD R11, R78, UR12, RZ ;  /* 0x0000000c4e0b7c24 */ /* 0x000fc8000f8e02ff */
[----:B------:R-:W-:Y:S02]  /*e6f0*/  IMAD R11, R58, UR13, R11 ;  /* 0x0000000d3a0b7c24 */ /* 0x000fe4000f8e020b */
[----:B-----5:R-:W-:Y:S01]  /*e700*/  FADD.FTZ R10, R8, -UR5 ;  /* 0x80000005080a7e21 */ /* 0x020fe20008010000 */
[----:B------:R-:W-:-:S03]  /*e710*/  MOV R8, R18 ;  /* 0x0000001200087202 */ /* 0x000fc60000000f00 */
[----:B------:R-:W-:Y:S02]  /*e720*/  FMUL.FTZ R70, R10, UR6 ;  /* 0x000000060a467c20 */ /* 0x000fe40008410000 */
[----:B------:R-:W-:-:S04]  /*e730*/  IMAD.WIDE.U32 R8, R58, UR12, R8 ;  /* 0x0000000c3a087c25 */ /* 0x000fc8000f8e0008 */
[----:B------:R-:W-:Y:S01]  /*e740*/  FFMA.FTZ R70, R13, R70, R24 ;  /* 0x000000460d467223 */ /* 0x000fe20000010018 */
[----:B------:R-:W-:Y:S02]  /*e750*/  LEA R10, P1, R8, UR16, 0x2 ;  /* 0x00000010080a7c11 */ /* 0x000fe4000f8210ff */
[----:B------:R-:W-:-:S04]  /*e760*/  IADD3 R11, PT, PT, R9, R11, RZ ;  /* 0x0000000b090b7210 */ /* 0x000fc80007ffe0ff */
[----:B------:R-:W-:-:S05]  /*e770*/  LEA.HI.X R11, R8, UR17, R11, 0x2, P1 ;  /* 0x00000011080b7c11 */ /* 0x000fca00088f140b */
[----:B------:R0:W-:Y:S02]  /*e780*/  STG.E.64 desc[UR14][R10.64], R70 ;  /* 0x000000460a007986 */ /* 0x0001e4000c101b0e */
.L_x_4405:
[----:B------:R-:W-:Y:S05]  /*e790*/  BSYNC.RECONVERGENT B0 ;  /* 0x0000000000007941 */ /* 0x000fea0003800200 */
.L_x_4404:
[----:B------:R-:W-:Y:S04]  /*e7a0*/  BSSY.RECONVERGENT B0, `(.L_x_4406) ;  /* 0x0000014000007945 */ /* 0x000fe80003800200 */
[----:B------:R-:W-:Y:S05]  /*e7b0*/  @P5 BRA `(.L_x_4407) ;  /* 0x0000000000485947 */ /* 0x000fea0003800000 */
[----:B------:R-:W5:Y:S01]  /*e7c0*/  LDL.LU R8, [R1+0x314] ;  /* 0x0003140001087983 */ /* 0x000f620000300800 */
[----:B------:R-:W0:Y:S01]  /*e7d0*/  LDCU.64 UR12, c[0x0][0x3e0] ;  /* 0x00007c00ff0c77ac */ /* 0x000e220008000a00 */
[----:B------:R-:W-:Y:S02]  /*e7e0*/  IMAD.MOV.U32 R9, RZ, RZ, R21 ;  /* 0x000000ffff097224 */ /* 0x000fe400078e0015 */
[----:B------:R-:W-:Y:S01]  /*e7f0*/  FADD.FTZ R2, R2, -UR5 ;  /* 0x8000000502027e21 */ /* 0x000fe20008010000 */
[----:B------:R-:W5:Y:S03]  /*e800*/  LDCU.64 UR16, c[0x0][0x380] ;  /* 0x00007000ff1077ac */ /* 0x000f660008000a00 */
[----:B------:R-:W-:-:S04]  /*e810*/  FMUL.FTZ R2, R2, UR6 ;  /* 0x0000000602027c20 */ /* 0x000fc80008410000 */
[----:B01234-:R-:W-:Y:S01]  /*e820*/  FFMA.FTZ R71, R14, R2, R15 ;  /* 0x000000020e477223 */ /* 0x01ffe2000001000f */
[----:B------:R-:W-:Y:S02]  /*e830*/  IMAD R58, R83, UR12, RZ ;  /* 0x0000000c533a7c24 */ /* 0x000fe4000f8e02ff */
[----:B-----5:R-:W-:Y:S01]  /*e840*/  FADD.FTZ R10, R8, -UR5 ;  /* 0x80000005080a7e21 */ /* 0x020fe20008010000 */
[----:B------:R-:W-:-:S03]  /*e850*/  MOV R8, R18 ;  /* 0x0000001200087202 */ /* 0x000fc60000000f00 */
[----:B------:R-:W-:Y:S02]  /*e860*/  FMUL.FTZ R70, R10, UR6 ;  /* 0x000000060a467c20 */ /* 0x000fe40008410000 */
[----:B------:R-:W-:-:S04]  /*e870*/  IMAD.WIDE.U32 R8, R81, UR12, R8 ;  /* 0x0000000c51087c25 */ /* 0x000fc8000f8e0008 */
[----:B------:R-:W-:Y:S01]  /*e880*/  FFMA.FTZ R70, R13, R70, R24 ;  /* 0x000000460d467223 */ /* 0x000fe20000010018 */
[----:B------:R-:W-:Y:S01]  /*e890*/  IMAD R81, R81, UR13, R58 ;  /* 0x0000000d51517c24 */ /* 0x000fe2000f8e023a */
[----:B------:R-:W-:-:S04]  /*e8a0*/  LEA R10, P1, R8, UR16, 0x2 ;  /* 0x00000010080a7c11 */ /* 0x000fc8000f8210ff */
[----:B------:R-:W-:-:S04]  /*e8b0*/  IADD3 R81, PT, PT, R9, R81, RZ ;  /* 0x0000005109517210 */ /* 0x000fc80007ffe0ff */
[----:B------:R-:W-:-:S05]  /*e8c0*/  LEA.HI.X R11, R8, UR17, R81, 0x2, P1 ;  /* 0x00000011080b7c11 */ /* 0x000fca00088f1451 */
[----:B------:R0:W-:Y:S02]  /*e8d0*/  STG.E.64 desc[UR14][R10.64], R70 ;  /* 0x000000460a007986 */ /* 0x0001e4000c101b0e */
.L_x_4407:
[----:B------:R-:W-:Y:S05]  /*e8e0*/  BSYNC.RECONVERGENT B0 ;  /* 0x0000000000007941 */ /* 0x000fea0003800200 */
.L_x_4406:
[----:B------:R-:W-:Y:S04]  /*e8f0*/  BSSY.RECONVERGENT B0, `(.L_x_4408) ;  /* 0x0000014000007945 */ /* 0x000fe80003800200 */
[----:B------:R-:W-:Y:S05]  /*e900*/  @P2 BRA `(.L_x_4409) ;  /* 0x0000000000482947 */ /* 0x000fea0003800000 */
[----:B------:R-:W5:Y:S01]  /*e910*/  LDL.LU R2, [R1+0x318] ;  /* 0x0003180001027983 */ /* 0x000f620000300800 */
[----:B------:R-:W0:Y:S01]  /*e920*/  LDCU.64 UR12, c[0x0][0x3e0] ;  /* 0x00007c00ff0c77ac */ /* 0x000e220008000a00 */
[----:B------:R-:W-:Y:S01]  /*e930*/  MOV R8, R18 ;  /* 0x0000001200087202 */ /* 0x000fe20000000f00 */
[----:B------:R-:W-:Y:S02]  /*e940*/  IMAD.MOV.U32 R9, RZ, RZ, R21 ;  /* 0x000000ffff097224 */ /* 0x000fe400078e0015 */
[----:B------:R-:W-:Y:S01]  /*e950*/  FADD.FTZ R3, R3, -UR5 ;  /* 0x8000000503037e21 */ /* 0x000fe20008010000 */
[----:B------:R-:W5:Y:S03]  /*e960*/  LDCU.64 UR16, c[0x0][0x380] ;  /* 0x00007000ff1077ac */ /* 0x000f660008000a00 */
[----:B01234-:R-:W-:-:S04]  /*e970*/  FMUL.FTZ R11, R3, UR6 ;  /* 0x00000006030b7c20 */ /* 0x01ffc80008410000 */
[----:B------:R-:W-:Y:S01]  /*e980*/  FFMA.FTZ R11, R14, R11, R15 ;  /* 0x0000000b0e0b7223 */ /* 0x000fe2000001000f */
[----:B------:R-:W-:Y:S02]  /*e990*/  IMAD R74, R74, UR12, RZ ;  /* 0x0000000c4a4a7c24 */ /* 0x000fe4000f8e02ff */
[----:B------:R-:W-:-:S04]  /*e9a0*/  IMAD.WIDE.U32 R8, R77, UR12, R8 ;  /* 0x0000000c4d087c25 */ /* 0x000fc8000f8e0008 */
[----:B------:R-:W-:-:S05]  /*e9b0*/  IMAD R77, R77, UR13, R74 ;  /* 0x0000000d4d4d7c24 */ /* 0x000fca000f8e024a */
[----:B------:R-:W-:Y:S01]  /*e9c0*/  IADD3 R77, PT, PT, R9, R77, RZ ;  /* 0x0000004d094d7210 */ /* 0x000fe20007ffe0ff */
[----:B-----5:R-:W-:-:S04]  /*e9d0*/  FADD.FTZ R2, R2, -UR5 ;  /* 0x8000000502027e21 */ /* 0x020fc80008010000 */
[----:B------:R-:W-:Y:S01]  /*e9e0*/  FMUL.FTZ R10, R2, UR6 ;  /* 0x00000006020a7c20 */ /* 0x000fe20008410000 */
[----:B------:R-:W-:-:S03]  /*e9f0*/  LEA R2, P1, R8, UR16, 0x2 ;  /* 0x0000001008027c11 */ /* 0x000fc6000f8210ff */
[----:B------:R-:W-:Y:S01]  /*ea00*/  FFMA.FTZ R10, R13, R10, R24 ;  /* 0x0000000a0d0a7223 */ /* 0x000fe20000010018 */
[----:B------:R-:W-:-:S05]  /*ea10*/  LEA.HI.X R3, R8, UR17, R77, 0x2, P1 ;  /* 0x0000001108037c11 */ /* 0x000fca00088f144d */
[----:B------:R0:W-:Y:S04]  /*ea20*/  STG.E.64 desc[UR14][R2.64], R10 ;  /* 0x0000000a02007986 */ /* 0x0001e8000c101b0e */
.L_x_4409:
[----:B------:R-:W-:Y:S05]  /*ea30*/  BSYNC.RECONVERGENT B0 ;  /* 0x0000000000007941 */ /* 0x000fea0003800200 */
.L_x_4408:
[----:B------:R-:W-:Y:S04]  /*ea40*/  BSSY.RECONVERGENT B0, `(.L_x_4410) ;  /* 0x0000013000007945 */ /* 0x000fe80003800200 */
[----:B------:R-:W-:Y:S05]  /*ea50*/  @P3 BRA `(.L_x_4411) ;  /* 0x0000000000443947 */ /* 0x000fea0003800000 */
[----:B------:R-:W5:Y:S01]  /*ea60*/  LDCU.64 UR12, c[0x0][0x3e0] ;  /* 0x00007c00ff0c77ac */ /* 0x000f620008000a00 */
[----:B0-----:R-:W-:Y:S01]  /*ea70*/  MOV R2, R18 ;  /* 0x0000001200027202 */ /* 0x001fe20000000f00 */
[----:B------:R-:W-:Y:S02]  /*ea80*/  IMAD.MOV.U32 R3, RZ, RZ, R21 ;  /* 0x000000ffff037224 */ /* 0x000fe400078e0015 */
[----:B------:R-:W-:Y:S01]  /*ea90*/  FADD.FTZ R84, R84, -UR5 ;  /* 0x8000000554547e21 */ /* 0x000fe20008010000 */
[----:B------:R-:W0:Y:S01]  /*eaa0*/  LDCU.64 UR16, c[0x0][0x380] ;  /* 0x00007000ff1077ac */ /* 0x000e220008000a00 */
[----:B------:R-:W-:Y:S02]  /*eab0*/  FADD.FTZ R4, R4, -UR5 ;  /* 0x8000000504047e21 */ /* 0x000fe40008010000 */
[----:B-1234-:R-:W-:Y:S02]  /*eac0*/  FMUL.FTZ R10, R84, UR6 ;  /* 0x00000006540a7c20 */ /* 0x01efe40008410000 */
[----:B------:R-:W-:-:S02]  /*ead0*/  FMUL.FTZ R4, R4, UR6 ;  /* 0x0000000604047c20 */ /* 0x000fc40008410000 */
[----:B------:R-:W-:Y:S02]  /*eae0*/  FFMA.FTZ R10, R13, R10, R24 ;  /* 0x0000000a0d0a7223 */ /* 0x000fe40000010018 */
        /* <DEDUP_REMOVED lines=8> */
.L_x_4411:
[----:B------:R-:W-:Y:S05]  /*eb70*/  BSYNC.RECONVERGENT B0 ;  /* 0x0000000000007941 */ /* 0x000fea0003800200 */
.L_x_4410:
        /* <DEDUP_REMOVED lines=29> */
[----:B------:R-:W-:Y:S01]  /*ed50*/  FFMA.FTZ R8, R13, R8, R24 ;  /* 0x000000080d087223 */ /* 0x000fe20000010018 */
        /* <DEDUP_REMOVED lines=9> */
.L_x_4413:
[----:B------:R-:W-:Y:S05]  /*edf0*/  BSYNC.RECONVERGENT B0 ;  /* 0x0000000000007941 */ /* 0x000fea0003800200 */
.L_x_4412:
        /* <DEDUP_REMOVED lines=8> */
[----:B0-----:R-:W-:-:S03]  /*ee80*/  FMUL.FTZ R8, R80, UR6 ;  /* 0x0000000650087c20 */ /* 0x001fc60008410000 */
[----:B------:R-:W-:Y:S01]  /*ee90*/  FMUL.FTZ R6, R6, UR6 ;  /* 0x0000000606067c20 */ /* 0x000fe20008410000 */
[----:B------:R-:W-:-:S03]  /*eea0*/  FFMA.FTZ R8, R13, R8, R24 ;  /* 0x000000080d087223 */ /* 0x000fc60000010018 */
        /* <DEDUP_REMOVED lines=8> */
.L_x_4415:
[----:B------:R-:W-:Y:S05]  /*ef30*/  BSYNC.RECONVERGENT B0 ;  /* 0x0000000000007941 */ /* 0x000fea0003800200 */
.L_x_4414:
        /* <DEDUP_REMOVED lines=10> */
[----:B------:R-:W-:-:S03]  /*efe0*/  FFMA.FTZ R6, R13, R6, R24 ;  /* 0x000000060d067223 */ /* 0x000fc60000010018 */
        /* <DEDUP_REMOVED lines=8> */
.L_x_4417:
[----:B------:R-:W-:Y:S05]  /*f070*/  BSYNC.RECONVERGENT B0 ;  /* 0x0000000000007941 */ /* 0x000fea0003800200 */
.L_x_4416:
[----:B------:R-:W-:Y:S04]  /*f080*/  BSSY.RECONVERGENT B0, `(.L_x_4418) ;  /* 0x0000013000007945 */ /* 0x000fe80003800200 */
[----:B------:R-:W-:Y:S05]  /*f090*/  @P2 BRA `(.L_x_4419) ;  /* 0x0000000000442947 */ /* 0x000fea0003800000 */
[----:B------:R-:W0:Y:S01]  /*f0a0*/  LDCU.64 UR12, c[0x0][0x3e0] ;  /* 0x00007c00ff0c77ac */ /* 0x000e220008000a00 */
[----:B------:R-:W-:Y:S01]  /*f0b0*/  MOV R2, R18 ;  /* 0x0000001200027202 */ /* 0x000fe20000000f00 */
[----:B------:R-:W-:Y:S01]  /*f0c0*/  FADD.FTZ R23, R23, -UR5 ;  /* 0x8000000517177e21 */ /* 0x000fe20008010000 */
[----:B------:R-:W-:Y:S01]  /*f0d0*/  MOV R3, R21 ;  /* 0x0000001500037202 */ /* 0x000fe20000000f00 */
[----:B------:R-:W3:Y:S01]  /*f0e0*/  LDCU.64 UR16, c[0x0][0x380] ;  /* 0x00007000ff1077ac */ /* 0x000ee20008000a00 */
[----:B------:R-:W-:Y:S01]  /*f0f0*/  FADD.FTZ R22, R22, -UR5 ;  /* 0x8000000516167e21 */ /* 0x000fe20008010000 */
[----:B------:R-:W-:-:S03]  /*f100*/  FMUL.FTZ R23, R23, UR6 ;  /* 0x0000000617177c20 */ /* 0x000fc60008410000 */
[----:B------:R-:W-:Y:S01]  /*f110*/  FMUL.FTZ R22, R22, UR6 ;  /* 0x0000000616167c20 */ /* 0x000fe20008410000 */
[----:B--2---:R-:W-:-:S03]  /*f120*/  FFMA.FTZ R6, R13, R23, R24 ;  /* 0x000000170d067223 */ /* 0x004fc60000010018 */
[----:B------:R-:W-:Y:S01]  /*f130*/  FFMA.FTZ R7, R14, R22, R15 ;  /* 0x000000160e077223 */ /* 0x000fe2000001000f */
[----:B01----:R-:W-:Y:S02]  /*f140*/  IMAD R5, R74, UR12, RZ ;  /* 0x0000000c4a057c24 */ /* 0x003fe4000f8e02ff */
[----:B------:R-:W-:-:S04]  /*f150*/  IMAD.WIDE.U32 R2, R70, UR12, R2 ;  /* 0x0000000c46027c25 */ /* 0x000fc8000f8e0002 */
[----:B------:R-:W-:Y:S01]  /*f160*/  IMAD R5, R70, UR13, R5 ;  /* 0x0000000d46057c24 */ /* 0x000fe2000f8e0205 */
[----:B---3--:R-:W-:-:S03]  /*f170*/  LEA R4, P1, R2, UR16, 0x2 ;  /* 0x0000001002047c11 */ /* 0x008fc6000f8210ff */
[----:B------:R-:W-:-:S05]  /*f180*/  IMAD.IADD R5, R3, 0x1, R5 ;  /* 0x0000000103057824 */ /* 0x000fca00078e0205 */
[----:B------:R-:W-:-:S05]  /*f190*/  LEA.HI.X R5, R2, UR17, R5, 0x2, P1 ;  /* 0x0000001102057c11 */ /* 0x000fca00088f1405 */
[----:B------:R3:W-:Y:S02]  /*f1a0*/  STG.E.64 desc[UR14][R4.64], R6 ;  /* 0x0000000604007986 */ /* 0x0007e4000c101b0e */
.L_x_4419:
[----:B------:R-:W-:Y:S05]  /*f1b0*/  BSYNC.RECONVERGENT B0 ;  /* 0x0000000000007941 */ /* 0x000fea0003800200 */
.L_x_4418:
        /* <DEDUP_REMOVED lines=12> */
[----:B----4-:R-:W-:Y:S02]  /*f280*/  IMAD R69, R69, UR12, RZ ;  /* 0x0000000c45457c24 */ /* 0x010fe4000f8e02ff */
[----:B------:R-:W-:-:S04]  /*f290*/  IMAD.WIDE.U32 R2, R58, UR12, R2 ;  /* 0x0000000c3a027c25 */ /* 0x000fc8000f8e0002 */
[----:B------:R-:W-:Y:S01]  /*f2a0*/  IMAD R69, R58, UR13, R69 ;  /* 0x0000000d3a457c24 */ /* 0x000fe2000f8e0245 */
[----:B0123--:R-:W-:-:S03]  /*f2b0*/  LEA R4, P1, R2, UR16, 0x2 ;  /* 0x0000001002047c11 */ /* 0x00ffc6000f8210ff */
[----:B------:R-:W-:-:S05]  /*f2c0*/  IMAD.IADD R69, R3, 0x1, R69 ;  /* 0x0000000103457824 */ /* 0x000fca00078e0245 */
[----:B------:R-:W-:-:S05]  /*f2d0*/  LEA.HI.X R5, R2, UR17, R69, 0x2, P1 ;  /* 0x0000001102057c11 */ /* 0x000fca00088f1445 */
[----:B------:R4:W-:Y:S02]  /*f2e0*/  STG.E.64 desc[UR14][R4.64], R26 ;  /* 0x0000001a04007986 */ /* 0x0009e4000c101b0e */
.L_x_4421:
[----:B------:R-:W-:Y:S05]  /*f2f0*/  BSYNC.RECONVERGENT B0 ;  /* 0x0000000000007941 */ /* 0x000fea0003800200 */
.L_x_4420:
[----:B------:R-:W-:Y:S01]  /*f300*/  ISETP.GE.U32.AND P4, PT, R11, UR10, PT ;  /* 0x0000000a0b007c0c */ /* 0x000fe2000bf86070 */
[C---:B------:R-:W-:Y:S01]  /*f310*/  VIADD R3, R16.reuse, 0x180 ;  /* 0x0000018010037836 */ /* 0x040fe20000000000 */
[----:B01234-:R-:W-:Y:S01]  /*f320*/  SHF.R.S32.HI R5, RZ, 0x1f, R11 ;  /* 0x0000001fff057819 */ /* 0x01ffe2000001140b */
[----:B------:R-:W-:Y:S01]  /*f330*/  BSSY.RECONVERGENT B0, `(.L_x_4422) ;  /* 0x0000024000007945 */ /* 0x000fe20003800200 */
        /* <DEDUP_REMOVED lines=20> */
[----:B------:R-:W-:Y:S02]  /*f480*/  IMAD.MOV.U32 R6, RZ, RZ, R18 ;  /* 0x000000ffff067224 */ /* 0x000fe400078e0012 */
[----:B------:R-:W-:Y:S01]  /*f490*/  FADD.FTZ R28, R28, -UR5 ;  /* 0x800000051c1c7e21 */ /* 0x000fe20008010000 */
[----:B------:R-:W1:Y:S01]  /*f4a0*/  LDCU.64 UR16, c[0x0][0x380] ;  /* 0x00007000ff1077ac */ /* 0x000e620008000a00 */
[----:B------:R-:W-:Y:S02]  /*f4b0*/  FADD.FTZ R29, R29, -UR5 ;  /* 0x800000051d1d7e21 */ /* 0x000fe40008010000 */
[----:B------:R-:W-:Y:S02]  /*f4c0*/  FMUL.FTZ R22, R28, UR6 ;  /* 0x000000061c167c20 */ /* 0x000fe40008410000 */
[----:B------:R-:W-:-:S02]  /*f4d0*/  FMUL.FTZ R23, R29, UR6 ;  /* 0x000000061d177c20 */ /* 0x000fc40008410000 */
[----:B------:R-:W-:Y:S02]  /*f4e0*/  FFMA.FTZ R22, R13, R22, R24 ;  /* 0x000000160d167223 */ /* 0x000fe40000010018 */
[----:B------:R-:W-:Y:S01]  /*f4f0*/  FFMA.FTZ R23, R14, R23, R15 ;  /* 0x000000170e177223 */ /* 0x000fe2000001000f */
[----:B0-----:R-:W-:Y:S02]  /*f500*/  IMAD R8, R5, UR12, RZ ;  /* 0x0000000c05087c24 */ /* 0x001fe4000f8e02ff */
[----:B------:R-:W-:-:S04]  /*f510*/  IMAD.WIDE.U32 R6, R11, UR12, R6 ;  /* 0x0000000c0b067c25 */ /* 0x000fc8000f8e0006 */
[----:B------:R-:W-:Y:S01]  /*f520*/  IMAD R11, R11, UR13, R8 ;  /* 0x0000000d0b0b7c24 */ /* 0x000fe2000f8e0208 */
[----:B-1----:R-:W-:-:S04]  /*f530*/  LEA R8, P4, R6, UR16, 0x2 ;  /* 0x0000001006087c11 */ /* 0x002fc8000f8810ff */
[----:B------:R-:W-:-:S04]  /*f540*/  IADD3 R11, PT, PT, R7, R11, RZ ;  /* 0x0000000b070b7210 */ /* 0x000fc80007ffe0ff */
[----:B------:R-:W-:-:S05]  /*f550*/  LEA.HI.X R9, R6, UR17, R11, 0x2, P4 ;  /* 0x0000001106097c11 */ /* 0x000fca000a0f140b */
[----:B------:R0:W-:Y:S02]  /*f560*/  STG.E.64 desc[UR14][R8.64], R22 ;  /* 0x0000001608007986 */ /* 0x0001e4000c101b0e */
.L_x_4423:
[----:B------:R-:W-:Y:S05]  /*f570*/  BSYNC.RECONVERGENT B0 ;  /* 0x0000000000007941 */ /* 0x000fea0003800200 */
.L_x_4422:
[----:B------:R-:W-:Y:S04]  /*f580*/  BSSY.RECONVERGENT B0, `(.L_x_4424) ;  /* 0x0000013000007945 */ /* 0x000fe80003800200 */
[----:B------:R-:W-:Y:S05]  /*f590*/  @P1 BRA `(.L_x_4425) ;  /* 0x0000000000441947 */ /* 0x000fea0003800000 */
[----:B------:R-:W1:Y:S01]  /*f5a0*/  LDCU.64 UR12, c[0x0][0x3e0] ;  /* 0x00007c00ff0c77ac */ /* 0x000e620008000a00 */
[----:B------:R-:W-:Y:S01]  /*f5b0*/  MOV R7, R21 ;  /* 0x0000001500077202 */ /* 0x000fe20000000f00 */
[----:B------:R-:W-:Y:S02]  /*f5c0*/  IMAD.MOV.U32 R6, RZ, RZ, R18 ;  /* 0x000000ffff067224 */ /* 0x000fe400078e0012 */
[----:B------:R-:W-:Y:S01]  /*f5d0*/  FADD.FTZ R30, R30, -UR5 ;  /* 0x800000051e1e7e21 */ /* 0x000fe20008010000 */
[----:B------:R-:W0:Y:S01]  /*f5e0*/  LDCU.64 UR16, c[0x0][0x380] ;  /* 0x00007000ff1077ac */ /* 0x000e220008000a00 */
[----:B------:R-:W-:Y:S02]  /*f5f0*/  FADD.FTZ R31, R31, -UR5 ;  /* 0x800000051f1f7e21 */ /* 0x000fe40008010000 */
[----:B------:R-:W-:Y:S02]  /*f600*/  FMUL.FTZ R30, R30, UR6 ;  /* 0x000000061e1e7c20 */ /* 0x000fe40008410000 */
[----:B------:R-:W-:-:S02]  /*f610*/  FMUL.FTZ R31, R31, UR6 ;  /* 0x000000061f1f7c20 */ /* 0x000fc40008410000 */
[----:B------:R-:W-:Y:S02]  /*f620*/  FFMA.FTZ R30, R13, R30, R24 ;  /* 0x0000001e0d1e7223 */ /* 0x000fe40000010018 */
[----:B------:R-:W-:Y:S01]  /*f630*/  FFMA.FTZ R31, R14, R31, R15 ;  /* 0x0000001f0e1f7223 */ /* 0x000fe2000001000f */
[----:B-1----:R-:W-:Y:S02]  /*f640*/  IMAD R25, R25, UR12, RZ ;  /* 0x0000000c19197c24 */ /* 0x002fe4000f8e02ff */
[----:B------:R-:W-:-:S04]  /*f650*/  IMAD.WIDE.U32 R6, R10, UR12, R6 ;  /* 0x0000000c0a067c25 */ /* 0x000fc8000f8e0006 */
[----:B------:R-:W-:Y:S01]  /*f660*/  IMAD R25, R10, UR13, R25 ;  /* 0x0000000d0a197c24 */ /* 0x000fe2000f8e0219 */
[----:B0-----:R-:W-:-:S04]  /*f670*/  LEA R8, P1, R6, UR16, 0x2 ;  /* 0x0000001006087c11 */ /* 0x001fc8000f8210ff */
[----:B------:R-:W-:-:S04]  /*f680*/  IADD3 R25, PT, PT, R7, R25, RZ ;  /* 0x0000001907197210 */ /* 0x000fc80007ffe0ff */
[----:B------:R-:W-:-:S05]  /*f690*/  LEA.HI.X R9, R6, UR17, R25, 0x2, P1 ;  /* 0x0000001106097c11 */ /* 0x000fca00088f1419 */
[----:B------:R1:W-:Y:S02]  /*f6a0*/  STG.E.64 desc[UR14][R8.64], R30 ;  /* 0x0000001e08007986 */ /* 0x0003e4000c101b0e */
.L_x_4425:
[----:B------:R-:W-:Y:S05]  /*f6b0*/  BSYNC.RECONVERGENT B0 ;  /* 0x0000000000007941 */ /* 0x000fea0003800200 */
.L_x_4424:
[----:B------:R-:W-:Y:S04]  /*f6c0*/  BSSY.RECONVERGENT B0, `(.L_x_4426) ;  /* 0x0000013000007945 */ /* 0x000fe80003800200 */
[----:B------:R-:W-:Y:S05]  /*f6d0*/  @P5 BRA `(.L_x_4427) ;  /* 0x0000000000445947 */ /* 0x000fea0003800000 */
[----:B------:R-:W2:Y:S01]  /*f6e0*/  LDCU.64 UR12, c[0x0][0x3e0] ;  /* 0x00007c00ff0c77ac */ /* 0x000ea20008000a00 */
        /* <DEDUP_REMOVED lines=9> */
[----:B--2---:R-:W-:Y:S02]  /*f780*/  IMAD R26, R26, UR12, RZ ;  /* 0x0000000c1a1a7c24 */ /* 0x004fe4000f8e02ff */
[----:B------:R-:W-:-:S04]  /*f790*/  IMAD.WIDE.U32 R6, R27, UR12, R6 ;  /* 0x0000000c1b067c25 */ /* 0x000fc8000f8e0006 */
[----:B------:R-:W-:Y:S01]  /*f7a0*/  IMAD R27, R27, UR13, R26 ;  /* 0x0000000d1b1b7c24 */ /* 0x000fe2000f8e021a */
[----:B01----:R-:W-:-:S04]  /*f7b0*/  LEA R8, P1, R6, UR16, 0x2 ;  /* 0x0000001006087c11 */ /* 0x003fc8000f8210ff */
[----:B------:R-:W-:-:S04]  /*f7c0*/  IADD3 R27, PT, PT, R7, R27, RZ ;  /* 0x0000001b071b7210 */ /* 0x000fc80007ffe0ff */
[----:B------:R-:W-:-:S05]  /*f7d0*/  LEA.HI.X R9, R6, UR17, R27, 0x2, P1 ;  /* 0x0000001106097c11 */ /* 0x000fca00088f141b */
[----:B------:R2:W-:Y:S02]  /*f7e0*/  STG.E.64 desc[UR14][R8.64], R32 ;  /* 0x0000002008007986 */ /* 0x0005e4000c101b0e */
.L_x_4427:
[----:B------:R-:W-:Y:S05]  /*f7f0*/  BSYNC.RECONVERGENT B0 ;  /* 0x0000000000007941 */ /* 0x000fea0003800200 */
.L_x_4426:
[----:B------:R-:W-:Y:S04]  /*f800*/  BSSY.RECONVERGENT B0, `(.L_x_4428) ;  /* 0x0000013000007945 */ /* 0x000fe80003800200 */
[----:B------:R-:W-:Y:S05]  /*f810*/  @P2 BRA `(.L_x_4429) ;  /* 0x0000000000442947 */ /* 0x000fea0003800000 */
[----:B------:R-:W3:Y:S01]  /*f820*/  LDCU.64 UR12, c[0x0][0x3e0] ;  /* 0x00007c00ff0c77ac */ /* 0x000ee20008000a00 */
[----:B------:R-:W-:Y:S01]  /*f830*/  MOV R7, R21 ;  /* 0x0000001500077202 */ /* 0x000fe20000000f00 */
[----:B------:R-:W-:Y:S02]  /*f840*/  IMAD.MOV.U32 R6, RZ, RZ, R18 ;  /* 0x000000ffff067224 */ /* 0x000fe400078e0012 */
[----:B------:R-:W-:Y:S01]  /*f850*/  FADD.FTZ R34, R34, -UR5 ;  /* 0x8000000522227e21 */ /* 0x000fe20008010000 */
[----:B------:R-:W4:Y:S01]  /*f860*/  LDCU.64 UR16, c[0x0][0x380] ;  /* 0x00007000ff1077ac */ /* 0x000f220008000a00 */
[----:B------:R-:W-:Y:S02]  /*f870*/  FADD.FTZ R35, R35, -UR5 ;  /* 0x8000000523237e21 */ /* 0x000fe40008010000 */
[----:B------:R-:W-:Y:S02]  /*f880*/  FMUL.FTZ R34, R34, UR6 ;  /* 0x0000000622227c20 */ /* 0x000fe40008410000 */
[----:B------:R-:W-:-:S02]  /*f890*/  FMUL.FTZ R35, R35, UR6 ;  /* 0x0000000623237c20 */ /* 0x000fc40008410000 */
[----:B------:R-:W-:Y:S02]  /*f8a0*/  FFMA.FTZ R34, R13, R34, R24 ;  /* 0x000000220d227223 */ /* 0x000fe40000010018 */
[----:B------:R-:W-:Y:S01]  /*f8b0*/  FFMA.FTZ R35, R14, R35, R15 ;  /* 0x000000230e237223 */ /* 0x000fe2000001000f */
[----:B---3--:R-:W-:Y:S02]  /*f8c0*/  IMAD R58, R58, UR12, RZ ;  /* 0x0000000c3a3a7c24 */ /* 0x008fe4000f8e02ff */
[----:B012---:R-:W-:-:S04]  /*f8d0*/  IMAD.WIDE.U32 R8, R57, UR12, R6 ;  /* 0x0000000c39087c25 */ /* 0x007fc8000f8e0006 */
[----:B------:R-:W-:Y:S01]  /*f8e0*/  IMAD R57, R57, UR13, R58 ;  /* 0x0000000d39397c24 */ /* 0x000fe2000f8e023a */
[----:B----4-:R-:W-:-:S04]  /*f8f0*/  LEA R6, P1, R8, UR16, 0x2 ;  /* 0x0000001008067c11 */ /* 0x010fc8000f8210ff */
[----:B------:R-:W-:-:S04]  /*f900*/  IADD3 R57, PT, PT, R9, R57, RZ ;  /* 0x0000003909397210 */ /* 0x000fc80007ffe0ff */
[----:B------:R-:W-:-:S05]  /*f910*/  LEA.HI.X R7, R8, UR17, R57, 0x2, P1 ;  /* 0x0000001108077c11 */ /* 0x000fca00088f1439 */
[----:B------:R3:W-:Y:S02]  /*f920*/  STG.E.64 desc[UR14][R6.64], R34 ;  /* 0x0000002206007986 */ /* 0x0007e4000c101b0e */
.L_x_4429:
[----:B------:R-:W-:Y:S05]  /*f930*/  BSYNC.RECONVERGENT B0 ;  /* 0x0000000000007941 */ /* 0x000fea0003800200 */
.L_x_4428:
        /* <DEDUP_REMOVED lines=10> */
[----:B------:R-:W-:Y:S02]  /*f9e0*/  FFMA.FTZ R36, R13, R36, R24 ;  /* 0x000000240d247223 */ /* 0x000fe40000010018 */
        /* <DEDUP_REMOVED lines=8> */
.L_x_4431:
[----:B------:R-:W-:Y:S05]  /*fa70*/  BSYNC.RECONVERGENT B0 ;  /* 0x0000000000007941 */ /* 0x000fea0003800200 */
.L_x_4430:
[----:B------:R-:W-:Y:S01]  /*fa80*/  ISETP.GE.U32.AND P4, PT, R4, UR10, PT ;  /* 0x0000000a04007c0c */ /* 0x000fe2000bf86070 */
[C---:B0-----:R-:W-:Y:S01]  /*fa90*/  VIADD R23, R16.reuse, 0x198 ;  /* 0x0000019810177836 */ /* 0x041fe20000000000 */
[----:B---34-:R-:W-:Y:S01]  /*faa0*/  SHF.R.S32.HI R6, RZ, 0x1f, R4 ;  /* 0x0000001fff067819 */ /* 0x018fe20000011404 */
        /* <DEDUP_REMOVED lines=23> */
[----:B------:R-:W3:Y:S02]  /*fc20*/  LDCU.64 UR16, c[0x0][0x380] ;  /* 0x00007000ff1077ac */ /* 0x000ee40008000a00 */
[----:B------:R-:W-:Y:S01]  /*fc30*/  FMUL.FTZ R38, R38, UR6 ;  /* 0x0000000626267c20 */ /* 0x000fe20008410000 */
[----:B------:R-:W-:-:S03]  /*fc40*/  FMUL.FTZ R39, R39, UR6 ;  /* 0x0000000627277c20 */ /* 0x000fc60008410000 */
[----:B------:R-:W-:Y:S01]  /*fc50*/  FFMA.FTZ R38, R13, R38, R24 ;  /* 0x000000260d267223 */ /* 0x000fe20000010018 */
[----:B------:R-:W-:Y:S01]  /*fc60*/  FFMA.FTZ R39, R14, R39, R15 ;  /* 0x000000270e277223 */ /* 0x000fe2000001000f */
[----:B0-----:R-:W-:Y:S01]  /*fc70*/  IMAD R11, R6, UR12, RZ ;  /* 0x0000000c060b7c24 */ /* 0x001fe2000f8e02ff */
[----:B------:R-:W-:-:S03]  /*fc80*/  MOV R6, R18 ;  /* 0x0000001200067202 */ /* 0x000fc60000000f00 */
[C---:B------:R-:W-:Y:S02]  /*fc90*/  IMAD R11, R4.reuse, UR13, R11 ;  /* 0x0000000d040b7c24 */ /* 0x040fe4000f8e020b */
[----:B-12---:R-:W-:-:S03]  /*fca0*/  IMAD.WIDE.U32 R8, R4, UR12, R6 ;  /* 0x0000000c04087c25 */ /* 0x006fc6000f8e0006 */
[----:B---3--:R-:W-:Y:S02]  /*fcb0*/  LEA R6, P4, R8, UR16, 0x2 ;  /* 0x0000001008067c11 */ /* 0x008fe4000f8810ff */
[----:B------:R-:W-:-:S04]  /*fcc0*/  IADD3 R11, PT, PT, R9, R11, RZ ;  /* 0x0000000b090b7210 */ /* 0x000fc80007ffe0ff */
[----:B------:R-:W-:-:S05]  /*fcd0*/  LEA.HI.X R7, R8, UR17, R11, 0x2, P4 ;  /* 0x0000001108077c11 */ /* 0x000fca000a0f140b */
[----:B------:R0:W-:Y:S02]  /*fce0*/  STG.E.64 desc[UR14][R6.64], R38 ;  /* 0x0000002606007986 */ /* 0x0001e4000c101b0e */
.L_x_4433:
[----:B------:R-:W-:Y:S05]  /*fcf0*/  BSYNC.RECONVERGENT B0 ;  /* 0x0000000000007941 */ /* 0x000fea0003800200 */
.L_x_4432:
        /* <DEDUP_REMOVED lines=12> */
[----:B---3--:R-:W-:Y:S02]  /*fdc0*/  IMAD R11, R10, UR12, RZ ;  /* 0x0000000c0a0b7c24 */ /* 0x008fe4000f8e02ff */
[----:B-12---:R-:W-:-:S04]  /*fdd0*/  IMAD.WIDE.U32 R8, R2, UR12, R6 ;  /* 0x0000000c02087c25 */ /* 0x006fc8000f8e0006 */
[----:B------:R-:W-:Y:S01]  /*fde0*/  IMAD R11, R2, UR13, R11 ;  /* 0x0000000d020b7c24 */ /* 0x000fe2000f8e020b */
[----:B0-----:R-:W-:-:S04]  /*fdf0*/  LEA R6, P1, R8, UR16, 0x2 ;  /* 0x0000001008067c11 */ /* 0x001fc8000f8210ff */
[----:B------:R-:W-:-:S04]  /*fe00*/  IADD3 R11, PT, PT, R9, R11, RZ ;  /* 0x0000000b090b7210 */ /* 0x000fc80007ffe0ff */
[----:B------:R-:W-:-:S05]  /*fe10*/  LEA.HI.X R7, R8, UR17, R11, 0x2, P1 ;  /* 0x0000001108077c11 */ /* 0x000fca00088f140b */
[----:B------:R3:W-:Y:S02]  /*fe20*/  STG.E.64 desc[UR14][R6.64], R40 ;  /* 0x0000002806007986 */ /* 0x0007e4000c101b0e */
.L_x_4435:
[----:B------:R-:W-:Y:S05]  /*fe30*/  BSYNC.RECONVERGENT B0 ;  /* 0x0000000000007941 */ /* 0x000fea0003800200 */
.L_x_4434:
[----:B------:R-:W-:Y:S04]  /*fe40*/  BSSY.RECONVERGENT B0, `(.L_x_4436) ;  /* 0x0000013000007945 */ /* 0x000fe80003800200 */
[----:B------:R-:W-:Y:S05]  /*fe50*/  @P5 BRA `(.L_x_4437) ;  /* 0x0000000000445947 */ /* 0x000fea0003800000 */
[----:B------:R-:W4:Y:S01]  /*fe60*/  LDCU.64 UR12, c[0x0][0x3e0] ;  /* 0x00007c00ff0c77ac */ /* 0x000f220008000a00 */
[----:B0--3--:R-:W-:Y:S01]  /*fe70*/  MOV R6, R18 ;  /* 0x0000001200067202 */ /* 0x009fe20000000f00 */
        /* <DEDUP_REMOVED lines=8> */
[----:B----4-:R-:W-:Y:S02]  /*ff00*/  IMAD R22, R22, UR12, RZ ;  /* 0x0000000c16167c24 */ /* 0x010fe4000f8e02ff */
[----:B-12---:R-:W-:-:S04]  /*ff10*/  IMAD.WIDE.U32 R8, R23, UR12, R6 ;  /* 0x0000000c17087c25 */ /* 0x006fc8000f8e0006 */
[----:B------:R-:W-:Y:S01]  /*ff20*/  IMAD R23, R23, UR13, R22 ;  /* 0x0000000d17177c24 */ /* 0x000fe2000f8e0216 */
[----:B0-----:R-:W-:-:S04]  /*ff30*/  LEA R6, P1, R8, UR16, 0x2 ;  /* 0x0000001008067c11 */ /* 0x001fc8000f8210ff */
[----:B------:R-:W-:-:S04]  /*ff40*/  IADD3 R23, PT, PT, R9, R23, RZ ;  /* 0x0000001709177210 */ /* 0x000fc80007ffe0ff */
[----:B------:R-:W-:-:S05]  /*ff50*/  LEA.HI.X R7, R8, UR17, R23, 0x2, P1 ;  /* 0x0000001108077c11 */ /* 0x000fca00088f1417 */
[----:B------:R4:W-:Y:S02]  /*ff60*/  STG.E.64 desc[UR14][R6.64], R42 ;  /* 0x0000002a06007986 */ /* 0x0009e4000c101b0e */
.L_x_4437:
[----:B------:R-:W-:Y:S05]  /*ff70*/  BSYNC.RECONVERGENT B0 ;  /* 0x0000000000007941 */ /* 0x000fea0003800200 */
.L_x_4436:
[----:B------:R-:W-:Y:S04]  /*ff80*/  BSSY.RECONVERGENT B0, `(.L_x_4438) ;  /* 0x0000013000007945 */ /* 0x000fe80003800200 */
[----:B------:R-:W-:Y:S05]  /*ff90*/  @P2 BRA `(.L_x_4439) ;  /* 0x0000000000442947 */ /* 0x000fea0003800000 */
[----:B------:R-:W5:Y:S01]  /*ffa0*/  LDCU.64 UR12, c[0x0][0x3e0] ;  /* 0x00007c00ff0c77ac */ /* 0x000f620008000a00 */
[----:B0--34-:R-:W-:Y:S01]  /*ffb0*/  MOV R6, R18 ;  /* 0x0000001200067202 */ /* 0x019fe20000000f00 */
        /* <DEDUP_REMOVED lines=8> */
[----:B-----5:R-:W-:Y:S02]  /*10040*/  IMAD R26, R26, UR12, RZ ;  /* 0x0000000c1a1a7c24 */ /* 0x020fe4000f8e02ff */
[----:B-12---:R-:W-:-:S04]  /*10050*/  IMAD.WIDE.U32 R8, R25, UR12, R6 ;  /* 0x0000000c19087c25 */ /* 0x006fc8000f8e0006 */
[----:B------:R-:W-:Y:S01]  /*10060*/  IMAD R25, R25, UR13, R26 ;  /* 0x0000000d19197c24 */ /* 0x000fe2000f8e021a */
[----:B0-----:R-:W-:-:S04]  /*10070*/  LEA R6, P1, R8, UR16, 0x2 ;  /* 0x0000001008067c11 */ /* 0x001fc8000f8210ff */
[----:B------:R-:W-:-:S04]  /*10080*/  IADD3 R25, PT, PT, R9, R25, RZ ;  /* 0x0000001909197210 */ /* 0x000fc80007ffe0ff */
[----:B------:R-:W-:-:S05]  /*10090*/  LEA.HI.X R7, R8, UR17, R25, 0x2, P1 ;  /* 0x0000001108077c11 */ /* 0x000fca00088f1419 */
[----:B------:R0:W-:Y:S02]  /*100a0*/  STG.E.64 desc[UR14][R6.64], R44 ;  /* 0x0000002c06007986 */ /* 0x0001e4000c101b0e */
.L_x_4439:
[----:B------:R-:W-:Y:S05]  /*100b0*/  BSYNC.RECONVERGENT B0 ;  /* 0x0000000000007941 */ /* 0x000fea0003800200 */
.L_x_4438:
        /* <DEDUP_REMOVED lines=19> */
.L_x_4441:
[----:B------:R-:W-:Y:S05]  /*101f0*/  BSYNC.RECONVERGENT B0 ;  /* 0x0000000000007941 */ /* 0x000fea0003800200 */
.L_x_4440:
[----:B------:R-:W-:Y:S01]  /*10200*/  ISETP.GE.U32.AND P4, PT, R5, UR10, PT ;  /* 0x0000000a05007c0c */ /* 0x000fe2000bf86070 */
[C---:B------:R-:W-:Y:S01]  /*10210*/  VIADD R25, R16.reuse, 0x1c8 ;  /* 0x000001c810197836 */ /* 0x040fe20000000000 */
[----:B0--34-:R-:W-:Y:S01]  /*10220*/  SHF.R.S32.HI R6, RZ, 0x1f, R5 ;  /* 0x0000001fff067819 */ /* 0x019fe20000011405 */
        /* <DEDUP_REMOVED lines=23> */
[----:B------:R-:W3:Y:S02]  /*103a0*/  LDCU.64 UR16, c[0x0][0x380] ;  /* 0x00007000ff1077ac */ /* 0x000ee40008000a00 */
[----:B------:R-:W-:Y:S01]  /*103b0*/  FMUL.FTZ R47, R47, UR6 ;  /* 0x000000062f2f7c20 */ /* 0x000fe20008410000 */
[----:B------:R-:W-:-:S04]  /*103c0*/  FMUL.FTZ R48, R48, UR6 ;  /* 0x0000000630307c20 */ /* 0x000fc80008410000 */
[----:B------:R-:W-:Y:S01]  /*103d0*/  FFMA.FTZ R11, R14, R48, R15 ;  /* 0x000000300e0b7223 */ /* 0x000fe2000001000f */
[----:B0-----:R-:W-:Y:S01]  /*103e0*/  IMAD R10, R6, UR12, RZ ;  /* 0x0000000c060a7c24 */ /* 0x001fe2000f8e02ff */
[----:B------:R-:W-:-:S05]  /*103f0*/  MOV R6, R18 ;  /* 0x0000001200067202 */ /* 0x000fca0000000f00 */
[----:B-12---:R-:W-:-:S04]  /*10400*/  IMAD.WIDE.U32 R8, R5, UR12, R6 ;  /* 0x0000000c05087c25 */ /* 0x006fc8000f8e0006 */
[----:B------:R-:W-:Y:S01]  /*10410*/  IMAD R5, R5, UR13, R10 ;  /* 0x0000000d05057c24 */ /* 0x000fe2000f8e020a */
[----:B---3--:R-:W-:Y:S01]  /*10420*/  LEA R6, P4, R8, UR16, 0x2 ;  /* 0x0000001008067c11 */ /* 0x008fe2000f8810ff */
[----:B------:R-:W-:Y:S02]  /*10430*/  FFMA.FTZ R10, R13, R47, R24 ;  /* 0x0000002f0d0a7223 */ /* 0x000fe40000010018 */
[----:B------:R-:W-:-:S05]  /*10440*/  IMAD.IADD R5, R9, 0x1, R5 ;  /* 0x0000000109057824 */ /* 0x000fca00078e0205 */
[----:B------:R-:W-:-:S05]  /*10450*/  LEA.HI.X R7, R8, UR17, R5, 0x2, P4 ;  /* 0x0000001108077c11 */ /* 0x000fca000a0f1405 */
[----:B------:R0:W-:Y:S02]  /*10460*/  STG.E.64 desc[UR14][R6.64], R10 ;  /* 0x0000000a06007986 */ /* 0x0001e4000c101b0e */
.L_x_4443:
[----:B------:R-:W-:Y:S05]  /*10470*/  BSYNC.RECONVERGENT B0 ;  /* 0x0000000000007941 */ /* 0x000fea0003800200 */
.L_x_4442:
[----:B------:R-:W-:Y:S04]  /*10480*/  BSSY.RECONVERGENT B0, `(.L_x_4444) ;  /* 0x0000013000007945 */ /* 0x000fe80003800200 */
[----:B------:R-:W-:Y:S05]  /*10490*/  @P1 BRA `(.L_x_4445) ;  /* 0x0000000000441947 */ /* 0x000fea0003800000 */
[----:B------:R-:W3:Y:S01]  /*104a0*/  LDCU.64 UR12, c[0x0][0x3e0] ;  /* 0x00007c00ff0c77ac */ /* 0x000ee20008000a00 */
[----:B0-----:R-:W-:Y:S01]  /*104b0*/  MOV R6, R18 ;  /* 0x0000001200067202 */ /* 0x001fe20000000f00 */
[----:B------:R-:W-:Y:S01]  /*104c0*/  FADD.FTZ R49, R49, -UR5 ;  /* 0x8000000531317e21 */ /* 0x000fe20008010000 */
[----:B------:R-:W-:Y:S01]  /*104d0*/  MOV R7, R21 ;  /* 0x0000001500077202 */ /* 0x000fe20000000f00 */
[----:B------:R-:W0:Y:S01]  /*104e0*/  LDCU.64 UR16, c[0x0][0x380] ;  /* 0x00007000ff1077ac */ /* 0x000e220008000a00 */
[----:B------:R-:W-:Y:S01]  /*104f0*/  FADD.FTZ R50, R50, -UR5 ;  /* 0x8000000532327e21 */ /* 0x000fe20008010000 */
[----:B------:R-:W-:-:S03]  /*10500*/  FMUL.FTZ R49, R49, UR6 ;  /* 0x0000000631317c20 */ /* 0x000fc60008410000 */
[----:B------:R-:W-:-:S04]  /*10510*/  FMUL.FTZ R50, R50, UR6 ;  /* 0x0000000632327c20 */ /* 0x000fc80008410000 */
[----:B------:R-:W-:Y:S01]  /*10520*/  FFMA.FTZ R11, R14, R50, R15 ;  /* 0x000000320e0b7223 */ /* 0x000fe2000001000f */
[----:B---3--:R-:W-:Y:S02]  /*10530*/  IMAD R10, R17, UR12, RZ ;  /* 0x0000000c110a7c24 */ /* 0x008fe4000f8e02ff */
[----:B-12---:R-:W-:-:S04]  /*10540*/  IMAD.WIDE.U32 R8, R3, UR12, R6 ;  /* 0x0000000c03087c25 */ /* 0x006fc8000f8e0006 */
[----:B------:R-:W-:Y:S01]  /*10550*/  IMAD R3, R3, UR13, R10 ;  /* 0x0000000d03037c24 */ /* 0x000fe2000f8e020a */
[----:B0-----:R-:W-:Y:S01]  /*10560*/  LEA R6, P1, R8, UR16, 0x2 ;  /* 0x0000001008067c11 */ /* 0x001fe2000f8210ff */
[----:B------:R-:W-:Y:S02]  /*10570*/  FFMA.FTZ R10, R13, R49, R24 ;  /* 0x000000310d0a7223 */ /* 0x000fe40000010018 */
[----:B------:R-:W-:-:S05]  /*10580*/  IMAD.IADD R3, R9, 0x1, R3 ;  /* 0x0000000109037824 */ /* 0x000fca00078e0203 */
[----:B------:R-:W-:-:S05]  /*10590*/  LEA.HI.X R7, R8, UR17, R3, 0x2, P1 ;  /* 0x0000001108077c11 */ /* 0x000fca00088f1403 */
[----:B------:R3:W-:Y:S02]  /*105a0*/  STG.E.64 desc[UR14][R6.64], R10 ;  /* 0x0000000a06007986 */ /* 0x0007e4000c101b0e */
.L_x_4445:
[----:B------:R-:W-:Y:S05]  /*105b0*/  BSYNC.RECONVERGENT B0 ;  /* 0x0000000000007941 */ /* 0x000fea0003800200 */
.L_x_4444:
[----:B------:R-:W-:Y:S04]  /*105c0*/  BSSY.RECONVERGENT B0, `(.L_x_4446) ;  /* 0x0000013000007945 */ /* 0x000fe80003800200 */
[----:B------:R-:W-:Y:S05]  /*105d0*/  @P5 BRA `(.L_x_4447) ;  /* 0x0000000000445947 */ /* 0x000fea0003800000 */
[----:B------:R-:W4:Y:S01]  /*105e0*/  LDCU.64 UR12, c[0x0][0x3e0] ;  /* 0x00007c00ff0c77ac */ /* 0x000f220008000a00 */
[----:B0--3--:R-:W-:Y:S01]  /*105f0*/  MOV R6, R18 ;  /* 0x0000001200067202 */ /* 0x009fe20000000f00 */
        /* <DEDUP_REMOVED lines=9> */
[----:B-12---:R-:W-:-:S04]  /*10690*/  IMAD.WIDE.U32 R8, R23, UR12, R6 ;  /* 0x0000000c17087c25 */ /* 0x006fc8000f8e0006 */
[----:B------:R-:W-:Y:S01]  /*106a0*/  IMAD R23, R23, UR13, R22 ;  /* 0x0000000d17177c24 */ /* 0x000fe2000f8e0216 */
[----:B0-----:R-:W-:-:S03]  /*106b0*/  LEA R6, P1, R8, UR16, 0x2 ;  /* 0x0000001008067c11 */ /* 0x001fc6000f8210ff */
[----:B------:R-:W-:-:S05]  /*106c0*/  IMAD.IADD R23, R9, 0x1, R23 ;  /* 0x0000000109177824 */ /* 0x000fca00078e0217 */
[----:B------:R-:W-:-:S05]  /*106d0*/  LEA.HI.X R7, R8, UR17, R23, 0x2, P1 ;  /* 0x0000001108077c11 */ /* 0x000fca00088f1417 */
[----:B------:R4:W-:Y:S02]  /*106e0*/  STG.E.64 desc[UR14][R6.64], R10 ;  /* 0x0000000a06007986 */ /* 0x0009e4000c101b0e */
.L_x_4447:
[----:B------:R-:W-:Y:S05]  /*106f0*/  BSYNC.RECONVERGENT B0 ;  /* 0x0000000000007941 */ /* 0x000fea0003800200 */
.L_x_4446:
[----:B------:R-:W-:Y:S04]  /*10700*/  BSSY.RECONVERGENT B0, `(.L_x_4448) ;  /* 0x0000013000007945 */ /* 0x000fe80003800200 */
[----:B------:R-:W-:Y:S05]  /*10710*/  @P2 BRA `(.L_x_4449) ;  /* 0x0000000000442947 */ /* 0x000fea0003800000 */
[----:B------:R-:W5:Y:S01]  /*10720*/  LDCU.64 UR12, c[0x0][0x3e0] ;  /* 0x00007c00ff0c77ac */ /* 0x000f620008000a00 */
[----:B0--34-:R-:W-:Y:S01]  /*10730*/  MOV R6, R18 ;  /* 0x0000001200067202 */ /* 0x019fe20000000f00 */
        /* <DEDUP_REMOVED lines=8> */
[----:B-----5:R-:W-:Y:S02]  /*107c0*/  IMAD R26, R26, UR12, RZ ;  /* 0x0000000c1a1a7c24 */ /* 0x020fe4000f8e02ff */
[----:B-12---:R-:W-:-:S04]  /*107d0*/  IMAD.WIDE.U32 R8, R25, UR12, R6 ;  /* 0x0000000c19087c25 */ /* 0x006fc8000f8e0006 */
[----:B------:R-:W-:Y:S01]  /*107e0*/  IMAD R25, R25, UR13, R26 ;  /* 0x0000000d19197c24 */ /* 0x000fe2000f8e021a */
[----:B0-----:R-:W-:-:S03]  /*107f0*/  LEA R6, P1, R8, UR16, 0x2 ;  /* 0x0000001008067c11 */ /* 0x001fc6000f8210ff */
[----:B------:R-:W-:-:S05]  /*10800*/  IMAD.IADD R25, R9, 0x1, R25 ;  /* 0x0000000109197824 */ /* 0x000fca00078e0219 */
[----:B------:R-:W-:-:S05]  /*10810*/  LEA.HI.X R7, R8, UR17, R25, 0x2, P1 ;  /* 0x0000001108077c11 */ /* 0x000fca00088f1419 */
[----:B------:R0:W-:Y:S02]  /*10820*/  STG.E.64 desc[UR14][R6.64], R10 ;  /* 0x0000000a06007986 */ /* 0x0001e4000c101b0e */
.L_x_4449:
[----:B------:R-:W-:Y:S05]  /*10830*/  BSYNC.RECONVERGENT B0 ;  /* 0x0000000000007941 */ /* 0x000fea0003800200 */
.L_x_4448:
        /* <DEDUP_REMOVED lines=19> */
.L_x_4451:
[----:B------:R-:W-:Y:S05]  /*10970*/  BSYNC.RECONVERGENT B0 ;  /* 0x0000000000007941 */ /* 0x000fea0003800200 */
.L_x_4450:
[----:B------:R-:W-:Y:S01]  /*10980*/  ISETP.GE.U32.AND P4, PT, R4, UR10, PT ;  /* 0x0000000a04007c0c */ /* 0x000fe2000bf86070 */
[C---:B------:R-:W-:Y:S01]  /*10990*/  VIADD R25, R16.reuse, 0x1f8 ;  /* 0x000001f810197836 */ /* 0x040fe20000000000 */
[----:B------:R-:W-:Y:S01]  /*109a0*/  SHF.R.S32.HI R3, RZ, 0x1f, R4 ;  /* 0x0000001fff037819 */ /* 0x000fe20000011404 */
[----:B------:R-:W-:Y:S01]  /*109b0*/  BSSY.RECONVERGENT B0, `(.L_x_4452) ;  /* 0x0000022000007945 */ /* 0x000fe20003800200 */
[C---:B0--34-:R-:W-:Y:S02]  /*109c0*/  IADD3 R11, PT, PT, R16.reuse, 0x1e8, RZ ;  /* 0x000001e8100b7810 */ /* 0x059fe40007ffe0ff */
        /* <DEDUP_REMOVED lines=23> */
[----:B-12---:R-:W-:-:S03]  /*10b40*/  FFMA.FTZ R8, R13, R59, R24 ;  /* 0x0000003b0d087223 */ /* 0x006fc60000010018 */
[----:B------:R-:W-:Y:S01]  /*10b50*/  FFMA.FTZ R9, R14, R60, R15 ;  /* 0x0000003c0e097223 */ /* 0x000fe2000001000f */
[----:B0-----:R-:W-:Y:S02]  /*10b60*/  IMAD R3, R3, UR12, RZ ;  /* 0x0000000c03037c24 */ /* 0x001fe4000f8e02ff */
[----:B------:R-:W-:-:S04]  /*10b70*/  IMAD.WIDE.U32 R6, R4, UR12, R6 ;  /* 0x0000000c04067c25 */ /* 0x000fc8000f8e0006 */
[----:B------:R-:W-:Y:S01]  /*10b80*/  IMAD R3, R4, UR13, R3 ;  /* 0x0000000d04037c24 */ /* 0x000fe2000f8e0203 */
[----:B---3--:R-:W-:-:S03]  /*10b90*/  LEA R4, P4, R6, UR16, 0x2 ;  /* 0x0000001006047c11 */ /* 0x008fc6000f8810ff */
[----:B------:R-:W-:-:S05]  /*10ba0*/  IMAD.IADD R3, R7, 0x1, R3 ;  /* 0x0000000107037824 */ /* 0x000fca00078e0203 */
[----:B------:R-:W-:-:S05]  /*10bb0*/  LEA.HI.X R5, R6, UR17, R3, 0x2, P4 ;  /* 0x0000001106057c11 */ /* 0x000fca000a0f1403 */
[----:B------:R0:W-:Y:S02]  /*10bc0*/  STG.E.64 desc[UR14][R4.64], R8 ;  /* 0x0000000804007986 */ /* 0x0001e4000c101b0e */
.L_x_4453:
[----:B------:R-:W-:Y:S05]  /*10bd0*/  BSYNC.RECONVERGENT B0 ;  /* 0x0000000000007941 */ /* 0x000fea0003800200 */
.L_x_4452:
        /* <DEDUP_REMOVED lines=19> */
.L_x_4455:
[----:B------:R-:W-:Y:S05]  /*10d10*/  BSYNC.RECONVERGENT B0 ;  /* 0x0000000000007941 */ /* 0x000fea0003800200 */
.L_x_4454:
[----:B------:R-:W-:Y:S04]  /*10d20*/  BSSY.RECONVERGENT B0, `(.L_x_4456) ;  /* 0x0000013000007945 */ /* 0x000fe80003800200 */
[----:B------:R-:W-:Y:S05]  /*10d30*/  @P5 BRA `(.L_x_4457) ;  /* 0x0000000000445947 */ /* 0x000fea0003800000 */
[----:B------:R-:W4:Y:S01]  /*10d40*/  LDCU.64 UR12, c[0x0][0x3e0] ;  /* 0x00007c00ff0c77ac */ /* 0x000f220008000a00 */
[----:B---3--:R-:W-:Y:S01]  /*10d50*/  MOV R2, R18 ;  /* 0x0000001200027202 */ /* 0x008fe20000000f00 */
[----:B------:R-:W-:Y:S01]  /*10d60*/  FADD.FTZ R64, R64, -UR5 ;  /* 0x8000000540407e21 */ /* 0x000fe20008010000 */
[----:B------:R-:W-:Y:S01]  /*10d70*/  MOV R3, R21 ;  /* 0x0000001500037202 */ /* 0x000fe20000000f00 */
[----:B------:R-:W3:Y:S01]  /*10d80*/  LDCU.64 UR16, c[0x0][0x380] ;  /* 0x00007000ff1077ac */ /* 0x000ee20008000a00 */
[----:B------:R-:W-:Y:S01]  /*10d90*/  FADD.FTZ R63, R63, -UR5 ;  /* 0x800000053f3f7e21 */ /* 0x000fe20008010000 */
[----:B------:R-:W-:-:S03]  /*10da0*/  FMUL.FTZ R64, R64, UR6 ;  /* 0x0000000640407c20 */ /* 0x000fc60008410000 */
[----:B------:R-:W-:Y:S01]  /*10db0*/  FMUL.FTZ R63, R63, UR6 ;  /* 0x000000063f3f7c20 */ /* 0x000fe20008410000 */
[----:B------:R-:W-:-:S03]  /*10dc0*/  FFMA.FTZ R62, R13, R64, R24 ;  /* 0x000000400d3e7223 */ /* 0x000fc60000010018 */
[----:B------:R-:W-:Y:S01]  /*10dd0*/  FFMA.FTZ R63, R14, R63, R15 ;  /* 0x0000003f0e3f7223 */ /* 0x000fe2000001000f */
[----:B----4-:R-:W-:Y:S02]  /*10de0*/  IMAD R6, R17, UR12, RZ ;  /* 0x0000000c11067c24 */ /* 0x010fe4000f8e02ff */
[----:B0-----:R-:W-:-:S04]  /*10df0*/  IMAD.WIDE.U32 R4, R11, UR12, R2 ;  /* 0x0000000c0b047c25 */ /* 0x001fc8000f8e0002 */
[----:B------:R-:W-:Y:S01]  /*10e00*/  IMAD R11, R11, UR13, R6 ;  /* 0x0000000d0b0b7c24 */ /* 0x000fe2000f8e0206 */
[----:B---3--:R-:W-:-:S03]  /*10e10*/  LEA R2, P1, R4, UR16, 0x2 ;  /* 0x0000001004027c11 */ /* 0x008fc6000f8210ff */
[----:B------:R-:W-:-:S05]  /*10e20*/  IMAD.IADD R11, R5, 0x1, R11 ;  /* 0x00000001050b7824 */ /* 0x000fca00078e020b */
[----:B------:R-:W-:-:S05]  /*10e30*/  LEA.HI.X R3, R4, UR17, R11, 0x2, P1 ;  /* 0x0000001104037c11 */ /* 0x000fca00088f140b */
[----:B------:R4:W-:Y:S02]  /*10e40*/  STG.E.64 desc[UR14][R2.64], R62 ;  /* 0x0000003e02007986 */ /* 0x0009e4000c101b0e */
.L_x_4457:
[----:B------:R-:W-:Y:S05]  /*10e50*/  BSYNC.RECONVERGENT B0 ;  /* 0x0000000000007941 */ /* 0x000fea0003800200 */
.L_x_4456:
[----:B------:R-:W-:Y:S04]  /*10e60*/  BSSY.RECONVERGENT B0, `(.L_x_4458) ;  /* 0x0000013000007945 */ /* 0x000fe80003800200 */
[----:B------:R-:W-:Y:S05]  /*10e70*/  @P2 BRA `(.L_x_4459) ;  /* 0x0000000000442947 */ /* 0x000fea0003800000 */
[----:B------:R-:W5:Y:S01]  /*10e80*/  LDCU.64 UR12, c[0x0][0x3e0] ;  /* 0x00007c00ff0c77ac */ /* 0x000f620008000a00 */
[----:B---34-:R-:W-:Y:S01]  /*10e90*/  MOV R2, R18 ;  /* 0x0000001200027202 */ /* 0x018fe20000000f00 */
        /* <DEDUP_REMOVED lines=8> */
[----:B-----5:R-:W-:Y:S02]  /*10f20*/  IMAD R22, R22, UR12, RZ ;  /* 0x0000000c16167c24 */ /* 0x020fe4000f8e02ff */
[----:B0-----:R-:W-:-:S04]  /*10f30*/  IMAD.WIDE.U32 R4, R23, UR12, R2 ;  /* 0x0000000c17047c25 */ /* 0x001fc8000f8e0002 */
[----:B------:R-:W-:Y:S01]  /*10f40*/  IMAD R23, R23, UR13, R22 ;  /* 0x0000000d17177c24 */ /* 0x000fe2000f8e0216 */
[----:B---3--:R-:W-:-:S03]  /*10f50*/  LEA R2, P1, R4, UR16, 0x2 ;  /* 0x0000001004027c11 */ /* 0x008fc6000f8210ff */
[----:B------:R-:W-:-:S05]  /*10f60*/  IMAD.IADD R23, R5, 0x1, R23 ;  /* 0x0000000105177824 */ /* 0x000fca00078e0217 */
[----:B------:R-:W-:-:S05]  /*10f70*/  LEA.HI.X R3, R4, UR17, R23, 0x2, P1 ;  /* 0x0000001104037c11 */ /* 0x000fca00088f1417 */
[----:B------:R0:W-:Y:S02]  /*10f80*/  STG.E.64 desc[UR14][R2.64], R6 ;  /* 0x0000000602007986 */ /* 0x0001e4000c101b0e */
.L_x_4459:
[----:B------:R-:W-:Y:S05]  /*10f90*/  BSYNC.RECONVERGENT B0 ;  /* 0x0000000000007941 */ /* 0x000fea0003800200 */
.L_x_4458:
[----:B------:R-:W-:Y:S04]  /*10fa0*/  BSSY.RECONVERGENT B0, `(.L_x_4333) ;  /* 0x0000012000007945 */ /* 0x000fe80003800200 */
[----:B------:R-:W-:Y:S05]  /*10fb0*/  @P3 BRA `(.L_x_4460) ;  /* 0x0000000000403947 */ /* 0x000fea0003800000 */
[----:B------:R-:W5:Y:S01]  /*10fc0*/  LDCU.64 UR10, c[0x0][0x3e0] ;  /* 0x00007c00ff0a77ac */ /* 0x000f620008000a00 */
[----:B------:R-:W-:Y:S01]  /*10fd0*/  MOV R19, R21 ;  /* 0x0000001500137202 */ /* 0x000fe20000000f00 */
[----:B------:R-:W-:Y:S01]  /*10fe0*/  FADD.FTZ R67, R67, -UR5 ;  /* 0x8000000543437e21 */ /* 0x000fe20008010000 */
[----:B------:R-:W-:Y:S01]  /*10ff0*/  FADD.FTZ R68, R68, -UR5 ;  /* 0x8000000544447e21 */ /* 0x000fe20008010000 */
[----:B------:R-:W0:Y:S02]  /*11000*/  LDCU.64 UR12, c[0x0][0x380] ;  /* 0x00007000ff0c77ac */ /* 0x000e240008000a00 */
[----:B------:R-:W-:Y:S01]  /*11010*/  FMUL.FTZ R67, R67, UR6 ;  /* 0x0000000643437c20 */ /* 0x000fe20008410000 */
[----:B------:R-:W-:-:S03]  /*11020*/  FMUL.FTZ R68, R68, UR6 ;  /* 0x0000000644447c20 */ /* 0x000fc60008410000 */
[----:B------:R-:W-:Y:S01]  /*11030*/  FFMA.FTZ R24, R13, R67, R24 ;  /* 0x000000430d187223 */ /* 0x000fe20000010018 */
[----:B-----5:R-:W-:Y:S02]  /*11040*/  IMAD R26, R26, UR10, RZ ;  /* 0x0000000a1a1a7c24 */ /* 0x020fe4000f8e02ff */
[----:B------:R-:W-:-:S04]  /*11050*/  IMAD.WIDE.U32 R18, R25, UR10, R18 ;  /* 0x0000000a19127c25 */ /* 0x000fc8000f8e0012 */
[----:B------:R-:W-:Y:S01]  /*11060*/  IMAD R25, R25, UR11, R26 ;  /* 0x0000000b19197c24 */ /* 0x000fe2000f8e021a */
[----:B0--34-:R-:W-:-:S04]  /*11070*/  LEA R2, P1, R18, UR12, 0x2 ;  /* 0x0000000c12027c11 */ /* 0x019fc8000f8210ff */
[----:B------:R-:W-:-:S04]  /*11080*/  IADD3 R25, PT, PT, R19, R25, RZ ;  /* 0x0000001913197210 */ /* 0x000fc80007ffe0ff */
[----:B------:R-:W-:Y:S01]  /*11090*/  LEA.HI.X R3, R18, UR13, R25, 0x2, P1 ;  /* 0x0000000d12037c11 */ /* 0x000fe200088f1419 */
[----:B------:R-:W-:-:S05]  /*110a0*/  FFMA.FTZ R25, R14, R68, R15 ;  /* 0x000000440e197223 */ /* 0x000fca000001000f */
[----:B------:R0:W-:Y:S02]  /*110b0*/  STG.E.64 desc[UR14][R2.64], R24 ;  /* 0x0000001802007986 */ /* 0x0001e4000c101b0e */
.L_x_4460:
[----:B------:R-:W-:Y:S05]  /*110c0*/  BSYNC.RECONVERGENT B0 ;  /* 0x0000000000007941 */ /* 0x000fea0003800200 */
.L_x_4333:
        /* <DEDUP_REMOVED lines=9> */
.L_x_4462:
        /* <DEDUP_REMOVED lines=10> */
.L_x_4947:


//--------------------- .text._Z35group_norm_nhwc_fwd_one_pass_kernelI11Fp32IOFp16WLi64ELi112ELi448EEv26Group_norm_nhwc_fwd_params --------------------------
	.section	.text._Z35group_norm_nhwc_fwd_one_pass_kernelI11Fp32IOFp16WLi64ELi112ELi448EEv26Group_norm_nhwc_fwd_params,"ax",@progbits
	.align	128
        .global         _Z35group_norm_nhwc_fwd_one_pass_kernelI11Fp32IOFp16WLi64ELi112ELi448EEv26Group_norm_nhwc_fwd_params
        .type           _Z35group_norm_nhwc_fwd_one_pass_kernelI11Fp32IOFp16WLi64ELi112ELi448EEv26Group_norm_nhwc_fwd_params,@function
        .size           _Z35group_norm_nhwc_fwd_one_pass_kernelI11Fp32IOFp16WLi64ELi112ELi448EEv26Group_norm_nhwc_fwd_params,(.L_x_4948 - _Z35group_norm_nhwc_fwd_one_pass_kernelI11Fp32IOFp16WLi64ELi112ELi448EEv26Group_norm_nhwc_fwd_params)
        .other          _Z35group_norm_nhwc_fwd_one_pass_kernelI11Fp32IOFp16WLi64ELi112ELi448EEv26Group_norm_nhwc_fwd_params,@"STO_CUDA_ENTRY STV_DEFAULT"
_Z35group_norm_nhwc_fwd_one_pass_kernelI11Fp32IOFp16WLi64ELi112ELi448EEv26Group_norm_nhwc_fwd_params:
.text._Z35group_norm_nhwc_fwd_one_pass_kernelI11Fp32IOFp16WLi64ELi112ELi448EEv26Group_norm_nhwc_fwd_params:
        /* <DEDUP_REMOVED lines=41> */
.L_x_4506:
        /* <DEDUP_REMOVED lines=232> */
.L_x_4464:
[----:B------:R-:W-:Y:S05]  /*1110*/  BSYNC.RECONVERGENT B0 ;  /* 0x0000000000007941 */ /* 0x000fea0003800200 */
.L_x_4463:
        /* <DEDUP_REMOVED lines=39> */
.L_x_4466:
[----:B------:R-:W-:Y:S05]  /*1390*/  BSYNC.RECONVERGENT B0 ;  /* 0x0000000000007941 */ /* 0x000fea0003800200 */
.L_x_4465:
        /* <DEDUP_REMOVED lines=26> */
.L_x_4469:
[----:B---3--:R-:W2:Y:S04]  /*1540*/  LDG.E.STRONG.GPU R18, desc[UR6][R16.64] ;  /* 0x0000000610127981 */ /* 0x008ea8000c1ef900 */
[----:B--2---:R-:W-:Y:S01]  /*1550*/  CCTL.IVALL ;  /* 0x00000000ff00798f */ /* 0x004fe20002000000 */
[----:B------:R-:W-:Y:S05]  /*1560*/  YIELD ;  /* 0x0000000000007946 */ /* 0x000fea0003800000 */
[----:B------:R-:W-:-:S13]  /*1570*/  ISETP.NE.AND P1, PT, R18, R23, PT ;  /* 0x000000171200720c */ /* 0x000fda0003f25270 */
[----:B------:R-:W-:Y:S05]  /*1580*/  @P1 BRA `(.L_x_4469) ;  /* 0xfffffffc00ec1947 */ /* 0x000fea000383ffff */
.L_x_4468:
        /* <DEDUP_REMOVED lines=14> */
.L_x_4471:
        /* <DEDUP_REMOVED lines=62> */
.L_x_4470:
        /* <DEDUP_REMOVED lines=36> */
.L_x_4472:
        /* <DEDUP_REMOVED lines=18> */
.L_x_4473:
        /* <DEDUP_REMOVED lines=9> */
.L_x_4474:
[----:B------:R-:W-:Y:S05]  /*1e40*/  BSYNC.RECONVERGENT B0 ;  /* 0x0000000000007941 */ /* 0x000fea0003800200 */
.L_x_4467:
        /* <DEDUP_REMOVED lines=69> */
.L_x_4478:
[----:B------:R-:W-:Y:S05]  /*22a0*/  BSYNC.RECONVERGENT B1 ;  /* 0x0000000000017941 */ /* 0x000fea0003800200 */
.L_x_4477:
        /* <DEDUP_REMOVED lines=19> */
.L_x_4480:
[----:B------:R-:W-:Y:S05]  /*23e0*/  BSYNC.RECONVERGENT B1 ;  /* 0x0000000000017941 */ /* 0x000fea0003800200 */
.L_x_4479:
        /* <DEDUP_REMOVED lines=29> */
.L_x_4482:
[----:B------:R-:W-:Y:S05]  /*25c0*/  BSYNC.RECONVERGENT B1 ;  /* 0x0000000000017941 */ /* 0x000fea0003800200 */
.L_x_4481:
        /* <DEDUP_REMOVED lines=19> */
.L_x_4484:
[----:B------:R-:W-:Y:S05]  /*2700*/  BSYNC.RECONVERGENT B1 ;  /* 0x0000000000017941 */ /* 0x000fea0003800200 */
.L_x_4483:
        /* <DEDUP_REMOVED lines=19> */
.L_x_4486:
[----:B------:R-:W-:Y:S05]  /*2840*/  BSYNC.RECONVERGENT B1 ;  /* 0x0000000000017941 */ /* 0x000fea0003800200 */
.L_x_4485:
        /* <DEDUP_REMOVED lines=19> */
.L_x_4488:
[----:B------:R-:W-:Y:S05]  /*2980*/  BSYNC.RECONVERGENT B1 ;  /* 0x0000000000017941 */ /* 0x000fea0003800200 */
.L_x_4487:
        /* <DEDUP_REMOVED lines=19> */
.L_x_4490:
[----:B------:R-:W-:Y:S05]  /*2ac0*/  BSYNC.RECONVERGENT B1 ;  /* 0x0000000000017941 */ /* 0x000fea0003800200 */
.L_x_4489:
        /* <DEDUP_REMOVED lines=19> */
.L_x_4476:
        /* <DEDUP_REMOVED lines=36> */
.L_x_4493:
[----:B------:R-:W-:Y:S05]  /*2e40*/  BSYNC.RECONVERGENT B1 ;  /* 0x0000000000017941 */ /* 0x000fea0003800200 */
.L_x_4492:
        /* <DEDUP_REMOVED lines=29> */
.L_x_4495:
[----:B------:R-:W-:Y:S05]  /*3020*/  BSYNC.RECONVERGENT B1 ;  /* 0x0000000000017941 */ /* 0x000fea0003800200 */
.L_x_4494:
        /* <DEDUP_REMOVED lines=39> */
.L_x_4497:
[----:B------:R-:W-:Y:S05]  /*32a0*/  BSYNC.RECONVERGENT B1 ;  /* 0x0000000000017941 */ /* 0x000fea0003800200 */
.L_x_4496:
        /* <DEDUP_REMOVED lines=29> */
.L_x_4499:
[----:B------:R-:W-:Y:S05]  /*3480*/  BSYNC.RECONVERGENT B1 ;  /* 0x0000000000017941 */ /* 0x000fea0003800200 */
.L_x_4498:
        /* <DEDUP_REMOVED lines=29> */
.L_x_4501:
[----:B------:R-:W-:Y:S05]  /*3660*/  BSYNC.RECONVERGENT B1 ;  /* 0x0000000000017941 */ /* 0x000fea0003800200 */
.L_x_4500:
        /* <DEDUP_REMOVED lines=29> */
.L_x_4503:
[----:B------:R-:W-:Y:S05]  /*3840*/  BSYNC.RECONVERGENT B1 ;  /* 0x0000000000017941 */ /* 0x000fea0003800200 */
.L_x_4502:
        /* <DEDUP_REMOVED lines=29> */
.L_x_4505:
[----:B------:R-:W-:Y:S05]  /*3a20*/  BSYNC.RECONVERGENT B1 ;  /* 0x0000000000017941 */ /* 0x000fea0003800200 */
.L_x_4504:
        /* <DEDUP_REMOVED lines=27> */
.L_x_4491:
[----:B------:R-:W-:Y:S05]  /*3be0*/  BSYNC.RECONVERGENT B0 ;  /* 0x0000000000007941 */ /* 0x000fea0003800200 */
.L_x_4475:
        /* <DEDUP_REMOVED lines=8> */
.L_x_4507:
        /* <DEDUP_REMOVED lines=9> */
.L_x_4948:


//--------------------- .text._Z35group_norm_nhwc_fwd_one_pass_kernelI11Fp32IOFp16WLi128ELi112ELi448EEv26Group_norm_nhwc_fwd_params --------------------------
	.section	.text._Z35group_norm_nhwc_fwd_one_pass_kernelI11Fp32IOFp16WLi128ELi112ELi448EEv26Group_norm_nhwc_fwd_params,"ax",@progbits
	.align	128
        .global         _Z35group_norm_nhwc_fwd_one_pass_kernelI11Fp32IOFp16WLi128ELi112ELi448EEv26Group_norm_nhwc_fwd_params
        .type           _Z35group_norm_nhwc_fwd_one_pass_kernelI11Fp32IOFp16WLi128ELi112ELi448EEv26Group_norm_nhwc_fwd_params,@function
        .size           _Z35group_norm_nhwc_fwd_one_pass_kernelI11Fp32IOFp16WLi128ELi112ELi448EEv26Group_norm_nhwc_fwd_params,(.L_x_4949 - _Z35group_norm_nhwc_fwd_one_pass_kernelI11Fp32IOFp16WLi128ELi112ELi448EEv26Group_norm_nhwc_fwd_params)
        .other          _Z35group_norm_nhwc_fwd_one_pass_kernelI11Fp32IOFp16WLi128ELi112ELi448EEv26Group_norm_nhwc_fwd_params,@"STO_CUDA_ENTRY STV_DEFAULT"
_Z35group_norm_nhwc_fwd_one_pass_kernelI11Fp32IOFp16WLi128ELi112ELi448EEv26Group_norm_nhwc_fwd_params:
.text._Z35group_norm_nhwc_fwd_one_pass_kernelI11Fp32IOFp16WLi128ELi112ELi448EEv26Group_norm_nhwc_fwd_params:
        /* <DEDUP_REMOVED lines=61> */
.L_x_4583:
        /* <DEDUP_REMOVED lines=378> */
.L_x_4509:
[----:B------:R-:W-:Y:S05]  /*1b70*/  BSYNC.RECONVERGENT B0 ;  /* 0x0000000000007941 */ /* 0x000fea0003800200 */
.L_x_4508:
        /* <DEDUP_REMOVED lines=41> */
.L_x_4511:
[----:B------:R-:W-:Y:S05]  /*1e10*/  BSYNC.RECONVERGENT B0 ;  /* 0x0000000000007941 */ /* 0x000fea0003800200 */
.L_x_4510:
        /* <DEDUP_REMOVED lines=24> */
.L_x_4514:
[----:B----4-:R-:W3:Y:S04]  /*1fa0*/  LDG.E.STRONG.GPU R34, desc[UR6][R32.64] ;  /* 0x0000000620227981 */ /* 0x010ee8000c1ef900 */
[----:B---3--:R-:W-:Y:S01]  /*1fb0*/  CCTL.IVALL ;  /* 0x00000000ff00798f */ /* 0x008fe20002000000 */
[----:B------:R-:W-:Y:S05]  /*1fc0*/  YIELD ;  /* 0x0000000000007946 */ /* 0x000fea0003800000 */
[----:B------:R-:W-:-:S13]  /*1fd0*/  ISETP.NE.AND P2, PT, R34, R39, PT ;  /* 0x000000272200720c */ /* 0x000fda0003f45270 */
[----:B------:R-:W-:Y:S05]  /*1fe0*/  @P2 BRA `(.L_x_4514) ;  /* 0xfffffffc00ec2947 */ /* 0x000fea000383ffff */
.L_x_4513:
        /* <DEDUP_REMOVED lines=15> */
.L_x_4516:
        /* <DEDUP_REMOVED lines=60> */
.L_x_4515:
        /* <DEDUP_REMOVED lines=35> */
.L_x_4517:
        /* <DEDUP_REMOVED lines=18> */
.L_x_4518:
        /* <DEDUP_REMOVED lines=9> */
.L_x_4519:
[----:B------:R-:W-:Y:S05]  /*2880*/  BSYNC.RECONVERGENT B0 ;  /* 0x0000000000007941 */ /* 0x000fea0003800200 */
.L_x_4512:
        /* <DEDUP_REMOVED lines=64> */
.L_x_4523:
[----:B------:R-:W-:Y:S05]  /*2c90*/  BSYNC.RECONVERGENT B1 ;  /* 0x0000000000017941 */ /* 0x000fea0003800200 */
.L_x_4522:
        /* <DEDUP_REMOVED lines=19> */
.L_x_4525:
[----:B------:R-:W-:Y:S05]  /*2dd0*/  BSYNC.RECONVERGENT B1 ;  /* 0x0000000000017941 */ /* 0x000fea0003800200 */
.L_x_4524:
        /* <DEDUP_REMOVED lines=27> */
.L_x_4527:
[----:B------:R-:W-:Y:S05]  /*2f90*/  BSYNC.RECONVERGENT B1 ;  /* 0x0000000000017941 */ /* 0x000fea0003800200 */
.L_x_4526:
        /* <DEDUP_REMOVED lines=19> */
.L_x_4529:
[----:B------:R-:W-:Y:S05]  /*30d0*/  BSYNC.RECONVERGENT B1 ;  /* 0x0000000000017941 */ /* 0x000fea0003800200 */
.L_x_4528:
        /* <DEDUP_REMOVED lines=19> */
.L_x_4531:
[----:B------:R-:W-:Y:S05]  /*3210*/  BSYNC.RECONVERGENT B1 ;  /* 0x0000000000017941 */ /* 0x000fea0003800200 */
.L_x_4530:
        /* <DEDUP_REMOVED lines=19> */
.L_x_4533:
[----:B------:R-:W-:Y:S05]  /*3350*/  BSYNC.RECONVERGENT B1 ;  /* 0x0000000000017941 */ /* 0x000fea0003800200 */
.L_x_4532:
        /* <DEDUP_REMOVED lines=27> */
.L_x_4535:
[----:B------:R-:W-:Y:S05]  /*3510*/  BSYNC.RECONVERGENT B1 ;  /* 0x0000000000017941 */ /* 0x000fea0003800200 */
.L_x_4534:
        /* <DEDUP_REMOVED lines=19> */
.L_x_4537:
[----:B------:R-:W-:Y:S05]  /*3650*/  BSYNC.RECONVERGENT B1 ;  /* 0x0000000000017941 */ /* 0x000fea0003800200 */
.L_x_4536:
        /* <DEDUP_REMOVED lines=19> */
.L_x_4539:
[----:B------:R-:W-:Y:S05]  /*3790*/  BSYNC.RECONVERGENT B1 ;  /* 0x0000000000017941 */ /* 0x000fea0003800200 */
.L_x_4538:
        /* <DEDUP_REMOVED lines=19> */
.L_x_4541:
[----:B------:R-:W-:Y:S05]  /*38d0*/  BSYNC.RECONVERGENT B1 ;  /* 0x0000000000017941 */ /* 0x000fea0003800200 */
.L_x_4540:
        /* <DEDUP_REMOVED lines=29> */
.L_x_4543:
[----:B------:R-:W-:Y:S05]  /*3ab0*/  BSYNC.RECONVERGENT B1 ;  /* 0x0000000000017941 */ /* 0x000fea0003800200 */
.L_x_4542:
        /* <DEDUP_REMOVED lines=19> */
.L_x_4545:
[----:B------:R-:W-:Y:S05]  /*3bf0*/  BSYNC.RECONVERGENT B1 ;  /* 0x0000000000017941 */ /* 0x000fea0003800200 */
.L_x_4544:
        /* <DEDUP_REMOVED lines=19> */
.L_x_4547:
[----:B------:R-:W-:Y:S05]  /*3d30*/  BSYNC.RECONVERGENT B1 ;  /* 0x0000000000017941 */ /* 0x000fea0003800200 */
.L_x_4546:
        /* <DEDUP_REMOVED lines=19> */
.L_x_4549:
[----:B------:R-:W-:Y:S05]  /*3e70*/  BSYNC.RECONVERGENT B1 ;  /* 0x0000000000017941 */ /* 0x000fea0003800200 */
.L_x_4548:
        /* <DEDUP_REMOVED lines=19> */
.L_x_4551:
[----:B------:R-:W-:Y:S05]  /*3fb0*/  BSYNC.RECONVERGENT B1 ;  /* 0x0000000000017941 */ /* 0x000fea0003800200 */
.L_x_4550:
        /* <DEDUP_REMOVED lines=18> */
.L_x_4521:
        /* <DEDUP_REMOVED lines=34> */
.L_x_4554:
[----:B------:R-:W-:Y:S05]  /*4300*/  BSYNC.RECONVERGENT B1 ;  /* 0x0000000000017941 */ /* 0x000fea0003800200 */
.L_x_4553:
        /* <DEDUP_REMOVED lines=29> */
.L_x_4556:
[----:B------:R-:W-:Y:S05]  /*44e0*/  BSYNC.RECONVERGENT B1 ;  /* 0x0000000000017941 */ /* 0x000fea0003800200 */
.L_x_4555:
        /* <DEDUP_REMOVED lines=37> */
.L_x_4558:
[----:B------:R-:W-:Y:S05]  /*4740*/  BSYNC.RECONVERGENT B1 ;  /* 0x0000000000017941 */ /* 0x000fea0003800200 */
.L_x_4557:
        /* <DEDUP_REMOVED lines=29> */
.L_x_4560:
[----:B------:R-:W-:Y:S05]  /*4920*/  BSYNC.RECONVERGENT B1 ;  /* 0x0000000000017941 */ /* 0x000fea0003800200 */
.L_x_4559:
        /* <DEDUP_REMOVED lines=29> */
.L_x_4562:
[----:B------:R-:W-:Y:S05]  /*4b00*/  BSYNC.RECONVERGENT B1 ;  /* 0x0000000000017941 */ /* 0x000fea0003800200 */
.L_x_4561:
        /* <DEDUP_REMOVED lines=29> */
.L_x_4564:
[----:B------:R-:W-:Y:S05]  /*4ce0*/  BSYNC.RECONVERGENT B1 ;  /* 0x0000000000017941 */ /* 0x000fea0003800200 */
.L_x_4563:
        /* <DEDUP_REMOVED lines=37> */
.L_x_4566:
[----:B------:R-:W-:Y:S05]  /*4f40*/  BSYNC.RECONVERGENT B1 ;  /* 0x0000000000017941 */ /* 0x000fea0003800200 */
.L_x_4565:
        /* <DEDUP_REMOVED lines=29> */
.L_x_4568:
[----:B------:R-:W-:Y:S05]  /*5120*/  BSYNC.RECONVERGENT B1 ;  /* 0x0000000000017941 */ /* 0x000fea0003800200 */
.L_x_4567:
        /* <DEDUP_REMOVED lines=29> */
.L_x_4570:
[----:B------:R-:W-:Y:S05]  /*5300*/  BSYNC.RECONVERGENT B1 ;  /* 0x0000000000017941 */ /* 0x000fea0003800200 */
.L_x_4569:
        /* <DEDUP_REMOVED lines=29> */
.L_x_4572:
[----:B------:R-:W-:Y:S05]  /*54e0*/  BSYNC.RECONVERGENT B1 ;  /* 0x0000000000017941 */ /* 0x000fea0003800200 */
.L_x_4571:
        /* <DEDUP_REMOVED lines=39> */
.L_x_4574:
[----:B------:R-:W-:Y:S05]  /*5760*/  BSYNC.RECONVERGENT B1 ;  /* 0x0000000000017941 */ /* 0x000fea0003800200 */
.L_x_4573:
        /* <DEDUP_REMOVED lines=29> */
.L_x_4576:
[----:B------:R-:W-:Y:S05]  /*5940*/  BSYNC.RECONVERGENT B1 ;  /* 0x0000000000017941 */ /* 0x000fea0003800200 */
.L_x_4575:
        /* <DEDUP_REMOVED lines=29> */
.L_x_4578:
[----:B------:R-:W-:Y:S05]  /*5b20*/  BSYNC.RECONVERGENT B1 ;  /* 0x0000000000017941 */ /* 0x000fea0003800200 */
.L_x_4577:
        /* <DEDUP_REMOVED lines=29> */
.L_x_4580:
[----:B------:R-:W-:Y:S05]  /*5d00*/  BSYNC.RECONVERGENT B1 ;  /* 0x0000000000017941 */ /* 0x000fea0003800200 */
.L_x_4579:
        /* <DEDUP_REMOVED lines=29> */
.L_x_4582:
[----:B------:R-:W-:Y:S05]  /*5ee0*/  BSYNC.RECONVERGENT B1 ;  /* 0x0000000000017941 */ /* 0x000fea0003800200 */
.L_x_4581:
        /* <DEDUP_REMOVED lines=27> */
.L_x_4552:
[----:B------:R-:W-:Y:S05]  /*60a0*/  BSYNC.RECONVERGENT B0 ;  /* 0x0000000000007941 */ /* 0x000fea0003800200 */
.L_x_4520:
        /* <DEDUP_REMOVED lines=8> */
.L_x_4584:
        /* <DEDUP_REMOVED lines=13> */
.L_x_4949:


//--------------------- .text._Z35group_norm_nhwc_fwd_one_pass_kernelI11Fp32IOFp16WLi256ELi112ELi448EEv26Group_norm_nhwc_fwd_params --------------------------
	.section	.text._Z35group_norm_nhwc_fwd_one_pass_kernelI11Fp32IOFp16WLi256ELi112ELi448EEv26Group_norm_nhwc_fwd_params,"ax",@progbits
	.align	128
        .global         _Z35group_norm_nhwc_fwd_one_pass_kernelI11Fp32IOFp16WLi256ELi112ELi448EEv26Group_norm_nhwc_fwd_params
        .type           _Z35group_norm_nhwc_fwd_one_pass_kernelI11Fp32IOFp16WLi256ELi112ELi448EEv26Group_norm_nhwc_fwd_params,@function
        .size           _Z35group_norm_nhwc_fwd_one_pass_kernelI11Fp32IOFp16WLi256ELi112ELi448EEv26Group_norm_nhwc_fwd_params,(.L_x_4950 - _Z35group_norm_nhwc_fwd_one_pass_kernelI11Fp32IOFp16WLi256ELi112ELi448EEv26Group_norm_nhwc_fwd_params)
        .other          _Z35group_norm_nhwc_fwd_one_pass_kernelI11Fp32IOFp16WLi256ELi112ELi448EEv26Group_norm_nhwc_fwd_params,@"STO_CUDA_ENTRY STV_DEFAULT"
_Z35group_norm_nhwc_fwd_one_pass_kernelI11Fp32IOFp16WLi256ELi112ELi448EEv26Group_norm_nhwc_fwd_params:
.text._Z35group_norm_nhwc_fwd_one_pass_kernelI11Fp32IOFp16WLi256ELi112ELi448EEv26Group_norm_nhwc_fwd_params:
        /* <DEDUP_REMOVED lines=53> */
.L_x_4724:
        /* <DEDUP_REMOVED lines=724> */
.L_x_4586:
[----:B------:R-:W-:Y:S05]  /*3090*/  BSYNC.RECONVERGENT B0 ;  /* 0x0000000000007941 */ /* 0x000fea0003800200 */
.L_x_4585:
        /* <DEDUP_REMOVED lines=39> */
.L_x_4588:
[----:B------:R-:W-:Y:S05]  /*3310*/  BSYNC.RECONVERGENT B0 ;  /* 0x0000000000007941 */ /* 0x000fea0003800200 */
.L_x_4587:
        /* <DEDUP_REMOVED lines=27> */
.L_x_4591:
[----:B------:R-:W3:Y:S04]  /*34d0*/  LDG.E.STRONG.GPU R38, desc[UR6][R36.64] ;  /* 0x0000000624267981 */ /* 0x000ee8000c1ef900 */
[----:B---3--:R-:W-:Y:S01]  /*34e0*/  CCTL.IVALL ;  /* 0x00000000ff00798f */ /* 0x008fe20002000000 */
[----:B------:R-:W-:Y:S05]  /*34f0*/  YIELD ;  /* 0x0000000000007946 */ /* 0x000fea0003800000 */
[----:B------:R-:W-:-:S13]  /*3500*/  ISETP.NE.AND P1, PT, R38, R43, PT ;  /* 0x0000002b2600720c */ /* 0x000fda0003f25270 */
[----:B------:R-:W-:Y:S05]  /*3510*/  @P1 BRA `(.L_x_4591) ;  /* 0xfffffffc00ec1947 */ /* 0x000fea000383ffff */
.L_x_4590:
        /* <DEDUP_REMOVED lines=16> */
.L_x_4593:
        /* <DEDUP_REMOVED lines=62> */
.L_x_4592:
        /* <DEDUP_REMOVED lines=38> */
.L_x_4594:
        /* <DEDUP_REMOVED lines=19> */
.L_x_4595:
        /* <DEDUP_REMOVED lines=9> */
.L_x_4596:
[----:B------:R-:W-:Y:S05]  /*3e20*/  BSYNC.RECONVERGENT B0 ;  /* 0x0000000000007941 */ /* 0x000fea0003800200 */
.L_x_4589:
        /* <DEDUP_REMOVED lines=44> */
[----:B0-----:R-:W-:Y:S01]  /*40f0*/  SHF.R.S32.HI R37, RZ, 0x1f, R36 ;  /* 0x0000001fff257819 */ /* 0x001fe20000011424 */
[----:B--2---:R-:W-:Y:S02]  /*4100*/  HADD2.F32 R45, -RZ, R45.H0_H0 ;  /* 0x2000002dff2d7230 */ /* 0x004fe40000004100 */
[----:B---3--:R-:W-:Y:S02]  /*4110*/  HADD2.F32 R46, -RZ, R46.H0_H0 ;  /* 0x2000002eff2e7230 */ /* 0x008fe40000004100 */
[----:B-----5:R-:W-:Y:S02]  /*4120*/  HADD2.F32 R44, -RZ, R44.H0_H0 ;  /* 0x2000002cff2c7230 */ /* 0x020fe40000004100 */
[----:B------:R-:W-:Y:S01]  /*4130*/  HADD2.F32 R43, -RZ, R52.H0_H0 ;  /* 0x20000034ff2b7230 */ /* 0x000fe20000004100 */
        /* <DEDUP_REMOVED lines=26> */
.L_x_4600:
[----:B------:R-:W-:Y:S05]  /*42e0*/  BSYNC.RECONVERGENT B1 ;  /* 0x0000000000017941 */ /* 0x000fea0003800200 */
.L_x_4599:
        /* <DEDUP_REMOVED lines=19> */
.L_x_4602:
[----:B------:R-:W-:Y:S05]  /*4420*/  BSYNC.RECONVERGENT B1 ;  /* 0x0000000000017941 */ /* 0x000fea0003800200 */
.L_x_4601:
        /* <DEDUP_REMOVED lines=33> */
.L_x_4604:
[----:B------:R-:W-:Y:S05]  /*4640*/  BSYNC.RECONVERGENT B1 ;  /* 0x0000000000017941 */ /* 0x000fea0003800200 */
.L_x_4603:
        /* <DEDUP_REMOVED lines=21> */
.L_x_4606:
[----:B------:R-:W-:Y:S05]  /*47a0*/  BSYNC.RECONVERGENT B1 ;  /* 0x0000000000017941 */ /* 0x000fea0003800200 */
.L_x_4605:
        /* <DEDUP_REMOVED lines=19> */
.L_x_4608:
[----:B------:R-:W-:Y:S05]  /*48e0*/  BSYNC.RECONVERGENT B1 ;  /* 0x0000000000017941 */ /* 0x000fea0003800200 */
.L_x_4607:
        /* <DEDUP_REMOVED lines=19> */
.L_x_4610:
[----:B------:R-:W-:Y:S05]  /*4a20*/  BSYNC.RECONVERGENT B1 ;  /* 0x0000000000017941 */ /* 0x000fea0003800200 */
.L_x_4609:
        /* <DEDUP_REMOVED lines=19> */
.L_x_4612:
[----:B------:R-:W-:Y:S05]  /*4b60*/  BSYNC.RECONVERGENT B1 ;  /* 0x0000000000017941 */ /* 0x000fea0003800200 */
.L_x_4611:
        /* <DEDUP_REMOVED lines=19> */
.L_x_4614:
[----:B------:R-:W-:Y:S05]  /*4ca0*/  BSYNC.RECONVERGENT B1 ;  /* 0x0000000000017941 */ /* 0x000fea0003800200 */
.L_x_4613:
        /* <DEDUP_REMOVED lines=37> */
.L_x_4616:
[----:B------:R-:W-:Y:S05]  /*4f00*/  BSYNC.RECONVERGENT B1 ;  /* 0x0000000000017941 */ /* 0x000fea0003800200 */
.L_x_4615:
        /* <DEDUP_REMOVED lines=19> */
.L_x_4618:
[----:B------:R-:W-:Y:S05]  /*5040*/  BSYNC.RECONVERGENT B1 ;  /* 0x0000000000017941 */ /* 0x000fea0003800200 */
.L_x_4617:
        /* <DEDUP_REMOVED lines=19> */
.L_x_4620:
[----:B------:R-:W-:Y:S05]  /*5180*/  BSYNC.RECONVERGENT B1 ;  /* 0x0000000000017941 */ /* 0x000fea0003800200 */
.L_x_4619:
        /* <DEDUP_REMOVED lines=19> */
.L_x_4622:
[----:B------:R-:W-:Y:S05]  /*52c0*/  BSYNC.RECONVERGENT B1 ;  /* 0x0000000000017941 */ /* 0x000fea0003800200 */
.L_x_4621:
        /* <DEDUP_REMOVED lines=19> */
.L_x_4624:
[----:B------:R-:W-:Y:S05]  /*5400*/  BSYNC.RECONVERGENT B1 ;  /* 0x0000000000017941 */ /* 0x000fea0003800200 */
.L_x_4623:
        /* <DEDUP_REMOVED lines=19> */
.L_x_4626:
[----:B------:R-:W-:Y:S05]  /*5540*/  BSYNC.RECONVERGENT B1 ;  /* 0x0000000000017941 */ /* 0x000fea0003800200 */
.L_x_4625:
        /* <DEDUP_REMOVED lines=41> */
.L_x_4628:
[----:B------:R-:W-:Y:S05]  /*57e0*/  BSYNC.RECONVERGENT B1 ;  /* 0x0000000000017941 */ /* 0x000fea0003800200 */
.L_x_4627:
        /* <DEDUP_REMOVED lines=19> */
.L_x_4630:
[----:B------:R-:W-:Y:S05]  /*5920*/  BSYNC.RECONVERGENT B1 ;  /* 0x0000000000017941 */ /* 0x000fea0003800200 */
.L_x_4629:
        /* <DEDUP_REMOVED lines=19> */
.L_x_4632:
[----:B------:R-:W-:Y:S05]  /*5a60*/  BSYNC.RECONVERGENT B1 ;  /* 0x0000000000017941 */ /* 0x000fea0003800200 */
.L_x_4631:
        /* <DEDUP_REMOVED lines=19> */
.L_x_4634:
[----:B------:R-:W-:Y:S05]  /*5ba0*/  BSYNC.RECONVERGENT B1 ;  /* 0x0000000000017941 */ /* 0x000fea0003800200 */
.L_x_4633:
        /* <DEDUP_REMOVED lines=19> */
.L_x_4636:
[----:B------:R-:W-:Y:S05]  /*5ce0*/  BSYNC.RECONVERGENT B1 ;  /* 0x0000000000017941 */ /* 0x000fea0003800200 */
.L_x_4635:
        /* <DEDUP_REMOVED lines=19> */
.L_x_4638:
[----:B------:R-:W-:Y:S05]  /*5e20*/  BSYNC.RECONVERGENT B1 ;  /* 0x0000000000017941 */ /* 0x000fea0003800200 */
.L_x_4637:
        /* <DEDUP_REMOVED lines=37> */
.L_x_4640:
[----:B------:R-:W-:Y:S05]  /*6080*/  BSYNC.RECONVERGENT B1 ;  /* 0x0000000000017941 */ /* 0x000fea0003800200 */
.L_x_4639:
        /* <DEDUP_REMOVED lines=19> */
.L_x_4642:
[----:B------:R-:W-:Y:S05]  /*61c0*/  BSYNC.RECONVERGENT B1 ;  /* 0x0000000000017941 */ /* 0x000fea0003800200 */
.L_x_4641:
        /* <DEDUP_REMOVED lines=19> */
.L_x_4644:
[----:B------:R-:W-:Y:S05]  /*6300*/  BSYNC.RECONVERGENT B1 ;  /* 0x0000000000017941 */ /* 0x000fea0003800200 */
.L_x_4643:
        /* <DEDUP_REMOVED lines=19> */
.L_x_4646:
[----:B------:R-:W-:Y:S05]  /*6440*/  BSYNC.RECONVERGENT B1 ;  /* 0x0000000000017941 */ /* 0x000fea0003800200 */
.L_x_4645:
        /* <DEDUP_REMOVED lines=19> */
.L_x_4648:
[----:B------:R-:W-:Y:S05]  /*6580*/  BSYNC.RECONVERGENT B1 ;  /* 0x0000000000017941 */ /* 0x000fea0003800200 */
.L_x_4647:
        /* <DEDUP_REMOVED lines=19> */
.L_x_4650:
[----:B------:R-:W-:Y:S05]  /*66c0*/  BSYNC.RECONVERGENT B1 ;  /* 0x0000000000017941 */ /* 0x000fea0003800200 */
.L_x_4649:
        /* <DEDUP_REMOVED lines=33> */
.L_x_4652:
[----:B------:R-:W-:Y:S05]  /*68e0*/  BSYNC.RECONVERGENT B1 ;  /* 0x0000000000017941 */ /* 0x000fea0003800200 */
.L_x_4651:
        /* <DEDUP_REMOVED lines=19> */
.L_x_4654:
[----:B------:R-:W-:Y:S05]  /*6a20*/  BSYNC.RECONVERGENT B1 ;  /* 0x0000000000017941 */ /* 0x000fea0003800200 */
.L_x_4653:
        /* <DEDUP_REMOVED lines=19> */
.L_x_4656:
[----:B------:R-:W-:Y:S05]  /*6b60*/  BSYNC.RECONVERGENT B1 ;  /* 0x0000000000017941 */ /* 0x000fea0003800200 */
.L_x_4655:
        /* <DEDUP_REMOVED lines=19> */
.L_x_4658:
[----:B------:R-:W-:Y:S05]  /*6ca0*/  BSYNC.RECONVERGENT B1 ;  /* 0x0000000000017941 */ /* 0x000fea0003800200 */
.L_x_4657:
        /* <DEDUP_REMOVED lines=19> */
.L_x_4660:
[----:B------:R-:W-:Y:S05]  /*6de0*/  BSYNC.RECONVERGENT B1 ;  /* 0x0000000000017941 */ /* 0x000fea0003800200 */
.L_x_4659:
        /* <DEDUP_REMOVED lines=18> */
.L_x_4598:
        /* <DEDUP_REMOVED lines=35> */
.L_x_4663:
[----:B------:R-:W-:Y:S05]  /*7140*/  BSYNC.RECONVERGENT B1 ;  /* 0x0000000000017941 */ /* 0x000fea0003800200 */
.L_x_4662:
        /* <DEDUP_REMOVED lines=29> */
.L_x_4665:
[----:B------:R-:W-:Y:S05]  /*7320*/  BSYNC.RECONVERGENT B1 ;  /* 0x0000000000017941 */ /* 0x000fea0003800200 */
.L_x_4664:
        /* <DEDUP_REMOVED lines=43> */
.L_x_4667:
[----:B------:R-:W-:Y:S05]  /*75e0*/  BSYNC.RECONVERGENT B1 ;  /* 0x0000000000017941 */ /* 0x000fea0003800200 */
.L_x_4666:
        /* <DEDUP_REMOVED lines=29> */
.L_x_4669:
[----:B------:R-:W-:Y:S05]  /*77c0*/  BSYNC.RECONVERGENT B1 ;  /* 0x0000000000017941 */ /* 0x000fea0003800200 */
.L_x_4668:
        /* <DEDUP_REMOVED lines=29> */
.L_x_4671:
[----:B------:R-:W-:Y:S05]  /*79a0*/  BSYNC.RECONVERGENT B1 ;  /* 0x0000000000017941 */ /* 0x000fea0003800200 */
.L_x_4670:
        /* <DEDUP_REMOVED lines=29> */
.L_x_4673:
[----:B------:R-:W-:Y:S05]  /*7b80*/  BSYNC.RECONVERGENT B1 ;  /* 0x0000000000017941 */ /* 0x000fea0003800200 */
.L_x_4672:
        /* <DEDUP_REMOVED lines=29> */
.L_x_4675:
[----:B------:R-:W-:Y:S05]  /*7d60*/  BSYNC.RECONVERGENT B1 ;  /* 0x0000000000017941 */ /* 0x000fea0003800200 */
.L_x_4674:
        /* <DEDUP_REMOVED lines=29> */
.L_x_4677:
[----:B------:R-:W-:Y:S05]  /*7f40*/  BSYNC.RECONVERGENT B1 ;  /* 0x0000000000017941 */ /* 0x000fea0003800200 */
.L_x_4676:
        /* <DEDUP_REMOVED lines=47> */
.L_x_4679:
[----:B------:R-:W-:Y:S05]  /*8240*/  BSYNC.RECONVERGENT B1 ;  /* 0x0000000000017941 */ /* 0x000fea0003800200 */
.L_x_4678:
        /* <DEDUP_REMOVED lines=29> */
.L_x_4681:
[----:B------:R-:W-:Y:S05]  /*8420*/  BSYNC.RECONVERGENT B1 ;  /* 0x0000000000017941 */ /* 0x000fea0003800200 */
.L_x_4680:
        /* <DEDUP_REMOVED lines=29> */
.L_x_4683:
[----:B------:R-:W-:Y:S05]  /*8600*/  BSYNC.RECONVERGENT B1 ;  /* 0x0000000000017941 */ /* 0x000fea0003800200 */
.L_x_4682:
        /* <DEDUP_REMOVED lines=29> */
.L_x_4685:
[----:B------:R-:W-:Y:S05]  /*87e0*/  BSYNC.RECONVERGENT B1 ;  /* 0x0000000000017941 */ /* 0x000fea0003800200 */
.L_x_4684:
        /* <DEDUP_REMOVED lines=29> */
.L_x_4687:
[----:B------:R-:W-:Y:S05]  /*89c0*/  BSYNC.RECONVERGENT B1 ;  /* 0x0000000000017941 */ /* 0x000fea0003800200 */
.L_x_4686:
        /* <DEDUP_REMOVED lines=29> */
.L_x_4689:
[----:B------:R-:W-:Y:S05]  /*8ba0*/  BSYNC.RECONVERGENT B1 ;  /* 0x0000000000017941 */ /* 0x000fea0003800200 */
.L_x_4688:
        /* <DEDUP_REMOVED lines=51> */
.L_x_4691:
[----:B------:R-:W-:Y:S05]  /*8ee0*/  BSYNC.RECONVERGENT B1 ;  /* 0x0000000000017941 */ /* 0x000fea0003800200 */
.L_x_4690:
        /* <DEDUP_REMOVED lines=29> */
.L_x_4693:
[----:B------:R-:W-:Y:S05]  /*90c0*/  BSYNC.RECONVERGENT B1 ;  /* 0x0000000000017941 */ /* 0x000fea0003800200 */
.L_x_4692:
        /* <DEDUP_REMOVED lines=29> */
.L_x_4695:
[----:B------:R-:W-:Y:S05]  /*92a0*/  BSYNC.RECONVERGENT B1 ;  /* 0x0000000000017941 */ /* 0x000fea0003800200 */
.L_x_4694:
        /* <DEDUP_REMOVED lines=29> */
.L_x_4697:
[----:B------:R-:W-:Y:S05]  /*9480*/  BSYNC.RECONVERGENT B1 ;  /* 0x0000000000017941 */ /* 0x000fea0003800200 */
.L_x_4696:
        /* <DEDUP_REMOVED lines=29> */
.L_x_4699:
[----:B------:R-:W-:Y:S05]  /*9660*/  BSYNC.RECONVERGENT B1 ;  /* 0x0000000000017941 */ /* 0x000fea0003800200 */
.L_x_4698:
        /* <DEDUP_REMOVED lines=29> */
.L_x_4701:
[----:B------:R-:W-:Y:S05]  /*9840*/  BSYNC.RECONVERGENT B1 ;  /* 0x0000000000017941 */ /* 0x000fea0003800200 */
.L_x_4700:
        /* <DEDUP_REMOVED lines=48> */
.L_x_4703:
[----:B------:R-:W-:Y:S05]  /*9b50*/  BSYNC.RECONVERGENT B1 ;  /* 0x0000000000017941 */ /* 0x000fea0003800200 */
.L_x_4702:
        /* <DEDUP_REMOVED lines=29> */
.L_x_4705:
[----:B------:R-:W-:Y:S05]  /*9d30*/  BSYNC.RECONVERGENT B1 ;  /* 0x0000000000017941 */ /* 0x000fea0003800200 */
.L_x_4704:
        /* <DEDUP_REMOVED lines=29> */
.L_x_4707:
[----:B------:R-:W-:Y:S05]  /*9f10*/  BSYNC.RECONVERGENT B1 ;  /* 0x0000000000017941 */ /* 0x000fea0003800200 */
.L_x_4706:
        /* <DEDUP_REMOVED lines=29> */
.L_x_4709:
[----:B------:R-:W-:Y:S05]  /*a0f0*/  BSYNC.RECONVERGENT B1 ;  /* 0x0000000000017941 */ /* 0x000fea0003800200 */
.L_x_4708:
        /* <DEDUP_REMOVED lines=29> */
.L_x_4711:
[----:B------:R-:W-:Y:S05]  /*a2d0*/  BSYNC.RECONVERGENT B1 ;  /* 0x0000000000017941 */ /* 0x000fea0003800200 */
.L_x_4710:
        /* <DEDUP_REMOVED lines=29> */
.L_x_4713:
[----:B------:R-:W-:Y:S05]  /*a4b0*/  BSYNC.RECONVERGENT B1 ;  /* 0x0000000000017941 */ /* 0x000fea0003800200 */
.L_x_4712:
        /* <DEDUP_REMOVED lines=43> */
.L_x_4715:
[----:B------:R-:W-:Y:S05]  /*a770*/  BSYNC.RECONVERGENT B1 ;  /* 0x0000000000017941 */ /* 0x000fea0003800200 */
.L_x_4714:
        /* <DEDUP_REMOVED lines=29> */
.L_x_4717:
[----:B------:R-:W-:Y:S05]  /*a950*/  BSYNC.RECONVERGENT B1 ;  /* 0x0000000000017941 */ /* 0x000fea0003800200 */
.L_x_4716:
        /* <DEDUP_REMOVED lines=29> */
.L_x_4719:
[----:B------:R-:W-:Y:S05]  /*ab30*/  BSYNC.RECONVERGENT B1 ;  /* 0x0000000000017941 */ /* 0x000fea0003800200 */
.L_x_4718:
        /* <DEDUP_REMOVED lines=29> */
.L_x_4721:
[----:B------:R-:W-:Y:S05]  /*ad10*/  BSYNC.RECONVERGENT B1 ;  /* 0x0000000000017941 */ /* 0x000fea0003800200 */
.L_x_4720:
        /* <DEDUP_REMOVED lines=29> */
.L_x_4723:
[----:B------:R-:W-:Y:S05]  /*aef0*/  BSYNC.RECONVERGENT B1 ;  /* 0x0000000000017941 */ /* 0x000fea0003800200 */
.L_x_4722:
        /* <DEDUP_REMOVED lines=27> */
.L_x_4661:
[----:B------:R-:W-:Y:S05]  /*b0b0*/  BSYNC.RECONVERGENT B0 ;  /* 0x0000000000007941 */ /* 0x000fea0003800200 */
.L_x_4597:
        /* <DEDUP_REMOVED lines=8> */
.L_x_4725:
        /* <DEDUP_REMOVED lines=12> */
.L_x_4950:


//--------------------- .text._Z35group_norm_nhwc_fwd_one_pass_kernelI11Fp32IOFp16WLi512ELi112ELi448EEv26Group_norm_nhwc_fwd_params --------------------------
	.section	.text._Z35group_norm_nhwc_fwd_one_pass_kernelI11Fp32IOFp16WLi512ELi112ELi448EEv26Group_norm_nhwc_fwd_params,"ax",@progbits
	.align	128
        .global         _Z35group_norm_nhwc_fwd_one_pass_kernelI11Fp32IOFp16WLi512ELi112ELi448EEv26Group_norm_nhwc_fwd_params
        .type           _Z35group_norm_nhwc_fwd_one_pass_kernelI11Fp32IOFp16WLi512ELi112ELi448EEv26Group_norm_nhwc_fwd_params,@function
        .size           _Z35group_norm_nhwc_fwd_one_pass_kernelI11Fp32IOFp16WLi512ELi112ELi448EEv26Group_norm_nhwc_fwd_params,(.L_x_4951 - _Z35group_norm_nhwc_fwd_one_pass_kernelI11Fp32IOFp16WLi512ELi112ELi448EEv26Group_norm_nhwc_fwd_params)
        .other          _Z35group_norm_nhwc_fwd_one_pass_kernelI11Fp32IOFp16WLi512ELi112ELi448EEv26Group_norm_nhwc_fwd_params,@"STO_CUDA_ENTRY STV_DEFAULT"
_Z35group_norm_nhwc_fwd_one_pass_kernelI11Fp32IOFp16WLi512ELi112ELi448EEv26Group_norm_nhwc_fwd_params:
.text._Z35group_norm_nhwc_fwd_one_pass_kernelI11Fp32IOFp16WLi512ELi112ELi448EEv26Group_norm_nhwc_fwd_params:
        /* <DEDUP_REMOVED lines=37> */
.L_x_4877:
[----:B------:R-:W1:Y:S01]  /*0250*/  LDCU UR11, c[0x0][0x3f8] ;  /* 0x00007f00ff0b77ac */ /* 0x000e620008000800 */
[----:B0--3-5:R-:W-:Y:S01]  /*0260*/  IABS R4, UR9 ;  /* 0x0000000900047c13 */ /* 0x029fe20008000000 */
[----:B------:R-:W2:Y:S01]  /*0270*/  @!P0 LDC.64 R26, c[0x0][0x3e0] ;  /* 0x0000f800ff1a8b82 */ /* 0x000ea20000000a00 */
[----:B------:R-:W-:Y:S01]  /*0280*/  IADD3 R5, PT, PT, R16, 0x8, RZ ;  /* 0x0000000810057810 */ /* 0x000fe20007ffe0ff */
[----:B------:R-:W-:Y:S01]  /*0290*/  UMOV UR6, URZ ;  /* 0x000000ff00067c82 */ /* 0x000fe20008000000 */
[----:B------:R-:W-:Y:S01]  /*02a0*/  R2UR UR10, R4 ;  /* 0x00000000040a72ca */ /* 0x000fe200000e0000 */
[----:B------:R-:W3:Y:S01]  /*02b0*/  LDCU.64 UR16, c[0x0][0x3e8] ;  /* 0x00007d00ff1077ac */ /* 0x000ee20008000a00 */
[C---:B------:R-:W-:Y:S01]  /*02c0*/  IADD3 R7, PT, PT, R16.reuse, 0x10, RZ ;  /* 0x0000001010077810 */ /* 0x040fe20007ffe0ff */
[C---:B------:R-:W-:Y:S01]  /*02d0*/  VIADD R115, R16.reuse, 0x1a0 ;  /* 0x000001a010737836 */ /* 0x040fe20000000000 */
[----:B------:R-:W-:Y:S01]  /*02e0*/  SHF.R.S32.HI R9, RZ, 0x1f, R5 ;  /* 0x0000001fff097819 */ /* 0x000fe20000011405 */
[----:B------:R-:W0:Y:S01]  /*02f0*/  @!P0 LDC.64 R28, c[0x0][0x390] ;  /* 0x0000e400ff1c8b82 */ /* 0x000e220000000a00 */
[----:B------:R-:W-:Y:S01]  /*0300*/  SHF.R.S32.HI R13, RZ, 0x1f, R7 ;  /* 0x0000001fff0d7819 */ /* 0x000fe20000011407 */
[C---:B------:R-:W-:Y:S01]  /*0310*/  VIADD R120, R16.reuse, 0x1b8 ;  /* 0x000001b810787836 */ /* 0x040fe20000000000 */
[C---:B------:R-:W-:Y:S01]  /*0320*/  IADD3 R11, PT, PT, R16.reuse, 0x18, RZ ;  /* 0x00000018100b7810 */ /* 0x040fe20007ffe0ff */
[----:B------:R-:W-:Y:S01]  /*0330*/  STL [R1+0x320], R16 ;  /* 0x0003201001007387 */ /* 0x000fe20000100800 */
[----:B------:R-:W-:-:S02]  /*0340*/  IADD3 R15, PT, PT, R16, 0x20, RZ ;  /* 0x00000020100f7810 */ /* 0x000fc40007ffe0ff */
[----:B------:R-:W-:Y:S01]  /*0350*/  SHF.R.S32.HI R23, RZ, 0x1f, R11 ;  /* 0x0000001fff177819 */ /* 0x000fe2000001140b */
[----:B-1----:R-:W-:Y:S02]  /*0360*/  UISETP.NE.AND UP0, UPT, UR11, URZ, UPT ;  /* 0x000000ff0b00728c */ /* 0x002fe4000bf05270 */
[----:B----4-:R-:W-:Y:S02]  /*0370*/  MOV R2, UR11 ;  /* 0x0000000b00027c02 */ /* 0x010fe40008000f00 */
[----:B------:R-:W-:Y:S02]  /*0380*/  SHF.R.S32.HI R25, RZ, 0x1f, R15 ;  /* 0x0000001fff197819 */ /* 0x000fe4000001140f */
[----:B------:R-:W-:Y:S02]  /*0390*/  IABS R2, R2 ;  /* 0x0000000200027213 */ /* 0x000fe40000000000 */
[----:B---3--:R-:W-:Y:S02]  /*03a0*/  ISETP.GE.U32.AND P1, PT, R5, UR16, PT ;  /* 0x0000001005007c0c */ /* 0x008fe4000bf26070 */
[----:B------:R-:W-:-:S02]  /*03b0*/  R2UR UR12, R2 ;  /* 0x00000000020c72ca */ /* 0x000fc400000e0000 */
[----:B------:R-:W-:Y:S02]  /*03c0*/  ISETP.GE.U32.AND P2, PT, R7, UR16, PT ;  /* 0x0000001007007c0c */ /* 0x000fe4000bf46070 */
[----:B------:R-:W-:Y:S02]  /*03d0*/  ISETP.GE.AND.EX P6, PT, R9, UR17, PT, P1 ;  /* 0x0000001109007c0c */ /* 0x000fe4000bfc6310 */
[----:B------:R-:W-:Y:S02]  /*03e0*/  ISETP.GE.AND.EX P5, PT, R13, UR17, PT, P2 ;  /* 0x000000110d007c0c */ /* 0x000fe4000bfa6320 */
[----:B------:R-:W-:Y:S02]  /*03f0*/  ISETP.GE.U32.AND P1, PT, R11, UR16, PT ;  /* 0x000000100b007c0c */ /* 0x000fe4000bf26070 */
[----:B------:R-:W-:Y:S02]  /*0400*/  LOP3.LUT R0, R0, 0xfeffffff, RZ, 0xc0, !PT ;  /* 0xfeffffff00007812 */ /* 0x000fe400078ec0ff */
[----:B------:R-:W-:Y:S01]  /*0410*/  ISETP.GE.AND.EX P4, PT, R23, UR17, PT, P1 ;  /* 0x0000001117007c0c */ /* 0x000fe2000bf86310 */
[----:B------:R-:W1:Y:S01]  /*0420*/  I2F.RP R2, UR12 ;  /* 0x0000000c00027d06 */ /* 0x000e620008209400 */
[----:B------:R-:W-:-:S02]  /*0430*/  LOP3.LUT R17, R17, 0x7fffffff, RZ, 0xc0, !PT ;  /* 0x7fffffff11117812 */ /* 0x000fc400078ec0ff */
[----:B------:R-:W-:Y:S01]  /*0440*/  IADD3 R107, PT, PT, R16, 0x180, RZ ;  /* 0x00000180106b7810 */ /* 0x000fe20007ffe0ff */
[----:B------:R-:W3:Y:S01]  /*0450*/  @!P6 LDC.64 R30, c[0x0][0x3e0] ;  /* 0x0000f800ff1eeb82 */ /* 0x000ee20000000a00 */
        /* <DEDUP_REMOVED lines=13> */
[----:B---3--:R-:W-:Y:S02]  /*0530*/  @!P6 IMAD R4, R9, R30, RZ ;  /* 0x0000001e0904e224 */ /* 0x008fe400078e02ff */
[----:B-1----:R-:W-:-:S05]  /*0540*/  VIADD R3, R2, 0xffffffe ;  /* 0x0ffffffe02037836 */ /* 0x002fca0000000000 */
[----:B------:R-:W1:Y:S01]  /*0550*/  @!P5 LDC.64 R36, c[0x0][0x390] ;  /* 0x0000e400ff24db82 */ /* 0x000e620000000a00 */
[----:B------:R-:W3:Y:S02]  /*0560*/  F2I.FTZ.U32.TRUNC.NTZ R3, R3 ;  /* 0x0000000300037305 */ /* 0x000ee4000021f000 */
[----:B---3--:R-:W-:Y:S02]  /*0570*/  R2UR UR7, R3 ;  /* 0x00000000030772ca */ /* 0x008fe400000e0000 */
        /* <DEDUP_REMOVED lines=12> */
[----:B------:R-:W3:Y:S03]  /*0640*/  LDCU.64 UR12, c[0x0][0x3f0] ;  /* 0x00007e00ff0c77ac */ /* 0x000ee60008000a00 */
[----:B------:R-:W-:-:S05]  /*0650*/  UISETP.GE.AND UP2, UPT, UR5, URZ, UPT ;  /* 0x000000ff0500728c */ /* 0x000fca000bf46270 */
[----:B------:R-:W-:-:S06]  /*0660*/  @UP1 UIADD3 UR7, UPT, UPT, UR7, 0x1, URZ ;  /* 0x0000000107071890 */ /* 0x000fcc000fffe0ff */
[----:B------:R-:W-:Y:S02]  /*0670*/  @!UP2 UIADD3 UR7, UPT, UPT, -UR7, URZ, URZ ;  /* 0x000000ff0707a290 */ /* 0x000fe4000fffe1ff */
[----:B------:R-:W-:Y:S01]  /*0680*/  @!UP0 ULOP3.LUT UR7, URZ, UR11, URZ, 0x33, !UPT ;  /* 0x0000000bff078292 */ /* 0x000fe2000f8e33ff */
[----:B---3--:R-:W-:-:S03]  /*0690*/  IMAD.U32 R21, RZ, RZ, UR12 ;  /* 0x0000000cff157e24 */ /* 0x008fc6000f8e00ff */
        /* <DEDUP_REMOVED lines=9> */
[----:B--2---:R-:W-:Y:S01]  /*0730*/  @!P0 IMAD R2, R3, R26, RZ ;  /* 0x0000001a03028224 */ /* 0x004fe200078e02ff */
[----:B------:R-:W-:Y:S01]  /*0740*/  ISETP.GE.U32.AND P2, PT, R15, UR16, PT ;  /* 0x000000100f007c0c */ /* 0x000fe2000bf46070 */
[----:B------:R-:W-:-:S03]  /*0750*/  IMAD.WIDE.U32 R18, R21, UR7, R18 ;  /* 0x0000000715127c25 */ /* 0x000fc6000f8e0012 */
[----:B------:R-:W-:Y:S01]  /*0760*/  ISETP.GE.AND.EX P3, PT, R25, UR17, PT, P2 ;  /* 0x0000001119007c0c */ /* 0x000fe2000bf66320 */
[----:B------:R-:W-:Y:S01]  /*0770*/  @!P0 IMAD R27, R16, R27, R2 ;  /* 0x0000001b101b8224 */ /* 0x000fe200078e0202 */
[----:B------:R-:W-:Y:S01]  /*0780*/  IADD3 R21, PT, PT, R19, UR5, RZ ;  /* 0x0000000513157c10 */ /* 0x000fe2000fffe0ff */
[----:B------:R-:W-:Y:S01]  /*0790*/  @!P5 IMAD.MOV.U32 R8, RZ, RZ, R18 ;  /* 0x000000ffff08d224 */ /* 0x000fe200078e0012 */
[----:B------:R-:W-:Y:S01]  /*07a0*/  @!P0 MOV R20, R18 ;  /* 0x0000001200148202 */ /* 0x000fe20000000f00 */
[----:B------:R-:W-:Y:S01]  /*07b0*/  STL [R1+0x330], R18 ;  /* 0x0003301201007387 */ /* 0x000fe20000100800 */
[----:B------:R-:W-:-:S03]  /*07c0*/  @!P5 MOV R9, R21 ;  /* 0x000000150009d202 */ /* 0x000fc60000000f00 */
[----:B------:R-:W-:Y:S01]  /*07d0*/  @!P0 IMAD.WIDE.U32 R2, R16, R26, R20 ;  /* 0x0000001a10028225 */ /* 0x000fe200078e0014 */
[----:B------:R-:W-:Y:S03]  /*07e0*/  STL [R1+0x32c], R19 ;  /* 0x00032c1301007387 */ /* 0x000fe60000100800 */
[----:B------:R-:W2:Y:S01]  /*07f0*/  @!P3 LDC.64 R40, c[0x0][0x3e0] ;  /* 0x0000f800ff28bb82 */ /* 0x000ea20000000a00 */
[----:B------:R-:W-:Y:S01]  /*0800*/  @P3 LOP3.LUT R0, R0, 0x200000, RZ, 0xfc, !PT ;  /* 0x0020000000003812 */ /* 0x000fe200078efcff */
[----:B------:R-:W-:Y:S01]  /*0810*/  @!P0 IMAD.IADD R3, R3, 0x1, R27 ;  /* 0x0000000103038824 */ /* 0x000fe200078e021b */
[----:B0-----:R-:W-:Y:S01]  /*0820*/  @!P0 LEA R6, P1, R2, R28, 0x2 ;  /* 0x0000001c02068211 */ /* 0x001fe200078210ff */
[----:B------:R-:W-:Y:S01]  /*0830*/  @!P6 IMAD R27, R5, R31, R4 ;  /* 0x0000001f051be224 */ /* 0x000fe200078e0204 */
[----:B------:R-:W-:Y:S01]  /*0840*/  LOP3.LUT R0, R0, 0xffefffff, RZ, 0xc0, !PT ;  /* 0xffefffff00007812 */ /* 0x000fe200078ec0ff */
[-C--:B----4-:R-:W-:Y:S01]  /*0850*/  @!P5 IMAD R4, R13, R34.reuse, RZ ;  /* 0x000000220d04d224 */ /* 0x090fe200078e02ff */
[----:B------:R-:W-:Y:S01]  /*0860*/  @!P0 LEA.HI.X R2, R2, R29, R3, 0x2, P1 ;  /* 0x0000001d02028211 */ /* 0x000fe200008f1403 */
[----:B------:R0:W-:Y:S01]  /*0870*/  @!P0 STL [R1+0x238], R6 ;  /* 0x0002380601008387 */ /* 0x0001e20000100800 */
[----:B------:R-:W-:Y:S01]  /*0880*/  @!P6 MOV R3, R21 ;  /* 0x000000150003e202 */ /* 0x000fe20000000f00 */
[----:B------:R-:W3:Y:S01]  /*0890*/  @!P4 LDC.64 R28, c[0x0][0x390] ;  /* 0x0000e400ff1ccb82 */ /* 0x000ee20000000a00 */
[C---:B------:R-:W-:Y:S01]  /*08a0*/  @!P5 IMAD R13, R7.reuse, R35, R4 ;  /* 0x00000023070dd224 */ /* 0x040fe200078e0204 */
[----:B------:R4:W-:Y:S01]  /*08b0*/  @!P0 STL [R1+0x230], R2 ;  /* 0x0002300201008387 */ /* 0x0009e20000100800 */
[----:B------:R-:W-:-:S04]  /*08c0*/  @!P5 IMAD.WIDE.U32 R8, R7, R34, R8 ;  /* 0x000000220708d225 */ /* 0x000fc800078e0008 */
[----:B------:R-:W-:Y:S01]  /*08d0*/  @!P5 IMAD.IADD R7, R9, 0x1, R13 ;  /* 0x000000010907d824 */ /* 0x000fe200078e020d */
[----:B------:R-:W-:Y:S01]  /*08e0*/  @!P3 MOV R13, R21 ;  /* 0x00000015000db202 */ /* 0x000fe20000000f00 */
[----:B0-----:R-:W-:Y:S02]  /*08f0*/  @!P4 IMAD R6, R23, R38, RZ ;  /* 0x000000261706c224 */ /* 0x001fe400078e02ff */
[----:B------:R-:W-:Y:S01]  /*0900*/  @!P3 IMAD.MOV.U32 R12, RZ, RZ, R18 ;  /* 0x000000ffff0cb224 */ /* 0x000fe200078e0012 */
[----:B----4-:R-:W-:Y:S01]  /*0910*/  @!P6 MOV R2, R18 ;  /* 0x000000120002e202 */ /* 0x010fe20000000f00 */
[----:B------:R-:W-:Y:S02]  /*0920*/  @!P4 IMAD R23, R11, R39, R6 ;  /* 0x000000270b17c224 */ /* 0x000fe400078e0206 */
[----:B--2---:R-:W-:Y:S02]  /*0930*/  @!P3 IMAD R10, R25, R40, RZ ;  /* 0x00000028190ab224 */ /* 0x004fe400078e02ff */
[----:B------:R-:W-:-:S02]  /*0940*/  @!P6 IMAD.WIDE.U32 R2, R5, R30, R2 ;  /* 0x0000001e0502e225 */ /* 0x000fc400078e0002 */
[----:B------:R-:W0:Y:S02]  /*0950*/  @!P3 LDC.64 R30, c[0x0][0x390] ;  /* 0x0000e400ff1ebb82 */ /* 0x000e240000000a00 */
[----:B------:R-:W-:Y:S01]  /*0960*/  @!P3 IMAD.WIDE.U32 R12, R15, R40, R12 ;  /* 0x000000280f0cb225 */ /* 0x000fe200078e000c */
[----:B------:R-:W-:Y:S02]  /*0970*/  @!P6 IADD3 R3, PT, PT, R3, R27, RZ ;  /* 0x0000001b0303e210 */ /* 0x000fe40007ffe0ff */
[----:B------:R-:W-:-:S04]  /*0980*/  @!P6 LEA R4, P1, R2, R32, 0x2 ;  /* 0x000000200204e211 */ /* 0x000fc800078210ff */
[----:B------:R-:W-:Y:S02]  /*0990*/  @!P6 LEA.HI.X R5, R2, R33, R3, 0x2, P1 ;  /* 0x000000210205e211 */ /* 0x000fe400008f1403 */
[----:B------:R-:W-:Y:S02]  /*09a0*/  @!P4 MOV R2, R18 ;  /* 0x000000120002c202 */ /* 0x000fe40000000f00 */
[----:B------:R-:W-:Y:S01]  /*09b0*/  @!P4 MOV R3, R21 ;  /* 0x000000150003c202 */ /* 0x000fe20000000f00 */
[----:B------:R-:W-:Y:S01]  /*09c0*/  STL.64 [R1+0x370], R4 ;  /* 0x0003700401007387 */ /* 0x000fe20000100a00 */
[----:B-1----:R-:W-:Y:S01]  /*09d0*/  @!P5 LEA R6, P1, R8, R36, 0x2 ;  /* 0x000000240806d211 */ /* 0x002fe200078210ff */
[----:B------:R-:W-:-:S03]  /*09e0*/  @!P4 IMAD.WIDE.U32 R2, R11, R38, R2 ;  /* 0x000000260b02c225 */ /* 0x000fc600078e0002 */
[----:B------:R-:W-:Y:S01]  /*09f0*/  @!P5 LEA.HI.X R7, R8, R37, R7, 0x2, P1 ;  /* 0x000000250807d211 */ /* 0x000fe200008f1407 */
[----:B------:R-:W-:Y:S01]  /*0a00*/  @!P3 IMAD R11, R15, R41, R10 ;  /* 0x000000290f0bb224 */ /* 0x000fe200078e020a */
[----:B------:R-:W-:-:S03]  /*0a10*/  @!P4 IADD3 R3, PT, PT, R3, R23, RZ ;  /* 0x000000170303c210 */ /* 0x000fc60007ffe0ff */
[----:B------:R1:W-:Y:S01]  /*0a20*/  STL [R1+0x378], R7 ;  /* 0x0003780701007387 */ /* 0x0003e20000100800 */
[----:B---3--:R-:W-:-:S04]  /*0a30*/  @!P4 LEA R8, P1, R2, R28, 0x2 ;  /* 0x0000001c0208c211 */ /* 0x008fc800078210ff */
[----:B------:R-:W-:Y:S01]  /*0a40*/  @!P4 LEA.HI.X R9, R2, R29, R3, 0x2, P1 ;  /* 0x0000001d0209c211 */ /* 0x000fe200008f1403 */
[----:B------:R-:W-:Y:S01]  /*0a50*/  @!P3 IMAD.IADD R2, R13, 0x1, R11 ;  /* 0x000000010d02b824 */ /* 0x000fe200078e020b */
[----:B0-----:R-:W-:Y:S02]  /*0a60*/  @!P3 LEA R10, P1, R12, R30, 0x2 ;  /* 0x0000001e0c0ab211 */ /* 0x001fe400078210ff */
[----:B------:R-:W-:Y:S01]  /*0a70*/  IADD3 R13, PT, PT, R16, 0x28, RZ ;  /* 0x00000028100d7810 */ /* 0x000fe20007ffe0ff */
[----:B------:R-:W-:Y:S01]  /*0a80*/  STL.64 [R1+0x380], R8 ;  /* 0x0003800801007387 */ /* 0x000fe20000100a00 */
[----:B------:R-:W-:Y:S02]  /*0a90*/  @!P3 LEA.HI.X R11, R12, R31, R2, 0x2, P1 ;  /* 0x0000001f0c0bb211 */ /* 0x000fe400008f1402 */
[----:B------:R-:W-:Y:S02]  /*0aa0*/  ISETP.GE.U32.AND P1, PT, R13, UR16, PT ;  /* 0x000000100d007c0c */ /* 0x000fe4000bf26070 */
[----:B------:R-:W-:Y:S01]  /*0ab0*/  SHF.R.S32.HI R3, RZ, 0x1f, R13 ;  /* 0x0000001fff037819 */ /* 0x000fe2000001140d */
[----:B------:R-:W-:Y:S01]  /*0ac0*/  STL.64 [R1+0x388], R10 ;  /* 0x0003880a01007387 */ /* 0x000fe20000100a00 */
[----:B-1----:R-:W-:-:S02]  /*0ad0*/  IADD3 R7, PT, PT, R16, 0x1f8, RZ ;  /* 0x000001f810077810 */ /* 0x002fc40007ffe0ff */
        /* <DEDUP_REMOVED lines=9> */
[----:B------:R-:W-:-:S05]  /*0b70*/  @!P2 IMAD.WIDE.U32 R2, R13, R14, R2 ;  /* 0x0000000e0d02a225 */ /* 0x000fca00078e0002 */
[----:B------:R-:W-:Y:S02]  /*0b80*/  @!P2 IADD3 R3, PT, PT, R3, R15, RZ ;  /* 0x0000000f0303a210 */ /* 0x000fe40007ffe0ff */
        /* <DEDUP_REMOVED lines=790> */
[----:B------:R-:W-:Y:S02]  /*3cf0*/  @!P2 MOV R118, R18 ;  /* 0x000000120076a202 */ /* 0x000fe40000000f00 */
[----:B------:R-:W-:-:S04]  /*3d00*/  @P2 LOP3.LUT R17, R17, 0x4, RZ, 0xfc, !PT ;  /* 0x0000000411112812 */ /* 0x000fc800078efcff */
[----:B------:R-:W-:Y:S01]  /*3d10*/  LOP3.LUT R17, R17, 0xfffffffd, RZ, 0xc0, !PT ;  /* 0xfffffffd11117812 */ /* 0x000fe200078ec0ff */
[----:B------:R-:W0:Y:S01]  /*3d20*/  @!P2 LDC.64 R2, c[0x0][0x390] ;  /* 0x0000e400ff02ab82 */ /* 0x000e220000000a00 */
[----:B--2---:R-:W-:-:S04]  /*3d30*/  @!P2 IMAD R119, R119, R14, RZ ;  /* 0x0000000e7777a224 */ /* 0x004fc800078e02ff */
[----:B------:R-:W-:Y:S01]  /*3d40*/  @!P2 IMAD R15, R120, R15, R119 ;  /* 0x0000000f780fa224 */ /* 0x000fe200078e0277 */
[----:B------:R-:W-:-:S03]  /*3d50*/  @!P2 MOV R119, R21 ;  /* 0x000000150077a202 */ /* 0x000fc60000000f00 */
[----:B------:R-:W-:Y:S01]  /*3d60*/  @!P2 IMAD.WIDE.U32 R118, R120, R14, R118 ;  /* 0x0000000e7876a225 */ /* 0x000fe200078e0076 */
[----:B------:R-:W-:-:S03]  /*3d70*/  IADD3 R120, PT, PT, R16, 0x1c0, RZ ;  /* 0x000001c010787810 */ /* 0x000fc60007ffe0ff */
[----:B------:R-:W-:Y:S01]  /*3d80*/  @!P2 IMAD.IADD R15, R119, 0x1, R15 ;  /* 0x00000001770fa824 */ /* 0x000fe200078e020f */
[----:B0-----:R-:W-:-:S04]  /*3d90*/  @!P2 LEA R24, P1, R118, R2, 0x2 ;  /* 0x000000027618a211 */ /* 0x001fc800078210ff */
        /* <DEDUP_REMOVED lines=9> */
[----:B0-----:R-:W-:-:S04]  /*3e30*/  @!P2 IMAD R118, R118, R14, RZ ;  /* 0x0000000e7676a224 */ /* 0x001fc800078e02ff */
        /* <DEDUP_REMOVED lines=28> */
[----:B---3--:R-:W-:Y:S02]  /*4000*/  MOV R20, R8 ;  /* 0x0000000800147202 */ /* 0x008fe40000000f00 */
[----:B------:R-:W-:-:S03]  /*4010*/  @P1 LOP3.LUT R0, R0, 0x8000000, RZ, 0xfc, !PT ;  /* 0x0800000000001812 */ /* 0x000fc600078efcff */
        /* <DEDUP_REMOVED lines=15> */
[----:B------:R-:W-:Y:S01]  /*4110*/  @!P2 IMAD.MOV.U32 R119, RZ, RZ, R21 ;  /* 0x000000ffff77a224 */ /* 0x000fe200078e0015 */
[----:B------:R-:W-:-:S06]  /*4120*/  @P2 LOP3.LUT R0, R0, 0x10000000, RZ, 0xfc, !PT ;  /* 0x1000000000002812 */ /* 0x000fcc00078efcff */
[----:B------:R-:W2:Y:S01]  /*4130*/  @!P2 LDC.64 R14, c[0x0][0x390] ;  /* 0x0000e400ff0eab82 */ /* 0x000ea20000000a00 */
[----:B0-----:R-:W-:-:S04]  /*4140*/  @!P2 IMAD R118, R118, R2, RZ ;  /* 0x000000027676a224 */ /* 0x001fc800078e02ff */
[----:B------:R-:W-:Y:S01]  /*4150*/  @!P2 IMAD R3, R120, R3, R118 ;  /* 0x000000037803a224 */ /* 0x000fe200078e0276 */
[----:B------:R-:W-:-:S05]  /*4160*/  @!P2 MOV R118, R18 ;  /* 0x000000120076a202 */ /* 0x000fca0000000f00 */
[----:B------:R-:W-:-:S04]  /*4170*/  @!P2 IMAD.WIDE.U32 R118, R120, R2, R118 ;  /* 0x000000027876a225 */ /* 0x000fc800078e0076 */
[----:B------:R-:W-:Y:S01]  /*4180*/  VIADD R120, R16, 0x1e8 ;  /* 0x000001e810787836 */ /* 0x000fe20000000000 */
[----:B------:R-:W-:Y:S02]  /*4190*/  @!P2 IADD3 R2, PT, PT, R119, R3, RZ ;  /* 0x000000037702a210 */ /* 0x000fe40007ffe0ff */
[----:B--2---:R-:W-:-:S04]  /*41a0*/  @!P2 LEA R10, P3, R118, R14, 0x2 ;  /* 0x0000000e760aa211 */ /* 0x004fc800078610ff */
[----:B------:R-:W-:Y:S02]  /*41b0*/  @!P2 LEA.HI.X R11, R118, R15, R2, 0x2, P3 ;  /* 0x0000000f760ba211 */ /* 0x000fe400018f1402 */
[----:B------:R-:W-:Y:S02]  /*41c0*/  IADD3 R118, PT, PT, R16, 0x1e0, RZ ;  /* 0x000001e010767810 */ /* 0x000fe40007ffe0ff */
[----:B------:R-:W-:Y:S01]  /*41d0*/  LOP3.LUT P2, RZ, R0, 0x400000, RZ, 0xc0, !PT ;  /* 0x0040000000ff7812 */ /* 0x000fe2000784c0ff */
[----:B------:R-:W-:Y:S01]  /*41e0*/  IMAD.MOV.U32 R19, RZ, RZ, R11 ;  /* 0x000000ffff137224 */ /* 0x000fe200078e000b */
[----:B------:R-:W-:Y:S02]  /*41f0*/  SHF.R.S32.HI R14, RZ, 0x1f, R118 ;  /* 0x0000001fff0e7819 */ /* 0x000fe40000011476 */
[----:B------:R-:W-:Y:S02]  /*4200*/  ISETP.GE.U32.AND P3, PT, R118, UR16, PT ;  /* 0x0000001076007c0c */ /* 0x000fe4000bf66070 */
[----:B------:R-:W-:-:S02]  /*4210*/  LOP3.LUT R0, R0, 0xdfffffff, RZ, 0xc0, !PT ;  /* 0xdfffffff00007812 */ /* 0x000fc400078ec0ff */
[----:B------:R-:W-:-:S13]  /*4220*/  ISETP.GE.AND.EX P3, PT, R14, UR17, PT, P3 ;  /* 0x000000110e007c0c */ /* 0x000fda000bf66330 */
[----:B------:R-:W0:Y:S01]  /*4230*/  @!P3 LDC.64 R2, c[0x0][0x3e0] ;  /* 0x0000f800ff02bb82 */ /* 0x000e220000000a00 */
[----:B------:R-:W-:Y:S02]  /*4240*/  @!P3 MOV R15, R21 ;  /* 0x00000015000fb202 */ /* 0x000fe40000000f00 */
[----:B------:R-:W-:-:S05]  /*4250*/  @P3 LOP3.LUT R0, R0, 0x20000000, RZ, 0xfc, !PT ;  /* 0x2000000000003812 */ /* 0x000fca00078efcff */
[----:B------:R-:W2:Y:S01]  /*4260*/  @!P3 LDC.64 R124, c[0x0][0x390] ;  /* 0x0000e400ff7cbb82 */ /* 0x000ea20000000a00 */
[----:B0-----:R-:W-:-:S04]  /*4270*/  @!P3 IMAD R14, R14, R2, RZ ;  /* 0x000000020e0eb224 */ /* 0x001fc800078e02ff */
[----:B------:R-:W-:Y:S02]  /*4280*/  @!P3 IMAD R3, R118, R3, R14 ;  /* 0x000000037603b224 */ /* 0x000fe400078e020e */
[----:B------:R-:W-:-:S04]  /*4290*/  @!P3 IMAD.MOV.U32 R14, RZ, RZ, R18 ;  /* 0x000000ffff0eb224 */ /* 0x000fc800078e0012 */
        /* <DEDUP_REMOVED lines=29> */
[----:B0-----:R-:W-:-:S04]  /*4470*/  @!P5 IMAD R14, R14, R2, RZ ;  /* 0x000000020e0ed224 */ /* 0x001fc800078e02ff */
[----:B------:R-:W-:Y:S01]  /*4480*/  @!P5 IMAD R3, R120, R3, R14 ;  /* 0x000000037803d224 */ /* 0x000fe200078e020e */
[----:B------:R-:W-:-:S05]  /*4490*/  @!P5 MOV R14, R18 ;  /* 0x00000012000ed202 */ /* 0x000fca0000000f00 */
[----:B------:R-:W-:-:S05]  /*44a0*/  @!P5 IMAD.WIDE.U32 R14, R120, R2, R14 ;  /* 0x00000002780ed225 */ /* 0x000fca00078e000e */
[----:B------:R-:W-:Y:S02]  /*44b0*/  @!P5 IADD3 R2, PT, PT, R15, R3, RZ ;  /* 0x000000030f02d210 */ /* 0x000fe40007ffe0ff */
[----:B--2---:R-:W-:-:S04]  /*44c0*/  @!P5 LEA R118, P6, R14, R118, 0x2 ;  /* 0x000000760e76d211 */ /* 0x004fc800078c10ff */
[----:B------:R-:W-:Y:S02]  /*44d0*/  @!P5 LEA.HI.X R119, R14, R119, R2, 0x2, P6 ;  /* 0x000000770e77d211 */ /* 0x000fe400030f1402 */
[----:B------:R-:W-:Y:S02]  /*44e0*/  SHF.R.S32.HI R14, RZ, 0x1f, R7 ;  /* 0x0000001fff0e7819 */ /* 0x000fe40000011407 */
[----:B------:R-:W-:Y:S02]  /*44f0*/  ISETP.GE.U32.AND P6, PT, R7, UR16, PT ;  /* 0x0000001007007c0c */ /* 0x000fe4000bfc6070 */
[----:B------:R-:W-:Y:S02]  /*4500*/  LOP3.LUT P5, RZ, R0, 0x1000000, RZ, 0xc0, !PT ;  /* 0x0100000000ff7812 */ /* 0x000fe400078ac0ff */
[----:B------:R-:W-:-:S13]  /*4510*/  ISETP.GE.AND.EX P6, PT, R14, UR17, PT, P6 ;  /* 0x000000110e007c0c */ /* 0x000fda000bfc6360 */
[----:B------:R-:W0:Y:S01]  /*4520*/  @!P6 LDC.64 R2, c[0x0][0x3e0] ;  /* 0x0000f800ff02eb82 */ /* 0x000e220000000a00 */
[----:B------:R-:W-:-:S07]  /*4530*/  @!P6 MOV R15, R21 ;  /* 0x00000015000fe202 */ /* 0x000fce0000000f00 */
[----:B------:R-:W2:Y:S01]  /*4540*/  @!P6 LDC.64 R120, c[0x0][0x390] ;  /* 0x0000e400ff78eb82 */ /* 0x000ea20000000a00 */
[----:B0-----:R-:W-:-:S04]  /*4550*/  @!P6 IMAD R14, R14, R2, RZ ;  /* 0x000000020e0ee224 */ /* 0x001fc800078e02ff */
[C---:B------:R-:W-:Y:S02]  /*4560*/  @!P6 IMAD R31, R7.reuse, R3, R14 ;  /* 0x00000003071fe224 */ /* 0x040fe400078e020e */
[----:B------:R-:W-:Y:S01]  /*4570*/  @!P6 IMAD.MOV.U32 R14, RZ, RZ, R18 ;  /* 0x000000ffff0ee224 */ /* 0x000fe200078e0012 */
        /* <DEDUP_REMOVED lines=19> */
[----:B--2---:R-:W-:-:S05]  /*46b0*/  @!P2 IMAD.MOV.U32 R9, RZ, RZ, R6 ;  /* 0x000000ffff09a224 */ /* 0x004fca00078e0006 */
[----:B------:R0:W-:Y:S02]  /*46c0*/  STL [R1+0x22c], R9 ;  /* 0x00022c0901007387 */ /* 0x0001e40000100800 */
[----:B0-----:R-:W-:-:S06]  /*46d0*/  HFMA2 R9, -RZ, RZ, 0, 0 ;  /* 0x00000000ff097431 */ /* 0x001fcc00000001ff */
[----:B------:R0:W2:Y:S01]  /*46e0*/  @!P1 LDG.E.64 R8, desc[UR14][R10.64] ;  /* 0x0000000e0a089981 */ /* 0x0000a2000c1e1b00 */
[----:B------:R-:W-:Y:S02]  /*46f0*/  LOP3.LUT P4, RZ, R0, 0x100000, RZ, 0xc0, !PT ;  /* 0x0010000000ff7812 */ /* 0x000fe4000788c0ff */
[----:B0-----:R-:W-:Y:S01]  /*4700*/  CS2R R10, SRZ ;  /* 0x00000000000a7805 */ /* 0x001fe2000001ff00 */
[----:B------:R-:W-:Y:S01]  /*4710*/  IMAD.MOV.U32 R31, RZ, RZ, RZ ;  /* 0x000000ffff1f7224 */ /* 0x000fe200078e00ff */
[----:B---3--:R-:W-:Y:S01]  /*4720*/  @!P5 MOV R31, R2 ;  /* 0x00000002001fd202 */ /* 0x008fe20000000f00 */
[----:B------:R0:W-:Y:S04]  /*4730*/  STL [R1+0x350], R120 ;  /* 0x0003507801007387 */ /* 0x0001e80000100800 */
[----:B------:R1:W-:Y:S01]  /*4740*/  STL [R1+0x34c], R121 ;  /* 0x00034c7901007387 */ /* 0x0003e20000100800 */
[----:B0-----:R-:W-:-:S03]  /*4750*/  IMAD.MOV.U32 R120, RZ, RZ, R14 ;  /* 0x000000ffff787224 */ /* 0x001fc600078e000e */
[----:B------:R0:W-:Y:S01]  /*4760*/  STL [R1+0x224], R31 ;  /* 0x0002241f01007387 */ /* 0x0001e20000100800 */
[----:B-1----:R-:W-:Y:S02]  /*4770*/  MOV R121, R15 ;  /* 0x0000000f00797202 */ /* 0x002fe40000000f00 */
[----:B------:R-:W-:Y:S02]  /*4780*/  CS2R R14, SRZ ;  /* 0x00000000000e7805 */ /* 0x000fe4000001ff00 */
[----:B----4-:R-:W-:Y:S01]  /*4790*/  @!P3 IMAD.MOV.U32 R15, RZ, RZ, R4 ;  /* 0x000000ffff0fb224 */ /* 0x010fe200078e0004 */
[----:B0-----:R-:W3:Y:S04]  /*47a0*/  LDL.LU R31, [R1+0x238] ;  /* 0x00023800011f7983 */ /* 0x001ee80000300800 */
[----:B------:R0:W-:Y:S04]  /*47b0*/  STL [R1+0x220], R15 ;  /* 0x0002200f01007387 */ /* 0x0001e80000100800 */
[----:B0-----:R-:W4:Y:S01]  /*47c0*/  LDL.LU R15, [R1+0x230] ;  /* 0x00023000010f7983 */ /* 0x001f220000300800 */
[----:B--2---:R-:W-:-:S05]  /*47d0*/  @!P1 MOV R11, R8 ;  /* 0x00000008000b9202 */ /* 0x004fca0000000f00 */
[----:B------:R0:W-:Y:S02]  /*47e0*/  STL [R1+0x234], R11 ;  /* 0x0002340b01007387 */ /* 0x0001e40000100800 */
[----:B0-----:R-:W-:-:S06]  /*47f0*/  IMAD.MOV.U32 R11, RZ, RZ, RZ ;  /* 0x000000ffff0b7224 */ /* 0x001fcc00078e00ff */
[----:B------:R0:W2:Y:S01]  /*4800*/  @!P4 LDG.E.64 R10, desc[UR14][R12.64] ;  /* 0x0000000e0c0ac981 */ /* 0x0000a2000c1e1b00 */
[----:B------:R-:W-:-:S05]  /*4810*/  @!P3 MOV R14, R5 ;  /* 0x00000005000eb202 */ /* 0x000fca0000000f00 */
[----:B------:R1:W-:Y:S02]  /*4820*/  STL [R1+0x218], R14 ;  /* 0x0002180e01007387 */ /* 0x0003e40000100800 */
[----:B-1----:R-:W-:Y:S01]  /*4830*/  HFMA2 R14, -RZ, RZ, 0, 0 ;  /* 0x00000000ff0e7431 */ /* 0x002fe200000001ff */
[----:B------:R-:W-:-:S05]  /*4840*/  @!P2 MOV R14, R7 ;  /* 0x00000007000ea202 */ /* 0x000fca0000000f00 */
[----:B------:R1:W-:Y:S01]  /*4850*/  STL [R1+0x214], R14 ;  /* 0x0002140e01007387 */ /* 0x0003e20000100800 */
[----:B0-----:R-:W-:Y:S01]  /*4860*/  CS2R R12, SRZ ;  /* 0x00000000000c7805 */ /* 0x001fe2000001ff00 */
[----:B-1----:R-:W-:Y:S01]  /*4870*/  IMAD.MOV.U32 R14, RZ, RZ, RZ ;  /* 0x000000ffff0e7224 */ /* 0x002fe200078e00ff */
[----:B------:R-:W-:-:S05]  /*4880*/  @!P1 MOV R14, R9 ;  /* 0x00000009000e9202 */ /* 0x000fca0000000f00 */
[----:B------:R0:W-:Y:S01]  /*4890*/  STL [R1+0x210], R14 ;  /* 0x0002100e01007387 */ /* 0x0001e20000100800 */
[----:B------:R-:W-:Y:S01]  /*48a0*/  LOP3.LUT P3, RZ, R0, 0x80000, RZ, 0xc0, !PT ;  /* 0x0008000000ff7812 */ /* 0x000fe2000786c0ff */
[----:B0-----:R-:W-:Y:S02]  /*48b0*/  HFMA2 R14, -RZ, RZ, 0, 0 ;  /* 0x00000000ff0e7431 */ /* 0x001fe400000001ff */
[----:B------:R0:W-:Y:S02]  /*48c0*/  STL.64 [R1+0x28], R6 ;  /* 0x0000280601007387 */ /* 0x0001e40000100a00 */
[----:B0-----:R-:W-:Y:S02]  /*48d0*/  CS2R R6, SRZ ;  /* 0x0000000000067805 */ /* 0x001fe4000001ff00 */
[----:B--2---:R-:W-:Y:S01]  /*48e0*/  @!P4 MOV R13, R10 ;  /* 0x0000000a000dc202 */ /* 0x004fe20000000f00 */
[----:B------:R-:W-:-:S04]  /*48f0*/  @!P4 IMAD.MOV.U32 R14, RZ, RZ, R11 ;  /* 0x000000ffff0ec224 */ /* 0x000fc800078e000b */
[----:B------:R0:W-:Y:S04]  /*4900*/  STL [R1+0x240], R13 ;  /* 0x0002400d01007387 */ /* 0x0001e80000100800 */
[----:B------:R3:W-:Y:S01]  /*4910*/  STL [R1+0x228], R14 ;  /* 0x0002280e01007387 */ /* 0x0007e20000100800 */
[----:B0-----:R-:W-:Y:S01]  /*4920*/  HFMA2 R13, -RZ, RZ, 0, 0 ;  /* 0x00000000ff0d7431 */ /* 0x001fe200000001ff */
[----:B---3--:R-:W-:-:S05]  /*4930*/  @!P0 MOV R14, R31 ;  /* 0x0000001f000e8202 */ /* 0x008fca0000000f00 */
[----:B----4-:R0:W2:Y:S01]  /*4940*/  @!P0 LDG.E.64 R12, desc[UR14][R14.64] ;  /* 0x0000000e0e0c8981 */ /* 0x0100a2000c1e1b00 */
[----:B------:R-:W-:Y:S02]  /*4950*/  LOP3.LUT P4, RZ, R0, 0x10000, RZ, 0xc0, !PT ;  /* 0x0001000000ff7812 */ /* 0x000fe4000788c0ff */
[----:B0-----:R-:W-:-:S11]  /*4960*/  CS2R R14, SRZ ;  /* 0x00000000000e7805 */ /* 0x001fd6000001ff00 */
[----:B------:R0:W3:Y:S04]  /*4970*/  @!P4 LDG.E.64 R6, desc[UR14][R26.64] ;  /* 0x0000000e1a06c981 */ /* 0x0000e8000c1e1b00 */
[----:B------:R1:W4:Y:S01]  /*4980*/  @!P3 LDG.E.64 R14, desc[UR14][R122.64] ;  /* 0x0000000e7a0eb981 */ /* 0x000322000c1e1b00 */
[----:B0-----:R-:W-:Y:S01]  /*4990*/  MOV R26, R28 ;  /* 0x0000001c001a7202 */ /* 0x001fe20000000f00 */
[----:B------:R-:W-:Y:S02]  /*49a0*/  IMAD.MOV.U32 R27, RZ, RZ, R29 ;  /* 0x000000ffff1b7224 */ /* 0x000fe400078e001d */
[----:B------:R-:W2:Y:S01]  /*49b0*/  LDL.LU.64 R28, [R1+0x360] ;  /* 0x00036000011c7983 */ /* 0x000ea20000300a00 */
[----:B------:R-:W-:Y:S01]  /*49c0*/  LOP3.LUT P2, RZ, R0, 0x40000, RZ, 0xc0, !PT ;  /* 0x0004000000ff7812 */ /* 0x000fe2000784c0ff */
[----:B------:R-:W-:Y:S01]  /*49d0*/  HFMA2 R16, -RZ, RZ, 0, 0 ;  /* 0x00000000ff107431 */ /* 0x000fe200000001ff */
[----:B------:R-:W-:Y:S01]  /*49e0*/  @!P5 MOV R16, R3 ;  /* 0x000000030010d202 */ /* 0x000fe20000000f00 */
[----:B------:R0:W-:Y:S01]  /*49f0*/  STL.64 [R1+0x18], R2 ;  /* 0x0000180201007387 */ /* 0x0001e20000100a00 */
[----:B-1----:R-:W-:Y:S01]  /*4a00*/  CS2R R122, SRZ ;  /* 0x00000000007a7805 */ /* 0x002fe2000001ff00 */
[----:B------:R-:W-:Y:S01]  /*4a10*/  IMAD.MOV.U32 R31, RZ, RZ, RZ ;  /* 0x000000ffff1f7224 */ /* 0x000fe200078e00ff */
[----:B0-----:R-:W-:-:S07]  /*4a20*/  CS2R R2, SRZ ;  /* 0x0000000000027805 */ /* 0x001fce000001ff00 */
[----:B------:R0:W3:Y:S04]  /*4a30*/  @!P2 LDG.E.64 R2, desc[UR14][R22.64] ;  /* 0x0000000e1602a981 */ /* 0x0000e8000c1e1b00 */
[----:B------:R1:W-:Y:S01]  /*4a40*/  STL.64 [R1+0x30], R8 ;  /* 0x0000300801007387 */ /* 0x0003e20000100a00 */
[----:B0-----:R-:W-:Y:S01]  /*4a50*/  IMAD.MOV.U32 R22, RZ, RZ, R24 ;  /* 0x000000ffff167224 */ /* 0x001fe200078e0018 */
[----:B------:R-:W-:Y:S02]  /*4a60*/  MOV R23, R25 ;  /* 0x0000001900177202 */ /* 0x000fe40000000f00 */
[----:B------:R-:W3:Y:S01]  /*4a70*/  LDL.LU.64 R24, [R1+0x368] ;  /* 0x0003680001187983 */ /* 0x000ee20000300a00 */
[----:B-1----:R-:W-:Y:S02]  /*4a80*/  HFMA2 R8, -RZ, RZ, 0, 0 ;  /* 0x00000000ff087431 */ /* 0x002fe400000001ff */
[----:B------:R-:W-:Y:S01]  /*4a90*/  IMAD.MOV.U32 R9, RZ, RZ, RZ ;  /* 0x000000ffff097224 */ /* 0x000fe200078e00ff */
[----:B----4-:R-:W-:-:S02]  /*4aa0*/  @!P3 MOV R31, R14 ;  /* 0x0000000e001fb202 */ /* 0x010fc40000000f00 */
[----:B------:R-:W-:Y:S02]  /*4ab0*/  @!P3 MOV R123, R15 ;  /* 0x0000000f007bb202 */ /* 0x000fe40000000f00 */
[----:B------:R-:W-:-:S13]  /*4ac0*/  LOP3.LUT P3, RZ, R0, 0x8000, RZ, 0xc0, !PT ;  /* 0x0000800000ff7812 */ /* 0x000fda000786c0ff */
[----:B--2---:R0:W2:Y:S01]  /*4ad0*/  @!P3 LDG.E.64 R8, desc[UR14][R28.64] ;  /* 0x0000000e1c08b981 */ /* 0x0040a2000c1e1b00 */
[----:B------:R-:W-:-:S03]  /*4ae0*/  LOP3.LUT P1, RZ, R0, 0x20000, RZ, 0xc0, !PT ;  /* 0x0002000000ff7812 */ /* 0x000fc6000782c0ff */
[----:B------:R1:W-:Y:S02]  /*4af0*/  STL [R1+0x248], R31 ;  /* 0x0002481f01007387 */ /* 0x0003e40000100800 */
[----:B-1----:R-:W-:Y:S01]  /*4b00*/  HFMA2 R31, -RZ, RZ, 0, 0 ;  /* 0x00000000ff1f7431 */ /* 0x002fe200000001ff */
[----:B---3--:R-:W-:Y:S01]  /*4b10*/  @!P2 MOV R31, R3 ;  /* 0x00000003001fa202 */ /* 0x008fe20000000f00 */
[----:B------:R1:W-:Y:S04]  /*4b20*/  STL.64 [R1+0x20], R4 ;  /* 0x0000200401007387 */ /* 0x0003e80000100a00 */
[----:B------:R3:W-:Y:S01]  /*4b30*/  STL [R1+0x230], R31 ;  /* 0x0002301f01007387 */ /* 0x0007e20000100800 */
[----:B-1----:R-:W-:Y:S02]  /*4b40*/  CS2R R4, SRZ ;  /* 0x0000000000047805 */ /* 0x002fe4000001ff00 */
[----:B---3--:R-:W-:-:S02]  /*4b50*/  MOV R31, RZ ;  /* 0x000000ff001f7202 */ /* 0x008fc40000000f00 */
[----:B------:R-:W-:Y:S02]  /*4b60*/  @!P4 MOV R31, R7 ;  /* 0x00000007001fc202 */ /* 0x000fe40000000f00 */
[----:B------:R1:W3:Y:S04]  /*4b70*/  @!P1 LDG.E.64 R4, desc[UR14][R24.64] ;  /* 0x0000000e18049981 */ /* 0x0002e8000c1e1b00 */
[----:B------:R4:W-:Y:S02]  /*4b80*/  STL [R1+0x23c], R31 ;  /* 0x00023c1f01007387 */ /* 0x0009e40000100800 */
[----:B----4-:R-:W-:Y:S01]  /*4b90*/  IMAD.MOV.U32 R31, RZ, RZ, RZ ;  /* 0x000000ffff1f7224 */ /* 0x010fe200078e00ff */
[----:B0-----:R-:W-:Y:S02]  /*4ba0*/  MOV R28, R32 ;  /* 0x00000020001c7202 */ /* 0x001fe40000000f00 */
[----:B------:R-:W-:-:S02]  /*4bb0*/  MOV R29, R33 ;  /* 0x00000021001d7202 */ /* 0x000fc40000000f00 */
[----:B------:R-:W4:Y:S01]  /*4bc0*/  LDL.LU.64 R32, [R1+0x358] ;  /* 0x0003580001207983 */ /* 0x000f220000300a00 */
[----:B--2---:R-:W-:-:S05]  /*4bd0*/  @!P3 MOV R31, R8 ;  /* 0x00000008001fb202 */ /* 0x004fca0000000f00 */
[----:B------:R0:W-:Y:S04]  /*4be0*/  STL [R1+0x268], R31 ;  /* 0x0002681f01007387 */ /* 0x0001e80000100800 */
[----:B0-----:R-:W2:Y:S01]  /*4bf0*/  LDL.LU R31, [R1+0x354] ;  /* 0x00035400011f7983 */ /* 0x001ea20000300800 */
[----:B------:R-:W-:Y:S01]  /*4c00*/  @!P2 IMAD.MOV.U32 R122, RZ, RZ, R2 ;  /* 0x000000ffff7aa224 */ /* 0x000fe200078e0002 */
[----:B------:R-:W-:Y:S01]  /*4c10*/  LOP3.LUT P2, RZ, R0, 0x4000, RZ, 0xc0, !PT ;  /* 0x0000400000ff7812 */ /* 0x000fe2000784c0ff */
[----:B-1----:R-:W-:Y:S01]  /*4c20*/  IMAD.MOV.U32 R25, RZ, RZ, R23 ;  /* 0x000000ffff197224 */ /* 0x002fe200078e0017 */
[----:B------:R-:W-:Y:S02]  /*4c30*/  MOV R24, R22 ;  /* 0x0000001600187202 */ /* 0x000fe40000000f00 */
[----:B------:R-:W-:-:S02]  /*4c40*/  MOV R22, R120 ;  /* 0x0000007800167202 */ /* 0x000fc40000000f00 */
[----:B------:R-:W-:Y:S02]  /*4c50*/  MOV R23, R121 ;  /* 0x0000007900177202 */ /* 0x000fe40000000f00 */
[----:B------:R-:W-:Y:S01]  /*4c60*/  CS2R R120, SRZ ;  /* 0x0000000000787805 */ /* 0x000fe2000001ff00 */
[----:B------:R0:W-:Y:S01]  /*4c70*/  STL.64 [R1+0x38], R10 ;  /* 0x0000380a01007387 */ /* 0x0001e20000100a00 */
[----:B---3--:R-:W-:Y:S01]  /*4c80*/  @!P1 IMAD.MOV.U32 R121, RZ, RZ, R4 ;  /* 0x000000ffff799224 */ /* 0x008fe200078e0004 */
[----:B------:R-:W-:Y:S01]  /*4c90*/  @!P1 MOV R120, R5 ;  /* 0x0000000500789202 */ /* 0x000fe20000000f00 */
[----:B0-----:R-:W-:Y:S01]  /*4ca0*/  HFMA2 R10, -RZ, RZ, 0, 0 ;  /* 0x00000000ff0a7431 */ /* 0x001fe200000001ff */
[----:B------:R-:W-:Y:S02]  /*4cb0*/  MOV R11, RZ ;  /* 0x000000ff000b7202 */ /* 0x000fe40000000f00 */
[----:B------:R-:W-:Y:S01]  /*4cc0*/  LOP3.LUT P1, RZ, R0, 0x2000, RZ, 0xc0, !PT ;  /* 0x0000200000ff7812 */ /* 0x000fe2000782c0ff */
[----:B------:R0:W-:Y:S02]  /*4cd0*/  STL.64 [R1+0x40], R14 ;  /* 0x0000400e01007387 */ /* 0x0001e40000100a00 */
[----:B0-----:R-:W-:-:S10]  /*4ce0*/  CS2R R14, SRZ ;  /* 0x00000000000e7805 */ /* 0x001fd4000001ff00 */
[----:B----4-:R-:W3:Y:S04]  /*4cf0*/  @!P1 LDG.E.64 R14, desc[UR14][R32.64] ;  /* 0x0000000e200e9981 */ /* 0x010ee8000c1e1b00 */
[----:B--2---:R0:W2:Y:S04]  /*4d00*/  @!P2 LDG.E.64 R10, desc[UR14][R30.64] ;  /* 0x0000000e1e0aa981 */ /* 0x0040a8000c1e1b00 */
[----:B------:R1:W-:Y:S02]  /*4d10*/  STL [R1+0x250], R122 ;  /* 0x0002507a01007387 */ /* 0x0003e40000100800 */
[----:B-1----:R-:W-:-:S02]  /*4d20*/  HFMA2 R122, -RZ, RZ, 0, 0 ;  /* 0x00000000ff7a7431 */ /* 0x002fc400000001ff */
[----:B------:R-:W-:Y:S01]  /*4d30*/  @!P4 IMAD.MOV.U32 R122, RZ, RZ, R6 ;  /* 0x000000ffff7ac224 */ /* 0x000fe200078e0006 */
[C---:B------:R-:W-:Y:S01]  /*4d40*/  LOP3.LUT P4, RZ, R0.reuse, 0x1000, RZ, 0xc0, !PT ;  /* 0x0000100000ff7812 */ /* 0x040fe2000788c0ff */
[----:B------:R1:W-:Y:S04]  /*4d50*/  STL.64 [R1+0x48], R2 ;  /* 0x0000480201007387 */ /* 0x0003e80000100a00 */
[----:B------:R4:W-:Y:S01]  /*4d60*/  STL [R1+0x260], R122 ;  /* 0x0002607a01007387 */ /* 0x0009e20000100800 */
[----:B0-----:R-:W-:Y:S01]  /*4d70*/  IMAD.MOV.U32 R31, RZ, RZ, RZ ;  /* 0x000000ffff1f7224 */ /* 0x001fe200078e00ff */
[----:B-1----:R-:W-:Y:S01]  /*4d80*/  CS2R R2, SRZ ;  /* 0x0000000000027805 */ /* 0x002fe2000001ff00 */
[----:B----4-:R-:W-:Y:S02]  /*4d90*/  HFMA2 R122, -RZ, RZ, 0, 0 ;  /* 0x00000000ff7a7431 */ /* 0x010fe400000001ff */
[----:B------:R-:W-:Y:S01]  /*4da0*/  @!P3 IMAD.MOV.U32 R122, RZ, RZ, R9 ;  /* 0x000000ffff7ab224 */ /* 0x000fe200078e0009 */
[----:B------:R-:W-:Y:S01]  /*4db0*/  LOP3.LUT P3, RZ, R0, 0x800, RZ, 0xc0, !PT ;  /* 0x0000080000ff7812 */ /* 0x000fe2000786c0ff */
[----:B------:R0:W-:Y:S04]  /*4dc0*/  STL.64 [R1+0x50], R4 ;  /* 0x0000500401007387 */ /* 0x0001e80000100a00 */
[----:B------:R1:W-:Y:S04]  /*4dd0*/  STL [R1+0x244], R122 ;  /* 0x0002447a01007387 */ /* 0x0003e80000100800 */
[----:B------:R-:W4:Y:S01]  /*4de0*/  @!P4 LDG.E.64 R2, desc[UR14][R34.64] ;  /* 0x0000000e2202c981 */ /* 0x000f22000c1e1b00 */
[----:B0-----:R-:W-:Y:S01]  /*4df0*/  CS2R R4, SRZ ;  /* 0x0000000000047805 */ /* 0x001fe2000001ff00 */
[----:B-1----:R-:W-:-:S02]  /*4e00*/  HFMA2 R122, -RZ, RZ, 0, 0 ;  /* 0x00000000ff7a7431 */ /* 0x002fc400000001ff */
[----:B------:R0:W-:Y:S04]  /*4e10*/  STL.64 [R1+0x58], R6 ;  /* 0x0000580601007387 */ /* 0x0001e80000100a00 */
[----:B------:R-:W4:Y:S01]  /*4e20*/  @!P3 LDG.E.64 R4, desc[UR14][R36.64] ;  /* 0x0000000e2404b981 */ /* 0x000f22000c1e1b00 */
[----:B0-----:R-:W-:-:S03]  /*4e30*/  CS2R R6, SRZ ;  /* 0x0000000000067805 */ /* 0x001fc6000001ff00 */
[----:B------:R0:W-:Y:S02]  /*4e40*/  STL.64 [R1+0x60], R8 ;  /* 0x0000600801007387 */ /* 0x0001e40000100a00 */
[----:B0-----:R-:W-:Y:S02]  /*4e50*/  IMAD.MOV.U32 R8, RZ, RZ, RZ ;  /* 0x000000ffff087224 */ /* 0x001fe400078e00ff */
[----:B------:R-:W-:Y:S01]  /*4e60*/  HFMA2 R9, -RZ, RZ, 0, 0 ;  /* 0x00000000ff097431 */ /* 0x000fe200000001ff */
[----:B--2---:R-:W-:Y:S01]  /*4e70*/  @!P2 MOV R31, R10 ;  /* 0x0000000a001fa202 */ /* 0x004fe20000000f00 */
[----:B------:R-:W-:Y:S01]  /*4e80*/  @!P2 IMAD.MOV.U32 R122, RZ, RZ, R11 ;  /* 0x000000ffff7aa224 */ /* 0x000fe200078e000b */
[----:B------:R-:W-:-:S03]  /*4e90*/  LOP3.LUT P2, RZ, R0, 0x400, RZ, 0xc0, !PT ;  /* 0x0000040000ff7812 */ /* 0x000fc6000784c0ff */
[----:B------:R0:W-:Y:S02]  /*4ea0*/  STL [R1+0x270], R31 ;  /* 0x0002701f01007387 */ /* 0x0001e40000100800 */
[----:B0-----:R-:W-:-:S08]  /*4eb0*/  CS2R R30, SRZ ;  /* 0x00000000001e7805 */ /* 0x001fd0000001ff00 */
[----:B------:R-:W2:Y:S01]  /*4ec0*/  @!P2 LDG.E.64 R6, desc[UR14][R38.64] ;  /* 0x0000000e2606a981 */ /* 0x000ea2000c1e1b00 */
[----:B---3--:R-:W-:Y:S02]  /*4ed0*/  @!P1 MOV R31, R14 ;  /* 0x0000000e001f9202 */ /* 0x008fe40000000f00 */
[----:B------:R-:W-:Y:S02]  /*4ee0*/  @!P1 MOV R30, R15 ;  /* 0x0000000f001e9202 */ /* 0x000fe40000000f00 */
[----:B------:R-:W-:-:S13]  /*4ef0*/  LOP3.LUT P1, RZ, R0, 0x200, RZ, 0xc0, !PT ;  /* 0x0000020000ff7812 */ /* 0x000fda000782c0ff */
[----:B------:R-:W3:Y:S04]  /*4f00*/  @!P1 LDG.E.64 R8, desc[UR14][R40.64] ;  /* 0x0000000e28089981 */ /* 0x000ee8000c1e1b00 */
[----:B------:R-:W-:Y:S04]  /*4f10*/  STL [R1+0x278], R31 ;  /* 0x0002781f01007387 */ /* 0x000fe80000100800 */
[----:B------:R0:W-:Y:S02]  /*4f20*/  STL [R1+0x254], R30 ;  /* 0x0002541e01007387 */ /* 0x0001e40000100800 */
[----:B0-----:R-:W-:-:S02]  /*4f30*/  CS2R R30, SRZ ;  /* 0x00000000001e7805 */ /* 0x001fc4000001ff00 */
[----:B----4-:R-:W-:Y:S01]  /*4f40*/  @!P4 IMAD.MOV.U32 R31, RZ, RZ, R2 ;  /* 0x000000ffff1fc224 */ /* 0x010fe200078e0002 */
[----:B------:R-:W-:Y:S02]  /*4f50*/  @!P4 MOV R30, R3 ;  /* 0x00000003001ec202 */ /* 0x000fe40000000f00 */
[----:B------:R-:W-:Y:S02]  /*4f60*/  LOP3.LUT P4, RZ, R0, 0x100, RZ, 0xc0, !PT ;  /* 0x0000010000ff7812 */ /* 0x000fe4000788c0ff */
[----:B------:R-:W-:Y:S04]  /*4f70*/  STL [R1+0x280], R31 ;  /* 0x0002801f01007387 */ /* 0x000fe80000100800 */
[----:B------:R0:W-:Y:S04]  /*4f80*/  STL [R1+0x25c], R30 ;  /* 0x00025c1e01007387 */ /* 0x0001e80000100800 */
[----:B------:R1:W-:Y:S01]  /*4f90*/  STL.64 [R1+0x68], R10 ;  /* 0x0000680a01007387 */ /* 0x0003e20000100a00 */
[----:B0-----:R-:W-:-:S02]  /*4fa0*/  CS2R R30, SRZ ;  /* 0x00000000001e7805 */ /* 0x001fc4000001ff00 */
[----:B------:R-:W-:Y:S01]  /*4fb0*/  @!P3 MOV R31, R4 ;  /* 0x00000004001fb202 */ /* 0x000fe20000000f00 */
[----:B------:R-:W-:Y:S01]  /*4fc0*/  @!P3 IMAD.MOV.U32 R30, RZ, RZ, R5 ;  /* 0x000000ffff1eb224 */ /* 0x000fe200078e0005 */
[----:B------:R-:W-:Y:S01]  /*4fd0*/  LOP3.LUT P3, RZ, R0, 0x80, RZ, 0xc0, !PT ;  /* 0x0000008000ff7812 */ /* 0x000fe2000786c0ff */
[----:B-1----:R-:W-:Y:S01]  /*4fe0*/  HFMA2 R10, -RZ, RZ, 0, 0 ;  /* 0x00000000ff0a7431 */ /* 0x002fe200000001ff */
[----:B------:R-:W-:Y:S01]  /*4ff0*/  MOV R11, RZ ;  /* 0x000000ff000b7202 */ /* 0x000fe20000000f00 */
[----:B------:R-:W-:Y:S04]  /*5000*/  STL [R1+0x28c], R31 ;  /* 0x00028c1f01007387 */ /* 0x000fe80000100800 */
[----:B------:R0:W-:Y:S04]  /*5010*/  STL [R1+0x264], R30 ;  /* 0x0002641e01007387 */ /* 0x0001e80000100800 */
[----:B------:R-:W4:Y:S04]  /*5020*/  @!P4 LDG.E.64 R10, desc[UR14][R42.64] ;  /* 0x0000000e2a0ac981 */ /* 0x000f28000c1e1b00 */
[----:B------:R1:W-:Y:S01]  /*5030*/  STL.64 [R1+0x70], R14 ;  /* 0x0000700e01007387 */ /* 0x0003e20000100a00 */
[----:B0-----:R-:W-:-:S03]  /*5040*/  CS2R R30, SRZ ;  /* 0x00000000001e7805 */ /* 0x001fc6000001ff00 */
[----:B------:R0:W-:Y:S01]  /*5050*/  STL.64 [R1+0x78], R2 ;  /* 0x0000780201007387 */ /* 0x0001e20000100a00 */
[----:B-1----:R-:W-:Y:S02]  /*5060*/  CS2R R14, SRZ ;  /* 0x00000000000e7805 */ /* 0x002fe4000001ff00 */
[----:B0-----:R-:W-:-:S04]  /*5070*/  CS2R R2, SRZ ;  /* 0x0000000000027805 */ /* 0x001fc8000001ff00 */
[----:B------:R-:W4:Y:S04]  /*5080*/  @!P3 LDG.E.64 R14, desc[UR14][R44.64] ;  /* 0x0000000e2c0eb981 */ /* 0x000f28000c1e1b00 */
[----:B------:R0:W-:Y:S02]  /*5090*/  STL.64 [R1+0x80], R4 ;  /* 0x0000800401007387 */ /* 0x0001e40000100a00 */
[----:B0-----:R-:W-:Y:S02]  /*50a0*/  CS2R R4, SRZ ;  /* 0x0000000000047805 */ /* 0x001fe4000001ff00 */
[----:B--2---:R-:W-:Y:S02]  /*50b0*/  @!P2 MOV R31, R6 ;  /* 0x00000006001fa202 */ /* 0x004fe40000000f00 */
[----:B------:R-:W-:-:S02]  /*50c0*/  @!P2 MOV R30, R7 ;  /* 0x00000007001ea202 */ /* 0x000fc40000000f00 */
[----:B------:R-:W-:Y:S01]  /*50d0*/  LOP3.LUT P2, RZ, R0, 0x40, RZ, 0xc0, !PT ;  /* 0x0000004000ff7812 */ /* 0x000fe2000784c0ff */
[----:B------:R-:W-:Y:S04]  /*50e0*/  STL [R1+0x290], R31 ;  /* 0x0002901f01007387 */ /* 0x000fe80000100800 */
[----:B------:R0:W-:Y:S08]  /*50f0*/  STL [R1+0x26c], R30 ;  /* 0x00026c1e01007387 */ /* 0x0001f00000100800 */
[----:B------:R-:W2:Y:S01]  /*5100*/  @!P2 LDG.E.64 R2, desc[UR14][R46.64] ;  /* 0x0000000e2e02a981 */ /* 0x000ea2000c1e1b00 */
[----:B0-----:R-:W-:-:S02]  /*5110*/  CS2R R30, SRZ ;  /* 0x00000000001e7805 */ /* 0x001fc4000001ff00 */
[----:B---3--:R-:W-:Y:S01]  /*5120*/  @!P1 MOV R31, R8 ;  /* 0x00000008001f9202 */ /* 0x008fe20000000f00 */
[----:B------:R-:W-:Y:S01]  /*5130*/  @!P1 IMAD.MOV.U32 R30, RZ, RZ, R9 ;  /* 0x000000ffff1e9224 */ /* 0x000fe200078e0009 */
[----:B------:R-:W-:-:S13]  /*5140*/  LOP3.LUT P1, RZ, R0, 0x20, RZ, 0xc0, !PT ;  /* 0x0000002000ff7812 */ /* 0x000fda000782c0ff */
[----:B------:R-:W3:Y:S04]  /*5150*/  @!P1 LDG.E.64 R4, desc[UR14][R48.64] ;  /* 0x0000000e30049981 */ /* 0x000ee8000c1e1b00 */
[----:B------:R-:W-:Y:S04]  /*5160*/  STL [R1+0x29c], R31 ;  /* 0x00029c1f01007387 */ /* 0x000fe80000100800 */
[----:B------:R0:W-:Y:S02]  /*5170*/  STL [R1+0x27c], R30 ;  /* 0x00027c1e01007387 */ /* 0x0001e40000100800 */
[----:B0-----:R-:W-:-:S02]  /*5180*/  CS2R R30, SRZ ;  /* 0x00000000001e7805 */ /* 0x001fc4000001ff00 */
[----:B------:R0:W-:Y:S01]  /*5190*/  STL.64 [R1+0x88], R6 ;  /* 0x0000880601007387 */ /* 0x0001e20000100a00 */
[----:B----4-:R-:W-:Y:S01]  /*51a0*/  @!P4 IMAD.MOV.U32 R31, RZ, RZ, R10 ;  /* 0x000000ffff1fc224 */ /* 0x010fe200078e000a */
[----:B------:R-:W-:Y:S02]  /*51b0*/  @!P4 MOV R30, R11 ;  /* 0x0000000b001ec202 */ /* 0x000fe40000000f00 */
[----:B------:R-:W-:Y:S02]  /*51c0*/  LOP3.LUT P4, RZ, R0, 0x10, RZ, 0xc0, !PT ;  /* 0x0000001000ff7812 */ /* 0x000fe4000788c0ff */
[----:B------:R-:W-:Y:S04]  /*51d0*/  STL [R1+0x298], R31 ;  /* 0x0002981f01007387 */ /* 0x000fe80000100800 */
[----:B------:R1:W-:Y:S01]  /*51e0*/  STL [R1+0x274], R30 ;  /* 0x0002741e01007387 */ /* 0x0003e20000100800 */
[----:B0-----:R-:W-:-:S03]  /*51f0*/  CS2R R6, SRZ ;  /* 0x0000000000067805 */ /* 0x001fc6000001ff00 */
[----:B------:R0:W-:Y:S04]  /*5200*/  STL.64 [R1+0x90], R8 ;  /* 0x0000900801007387 */ /* 0x0001e80000100a00 */
[----:B------:R-:W4:Y:S01]  /*5210*/  @!P4 LDG.E.64 R6, desc[UR14][R50.64] ;  /* 0x0000000e3206c981 */ /* 0x000f22000c1e1b00 */
[----:B-1----:R-:W-:Y:S02]  /*5220*/  CS2R R30, SRZ ;  /* 0x00000000001e7805 */ /* 0x002fe4000001ff00 */
[----:B------:R-:W-:Y:S01]  /*5230*/  @!P3 MOV R31, R14 ;  /* 0x0000000e001fb202 */ /* 0x000fe20000000f00 */
[----:B------:R-:W-:Y:S01]  /*5240*/  @!P3 IMAD.MOV.U32 R30, RZ, RZ, R15 ;  /* 0x000000ffff1eb224 */ /* 0x000fe200078e000f */
[----:B------:R-:W-:-:S03]  /*5250*/  LOP3.LUT P3, RZ, R0, 0x8, RZ, 0xc0, !PT ;  /* 0x0000000800ff7812 */ /* 0x000fc6000786c0ff */
[----:B------:R-:W-:Y:S04]  /*5260*/  STL [R1+0x2a4], R31 ;  /* 0x0002a41f01007387 */ /* 0x000fe80000100800 */
[----:B------:R1:W-:Y:S01]  /*5270*/  STL [R1+0x288], R30 ;  /* 0x0002881e01007387 */ /* 0x0003e20000100800 */
[----:B0-----:R-:W-:Y:S02]  /*5280*/  HFMA2 R8, -RZ, RZ, 0, 0 ;  /* 0x00000000ff087431 */ /* 0x001fe400000001ff */
[----:B------:R-:W-:Y:S01]  /*5290*/  IMAD.MOV.U32 R9, RZ, RZ, RZ ;  /* 0x000000ffff097224 */ /* 0x000fe200078e00ff */
[----:B------:R0:W-:Y:S05]  /*52a0*/  STL.64 [R1+0x98], R10 ;  /* 0x0000980a01007387 */ /* 0x0001ea0000100a00 */
[----:B------:R-:W4:Y:S01]  /*52b0*/  @!P3 LDG.E.64 R8, desc[UR14][R52.64] ;  /* 0x0000000e3408b981 */ /* 0x000f22000c1e1b00 */
[----:B-1----:R-:W-:Y:S01]  /*52c0*/  CS2R R30, SRZ ;  /* 0x00000000001e7805 */ /* 0x002fe2000001ff00 */
[----:B0-----:R-:W-:Y:S01]  /*52d0*/  HFMA2 R10, -RZ, RZ, 0, 0 ;  /* 0x00000000ff0a7431 */ /* 0x001fe200000001ff */
[----:B------:R-:W-:Y:S01]  /*52e0*/  MOV R11, RZ ;  /* 0x000000ff000b7202 */ /* 0x000fe20000000f00 */
[----:B------:R0:W-:Y:S02]  /*52f0*/  STL.64 [R1+0xa0], R14 ;  /* 0x0000a00e01007387 */ /* 0x0001e40000100a00 */
[----:B0-----:R-:W-:-:S02]  /*5300*/  CS2R R14, SRZ ;  /* 0x00000000000e7805 */ /* 0x001fc4000001ff00 */
[----:B--2---:R-:W-:Y:S02]  /*5310*/  @!P2 MOV R31, R2 ;  /* 0x00000002001fa202 */ /* 0x004fe40000000f00 */
[----:B------:R-:W-:Y:S02]  /*5320*/  @!P2 MOV R30, R3 ;  /* 0x00000003001ea202 */ /* 0x000fe40000000f00 */
[----:B------:R-:W-:Y:S01]  /*5330*/  LOP3.LUT P2, RZ, R0, 0x4, RZ, 0xc0, !PT ;  /* 0x0000000400ff7812 */ /* 0x000fe2000784c0ff */
[----:B------:R-:W-:Y:S04]  /*5340*/  STL [R1+0x2b4], R31 ;  /* 0x0002b41f01007387 */ /* 0x000fe80000100800 */
[----:B------:R0:W-:Y:S08]  /*5350*/  STL [R1+0x284], R30 ;  /* 0x0002841e01007387 */ /* 0x0001f00000100800 */
[----:B------:R-:W2:Y:S01]  /*5360*/  @!P2 LDG.E.64 R10, desc[UR14][R54.64] ;  /* 0x0000000e360aa981 */ /* 0x000ea2000c1e1b00 */
[----:B0-----:R-:W-:-:S02]  /*5370*/  CS2R R30, SRZ ;  /* 0x00000000001e7805 */ /* 0x001fc4000001ff00 */
[----:B---3--:R-:W-:Y:S01]  /*5380*/  @!P1 IMAD.MOV.U32 R31, RZ, RZ, R4 ;  /* 0x000000ffff1f9224 */ /* 0x008fe200078e0004 */
[----:B------:R-:W-:Y:S02]  /*5390*/  @!P1 MOV R30, R5 ;  /* 0x00000005001e9202 */ /* 0x000fe40000000f00 */
        /* <DEDUP_REMOVED lines=8> */
[----:B----4-:R-:W-:Y:S01]  /*5420*/  @!P4 IMAD.MOV.U32 R30, RZ, RZ, R6 ;  /* 0x000000ffff1ec224 */ /* 0x010fe200078e0006 */
[----:B------:R-:W-:Y:S02]  /*5430*/  @!P4 MOV R122, R7 ;  /* 0x00000007007ac202 */ /* 0x000fe40000000f00 */
[----:B------:R-:W-:Y:S02]  /*5440*/  LOP3.LUT P4, RZ, R0, 0x1, RZ, 0xc0, !PT ;  /* 0x0000000100ff7812 */ /* 0x000fe4000788c0ff */
[----:B------:R1:W-:Y:S01]  /*5450*/  STL [R1+0x2bc], R30 ;  /* 0x0002bc1e01007387 */ /* 0x0003e20000100800 */
[----:B0-----:R-:W-:Y:S02]  /*5460*/  CS2R R2, SRZ ;  /* 0x0000000000027805 */ /* 0x001fe4000001ff00 */
[----:B-1----:R-:W-:-:S08]  /*5470*/  MOV R30, RZ ;  /* 0x000000ff001e7202 */ /* 0x002fd00000000f00 */
[----:B------:R-:W4:Y:S01]  /*5480*/  @!P4 LDG.E.64 R2, desc[UR14][R58.64] ;  /* 0x0000000e3a02c981 */ /* 0x000f22000c1e1b00 */
[----:B------:R-:W-:Y:S01]  /*5490*/  @!P3 MOV R31, R8 ;  /* 0x00000008001fb202 */ /* 0x000fe20000000f00 */
[----:B------:R-:W-:Y:S01]  /*54a0*/  @!P3 IMAD.MOV.U32 R30, RZ, RZ, R9 ;  /* 0x000000ffff1eb224 */ /* 0x000fe200078e0009 */
[----:B------:R-:W-:Y:S01]  /*54b0*/  LOP3.LUT P3, RZ, R17, 0x80000000, RZ, 0xc0, !PT ;  /* 0x8000000011ff7812 */ /* 0x000fe2000786c0ff */
[----:B------:R0:W-:Y:S04]  /*54c0*/  STL.64 [R1+0xb0], R4 ;  /* 0x0000b00401007387 */ /* 0x0001e80000100a00 */
[----:B------:R1:W-:Y:S04]  /*54d0*/  STL [R1+0x2c0], R31 ;  /* 0x0002c01f01007387 */ /* 0x0003e80000100800 */
[----:B------:R1:W-:Y:S01]  /*54e0*/  STL [R1+0x2a8], R30 ;  /* 0x0002a81e01007387 */ /* 0x0003e20000100800 */
[----:B0-----:R-:W-:Y:S01]  /*54f0*/  CS2R R4, SRZ ;  /* 0x0000000000047805 */ /* 0x001fe2000001ff00 */
[----:B-1----:R-:W-:-:S02]  /*5500*/  IMAD.MOV.U32 R31, RZ, RZ, RZ ;  /* 0x000000ffff1f7224 */ /* 0x002fc400078e00ff */
[----:B------:R-:W-:-:S03]  /*5510*/  HFMA2 R30, -RZ, RZ, 0, 0 ;  /* 0x00000000ff1e7431 */ /* 0x000fc600000001ff */
[----:B------:R-:W4:Y:S04]  /*5520*/  @!P3 LDG.E.64 R4, desc[UR14][R60.64] ;  /* 0x0000000e3c04b981 */ /* 0x000f28000c1e1b00 */
[----:B------:R0:W-:Y:S04]  /*5530*/  STL.64 [R1+0xb8], R6 ;  /* 0x0000b80601007387 */ /* 0x0001e80000100a00 */
[----:B------:R1:W-:Y:S01]  /*5540*/  STL.64 [R1+0xc0], R8 ;  /* 0x0000c00801007387 */ /* 0x0003e20000100a00 */
[----:B0-----:R-:W-:Y:S01]  /*5550*/  CS2R R6, SRZ ;  /* 0x0000000000067805 */ /* 0x001fe2000001ff00 */
[----:B-1----:R-:W-:-:S02]  /*5560*/  HFMA2 R8, -RZ, RZ, 0, 0 ;  /* 0x00000000ff087431 */ /* 0x002fc400000001ff */
[----:B------:R-:W-:Y:S01]  /*5570*/  IMAD.MOV.U32 R9, RZ, RZ, RZ ;  /* 0x000000ffff097224 */ /* 0x000fe200078e00ff */
[----:B--2---:R-:W-:Y:S01]  /*5580*/  @!P2 MOV R31, R10 ;  /* 0x0000000a001fa202 */ /* 0x004fe20000000f00 */
[----:B------:R-:W-:Y:S01]  /*5590*/  @!P2 IMAD.MOV.U32 R30, RZ, RZ, R11 ;  /* 0x000000ffff1ea224 */ /* 0x000fe200078e000b */
[----:B------:R-:W-:-:S03]  /*55a0*/  LOP3.LUT P2, RZ, R17, 0x40000000, RZ, 0xc0, !PT ;  /* 0x4000000011ff7812 */ /* 0x000fc6000784c0ff */
[----:B------:R0:W-:Y:S04]  /*55b0*/  STL [R1+0x2cc], R31 ;  /* 0x0002cc1f01007387 */ /* 0x0001e80000100800 */
[----:B------:R1:W-:Y:S01]  /*55c0*/  STL [R1+0x2a0], R30 ;  /* 0x0002a01e01007387 */ /* 0x0003e20000100800 */
[----:B0-----:R-:W-:-:S05]  /*55d0*/  HFMA2 R31, -RZ, RZ, 0, 0 ;  /* 0x00000000ff1f7431 */ /* 0x001fca00000001ff */
[----:B------:R0:W2:Y:S01]  /*55e0*/  @!P2 LDG.E.64 R6, desc[UR14][R62.64] ;  /* 0x0000000e3e06a981 */ /* 0x0000a2000c1e1b00 */
[----:B-1----:R-:W-:Y:S01]  /*55f0*/  MOV R30, RZ ;  /* 0x000000ff001e7202 */ /* 0x002fe20000000f00 */
[----:B---3--:R-:W-:Y:S01]  /*5600*/  @!P1 IMAD.MOV.U32 R31, RZ, RZ, R14 ;  /* 0x000000ffff1f9224 */ /* 0x008fe200078e000e */
[----:B------:R-:W-:Y:S02]  /*5610*/  @!P1 MOV R30, R15 ;  /* 0x0000000f001e9202 */ /* 0x000fe40000000f00 */
[----:B------:R-:W-:Y:S01]  /*5620*/  LOP3.LUT P1, RZ, R17, 0x20000000, RZ, 0xc0, !PT ;  /* 0x2000000011ff7812 */ /* 0x000fe2000782c0ff */
[----:B------:R-:W-:Y:S01]  /*5630*/  STL.64 [R1+0xc8], R10 ;  /* 0x0000c80a01007387 */ /* 0x000fe20000100a00 */
[----:B------:R-:W-:Y:S01]  /*5640*/  IMAD.MOV.U32 R32, RZ, RZ, R22 ;  /* 0x000000ffff207224 */ /* 0x000fe200078e0016 */
[----:B------:R-:W-:Y:S02]  /*5650*/  MOV R33, R23 ;  /* 0x0000001700217202 */ /* 0x000fe40000000f00 */
[----:B------:R-:W-:Y:S04]  /*5660*/  STL.64 [R1+0xd0], R14 ;  /* 0x0000d00e01007387 */ /* 0x000fe80000100a00 */
[----:B----4-:R-:W-:Y:S04]  /*5670*/  STL.64 [R1+0xe0], R4 ;  /* 0x0000e00401007387 */ /* 0x010fe80000100a00 */
[----:B------:R-:W3:Y:S04]  /*5680*/  @!P1 LDG.E.64 R8, desc[UR14][R64.64] ;  /* 0x0000000e40089981 */ /* 0x000ee8000c1e1b00 */
[----:B------:R1:W-:Y:S04]  /*5690*/  STL [R1+0x2d4], R31 ;  /* 0x0002d41f01007387 */ /* 0x0003e80000100800 */
[----:B------:R4:W-:Y:S01]  /*56a0*/  STL [R1+0x2b8], R30 ;  /* 0x0002b81e01007387 */ /* 0x0009e20000100800 */
[----:B0-----:R-:W-:-:S03]  /*56b0*/  MOV R63, R16 ;  /* 0x00000010003f7202 */ /* 0x001fc60000000f00 */
[----:B------:R-:W-:Y:S01]  /*56c0*/  STL [R1+0x21c], R16 ;  /* 0x00021c1001007387 */ /* 0x000fe20000100800 */
[----:B-1----:R-:W-:Y:S01]  /*56d0*/  HFMA2 R31, -RZ, RZ, 0, 0 ;  /* 0x00000000ff1f7431 */ /* 0x002fe200000001ff */
[----:B------:R-:W-:Y:S01]  /*56e0*/  @!P4 MOV R31, R2 ;  /* 0x00000002001fc202 */ /* 0x000fe20000000f00 */
[----:B------:R-:W-:Y:S01]  /*56f0*/  IMAD.MOV.U32 R35, RZ, RZ, R21 ;  /* 0x000000ffff237224 */ /* 0x000fe200078e0015 */
[----:B------:R-:W-:Y:S01]  /*5700*/  MOV R34, R20 ;  /* 0x0000001400227202 */ /* 0x000fe20000000f00 */
[----:B----4-:R-:W-:Y:S01]  /*5710*/  IMAD.MOV.U32 R30, RZ, RZ, RZ ;  /* 0x000000ffff1e7224 */ /* 0x010fe200078e00ff */
[----:B------:R-:W-:Y:S01]  /*5720*/  @!P4 MOV R30, R3 ;  /* 0x00000003001ec202 */ /* 0x000fe20000000f00 */
[----:B------:R0:W-:Y:S04]  /*5730*/  STL [R1+0x2dc], R31 ;  /* 0x0002dc1f01007387 */ /* 0x0001e80000100800 */
[----:B------:R1:W-:Y:S01]  /*5740*/  STL [R1+0x2ac], R30 ;  /* 0x0002ac1e01007387 */ /* 0x0003e20000100800 */
[----:B------:R-:W-:-:S02]  /*5750*/  MOV R36, R18 ;  /* 0x0000001200247202 */ /* 0x000fc40000000f00 */
[----:B------:R-:W-:Y:S01]  /*5760*/  MOV R37, R19 ;  /* 0x0000001300257202 */ /* 0x000fe20000000f00 */
[----:B------:R-:W-:Y:S01]  /*5770*/  STL.64 [R1+0xd8], R2 ;  /* 0x0000d80201007387 */ /* 0x000fe20000100a00 */
[----:B0-----:R-:W-:Y:S01]  /*5780*/  IMAD.MOV.U32 R31, RZ, RZ, RZ ;  /* 0x000000ffff1f7224 */ /* 0x001fe200078e00ff */
[----:B------:R-:W-:Y:S01]  /*5790*/  @!P3 MOV R31, R4 ;  /* 0x00000004001fb202 */ /* 0x000fe20000000f00 */
[----:B------:R-:W-:Y:S01]  /*57a0*/  IMAD.MOV.U32 R55, RZ, RZ, R29 ;  /* 0x000000ffff377224 */ /* 0x000fe200078e001d */
[----:B------:R-:W-:Y:S01]  /*57b0*/  MOV R54, R28 ;  /* 0x0000001c00367202 */ /* 0x000fe20000000f00 */
[----:B-1----:R-:W-:Y:S02]  /*57c0*/  HFMA2 R30, -RZ, RZ, 0, 0 ;  /* 0x00000000ff1e7431 */ /* 0x002fe400000001ff */
[----:B------:R-:W-:Y:S01]  /*57d0*/  @!P3 IMAD.MOV.U32 R30, RZ, RZ, R5 ;  /* 0x000000ffff1eb224 */ /* 0x000fe200078e0005 */
[----:B------:R0:W-:Y:S04]  /*57e0*/  STL [R1+0x2e4], R31 ;  /* 0x0002e41f01007387 */ /* 0x0001e80000100800 */
[----:B------:R1:W-:Y:S01]  /*57f0*/  STL [R1+0x2c8], R30 ;  /* 0x0002c81e01007387 */ /* 0x0003e20000100800 */
[----:B------:R-:W-:-:S02]  /*5800*/  CS2R R40, SRZ ;  /* 0x0000000000287805 */ /* 0x000fc4000001ff00 */
[----:B------:R-:W-:Y:S02]  /*5810*/  CS2R R38, SRZ ;  /* 0x0000000000267805 */ /* 0x000fe4000001ff00 */
[----:B------:R-:W-:Y:S02]  /*5820*/  CS2R R52, SRZ ;  /* 0x0000000000347805 */ /* 0x000fe4000001ff00 */
[----:B------:R-:W-:Y:S02]  /*5830*/  CS2R R44, SRZ ;  /* 0x00000000002c7805 */ /* 0x000fe4000001ff00 */
[----:B------:R-:W-:Y:S01]  /*5840*/  CS2R R42, SRZ ;  /* 0x00000000002a7805 */ /* 0x000fe2000001ff00 */
[----:B0-----:R-:W-:Y:S01]  /*5850*/  HFMA2 R31, -RZ, RZ, 0, 0 ;  /* 0x00000000ff1f7431 */ /* 0x001fe200000001ff */
[----:B------:R-:W-:Y:S02]  /*5860*/  CS2R R50, SRZ ;  /* 0x0000000000327805 */ /* 0x000fe4000001ff00 */
[----:B------:R-:W-:-:S02]  /*5870*/  LOP3.LUT P5, RZ, R17, 0x10, RZ, 0xc0, !PT ;  /* 0x0000001011ff7812 */ /* 0x000fc400078ac0ff */
[----:B------:R-:W-:Y:S02]  /*5880*/  CS2R R58, SRZ ;  /* 0x00000000003a7805 */ /* 0x000fe4000001ff00 */
[----:B-1----:R-:W-:Y:S02]  /*5890*/  MOV R30, RZ ;  /* 0x000000ff001e7202 */ /* 0x002fe40000000f00 */
[----:B------:R-:W-:Y:S02]  /*58a0*/  CS2R R46, SRZ ;  /* 0x00000000002e7805 */ /* 0x000fe4000001ff00 */
[C---:B------:R-:W-:Y:S02]  /*58b0*/  LOP3.LUT P4, RZ, R17.reuse, 0x10000000, RZ, 0xc0, !PT ;  /* 0x1000000011ff7812 */ /* 0x040fe4000788c0ff */
[----:B------:R-:W-:Y:S02]  /*58c0*/  CS2R R4, SRZ ;  /* 0x0000000000047805 */ /* 0x000fe4000001ff00 */
[----:B------:R-:W-:Y:S01]  /*58d0*/  LOP3.LUT P3, RZ, R17, 0x8000000, RZ, 0xc0, !PT ;  /* 0x0800000011ff7812 */ /* 0x000fe2000786c0ff */
[----:B------:R-:W-:-:S02]  /*58e0*/  HFMA2 R10, -RZ, RZ, 0, 0 ;  /* 0x00000000ff0a7431 */ /* 0x000fc400000001ff */
[----:B------:R-:W-:Y:S01]  /*58f0*/  IMAD.MOV.U32 R11, RZ, RZ, RZ ;  /* 0x000000ffff0b7224 */ /* 0x000fe200078e00ff */
[----:B------:R-:W-:Y:S02]  /*5900*/  CS2R R14, SRZ ;  /* 0x00000000000e7805 */ /* 0x000fe4000001ff00 */
[----:B------:R-:W-:Y:S02]  /*5910*/  CS2R R22, SRZ ;  /* 0x0000000000167805 */ /* 0x000fe4000001ff00 */
[----:B------:R-:W-:Y:S01]  /*5920*/  CS2R R48, SRZ ;  /* 0x0000000000307805 */ /* 0x000fe2000001ff00 */
[----:B------:R-:W-:Y:S04]  /*5930*/  STL.64 [R1+0x10], R12 ;  /* 0x0000100c01007387 */ /* 0x000fe80000100a00 */
[----:B------:R-:W-:Y:S04]  /*5940*/  STL [R1+0x334], R0 ;  /* 0x0003340001007387 */ /* 0x000fe80000100800 */
[----:B------:R0:W4:Y:S04]  /*5950*/  @!P4 LDG.E.64 R10, desc[UR14][R66.64] ;  /* 0x0000000e420ac981 */ /* 0x000128000c1e1b00 */
[----:B------:R-:W4:Y:S04]  /*5960*/  @!P3 LDG.E.64 R14, desc[UR14][R68.64] ;  /* 0x0000000e440eb981 */ /* 0x000f28000c1e1b00 */
[----:B------:R-:W4:Y:S01]  /*5970*/  LDL R62, [R1+0x248] ;  /* 0x00024800013e7983 */ /* 0x000f220000100800 */
[----:B--2---:R-:W-:Y:S01]  /*5980*/  @!P2 IMAD.MOV.U32 R31, RZ, RZ, R6 ;  /* 0x000000ffff1fa224 */ /* 0x004fe200078e0006 */
[----:B------:R-:W-:Y:S01]  /*5990*/  @!P2 MOV R30, R7 ;  /* 0x00000007001ea202 */ /* 0x000fe20000000f00 */
[----:B------:R-:W-:Y:S01]  /*59a0*/  HFMA2 R16, -RZ, RZ, 0, 0 ;  /* 0x00000000ff107431 */ /* 0x000fe200000001ff */
[----:B------:R-:W-:-:S02]  /*59b0*/  CS2R R18, SRZ ;  /* 0x0000000000127805 */ /* 0x000fc4000001ff00 */
[----:B------:R-:W-:Y:S01]  /*59c0*/  CS2R R20, SRZ ;  /* 0x0000000000147805 */ /* 0x000fe2000001ff00 */
[----:B------:R1:W-:Y:S04]  /*59d0*/  STL [R1+0x2f0], R31 ;  /* 0x0002f01f01007387 */ /* 0x0003e80000100800 */
[----:B------:R2:W-:Y:S04]  /*59e0*/  STL [R1+0x2c4], R30 ;  /* 0x0002c41e01007387 */ /* 0x0005e80000100800 */
[----:B------:R-:W-:Y:S01]  /*59f0*/  STL.64 [R1+0xe8], R6 ;  /* 0x0000e80601007387 */ /* 0x000fe20000100a00 */
[----:B-1----:R-:W-:-:S03]  /*5a00*/  MOV R31, RZ ;  /* 0x000000ff001f7202 */ /* 0x002fc60000000f00 */
[----:B---3--:R-:W-:Y:S01]  /*5a10*/  STL.64 [R1+0xf0], R8 ;  /* 0x0000f00801007387 */ /* 0x008fe20000100a00 */
[----:B--2---:R-:W-:Y:S02]  /*5a20*/  HFMA2 R30, -RZ, RZ, 0, 0 ;  /* 0x00000000ff1e7431 */ /* 0x004fe400000001ff */
[----:B------:R-:W-:Y:S01]  /*5a30*/  @!P1 IMAD.MOV.U32 R31, RZ, RZ, R8 ;  /* 0x000000ffff1f9224 */ /* 0x000fe200078e0008 */
[----:B------:R-:W-:Y:S02]  /*5a40*/  @!P1 MOV R30, R9 ;  /* 0x00000009001e9202 */ /* 0x000fe40000000f00 */
[----:B------:R-:W-:Y:S02]  /*5a50*/  CS2R R2, SRZ ;  /* 0x0000000000027805 */ /* 0x000fe4000001ff00 */
[----:B------:R-:W-:Y:S02]  /*5a60*/  LOP3.LUT P1, RZ, R17, 0x2000000, RZ, 0xc0, !PT ;  /* 0x0200000011ff7812 */ /* 0x000fe4000782c0ff */
[----:B------:R-:W-:-:S02]  /*5a70*/  CS2R R28, SRZ ;  /* 0x00000000001c7805 */ /* 0x000fc4000001ff00 */
[----:B------:R-:W-:Y:S01]  /*5a80*/  LOP3.LUT P2, RZ, R17, 0x4000000, RZ, 0xc0, !PT ;  /* 0x0400000011ff7812 */ /* 0x000fe2000784c0ff */
[----:B------:R-:W-:Y:S01]  /*5a90*/  IMAD.MOV.U32 R65, RZ, RZ, R27 ;  /* 0x000000ffff417224 */ /* 0x000fe200078e001b */
[----:B------:R-:W-:Y:S01]  /*5aa0*/  MOV R64, R26 ;  /* 0x0000001a00407202 */ /* 0x000fe20000000f00 */
[----:B0-----:R-:W-:Y:S01]  /*5ab0*/  IMAD.MOV.U32 R67, RZ, RZ, RZ ;  /* 0x000000ffff437224 */ /* 0x001fe200078e00ff */
[----:B------:R-:W-:Y:S01]  /*5ac0*/  MOV R57, R33 ;  /* 0x0000002100397202 */ /* 0x000fe20000000f00 */
[----:B------:R-:W-:Y:S01]  /*5ad0*/  IMAD.MOV.U32 R56, RZ, RZ, R32 ;  /* 0x000000ffff387224 */ /* 0x000fe200078e0020 */
[----:B------:R-:W2:Y:S04]  /*5ae0*/  LDL R66, [R1+0x224] ;  /* 0x0002240001427983 */ /* 0x000ea80000100800 */
[----:B------:R-:W3:Y:S04]  /*5af0*/  LDL R69, [R1+0x22c] ;  /* 0x00022c0001457983 */ /* 0x000ee80000100800 */
[----:B------:R0:W2:Y:S04]  /*5b00*/  @!P1 LDG.E.64 R4, desc[UR14][R72.64] ;  /* 0x0000000e48049981 */ /* 0x0000a8000c1e1b00 */
[----:B------:R-:W3:Y:S04]  /*5b10*/  @!P2 LDG.E.64 R22, desc[UR14][R70.64] ;  /* 0x0000000e4616a981 */ /* 0x000ee8000c1e1b00 */
[----:B------:R1:W-:Y:S01]  /*5b20*/  STL [R1+0x2f4], R31 ;  /* 0x0002f41f01007387 */ /* 0x0003e20000100800 */
[----:B0-----:R-:W-:-:S03]  /*5b30*/  CS2R R72, SRZ ;  /* 0x0000000000487805 */ /* 0x001fc6000001ff00 */
[----:B------:R0:W-:Y:S01]  /*5b40*/  STL [R1+0x2d8], R30 ;  /* 0x0002d81e01007387 */ /* 0x0001e20000100800 */
[----:B-1----:R-:W-:Y:S01]  /*5b50*/  MOV R31, RZ ;  /* 0x000000ff001f7202 */ /* 0x002fe20000000f00 */
[----:B0-----:R-:W-:Y:S02]  /*5b60*/  HFMA2 R30, -RZ, RZ, 0, 0 ;  /* 0x00000000ff1e7431 */ /* 0x001fe400000001ff */
[----:B------:R-:W-:Y:S02]  /*5b70*/  IMAD.MOV.U32 R8, RZ, RZ, RZ ;  /* 0x000000ffff087224 */ /* 0x000fe400078e00ff */
[----:B------:R-:W-:Y:S01]  /*5b80*/  HFMA2 R9, -RZ, RZ, 0, 0 ;  /* 0x00000000ff097431 */ /* 0x000fe200000001ff */
[----:B------:R-:W-:Y:S01]  /*5b90*/  CS2R R6, SRZ ;  /* 0x0000000000067805 */ /* 0x000fe2000001ff00 */
[----:B----4-:R-:W-:Y:S01]  /*5ba0*/  @!P4 IMAD.MOV.U32 R31, RZ, RZ, R10 ;  /* 0x000000ffff1fc224 */ /* 0x010fe200078e000a */
[----:B------:R-:W-:Y:S01]  /*5bb0*/  @!P4 MOV R30, R11 ;  /* 0x0000000b001ec202 */ /* 0x000fe20000000f00 */
[----:B------:R-:W-:-:S03]  /*5bc0*/  @!P3 IMAD.MOV.U32 R19, RZ, RZ, R14 ;  /* 0x000000ffff13b224 */ /* 0x000fc600078e000e */
[----:B------:R0:W-:Y:S01]  /*5bd0*/  STL [R1+0x2f8], R31 ;  /* 0x0002f81f01007387 */ /* 0x0001e20000100800 */
[----:B------:R-:W-:-:S03]  /*5be0*/  @!P3 MOV R18, R15 ;  /* 0x0000000f0012b202 */ /* 0x000fc60000000f00 */
[----:B------:R1:W-:Y:S01]  /*5bf0*/  STL [R1+0x2d0], R30 ;  /* 0x0002d01e01007387 */ /* 0x0003e20000100800 */
[C---:B------:R-:W-:Y:S02]  /*5c00*/  LOP3.LUT P3, RZ, R17.reuse, 0x800000, RZ, 0xc0, !PT ;  /* 0x0080000011ff7812 */ /* 0x040fe4000786c0ff */
[----:B0-----:R-:W-:Y:S02]  /*5c10*/  MOV R31, R25 ;  /* 0x00000019001f7202 */ /* 0x001fe40000000f00 */
[----:B-1----:R-:W-:Y:S02]  /*5c20*/  MOV R30, R24 ;  /* 0x00000018001e7202 */ /* 0x002fe40000000f00 */
[----:B------:R-:W-:Y:S01]  /*5c30*/  CS2R R24, SRZ ;  /* 0x0000000000187805 */ /* 0x000fe2000001ff00 */
[----:B------:R0:W-:Y:S01]  /*5c40*/  STL.64 [R1+0xf8], R10 ;  /* 0x0000f80a01007387 */ /* 0x0001e20000100a00 */
[----:B------:R-:W-:-:S05]  /*5c50*/  LOP3.LUT P4, RZ, R17, 0x1000000, RZ, 0xc0, !PT ;  /* 0x0100000011ff7812 */ /* 0x000fca000788c0ff */
[----:B------:R-:W4:Y:S01]  /*5c60*/  @!P3 LDG.E.64 R8, desc[UR14][R76.64] ;  /* 0x0000000e4c08b981 */ /* 0x000f22000c1e1b00 */
[----:B0-----:R-:W-:Y:S02]  /*5c70*/  HFMA2 R10, -RZ, RZ, 0, 0 ;  /* 0x00000000ff0a7431 */ /* 0x001fe400000001ff */
[----:B------:R-:W-:-:S05]  /*5c80*/  IMAD.MOV.U32 R11, RZ, RZ, RZ ;  /* 0x000000ffff0b7224 */ /* 0x000fca00078e00ff */
[----:B------:R0:W4:Y:S01]  /*5c90*/  @!P4 LDG.E.64 R6, desc[UR14][R74.64] ;  /* 0x0000000e4a06c981 */ /* 0x000122000c1e1b00 */
[----:B--2---:R-:W-:Y:S01]  /*5ca0*/  @!P1 MOV R72, R4 ;  /* 0x0000000400489202 */ /* 0x004fe20000000f00 */
[----:B------:R-:W-:Y:S01]  /*5cb0*/  @!P1 IMAD.MOV.U32 R16, RZ, RZ, R5 ;  /* 0x000000ffff109224 */ /* 0x000fe200078e0005 */
[C---:B------:R-:W-:Y:S02]  /*5cc0*/  LOP3.LUT P1, RZ, R17.reuse, 0x200000, RZ, 0xc0, !PT ;  /* 0x0020000011ff7812 */ /* 0x040fe4000782c0ff */
[----:B---3--:R-:W-:Y:S01]  /*5cd0*/  @!P2 MOV R21, R22 ;  /* 0x000000160015a202 */ /* 0x008fe20000000f00 */
[----:B------:R-:W-:Y:S01]  /*5ce0*/  @!P2 IMAD.MOV.U32 R20, RZ, RZ, R23 ;  /* 0x000000ffff14a224 */ /* 0x000fe200078e0017 */
[----:B------:R-:W-:Y:S01]  /*5cf0*/  LOP3.LUT P2, RZ, R17, 0x400000, RZ, 0xc0, !PT ;  /* 0x0040000011ff7812 */ /* 0x000fe2000784c0ff */
[----:B------:R-:W-:Y:S01]  /*5d00*/  IMAD.MOV.U32 R68, RZ, RZ, RZ ;  /* 0x000000ffff447224 */ /* 0x000fe200078e00ff */
[----:B------:R-:W-:Y:S01]  /*5d10*/  CS2R R70, SRZ ;  /* 0x0000000000467805 */ /* 0x000fe2000001ff00 */
[----:B------:R1:W-:Y:S01]  /*5d20*/  STL.64 [R1+0x100], R14 ;  /* 0x0001000e01007387 */ /* 0x0003e20000100a00 */
[----:B------:R-:W-:-:S03]  /*5d30*/  CS2R R26, SRZ ;  /* 0x00000000001a7805 */ /* 0x000fc6000001ff00 */
[----:B------:R-:W-:Y:S04]  /*5d40*/  STL.64 [R1+0x110], R4 ;  /* 0x0001100401007387 */ /* 0x000fe80000100a00 */
[----:B------:R-:W2:Y:S04]  /*5d50*/  @!P1 LDG.E.64 R24, desc[UR14][R80.64] ;  /* 0x0000000e50189981 */ /* 0x000ea8000c1e1b00 */
[----:B------:R-:W3:Y:S01]  /*5d60*/  @!P2 LDG.E.64 R10, desc[UR14][R78.64] ;  /* 0x0000000e4e0aa981 */ /* 0x000ee2000c1e1b00 */
[----:B0-----:R-:W-:Y:S02]  /*5d70*/  CS2R R74, SRZ ;  /* 0x00000000004a7805 */ /* 0x001fe4000001ff00 */
[----:B------:R-:W-:-:S02]  /*5d80*/  MOV R76, RZ ;  /* 0x000000ff004c7202 */ /* 0x000fc40000000f00 */
[----:B-1----:R-:W-:Y:S01]  /*5d90*/  CS2R R14, SRZ ;  /* 0x00000000000e7805 */ /* 0x002fe2000001ff00 */
[----:B------:R-:W-:Y:S01]  /*5da0*/  STL.64 [R1+0x108], R22 ;  /* 0x0001081601007387 */ /* 0x000fe20000100a00 */
[----:B------:R-:W-:Y:S02]  /*5db0*/  CS2R R32, SRZ ;  /* 0x0000000000207805 */ /* 0x000fe4000001ff00 */
[----:B------:R-:W-:Y:S01]  /*5dc0*/  MOV R60, R30 ;  /* 0x0000001e003c7202 */ /* 0x000fe20000000f00 */
[----:B------:R-:W-:Y:S01]  /*5dd0*/  IMAD.MOV.U32 R61, RZ, RZ, R31 ;  /* 0x000000ffff3d7224 */ /* 0x000fe200078e001f */
[----:B------:R-:W3:Y:S01]  /*5de0*/  LDL R77, [R1+0x2f8] ;  /* 0x0002f800014d7983 */ /* 0x000ee20000100800 */
[----:B----4-:R-:W-:Y:S01]  /*5df0*/  @!P3 IMAD.MOV.U32 R70, RZ, RZ, R8 ;  /* 0x000000ffff46b224 */ /* 0x010fe200078e0008 */
[----:B------:R-:W-:Y:S02]  /*5e00*/  @!P3 MOV R76, R9 ;  /* 0x00000009004cb202 */ /* 0x000fe40000000f00 */
[----:B------:R0:W-:Y:S01]  /*5e10*/  STL.64 [R1+0x120], R8 ;  /* 0x0001200801007387 */ /* 0x0001e20000100a00 */
[----:B------:R-:W-:-:S02]  /*5e20*/  LOP3.LUT P3, RZ, R17, 0x80000, RZ, 0xc0, !PT ;  /* 0x0008000011ff7812 */ /* 0x000fc4000786c0ff */
[----:B------:R-:W-:Y:S01]  /*5e30*/  @!P4 MOV R73, R6 ;  /* 0x000000060049c202 */ /* 0x000fe20000000f00 */
[----:B------:R1:W-:Y:S01]  /*5e40*/  STL.64 [R1+0x118], R6 ;  /* 0x0001180601007387 */ /* 0x0003e20000100a00 */
[----:B0-----:R-:W-:Y:S02]  /*5e50*/  HFMA2 R8, -RZ, RZ, 0, 0 ;  /* 0x00000000ff087431 */ /* 0x001fe400000001ff */
[----:B------:R-:W-:Y:S01]  /*5e60*/  IMAD.MOV.U32 R9, RZ, RZ, RZ ;  /* 0x000000ffff097224 */ /* 0x000fe200078e00ff */
[----:B------:R-:W-:-:S06]  /*5e70*/  @!P4 MOV R74, R7 ;  /* 0x00000007004ac202 */ /* 0x000fcc0000000f00 */
[----:B------:R0:W4:Y:S01]  /*5e80*/  @!P3 LDG.E.64 R28, desc[UR14][R84.64] ;  /* 0x0000000e541cb981 */ /* 0x000122000c1e1b00 */
[----:B------:R-:W-:Y:S02]  /*5e90*/  LOP3.LUT P4, RZ, R17, 0x100000, RZ, 0xc0, !PT ;  /* 0x0010000011ff7812 */ /* 0x000fe4000788c0ff */
[----:B------:R-:W-:Y:S01]  /*5ea0*/  CS2R R4, SRZ ;  /* 0x0000000000047805 */ /* 0x000fe2000001ff00 */
[----:B------:R-:W4:Y:S01]  /*5eb0*/  LDL R81, [R1+0x2f4] ;  /* 0x0002f40001517983 */ /* 0x000f220000100800 */
[----:B--2---:R-:W-:-:S09]  /*5ec0*/  @!P1 MOV R68, R24 ;  /* 0x0000001800449202 */ /* 0x004fd20000000f00 */
[----:B------:R2:W4:Y:S01]  /*5ed0*/  @!P4 LDG.E.64 R26, desc[UR14][R82.64] ;  /* 0x0000000e521ac981 */ /* 0x000522000c1e1b00 */
[----:B------:R-:W-:Y:S02]  /*5ee0*/  @!P1 MOV R2, R25 ;  /* 0x0000001900029202 */ /* 0x000fe40000000f00 */
[C---:B------:R-:W-:Y:S01]  /*5ef0*/  LOP3.LUT P1, RZ, R17.reuse, 0x20000, RZ, 0xc0, !PT ;  /* 0x0002000011ff7812 */ /* 0x040fe2000782c0ff */
[----:B------:R-:W-:Y:S01]  /*5f00*/  HFMA2 R80, -RZ, RZ, 0, 0 ;  /* 0x00000000ff507431 */ /* 0x000fe200000001ff */
[----:B---3--:R-:W-:Y:S01]  /*5f10*/  @!P2 MOV R71, R10 ;  /* 0x0000000a0047a202 */ /* 0x008fe20000000f00 */
[----:B------:R3:W-:Y:S01]  /*5f20*/  STL.64 [R1+0x130], R24 ;  /* 0x0001301801007387 */ /* 0x0007e20000100a00 */
[----:B------:R-:W-:Y:S02]  /*5f30*/  @!P2 MOV R75, R11 ;  /* 0x0000000b004ba202 */ /* 0x000fe40000000f00 */
[----:B------:R-:W-:Y:S02]  /*5f40*/  LOP3.LUT P2, RZ, R17, 0x40000, RZ, 0xc0, !PT ;  /* 0x0004000011ff7812 */ /* 0x000fe4000784c0ff */
[----:B-1----:R-:W-:Y:S01]  /*5f50*/  CS2R R6, SRZ ;  /* 0x0000000000067805 */ /* 0x002fe2000001ff00 */
[----:B0-----:R-:W-:Y:S01]  /*5f60*/  IMAD.MOV.U32 R84, RZ, RZ, RZ ;  /* 0x000000ffff547224 */ /* 0x001fe200078e00ff */
[----:B------:R0:W-:Y:S04]  /*5f70*/  STL.64 [R1+0x128], R10 ;  /* 0x0001280a01007387 */ /* 0x0001e80000100a00 */
[----:B------:R-:W4:Y:S01]  /*5f80*/  @!P1 LDG.E.64 R8, desc[UR14][R88.64] ;  /* 0x0000000e58089981 */ /* 0x000f22000c1e1b00 */
[----:B------:R-:W-:Y:S01]  /*5f90*/  CS2R R22, SRZ ;  /* 0x0000000000167805 */ /* 0x000fe2000001ff00 */
[----:B------:R-:W-:Y:S01]  /*5fa0*/  IMAD.MOV.U32 R79, RZ, RZ, RZ ;  /* 0x000000ffff4f7224 */ /* 0x000fe200078e00ff */
[----:B------:R-:W-:Y:S01]  /*5fb0*/  CS2R R30, SRZ ;  /* 0x00000000001e7805 */ /* 0x000fe2000001ff00 */
[----:B------:R-:W4:Y:S04]  /*5fc0*/  LDL R85, [R1+0x2f0] ;  /* 0x0002f00001557983 */ /* 0x000f280000100800 */
[----:B------:R-:W4:Y:S01]  /*5fd0*/  @!P2 LDG.E.64 R14, desc[UR14][R86.64] ;  /* 0x0000000e560ea981 */ /* 0x000f22000c1e1b00 */
[----:B--2---:R-:W-:Y:S01]  /*5fe0*/  HFMA2 R82, -RZ, RZ, 0, 0 ;  /* 0x00000000ff527431 */ /* 0x004fe200000001ff */
[----:B---3--:R-:W-:Y:S01]  /*5ff0*/  CS2R R24, SRZ ;  /* 0x0000000000187805 */ /* 0x008fe2000001ff00 */
[----:B0-----:R-:W-:Y:S01]  /*6000*/  HFMA2 R10, -RZ, RZ, 0, 0 ;  /* 0x00000000ff0a7431 */ /* 0x001fe200000001ff */
[----:B------:R-:W-:Y:S01]  /*6010*/  MOV R11, RZ ;  /* 0x000000ff000b7202 */ /* 0x000fe20000000f00 */
[----:B------:R-:W2:Y:S04]  /*6020*/  LDL R83, [R1+0x2d8] ;  /* 0x0002d80001537983 */ /* 0x000ea80000100800 */
[----:B------:R-:W3:Y:S01]  /*6030*/  LDL R78, [R1+0x2d0] ;  /* 0x0002d000014e7983 */ /* 0x000ee20000100800 */
[----:B----4-:R-:W-:-:S02]  /*6040*/  @!P3 MOV R84, R28 ;  /* 0x0000001c0054b202 */ /* 0x010fc40000000f00 */
[----:B------:R-:W-:Y:S02]  /*6050*/  @!P3 MOV R4, R29 ;  /* 0x0000001d0004b202 */ /* 0x000fe40000000f00 */
[----:B------:R-:W-:-:S13]  /*6060*/  LOP3.LUT P3, RZ, R17, 0x8000, RZ, 0xc0, !PT ;  /* 0x0000800011ff7812 */ /* 0x000fda000786c0ff */
[----:B------:R-:W4:Y:S01]  /*6070*/  @!P3 LDG.E.64 R24, desc[UR14][R92.64] ;  /* 0x0000000e5c18b981 */ /* 0x000f22000c1e1b00 */
[----:B------:R-:W-:Y:S02]  /*6080*/  @!P4 MOV R67, R26 ;  /* 0x0000001a0043c202 */ /* 0x000fe40000000f00 */
[----:B------:R-:W-:Y:S02]  /*6090*/  @!P4 MOV R3, R27 ;  /* 0x0000001b0003c202 */ /* 0x000fe40000000f00 */
[----:B------:R-:W-:Y:S01]  /*60a0*/  @!P1 MOV R80, R8 ;  /* 0x0000000800509202 */ /* 0x000fe20000000f00 */
[----:B------:R-:W-:Y:S01]  /*60b0*/  @!P1 IMAD.MOV.U32 R6, RZ, RZ, R9 ;  /* 0x000000ffff069224 */ /* 0x000fe200078e0009 */
[----:B------:R-:W-:Y:S01]  /*60c0*/  LOP3.LUT P1, RZ, R17, 0x2000, RZ, 0xc0, !PT ;  /* 0x0000200011ff7812 */ /* 0x000fe2000782c0ff */
[----:B------:R0:W-:Y:S01]  /*60d0*/  STL.64 [R1+0x140], R28 ;  /* 0x0001401c01007387 */ /* 0x0001e20000100a00 */
[----:B------:R-:W-:Y:S01]  /*60e0*/  @!P2 IMAD.MOV.U32 R82, RZ, RZ, R14 ;  /* 0x000000ffff52a224 */ /* 0x000fe200078e000e */
[----:B------:R-:W-:-:S02]  /*60f0*/  @!P2 MOV R5, R15 ;  /* 0x0000000f0005a202 */ /* 0x000fc40000000f00 */
[----:B------:R1:W-:Y:S01]  /*6100*/  STL.64 [R1+0x138], R26 ;  /* 0x0001381a01007387 */ /* 0x0003e20000100a00 */
[C---:B------:R-:W-:Y:S02]  /*6110*/  LOP3.LUT P2, RZ, R17.reuse, 0x4000, RZ, 0xc0, !PT ;  /* 0x0000400011ff7812 */ /* 0x040fe4000784c0ff */
[----:B------:R-:W-:Y:S01]  /*6120*/  LOP3.LUT P4, RZ, R17, 0x10000, RZ, 0xc0, !PT ;  /* 0x0001000011ff7812 */ /* 0x000fe2000788c0ff */
[----:B------:R2:W-:Y:S04]  /*6130*/  STL.64 [R1+0x150], R8 ;  /* 0x0001500801007387 */ /* 0x0005e80000100a00 */
[----:B------:R-:W3:Y:S04]  /*6140*/  @!P1 LDG.E.64 R40, desc[UR14][R96.64] ;  /* 0x0000000e60289981 */ /* 0x000ee8000c1e1b00 */
[----:B------:R2:W-:Y:S04]  /*6150*/  STL.64 [R1+0x148], R14 ;  /* 0x0001480e01007387 */ /* 0x0005e80000100a00 */
[----:B------:R-:W3:Y:S04]  /*6160*/  @!P2 LDG.E.64 R38, desc[UR14][R94.64] ;  /* 0x0000000e5e26a981 */ /* 0x000ee8000c1e1b00 */
[----:B------:R-:W3:Y:S01]  /*6170*/  @!P4 LDG.E.64 R10, desc[UR14][R90.64] ;  /* 0x0000000e5a0ac981 */ /* 0x000ee2000c1e1b00 */
[----:B0-----:R-:W-:-:S02]  /*6180*/  CS2R R28, SRZ ;  /* 0x00000000001c7805 */ /* 0x001fc4000001ff00 */
[----:B-1----:R-:W-:Y:S01]  /*6190*/  CS2R R26, SRZ ;  /* 0x00000000001a7805 */ /* 0x002fe2000001ff00 */
[----:B--2---:R-:W-:Y:S02]  /*61a0*/  HFMA2 R8, -RZ, RZ, 0, 0 ;  /* 0x00000000ff087431 */ /* 0x004fe400000001ff */
[----:B------:R-:W-:Y:S01]  /*61b0*/  IMAD.MOV.U32 R9, RZ, RZ, RZ ;  /* 0x000000ffff097224 */ /* 0x000fe200078e00ff */
[----:B------:R-:W-:Y:S01]  /*61c0*/  CS2R R14, SRZ ;  /* 0x00000000000e7805 */ /* 0x000fe2000001ff00 */
[----:B------:R-:W-:Y:S01]  /*61d0*/  IMAD.MOV.U32 R86, RZ, RZ, R36 ;  /* 0x000000ffff567224 */ /* 0x000fe200078e0024 */
[----:B------:R-:W-:Y:S01]  /*61e0*/  MOV R87, R37 ;  /* 0x0000002500577202 */ /* 0x000fe20000000f00 */
[----:B------:R-:W2:Y:S01]  /*61f0*/  LDL R96, [R1+0x2bc] ;  /* 0x0002bc0001607983 */ /* 0x000ea20000100800 */
[----:B------:R-:W-:Y:S02]  /*6200*/  MOV R88, R34 ;  /* 0x0000002200587202 */ /* 0x000fe40000000f00 */
[----:B------:R-:W-:Y:S01]  /*6210*/  MOV R89, R35 ;  /* 0x0000002300597202 */ /* 0x000fe20000000f00 */
[----:B------:R-:W2:Y:S04]  /*6220*/  LDL R97, [R1+0x2a8] ;  /* 0x0002a80001617983 */ /* 0x000ea80000100800 */
[----:B------:R-:W2:Y:S04]  /*6230*/  LDL R94, [R1+0x2c0] ;  /* 0x0002c000015e7983 */ /* 0x000ea80000100800 */
[----:B------:R-:W2:Y:S04]  /*6240*/  LDL R95, [R1+0x2a0] ;  /* 0x0002a000015f7983 */ /* 0x000ea80000100800 */
[----:B------:R-:W2:Y:S04]  /*6250*/  LDL R92, [R1+0x2cc] ;  /* 0x0002cc00015c7983 */ /* 0x000ea80000100800 */
[----:B------:R-:W2:Y:S04]  /*6260*/  LDL R93, [R1+0x2b8] ;  /* 0x0002b800015d7983 */ /* 0x000ea80000100800 */
[----:B------:R-:W2:Y:S04]  /*6270*/  LDL R90, [R1+0x2d4] ;  /* 0x0002d400015a7983 */ /* 0x000ea80000100800 */
[----:B------:R-:W2:Y:S01]  /*6280*/  LDL R91, [R1+0x2ac] ;  /* 0x0002ac00015b7983 */ /* 0x000ea20000100800 */
[----:B----4-:R-:W-:Y:S01]  /*6290*/  @!P3 IMAD.MOV.U32 R23, RZ, RZ, R24 ;  /* 0x000000ffff17b224 */ /* 0x010fe200078e0018 */
[----:B------:R-:W-:-:S02]  /*62a0*/  @!P3 MOV R22, R25 ;  /* 0x000000190016b202 */ /* 0x000fc40000000f00 */
[----:B------:R0:W-:Y:S01]  /*62b0*/  STL.64 [R1+0x160], R24 ;  /* 0x0001601801007387 */ /* 0x0001e20000100a00 */
[----:B------:R-:W-:Y:S02]  /*62c0*/  LOP3.LUT P3, RZ, R17, 0x800, RZ, 0xc0, !PT ;  /* 0x0000080011ff7812 */ /* 0x000fe4000786c0ff */
[----:B0-----:R-:W-:-:S11]  /*62d0*/  CS2R R24, SRZ ;  /* 0x0000000000187805 */ /* 0x001fd6000001ff00 */
[----:B------:R-:W4:Y:S01]  /*62e0*/  @!P3 LDG.E.64 R8, desc[UR14][R100.64] ;  /* 0x0000000e6408b981 */ /* 0x000f22000c1e1b00 */
[----:B---3--:R-:W-:Y:S02]  /*62f0*/  @!P1 MOV R28, R40 ;  /* 0x00000028001c9202 */ /* 0x008fe40000000f00 */
[----:B------:R-:W-:Y:S02]  /*6300*/  @!P1 MOV R29, R41 ;  /* 0x00000029001d9202 */ /* 0x000fe40000000f00 */
[----:B------:R-:W-:Y:S01]  /*6310*/  @!P2 MOV R26, R38 ;  /* 0x00000026001aa202 */ /* 0x000fe20000000f00 */
[----:B------:R-:W-:Y:S01]  /*6320*/  @!P2 IMAD.MOV.U32 R27, RZ, RZ, R39 ;  /* 0x000000ffff1ba224 */ /* 0x000fe200078e0027 */
[C---:B------:R-:W-:Y:S02]  /*6330*/  LOP3.LUT P1, RZ, R17.reuse, 0x200, RZ, 0xc0, !PT ;  /* 0x0000020011ff7812 */ /* 0x040fe4000782c0ff */
[----:B------:R-:W-:Y:S01]  /*6340*/  @!P4 MOV R79, R10 ;  /* 0x0000000a004fc202 */ /* 0x000fe20000000f00 */
[----:B------:R0:W-:Y:S01]  /*6350*/  STL.64 [R1+0x158], R10 ;  /* 0x0001580a01007387 */ /* 0x0001e20000100a00 */
[----:B------:R-:W-:-:S02]  /*6360*/  LOP3.LUT P2, RZ, R17, 0x400, RZ, 0xc0, !PT ;  /* 0x0000040011ff7812 */ /* 0x000fc4000784c0ff */
[----:B------:R-:W-:Y:S02]  /*6370*/  @!P4 MOV R7, R11 ;  /* 0x0000000b0007c202 */ /* 0x000fe40000000f00 */
[----:B------:R-:W-:Y:S02]  /*6380*/  CS2R R36, SRZ ;  /* 0x0000000000247805 */ /* 0x000fe4000001ff00 */
[----:B------:R-:W-:Y:S02]  /*6390*/  LOP3.LUT P4, RZ, R17, 0x1000, RZ, 0xc0, !PT ;  /* 0x0000100011ff7812 */ /* 0x000fe4000788c0ff */
[----:B------:R-:W-:Y:S01]  /*63a0*/  CS2R R34, SRZ ;  /* 0x0000000000227805 */ /* 0x000fe2000001ff00 */
[----:B------:R1:W-:Y:S04]  /*63b0*/  STL.64 [R1+0x170], R40 ;  /* 0x0001702801007387 */ /* 0x0003e80000100a00 */
[----:B------:R-:W3:Y:S01]  /*63c0*/  @!P1 LDG.E.64 R24, desc[UR14][R104.64] ;  /* 0x0000000e68189981 */ /* 0x000ee2000c1e1b00 */
[----:B0-----:R-:W-:-:S02]  /*63d0*/  IMAD.MOV.U32 R10, RZ, RZ, RZ ;  /* 0x000000ffff0a7224 */ /* 0x001fc400078e00ff */
[----:B------:R-:W-:Y:S01]  /*63e0*/  HFMA2 R11, -RZ, RZ, 0, 0 ;  /* 0x00000000ff0b7431 */ /* 0x000fe200000001ff */
[----:B------:R-:W-:Y:S05]  /*63f0*/  STL.64 [R1+0x168], R38 ;  /* 0x0001682601007387 */ /* 0x000fea0000100a00 */
[----:B------:R-:W2:Y:S04]  /*6400*/  @!P2 LDG.E.64 R10, desc[UR14][R102.64] ;  /* 0x0000000e660aa981 */ /* 0x000ea8000c1e1b00 */
[----:B------:R-:W2:Y:S04]  /*6410*/  @!P4 LDG.E.64 R14, desc[UR14][R98.64] ;  /* 0x0000000e620ec981 */ /* 0x000ea8000c1e1b00 */
[----:B------:R-:W2:Y:S04]  /*6420*/  LDL R100, [R1+0x284] ;  /* 0x0002840001647983 */ /* 0x000ea80000100800 */
[----:B------:R-:W2:Y:S01]  /*6430*/  LDL R101, [R1+0x2b4] ;  /* 0x0002b40001657983 */ /* 0x000ea20000100800 */
[----:B----4-:R-:W-:-:S03]  /*6440*/  @!P3 MOV R32, R8 ;  /* 0x000000080020b202 */ /* 0x010fc60000000f00 */
[----:B------:R0:W-:Y:S01]  /*6450*/  STL.64 [R1+0x180], R8 ;  /* 0x0001800801007387 */ /* 0x0001e20000100a00 */
[----:B------:R-:W-:Y:S02]  /*6460*/  @!P3 MOV R33, R9 ;  /* 0x000000090021b202 */ /* 0x000fe40000000f00 */
[----:B------:R-:W-:Y:S02]  /*6470*/  LOP3.LUT P3, RZ, R17, 0x80, RZ, 0xc0, !PT ;  /* 0x0000008011ff7812 */ /* 0x000fe4000786c0ff */
[----:B-1----:R-:W-:Y:S01]  /*6480*/  CS2R R40, SRZ ;  /* 0x0000000000287805 */ /* 0x002fe2000001ff00 */
[----:B------:R-:W4:Y:S04]  /*6490*/  LDL R104, [R1+0x274] ;  /* 0x0002740001687983 */ /* 0x000f280000100800 */
[----:B------:R-:W4:Y:S01]  /*64a0*/  LDL R105, [R1+0x298] ;  /* 0x0002980001697983 */ /* 0x000f220000100800 */
[----:B0-----:R-:W-:-:S02]  /*64b0*/  IMAD.MOV.U32 R8, RZ, RZ, RZ ;  /* 0x000000ffff087224 */ /* 0x001fc400078e00ff */
[----:B------:R-:W-:Y:S01]  /*64c0*/  HFMA2 R9, -RZ, RZ, 0, 0 ;  /* 0x00000000ff097431 */ /* 0x000fe200000001ff */
[----:B---3--:R-:W-:Y:S02]  /*64d0*/  @!P1 MOV R36, R24 ;  /* 0x0000001800249202 */ /* 0x008fe40000000f00 */
[----:B------:R-:W3:Y:S01]  /*64e0*/  @!P3 LDG.E.64 R52, desc[UR14][R108.64] ;  /* 0x0000000e6c34b981 */ /* 0x000ee2000c1e1b00 */
[----:B------:R-:W-:Y:S02]  /*64f0*/  @!P1 MOV R37, R25 ;  /* 0x0000001900259202 */ /* 0x000fe40000000f00 */
[C---:B------:R-:W-:Y:S02]  /*6500*/  LOP3.LUT P1, RZ, R17.reuse, 0x20, RZ, 0xc0, !PT ;  /* 0x0000002011ff7812 */ /* 0x040fe4000782c0ff */
[----:B------:R-:W-:Y:S01]  /*6510*/  CS2R R38, SRZ ;  /* 0x0000000000267805 */ /* 0x000fe2000001ff00 */
[----:B------:R-:W-:Y:S01]  /*6520*/  STL.64 [R1+0x190], R24 ;  /* 0x0001901801007387 */ /* 0x000fe20000100a00 */
[----:B--2---:R-:W-:Y:S01]  /*6530*/  @!P2 MOV R34, R10 ;  /* 0x0000000a0022a202 */ /* 0x004fe20000000f00 */
[----:B------:R-:W-:Y:S01]  /*6540*/  @!P2 IMAD.MOV.U32 R35, RZ, RZ, R11 ;  /* 0x000000ffff23a224 */ /* 0x000fe200078e000b */
[----:B------:R-:W-:Y:S01]  /*6550*/  LOP3.LUT P2, RZ, R17, 0x40, RZ, 0xc0, !PT ;  /* 0x0000004011ff7812 */ /* 0x000fe2000784c0ff */
[----:B------:R-:W-:Y:S01]  /*6560*/  STL.64 [R1+0x188], R10 ;  /* 0x0001880a01007387 */ /* 0x000fe20000100a00 */
[----:B------:R-:W-:Y:S01]  /*6570*/  @!P4 IMAD.MOV.U32 R30, RZ, RZ, R14 ;  /* 0x000000ffff1ec224 */ /* 0x000fe200078e000e */
[----:B------:R-:W-:-:S02]  /*6580*/  @!P4 MOV R31, R15 ;  /* 0x0000000f001fc202 */ /* 0x000fc40000000f00 */
[----:B------:R0:W-:Y:S04]  /*6590*/  STL.64 [R1+0x178], R14 ;  /* 0x0001780e01007387 */ /* 0x0001e80000100a00 */
[----:B------:R-:W2:Y:S04]  /*65a0*/  @!P1 LDG.E.64 R8, desc[UR14][R112.64] ;  /* 0x0000000e70089981 */ /* 0x000ea8000c1e1b00 */
[----:B------:R-:W4:Y:S01]  /*65b0*/  LDL R108, [R1+0x26c] ;  /* 0x00026c00016c7983 */ /* 0x000f220000100800 */
[----:B0-----:R-:W-:Y:S02]  /*65c0*/  CS2R R14, SRZ ;  /* 0x00000000000e7805 */ /* 0x001fe4000001ff00 */
[C---:B------:R-:W-:Y:S01]  /*65d0*/  LOP3.LUT P4, RZ, R17.reuse, 0x100, RZ, 0xc0, !PT ;  /* 0x0000010011ff7812 */ /* 0x040fe2000788c0ff */
[----:B------:R-:W-:Y:S01]  /*65e0*/  HFMA2 R10, -RZ, RZ, 0, 0 ;  /* 0x00000000ff0a7431 */ /* 0x000fe200000001ff */
[----:B------:R-:W-:Y:S01]  /*65f0*/  MOV R11, RZ ;  /* 0x000000ff000b7202 */ /* 0x000fe20000000f00 */
[----:B------:R-:W4:Y:S04]  /*6600*/  LDL R109, [R1+0x290] ;  /* 0x00029000016d7983 */ /* 0x000f280000100800 */
[----:B------:R-:W4:Y:S04]  /*6610*/  @!P2 LDG.E.64 R14, desc[UR14][R110.64] ;  /* 0x0000000e6e0ea981 */ /* 0x000f28000c1e1b00 */
[----:B------:R-:W4:Y:S04]  /*6620*/  @!P5 LDG.E.64 R10, desc[UR14][R114.64] ;  /* 0x0000000e720ad981 */ /* 0x000f28000c1e1b00 */
[----:B------:R-:W4:Y:S04]  /*6630*/  @!P4 LDG.E.64 R50, desc[UR14][R106.64] ;  /* 0x0000000e6a32c981 */ /* 0x000f28000c1e1b00 */
[----:B------:R-:W4:Y:S04]  /*6640*/  LDL R102, [R1+0x288] ;  /* 0x0002880001667983 */ /* 0x000f280000100800 */
[----:B------:R-:W4:Y:S04]  /*6650*/  LDL R103, [R1+0x2a4] ;  /* 0x0002a40001677983 */ /* 0x000f280000100800 */
[----:B------:R-:W4:Y:S04]  /*6660*/  LDL R98, [R1+0x294] ;  /* 0x0002940001627983 */ /* 0x000f280000100800 */
[----:B------:R-:W4:Y:S01]  /*6670*/  LDL R99, [R1+0x2b0] ;  /* 0x0002b00001637983 */ /* 0x000f220000100800 */
[----:B---3--:R-:W-:Y:S01]  /*6680*/  @!P3 MOV R40, R52 ;  /* 0x000000340028b202 */ /* 0x008fe20000000f00 */
[----:B------:R-:W-:Y:S01]  /*6690*/  @!P3 IMAD.MOV.U32 R41, RZ, RZ, R53 ;  /* 0x000000ffff29b224 */ /* 0x000fe200078e0035 */
[----:B------:R-:W-:Y:S01]  /*66a0*/  LOP3.LUT P3, RZ, R17, 0x4, RZ, 0xc0, !PT ;  /* 0x0000000411ff7812 */ /* 0x000fe2000786c0ff */
[----:B------:R-:W-:Y:S01]  /*66b0*/  STL.64 [R1+0x1a0], R52 ;  /* 0x0001a03401007387 */ /* 0x000fe20000100a00 */
[----:B------:R-:W-:-:S03]  /*66c0*/  CS2R R24, SRZ ;  /* 0x0000000000187805 */ /* 0x000fc6000001ff00 */
[----:B------:R-:W3:Y:S04]  /*66d0*/  LDL R114, [R1+0x254] ;  /* 0x0002540001727983 */ /* 0x000ee80000100800 */
[----:B------:R-:W3:Y:S04]  /*66e0*/  LDL R115, [R1+0x278] ;  /* 0x0002780001737983 */ /* 0x000ee80000100800 */
[----:B------:R-:W3:Y:S01]  /*66f0*/  @!P3 LDG.E.64 R58, desc[UR14][R60.64] ;  /* 0x0000000e3c3ab981 */ /* 0x000ee2000c1e1b00 */
[----:B--2---:R-:W-:Y:S01]  /*6700*/  @!P1 MOV R44, R8 ;  /* 0x00000008002c9202 */ /* 0x004fe20000000f00 */
[----:B------:R-:W-:Y:S01]  /*6710*/  @!P1 IMAD.MOV.U32 R45, RZ, RZ, R9 ;  /* 0x000000ffff2d9224 */ /* 0x000fe200078e0009 */
[----:B------:R-:W-:Y:S01]  /*6720*/  LOP3.LUT P1, RZ, R17, 0x1, RZ, 0xc0, !PT ;  /* 0x0000000111ff7812 */ /* 0x000fe2000782c0ff */
[----:B------:R-:W-:Y:S04]  /*6730*/  STL.64 [R1+0x1b0], R8 ;  /* 0x0001b00801007387 */ /* 0x000fe80000100a00 */
[----:B------:R-:W2:Y:S04]  /*6740*/  LDL R112, [R1+0x25c] ;  /* 0x00025c0001707983 */ /* 0x000ea80000100800 */
[----:B------:R-:W2:Y:S04]  /*6750*/  LDL R113, [R1+0x280] ;  /* 0x0002800001717983 */ /* 0x000ea80000100800 */
[----:B------:R-:W2:Y:S01]  /*6760*/  LDL R110, [R1+0x264] ;  /* 0x00026400016e7983 */ /* 0x000ea20000100800 */
[----:B----4-:R-:W-:-:S02]  /*6770*/  @!P2 MOV R42, R14 ;  /* 0x0000000e002aa202 */ /* 0x010fc40000000f00 */
[----:B------:R-:W-:Y:S01]  /*6780*/  @!P2 MOV R43, R15 ;  /* 0x0000000f002ba202 */ /* 0x000fe20000000f00 */
[----:B------:R0:W-:Y:S01]  /*6790*/  STL.64 [R1+0x1a8], R14 ;  /* 0x0001a80e01007387 */ /* 0x0001e20000100a00 */
[----:B------:R-:W-:-:S03]  /*67a0*/  @!P5 MOV R46, R11 ;  /* 0x0000000b002ed202 */ /* 0x000fc60000000f00 */
[----:B------:R-:W-:Y:S04]  /*67b0*/  STL.64 [R1+0x1b8], R10 ;  /* 0x0001b80a01007387 */ /* 0x000fe80000100a00 */
[----:B------:R-:W4:Y:S01]  /*67c0*/  LDL R111, [R1+0x28c] ;  /* 0x00028c00016f7983 */ /* 0x000f220000100800 */
[----:B0-----:R-:W-:-:S03]  /*67d0*/  CS2R R14, SRZ ;  /* 0x00000000000e7805 */ /* 0x001fc6000001ff00 */
[----:B------:R-:W4:Y:S04]  /*67e0*/  LDL R106, [R1+0x27c] ;  /* 0x00027c00016a7983 */ /* 0x000f280000100800 */
[----:B------:R-:W4:Y:S04]  /*67f0*/  LDL R107, [R1+0x29c] ;  /* 0x00029c00016b7983 */ /* 0x000f280000100800 */
[----:B------:R0:W2:Y:S01]  /*6800*/  @!P1 LDG.E.64 R14, desc[UR14][R64.64] ;  /* 0x0000000e400e9981 */ /* 0x0000a2000c1e1b00 */
[----:B------:R-:W-:Y:S01]  /*6810*/  CS2R R52, SRZ ;  /* 0x0000000000347805 */ /* 0x000fe2000001ff00 */
[----:B------:R-:W-:Y:S01]  /*6820*/  @!P4 IMAD.MOV.U32 R38, RZ, RZ, R50 ;  /* 0x000000ffff26c224 */ /* 0x000fe200078e0032 */
[----:B------:R-:W-:-:S02]  /*6830*/  @!P4 MOV R39, R51 ;  /* 0x000000330027c202 */ /* 0x000fc40000000f00 */
[C---:B------:R-:W-:Y:S01]  /*6840*/  LOP3.LUT P4, RZ, R17.reuse, 0x8, RZ, 0xc0, !PT ;  /* 0x0000000811ff7812 */ /* 0x040fe2000788c0ff */
[----:B0-----:R-:W-:Y:S01]  /*6850*/  IMAD.MOV.U32 R64, RZ, RZ, R54 ;  /* 0x000000ffff407224 */ /* 0x001fe200078e0036 */
[----:B------:R-:W-:Y:S02]  /*6860*/  MOV R65, R55 ;  /* 0x0000003700417202 */ /* 0x000fe40000000f00 */
[----:B------:R-:W-:Y:S02]  /*6870*/  CS2R R54, SRZ ;  /* 0x0000000000367805 */ /* 0x000fe4000001ff00 */
[----:B------:R-:W-:Y:S01]  /*6880*/  LOP3.LUT P2, RZ, R17, 0x2, RZ, 0xc0, !PT ;  /* 0x0000000211ff7812 */ /* 0x000fe2000784c0ff */
[----:B------:R-:W-:Y:S01]  /*6890*/  HFMA2 R8, -RZ, RZ, 0, 0 ;  /* 0x00000000ff087431 */ /* 0x000fe200000001ff */
[----:B------:R-:W-:Y:S01]  /*68a0*/  MOV R9, RZ ;  /* 0x000000ff00097202 */ /* 0x000fe20000000f00 */
[----:B------:R-:W-:Y:S01]  /*68b0*/  IMAD.MOV.U32 R17, RZ, RZ, RZ ;  /* 0x000000ffff117224 */ /* 0x000fe200078e00ff */
[----:B------:R-:W-:-:S02]  /*68c0*/  @!P5 MOV R17, R10 ;  /* 0x0000000a0011d202 */ /* 0x000fc40000000f00 */
[----:B------:R-:W-:Y:S02]  /*68d0*/  CS2R R60, SRZ ;  /* 0x00000000003c7805 */ /* 0x000fe4000001ff00 */
[----:B------:R-:W-:Y:S01]  /*68e0*/  LOP3.LUT P5, RZ, R0, 0x80000000, RZ, 0xc0, !PT ;  /* 0x8000000000ff7812 */ /* 0x000fe200078ac0ff */
[----:B------:R-:W4:Y:S04]  /*68f0*/  @!P4 LDG.E.64 R24, desc[UR14][R116.64] ;  /* 0x0000000e7418c981 */ /* 0x000f28000c1e1b00 */
[----:B------:R-:W4:Y:S01]  /*6900*/  @!P2 LDG.E.64 R60, desc[UR14][R88.64] ;  /* 0x0000000e583ca981 */ /* 0x000f22000c1e1b00 */
[----:B---3--:R-:W-:-:S03]  /*6910*/  @!P3 MOV R49, R58 ;  /* 0x0000003a0031b202 */ /* 0x008fc60000000f00 */
[----:B------:R0:W-:Y:S01]  /*6920*/  STL.64 [R1+0x1c8], R58 ;  /* 0x0001c83a01007387 */ /* 0x0001e20000100a00 */
[----:B--2---:R-:W-:Y:S01]  /*6930*/  @!P1 MOV R53, R14 ;  /* 0x0000000e00359202 */ /* 0x004fe20000000f00 */
[----:B------:R-:W-:Y:S01]  /*6940*/  @!P1 IMAD.MOV.U32 R54, RZ, RZ, R15 ;  /* 0x000000ffff369224 */ /* 0x000fe200078e000f */
[----:B------:R-:W-:Y:S01]  /*6950*/  LOP3.LUT P1, RZ, R0, 0x8000000, RZ, 0xc0, !PT ;  /* 0x0800000000ff7812 */ /* 0x000fe2000782c0ff */
[----:B0-----:R-:W-:Y:S01]  /*6960*/  IMAD.MOV.U32 R58, RZ, RZ, RZ ;  /* 0x000000ffff3a7224 */ /* 0x001fe200078e00ff */
[----:B------:R-:W-:Y:S01]  /*6970*/  @!P0 MOV R58, R12 ;  /* 0x0000000c003a8202 */ /* 0x000fe20000000f00 */
[----:B------:R-:W-:Y:S01]  /*6980*/  IMAD.MOV.U32 R12, RZ, RZ, RZ ;  /* 0x000000ffff0c7224 */ /* 0x000fe200078e00ff */
[----:B------:R0:W-:Y:S04]  /*6990*/  STL.64 [R1+0x198], R50 ;  /* 0x0001983201007387 */ /* 0x0001e80000100a00 */
[----:B------:R1:W-:Y:S01]  /*69a0*/  STL.64 [R1+0x1d8], R14 ;  /* 0x0001d80e01007387 */ /* 0x0003e20000100a00 */
[----:B------:R-:W-:Y:S01]  /*69b0*/  MOV R10, RZ ;  /* 0x000000ff000a7202 */ /* 0x000fe20000000f00 */
[----:B------:R-:W-:-:S02]  /*69c0*/  HFMA2 R11, -RZ, RZ, 0, 0 ;  /* 0x00000000ff0b7431 */ /* 0x000fc400000001ff */
[----:B------:R-:W2:Y:S04]  /*69d0*/  LDL R116, [R1+0x24c] ;  /* 0x00024c0001747983 */ /* 0x000ea80000100800 */
[----:B------:R3:W2:Y:S01]  /*69e0*/  @!P1 LDG.E.64 R8, desc[UR14][R56.64] ;  /* 0x0000000e38089981 */ /* 0x0006a2000c1e1b00 */
[----:B----4-:R-:W-:Y:S01]  /*69f0*/  @!P4 IMAD.MOV.U32 R47, RZ, RZ, R24 ;  /* 0x000000ffff2fc224 */ /* 0x010fe200078e0018 */
[----:B------:R-:W-:Y:S02]  /*6a00*/  @!P4 MOV R48, R25 ;  /* 0x000000190030c202 */ /* 0x000fe40000000f00 */
[----:B------:R4:W-:Y:S04]  /*6a10*/  STL.64 [R1+0x1c0], R24 ;  /* 0x0001c01801007387 */ /* 0x0009e80000100a00 */
[----:B------:R-:W2:Y:S01]  /*6a20*/  LDL R117, [R1+0x270] ;  /* 0x0002700001757983 */ /* 0x000ea20000100800 */
[----:B---3--:R-:W-:-:S02]  /*6a30*/  CS2R R56, SRZ ;  /* 0x0000000000387805 */ /* 0x008fc4000001ff00 */
[----:B------:R-:W-:Y:S01]  /*6a40*/  @!P0 MOV R57, R13 ;  /* 0x0000000d00398202 */ /* 0x000fe20000000f00 */
[----:B------:R-:W-:Y:S01]  /*6a50*/  HFMA2 R13, -RZ, RZ, 0, 0 ;  /* 0x00000000ff0d7431 */ /* 0x000fe200000001ff */
[----:B------:R-:W3:Y:S04]  /*6a60*/  LDL R88, [R1+0x2dc] ;  /* 0x0002dc0001587983 */ /* 0x000ee80000100800 */
[----:B------:R-:W3:Y:S04]  /*6a70*/  LDL R89, [R1+0x2c8] ;  /* 0x0002c80001597983 */ /* 0x000ee80000100800 */
[----:B------:R-:W2:Y:S01]  /*6a80*/  @!P5 LDG.E.64 R12, desc[UR14][R118.64] ;  /* 0x0000000e760cd981 */ /* 0x000ea2000c1e1b00 */
[----:B0-----:R-:W-:-:S02]  /*6a90*/  CS2R R50, SRZ ;  /* 0x0000000000327805 */ /* 0x001fc4000001ff00 */
[C---:B------:R-:W-:Y:S01]  /*6aa0*/  LOP3.LUT P4, RZ, R0.reuse, 0x40000000, RZ, 0xc0, !PT ;  /* 0x4000000000ff7812 */ /* 0x040fe2000788c0ff */
[----:B------:R-:W-:Y:S02]  /*6ab0*/  @!P3 IMAD.MOV.U32 R50, RZ, RZ, R59 ;  /* 0x000000ffff32b224 */ /* 0x000fe400078e003b */
[----:B------:R-:W3:Y:S01]  /*6ac0*/  LDL R59, [R1+0x218] ;  /* 0x00021800013b7983 */ /* 0x000ee20000100800 */
[----:B------:R-:W-:Y:S02]  /*6ad0*/  @!P2 MOV R51, R60 ;  /* 0x0000003c0033a202 */ /* 0x000fe40000000f00 */
[----:B------:R-:W-:Y:S01]  /*6ae0*/  @!P2 MOV R52, R61 ;  /* 0x0000003d0034a202 */ /* 0x000fe20000000f00 */
[----:B------:R0:W-:Y:S01]  /*6af0*/  STL.64 [R1+0x1d0], R60 ;  /* 0x0001d03c01007387 */ /* 0x0001e20000100a00 */
[----:B-1----:R-:W-:Y:S01]  /*6b00*/  CS2R R14, SRZ ;  /* 0x00000000000e7805 */ /* 0x002fe2000001ff00 */
[----:B----4-:R-:W-:Y:S01]  /*6b10*/  FMUL.FTZ R24, R63, R63 ;  /* 0x0000003f3f187220 */ /* 0x010fe20000410000 */
[C---:B------:R-:W-:Y:S01]  /*6b20*/  LOP3.LUT P3, RZ, R0.reuse, 0x20000000, RZ, 0xc0, !PT ;  /* 0x2000000000ff7812 */ /* 0x040fe2000786c0ff */
[----:B------:R-:W4:Y:S04]  /*6b30*/  LDL R63, [R1+0x250] ;  /* 0x00025000013f7983 */ /* 0x000f280000100800 */
[----:B------:R-:W4:Y:S04]  /*6b40*/  @!P4 LDG.E.64 R14, desc[UR14][R64.64] ;  /* 0x0000000e400ec981 */ /* 0x000f28000c1e1b00 */
[----:B0-----:R-:W4:Y:S04]  /*6b50*/  LDL R60, [R1+0x220] ;  /* 0x00022000013c7983 */ /* 0x001f280000100800 */
[----:B------:R-:W4:Y:S04]  /*6b60*/  LDL R61, [R1+0x214] ;  /* 0x00021400013d7983 */ /* 0x000f280000100800 */
[----:B------:R-:W4:Y:S04]  /*6b70*/  LDL R64, [R1+0x234] ;  /* 0x0002340001407983 */ /* 0x000f280000100800 */
[----:B------:R-:W4:Y:S01]  /*6b80*/  LDL R65, [R1+0x240] ;  /* 0x0002400001417983 */ /* 0x000f220000100800 */
[----:B------:R-:W-:-:S03]  /*6b90*/  LOP3.LUT P2, RZ, R0, 0x10000000, RZ, 0xc0, !PT ;  /* 0x1000000000ff7812 */ /* 0x000fc6000784c0ff */
[----:B------:R-:W4:Y:S04]  /*6ba0*/  LDL R0, [R1+0x230] ;  /* 0x0002300001007983 */ /* 0x000f280000100800 */
[----:B------:R-:W4:Y:S04]  /*6bb0*/  LDL R118, [R1+0x23c] ;  /* 0x00023c0001767983 */ /* 0x000f280000100800 */
[----:B------:R-:W4:Y:S04]  /*6bc0*/  @!P3 LDG.E.64 R10, desc[UR14][R124.64] ;  /* 0x0000000e7c0ab981 */ /* 0x000f28000c1e1b00 */
[----:B------:R-:W4:Y:S04]  /*6bd0*/  LDL R119, [R1+0x260] ;  /* 0x0002600001777983 */ /* 0x000f280000100800 */
[----:B------:R-:W4:Y:S04]  /*6be0*/  LDL R124, [R1+0x244] ;  /* 0x00024400017c7983 */ /* 0x000f280000100800 */
[----:B------:R-:W4:Y:S04]  /*6bf0*/  LDL R125, [R1+0x268] ;  /* 0x00026800017d7983 */ /* 0x000f280000100800 */
[----:B--2---:R0:W-:Y:S04]  /*6c00*/  STL [R1+0x33c], R12 ;  /* 0x00033c0c01007387 */ /* 0x0041e80000100800 */
[----:B------:R1:W-:Y:S04]  /*6c10*/  STL [R1+0x338], R13 ;  /* 0x0003380d01007387 */ /* 0x0003e80000100800 */
[----:B0-----:R-:W2:Y:S04]  /*6c20*/  LDL R12, [R1+0x210] ;  /* 0x00021000010c7983 */ /* 0x001ea80000100800 */
[----:B-1----:R-:W2:Y:S01]  /*6c30*/  LDL R13, [R1+0x228] ;  /* 0x00022800010d7983 */ /* 0x002ea20000100800 */
[----:B------:R-:W-:Y:S01]  /*6c40*/  @!P1 IMAD.MOV.U32 R55, RZ, RZ, R8 ;  /* 0x000000ffff379224 */ /* 0x000fe200078e0008 */
[----:B------:R-:W-:-:S02]  /*6c50*/  @!P1 MOV R56, R9 ;  /* 0x0000000900389202 */ /* 0x000fc40000000f00 */
[----:B------:R0:W-:Y:S02]  /*6c60*/  STL.64 [R1+0x1e0], R8 ;  /* 0x0001e00801007387 */ /* 0x0001e40000100a00 */
[----:B0-----:R-:W-:Y:S02]  /*6c70*/  HFMA2 R8, -RZ, RZ, 0, 0 ;  /* 0x00000000ff087431 */ /* 0x001fe400000001ff */
[----:B------:R-:W-:-:S06]  /*6c80*/  IMAD.MOV.U32 R9, RZ, RZ, RZ ;  /* 0x000000ffff097224 */ /* 0x000fcc00078e00ff */
[----:B------:R-:W2:Y:S04]  /*6c90*/  @!P2 LDG.E.64 R8, desc[UR14][R86.64] ;  /* 0x0000000e5608a981 */ /* 0x000ea8000c1e1b00 */
[----:B------:R-:W2:Y:S04]  /*6ca0*/  LDL R86, [R1+0x2e4] ;  /* 0x0002e40001567983 */ /* 0x000ea80000100800 */
[----:B------:R-:W2:Y:S01]  /*6cb0*/  LDL R87, [R1+0x2c4] ;  /* 0x0002c40001577983 */ /* 0x000ea20000100800 */
[----:B------:R-:W-:-:S04]  /*6cc0*/  FMUL.FTZ R25, R57, R57 ;  /* 0x0000003939197220 */ /* 0x000fc80000410000 */
[----:B------:R-:W-:Y:S01]  /*6cd0*/  FFMA.FTZ R25, R58, R58, R25 ;  /* 0x0000003a3a197223 */ /* 0x000fe20000010019 */
[----:B------:R-:W-:Y:S01]  /*6ce0*/  FFMA.FTZ R24, R66, R66, R24 ;  /* 0x0000004242187223 */ /* 0x000fe20000010018 */
[----:B---3--:R-:W-:Y:S02]  /*6cf0*/  FMUL.FTZ R59, R59, R59 ;  /* 0x0000003b3b3b7220 */ /* 0x008fe40000410000 */
[----:B------:R-:W-:Y:S02]  /*6d00*/  FADD.FTZ R25, RZ, R25 ;  /* 0x00000019ff197221 */ /* 0x000fe40000010000 */
[----:B----4-:R-:W-:Y:S02]  /*6d10*/  FFMA.FTZ R59, R60, R60, R59 ;  /* 0x0000003c3c3b7223 */ /* 0x010fe4000001003b */
[----:B------:R-:W-:Y:S01]  /*6d20*/  FADD.FTZ R24, R25, R24 ;  /* 0x0000001819187221 */ /* 0x000fe20000010000 */
[----:B------:R-:W-:-:S03]  /*6d30*/  FMUL.FTZ R25, R61, R61 ;  /* 0x0000003d3d197220 */ /* 0x000fc60000410000 */
[----:B------:R-:W-:Y:S01]  /*6d40*/  FADD.FTZ R24, R24, R59 ;  /* 0x0000003b18187221 */ /* 0x000fe20000010000 */
[----:B------:R-:W-:-:S04]  /*6d50*/  FFMA.FTZ R59, R69, R69, R25 ;  /* 0x00000045453b7223 */ /* 0x000fc80000010019 */
[----:B------:R-:W-:Y:S01]  /*6d60*/  FADD.FTZ R24, R24, R59 ;  /* 0x0000003b18187221 */ /* 0x000fe20000010000 */
[----:B------:R0:W-:Y:S01]  /*6d70*/  STL [R1+0x348], R123 ;  /* 0x0003487b01007387 */ /* 0x0001e20000100800 */
[----:B--2---:R-:W-:-:S04]  /*6d80*/  FMUL.FTZ R25, R12, R12 ;  /* 0x0000000c0c197220 */ /* 0x004fc80000410000 */
        /* <DEDUP_REMOVED lines=162> */
[----:B------:R-:W-:Y:S01]  /*77b0*/  IMAD.MOV.U32 R60, RZ, RZ, RZ ;  /* 0x000000ffff3c7224 */ /* 0x000fe200078e00ff */
[----:B------:R-:W-:Y:S01]  /*77c0*/  @!P2 MOV R60, R9 ;  /* 0x00000009003ca202 */ /* 0x000fe20000000f00 */
[----:B------:R-:W-:Y:S01]  /*77d0*/  FFMA.FTZ R62, R55, R55, R62 ;  /* 0x00000037373e7223 */ /* 0x000fe2000001003e */
[----:B------:R-:W-:Y:S01]  /*77e0*/  FADD.FTZ R61, R61, R59 ;  /* 0x0000003b3d3d7221 */ /* 0x000fe20000010000 */
[----:B------:R-:W-:-:S02]  /*77f0*/  MOV R59, RZ ;  /* 0x000000ff003b7202 */ /* 0x000fc40000000f00 */
[----:B------:R-:W-:Y:S01]  /*7800*/  @!P2 MOV R59, R8 ;  /* 0x00000008003ba202 */ /* 0x000fe20000000f00 */
[----:B------:R-:W-:Y:S01]  /*7810*/  FADD.FTZ R61, R61, R62 ;  /* 0x0000003e3d3d7221 */ /* 0x000fe20000010000 */
        /* <DEDUP_REMOVED lines=10> */
[----:B------:R-:W-:Y:S02]  /*78c0*/  MOV R63, RZ ;  /* 0x000000ff003f7202 */ /* 0x000fe40000000f00 */
[----:B------:R-:W-:Y:S01]  /*78d0*/  @!P4 MOV R63, R15 ;  /* 0x0000000f003fc202 */ /* 0x000fe20000000f00 */
[----:B------:R-:W-:Y:S01]  /*78e0*/  IMAD.MOV.U32 R64, RZ, RZ, RZ ;  /* 0x000000ffff407224 */ /* 0x000fe200078e00ff */
[----:B------:R-:W-:-:S03]  /*78f0*/  @!P4 MOV R64, R14 ;  /* 0x0000000e0040c202 */ /* 0x000fc60000000f00 */
        /* <DEDUP_REMOVED lines=160> */
[----:B------:R-:W-:Y:S01]  /*8300*/  IMAD.MOV.U32 R66, RZ, RZ, RZ ;  /* 0x000000ffff427224 */ /* 0x000fe200078e00ff */
[----:B------:R-:W-:Y:S02]  /*8310*/  @!P5 MOV R66, R13 ;  /* 0x0000000d0042d202 */ /* 0x000fe40000000f00 */
[----:B------:R-:W-:Y:S01]  /*8320*/  FADD.FTZ R67, R65, R67 ;  /* 0x0000004341437221 */ /* 0x000fe20000010000 */
[----:B------:R-:W-:Y:S01]  /*8330*/  HFMA2 R65, -RZ, RZ, 0, 0 ;  /* 0x00000000ff417431 */ /* 0x000fe200000001ff */
[----:B------:R-:W-:Y:S01]  /*8340*/  @!P5 MOV R65, R12 ;  /* 0x0000000c0041d202 */ /* 0x000fe20000000f00 */
[----:B------:R-:W-:Y:S01]  /*8350*/  FADD.FTZ R68, R64, R63 ;  /* 0x0000003f40447221 */ /* 0x000fe20000010000 */
[----:B------:R0:W-:Y:S03]  /*8360*/  STL [R1+0x30c], R70 ;  /* 0x00030c4601007387 */ /* 0x0001e60000100800 */
[----:B------:R-:W-:Y:S01]  /*8370*/  FADD.FTZ R67, R67, R68 ;  /* 0x0000004443437221 */ /* 0x000fe20000010000 */
[----:B------:R1:W-:Y:S01]  /*8380*/  STL [R1+0x310], R71 ;  /* 0x0003104701007387 */ /* 0x0003e20000100800 */
[----:B0-----:R-:W-:-:S03]  /*8390*/  FADD.FTZ R70, R65, R66 ;  /* 0x0000004241467221 */ /* 0x001fc60000010000 */
[----:B------:R0:W-:Y:S01]  /*83a0*/  STL [R1+0x304], R72 ;  /* 0x0003044801007387 */ /* 0x0001e20000100800 */
[----:B-1----:R-:W-:Y:S01]  /*83b0*/  FMUL.FTZ R71, R66, R66 ;  /* 0x0000004242477220 */ /* 0x002fe20000410000 */
[----:B------:R-:W-:Y:S01]  /*83c0*/  FADD.FTZ R70, R67, R70 ;  /* 0x0000004643467221 */ /* 0x000fe20000010000 */
[----:B------:R-:W-:Y:S02]  /*83d0*/  IMAD.MOV.U32 R67, RZ, RZ, RZ ;  /* 0x000000ffff437224 */ /* 0x000fe400078e00ff */
[----:B------:R-:W-:Y:S01]  /*83e0*/  HFMA2 R68, -RZ, RZ, 0, 0 ;  /* 0x00000000ff447431 */ /* 0x000fe200000001ff */
[----:B------:R-:W-:Y:S01]  /*83f0*/  @!P6 MOV R67, R24 ;  /* 0x000000180043e202 */ /* 0x000fe20000000f00 */
[----:B------:R-:W-:Y:S01]  /*8400*/  FFMA.FTZ R71, R65, R65, R71 ;  /* 0x0000004141477223 */ /* 0x000fe20000010047 */
[----:B0-----:R-:W0:Y:S01]  /*8410*/  S2R R72, SR_LANEID ;  /* 0x0000000000487919 */ /* 0x001e220000000000 */
[----:B------:R-:W-:Y:S02]  /*8420*/  @!P6 IMAD.MOV.U32 R68, RZ, RZ, R25 ;  /* 0x000000ffff44e224 */ /* 0x000fe400078e0019 */
        /* <DEDUP_REMOVED lines=51> */
.L_x_4727:
[----:B------:R-:W-:Y:S05]  /*8760*/  BSYNC.RECONVERGENT B0 ;  /* 0x0000000000007941 */ /* 0x000fea0003800200 */
.L_x_4726:
        /* <DEDUP_REMOVED lines=40> */
.L_x_4729:
[----:B------:R-:W-:Y:S05]  /*89f0*/  BSYNC.RECONVERGENT B0 ;  /* 0x0000000000007941 */ /* 0x000fea0003800200 */
.L_x_4728:
        /* <DEDUP_REMOVED lines=21> */
[----:B------:R-:W-:Y:S01]  /*8b50*/  MOV R10, UR12 ;  /* 0x0000000c000a7c02 */ /* 0x000fe20008000f00 */
[----:B------:R-:W-:Y:S02]  /*8b60*/  IMAD.U32 R11, RZ, RZ, UR13 ;  /* 0x0000000dff0b7e24 */ /* 0x000fe4000f8e00ff */
[----:B----4-:R-:W-:-:S03]  /*8b70*/  MOV R12, UR7 ;  /* 0x00000007000c7c02 */ /* 0x010fc60008000f00 */
        /* <DEDUP_REMOVED lines=14> */
.L_x_4733:
[----:B------:R-:W0:Y:S02]  /*8c60*/  LDCU UR10, c[0x0][0x374] ;  /* 0x00006e80ff0a77ac */ /* 0x000e240008000800 */
[----:B0-----:R-:W-:-:S04]  /*8c70*/  UIMAD UR10, UR21, UR10, UR22 ;  /* 0x0000000a150a72a4 */ /* 0x001fc8000f8e0216 */
[----:B------:R-:W-:-:S06]  /*8c80*/  UIMAD.WIDE.U32 UR10, UR10, 0x4, UR16 ;  /* 0x000000040a0a78a5 */ /* 0x000fcc000f8e0010 */
[----:B---3--:R-:W-:Y:S01]  /*8c90*/  MOV R10, UR10 ;  /* 0x0000000a000a7c02 */ /* 0x008fe20008000f00 */
        /* <DEDUP_REMOVED lines=8> */
.L_x_4732:
[----:B------:R-:W-:Y:S05]  /*8d20*/  BSYNC.RECONVERGENT B0 ;  /* 0x0000000000007941 */ /* 0x000fea0003800200 */
.L_x_4731:
        /* <DEDUP_REMOVED lines=17> */
.L_x_4735:
[----:B------:R-:W-:-:S04]  /*8e40*/  ISETP.NE.AND P2, PT, RZ, UR11, PT ;  /* 0x0000000bff007c0c */ /* 0x000fc8000bf45270 */
[----:B------:R-:W-:Y:S02]  /*8e50*/  ISETP.NE.OR P2, PT, R14, RZ, !P2 ;  /* 0x000000ff0e00720c */ /* 0x000fe40005745670 */
[----:B------:R-:W-:-:S11]  /*8e60*/  MOV R14, UR4 ;  /* 0x00000004000e7c02 */ /* 0x000fd60008000f00 */
        /* <DEDUP_REMOVED lines=11> */
[----:B--2---:R-:W-:-:S04]  /*8f20*/  @!P2 IMAD.WIDE R10, R12, 0x4, R10 ;  /* 0x000000040c0aa825 */ /* 0x004fc800078e020a */
[----:B------:R-:W-:-:S04]  /*8f30*/  IMAD.U32 R12, RZ, RZ, UR7 ;  /* 0x00000007ff0c7e24 */ /* 0x000fc8000f8e00ff */
[----:B------:R-:W-:Y:S01]  /*8f40*/  @!P2 IMAD.WIDE.U32 R10, R12, 0x8, R10 ;  /* 0x000000080c0aa825 */ /* 0x000fe200078e000a */
[----:B------:R-:W-:Y:S01]  /*8f50*/  UIADD3 UR12, UPT, UPT, UR5, 0x2, URZ ;  /* 0x00000002050c7890 */ /* 0x000fe2000fffe0ff */
[----:B------:R-:W-:-:S03]  /*8f60*/  MOV R24, UR4 ;  /* 0x0000000400187c02 */ /* 0x000fc60008000f00 */
        /* <DEDUP_REMOVED lines=9> */
[----:B------:R-:W-:-:S04]  /*9000*/  ISETP.NE.AND P1, PT, R15, UR12, PT ;  /* 0x0000000c0f007c0c */ /* 0x000fc8000bf25270 */
[----:B------:R-:W-:Y:S01]  /*9010*/  ISETP.NE.OR P1, PT, R14, RZ, !P1 ;  /* 0x000000ff0e00720c */ /* 0x000fe20004f25670 */
[----:B0-----:R-:W-:-:S04]  /*9020*/  @!P5 IMAD R13, R24, R13, RZ ;  /* 0x0000000d180dd224 */ /* 0x001fc800078e02ff */
[----:B---3--:R-:W-:Y:S02]  /*9030*/  @!P5 IMAD R12, R13, R12, RZ ;  /* 0x0000000c0d0cd224 */ /* 0x008fe400078e02ff */
[----:B------:R-:W0:Y:S03]  /*9040*/  @!P4 LDC R13, c[0x0][0x374] ;  /* 0x0000dd00ff0dcb82 */ /* 0x000e260000000800 */
[----:B------:R-:W-:-:S05]  /*9050*/  @!P5 SHF.L.U32 R12, R12, 0x1, RZ ;  /* 0x000000010c0cd819 */ /* 0x000fca00000006ff */
[----:B-1----:R-:W-:Y:S01]  /*9060*/  @!P5 IMAD.WIDE R10, R12, 0x4, R10 ;  /* 0x000000040c0ad825 */ /* 0x002fe200078e020a */
[----:B------:R-:W1:Y:S03]  /*9070*/  @!P4 LDC R25, c[0x0][0x370] ;  /* 0x0000dc00ff19cb82 */ /* 0x000e660000000800 */
[----:B------:R-:W-:-:S04]  /*9080*/  IMAD.U32 R12, RZ, RZ, UR10 ;  /* 0x0000000aff0c7e24 */ /* 0x000fc8000f8e00ff */
[----:B------:R-:W-:Y:S01]  /*9090*/  @!P5 IMAD.WIDE.U32 R10, R12, 0x8, R10 ;  /* 0x000000080c0ad825 */ /* 0x000fe200078e000a */
[----:B------:R-:W3:Y:S01]  /*90a0*/  @!P1 LDC R69, c[0x0][0x374] ;  /* 0x0000dd00ff459b82 */ /* 0x000ee20000000800 */
[----:B------:R-:W-:-:S04]  /*90b0*/  MOV R12, UR4 ;  /* 0x00000004000c7c02 */ /* 0x000fc80008000f00 */
[----:B------:R-:W-:Y:S01]  /*90c0*/  @!P4 LOP3.LUT R12, R12, 0x1, RZ, 0xc0, !PT ;  /* 0x000000010c0cc812 */ /* 0x000fe200078ec0ff */
[----:B------:R-:W4:Y:S02]  /*90d0*/  @!P5 LDG.E.64 R10, desc[UR14][R10.64] ;  /* 0x0000000e0a0ad981 */ /* 0x000f24000c1e1b00 */
[----:B------:R-:W3:Y:S02]  /*90e0*/  @!P1 LDC R24, c[0x0][0x370] ;  /* 0x0000dc00ff189b82 */ /* 0x000ee40000000800 */
[----:B0-----:R-:W-:Y:S01]  /*90f0*/  @!P4 IMAD R13, R12, R13, RZ ;  /* 0x0000000d0c0dc224 */ /* 0x001fe200078e02ff */
[----:B------:R-:W-:-:S04]  /*9100*/  MOV R12, UR4 ;  /* 0x00000004000c7c02 */ /* 0x000fc80008000f00 */
[----:B------:R-:W-:Y:S01]  /*9110*/  @!P1 LOP3.LUT R12, R12, 0x1, RZ, 0xc0, !PT ;  /* 0x000000010c0c9812 */ /* 0x000fe200078ec0ff */
[----:B-1----:R-:W-:-:S04]  /*9120*/  @!P4 IMAD R25, R13, R25, RZ ;  /* 0x000000190d19c224 */ /* 0x002fc800078e02ff */
[----:B------:R-:W-:Y:S02]  /*9130*/  @!P4 IMAD.SHL.U32 R25, R25, 0x2, RZ ;  /* 0x000000021919c824 */ /* 0x000fe400078e00ff */
[----:B---3--:R-:W-:Y:S02]  /*9140*/  @!P1 IMAD R69, R12, R69, RZ ;  /* 0x000000450c459224 */ /* 0x008fe400078e02ff */
[----:B------:R-:W0:Y:S02]  /*9150*/  @!P4 LDC.64 R12, c[0x0][0x3b8] ;  /* 0x0000ee00ff0ccb82 */ /* 0x000e240000000a00 */
[----:B------:R-:W-:Y:S02]  /*9160*/  @!P1 IMAD R69, R69, R24, RZ ;  /* 0x0000001845459224 */ /* 0x000fe400078e02ff */
[----:B0-----:R-:W-:Y:S01]  /*9170*/  @!P4 IMAD.WIDE R12, R25, 0x4, R12 ;  /* 0x00000004190cc825 */ /* 0x001fe200078e020c */
[----:B------:R-:W-:-:S05]  /*9180*/  MOV R25, UR18 ;  /* 0x0000001200197c02 */ /* 0x000fca0008000f00 */
[----:B------:R-:W-:Y:S02]  /*9190*/  @!P4 IMAD.WIDE.U32 R24, R25, 0x8, R12 ;  /* 0x000000081918c825 */ /* 0x000fe400078e000c */
[----:B------:R-:W0:Y:S04]  /*91a0*/  @!P1 LDC.64 R12, c[0x0][0x3b8] ;  /* 0x0000ee00ff0c9b82 */ /* 0x000e280000000a00 */
[----:B------:R-:W3:Y:S01]  /*91b0*/  @!P4 LDG.E.64 R24, desc[UR14][R24.64] ;  /* 0x0000000e1818c981 */ /* 0x000ee2000c1e1b00 */
[----:B------:R-:W-:-:S05]  /*91c0*/  @!P1 SHF.L.U32 R69, R69, 0x1, RZ ;  /* 0x0000000145459819 */ /* 0x000fca00000006ff */
[----:B0-----:R-:W-:-:S04]  /*91d0*/  @!P1 IMAD.WIDE R12, R69, 0x4, R12 ;  /* 0x00000004450c9825 */ /* 0x001fc800078e020c */
[----:B------:R-:W-:-:S04]  /*91e0*/  IMAD.U32 R69, RZ, RZ, UR17 ;  /* 0x00000011ff457e24 */ /* 0x000fc8000f8e00ff */
        /* <DEDUP_REMOVED lines=8> */
[----:B------:R-:W-:-:S04]  /*9270*/  MOV R70, UR4 ;  /* 0x0000000400467c02 */ /* 0x000fc80008000f00 */
        /* <DEDUP_REMOVED lines=13> */
[----:B------:R-:W-:Y:S01]  /*9350*/  ISETP.NE.AND P5, PT, R15, UR12, PT ;  /* 0x0000000c0f007c0c */ /* 0x000fe2000bfa5270 */
[----:B------:R-:W-:-:S03]  /*9360*/  IMAD.U32 R10, RZ, RZ, UR16 ;  /* 0x00000010ff0a7e24 */ /* 0x000fc6000f8e00ff */
[----:B------:R-:W-:Y:S01]  /*9370*/  ISETP.NE.OR P5, PT, R14, RZ, !P5 ;  /* 0x000000ff0e00720c */ /* 0x000fe20006fa5670 */
[----:B------:R-:W-:Y:S02]  /*9380*/  @!P3 IMAD.WIDE.U32 R70, R10, 0x8, R70 ;  /* 0x000000080a46b825 */ /* 0x000fe400078e0046 */
[----:B------:R-:W0:Y:S01]  /*9390*/  @!P2 LDC R10, c[0x0][0x374] ;  /* 0x0000dd00ff0aab82 */ /* 0x000e220000000800 */
[----:B------:R-:W-:-:S03]  /*93a0*/  UIADD3 UR12, UPT, UPT, UR5, 0x7, URZ ;  /* 0x00000007050c7890 */ /* 0x000fc6000fffe0ff */
[----:B------:R-:W2:Y:S01]  /*93b0*/  @!P3 LDG.E.64 R70, desc[UR14][R70.64] ;  /* 0x0000000e4646b981 */ /* 0x000ea2000c1e1b00 */
[----:B---3--:R-:W-:-:S03]  /*93c0*/  @!P4 FADD.FTZ R8, R8, R24 ;  /* 0x000000180808c221 */ /* 0x008fc60000010000 */
[----:B------:R-:W1:Y:S01]  /*93d0*/  @!P2 LDC R24, c[0x0][0x370] ;  /* 0x0000dc00ff18ab82 */ /* 0x000e620000000800 */
[----:B------:R-:W-:Y:S01]  /*93e0*/  @!P4 FADD.FTZ R9, R9, R25 ;  /* 0x000000190909c221 */ /* 0x000fe20000010000 */
[----:B------:R-:W-:-:S06]  /*93f0*/  MOV R25, UR4 ;  /* 0x0000000400197c02 */ /* 0x000fcc0008000f00 */
        /* <DEDUP_REMOVED lines=8> */
[----:B-1----:R-:W-:Y:S02]  /*9480*/  @!P2 IMAD R15, R15, R24, RZ ;  /* 0x000000180f0fa224 */ /* 0x002fe400078e02ff */
[----:B------:R-:W-:Y:S01]  /*9490*/  @!P1 FADD.FTZ R8, R8, R12 ;  /* 0x0000000c08089221 */ /* 0x000fe20000010000 */
[----:B---3--:R-:W-:-:S04]  /*94a0*/  @!P5 IMAD R12, R10, R11, RZ ;  /* 0x0000000b0a0cd224 */ /* 0x008fc800078e02ff */
[----:B------:R-:W1:Y:S08]  /*94b0*/  @!P2 LDC.64 R10, c[0x0][0x3b8] ;  /* 0x0000ee00ff0aab82 */ /* 0x000e700000000a00 */
[----:B------:R-:W3:Y:S01]  /*94c0*/  @!P4 LDC R24, c[0x0][0x374] ;  /* 0x0000dd00ff18cb82 */ /* 0x000ee20000000800 */
[----:B------:R-:W-:Y:S02]  /*94d0*/  @!P2 IMAD.SHL.U32 R69, R15, 0x2, RZ ;  /* 0x000000020f45a824 */ /* 0x000fe400078e00ff */
[----:B------:R-:W-:Y:S01]  /*94e0*/  @!P1 FADD.FTZ R9, R9, R13 ;  /* 0x0000000d09099221 */ /* 0x000fe20000010000 */
[----:B------:R-:W-:Y:S01]  /*94f0*/  MOV R13, UR4 ;  /* 0x00000004000d7c02 */ /* 0x000fe20008000f00 */
[----:B0-----:R-:W-:Y:S01]  /*9500*/  @!P5 IMAD R15, R12, R25, RZ ;  /* 0x000000190c0fd224 */ /* 0x001fe200078e02ff */
[----:B------:R-:W-:-:S02]  /*9510*/  MOV R12, UR21 ;  /* 0x00000015000c7c02 */ /* 0x000fc40008000f00 */
[----:B------:R-:W-:Y:S01]  /*9520*/  @!P4 LOP3.LUT R13, R13, 0x1, RZ, 0xc0, !PT ;  /* 0x000000010d0dc812 */ /* 0x000fe200078ec0ff */
[----:B-1----:R-:W-:-:S04]  /*9530*/  @!P2 IMAD.WIDE R10, R69, 0x4, R10 ;  /* 0x00000004450aa825 */ /* 0x002fc800078e020a */
[----:B------:R-:W-:-:S04]  /*9540*/  @!P2 IMAD.WIDE.U32 R10, R12, 0x8, R10 ;  /* 0x000000080c0aa825 */ /* 0x000fc800078e000a */
[----:B---3--:R-:W-:Y:S02]  /*9550*/  @!P4 IMAD R24, R13, R24, RZ ;  /* 0x000000180d18c224 */ /* 0x008fe400078e02ff */
[----:B------:R-:W0:Y:S08]  /*9560*/  @!P5 LDC.64 R12, c[0x0][0x3b8] ;  /* 0x0000ee00ff0cdb82 */ /* 0x000e300000000a00 */
[----:B------:R-:W1:Y:S01]  /*9570*/  @!P4 LDC R25, c[0x0][0x370] ;  /* 0x0000dc00ff19cb82 */ /* 0x000e620000000800 */
[----:B------:R-:W-:Y:S01]  /*9580*/  @!P5 IMAD.SHL.U32 R15, R15, 0x2, RZ ;  /* 0x000000020f0fd824 */ /* 0x000fe200078e00ff */
[----:B------:R-:W-:Y:S01]  /*9590*/  MOV R69, UR20 ;  /* 0x0000001400457c02 */ /* 0x000fe20008000f00 */
[----:B------:R-:W3:Y:S02]  /*95a0*/  @!P2 LDG.E.64 R10, desc[UR14][R10.64] ;  /* 0x0000000e0a0aa981 */ /* 0x000ee4000c1e1b00 */
[----:B0-----:R-:W-:-:S04]  /*95b0*/  @!P5 IMAD.WIDE R12, R15, 0x4, R12 ;  /* 0x000000040f0cd825 */ /* 0x001fc800078e020c */
[----:B-1----:R-:W-:Y:S02]  /*95c0*/  @!P4 IMAD R15, R24, R25, RZ ;  /* 0x00000019180fc224 */ /* 0x002fe400078e02ff */
[----:B------:R-:W-:Y:S02]  /*95d0*/  @!P5 IMAD.WIDE.U32 R24, R69, 0x8, R12 ;  /* 0x000000084518d825 */ /* 0x000fe400078e000c */
[----:B------:R-:W0:Y:S01]  /*95e0*/  @!P4 LDC.64 R12, c[0x0][0x3b8] ;  /* 0x0000ee00ff0ccb82 */ /* 0x000e220000000a00 */
[----:B------:R-:W-:-:S03]  /*95f0*/  @!P4 SHF.L.U32 R15, R15, 0x1, RZ ;  /* 0x000000010f0fc819 */ /* 0x000fc600000006ff */
[----:B------:R-:W4:Y:S02]  /*9600*/  @!P5 LDG.E.64 R24, desc[UR14][R24.64] ;  /* 0x0000000e1818d981 */ /* 0x000f24000c1e1b00 */
[----:B0-----:R-:W-:-:S04]  /*9610*/  @!P4 IMAD.WIDE R12, R15, 0x4, R12 ;  /* 0x000000040f0cc825 */ /* 0x001fc800078e020c */
[----:B------:R-:W-:-:S04]  /*9620*/  IMAD.U32 R15, RZ, RZ, UR19 ;  /* 0x00000013ff0f7e24 */ /* 0x000fc8000f8e00ff */
        /* <DEDUP_REMOVED lines=26> */
.L_x_4734:
        /* <DEDUP_REMOVED lines=9> */
[----:B--23--:R-:W-:Y:S02]  /*9860*/  MOV R10, UR4 ;  /* 0x00000004000a7c02 */ /* 0x00cfe40008000f00 */
        /* <DEDUP_REMOVED lines=72> */
.L_x_4736:
        /* <DEDUP_REMOVED lines=43> */
.L_x_4737:
        /* <DEDUP_REMOVED lines=15> */
[----:B--2---:R-:W-:-:S04]  /*a090*/  IMAD R10, R11, R10, RZ ;  /* 0x0000000a0b0a7224 */ /* 0x004fc800078e02ff */
[----:B------:R-:W-:-:S04]  /*a0a0*/  IMAD.SHL.U32 R10, R10, 0x2, RZ ;  /* 0x000000020a0a7824 */ /* 0x000fc800078e00ff */
[----:B---3--:R-:W-:-:S04]  /*a0b0*/  IMAD.WIDE R10, R10, 0x4, R24 ;  /* 0x000000040a0a7825 */ /* 0x008fc800078e0218 */
[----:B------:R-:W-:-:S06]  /*a0c0*/  IMAD.WIDE.U32 R10, R12, 0x8, R10 ;  /* 0x000000080c0a7825 */ /* 0x000fcc00078e000a */
[----:B------:R-:W2:Y:S02]  /*a0d0*/  LDG.E.64 R10, desc[UR14][R10.64] ;  /* 0x0000000e0a0a7981 */ /* 0x000ea4000c1e1b00 */
[----:B--2---:R-:W-:Y:S01]  /*a0e0*/  FADD.FTZ R8, R8, R10 ;  /* 0x0000000a08087221 */ /* 0x004fe20000010000 */
[----:B------:R-:W-:-:S07]  /*a0f0*/  FADD.FTZ R9, R9, R11 ;  /* 0x0000000b09097221 */ /* 0x000fce0000010000 */
.L_x_4738:
[----:B------:R-:W-:Y:S05]  /*a100*/  BSYNC.RECONVERGENT B0 ;  /* 0x0000000000007941 */ /* 0x000fea0003800200 */
.L_x_4730:
[----:B------:R-:W2:Y:S01]  /*a110*/  LDL R15, [R1+0x31c] ;  /* 0x00031c00010f7983 */ /* 0x000ea20000100800 */
[----:B-----5:R-:W-:Y:S01]  /*a120*/  LOP3.LUT P2, RZ, R0, 0x4000000, RZ, 0xc0, !PT ;  /* 0x0400000000ff7812 */ /* 0x020fe2000784c0ff */
[----:B------:R-:W1:Y:S01]  /*a130*/  S2UR UR7, SR_CgaCtaId ;  /* 0x00000000000779c3 */ /* 0x000e620000008800 */
[----:B------:R-:W1:Y:S01]  /*a140*/  LDCU UR10, c[0x0][0x414] ;  /* 0x00008280ff0a77ac */ /* 0x000e620008000800 */
[----:B------:R-:W-:Y:S02]  /*a150*/  ISETP.NE.AND P1, PT, R14, RZ, PT ;  /* 0x000000ff0e00720c */ /* 0x000fe40003f25270 */
[----:B0---4-:R-:W-:Y:S01]  /*a160*/  MOV R12, UR9 ;  /* 0x00000009000c7c02 */ /* 0x011fe20008000f00 */
[----:B------:R-:W-:-:S03]  /*a170*/  UMOV UR5, 0x400 ;  /* 0x0000040000057882 */ /* 0x000fc60000000000 */
        /* <DEDUP_REMOVED lines=14> */
[----:B------:R-:W-:Y:S01]  /*a260*/  IMAD.U32 R15, RZ, RZ, UR5 ;  /* 0x00000005ff0f7e24 */ /* 0x000fe2000f8e00ff */
        /* <DEDUP_REMOVED lines=20> */
[----:B--2---:R-:W-:Y:S02]  /*a3b0*/  HADD2.F32 R13, -RZ, R13.H0_H0 ;  /* 0x2000000dff0d7230 */ /* 0x004fe40000004100 */
[----:B---3--:R-:W-:Y:S02]  /*a3c0*/  HADD2.F32 R14, -RZ, R14.H0_H0 ;  /* 0x2000000eff0e7230 */ /* 0x008fe40000004100 */
[----:B----4-:R-:W-:Y:S02]  /*a3d0*/  HADD2.F32 R24, -RZ, R24.H0_H0 ;  /* 0x20000018ff187230 */ /* 0x010fe40000004100 */
[----:B------:R-:W-:Y:S01]  /*a3e0*/  HADD2.F32 R15, -RZ, R15.H0_H0 ;  /* 0x2000000fff0f7230 */ /* 0x000fe20000004100 */
[----:B------:R-:W-:Y:S06]  /*a3f0*/  BRA.U !UP1, `(.L_x_4739) ;  /* 0x00000009092c7547 */ /* 0x000fec000b800000 */
[----:B------:R-:W-:Y:S01]  /*a400*/  HFMA2 R3, -RZ, RZ, 0, 0 ;  /* 0x00000000ff037431 */ /* 0x000fe200000001ff */
[----:B------:R-:W0:Y:S01]  /*a410*/  LDCU.64 UR16, c[0x0][0x3e0] ;  /* 0x00007c00ff1077ac */ /* 0x000e220008000a00 */
[----:B------:R-:W1:Y:S01]  /*a420*/  LDCU.64 UR10, c[0x0][0x380] ;  /* 0x00007000ff0a77ac */ /* 0x000e620008000a00 */
[----:B------:R-:W2:Y:S04]  /*a430*/  LDCU.64 UR12, c[0x0][0x3e8] ;  /* 0x00007d00ff0c77ac */ /* 0x000ea80008000a00 */
.L_x_4748:
        /* <DEDUP_REMOVED lines=48> */
.L_x_4741:
[----:B01----:R-:W-:Y:S05]  /*a740*/  BSYNC.RECONVERGENT B0 ;  /* 0x0000000000007941 */ /* 0x003fea0003800200 */
.L_x_4740:
        /* <DEDUP_REMOVED lines=27> */
.L_x_4743:
[----:B------:R-:W-:Y:S05]  /*a900*/  BSYNC.RECONVERGENT B0 ;  /* 0x0000000000007941 */ /* 0x000fea0003800200 */
.L_x_4742:
        /* <DEDUP_REMOVED lines=27> */
.L_x_4745:
[----:B------:R-:W-:Y:S05]  /*aac0*/  BSYNC.RECONVERGENT B0 ;  /* 0x0000000000007941 */ /* 0x000fea0003800200 */
.L_x_4744:
        /* <DEDUP_REMOVED lines=27> */
.L_x_4747:
[----:B------:R-:W-:Y:S05]  /*ac80*/  BSYNC.RECONVERGENT B0 ;  /* 0x0000000000007941 */ /* 0x000fea0003800200 */
.L_x_4746:
[----:B------:R-:W-:Y:S05]  /*ac90*/  @P5 BRA `(.L_x_4748) ;  /* 0xfffffff400e85947 */ /* 0x000fea000383ffff */
[----:B------:R-:W-:Y:S05]  /*aca0*/  BRA `(.L_x_4749) ;  /* 0x0000006400087947 */ /* 0x000fea0003800000 */
.L_x_4739:
        /* <DEDUP_REMOVED lines=23> */
.L_x_4751:
[----:B------:R-:W-:Y:S05]  /*ae20*/  BSYNC.RECONVERGENT B0 ;  /* 0x0000000000007941 */ /* 0x000fea0003800200 */
.L_x_4750:
        /* <DEDUP_REMOVED lines=25> */
.L_x_4753:
[----:B------:R-:W-:Y:S05]  /*afc0*/  BSYNC.RECONVERGENT B0 ;  /* 0x0000000000007941 */ /* 0x000fea0003800200 */
.L_x_4752:
        /* <DEDUP_REMOVED lines=25> */
.L_x_4755:
[----:B------:R-:W-:Y:S05]  /*b160*/  BSYNC.RECONVERGENT B0 ;  /* 0x0000000000007941 */ /* 0x000fea0003800200 */
.L_x_4754:
        /* <DEDUP_REMOVED lines=25> */
.L_x_4757:
[----:B------:R-:W-:Y:S05]  /*b300*/  BSYNC.RECONVERGENT B0 ;  /* 0x0000000000007941 */ /* 0x000fea0003800200 */
.L_x_4756:
        /* <DEDUP_REMOVED lines=25> */
.L_x_4759:
[----:B------:R-:W-:Y:S05]  /*b4a0*/  BSYNC.RECONVERGENT B0 ;  /* 0x0000000000007941 */ /* 0x000fea0003800200 */
.L_x_4758:
        /* <DEDUP_REMOVED lines=25> */
.L_x_4761:
[----:B------:R-:W-:Y:S05]  /*b640*/  BSYNC.RECONVERGENT B0 ;  /* 0x0000000000007941 */ /* 0x000fea0003800200 */
.L_x_4760:
        /* <DEDUP_REMOVED lines=24> */
.L_x_4763:
[----:B------:R-:W-:Y:S05]  /*b7d0*/  BSYNC.RECONVERGENT B0 ;  /* 0x0000000000007941 */ /* 0x000fea0003800200 */
.L_x_4762:
        /* <DEDUP_REMOVED lines=29> */
.L_x_4765:
[----:B------:R-:W-:Y:S05]  /*b9b0*/  BSYNC.RECONVERGENT B0 ;  /* 0x0000000000007941 */ /* 0x000fea0003800200 */
.L_x_4764:
        /* <DEDUP_REMOVED lines=23> */
.L_x_4767:
[----:B------:R-:W-:Y:S05]  /*bb30*/  BSYNC.RECONVERGENT B0 ;  /* 0x0000000000007941 */ /* 0x000fea0003800200 */
.L_x_4766:
        /* <DEDUP_REMOVED lines=39> */
.L_x_4769:
[----:B------:R-:W-:Y:S05]  /*bdb0*/  BSYNC.RECONVERGENT B0 ;  /* 0x0000000000007941 */ /* 0x000fea0003800200 */
.L_x_4768:
        /* <DEDUP_REMOVED lines=21> */
.L_x_4771:
[----:B------:R-:W-:Y:S05]  /*bf10*/  BSYNC.RECONVERGENT B0 ;  /* 0x0000000000007941 */ /* 0x000fea0003800200 */
.L_x_4770:
        /* <DEDUP_REMOVED lines=23> */
.L_x_4773:
[----:B------:R-:W-:Y:S05]  /*c090*/  BSYNC.RECONVERGENT B0 ;  /* 0x0000000000007941 */ /* 0x000fea0003800200 */
.L_x_4772:
        /* <DEDUP_REMOVED lines=21> */
.L_x_4775:
[----:B------:R-:W-:Y:S05]  /*c1f0*/  BSYNC.RECONVERGENT B0 ;  /* 0x0000000000007941 */ /* 0x000fea0003800200 */
.L_x_4774:
        /* <DEDUP_REMOVED lines=21> */
.L_x_4777:
[----:B------:R-:W-:Y:S05]  /*c350*/  BSYNC.RECONVERGENT B0 ;  /* 0x0000000000007941 */ /* 0x000fea0003800200 */
.L_x_4776:
        /* <DEDUP_REMOVED lines=41> */
.L_x_4779:
[----:B------:R-:W-:Y:S05]  /*c5f0*/  BSYNC.RECONVERGENT B0 ;  /* 0x0000000000007941 */ /* 0x000fea0003800200 */
.L_x_4778:
        /* <DEDUP_REMOVED lines=21> */
.L_x_4781:
[----:B------:R-:W-:Y:S05]  /*c750*/  BSYNC.RECONVERGENT B0 ;  /* 0x0000000000007941 */ /* 0x000fea0003800200 */
.L_x_4780:
        /* <DEDUP_REMOVED lines=21> */
.L_x_4783:
[----:B------:R-:W-:Y:S05]  /*c8b0*/  BSYNC.RECONVERGENT B0 ;  /* 0x0000000000007941 */ /* 0x000fea0003800200 */
.L_x_4782:
        /* <DEDUP_REMOVED lines=21> */
.L_x_4785:
[----:B------:R-:W-:Y:S05]  /*ca10*/  BSYNC.RECONVERGENT B0 ;  /* 0x0000000000007941 */ /* 0x000fea0003800200 */
.L_x_4784:
        /* <DEDUP_REMOVED lines=21> */
.L_x_4787:
[----:B------:R-:W-:Y:S05]  /*cb70*/  BSYNC.RECONVERGENT B0 ;  /* 0x0000000000007941 */ /* 0x000fea0003800200 */
.L_x_4786:
        /* <DEDUP_REMOVED lines=41> */
.L_x_4789:
[----:B------:R-:W-:Y:S05]  /*ce10*/  BSYNC.RECONVERGENT B0 ;  /* 0x0000000000007941 */ /* 0x000fea0003800200 */
.L_x_4788:
        /* <DEDUP_REMOVED lines=21> */
.L_x_4791:
[----:B------:R-:W-:Y:S05]  /*cf70*/  BSYNC.RECONVERGENT B0 ;  /* 0x0000000000007941 */ /* 0x000fea0003800200 */
.L_x_4790:
        /* <DEDUP_REMOVED lines=20> */
.L_x_4793:
[----:B------:R-:W-:Y:S05]  /*d0c0*/  BSYNC.RECONVERGENT B0 ;  /* 0x0000000000007941 */ /* 0x000fea0003800200 */
.L_x_4792:
        /* <DEDUP_REMOVED lines=21> */
.L_x_4795:
[----:B------:R-:W-:Y:S05]  /*d220*/  BSYNC.RECONVERGENT B0 ;  /* 0x0000000000007941 */ /* 0x000fea0003800200 */
.L_x_4794:
        /* <DEDUP_REMOVED lines=21> */
.L_x_4797:
[----:B------:R-:W-:Y:S05]  /*d380*/  BSYNC.RECONVERGENT B0 ;  /* 0x0000000000007941 */ /* 0x000fea0003800200 */
.L_x_4796:
        /* <DEDUP_REMOVED lines=41> */
.L_x_4799:
[----:B------:R-:W-:Y:S05]  /*d620*/  BSYNC.RECONVERGENT B0 ;  /* 0x0000000000007941 */ /* 0x000fea0003800200 */
.L_x_4798:
        /* <DEDUP_REMOVED lines=21> */
.L_x_4801:
[----:B------:R-:W-:Y:S05]  /*d780*/  BSYNC.RECONVERGENT B0 ;  /* 0x0000000000007941 */ /* 0x000fea0003800200 */
.L_x_4800:
        /* <DEDUP_REMOVED lines=21> */
.L_x_4803:
[----:B------:R-:W-:Y:S05]  /*d8e0*/  BSYNC.RECONVERGENT B0 ;  /* 0x0000000000007941 */ /* 0x000fea0003800200 */
.L_x_4802:
        /* <DEDUP_REMOVED lines=21> */
.L_x_4805:
[----:B------:R-:W-:Y:S05]  /*da40*/  BSYNC.RECONVERGENT B0 ;  /* 0x0000000000007941 */ /* 0x000fea0003800200 */
.L_x_4804:
        /* <DEDUP_REMOVED lines=21> */
.L_x_4807:
[----:B------:R-:W-:Y:S05]  /*dba0*/  BSYNC.RECONVERGENT B0 ;  /* 0x0000000000007941 */ /* 0x000fea0003800200 */
.L_x_4806:
        /* <DEDUP_REMOVED lines=41> */
.L_x_4809:
[----:B------:R-:W-:Y:S05]  /*de40*/  BSYNC.RECONVERGENT B0 ;  /* 0x0000000000007941 */ /* 0x000fea0003800200 */
.L_x_4808:
        /* <DEDUP_REMOVED lines=21> */
.L_x_4811:
[----:B------:R-:W-:Y:S05]  /*dfa0*/  BSYNC.RECONVERGENT B0 ;  /* 0x0000000000007941 */ /* 0x000fea0003800200 */
.L_x_4810:
        /* <DEDUP_REMOVED lines=21> */
.L_x_4813:
[----:B------:R-:W-:Y:S05]  /*e100*/  BSYNC.RECONVERGENT B0 ;  /* 0x0000000000007941 */ /* 0x000fea0003800200 */
.L_x_4812:
        /* <DEDUP_REMOVED lines=21> */
.L_x_4815:
[----:B------:R-:W-:Y:S05]  /*e260*/  BSYNC.RECONVERGENT B0 ;  /* 0x0000000000007941 */ /* 0x000fea0003800200 */
.L_x_4814:
        /* <DEDUP_REMOVED lines=20> */
.L_x_4817:
[----:B------:R-:W-:Y:S05]  /*e3b0*/  BSYNC.RECONVERGENT B0 ;  /* 0x0000000000007941 */ /* 0x000fea0003800200 */
.L_x_4816:
        /* <DEDUP_REMOVED lines=40> */
.L_x_4819:
[----:B------:R-:W-:Y:S05]  /*e640*/  BSYNC.RECONVERGENT B0 ;  /* 0x0000000000007941 */ /* 0x000fea0003800200 */
.L_x_4818:
        /* <DEDUP_REMOVED lines=20> */
.L_x_4821:
[----:B------:R-:W-:Y:S05]  /*e790*/  BSYNC.RECONVERGENT B0 ;  /* 0x0000000000007941 */ /* 0x000fea0003800200 */
.L_x_4820:
        /* <DEDUP_REMOVED lines=20> */
.L_x_4823:
[----:B------:R-:W-:Y:S05]  /*e8e0*/  BSYNC.RECONVERGENT B0 ;  /* 0x0000000000007941 */ /* 0x000fea0003800200 */
.L_x_4822:
        /* <DEDUP_REMOVED lines=20> */
.L_x_4825:
[----:B------:R-:W-:Y:S05]  /*ea30*/  BSYNC.RECONVERGENT B0 ;  /* 0x0000000000007941 */ /* 0x000fea0003800200 */
.L_x_4824:
        /* <DEDUP_REMOVED lines=19> */
.L_x_4827:
[----:B------:R-:W-:Y:S05]  /*eb70*/  BSYNC.RECONVERGENT B0 ;  /* 0x0000000000007941 */ /* 0x000fea0003800200 */
.L_x_4826:
        /* <DEDUP_REMOVED lines=39> */
.L_x_4829:
[----:B------:R-:W-:Y:S05]  /*edf0*/  BSYNC.RECONVERGENT B0 ;  /* 0x0000000000007941 */ /* 0x000fea0003800200 */
.L_x_4828:
        /* <DEDUP_REMOVED lines=19> */
.L_x_4831:
[----:B------:R-:W-:Y:S05]  /*ef30*/  BSYNC.RECONVERGENT B0 ;  /* 0x0000000000007941 */ /* 0x000fea0003800200 */
.L_x_4830:
        /* <DEDUP_REMOVED lines=19> */
.L_x_4833:
[----:B------:R-:W-:Y:S05]  /*f070*/  BSYNC.RECONVERGENT B0 ;  /* 0x0000000000007941 */ /* 0x000fea0003800200 */
.L_x_4832:
        /* <DEDUP_REMOVED lines=19> */
.L_x_4835:
[----:B------:R-:W-:Y:S05]  /*f1b0*/  BSYNC.RECONVERGENT B0 ;  /* 0x0000000000007941 */ /* 0x000fea0003800200 */
.L_x_4834:
        /* <DEDUP_REMOVED lines=19> */
.L_x_4837:
[----:B------:R-:W-:Y:S05]  /*f2f0*/  BSYNC.RECONVERGENT B0 ;  /* 0x0000000000007941 */ /* 0x000fea0003800200 */
.L_x_4836:
        /* <DEDUP_REMOVED lines=39> */
.L_x_4839:
[----:B------:R-:W-:Y:S05]  /*f570*/  BSYNC.RECONVERGENT B0 ;  /* 0x0000000000007941 */ /* 0x000fea0003800200 */
.L_x_4838:
        /* <DEDUP_REMOVED lines=19> */
.L_x_4841:
[----:B------:R-:W-:Y:S05]  /*f6b0*/  BSYNC.RECONVERGENT B0 ;  /* 0x0000000000007941 */ /* 0x000fea0003800200 */
.L_x_4840:
        /* <DEDUP_REMOVED lines=19> */
.L_x_4843:
[----:B------:R-:W-:Y:S05]  /*f7f0*/  BSYNC.RECONVERGENT B0 ;  /* 0x0000000000007941 */ /* 0x000fea0003800200 */
.L_x_4842:
        /* <DEDUP_REMOVED lines=19> */
.L_x_4845:
[----:B------:R-:W-:Y:S05]  /*f930*/  BSYNC.RECONVERGENT B0 ;  /* 0x0000000000007941 */ /* 0x000fea0003800200 */
.L_x_4844:
        /* <DEDUP_REMOVED lines=19> */
.L_x_4847:
[----:B------:R-:W-:Y:S05]  /*fa70*/  BSYNC.RECONVERGENT B0 ;  /* 0x0000000000007941 */ /* 0x000fea0003800200 */
.L_x_4846:
        /* <DEDUP_REMOVED lines=39> */
.L_x_4849:
[----:B------:R-:W-:Y:S05]  /*fcf0*/  BSYNC.RECONVERGENT B0 ;  /* 0x0000000000007941 */ /* 0x000fea0003800200 */
.L_x_4848:
        /* <DEDUP_REMOVED lines=19> */
.L_x_4851:
[----:B------:R-:W-:Y:S05]  /*fe30*/  BSYNC.RECONVERGENT B0 ;  /* 0x0000000000007941 */ /* 0x000fea0003800200 */
.L_x_4850:
        /* <DEDUP_REMOVED lines=19> */
.L_x_4853:
[----:B------:R-:W-:Y:S05]  /*ff70*/  BSYNC.RECONVERGENT B0 ;  /* 0x0000000000007941 */ /* 0x000fea0003800200 */
.L_x_4852:
        /* <DEDUP_REMOVED lines=19> */
.L_x_4855:
[----:B------:R-:W-:Y:S05]  /*100b0*/  BSYNC.RECONVERGENT B0 ;  /* 0x0000000000007941 */ /* 0x000fea0003800200 */
.L_x_4854:
        /* <DEDUP_REMOVED lines=19> */
.L_x_4857:
[----:B------:R-:W-:Y:S05]  /*101f0*/  BSYNC.RECONVERGENT B0 ;  /* 0x0000000000007941 */ /* 0x000fea0003800200 */
.L_x_4856:
        /* <DEDUP_REMOVED lines=39> */
.L_x_4859:
[----:B------:R-:W-:Y:S05]  /*10470*/  BSYNC.RECONVERGENT B0 ;  /* 0x0000000000007941 */ /* 0x000fea0003800200 */
.L_x_4858:
        /* <DEDUP_REMOVED lines=19> */
.L_x_4861:
[----:B------:R-:W-:Y:S05]  /*105b0*/  BSYNC.RECONVERGENT B0 ;  /* 0x0000000000007941 */ /* 0x000fea0003800200 */
.L_x_4860:
        /* <DEDUP_REMOVED lines=19> */
.L_x_4863:
[----:B------:R-:W-:Y:S05]  /*106f0*/  BSYNC.RECONVERGENT B0 ;  /* 0x0000000000007941 */ /* 0x000fea0003800200 */
.L_x_4862:
        /* <DEDUP_REMOVED lines=19> */
.L_x_4865:
[----:B------:R-:W-:Y:S05]  /*10830*/  BSYNC.RECONVERGENT B0 ;  /* 0x0000000000007941 */ /* 0x000fea0003800200 */
.L_x_4864:
        /* <DEDUP_REMOVED lines=19> */
.L_x_4867:
[----:B------:R-:W-:Y:S05]  /*10970*/  BSYNC.RECONVERGENT B0 ;  /* 0x0000000000007941 */ /* 0x000fea0003800200 */
.L_x_4866:
        /* <DEDUP_REMOVED lines=37> */
.L_x_4869:
[----:B------:R-:W-:Y:S05]  /*10bd0*/  BSYNC.RECONVERGENT B0 ;  /* 0x0000000000007941 */ /* 0x000fea0003800200 */
.L_x_4868:
        /* <DEDUP_REMOVED lines=19> */
.L_x_4871:
[----:B------:R-:W-:Y:S05]  /*10d10*/  BSYNC.RECONVERGENT B0 ;  /* 0x0000000000007941 */ /* 0x000fea0003800200 */
.L_x_4870:
        /* <DEDUP_REMOVED lines=19> */
.L_x_4873:
[----:B------:R-:W-:Y:S05]  /*10e50*/  BSYNC.RECONVERGENT B0 ;  /* 0x0000000000007941 */ /* 0x000fea0003800200 */
.L_x_4872:
        /* <DEDUP_REMOVED lines=19> */
.L_x_4875:
[----:B------:R-:W-:Y:S05]  /*10f90*/  BSYNC.RECONVERGENT B0 ;  /* 0x0000000000007941 */ /* 0x000fea0003800200 */
.L_x_4874:
        /* <DEDUP_REMOVED lines=18> */
.L_x_4876:
[----:B------:R-:W-:Y:S05]  /*110c0*/  BSYNC.RECONVERGENT B0 ;  /* 0x0000000000007941 */ /* 0x000fea0003800200 */
.L_x_4749:
        /* <DEDUP_REMOVED lines=9> */
.L_x_4878:
        /* <DEDUP_REMOVED lines=10> */
.L_x_4951:


//--------------------- .nv.shared.reserved.0     --------------------------
	.section	.nv.shared.reserved.0,"aw",@nobits
	.weak		__nv_reservedSMEM_offset_0_alias
	.size		__nv_reservedSMEM_offset_0_alias, 0, 64
	.other		__nv_reservedSMEM_offset_0_alias,@"STO_CUDA_RESERVED_SHARED STV_DEFAULT"
__nv_reservedSMEM_offset_0_alias:
	.zero		0
	.zero		64


//--------------------- .nv.global                --------------------------
	.section	.nv.global,"aw",@nobits
.nv.global:
	.type		_ZN62_INTERNAL_e6b187e3_31_group_norm_nhwc_one_pass_112_cu_d920b5316thrust24THRUST_300001_SM_1030_NS12placeholders2_5E,@object
	.size		_ZN62_INTERNAL_e6b187e3_31_group_norm_nhwc_one_pass_112_cu_d920b5316thrust24THRUST_300001_SM_1030_NS12placeholders2_5E,(_ZN62_INTERNAL_e6b187e3_31_group_norm_nhwc_one_pass_112_cu_d920b5314cuda3std3__45__cpo6cbeginE - _ZN62_INTERNAL_e6b187e3_31_group_norm_nhwc_one_pass_112_cu_d920b5316thrust24THRUST_300001_SM_1030_NS12placeholders2_5E)
_ZN62_INTERNAL_e6b187e3_31_group_norm_nhwc_one_pass_112_cu_d920b5316thrust24THRUST_300001_SM_1030_NS12placeholders2_5E:
	.zero		1
	.type		_ZN62_INTERNAL_e6b187e3_31_group_norm_nhwc_one_pass_112_cu_d920b5314cuda3std3__45__cpo6cbeginE,@object
	.size		_ZN62_INTERNAL_e6b187e3_31_group_norm_nhwc_one_pass_112_cu_d920b5314cuda3std3__45__cpo6cbeginE,(_ZN62_INTERNAL_e6b187e3_31_group_norm_nhwc_one_pass_112_cu_d920b5314cuda3std6ranges3__45__cpo6cbeginE - _ZN62_INTERNAL_e6b187e3_31_group_norm_nhwc_one_pass_112_cu_d920b5314cuda3std3__45__cpo6cbeginE)
_ZN62_INTERNAL_e6b187e3_31_group_norm_nhwc_one_pass_112_cu_d920b5314cuda3std3__45__cpo6cbeginE:
	.zero		1
	.type		_ZN62_INTERNAL_e6b187e3_31_group_norm_nhwc_one_pass_112_cu_d920b5314cuda3std6ranges3__45__cpo6cbeginE,@object
	.size		_ZN62_INTERNAL_e6b187e3_31_group_norm_nhwc_one_pass_112_cu_d920b5314cuda3std6ranges3__45__cpo6cbeginE,(_ZN62_INTERNAL_e6b187e3_31_group_norm_nhwc_one_pass_112_cu_d920b5314cuda3std3__48in_placeE - _ZN62_INTERNAL_e6b187e3_31_group_norm_nhwc_one_pass_112_cu_d920b5314cuda3std6ranges3__45__cpo6cbeginE)
_ZN62_INTERNAL_e6b187e3_31_group_norm_nhwc_one_pass_112_cu_d920b5314cuda3std6ranges3__45__cpo6cbeginE:
	.zero		1
	.type		_ZN62_INTERNAL_e6b187e3_31_group_norm_nhwc_one_pass_112_cu_d920b5314cuda3std3__48in_placeE,@object
	.size		_ZN62_INTERNAL_e6b187e3_31_group_norm_nhwc_one_pass_112_cu_d920b5314cuda3std3__48in_placeE,(_ZN62_INTERNAL_e6b187e3_31_group_norm_nhwc_one_pass_112_cu_d920b5314cuda3std6ranges3__45__cpo4sizeE - _ZN62_INTERNAL_e6b187e3_31_group_norm_nhwc_one_pass_112_cu_d920b5314cuda3std3__48in_placeE)
_ZN62_INTERNAL_e6b187e3_31_group_norm_nhwc_one_pass_112_cu_d920b5314cuda3std3__48in_placeE:
	.zero		1
	.type		_ZN62_INTERNAL_e6b187e3_31_group_norm_nhwc_one_pass_112_cu_d920b5314cuda3std6ranges3__45__cpo4sizeE,@object
	.size		_ZN62_INTERNAL_e6b187e3_31_group_norm_nhwc_one_pass_112_cu_d920b5314cuda3std6ranges3__45__cpo4sizeE,(_ZN62_INTERNAL_e6b187e3_31_group_norm_nhwc_one_pass_112_cu_d920b5316thrust24THRUST_300001_SM_1030_NS12placeholders2_9E - _ZN62_INTERNAL_e6b187e3_31_group_norm_nhwc_one_pass_112_cu_d920b5314cuda3std6ranges3__45__cpo4sizeE)
_ZN62_INTERNAL_e6b187e3_31_group_norm_nhwc_one_pass_112_cu_d920b5314cuda3std6ranges3__45__cpo4sizeE:
	.zero		1
	.type		_ZN62_INTERNAL_e6b187e3_31_group_norm_nhwc_one_pass_112_cu_d920b5316thrust24THRUST_300001_SM_1030_NS12placeholders2_9E,@object
	.size		_ZN62_INTERNAL_e6b187e3_31_group_norm_nhwc_one_pass_112_cu_d920b5316thrust24THRUST_300001_SM_1030_NS12placeholders2_9E,(_ZN62_INTERNAL_e6b187e3_31_group_norm_nhwc_one_pass_112_cu_d920b5314cuda3std3__45__cpo7crbeginE - _ZN62_INTERNAL_e6b187e3_31_group_norm_nhwc_one_pass_112_cu_d920b5316thrust24THRUST_300001_SM_1030_NS12placeholders2_9E)
_ZN62_INTERNAL_e6b187e3_31_group_norm_nhwc_one_pass_112_cu_d920b5316thrust24THRUST_300001_SM_1030_NS12placeholders2_9E:
	.zero		1
	.type		_ZN62_INTERNAL_e6b187e3_31_group_norm_nhwc_one_pass_112_cu_d920b5314cuda3std3__45__cpo7crbeginE,@object
	.size		_ZN62_INTERNAL_e6b187e3_31_group_norm_nhwc_one_pass_112_cu_d920b5314cuda3std3__45__cpo7crbeginE,(_ZN62_INTERNAL_e6b187e3_31_group_norm_nhwc_one_pass_112_cu_d920b5314cuda3std6ranges3__45__cpo4nextE - _ZN62_INTERNAL_e6b187e3_31_group_norm_nhwc_one_pass_112_cu_d920b5314cuda3std3__45__cpo7crbeginE)
_ZN62_INTERNAL_e6b187e3_31_group_norm_nhwc_one_pass_112_cu_d920b5314cuda3std3__45__cpo7crbeginE:
	.zero		1
	.type		_ZN62_INTERNAL_e6b187e3_31_group_norm_nhwc_one_pass_112_cu_d920b5314cuda3std6ranges3__45__cpo4nextE,@object
	.size		_ZN62_INTERNAL_e6b187e3_31_group_norm_nhwc_one_pass_112_cu_d920b5314cuda3std6ranges3__45__cpo4nextE,(_ZN62_INTERNAL_e6b187e3_31_group_norm_nhwc_one_pass_112_cu_d920b5314cuda3std6ranges3__45__cpo4swapE - _ZN62_INTERNAL_e6b187e3_31_group_norm_nhwc_one_pass_112_cu_d920b5314cuda3std6ranges3__45__cpo4nextE)
_ZN62_INTERNAL_e6b187e3_31_group_norm_nhwc_one_pass_112_cu_d920b5314cuda3std6ranges3__45__cpo4nextE:
	.zero		1
	.type		_ZN62_INTERNAL_e6b187e3_31_group_norm_nhwc_one_pass_112_cu_d920b5314cuda3std6ranges3__45__cpo4swapE,@object
	.size		_ZN62_INTERNAL_e6b187e3_31_group_norm_nhwc_one_pass_112_cu_d920b5314cuda3std6ranges3__45__cpo4swapE,(_ZN62_INTERNAL_e6b187e3_31_group_norm_nhwc_one_pass_112_cu_d920b5316thrust24THRUST_300001_SM_1030_NS12placeholders2_1E - _ZN62_INTERNAL_e6b187e3_31_group_norm_nhwc_one_pass_112_cu_d920b5314cuda3std6ranges3__45__cpo4swapE)
_ZN62_INTERNAL_e6b187e3_31_group_norm_nhwc_one_pass_112_cu_d920b5314cuda3std6ranges3__45__cpo4swapE:
	.zero		1
	.type		_ZN62_INTERNAL_e6b187e3_31_group_norm_nhwc_one_pass_112_cu_d920b5316thrust24THRUST_300001_SM_1030_NS12placeholders2_1E,@object
	.size		_ZN62_INTERNAL_e6b187e3_31_group_norm_nhwc_one_pass_112_cu_d920b5316thrust24THRUST_300001_SM_1030_NS12placeholders2_1E,(_ZN62_INTERNAL_e6b187e3_31_group_norm_nhwc_one_pass_112_cu_d920b5316thrust24THRUST_300001_SM_1030_NS12placeholders2_3E - _ZN62_INTERNAL_e6b187e3_31_group_norm_nhwc_one_pass_112_cu_d920b5316thrust24THRUST_300001_SM_1030_NS12placeholders2_1E)
_ZN62_INTERNAL_e6b187e3_31_group_norm_nhwc_one_pass_112_cu_d920b5316thrust24THRUST_300001_SM_1030_NS12placeholders2_1E:
	.zero		1
	.type		_ZN62_INTERNAL_e6b187e3_31_group_norm_nhwc_one_pass_112_cu_d920b5316thrust24THRUST_300001_SM_1030_NS12placeholders2_3E,@object
	.size		_ZN62_INTERNAL_e6b187e3_31_group_norm_nhwc_one_pass_112_cu_d920b5316thrust24THRUST_300001_SM_1030_NS12placeholders2_3E,(_ZN62_INTERNAL_e6b187e3_31_group_norm_nhwc_one_pass_112_cu_d920b5314cuda3std3__45__cpo5beginE - _ZN62_INTERNAL_e6b187e3_31_group_norm_nhwc_one_pass_112_cu_d920b5316thrust24THRUST_300001_SM_1030_NS12placeholders2_3E)
_ZN62_INTERNAL_e6b187e3_31_group_norm_nhwc_one_pass_112_cu_d920b5316thrust24THRUST_300001_SM_1030_NS12placeholders2_3E:
	.zero		1
	.type		_ZN62_INTERNAL_e6b187e3_31_group_norm_nhwc_one_pass_112_cu_d920b5314cuda3std3__45__cpo5beginE,@object
	.size		_ZN62_INTERNAL_e6b187e3_31_group_norm_nhwc_one_pass_112_cu_d920b5314cuda3std3__45__cpo5beginE,(_ZN62_INTERNAL_e6b187e3_31_group_norm_nhwc_one_pass_112_cu_d920b5314cuda3std6ranges3__45__cpo5beginE - _ZN62_INTERNAL_e6b187e3_31_group_norm_nhwc_one_pass_112_cu_d920b5314cuda3std3__45__cpo5beginE)
_ZN62_INTERNAL_e6b187e3_31_group_norm_nhwc_one_pass_112_cu_d920b5314cuda3std3__45__cpo5beginE:
	.zero		1
	.type		_ZN62_INTERNAL_e6b187e3_31_group_norm_nhwc_one_pass_112_cu_d920b5314cuda3std6ranges3__45__cpo5beginE,@object
	.size		_ZN62_INTERNAL_e6b187e3_31_group_norm_nhwc_one_pass_112_cu_d920b5314cuda3std6ranges3__45__cpo5beginE,(_ZN62_INTERNAL_e6b187e3_31_group_norm_nhwc_one_pass_112_cu_d920b5314cuda3std3__464_GLOBAL__N__e6b187e3_31_group_norm_nhwc_one_pass_112_cu_d920b5316ignoreE - _ZN62_INTERNAL_e6b187e3_31_group_norm_nhwc_one_pass_112_cu_d920b5314cuda3std6ranges3__45__cpo5beginE)
_ZN62_INTERNAL_e6b187e3_31_group_norm_nhwc_one_pass_112_cu_d920b5314cuda3std6ranges3__45__cpo5beginE:
	.zero		1
	.type		_ZN62_INTERNAL_e6b187e3_31_group_norm_nhwc_one_pass_112_cu_d920b5314cuda3std3__464_GLOBAL__N__e6b187e3_31_group_norm_nhwc_one_pass_112_cu_d920b5316ignoreE,@object
	.size		_ZN62_INTERNAL_e6b187e3_31_group_norm_nhwc_one_pass_112_cu_d920b5314cuda3std3__464_GLOBAL__N__e6b187e3_31_group_norm_nhwc_one_pass_112_cu_d920b5316ignoreE,(_ZN62_INTERNAL_e6b187e3_31_group_norm_nhwc_one_pass_112_cu_d920b5314cuda3std6ranges3__45__cpo4dataE - _ZN62_INTERNAL_e6b187e3_31_group_norm_nhwc_one_pass_112_cu_d920b5314cuda3std3__464_GLOBAL__N__e6b187e3_31_group_norm_nhwc_one_pass_112_cu_d920b5316ignoreE)
_ZN62_INTERNAL_e6b187e3_31_group_norm_nhwc_one_pass_112_cu_d920b5314cuda3std3__464_GLOBAL__N__e6b187e3_31_group_norm_nhwc_one_pass_112_cu_d920b5316ignoreE:
	.zero		1
	.type		_ZN62_INTERNAL_e6b187e3_31_group_norm_nhwc_one_pass_112_cu_d920b5314cuda3std6ranges3__45__cpo4dataE,@object
	.size		_ZN62_INTERNAL_e6b187e3_31_group_norm_nhwc_one_pass_112_cu_d920b5314cuda3std6ranges3__45__cpo4dataE,(_ZN62_INTERNAL_e6b187e3_31_group_norm_nhwc_one_pass_112_cu_d920b5316thrust24THRUST_300001_SM_1030_NS12placeholders2_7E - _ZN62_INTERNAL_e6b187e3_31_group_norm_nhwc_one_pass_112_cu_d920b5314cuda3std6ranges3__45__cpo4dataE)
_ZN62_INTERNAL_e6b187e3_31_group_norm_nhwc_one_pass_112_cu_d920b5314cuda3std6ranges3__45__cpo4dataE:
	.zero		1
	.type		_ZN62_INTERNAL_e6b187e3_31_group_norm_nhwc_one_pass_112_cu_d920b5316thrust24THRUST_300001_SM_1030_NS12placeholders2_7E,@object
	.size		_ZN62_INTERNAL_e6b187e3_31_group_norm_nhwc_one_pass_112_cu_d920b5316thrust24THRUST_300001_SM_1030_NS12placeholders2_7E,(_ZN62_INTERNAL_e6b187e3_31_group_norm_nhwc_one_pass_112_cu_d920b5314cuda3std3__45__cpo6rbeginE - _ZN62_INTERNAL_e6b187e3_31_group_norm_nhwc_one_pass_112_cu_d920b5316thrust24THRUST_300001_SM_1030_NS12placeholders2_7E)
_ZN62_INTERNAL_e6b187e3_31_group_norm_nhwc_one_pass_112_cu_d920b5316thrust24THRUST_300001_SM_1030_NS12placeholders2_7E:
	.zero		1
	.type		_ZN62_INTERNAL_e6b187e3_31_group_norm_nhwc_one_pass_112_cu_d920b5314cuda3std3__45__cpo6rbeginE,@object
	.size		_ZN62_INTERNAL_e6b187e3_31_group_norm_nhwc_one_pass_112_cu_d920b5314cuda3std3__45__cpo6rbeginE,(_ZN62_INTERNAL_e6b187e3_31_group_norm_nhwc_one_pass_112_cu_d920b5314cuda3std6ranges3__45__cpo7advanceE - _ZN62_INTERNAL_e6b187e3_31_group_norm_nhwc_one_pass_112_cu_d920b5314cuda3std3__45__cpo6rbeginE)
_ZN62_INTERNAL_e6b187e3_31_group_norm_nhwc_one_pass_112_cu_d920b5314cuda3std3__45__cpo6rbeginE:
	.zero		1
	.type		_ZN62_INTERNAL_e6b187e3_31_group_norm_nhwc_one_pass_112_cu_d920b5314cuda3std6ranges3__45__cpo7advanceE,@object
	.size		_ZN62_INTERNAL_e6b187e3_31_group_norm_nhwc_one_pass_112_cu_d920b5314cuda3std6ranges3__45__cpo7advanceE,(_ZN62_INTERNAL_e6b187e3_31_group_norm_nhwc_one_pass_112_cu_d920b5314cuda3std3__47nulloptE - _ZN62_INTERNAL_e6b187e3_31_group_norm_nhwc_one_pass_112_cu_d920b5314cuda3std6ranges3__45__cpo7advanceE)
_ZN62_INTERNAL_e6b187e3_31_group_norm_nhwc_one_pass_112_cu_d920b5314cuda3std6ranges3__45__cpo7advanceE:
	.zero		1
	.type		_ZN62_INTERNAL_e6b187e3_31_group_norm_nhwc_one_pass_112_cu_d920b5314cuda3std3__47nulloptE,@object
	.size		_ZN62_INTERNAL_e6b187e3_31_group_norm_nhwc_one_pass_112_cu_d920b5314cuda3std3__47nulloptE,(_ZN62_INTERNAL_e6b187e3_31_group_norm_nhwc_one_pass_112_cu_d920b5314cuda3std6ranges3__45__cpo8distanceE - _ZN62_INTERNAL_e6b187e3_31_group_norm_nhwc_one_pass_112_cu_d920b5314cuda3std3__47nulloptE)
_ZN62_INTERNAL_e6b187e3_31_group_norm_nhwc_one_pass_112_cu_d920b5314cuda3std3__47nulloptE:
	.zero		1
	.type		_ZN62_INTERNAL_e6b187e3_31_group_norm_nhwc_one_pass_112_cu_d920b5314cuda3std6ranges3__45__cpo8distanceE,@object
	.size		_ZN62_INTERNAL_e6b187e3_31_group_norm_nhwc_one_pass_112_cu_d920b5314cuda3std6ranges3__45__cpo8distanceE,(_ZN62_INTERNAL_e6b187e3_31_group_norm_nhwc_one_pass_112_cu_d920b5316thrust24THRUST_300001_SM_1030_NS12placeholders2_6E - _ZN62_INTERNAL_e6b187e3_31_group_norm_nhwc_one_pass_112_cu_d920b5314cuda3std6ranges3__45__cpo8distanceE)
_ZN62_INTERNAL_e6b187e3_31_group_norm_nhwc_one_pass_112_cu_d920b5314cuda3std6ranges3__45__cpo8distanceE:
	.zero		1
	.type		_ZN62_INTERNAL_e6b187e3_31_group_norm_nhwc_one_pass_112_cu_d920b5316thrust24THRUST_300001_SM_1030_NS12placeholders2_6E,@object
	.size		_ZN62_INTERNAL_e6b187e3_31_group_norm_nhwc_one_pass_112_cu_d920b5316thrust24THRUST_300001_SM_1030_NS12placeholders2_6E,(_ZN62_INTERNAL_e6b187e3_31_group_norm_nhwc_one_pass_112_cu_d920b5314cuda3std3__45__cpo4cendE - _ZN62_INTERNAL_e6b187e3_31_group_norm_nhwc_one_pass_112_cu_d920b5316thrust24THRUST_300001_SM_1030_NS12placeholders2_6E)
_ZN62_INTERNAL_e6b187e3_31_group_norm_nhwc_one_pass_112_cu_d920b5316thrust24THRUST_300001_SM_1030_NS12placeholders2_6E:
	.zero		1
	.type		_ZN62_INTERNAL_e6b187e3_31_group_norm_nhwc_one_pass_112_cu_d920b5314cuda3std3__45__cpo4cendE,@object
	.size		_ZN62_INTERNAL_e6b187e3_31_group_norm_nhwc_one_pass_112_cu_d920b5314cuda3std3__45__cpo4cendE,(_ZN62_INTERNAL_e6b187e3_31_group_norm_nhwc_one_pass_112_cu_d920b5314cuda3std6ranges3__45__cpo4cendE - _ZN62_INTERNAL_e6b187e3_31_group_norm_nhwc_one_pass_112_cu_d920b5314cuda3std3__45__cpo4cendE)
_ZN62_INTERNAL_e6b187e3_31_group_norm_nhwc_one_pass_112_cu_d920b5314cuda3std3__45__cpo4cendE:
	.zero		1
	.type		_ZN62_INTERNAL_e6b187e3_31_group_norm_nhwc_one_pass_112_cu_d920b5314cuda3std6ranges3__45__cpo4cendE,@object
	.size		_ZN62_INTERNAL_e6b187e3_31_group_norm_nhwc_one_pass_112_cu_d920b5314cuda3std6ranges3__45__cpo4cendE,(_ZN62_INTERNAL_e6b187e3_31_group_norm_nhwc_one_pass_112_cu_d920b5314cuda3std3__420unreachable_sentinelE - _ZN62_INTERNAL_e6b187e3_31_group_norm_nhwc_one_pass_112_cu_d920b5314cuda3std6ranges3__45__cpo4cendE)
_ZN62_INTERNAL_e6b187e3_31_group_norm_nhwc_one_pass_112_cu_d920b5314cuda3std6ranges3__45__cpo4cendE:
	.zero		1
	.type		_ZN62_INTERNAL_e6b187e3_31_group_norm_nhwc_one_pass_112_cu_d920b5314cuda3std3__420unreachable_sentinelE,@object
	.size		_ZN62_INTERNAL_e6b187e3_31_group_norm_nhwc_one_pass_112_cu_d920b5314cuda3std3__420unreachable_sentinelE,(_ZN62_INTERNAL_e6b187e3_31_group_norm_nhwc_one_pass_112_cu_d920b5314cuda3std6ranges3__45__cpo5ssizeE - _ZN62_INTERNAL_e6b187e3_31_group_norm_nhwc_one_pass_112_cu_d920b5314cuda3std3__420unreachable_sentinelE)
_ZN62_INTERNAL_e6b187e3_31_group_norm_nhwc_one_pass_112_cu_d920b5314cuda3std3__420unreachable_sentinelE:
	.zero		1
	.type		_ZN62_INTERNAL_e6b187e3_31_group_norm_nhwc_one_pass_112_cu_d920b5314cuda3std6ranges3__45__cpo5ssizeE,@object
	.size		_ZN62_INTERNAL_e6b187e3_31_group_norm_nhwc_one_pass_112_cu_d920b5314cuda3std6ranges3__45__cpo5ssizeE,(_ZN62_INTERNAL_e6b187e3_31_group_norm_nhwc_one_pass_112_cu_d920b5316thrust24THRUST_300001_SM_1030_NS12placeholders3_10E - _ZN62_INTERNAL_e6b187e3_31_group_norm_nhwc_one_pass_112_cu_d920b5314cuda3std6ranges3__45__cpo5ssizeE)
_ZN62_INTERNAL_e6b187e3_31_group_norm_nhwc_one_pass_112_cu_d920b5314cuda3std6ranges3__45__cpo5ssizeE:
	.zero		1
	.type		_ZN62_INTERNAL_e6b187e3_31_group_norm_nhwc_one_pass_112_cu_d920b5316thrust24THRUST_300001_SM_1030_NS12placeholders3_10E,@object
	.size		_ZN62_INTERNAL_e6b187e3_31_group_norm_nhwc_one_pass_112_cu_d920b5316thrust24THRUST_300001_SM_1030_NS12placeholders3_10E,(_ZN62_INTERNAL_e6b187e3_31_group_norm_nhwc_one_pass_112_cu_d920b5314cuda3std3__45__cpo5crendE - _ZN62_INTERNAL_e6b187e3_31_group_norm_nhwc_one_pass_112_cu_d920b5316thrust24THRUST_300001_SM_1030_NS12placeholders3_10E)
_ZN62_INTERNAL_e6b187e3_31_group_norm_nhwc_one_pass_112_cu_d920b5316thrust24THRUST_300001_SM_1030_NS12placeholders3_10E:
	.zero		1
	.type		_ZN62_INTERNAL_e6b187e3_31_group_norm_nhwc_one_pass_112_cu_d920b5314cuda3std3__45__cpo5crendE,@object
	.size		_ZN62_INTERNAL_e6b187e3_31_group_norm_nhwc_one_pass_112_cu_d920b5314cuda3std3__45__cpo5crendE,(_ZN62_INTERNAL_e6b187e3_31_group_norm_nhwc_one_pass_112_cu_d920b5314cuda3std6ranges3__45__cpo4prevE - _ZN62_INTERNAL_e6b187e3_31_group_norm_nhwc_one_pass_112_cu_d920b5314cuda3std3__45__cpo5crendE)
_ZN62_INTERNAL_e6b187e3_31_group_norm_nhwc_one_pass_112_cu_d920b5314cuda3std3__45__cpo5crendE:
	.zero		1
	.type		_ZN62_INTERNAL_e6b187e3_31_group_norm_nhwc_one_pass_112_cu_d920b5314cuda3std6ranges3__45__cpo4prevE,@object
	.size		_ZN62_INTERNAL_e6b187e3_31_group_norm_nhwc_one_pass_112_cu_d920b5314cuda3std6ranges3__45__cpo4prevE,(_ZN62_INTERNAL_e6b187e3_31_group_norm_nhwc_one_pass_112_cu_d920b5314cuda3std6ranges3__45__cpo9iter_moveE - _ZN62_INTERNAL_e6b187e3_31_group_norm_nhwc_one_pass_112_cu_d920b5314cuda3std6ranges3__45__cpo4prevE)
_ZN62_INTERNAL_e6b187e3_31_group_norm_nhwc_one_pass_112_cu_d920b5314cuda3std6ranges3__45__cpo4prevE:
	.zero		1
	.type		_ZN62_INTERNAL_e6b187e3_31_group_norm_nhwc_one_pass_112_cu_d920b5314cuda3std6ranges3__45__cpo9iter_moveE,@object
	.size		_ZN62_INTERNAL_e6b187e3_31_group_norm_nhwc_one_pass_112_cu_d920b5314cuda3std6ranges3__45__cpo9iter_moveE,(_ZN62_INTERNAL_e6b187e3_31_group_norm_nhwc_one_pass_112_cu_d920b5316thrust24THRUST_300001_SM_1030_NS12placeholders2_2E - _ZN62_INTERNAL_e6b187e3_31_group_norm_nhwc_one_pass_112_cu_d920b5314cuda3std6ranges3__45__cpo9iter_moveE)
_ZN62_INTERNAL_e6b187e3_31_group_norm_nhwc_one_pass_112_cu_d920b5314cuda3std6ranges3__45__cpo9iter_moveE:
	.zero		1
	.type		_ZN62_INTERNAL_e6b187e3_31_group_norm_nhwc_one_pass_112_cu_d920b5316thrust24THRUST_300001_SM_1030_NS12placeholders2_2E,@object
	.size		_ZN62_INTERNAL_e6b187e3_31_group_norm_nhwc_one_pass_112_cu_d920b5316thrust24THRUST_300001_SM_1030_NS12placeholders2_2E,(_ZN62_INTERNAL_e6b187e3_31_group_norm_nhwc_one_pass_112_cu_d920b5316thrust24THRUST_300001_SM_1030_NS12placeholders2_4E - _ZN62_INTERNAL_e6b187e3_31_group_norm_nhwc_one_pass_112_cu_d920b5316thrust24THRUST_300001_SM_1030_NS12placeholders2_2E)
_ZN62_INTERNAL_e6b187e3_31_group_norm_nhwc_one_pass_112_cu_d920b5316thrust24THRUST_300001_SM_1030_NS12placeholders2_2E:
	.zero		1
	.type		_ZN62_INTERNAL_e6b187e3_31_group_norm_nhwc_one_pass_112_cu_d920b5316thrust24THRUST_300001_SM_1030_NS12placeholders2_4E,@object
	.size		_ZN62_INTERNAL_e6b187e3_31_group_norm_nhwc_one_pass_112_cu_d920b5316thrust24THRUST_300001_SM_1030_NS12placeholders2_4E,(_ZN62_INTERNAL_e6b187e3_31_group_norm_nhwc_one_pass_112_cu_d920b5314cuda3std3__45__cpo3endE - _ZN62_INTERNAL_e6b187e3_31_group_norm_nhwc_one_pass_112_cu_d920b5316thrust24THRUST_300001_SM_1030_NS12placeholders2_4E)
_ZN62_INTERNAL_e6b187e3_31_group_norm_nhwc_one_pass_112_cu_d920b5316thrust24THRUST_300001_SM_1030_NS12placeholders2_4E:
	.zero		1
	.type		_ZN62_INTERNAL_e6b187e3_31_group_norm_nhwc_one_pass_112_cu_d920b5314cuda3std3__45__cpo3endE,@object
	.size		_ZN62_INTERNAL_e6b187e3_31_group_norm_nhwc_one_pass_112_cu_d920b5314cuda3std3__45__cpo3endE,(_ZN62_INTERNAL_e6b187e3_31_group_norm_nhwc_one_pass_112_cu_d920b5314cuda3std6ranges3__45__cpo3endE - _ZN62_INTERNAL_e6b187e3_31_group_norm_nhwc_one_pass_112_cu_d920b5314cuda3std3__45__cpo3endE)
_ZN62_INTERNAL_e6b187e3_31_group_norm_nhwc_one_pass_112_cu_d920b5314cuda3std3__45__cpo3endE:
	.zero		1
	.type		_ZN62_INTERNAL_e6b187e3_31_group_norm_nhwc_one_pass_112_cu_d920b5314cuda3std6ranges3__45__cpo3endE,@object
	.size		_ZN62_INTERNAL_e6b187e3_31_group_norm_nhwc_one_pass_112_cu_d920b5314cuda3std6ranges3__45__cpo3endE,(_ZN62_INTERNAL_e6b187e3_31_group_norm_nhwc_one_pass_112_cu_d920b5314cuda3std3__419piecewise_constructE - _ZN62_INTERNAL_e6b187e3_31_group_norm_nhwc_one_pass_112_cu_d920b5314cuda3std6ranges3__45__cpo3endE)
_ZN62_INTERNAL_e6b187e3_31_group_norm_nhwc_one_pass_112_cu_d920b5314cuda3std6ranges3__45__cpo3endE:
	.zero		1
	.type		_ZN62_INTERNAL_e6b187e3_31_group_norm_nhwc_one_pass_112_cu_d920b5314cuda3std3__419piecewise_constructE,@object
	.size		_ZN62_INTERNAL_e6b187e3_31_group_norm_nhwc_one_pass_112_cu_d920b5314cuda3std3__419piecewise_constructE,(_ZN62_INTERNAL_e6b187e3_31_group_norm_nhwc_one_pass_112_cu_d920b5314cuda3std6ranges3__45__cpo5cdataE - _ZN62_INTERNAL_e6b187e3_31_group_norm_nhwc_one_pass_112_cu_d920b5314cuda3std3__419piecewise_constructE)
_ZN62_INTERNAL_e6b187e3_31_group_norm_nhwc_one_pass_112_cu_d920b5314cuda3std3__419piecewise_constructE:
	.zero		1
	.type		_ZN62_INTERNAL_e6b187e3_31_group_norm_nhwc_one_pass_112_cu_d920b5314cuda3std6ranges3__45__cpo5cdataE,@object
	.size		_ZN62_INTERNAL_e6b187e3_31_group_norm_nhwc_one_pass_112_cu_d920b5314cuda3std6ranges3__45__cpo5cdataE,(_ZN62_INTERNAL_e6b187e3_31_group_norm_nhwc_one_pass_112_cu_d920b5316thrust24THRUST_300001_SM_1030_NS12placeholders2_8E - _ZN62_INTERNAL_e6b187e3_31_group_norm_nhwc_one_pass_112_cu_d920b5314cuda3std6ranges3__45__cpo5cdataE)
_ZN62_INTERNAL_e6b187e3_31_group_norm_nhwc_one_pass_112_cu_d920b5314cuda3std6ranges3__45__cpo5cdataE:
	.zero		1
	.type		_ZN62_INTERNAL_e6b187e3_31_group_norm_nhwc_one_pass_112_cu_d920b5316thrust24THRUST_300001_SM_1030_NS12placeholders2_8E,@object
	.size		_ZN62_INTERNAL_e6b187e3_31_group_norm_nhwc_one_pass_112_cu_d920b5316thrust24THRUST_300001_SM_1030_NS12placeholders2_8E,(_ZN62_INTERNAL_e6b187e3_31_group_norm_nhwc_one_pass_112_cu_d920b5314cuda3std3__45__cpo4rendE - _ZN62_INTERNAL_e6b187e3_31_group_norm_nhwc_one_pass_112_cu_d920b5316thrust24THRUST_300001_SM_1030_NS12placeholders2_8E)
_ZN62_INTERNAL_e6b187e3_31_group_norm_nhwc_one_pass_112_cu_d920b5316thrust24THRUST_300001_SM_1030_NS12placeholders2_8E:
	.zero		1
	.type		_ZN62_INTERNAL_e6b187e3_31_group_norm_nhwc_one_pass_112_cu_d920b5314cuda3std3__45__cpo4rendE,@object
	.size		_ZN62_INTERNAL_e6b187e3_31_group_norm_nhwc_one_pass_112_cu_d920b5314cuda3std3__45__cpo4rendE,(_ZN62_INTERNAL_e6b187e3_31_group_norm_nhwc_one_pass_112_cu_d920b5314cuda3std6ranges3__45__cpo9iter_swapE - _ZN62_INTERNAL_e6b187e3_31_group_norm_nhwc_one_pass_112_cu_d920b5314cuda3std3__45__cpo4rendE)
_ZN62_INTERNAL_e6b187e3_31_group_norm_nhwc_one_pass_112_cu_d920b5314cuda3std3__45__cpo4rendE:
	.zero		1
	.type		_ZN62_INTERNAL_e6b187e3_31_group_norm_nhwc_one_pass_112_cu_d920b5314cuda3std6ranges3__45__cpo9iter_swapE,@object
	.size		_ZN62_INTERNAL_e6b187e3_31_group_norm_nhwc_one_pass_112_cu_d920b5314cuda3std6ranges3__45__cpo9iter_swapE,(_ZN62_INTERNAL_e6b187e3_31_group_norm_nhwc_one_pass_112_cu_d920b5314cuda3std3__48unexpectE - _ZN62_INTERNAL_e6b187e3_31_group_norm_nhwc_one_pass_112_cu_d920b5314cuda3std6ranges3__45__cpo9iter_swapE)
_ZN62_INTERNAL_e6b187e3_31_group_norm_nhwc_one_pass_112_cu_d920b5314cuda3std6ranges3__45__cpo9iter_swapE:
	.zero		1
	.type		_ZN62_INTERNAL_e6b187e3_31_group_norm_nhwc_one_pass_112_cu_d920b5314cuda3std3__48unexpectE,@object
	.size		_ZN62_INTERNAL_e6b187e3_31_group_norm_nhwc_one_pass_112_cu_d920b5314cuda3std3__48unexpectE,(_ZN62_INTERNAL_e6b187e3_31_group_norm_nhwc_one_pass_112_cu_d920b5316thrust24THRUST_300001_SM_1030_NS6system6detail10sequential3seqE - _ZN62_INTERNAL_e6b187e3_31_group_norm_nhwc_one_pass_112_cu_d920b5314cuda3std3__48unexpectE)
_ZN62_INTERNAL_e6b187e3_31_group_norm_nhwc_one_pass_112_cu_d920b5314cuda3std3__48unexpectE:
	.zero		1
	.type		_ZN62_INTERNAL_e6b187e3_31_group_norm_nhwc_one_pass_112_cu_d920b5316thrust24THRUST_300001_SM_1030_NS6system6detail10sequential3seqE,@object
	.size		_ZN62_INTERNAL_e6b187e3_31_group_norm_nhwc_one_pass_112_cu_d920b5316thrust24THRUST_300001_SM_1030_NS6system6detail10sequential3seqE,(.L_29 - _ZN62_INTERNAL_e6b187e3_31_group_norm_nhwc_one_pass_112_cu_d920b5316thrust24THRUST_300001_SM_1030_NS6system6detail10sequential3seqE)
_ZN62_INTERNAL_e6b187e3_31_group_norm_nhwc_one_pass_112_cu_d920b5316thrust24THRUST_300001_SM_1030_NS6system6detail10sequential3seqE:
	.zero		1
.L_29:


//--------------------- .nv.shared._Z35group_norm_nhwc_bwd_one_pass_kernelI11Bf16IOFp32WLi64ELi112ELi448EEv26Group_norm_nhwc_bwd_params --------------------------
	.section	.nv.shared._Z35group_norm_nhwc_bwd_one_pass_kernelI11Bf16IOFp32WLi64ELi112ELi448EEv26Group_norm_nhwc_bwd_params,"aw",@nobits
	.sectionflags	@""
	.align	16
.nv.shared._Z35group_norm_nhwc_bwd_one_pass_kernelI11Bf16IOFp32WLi64ELi112ELi448EEv26Group_norm_nhwc_bwd_params:
	.zero		8336


//--------------------- .nv.shared._Z35group_norm_nhwc_bwd_one_pass_kernelI11Bf16IOFp32WLi128ELi112ELi448EEv26Group_norm_nhwc_bwd_params --------------------------
	.section	.nv.shared._Z35group_norm_nhwc_bwd_one_pass_kernelI11Bf16IOFp32WLi128ELi112ELi448EEv26Group_norm_nhwc_bwd_params,"aw",@nobits
	.sectionflags	@""
	.align	16
.nv.shared._Z35group_norm_nhwc_bwd_one_pass_kernelI11Bf16IOFp32WLi128ELi112ELi448EEv26Group_norm_nhwc_bwd_params:
	.zero		8336


//--------------------- .nv.shared._Z35group_norm_nhwc_bwd_one_pass_kernelI11Bf16IOFp32WLi256ELi112ELi448EEv26Group_norm_nhwc_bwd_params --------------------------
	.section	.nv.shared._Z35group_norm_nhwc_bwd_one_pass_kernelI11Bf16IOFp32WLi256ELi112ELi448EEv26Group_norm_nhwc_bwd_params,"aw",@nobits
	.sectionflags	@""
	.align	16
.nv.shared._Z35group_norm_nhwc_bwd_one_pass_kernelI11Bf16IOFp32WLi256ELi112ELi448EEv26Group_norm_nhwc_bwd_params:
	.zero		8336


//--------------------- .nv.shared._Z35group_norm_nhwc_bwd_one_pass_kernelI11Bf16IOFp32WLi512ELi112ELi448EEv26Group_norm_nhwc_bwd_params --------------------------
	.section	.nv.shared._Z35group_norm_nhwc_bwd_one_pass_kernelI11Bf16IOFp32WLi512ELi112ELi448EEv26Group_norm_nhwc_bwd_params,"aw",@nobits
	.sectionflags	@""
	.align	16
.nv.shared._Z35group_norm_nhwc_bwd_one_pass_kernelI11Bf16IOFp32WLi512ELi112ELi448EEv26Group_norm_nhwc_bwd_params:
	.zero		8336


//--------------------- .nv.shared._Z35group_norm_nhwc_bwd_one_pass_kernelI11Bf16IOBf16WLi64ELi112ELi448EEv26Group_norm_nhwc_bwd_params --------------------------
	.section	.nv.shared._Z35group_norm_nhwc_bwd_one_pass_kernelI11Bf16IOBf16WLi64ELi112ELi448EEv26Group_norm_nhwc_bwd_params,"aw",@nobits
	.sectionflags	@""
	.align	16
.nv.shared._Z35group_norm_nhwc_bwd_one_pass_kernelI11Bf16IOBf16WLi64ELi112ELi448EEv26Group_norm_nhwc_bwd_params:
	.zero		8336


//--------------------- .nv.shared._Z35group_norm_nhwc_bwd_one_pass_kernelI11Bf16IOBf16WLi128ELi112ELi448EEv26Group_norm_nhwc_bwd_params --------------------------
	.section	.nv.shared._Z35group_norm_nhwc_bwd_one_pass_kernelI11Bf16IOBf16WLi128ELi112ELi448EEv26Group_norm_nhwc_bwd_params,"aw",@nobits
	.sectionflags	@""
	.align	16
.nv.shared._Z35group_norm_nhwc_bwd_one_pass_kernelI11Bf16IOBf16WLi128ELi112ELi448EEv26Group_norm_nhwc_bwd_params:
	.zero		8336


//--------------------- .nv.shared._Z35group_norm_nhwc_bwd_one_pass_kernelI11Bf16IOBf16WLi256ELi112ELi448EEv26Group_norm_nhwc_bwd_params --------------------------
	.section	.nv.shared._Z35group_norm_nhwc_bwd_one_pass_kernelI11Bf16IOBf16WLi256ELi112ELi448EEv26Group_norm_nhwc_bwd_params,"aw",@nobits
	.sectionflags	@""
	.align	16
.nv.shared._Z35group_norm_nhwc_bwd_one_pass_kernelI11Bf16IOBf16WLi256ELi112ELi448EEv26Group_norm_nhwc_bwd_params:
	.zero		8336


//--------------------- .nv.shared._Z35group_norm_nhwc_bwd_one_pass_kernelI11Bf16IOBf16WLi512ELi112ELi448EEv26Group_norm_nhwc_bwd_params --------------------------
	.section	.nv.shared._Z35group_norm_nhwc_bwd_one_pass_kernelI11Bf16IOBf16WLi512ELi112ELi448EEv26Group_norm_nhwc_bwd_params,"aw",@nobits
	.sectionflags	@""
	.align	16
.nv.shared._Z35group_norm_nhwc_bwd_one_pass_kernelI11Bf16IOBf16WLi512ELi112ELi448EEv26Group_norm_nhwc_bwd_params:
	.zero		8336


//--------------------- .nv.shared._Z35group_norm_nhwc_bwd_one_pass_kernelI11Bf16IOFp16WLi64ELi112ELi448EEv26Group_norm_nhwc_bwd_params --------------------------
	.section	.nv.shared._Z35group_norm_nhwc_bwd_one_pass_kernelI11Bf16IOFp16WLi64ELi112ELi448EEv26Group_norm_nhwc_bwd_params,"aw",@nobits
	.sectionflags	@""
	.align	16
.nv.shared._Z35group_norm_nhwc_bwd_one_pass_kernelI11Bf16IOFp16WLi64ELi112ELi448EEv26Group_norm_nhwc_bwd_params:
	.zero		8336


//--------------------- .nv.shared._Z35group_norm_nhwc_bwd_one_pass_kernelI11Bf16IOFp16WLi128ELi112ELi448EEv26Group_norm_nhwc_bwd_params --------------------------
	.section	.nv.shared._Z35group_norm_nhwc_bwd_one_pass_kernelI11Bf16IOFp16WLi128ELi112ELi448EEv26Group_norm_nhwc_bwd_params,"aw",@nobits
	.sectionflags	@""
	.align	16
.nv.shared._Z35group_norm_nhwc_bwd_one_pass_kernelI11Bf16IOFp16WLi128ELi112ELi448EEv26Group_norm_nhwc_bwd_params:
	.zero		8336


//--------------------- .nv.shared._Z35group_norm_nhwc_bwd_one_pass_kernelI11Bf16IOFp16WLi256ELi112ELi448EEv26Group_norm_nhwc_bwd_params --------------------------
	.section	.nv.shared._Z35group_norm_nhwc_bwd_one_pass_kernelI11Bf16IOFp16WLi256ELi112ELi448EEv26Group_norm_nhwc_bwd_params,"aw",@nobits
	.sectionflags	@""
	.align	16
.nv.shared._Z35group_norm_nhwc_bwd_one_pass_kernelI11Bf16IOFp16WLi256ELi112ELi448EEv26Group_norm_nhwc_bwd_params:
	.zero		8336


//--------------------- .nv.shared._Z35group_norm_nhwc_bwd_one_pass_kernelI11Bf16IOFp16WLi512ELi112ELi448EEv26Group_norm_nhwc_bwd_params --------------------------
	.section	.nv.shared._Z35group_norm_nhwc_bwd_one_pass_kernelI11Bf16IOFp16WLi512ELi112ELi448EEv26Group_norm_nhwc_bwd_params,"aw",@nobits
	.sectionflags	@""
	.align	16
.nv.shared._Z35group_norm_nhwc_bwd_one_pass_kernelI11Bf16IOFp16WLi512ELi112ELi448EEv26Group_norm_nhwc_bwd_params:
	.zero		8336


//--------------------- .nv.shared._Z35group_norm_nhwc_bwd_one_pass_kernelI11Fp16IOFp32WLi64ELi112ELi448EEv26Group_norm_nhwc_bwd_params --------------------------
	.section	.nv.shared._Z35group_norm_nhwc_bwd_one_pass_kernelI11Fp16IOFp32WLi64ELi112ELi448EEv26Group_norm_nhwc_bwd_params,"aw",@nobits
	.sectionflags	@""
	.align	16
.nv.shared._Z35group_norm_nhwc_bwd_one_pass_kernelI11Fp16IOFp32WLi64ELi112ELi448EEv26Group_norm_nhwc_bwd_params:
	.zero		8336


//--------------------- .nv.shared._Z35group_norm_nhwc_bwd_one_pass_kernelI11Fp16IOFp32WLi128ELi112ELi448EEv26Group_norm_nhwc_bwd_params --------------------------
	.section	.nv.shared._Z35group_norm_nhwc_bwd_one_pass_kernelI11Fp16IOFp32WLi128ELi112ELi448EEv26Group_norm_nhwc_bwd_params,"aw",@nobits
	.sectionflags	@""
	.align	16
.nv.shared._Z35group_norm_nhwc_bwd_one_pass_kernelI11Fp16IOFp32WLi128ELi112ELi448EEv26Group_norm_nhwc_bwd_params:
	.zero		8336


//--------------------- .nv.shared._Z35group_norm_nhwc_bwd_one_pass_kernelI11Fp16IOFp32WLi256ELi112ELi448EEv26Group_norm_nhwc_bwd_params --------------------------
	.section	.nv.shared._Z35group_norm_nhwc_bwd_one_pass_kernelI11Fp16IOFp32WLi256ELi112ELi448EEv26Group_norm_nhwc_bwd_params,"aw",@nobits
	.sectionflags	@""
	.align	16
.nv.shared._Z35group_norm_nhwc_bwd_one_pass_kernelI11Fp16IOFp32WLi256ELi112ELi448EEv26Group_norm_nhwc_bwd_params:
	.zero		8336


//--------------------- .nv.shared._Z35group_norm_nhwc_bwd_one_pass_kernelI11Fp16IOFp32WLi512ELi112ELi448EEv26Group_norm_nhwc_bwd_params --------------------------
	.section	.nv.shared._Z35group_norm_nhwc_bwd_one_pass_kernelI11Fp16IOFp32WLi512ELi112ELi448EEv26Group_norm_nhwc_bwd_params,"aw",@nobits
	.sectionflags	@""
	.align	16
.nv.shared._Z35group_norm_nhwc_bwd_one_pass_kernelI11Fp16IOFp32WLi512ELi112ELi448EEv26Group_norm_nhwc_bwd_params:
	.zero		8336


//--------------------- .nv.shared._Z35group_norm_nhwc_bwd_one_pass_kernelI11Fp16IOBf16WLi64ELi112ELi448EEv26Group_norm_nhwc_bwd_params --------------------------
	.section	.nv.shared._Z35group_norm_nhwc_bwd_one_pass_kernelI11Fp16IOBf16WLi64ELi112ELi448EEv26Group_norm_nhwc_bwd_params,"aw",@nobits
	.sectionflags	@""
	.align	16
.nv.shared._Z35group_norm_nhwc_bwd_one_pass_kernelI11Fp16IOBf16WLi64ELi112ELi448EEv26Group_norm_nhwc_bwd_params:
	.zero		8336


//--------------------- .nv.shared._Z35group_norm_nhwc_bwd_one_pass_kernelI11Fp16IOBf16WLi128ELi112ELi448EEv26Group_norm_nhwc_bwd_params --------------------------
	.section	.nv.shared._Z35group_norm_nhwc_bwd_one_pass_kernelI11Fp16IOBf16WLi128ELi112ELi448EEv26Group_norm_nhwc_bwd_params,"aw",@nobits
	.sectionflags	@""
	.align	16
.nv.shared._Z35group_norm_nhwc_bwd_one_pass_kernelI11Fp16IOBf16WLi128ELi112ELi448EEv26Group_norm_nhwc_bwd_params:
	.zero		8336


//--------------------- .nv.shared._Z35group_norm_nhwc_bwd_one_pass_kernelI11Fp16IOBf16WLi256ELi112ELi448EEv26Group_norm_nhwc_bwd_params --------------------------
	.section	.nv.shared._Z35group_norm_nhwc_bwd_one_pass_kernelI11Fp16IOBf16WLi256ELi112ELi448EEv26Group_norm_nhwc_bwd_params,"aw",@nobits
	.sectionflags	@""
	.align	16
.nv.shared._Z35group_norm_nhwc_bwd_one_pass_kernelI11Fp16IOBf16WLi256ELi112ELi448EEv26Group_norm_nhwc_bwd_params:
	.zero		8336


//--------------------- .nv.shared._Z35group_norm_nhwc_bwd_one_pass_kernelI11Fp16IOBf16WLi512ELi112ELi448EEv26Group_norm_nhwc_bwd_params --------------------------
	.section	.nv.shared._Z35group_norm_nhwc_bwd_one_pass_kernelI11Fp16IOBf16WLi512ELi112ELi448EEv26Group_norm_nhwc_bwd_params,"aw",@nobits
	.sectionflags	@""
	.align	16
.nv.shared._Z35group_norm_nhwc_bwd_one_pass_kernelI11Fp16IOBf16WLi512ELi112ELi448EEv26Group_norm_nhwc_bwd_params:
	.zero		8336


//--------------------- .nv.shared._Z35group_norm_nhwc_bwd_one_pass_kernelI11Fp16IOFp16WLi64ELi112ELi448EEv26Group_norm_nhwc_bwd_params --------------------------
	.section	.nv.shared._Z35group_norm_nhwc_bwd_one_pass_kernelI11Fp16IOFp16WLi64ELi112ELi448EEv26Group_norm_nhwc_bwd_params,"aw",@nobits
	.sectionflags	@""
	.align	16
.nv.shared._Z35group_norm_nhwc_bwd_one_pass_kernelI11Fp16IOFp16WLi64ELi112ELi448EEv26Group_norm_nhwc_bwd_params:
	.zero		8336


//--------------------- .nv.shared._Z35group_norm_nhwc_bwd_one_pass_kernelI11Fp16IOFp16WLi128ELi112ELi448EEv26Group_norm_nhwc_bwd_params --------------------------
	.section	.nv.shared._Z35group_norm_nhwc_bwd_one_pass_kernelI11Fp16IOFp16WLi128ELi112ELi448EEv26Group_norm_nhwc_bwd_params,"aw",@nobits
	.sectionflags	@""
	.align	16
.nv.shared._Z35group_norm_nhwc_bwd_one_pass_kernelI11Fp16IOFp16WLi128ELi112ELi448EEv26Group_norm_nhwc_bwd_params:
	.zero		8336


//--------------------- .nv.shared._Z35group_norm_nhwc_bwd_one_pass_kernelI11Fp16IOFp16WLi256ELi112ELi448EEv26Group_norm_nhwc_bwd_params --------------------------
	.section	.nv.shared._Z35group_norm_nhwc_bwd_one_pass_kernelI11Fp16IOFp16WLi256ELi112ELi448EEv26Group_norm_nhwc_bwd_params,"aw",@nobits
	.sectionflags	@""
	.align	16
.nv.shared._Z35group_norm_nhwc_bwd_one_pass_kernelI11Fp16IOFp16WLi256ELi112ELi448EEv26Group_norm_nhwc_bwd_params:
	.zero		8336


//--------------------- .nv.shared._Z35group_norm_nhwc_bwd_one_pass_kernelI11Fp16IOFp16WLi512ELi112ELi448EEv26Group_norm_nhwc_bwd_params --------------------------
	.section	.nv.shared._Z35group_norm_nhwc_bwd_one_pass_kernelI11Fp16IOFp16WLi512ELi112ELi448EEv26Group_norm_nhwc_bwd_params,"aw",@nobits
	.sectionflags	@""
	.align	16
.nv.shared._Z35group_norm_nhwc_bwd_one_pass_kernelI11Fp16IOFp16WLi512ELi112ELi448EEv26Group_norm_nhwc_bwd_params:
	.zero		8336


//--------------------- .nv.shared._Z35group_norm_nhwc_bwd_one_pass_kernelI11Fp32IOFp32WLi64ELi112ELi448EEv26Group_norm_nhwc_bwd_params --------------------------
	.section	.nv.shared._Z35group_norm_nhwc_bwd_one_pass_kernelI11Fp32IOFp32WLi64ELi112ELi448EEv26Group_norm_nhwc_bwd_params,"aw",@nobits
	.sectionflags	@""
	.align	16
.nv.shared._Z35group_norm_nhwc_bwd_one_pass_kernelI11Fp32IOFp32WLi64ELi112ELi448EEv26Group_norm_nhwc_bwd_params:
	.zero		8336


//--------------------- .nv.shared._Z35group_norm_nhwc_bwd_one_pass_kernelI11Fp32IOFp32WLi128ELi112ELi448EEv26Group_norm_nhwc_bwd_params --------------------------
	.section	.nv.shared._Z35group_norm_nhwc_bwd_one_pass_kernelI11Fp32IOFp32WLi128ELi112ELi448EEv26Group_norm_nhwc_bwd_params,"aw",@nobits
	.sectionflags	@""
	.align	16
.nv.shared._Z35group_norm_nhwc_bwd_one_pass_kernelI11Fp32IOFp32WLi128ELi112ELi448EEv26Group_norm_nhwc_bwd_params:
	.zero		8336


//--------------------- .nv.shared._Z35group_norm_nhwc_bwd_one_pass_kernelI11Fp32IOFp32WLi256ELi112ELi448EEv26Group_norm_nhwc_bwd_params --------------------------
	.section	.nv.shared._Z35group_norm_nhwc_bwd_one_pass_kernelI11Fp32IOFp32WLi256ELi112ELi448EEv26Group_norm_nhwc_bwd_params,"aw",@nobits
	.sectionflags	@""
	.align	16
.nv.shared._Z35group_norm_nhwc_bwd_one_pass_kernelI11Fp32IOFp32WLi256ELi112ELi448EEv26Group_norm_nhwc_bwd_params:
	.zero		8336


//--------------------- .nv.shared._Z35group_norm_nhwc_bwd_one_pass_kernelI11Fp32IOFp32WLi512ELi112ELi448EEv26Group_norm_nhwc_bwd_params --------------------------
	.section	.nv.shared._Z35group_norm_nhwc_bwd_one_pass_kernelI11Fp32IOFp32WLi512ELi112ELi448EEv26Group_norm_nhwc_bwd_params,"aw",@nobits
	.sectionflags	@""
	.align	16
.nv.shared._Z35group_norm_nhwc_bwd_one_pass_kernelI11Fp32IOFp32WLi512ELi112ELi448EEv26Group_norm_nhwc_bwd_params:
	.zero		8336


//--------------------- .nv.shared._Z35group_norm_nhwc_bwd_one_pass_kernelI11Fp32IOBf16WLi64ELi112ELi448EEv26Group_norm_nhwc_bwd_params --------------------------
	.section	.nv.shared._Z35group_norm_nhwc_bwd_one_pass_kernelI11Fp32IOBf16WLi64ELi112ELi448EEv26Group_norm_nhwc_bwd_params,"aw",@nobits
	.sectionflags	@""
	.align	16
.nv.shared._Z35group_norm_nhwc_bwd_one_pass_kernelI11Fp32IOBf16WLi64ELi112ELi448EEv26Group_norm_nhwc_bwd_params:
	.zero		8336


//--------------------- .nv.shared._Z35group_norm_nhwc_bwd_one_pass_kernelI11Fp32IOBf16WLi128ELi112ELi448EEv26Group_norm_nhwc_bwd_params --------------------------
	.section	.nv.shared._Z35group_norm_nhwc_bwd_one_pass_kernelI11Fp32IOBf16WLi128ELi112ELi448EEv26Group_norm_nhwc_bwd_params,"aw",@nobits
	.sectionflags	@""
	.align	16
.nv.shared._Z35group_norm_nhwc_bwd_one_pass_kernelI11Fp32IOBf16WLi128ELi112ELi448EEv26Group_norm_nhwc_bwd_params:
	.zero		8336


//--------------------- .nv.shared._Z35group_norm_nhwc_bwd_one_pass_kernelI11Fp32IOBf16WLi256ELi112ELi448EEv26Group_norm_nhwc_bwd_params --------------------------
	.section	.nv.shared._Z35group_norm_nhwc_bwd_one_pass_kernelI11Fp32IOBf16WLi256ELi112ELi448EEv26Group_norm_nhwc_bwd_params,"aw",@nobits
	.sectionflags	@""
	.align	16
.nv.shared._Z35group_norm_nhwc_bwd_one_pass_kernelI11Fp32IOBf16WLi256ELi112ELi448EEv26Group_norm_nhwc_bwd_params:
	.zero		8336


//--------------------- .nv.shared._Z35group_norm_nhwc_bwd_one_pass_kernelI11Fp32IOBf16WLi512ELi112ELi448EEv26Group_norm_nhwc_bwd_params --------------------------
	.section	.nv.shared._Z35group_norm_nhwc_bwd_one_pass_kernelI11Fp32IOBf16WLi512ELi112ELi448EEv26Group_norm_nhwc_bwd_params,"aw",@nobits
	.sectionflags	@""
	.align	16
.nv.shared._Z35group_norm_nhwc_bwd_one_pass_kernelI11Fp32IOBf16WLi512ELi112ELi448EEv26Group_norm_nhwc_bwd_params:
	.zero		8336


//--------------------- .nv.shared._Z35group_norm_nhwc_bwd_one_pass_kernelI11Fp32IOFp16WLi64ELi112ELi448EEv26Group_norm_nhwc_bwd_params --------------------------
	.section	.nv.shared._Z35group_norm_nhwc_bwd_one_pass_kernelI11Fp32IOFp16WLi64ELi112ELi448EEv26Group_norm_nhwc_bwd_params,"aw",@nobits
	.sectionflags	@""
	.align	16
.nv.shared._Z35group_norm_nhwc_bwd_one_pass_kernelI11Fp32IOFp16WLi64ELi112ELi448EEv26Group_norm_nhwc_bwd_params:
	.zero		8336


//--------------------- .nv.shared._Z35group_norm_nhwc_bwd_one_pass_kernelI11Fp32IOFp16WLi128ELi112ELi448EEv26Group_norm_nhwc_bwd_params --------------------------
	.section	.nv.shared._Z35group_norm_nhwc_bwd_one_pass_kernelI11Fp32IOFp16WLi128ELi112ELi448EEv26Group_norm_nhwc_bwd_params,"aw",@nobits
	.sectionflags	@""
	.align	16
.nv.shared._Z35group_norm_nhwc_bwd_one_pass_kernelI11Fp32IOFp16WLi128ELi112ELi448EEv26Group_norm_nhwc_bwd_params:
	.zero		8336


//--------------------- .nv.shared._Z35group_norm_nhwc_bwd_one_pass_kernelI11Fp32IOFp16WLi256ELi112ELi448EEv26Group_norm_nhwc_bwd_params --------------------------
	.section	.nv.shared._Z35group_norm_nhwc_bwd_one_pass_kernelI11Fp32IOFp16WLi256ELi112ELi448EEv26Group_norm_nhwc_bwd_params,"aw",@nobits
	.sectionflags	@""
	.align	16
.nv.shared._Z35group_norm_nhwc_bwd_one_pass_kernelI11Fp32IOFp16WLi256ELi112ELi448EEv26Group_norm_nhwc_bwd_params:
	.zero		8336


//--------------------- .nv.shared._Z35group_norm_nhwc_bwd_one_pass_kernelI11Fp32IOFp16WLi512ELi112ELi448EEv26Group_norm_nhwc_bwd_params --------------------------
	.section	.nv.shared._Z35group_norm_nhwc_bwd_one_pass_kernelI11Fp32IOFp16WLi512ELi112ELi448EEv26Group_norm_nhwc_bwd_params,"aw",@nobits
	.sectionflags	@""
	.align	16
.nv.shared._Z35group_norm_nhwc_bwd_one_pass_kernelI11Fp32IOFp16WLi512ELi112ELi448EEv26Group_norm_nhwc_bwd_params:
	.zero		8336


//--------------------- .nv.shared._Z35group_norm_nhwc_fwd_one_pass_kernelI11Bf16IOFp32WLi64ELi112ELi448EEv26Group_norm_nhwc_fwd_params --------------------------
	.section	.nv.shared._Z35group_norm_nhwc_fwd_one_pass_kernelI11Bf16IOFp32WLi64ELi112ELi448EEv26Group_norm_nhwc_fwd_params,"aw",@nobits
	.sectionflags	@""
	.align	8
.nv.shared._Z35group_norm_nhwc_fwd_one_pass_kernelI11Bf16IOFp32WLi64ELi112ELi448EEv26Group_norm_nhwc_fwd_params:
	.zero		1168


//--------------------- .nv.shared._Z35group_norm_nhwc_fwd_one_pass_kernelI11Bf16IOFp32WLi128ELi112ELi448EEv26Group_norm_nhwc_fwd_params --------------------------
	.section	.nv.shared._Z35group_norm_nhwc_fwd_one_pass_kernelI11Bf16IOFp32WLi128ELi112ELi448EEv26Group_norm_nhwc_fwd_params,"aw",@nobits
	.sectionflags	@""
	.align	8
.nv.shared._Z35group_norm_nhwc_fwd_one_pass_kernelI11Bf16IOFp32WLi128ELi112ELi448EEv26Group_norm_nhwc_fwd_params:
	.zero		1168


//--------------------- .nv.shared._Z35group_norm_nhwc_fwd_one_pass_kernelI11Bf16IOFp32WLi256ELi112ELi448EEv26Group_norm_nhwc_fwd_params --------------------------
	.section	.nv.shared._Z35group_norm_nhwc_fwd_one_pass_kernelI11Bf16IOFp32WLi256ELi112ELi448EEv26Group_norm_nhwc_fwd_params,"aw",@nobits
	.sectionflags	@""
	.align	8
.nv.shared._Z35group_norm_nhwc_fwd_one_pass_kernelI11Bf16IOFp32WLi256ELi112ELi448EEv26Group_norm_nhwc_fwd_params:
	.zero		1168


//--------------------- .nv.shared._Z35group_norm_nhwc_fwd_one_pass_kernelI11Bf16IOFp32WLi512ELi112ELi448EEv26Group_norm_nhwc_fwd_params --------------------------
	.section	.nv.shared._Z35group_norm_nhwc_fwd_one_pass_kernelI11Bf16IOFp32WLi512ELi112ELi448EEv26Group_norm_nhwc_fwd_params,"aw",@nobits
	.sectionflags	@""
	.align	8
.nv.shared._Z35group_norm_nhwc_fwd_one_pass_kernelI11Bf16IOFp32WLi512ELi112ELi448EEv26Group_norm_nhwc_fwd_params:
	.zero		1168


//--------------------- .nv.shared._Z35group_norm_nhwc_fwd_one_pass_kernelI11Bf16IOBf16WLi64ELi112ELi448EEv26Group_norm_nhwc_fwd_params --------------------------
	.section	.nv.shared._Z35group_norm_nhwc_fwd_one_pass_kernelI11Bf16IOBf16WLi64ELi112ELi448EEv26Group_norm_nhwc_fwd_params,"aw",@nobits
	.sectionflags	@""
	.align	8
.nv.shared._Z35group_norm_nhwc_fwd_one_pass_kernelI11Bf16IOBf16WLi64ELi112ELi448EEv26Group_norm_nhwc_fwd_params:
	.zero		1168


//--------------------- .nv.shared._Z35group_norm_nhwc_fwd_one_pass_kernelI11Bf16IOBf16WLi128ELi112ELi448EEv26Group_norm_nhwc_fwd_params --------------------------
	.section	.nv.shared._Z35group_norm_nhwc_fwd_one_pass_kernelI11Bf16IOBf16WLi128ELi112ELi448EEv26Group_norm_nhwc_fwd_params,"aw",@nobits
	.sectionflags	@""
	.align	8
.nv.shared._Z35group_norm_nhwc_fwd_one_pass_kernelI11Bf16IOBf16WLi128ELi112ELi448EEv26Group_norm_nhwc_fwd_params:
	.zero		1168


//--------------------- .nv.shared._Z35group_norm_nhwc_fwd_one_pass_kernelI11Bf16IOBf16WLi256ELi112ELi448EEv26Group_norm_nhwc_fwd_params --------------------------
	.section	.nv.shared._Z35group_norm_nhwc_fwd_one_pass_kernelI11Bf16IOBf16WLi256ELi112ELi448EEv26Group_norm_nhwc_fwd_params,"aw",@nobits
	.sectionflags	@""
	.align	8
.nv.shared._Z35group_norm_nhwc_fwd_one_pass_kernelI11Bf16IOBf16WLi256ELi112ELi448EEv26Group_norm_nhwc_fwd_params:
	.zero		1168


//--------------------- .nv.shared._Z35group_norm_nhwc_fwd_one_pass_kernelI11Bf16IOBf16WLi512ELi112ELi448EEv26Group_norm_nhwc_fwd_params --------------------------
	.section	.nv.shared._Z35group_norm_nhwc_fwd_one_pass_kernelI11Bf16IOBf16WLi512ELi112ELi448EEv26Group_norm_nhwc_fwd_params,"aw",@nobits
	.sectionflags	@""
	.align	8
.nv.shared._Z35group_norm_nhwc_fwd_one_pass_kernelI11Bf16IOBf16WLi512ELi112ELi448EEv26Group_norm_nhwc_fwd_params:
	.zero		1168


//--------------------- .nv.shared._Z35group_norm_nhwc_fwd_one_pass_kernelI11Bf16IOFp16WLi64ELi112ELi448EEv26Group_norm_nhwc_fwd_params --------------------------
	.section	.nv.shared._Z35group_norm_nhwc_fwd_one_pass_kernelI11Bf16IOFp16WLi64ELi112ELi448EEv26Group_norm_nhwc_fwd_params,"aw",@nobits
	.sectionflags	@""
	.align	8
.nv.shared._Z35group_norm_nhwc_fwd_one_pass_kernelI11Bf16IOFp16WLi64ELi112ELi448EEv26Group_norm_nhwc_fwd_params:
	.zero		1168


//--------------------- .nv.shared._Z35group_norm_nhwc_fwd_one_pass_kernelI11Bf16IOFp16WLi128ELi112ELi448EEv26Group_norm_nhwc_fwd_params --------------------------
	.section	.nv.shared._Z35group_norm_nhwc_fwd_one_pass_kernelI11Bf16IOFp16WLi128ELi112ELi448EEv26Group_norm_nhwc_fwd_params,"aw",@nobits
	.sectionflags	@""
	.align	8
.nv.shared._Z35group_norm_nhwc_fwd_one_pass_kernelI11Bf16IOFp16WLi128ELi112ELi448EEv26Group_norm_nhwc_fwd_params:
	.zero		1168


//--------------------- .nv.shared._Z35group_norm_nhwc_fwd_one_pass_kernelI11Bf16IOFp16WLi256ELi112ELi448EEv26Group_norm_nhwc_fwd_params --------------------------
	.section	.nv.shared._Z35group_norm_nhwc_fwd_one_pass_kernelI11Bf16IOFp16WLi256ELi112ELi448EEv26Group_norm_nhwc_fwd_params,"aw",@nobits
	.sectionflags	@""
	.align	8
.nv.shared._Z35group_norm_nhwc_fwd_one_pass_kernelI11Bf16IOFp16WLi256ELi112ELi448EEv26Group_norm_nhwc_fwd_params:
	.zero		1168


//--------------------- .nv.shared._Z35group_norm_nhwc_fwd_one_pass_kernelI11Bf16IOFp16WLi512ELi112ELi448EEv26Group_norm_nhwc_fwd_params --------------------------
	.section	.nv.shared._Z35group_norm_nhwc_fwd_one_pass_kernelI11Bf16IOFp16WLi512ELi112ELi448EEv26Group_norm_nhwc_fwd_params,"aw",@nobits
	.sectionflags	@""
	.align	8
.nv.shared._Z35group_norm_nhwc_fwd_one_pass_kernelI11Bf16IOFp16WLi512ELi112ELi448EEv26Group_norm_nhwc_fwd_params:
	.zero		1168


//--------------------- .nv.shared._Z35group_norm_nhwc_fwd_one_pass_kernelI11Fp16IOFp32WLi64ELi112ELi448EEv26Group_norm_nhwc_fwd_params --------------------------
	.section	.nv.shared._Z35group_norm_nhwc_fwd_one_pass_kernelI11Fp16IOFp32WLi64ELi112ELi448EEv26Group_norm_nhwc_fwd_params,"aw",@nobits
	.sectionflags	@""
	.align	8
.nv.shared._Z35group_norm_nhwc_fwd_one_pass_kernelI11Fp16IOFp32WLi64ELi112ELi448EEv26Group_norm_nhwc_fwd_params:
	.zero		1168


//--------------------- .nv.shared._Z35group_norm_nhwc_fwd_one_pass_kernelI11Fp16IOFp32WLi128ELi112ELi448EEv26Group_norm_nhwc_fwd_params --------------------------
	.section	.nv.shared._Z35group_norm_nhwc_fwd_one_pass_kernelI11Fp16IOFp32WLi128ELi112ELi448EEv26Group_norm_nhwc_fwd_params,"aw",@nobits
	.sectionflags	@""
	.align	8
.nv.shared._Z35group_norm_nhwc_fwd_one_pass_kernelI11Fp16IOFp32WLi128ELi112ELi448EEv26Group_norm_nhwc_fwd_params:
	.zero		1168


//--------------------- .nv.shared._Z35group_norm_nhwc_fwd_one_pass_kernelI11Fp16IOFp32WLi256ELi112ELi448EEv26Group_norm_nhwc_fwd_params --------------------------
	.section	.nv.shared._Z35group_norm_nhwc_fwd_one_pass_kernelI11Fp16IOFp32WLi256ELi112ELi448EEv26Group_norm_nhwc_fwd_params,"aw",@nobits
	.sectionflags	@""
	.align	8
.nv.shared._Z35group_norm_nhwc_fwd_one_pass_kernelI11Fp16IOFp32WLi256ELi112ELi448EEv26Group_norm_nhwc_fwd_params:
	.zero		1168


//--------------------- .nv.shared._Z35group_norm_nhwc_fwd_one_pass_kernelI11Fp16IOFp32WLi512ELi112ELi448EEv26Group_norm_nhwc_fwd_params --------------------------
	.section	.nv.shared._Z35group_norm_nhwc_fwd_one_pass_kernelI11Fp16IOFp32WLi512ELi112ELi448EEv26Group_norm_nhwc_fwd_params,"aw",@nobits
	.sectionflags	@""
	.align	8
.nv.shared._Z35group_norm_nhwc_fwd_one_pass_kernelI11Fp16IOFp32WLi512ELi112ELi448EEv26Group_norm_nhwc_fwd_params:
	.zero		1168


//--------------------- .nv.shared._Z35group_norm_nhwc_fwd_one_pass_kernelI11Fp16IOBf16WLi64ELi112ELi448EEv26Group_norm_nhwc_fwd_params --------------------------
	.section	.nv.shared._Z35group_norm_nhwc_fwd_one_pass_kernelI11Fp16IOBf16WLi64ELi112ELi448EEv26Group_norm_nhwc_fwd_params,"aw",@nobits
	.sectionflags	@""
	.align	8
.nv.shared._Z35group_norm_nhwc_fwd_one_pass_kernelI11Fp16IOBf16WLi64ELi112ELi448EEv26Group_norm_nhwc_fwd_params:
	.zero		1168


//--------------------- .nv.shared._Z35group_norm_nhwc_fwd_one_pass_kernelI11Fp16IOBf16WLi128ELi112ELi448EEv26Group_norm_nhwc_fwd_params --------------------------
	.section	.nv.shared._Z35group_norm_nhwc_fwd_one_pass_kernelI11Fp16IOBf16WLi128ELi112ELi448EEv26Group_norm_nhwc_fwd_params,"aw",@nobits
	.sectionflags	@""
	.align	8
.nv.shared._Z35group_norm_nhwc_fwd_one_pass_kernelI11Fp16IOBf16WLi128ELi112ELi448EEv26Group_norm_nhwc_fwd_params:
	.zero		1168


//--------------------- .nv.shared._Z35group_norm_nhwc_fwd_one_pass_kernelI11Fp16IOBf16WLi256ELi112ELi448EEv26Group_norm_nhwc_fwd_params --------------------------
	.section	.nv.shared._Z35group_norm_nhwc_fwd_one_pass_kernelI11Fp16IOBf16WLi256ELi112ELi448EEv26Group_norm_nhwc_fwd_params,"aw",@nobits
	.sectionflags	@""
	.align	8
.nv.shared._Z35group_norm_nhwc_fwd_one_pass_kernelI11Fp16IOBf16WLi256ELi112ELi448EEv26Group_norm_nhwc_fwd_params:
	.zero		1168


//--------------------- .nv.shared._Z35group_norm_nhwc_fwd_one_pass_kernelI11Fp16IOBf16WLi512ELi112ELi448EEv26Group_norm_nhwc_fwd_params --------------------------
	.section	.nv.shared._Z35group_norm_nhwc_fwd_one_pass_kernelI11Fp16IOBf16WLi512ELi112ELi448EEv26Group_norm_nhwc_fwd_params,"aw",@nobits
	.sectionflags	@""
	.align	8
.nv.shared._Z35group_norm_nhwc_fwd_one_pass_kernelI11Fp16IOBf16WLi512ELi112ELi448EEv26Group_norm_nhwc_fwd_params:
	.zero		1168


//--------------------- .nv.shared._Z35group_norm_nhwc_fwd_one_pass_kernelI11Fp16IOFp16WLi64ELi112ELi448EEv26Group_norm_nhwc_fwd_params --------------------------
	.section	.nv.shared._Z35group_norm_nhwc_fwd_one_pass_kernelI11Fp16IOFp16WLi64ELi112ELi448EEv26Group_norm_nhwc_fwd_params,"aw",@nobits
	.sectionflags	@""
	.align	8
.nv.shared._Z35group_norm_nhwc_fwd_one_pass_kernelI11Fp16IOFp16WLi64ELi112ELi448EEv26Group_norm_nhwc_fwd_params:
	.zero		1168


//--------------------- .nv.shared._Z35group_norm_nhwc_fwd_one_pass_kernelI11Fp16IOFp16WLi128ELi112ELi448EEv26Group_norm_nhwc_fwd_params --------------------------
	.section	.nv.shared._Z35group_norm_nhwc_fwd_one_pass_kernelI11Fp16IOFp16WLi128ELi112ELi448EEv26Group_norm_nhwc_fwd_params,"aw",@nobits
	.sectionflags	@""
	.align	8
.nv.shared._Z35group_norm_nhwc_fwd_one_pass_kernelI11Fp16IOFp16WLi128ELi112ELi448EEv26Group_norm_nhwc_fwd_params:
	.zero		1168


//--------------------- .nv.shared._Z35group_norm_nhwc_fwd_one_pass_kernelI11Fp16IOFp16WLi256ELi112ELi448EEv26Group_norm_nhwc_fwd_params --------------------------
	.section	.nv.shared._Z35group_norm_nhwc_fwd_one_pass_kernelI11Fp16IOFp16WLi256ELi112ELi448EEv26Group_norm_nhwc_fwd_params,"aw",@nobits
	.sectionflags	@""
	.align	8
.nv.shared._Z35group_norm_nhwc_fwd_one_pass_kernelI11Fp16IOFp16WLi256ELi112ELi448EEv26Group_norm_nhwc_fwd_params:
	.zero		1168


//--------------------- .nv.shared._Z35group_norm_nhwc_fwd_one_pass_kernelI11Fp16IOFp16WLi512ELi112ELi448EEv26Group_norm_nhwc_fwd_params --------------------------
	.section	.nv.shared._Z35group_norm_nhwc_fwd_one_pass_kernelI11Fp16IOFp16WLi512ELi112ELi448EEv26Group_norm_nhwc_fwd_params,"aw",@nobits
	.sectionflags	@""
	.align	8
.nv.shared._Z35group_norm_nhwc_fwd_one_pass_kernelI11Fp16IOFp16WLi512ELi112ELi448EEv26Group_norm_nhwc_fwd_params:
	.zero		1168


//--------------------- .nv.shared._Z35group_norm_nhwc_fwd_one_pass_kernelI11Fp32IOFp32WLi64ELi112ELi448EEv26Group_norm_nhwc_fwd_params --------------------------
	.section	.nv.shared._Z35group_norm_nhwc_fwd_one_pass_kernelI11Fp32IOFp32WLi64ELi112ELi448EEv26Group_norm_nhwc_fwd_params,"aw",@nobits
	.sectionflags	@""
	.align	8
.nv.shared._Z35group_norm_nhwc_fwd_one_pass_kernelI11Fp32IOFp32WLi64ELi112ELi448EEv26Group_norm_nhwc_fwd_params:
	.zero		1168


//--------------------- .nv.shared._Z35group_norm_nhwc_fwd_one_pass_kernelI11Fp32IOFp32WLi128ELi112ELi448EEv26Group_norm_nhwc_fwd_params --------------------------
	.section	.nv.shared._Z35group_norm_nhwc_fwd_one_pass_kernelI11Fp32IOFp32WLi128ELi112ELi448EEv26Group_norm_nhwc_fwd_params,"aw",@nobits
	.sectionflags	@""
	.align	8
.nv.shared._Z35group_norm_nhwc_fwd_one_pass_kernelI11Fp32IOFp32WLi128ELi112ELi448EEv26Group_norm_nhwc_fwd_params:
	.zero		1168


//--------------------- .nv.shared._Z35group_norm_nhwc_fwd_one_pass_kernelI11Fp32IOFp32WLi256ELi112ELi448EEv26Group_norm_nhwc_fwd_params --------------------------
	.section	.nv.shared._Z35group_norm_nhwc_fwd_one_pass_kernelI11Fp32IOFp32WLi256ELi112ELi448EEv26Group_norm_nhwc_fwd_params,"aw",@nobits
	.sectionflags	@""
	.align	8
.nv.shared._Z35group_norm_nhwc_fwd_one_pass_kernelI11Fp32IOFp32WLi256ELi112ELi448EEv26Group_norm_nhwc_fwd_params:
	.zero		1168


//--------------------- .nv.shared._Z35group_norm_nhwc_fwd_one_pass_kernelI11Fp32IOFp32WLi512ELi112ELi448EEv26Group_norm_nhwc_fwd_params --------------------------
	.section	.nv.shared._Z35group_norm_nhwc_fwd_one_pass_kernelI11Fp32IOFp32WLi512ELi112ELi448EEv26Group_norm_nhwc_fwd_params,"aw",@nobits
	.sectionflags	@""
	.align	8
.nv.shared._Z35group_norm_nhwc_fwd_one_pass_kernelI11Fp32IOFp32WLi512ELi112ELi448EEv26Group_norm_nhwc_fwd_params:
	.zero		1168


//--------------------- .nv.shared._Z35group_norm_nhwc_fwd_one_pass_kernelI11Fp32IOBf16WLi64ELi112ELi448EEv26Group_norm_nhwc_fwd_params --------------------------
	.section	.nv.shared._Z35group_norm_nhwc_fwd_one_pass_kernelI11Fp32IOBf16WLi64ELi112ELi448EEv26Group_norm_nhwc_fwd_params,"aw",@nobits
	.sectionflags	@""
	.align	8
.nv.shared._Z35group_norm_nhwc_fwd_one_pass_kernelI11Fp32IOBf16WLi64ELi112ELi448EEv26Group_norm_nhwc_fwd_params:
	.zero		1168


//--------------------- .nv.shared._Z35group_norm_nhwc_fwd_one_pass_kernelI11Fp32IOBf16WLi128ELi112ELi448EEv26Group_norm_nhwc_fwd_params --------------------------
	.section	.nv.shared._Z35group_norm_nhwc_fwd_one_pass_kernelI11Fp32IOBf16WLi128ELi112ELi448EEv26Group_norm_nhwc_fwd_params,"aw",@nobits
	.sectionflags	@""
	.align	8
.nv.shared._Z35group_norm_nhwc_fwd_one_pass_kernelI11Fp32IOBf16WLi128ELi112ELi448EEv26Group_norm_nhwc_fwd_params:
	.zero		1168


//--------------------- .nv.shared._Z35group_norm_nhwc_fwd_one_pass_kernelI11Fp32IOBf16WLi256ELi112ELi448EEv26Group_norm_nhwc_fwd_params --------------------------
	.section	.nv.shared._Z35group_norm_nhwc_fwd_one_pass_kernelI11Fp32IOBf16WLi256ELi112ELi448EEv26Group_norm_nhwc_fwd_params,"aw",@nobits
	.sectionflags	@""
	.align	8
.nv.shared._Z35group_norm_nhwc_fwd_one_pass_kernelI11Fp32IOBf16WLi256ELi112ELi448EEv26Group_norm_nhwc_fwd_params:
	.zero		1168


//--------------------- .nv.shared._Z35group_norm_nhwc_fwd_one_pass_kernelI11Fp32IOBf16WLi512ELi112ELi448EEv26Group_norm_nhwc_fwd_params --------------------------
	.section	.nv.shared._Z35group_norm_nhwc_fwd_one_pass_kernelI11Fp32IOBf16WLi512ELi112ELi448EEv26Group_norm_nhwc_fwd_params,"aw",@nobits
	.sectionflags	@""
	.align	8
.nv.shared._Z35group_norm_nhwc_fwd_one_pass_kernelI11Fp32IOBf16WLi512ELi112ELi448EEv26Group_norm_nhwc_fwd_params:
	.zero		1168


//--------------------- .nv.shared._Z35group_norm_nhwc_fwd_one_pass_kernelI11Fp32IOFp16WLi64ELi112ELi448EEv26Group_norm_nhwc_fwd_params --------------------------
	.section	.nv.shared._Z35group_norm_nhwc_fwd_one_pass_kernelI11Fp32IOFp16WLi64ELi112ELi448EEv26Group_norm_nhwc_fwd_params,"aw",@nobits
	.sectionflags	@""
	.align	8
.nv.shared._Z35group_norm_nhwc_fwd_one_pass_kernelI11Fp32IOFp16WLi64ELi112ELi448EEv26Group_norm_nhwc_fwd_params:
	.zero		1168


//--------------------- .nv.shared._Z35group_norm_nhwc_fwd_one_pass_kernelI11Fp32IOFp16WLi128ELi112ELi448EEv26Group_norm_nhwc_fwd_params --------------------------
	.section	.nv.shared._Z35group_norm_nhwc_fwd_one_pass_kernelI11Fp32IOFp16WLi128ELi112ELi448EEv26Group_norm_nhwc_fwd_params,"aw",@nobits
	.sectionflags	@""
	.align	8
.nv.shared._Z35group_norm_nhwc_fwd_one_pass_kernelI11Fp32IOFp16WLi128ELi112ELi448EEv26Group_norm_nhwc_fwd_params:
	.zero		1168


//--------------------- .nv.shared._Z35group_norm_nhwc_fwd_one_pass_kernelI11Fp32IOFp16WLi256ELi112ELi448EEv26Group_norm_nhwc_fwd_params --------------------------
	.section	.nv.shared._Z35group_norm_nhwc_fwd_one_pass_kernelI11Fp32IOFp16WLi256ELi112ELi448EEv26Group_norm_nhwc_fwd_params,"aw",@nobits
	.sectionflags	@""
	.align	8
.nv.shared._Z35group_norm_nhwc_fwd_one_pass_kernelI11Fp32IOFp16WLi256ELi112ELi448EEv26Group_norm_nhwc_fwd_params:
	.zero		1168


//--------------------- .nv.shared._Z35group_norm_nhwc_fwd_one_pass_kernelI11Fp32IOFp16WLi512ELi112ELi448EEv26Group_norm_nhwc_fwd_params --------------------------
	.section	.nv.shared._Z35group_norm_nhwc_fwd_one_pass_kernelI11Fp32IOFp16WLi512ELi112ELi448EEv26Group_norm_nhwc_fwd_params,"aw",@nobits
	.sectionflags	@""
	.align	8
.nv.shared._Z35group_norm_nhwc_fwd_one_pass_kernelI11Fp32IOFp16WLi512ELi112ELi448EEv26Group_norm_nhwc_fwd_params:
	.zero		1168


//--------------------- .nv.constant0._ZN3cub18CUB_300001_SM_10306detail11EmptyKernelIvEEvv --------------------------
	.section	.nv.constant0._ZN3cub18CUB_300001_SM_10306detail11EmptyKernelIvEEvv,"a",@progbits
	.sectionflags	@""
	.align	4
.nv.constant0._ZN3cub18CUB_300001_SM_10306detail11EmptyKernelIvEEvv:
	.zero		896


//--------------------- .nv.constant0._Z35group_norm_nhwc_bwd_one_pass_kernelI11Bf16IOFp32WLi64ELi112ELi448EEv26Group_norm_nhwc_bwd_params --------------------------
	.section	.nv.constant0._Z35group_norm_nhwc_bwd_one_pass_kernelI11Bf16IOFp32WLi64ELi112ELi448EEv26Group_norm_nhwc_bwd_params,"a",@progbits
	.sectionflags	@""
	.align	4
.nv.constant0._Z35group_norm_nhwc_bwd_one_pass_kernelI11Bf16IOFp32WLi64ELi112ELi448EEv26Group_norm_nhwc_bwd_params:
	.zero		1080


//--------------------- .nv.constant0._Z35group_norm_nhwc_bwd_one_pass_kernelI11Bf16IOFp32WLi128ELi112ELi448EEv26Group_norm_nhwc_bwd_params --------------------------
	.section	.nv.constant0._Z35group_norm_nhwc_bwd_one_pass_kernelI11Bf16IOFp32WLi128ELi112ELi448EEv26Group_norm_nhwc_bwd_params,"a",@progbits
	.sectionflags	@""
	.align	4
.nv.constant0._Z35group_norm_nhwc_bwd_one_pass_kernelI11Bf16IOFp32WLi128ELi112ELi448EEv26Group_norm_nhwc_bwd_params:
	.zero		1080


//--------------------- .nv.constant0._Z35group_norm_nhwc_bwd_one_pass_kernelI11Bf16IOFp32WLi256ELi112ELi448EEv26Group_norm_nhwc_bwd_params --------------------------
	.section	.nv.constant0._Z35group_norm_nhwc_bwd_one_pass_kernelI11Bf16IOFp32WLi256ELi112ELi448EEv26Group_norm_nhwc_bwd_params,"a",@progbits
	.sectionflags	@""
	.align	4
.nv.constant0._Z35group_norm_nhwc_bwd_one_pass_kernelI11Bf16IOFp32WLi256ELi112ELi448EEv26Group_norm_nhwc_bwd_params:
	.zero		1080


//--------------------- .nv.constant0._Z35group_norm_nhwc_bwd_one_pass_kernelI11Bf16IOFp32WLi512ELi112ELi448EEv26Group_norm_nhwc_bwd_params --------------------------
	.section	.nv.constant0._Z35group_norm_nhwc_bwd_one_pass_kernelI11Bf16IOFp32WLi512ELi112ELi448EEv26Group_norm_nhwc_bwd_params,"a",@progbits
	.sectionflags	@""
	.align	4
.nv.constant0._Z35group_norm_nhwc_bwd_one_pass_kernelI11Bf16IOFp32WLi512ELi112ELi448EEv26Group_norm_nhwc_bwd_params:
	.zero		1080


//--------------------- .nv.constant0._Z35group_norm_nhwc_bwd_one_pass_kernelI11Bf16IOBf16WLi64ELi112ELi448EEv26Group_norm_nhwc_bwd_params --------------------------
	.section	.nv.constant0._Z35group_norm_nhwc_bwd_one_pass_kernelI11Bf16IOBf16WLi64ELi112ELi448EEv26Group_norm_nhwc_bwd_params,"a",@progbits
	.sectionflags	@""
	.align	4
.nv.constant0._Z35group_norm_nhwc_bwd_one_pass_kernelI11Bf16IOBf16WLi64ELi112ELi448EEv26Group_norm_nhwc_bwd_params:
	.zero		1080


//--------------------- .nv.constant0._Z35group_norm_nhwc_bwd_one_pass_kernelI11Bf16IOBf16WLi128ELi112ELi448EEv26Group_norm_nhwc_bwd_params --------------------------
	.section	.nv.constant0._Z35group_norm_nhwc_bwd_one_pass_kernelI11Bf16IOBf16WLi128ELi112ELi448EEv26Group_norm_nhwc_bwd_params,"a",@progbits
	.sectionflags	@""
	.align	4
.nv.constant0._Z35group_norm_nhwc_bwd_one_pass_kernelI11Bf16IOBf16WLi128ELi112ELi448EEv26Group_norm_nhwc_bwd_params:
	.zero		1080


//--------------------- .nv.constant0._Z35group_norm_nhwc_bwd_one_pass_kernelI11Bf16IOBf16WLi256ELi112ELi448EEv26Group_norm_nhwc_bwd_params --------------------------
	.section	.nv.constant0._Z35group_norm_nhwc_bwd_one_pass_kernelI11Bf16IOBf16WLi256ELi112ELi448EEv26Group_norm_nhwc_bwd_params,"a",@progbits
	.sectionflags	@""
	.align	4
.nv.constant0._Z35group_norm_nhwc_bwd_one_pass_kernelI11Bf16IOBf16WLi256ELi112ELi448EEv26Group_norm_nhwc_bwd_params:
	.zero		1080


//--------------------- .nv.constant0._Z35group_norm_nhwc_bwd_one_pass_kernelI11Bf16IOBf16WLi512ELi112ELi448EEv26Group_norm_nhwc_bwd_params --------------------------
	.section	.nv.constant0._Z35group_norm_nhwc_bwd_one_pass_kernelI11Bf16IOBf16WLi512ELi112ELi448EEv26Group_norm_nhwc_bwd_params,"a",@progbits
	.sectionflags	@""
	.align	4
.nv.constant0._Z35group_norm_nhwc_bwd_one_pass_kernelI11Bf16IOBf16WLi512ELi112ELi448EEv26Group_norm_nhwc_bwd_params:
	.zero		1080


//--------------------- .nv.constant0._Z35group_norm_nhwc_bwd_one_pass_kernelI11Bf16IOFp16WLi64ELi112ELi448EEv26Group_norm_nhwc_bwd_params --------------------------
	.section	.nv.constant0._Z35group_norm_nhwc_bwd_one_pass_kernelI11Bf16IOFp16WLi64ELi112ELi448EEv26Group_norm_nhwc_bwd_params,"a",@progbits
	.sectionflags	@""
	.align	4
.nv.constant0._Z35group_norm_nhwc_bwd_one_pass_kernelI11Bf16IOFp16WLi64ELi112ELi448EEv26Group_norm_nhwc_bwd_params:
	.zero		1080


//--------------------- .nv.constant0._Z35group_norm_nhwc_bwd_one_pass_kernelI11Bf16IOFp16WLi128ELi112ELi448EEv26Group_norm_nhwc_bwd_params --------------------------
	.section	.nv.constant0._Z35group_norm_nhwc_bwd_one_pass_kernelI11Bf16IOFp16WLi128ELi112ELi448EEv26Group_norm_nhwc_bwd_params,"a",@progbits
	.sectionflags	@""
	.align	4
.nv.constant0._Z35group_norm_nhwc_bwd_one_pass_kernelI11Bf16IOFp16WLi128ELi112ELi448EEv26Group_norm_nhwc_bwd_params:
	.zero		1080


//--------------------- .nv.constant0._Z35group_norm_nhwc_bwd_one_pass_kernelI11Bf16IOFp16WLi256ELi112ELi448EEv26Group_norm_nhwc_bwd_params --------------------------
	.section	.nv.constant0._Z35group_norm_nhwc_bwd_one_pass_kernelI11Bf16IOFp16WLi256ELi112ELi448EEv26Group_norm_nhwc_bwd_params,"a",@progbits
	.sectionflags	@""
	.align	4
.nv.constant0._Z35group_norm_nhwc_bwd_one_pass_kernelI11Bf16IOFp16WLi256ELi112ELi448EEv26Group_norm_nhwc_bwd_params:
	.zero		1080


//--------------------- .nv.constant0._Z35group_norm_nhwc_bwd_one_pass_kernelI11Bf16IOFp16WLi512ELi112ELi448EEv26Group_norm_nhwc_bwd_params --------------------------
	.section	.nv.constant0._Z35group_norm_nhwc_bwd_one_pass_kernelI11Bf16IOFp16WLi512ELi112ELi448EEv26Group_norm_nhwc_bwd_params,"a",@progbits
	.sectionflags	@""
	.align	4
.nv.constant0._Z35group_norm_nhwc_bwd_one_pass_kernelI11Bf16IOFp16WLi512ELi112ELi448EEv26Group_norm_nhwc_bwd_params:
	.zero		1080


//--------------------- .nv.constant0._Z35group_norm_nhwc_bwd_one_pass_kernelI11Fp16IOFp32WLi64ELi112ELi448EEv26Group_norm_nhwc_bwd_params --------------------------
	.section	.nv.constant0._Z35group_norm_nhwc_bwd_one_pass_kernelI11Fp16IOFp32WLi64ELi112ELi448EEv26Group_norm_nhwc_bwd_params,"a",@progbits
	.sectionflags	@""
	.align	4
.nv.constant0._Z35group_norm_nhwc_bwd_one_pass_kernelI11Fp16IOFp32WLi64ELi112ELi448EEv26Group_norm_nhwc_bwd_params:
	.zero		1080


//--------------------- .nv.constant0._Z35group_norm_nhwc_bwd_one_pass_kernelI11Fp16IOFp32WLi128ELi112ELi448EEv26Group_norm_nhwc_bwd_params --------------------------
	.section	.nv.constant0._Z35group_norm_nhwc_bwd_one_pass_kernelI11Fp16IOFp32WLi128ELi112ELi448EEv26Group_norm_nhwc_bwd_params,"a",@progbits
	.sectionflags	@""
	.align	4
.nv.constant0._Z35group_norm_nhwc_bwd_one_pass_kernelI11Fp16IOFp32WLi128ELi112ELi448EEv26Group_norm_nhwc_bwd_params:
	.zero		1080


//--------------------- .nv.constant0._Z35group_norm_nhwc_bwd_one_pass_kernelI11Fp16IOFp32WLi256ELi112ELi448EEv26Group_norm_nhwc_bwd_params --------------------------
	.section	.nv.constant0._Z35group_norm_nhwc_bwd_one_pass_kernelI11Fp16IOFp32WLi256ELi112ELi448EEv26Group_norm_nhwc_bwd_params,"a",@progbits
	.sectionflags	@""
	.align	4
.nv.constant0._Z35group_norm_nhwc_bwd_one_pass_kernelI11Fp16IOFp32WLi256ELi112ELi448EEv26Group_norm_nhwc_bwd_params:
	.zero		1080


//--------------------- .nv.constant0._Z35group_norm_nhwc_bwd_one_pass_kernelI11Fp16IOFp32WLi512ELi112ELi448EEv26Group_norm_nhwc_bwd_params --------------------------
	.section	.nv.constant0._Z35group_norm_nhwc_bwd_one_pass_kernelI11Fp16IOFp32WLi512ELi112ELi448EEv26Group_norm_nhwc_bwd_params,"a",@progbits
	.sectionflags	@""
	.align	4
.nv.constant0._Z35group_norm_nhwc_bwd_one_pass_kernelI11Fp16IOFp32WLi512ELi112ELi448EEv26Group_norm_nhwc_bwd_params:
	.zero		1080


//--------------------- .nv.constant0._Z35group_norm_nhwc_bwd_one_pass_kernelI11Fp16IOBf16WLi64ELi112ELi448EEv26Group_norm_nhwc_bwd_params --------------------------
	.section	.nv.constant0._Z35group_norm_nhwc_bwd_one_pass_kernelI11Fp16IOBf16WLi64ELi112ELi448EEv26Group_norm_nhwc_bwd_params,"a",@progbits
	.sectionflags	@""
	.align	4
.nv.constant0._Z35group_norm_nhwc_bwd_one_pass_kernelI11Fp16IOBf16WLi64ELi112ELi448EEv26Group_norm_nhwc_bwd_params:
	.zero		1080


//--------------------- .nv.constant0._Z35group_norm_nhwc_bwd_one_pass_kernelI11Fp16IOBf16WLi128ELi112ELi448EEv26Group_norm_nhwc_bwd_params --------------------------
	.section	.nv.constant0._Z35group_norm_nhwc_bwd_one_pass_kernelI11Fp16IOBf16WLi128ELi112ELi448EEv26Group_norm_nhwc_bwd_params,"a",@progbits
	.sectionflags	@""
	.align	4
.nv.constant0._Z35group_norm_nhwc_bwd_one_pass_kernelI11Fp16IOBf16WLi128ELi112ELi448EEv26Group_norm_nhwc_bwd_params:
	.zero		1080


//--------------------- .nv.constant0._Z35group_norm_nhwc_bwd_one_pass_kernelI11Fp16IOBf16WLi256ELi112ELi448EEv26Group_norm_nhwc_bwd_params --------------------------
	.section	.nv.constant0._Z35group_norm_nhwc_bwd_one_pass_kernelI11Fp16IOBf16WLi256ELi112ELi448EEv26Group_norm_nhwc_bwd_params,"a",@progbits
	.sectionflags	@""
	.align	4
.nv.constant0._Z35group_norm_nhwc_bwd_one_pass_kernelI11Fp16IOBf16WLi256ELi112ELi448EEv26Group_norm_nhwc_bwd_params:
	.zero		1080


//--------------------- .nv.constant0._Z35group_norm_nhwc_bwd_one_pass_kernelI11Fp16IOBf16WLi512ELi112ELi448EEv26Group_norm_nhwc_bwd_params --------------------------
	.section	.nv.constant0._Z35group_norm_nhwc_bwd_one_pass_kernelI11Fp16IOBf16WLi512ELi112ELi448EEv26Group_norm_nhwc_bwd_params,"a",@progbits
	.sectionflags	@""
	.align	4
.nv.constant0._Z35group_norm_nhwc_bwd_one_pass_kernelI11Fp16IOBf16WLi512ELi112ELi448EEv26Group_norm_nhwc_bwd_params:
	.zero		1080


//--------------------- .nv.constant0._Z35group_norm_nhwc_bwd_one_pass_kernelI11Fp16IOFp16WLi64ELi112ELi448EEv26Group_norm_nhwc_bwd_params --------------------------
	.section	.nv.constant0._Z35group_norm_nhwc_bwd_one_pass_kernelI11Fp16IOFp16WLi64ELi112ELi448EEv26Group_norm_nhwc_bwd_params,"a",@progbits
	.sectionflags	@""
	.align	4
.nv.constant0._Z35group_norm_nhwc_bwd_one_pass_kernelI11Fp16IOFp16WLi64ELi112ELi448EEv26Group_norm_nhwc_bwd_params:
	.zero		1080


//--------------------- .nv.constant0._Z35group_norm_nhwc_bwd_one_pass_kernelI11Fp16IOFp16WLi128ELi112ELi448EEv26Group_norm_nhwc_bwd_params --------------------------
	.section	.nv.constant0._Z35group_norm_nhwc_bwd_one_pass_kernelI11Fp16IOFp16WLi128ELi112ELi448EEv26Group_norm_nhwc_bwd_params,"a",@progbits
	.sectionflags	@""
	.align	4
.nv.constant0._Z35group_norm_nhwc_bwd_one_pass_kernelI11Fp16IOFp16WLi128ELi112ELi448EEv26Group_norm_nhwc_bwd_params:
	.zero		1080


//--------------------- .nv.constant0._Z35group_norm_nhwc_bwd_one_pass_kernelI11Fp16IOFp16WLi256ELi112ELi448EEv26Group_norm_nhwc_bwd_params --------------------------
	.section	.nv.constant0._Z35group_norm_nhwc_bwd_one_pass_kernelI11Fp16IOFp16WLi256ELi112ELi448EEv26Group_norm_nhwc_bwd_params,"a",@progbits
	.sectionflags	@""
	.align	4
.nv.constant0._Z35group_norm_nhwc_bwd_one_pass_kernelI11Fp16IOFp16WLi256ELi112ELi448EEv26Group_norm_nhwc_bwd_params:
	.zero		1080


//--------------------- .nv.constant0._Z35group_norm_nhwc_bwd_one_pass_kernelI11Fp16IOFp16WLi512ELi112ELi448EEv26Group_norm_nhwc_bwd_params --------------------------
	.section	.nv.constant0._Z35group_norm_nhwc_bwd_one_pass_kernelI11Fp16IOFp16WLi512ELi112ELi448EEv26Group_norm_nhwc_bwd_params,"a",@progbits
	.sectionflags	@""
	.align	4
.nv.constant0._Z35group_norm_nhwc_bwd_one_pass_kernelI11Fp16IOFp16WLi512ELi112ELi448EEv26Group_norm_nhwc_bwd_params:
	.zero		1080


//--------------------- .nv.constant0._Z35group_norm_nhwc_bwd_one_pass_kernelI11Fp32IOFp32WLi64ELi112ELi448EEv26Group_norm_nhwc_bwd_params --------------------------
	.section	.nv.constant0._Z35group_norm_nhwc_bwd_one_pass_kernelI11Fp32IOFp32WLi64ELi112ELi448EEv26Group_norm_nhwc_bwd_params,"a",@progbits
	.sectionflags	@""
	.align	4
.nv.constant0._Z35group_norm_nhwc_bwd_one_pass_kernelI11Fp32IOFp32WLi64ELi112ELi448EEv26Group_norm_nhwc_bwd_params:
	.zero		1080


//--------------------- .nv.constant0._Z35group_norm_nhwc_bwd_one_pass_kernelI11Fp32IOFp32WLi128ELi112ELi448EEv26Group_norm_nhwc_bwd_params --------------------------
	.section	.nv.constant0._Z35group_norm_nhwc_bwd_one_pass_kernelI11Fp32IOFp32WLi128ELi112ELi448EEv26Group_norm_nhwc_bwd_params,"a",@progbits
	.sectionflags	@""
	.align	4
.nv.constant0._Z35group_norm_nhwc_bwd_one_pass_kernelI11Fp32IOFp32WLi128ELi112ELi448EEv26Group_norm_nhwc_bwd_params:
	.zero		1080


//--------------------- .nv.constant0._Z35group_norm_nhwc_bwd_one_pass_kernelI11Fp32IOFp32WLi256ELi112ELi448EEv26Group_norm_nhwc_bwd_params --------------------------
	.section	.nv.constant0._Z35group_norm_nhwc_bwd_one_pass_kernelI11Fp32IOFp32WLi256ELi112ELi448EEv26Group_norm_nhwc_bwd_params,"a",@progbits
	.sectionflags	@""
	.align	4
.nv.constant0._Z35group_norm_nhwc_bwd_one_pass_kernelI11Fp32IOFp32WLi256ELi112ELi448EEv26Group_norm_nhwc_bwd_params:
	.zero		1080


//--------------------- .nv.constant0._Z35group_norm_nhwc_bwd_one_pass_kernelI11Fp32IOFp32WLi512ELi112ELi448EEv26Group_norm_nhwc_bwd_params --------------------------
	.section	.nv.constant0._Z35group_norm_nhwc_bwd_one_pass_kernelI11Fp32IOFp32WLi512ELi112ELi448EEv26Group_norm_nhwc_bwd_params,"a",@progbits
	.sectionflags	@""
	.align	4
.nv.constant0._Z35group_norm_nhwc_bwd_one_pass_kernelI11Fp32IOFp32WLi512ELi112ELi448EEv26Group_norm_nhwc_bwd_params:
	.zero		1080


//--------------------- .nv.constant0._Z35group_norm_nhwc_bwd_one_pass_kernelI11Fp32IOBf16WLi64ELi112ELi448EEv26Group_norm_nhwc_bwd_params --------------------------
	.section	.nv.constant0._Z35group_norm_nhwc_bwd_one_pass_kernelI11Fp32IOBf16WLi64ELi112ELi448EEv26Group_norm_nhwc_bwd_params,"a",@progbits
	.sectionflags	@""
	.align	4
.nv.constant0._Z35group_norm_nhwc_bwd_one_pass_kernelI11Fp32IOBf16WLi64ELi112ELi448EEv26Group_norm_nhwc_bwd_params:
	.zero		1080


//--------------------- .nv.constant0._Z35group_norm_nhwc_bwd_one_pass_kernelI11Fp32IOBf16WLi128ELi112ELi448EEv26Group_norm_nhwc_bwd_params --------------------------
	.section	.nv.constant0._Z35group_norm_nhwc_bwd_one_pass_kernelI11Fp32IOBf16WLi128ELi112ELi448EEv26Group_norm_nhwc_bwd_params,"a",@progbits
	.sectionflags	@""
	.align	4
.nv.constant0._Z35group_norm_nhwc_bwd_one_pass_kernelI11Fp32IOBf16WLi128ELi112ELi448EEv26Group_norm_nhwc_bwd_params:
	.zero		1080


//--------------------- .nv.constant0._Z35group_norm_nhwc_bwd_one_pass_kernelI11Fp32IOBf16WLi256ELi112ELi448EEv26Group_norm_nhwc_bwd_params --------------------------
	.section	.nv.constant0._Z35group_norm_nhwc_bwd_one_pass_kernelI11Fp32IOBf16WLi256ELi112ELi448EEv26Group_norm_nhwc_bwd_params,"a",@progbits
	.sectionflags	@""
	.align	4
.nv.constant0._Z35group_norm_nhwc_bwd_one_pass_kernelI11Fp32IOBf16WLi256ELi112ELi448EEv26Group_norm_nhwc_bwd_params:
	.zero		1080


//--------------------- .nv.constant0._Z35group_norm_nhwc_bwd_one_pass_kernelI11Fp32IOBf16WLi512ELi112ELi448EEv26Group_norm_nhwc_bwd_params --------------------------
	.section	.nv.constant0._Z35group_norm_nhwc_bwd_one_pass_kernelI11Fp32IOBf16WLi512ELi112ELi448EEv26Group_norm_nhwc_bwd_params,"a",@progbits
	.sectionflags	@""
	.align	4
.nv.constant0._Z35group_norm_nhwc_bwd_one_pass_kernelI11Fp32IOBf16WLi512ELi112ELi448EEv26Group_norm_nhwc_bwd_params:
	.zero		1080


//--------------------- .nv.constant0._Z35group_norm_nhwc_bwd_one_pass_kernelI11Fp32IOFp16WLi64ELi112ELi448EEv26Group_norm_nhwc_bwd_params --------------------------
	.section	.nv.constant0._Z35group_norm_nhwc_bwd_one_pass_kernelI11Fp32IOFp16WLi64ELi112ELi448EEv26Group_norm_nhwc_bwd_params,"a",@progbits
	.sectionflags	@""
	.align	4
.nv.constant0._Z35group_norm_nhwc_bwd_one_pass_kernelI11Fp32IOFp16WLi64ELi112ELi448EEv26Group_norm_nhwc_bwd_params:
	.zero		1080


//--------------------- .nv.constant0._Z35group_norm_nhwc_bwd_one_pass_kernelI11Fp32IOFp16WLi128ELi112ELi448EEv26Group_norm_nhwc_bwd_params --------------------------
	.section	.nv.constant0._Z35group_norm_nhwc_bwd_one_pass_kernelI11Fp32IOFp16WLi128ELi112ELi448EEv26Group_norm_nhwc_bwd_params,"a",@progbits
	.sectionflags	@""
	.align	4
.nv.constant0._Z35group_norm_nhwc_bwd_one_pass_kernelI11Fp32IOFp16WLi128ELi112ELi448EEv26Group_norm_nhwc_bwd_params:
	.zero		1080


//--------------------- .nv.constant0._Z35group_norm_nhwc_bwd_one_pass_kernelI11Fp32IOFp16WLi256ELi112ELi448EEv26Group_norm_nhwc_bwd_params --------------------------
	.section	.nv.constant0._Z35group_norm_nhwc_bwd_one_pass_kernelI11Fp32IOFp16WLi256ELi112ELi448EEv26Group_norm_nhwc_bwd_params,"a",@progbits
	.sectionflags	@""
	.align	4
.nv.constant0._Z35group_norm_nhwc_bwd_one_pass_kernelI11Fp32IOFp16WLi256ELi112ELi448EEv26Group_norm_nhwc_bwd_params:
	.zero		1080


//--------------------- .nv.constant0._Z35group_norm_nhwc_bwd_one_pass_kernelI11Fp32IOFp16WLi512ELi112ELi448EEv26Group_norm_nhwc_bwd_params --------------------------
	.section	.nv.constant0._Z35group_norm_nhwc_bwd_one_pass_kernelI11Fp32IOFp16WLi512ELi112ELi448EEv26Group_norm_nhwc_bwd_params,"a",@progbits
	.sectionflags	@""
	.align	4
.nv.constant0._Z35group_norm_nhwc_bwd_one_pass_kernelI11Fp32IOFp16WLi512ELi112ELi448EEv26Group_norm_nhwc_bwd_params:
	.zero		1080


//--------------------- .nv.constant0._Z35group_norm_nhwc_fwd_one_pass_kernelI11Bf16IOFp32WLi64ELi112ELi448EEv26Group_norm_nhwc_fwd_params --------------------------
	.section	.nv.constant0._Z35group_norm_nhwc_fwd_one_pass_kernelI11Bf16IOFp32WLi64ELi112ELi448EEv26Group_norm_nhwc_fwd_params,"a",@progbits
	.sectionflags	@""
	.align	4
.nv.constant0._Z35group_norm_nhwc_fwd_one_pass_kernelI11Bf16IOFp32WLi64ELi112ELi448EEv26Group_norm_nhwc_fwd_params:
	.zero		1056


//--------------------- .nv.constant0._Z35group_norm_nhwc_fwd_one_pass_kernelI11Bf16IOFp32WLi128ELi112ELi448EEv26Group_norm_nhwc_fwd_params --------------------------
	.section	.nv.constant0._Z35group_norm_nhwc_fwd_one_pass_kernelI11Bf16IOFp32WLi128ELi112ELi448EEv26Group_norm_nhwc_fwd_params,"a",@progbits
	.sectionflags	@""
	.align	4
.nv.constant0._Z35group_norm_nhwc_fwd_one_pass_kernelI11Bf16IOFp32WLi128ELi112ELi448EEv26Group_norm_nhwc_fwd_params:
	.zero		1056


//--------------------- .nv.constant0._Z35group_norm_nhwc_fwd_one_pass_kernelI11Bf16IOFp32WLi256ELi112ELi448EEv26Group_norm_nhwc_fwd_params --------------------------
	.section	.nv.constant0._Z35group_norm_nhwc_fwd_one_pass_kernelI11Bf16IOFp32WLi256ELi112ELi448EEv26Group_norm_nhwc_fwd_params,"a",@progbits
	.sectionflags	@""
	.align	4
.nv.constant0._Z35group_norm_nhwc_fwd_one_pass_kernelI11Bf16IOFp32WLi256ELi112ELi448EEv26Group_norm_nhwc_fwd_params:
	.zero		1056


//--------------------- .nv.constant0._Z35group_norm_nhwc_fwd_one_pass_kernelI11Bf16IOFp32WLi512ELi112ELi448EEv26Group_norm_nhwc_fwd_params --------------------------
	.section	.nv.constant0._Z35group_norm_nhwc_fwd_one_pass_kernelI11Bf16IOFp32WLi512ELi112ELi448EEv26Group_norm_nhwc_fwd_params,"a",@progbits
	.sectionflags	@""
	.align	4
.nv.constant0._Z35group_norm_nhwc_fwd_one_pass_kernelI11Bf16IOFp32WLi512ELi112ELi448EEv26Group_norm_nhwc_fwd_params:
	.zero		1056


//--------------------- .nv.constant0._Z35group_norm_nhwc_fwd_one_pass_kernelI11Bf16IOBf16WLi64ELi112ELi448EEv26Group_norm_nhwc_fwd_params --------------------------
	.section	.nv.constant0._Z35group_norm_nhwc_fwd_one_pass_kernelI11Bf16IOBf16WLi64ELi112ELi448EEv26Group_norm_nhwc_fwd_params,"a",@progbits
	.sectionflags	@""
	.align	4
.nv.constant0._Z35group_norm_nhwc_fwd_one_pass_kernelI11Bf16IOBf16WLi64ELi112ELi448EEv26Group_norm_nhwc_fwd_params:
	.zero		1056


//--------------------- .nv.constant0._Z35group_norm_nhwc_fwd_one_pass_kernelI11Bf16IOBf16WLi128ELi112ELi448EEv26Group_norm_nhwc_fwd_params --------------------------
	.section	.nv.constant0._Z35group_norm_nhwc_fwd_one_pass_kernelI11Bf16IOBf16WLi128ELi112ELi448EEv26Group_norm_nhwc_fwd_params,"a",@progbits
	.sectionflags	@""
	.align	4
.nv.constant0._Z35group_norm_nhwc_fwd_one_pass_kernelI11Bf16IOBf16WLi128ELi112ELi448EEv26Group_norm_nhwc_fwd_params:
	.zero		1056


//--------------------- .nv.constant0._Z35group_norm_nhwc_fwd_one_pass_kernelI11Bf16IOBf16WLi256ELi112ELi448EEv26Group_norm_nhwc_fwd_params --------------------------
	.section	.nv.constant0._Z35group_norm_nhwc_fwd_one_pass_kernelI11Bf16IOBf16WLi256ELi112ELi448EEv26Group_norm_nhwc_fwd_params,"a",@progbits
	.sectionflags	@""
	.align	4
.nv.constant0._Z35group_norm_nhwc_fwd_one_pass_kernelI11Bf16IOBf16WLi256ELi112ELi448EEv26Group_norm_nhwc_fwd_params:
	.zero		1056


//--------------------- .nv.constant0._Z35group_norm_nhwc_fwd_one_pass_kernelI11Bf16IOBf16WLi512ELi112ELi448EEv26Group_norm_nhwc_fwd_params --------------------------
	.section	.nv.constant0._Z35group_norm_nhwc_fwd_one_pass_kernelI11Bf16IOBf16WLi512ELi112ELi448EEv26Group_norm_nhwc_fwd_params,"a",@progbits
	.sectionflags	@""
	.align	4
.nv.constant0._Z35group_norm_nhwc_fwd_one_pass_kernelI11Bf16IOBf16WLi512ELi112ELi448EEv26Group_norm_nhwc_fwd_params:
	.zero		1056


//--------------------- .nv.constant0._Z35group_norm_nhwc_fwd_one_pass_kernelI11Bf16IOFp16WLi64ELi112ELi448EEv26Group_norm_nhwc_fwd_params --------------------------
	.section	.nv.constant0._Z35group_norm_nhwc_fwd_one_pass_kernelI11Bf16IOFp16WLi64ELi112ELi448EEv26Group_norm_nhwc_fwd_params,"a",@progbits
	.sectionflags	@""
	.align	4
.nv.constant0._Z35group_norm_nhwc_fwd_one_pass_kernelI11Bf16IOFp16WLi64ELi112ELi448EEv26Group_norm_nhwc_fwd_params:
	.zero		1056


//--------------------- .nv.constant0._Z35group_norm_nhwc_fwd_one_pass_kernelI11Bf16IOFp16WLi128ELi112ELi448EEv26Group_norm_nhwc_fwd_params --------------------------
	.section	.nv.constant0._Z35group_norm_nhwc_fwd_one_pass_kernelI11Bf16IOFp16WLi128ELi112ELi448EEv26Group_norm_nhwc_fwd_params,"a",@progbits
	.sectionflags	@""
	.align	4
.nv.constant0._Z35group_norm_nhwc_fwd_one_pass_kernelI11Bf16IOFp16WLi128ELi112ELi448EEv26Group_norm_nhwc_fwd_params:
	.zero		1056


//--------------------- .nv.constant0._Z35group_norm_nhwc_fwd_one_pass_kernelI11Bf16IOFp16WLi256ELi112ELi448EEv26Group_norm_nhwc_fwd_params --------------------------
	.section	.nv.constant0._Z35group_norm_nhwc_fwd_one_pass_kernelI11Bf16IOFp16WLi256ELi112ELi448EEv26Group_norm_nhwc_fwd_params,"a",@progbits
	.sectionflags	@""
	.align	4
.nv.constant0._Z35group_norm_nhwc_fwd_one_pass_kernelI11Bf16IOFp16WLi256ELi112ELi448EEv26Group_norm_nhwc_fwd_params:
	.zero		1056


//--------------------- .nv.constant0._Z35group_norm_nhwc_fwd_one_pass_kernelI11Bf16IOFp16WLi512ELi112ELi448EEv26Group_norm_nhwc_fwd_params --------------------------
	.section	.nv.constant0._Z35group_norm_nhwc_fwd_one_pass_kernelI11Bf16IOFp16WLi512ELi112ELi448EEv26Group_norm_nhwc_fwd_params,"a",@progbits
	.sectionflags	@""
	.align	4
.nv.constant0._Z35group_norm_nhwc_fwd_one_pass_kernelI11Bf16IOFp16WLi512ELi112ELi448EEv26Group_norm_nhwc_fwd_params:
	.zero		1056


//--------------------- .nv.constant0._Z35group_norm_nhwc_fwd_one_pass_kernelI11Fp16IOFp32WLi64ELi112ELi448EEv26Group_norm_nhwc_fwd_params --------------------------
	.section	.nv.constant0._Z35group_norm_nhwc_fwd_one_pass_kernelI11Fp16IOFp32WLi64ELi112ELi448EEv26Group_norm_nhwc_fwd_params,"a",@progbits
	.sectionflags	@""
	.align	4
.nv.constant0._Z35group_norm_nhwc_fwd_one_pass_kernelI11Fp16IOFp32WLi64ELi112ELi448EEv26Group_norm_nhwc_fwd_params:
	.zero		1056


//--------------------- .nv.constant0._Z35group_norm_nhwc_fwd_one_pass_kernelI11Fp16IOFp32WLi128ELi112ELi448EEv26Group_norm_nhwc_fwd_params --------------------------
	.section	.nv.constant0._Z35group_norm_nhwc_fwd_one_pass_kernelI11Fp16IOFp32WLi128ELi112ELi448EEv26Group_norm_nhwc_fwd_params,"a",@progbits
	.sectionflags	@""
	.align	4
.nv.constant0._Z35group_norm_nhwc_fwd_one_pass_kernelI11Fp16IOFp32WLi128ELi112ELi448EEv26Group_norm_nhwc_fwd_params:
	.zero		1056


//--------------------- .nv.constant0._Z35group_norm_nhwc_fwd_one_pass_kernelI11Fp16IOFp32WLi256ELi112ELi448EEv26Group_norm_nhwc_fwd_params --------------------------
	.section	.nv.constant0._Z35group_norm_nhwc_fwd_one_pass_kernelI11Fp16IOFp32WLi256ELi112ELi448EEv26Group_norm_nhwc_fwd_params,"a",@progbits
	.sectionflags	@""
	.align	4
.nv.constant0._Z35group_norm_nhwc_fwd_one_pass_kernelI11Fp16IOFp32WLi256ELi112ELi448EEv26Group_norm_nhwc_fwd_params:
	.zero		1056


//--------------------- .nv.constant0._Z35group_norm_nhwc_fwd_one_pass_kernelI11Fp16IOFp32WLi512ELi112ELi448EEv26Group_norm_nhwc_fwd_params --------------------------
	.section	.nv.constant0._Z35group_norm_nhwc_fwd_one_pass_kernelI11Fp16IOFp32WLi512ELi112ELi448EEv26Group_norm_nhwc_fwd_params,"a",@progbits
	.sectionflags	@""
	.align	4
.nv.constant0._Z35group_norm_nhwc_fwd_one_pass_kernelI11Fp16IOFp32WLi512ELi112ELi448EEv26Group_norm_nhwc_fwd_params:
	.zero		1056


//--------------------- .nv.constant0._Z35group_norm_nhwc_fwd_one_pass_kernelI11Fp16IOBf16WLi64ELi112ELi448EEv26Group_norm_nhwc_fwd_params --------------------------
	.section	.nv.constant0._Z35group_norm_nhwc_fwd_one_pass_kernelI11Fp16IOBf16WLi64ELi112ELi448EEv26Group_norm_nhwc_fwd_params,"a",@progbits
	.sectionflags	@""
	.align	4
.nv.constant0._Z35group_norm_nhwc_fwd_one_pass_kernelI11Fp16IOBf16WLi64ELi112ELi448EEv26Group_norm_nhwc_fwd_params:
	.zero		1056


//--------------------- .nv.constant0._Z35group_norm_nhwc_fwd_one_pass_kernelI11Fp16IOBf16WLi128ELi112ELi448EEv26Group_norm_nhwc_fwd_params --------------------------
	.section	.nv.constant0._Z35group_norm_nhwc_fwd_one_pass_kernelI11Fp16IOBf16WLi128ELi112ELi448EEv26Group_norm_nhwc_fwd_params,"a",@progbits
	.sectionflags	@""
	.align	4
.nv.constant0._Z35group_norm_nhwc_fwd_one_pass_kernelI11Fp16IOBf16WLi128ELi112ELi448EEv26Group_norm_nhwc_fwd_params:
	.zero		1056


//--------------------- .nv.constant0._Z35group_norm_nhwc_fwd_one_pass_kernelI11Fp16IOBf16WLi256ELi112ELi448EEv26Group_norm_nhwc_fwd_params --------------------------
	.section	.nv.constant0._Z35group_norm_nhwc_fwd_one_pass_kernelI11Fp16IOBf16WLi256ELi112ELi448EEv26Group_norm_nhwc_fwd_params,"a",@progbits
	.sectionflags	@""
	.align	4
.nv.constant0._Z35group_norm_nhwc_fwd_one_pass_kernelI11Fp16IOBf16WLi256ELi112ELi448EEv26Group_norm_nhwc_fwd_params:
	.zero		1056


//--------------------- .nv.constant0._Z35group_norm_nhwc_fwd_one_pass_kernelI11Fp16IOBf16WLi512ELi112ELi448EEv26Group_norm_nhwc_fwd_params --------------------------
	.section	.nv.constant0._Z35group_norm_nhwc_fwd_one_pass_kernelI11Fp16IOBf16WLi512ELi112ELi448EEv26Group_norm_nhwc_fwd_params,"a",@progbits
	.sectionflags	@""
	.align	4
.nv.constant0._Z35group_norm_nhwc_fwd_one_pass_kernelI11Fp16IOBf16WLi512ELi112ELi448EEv26Group_norm_nhwc_fwd_params:
	.zero		1056


//--------------------- .nv.constant0._Z35group_norm_nhwc_fwd_one_pass_kernelI11Fp16IOFp16WLi64ELi112ELi448EEv26Group_norm_nhwc_fwd_params --------------------------
	.section	.nv.constant0._Z35group_norm_nhwc_fwd_one_pass_kernelI11Fp16IOFp16WLi64ELi112ELi448EEv26Group_norm_nhwc_fwd_params,"a",@progbits
	.sectionflags	@""
	.align	4
.nv.constant0._Z35group_norm_nhwc_fwd_one_pass_kernelI11Fp16IOFp16WLi64ELi112ELi448EEv26Group_norm_nhwc_fwd_params:
	.zero		1056


//--------------------- .nv.constant0._Z35group_norm_nhwc_fwd_one_pass_kernelI11Fp16IOFp16WLi128ELi112ELi448EEv26Group_norm_nhwc_fwd_params --------------------------
	.section	.nv.constant0._Z35group_norm_nhwc_fwd_one_pass_kernelI11Fp16IOFp16WLi128ELi112ELi448EEv26Group_norm_nhwc_fwd_params,"a",@progbits
	.sectionflags	@""
	.align	4
.nv.constant0._Z35group_norm_nhwc_fwd_one_pass_kernelI11Fp16IOFp16WLi128ELi112ELi448EEv26Group_norm_nhwc_fwd_params:
	.zero		1056


//--------------------- .nv.constant0._Z35group_norm_nhwc_fwd_one_pass_kernelI11Fp16IOFp16WLi256ELi112ELi448EEv26Group_norm_nhwc_fwd_params --------------------------
	.section	.nv.constant0._Z35group_norm_nhwc_fwd_one_pass_kernelI11Fp16IOFp16WLi256ELi112ELi448EEv26Group_norm_nhwc_fwd_params,"a",@progbits
	.sectionflags	@""
	.align	4
.nv.constant0._Z35group_norm_nhwc_fwd_one_pass_kernelI11Fp16IOFp16WLi256ELi112ELi448EEv26Group_norm_nhwc_fwd_params:
	.zero		1056


//--------------------- .nv.constant0._Z35group_norm_nhwc_fwd_one_pass_kernelI11Fp16IOFp16WLi512ELi112ELi448EEv26Group_norm_nhwc_fwd_params --------------------------
	.section	.nv.constant0._Z35group_norm_nhwc_fwd_one_pass_kernelI11Fp16IOFp16WLi512ELi112ELi448EEv26Group_norm_nhwc_fwd_params,"a",@progbits
	.sectionflags	@""
	.align	4
.nv.constant0._Z35group_norm_nhwc_fwd_one_pass_kernelI11Fp16IOFp16WLi512ELi112ELi448EEv26Group_norm_nhwc_fwd_params:
	.zero		1056


//--------------------- .nv.constant0._Z35group_norm_nhwc_fwd_one_pass_kernelI11Fp32IOFp32WLi64ELi112ELi448EEv26Group_norm_nhwc_fwd_params --------------------------
	.section	.nv.constant0._Z35group_norm_nhwc_fwd_one_pass_kernelI11Fp32IOFp32WLi64ELi112ELi448EEv26Group_norm_nhwc_fwd_params,"a",@progbits
	.sectionflags	@""
	.align	4
.nv.constant0._Z35group_norm_nhwc_fwd_one_pass_kernelI11Fp32IOFp32WLi64ELi112ELi448EEv26Group_norm_nhwc_fwd_params:
	.zero		1056


//--------------------- .nv.constant0._Z35group_norm_nhwc_fwd_one_pass_kernelI11Fp32IOFp32WLi128ELi112ELi448EEv26Group_norm_nhwc_fwd_params --------------------------
	.section	.nv.constant0._Z35group_norm_nhwc_fwd_one_pass_kernelI11Fp32IOFp32WLi128ELi112ELi448EEv26Group_norm_nhwc_fwd_params,"a",@progbits
	.sectionflags	@""
	.align	4
.nv.constant0._Z35group_norm_nhwc_fwd_one_pass_kernelI11Fp32IOFp32WLi128ELi112ELi448EEv26Group_norm_nhwc_fwd_params:
	.zero		1056


//--------------------- .nv.constant0._Z35group_norm_nhwc_fwd_one_pass_kernelI11Fp32IOFp32WLi256ELi112ELi448EEv26Group_norm_nhwc_fwd_params --------------------------
	.section	.nv.constant0._Z35group_norm_nhwc_fwd_one_pass_kernelI11Fp32IOFp32WLi256ELi112ELi448EEv26Group_norm_nhwc_fwd_params,"a",@progbits
	.sectionflags	@""
	.align	4
.nv.constant0._Z35group_norm_nhwc_fwd_one_pass_kernelI11Fp32IOFp32WLi256ELi112ELi448EEv26Group_norm_nhwc_fwd_params:
	.zero		1056


//--------------------- .nv.constant0._Z35group_norm_nhwc_fwd_one_pass_kernelI11Fp32IOFp32WLi512ELi112ELi448EEv26Group_norm_nhwc_fwd_params --------------------------
	.section	.nv.constant0._Z35group_norm_nhwc_fwd_one_pass_kernelI11Fp32IOFp32WLi512ELi112ELi448EEv26Group_norm_nhwc_fwd_params,"a",@progbits
	.sectionflags	@""
	.align	4
.nv.constant0._Z35group_norm_nhwc_fwd_one_pass_kernelI11Fp32IOFp32WLi512ELi112ELi448EEv26Group_norm_nhwc_fwd_params:
	.zero		1056


//--------------------- .nv.constant0._Z35group_norm_nhwc_fwd_one_pass_kernelI11Fp32IOBf16WLi64ELi112ELi448EEv26Group_norm_nhwc_fwd_params --------------------------
	.section	.nv.constant0._Z35group_norm_nhwc_fwd_one_pass_kernelI11Fp32IOBf16WLi64ELi112ELi448EEv26Group_norm_nhwc_fwd_params,"a",@progbits
	.sectionflags	@""
	.align	4
.nv.constant0._Z35group_norm_nhwc_fwd_one_pass_kernelI11Fp32IOBf16WLi64ELi112ELi448EEv26Group_norm_nhwc_fwd_params:
	.zero		1056


//--------------------- .nv.constant0._Z35group_norm_nhwc_fwd_one_pass_kernelI11Fp32IOBf16WLi128ELi112ELi448EEv26Group_norm_nhwc_fwd_params --------------------------
	.section	.nv.constant0._Z35group_norm_nhwc_fwd_one_pass_kernelI11Fp32IOBf16WLi128ELi112ELi448EEv26Group_norm_nhwc_fwd_params,"a",@progbits
	.sectionflags	@""
	.align	4
.nv.constant0._Z35group_norm_nhwc_fwd_one_pass_kernelI11Fp32IOBf16WLi128ELi112ELi448EEv26Group_norm_nhwc_fwd_params:
	.zero		1056


//--------------------- .nv.constant0._Z35group_norm_nhwc_fwd_one_pass_kernelI11Fp32IOBf16WLi256ELi112ELi448EEv26Group_norm_nhwc_fwd_params --------------------------
	.section	.nv.constant0._Z35group_norm_nhwc_fwd_one_pass_kernelI11Fp32IOBf16WLi256ELi112ELi448EEv26Group_norm_nhwc_fwd_params,"a",@progbits
	.sectionflags	@""
	.align	4
.nv.constant0._Z35group_norm_nhwc_fwd_one_pass_kernelI11Fp32IOBf16WLi256ELi112ELi448EEv26Group_norm_nhwc_fwd_params:
	.zero		1056


//--------------------- .nv.constant0._Z35group_norm_nhwc_fwd_one_pass_kernelI11Fp32IOBf16WLi512ELi112ELi448EEv26Group_norm_nhwc_fwd_params --------------------------
	.section	.nv.constant0._Z35group_norm_nhwc_fwd_one_pass_kernelI11Fp32IOBf16WLi512ELi112ELi448EEv26Group_norm_nhwc_fwd_params,"a",@progbits
	.sectionflags	@""
	.align	4
.nv.constant0._Z35group_norm_nhwc_fwd_one_pass_kernelI11Fp32IOBf16WLi512ELi112ELi448EEv26Group_norm_nhwc_fwd_params:
	.zero		1056


//--------------------- .nv.constant0._Z35group_norm_nhwc_fwd_one_pass_kernelI11Fp32IOFp16WLi64ELi112ELi448EEv26Group_norm_nhwc_fwd_params --------------------------
	.section	.nv.constant0._Z35group_norm_nhwc_fwd_one_pass_kernelI11Fp32IOFp16WLi64ELi112ELi448EEv26Group_norm_nhwc_fwd_params,"a",@progbits
	.sectionflags	@""
	.align	4
.nv.constant0._Z35group_norm_nhwc_fwd_one_pass_kernelI11Fp32IOFp16WLi64ELi112ELi448EEv26Group_norm_nhwc_fwd_params:
	.zero		1056


//--------------------- .nv.constant0._Z35group_norm_nhwc_fwd_one_pass_kernelI11Fp32IOFp16WLi128ELi112ELi448EEv26Group_norm_nhwc_fwd_params --------------------------
	.section	.nv.constant0._Z35group_norm_nhwc_fwd_one_pass_kernelI11Fp32IOFp16WLi128ELi112ELi448EEv26Group_norm_nhwc_fwd_params,"a",@progbits
	.sectionflags	@""
	.align	4
.nv.constant0._Z35group_norm_nhwc_fwd_one_pass_kernelI11Fp32IOFp16WLi128ELi112ELi448EEv26Group_norm_nhwc_fwd_params:
	.zero		1056


//--------------------- .nv.constant0._Z35group_norm_nhwc_fwd_one_pass_kernelI11Fp32IOFp16WLi256ELi112ELi448EEv26Group_norm_nhwc_fwd_params --------------------------
	.section	.nv.constant0._Z35group_norm_nhwc_fwd_one_pass_kernelI11Fp32IOFp16WLi256ELi112ELi448EEv26Group_norm_nhwc_fwd_params,"a",@progbits
	.sectionflags	@""
	.align	4
.nv.constant0._Z35group_norm_nhwc_fwd_one_pass_kernelI11Fp32IOFp16WLi256ELi112ELi448EEv26Group_norm_nhwc_fwd_params:
	.zero		1056


//--------------------- .nv.constant0._Z35group_norm_nhwc_fwd_one_pass_kernelI11Fp32IOFp16WLi512ELi112ELi448EEv26Group_norm_nhwc_fwd_params --------------------------
	.section	.nv.constant0._Z35group_norm_nhwc_fwd_one_pass_kernelI11Fp32IOFp16WLi512ELi112ELi448EEv26Group_norm_nhwc_fwd_params,"a",@progbits
	.sectionflags	@""
	.align	4
.nv.constant0._Z35group_norm_nhwc_fwd_one_pass_kernelI11Fp32IOFp16WLi512ELi112ELi448EEv26Group_norm_nhwc_fwd_params:
	.zero		1056


//--------------------- SYMBOLS --------------------------

	.type		.nv.reservedSmem.offset0,@object
	.size		.nv.reservedSmem.offset0,0x4
	.type		.nv.reservedSmem.cap,@object
	.size		.nv.reservedSmem.cap,0x4
